	.target	sm_80

	.elftype	@"ET_EXEC"


//--------------------- .note.nv.tkinfo           --------------------------
	.section	.note.nv.tkinfo,"",@"SHT_NOTE"
	.sectionflags	@"SHF_NOTE_NV_TKINFO"
	.tkinfo
        /*0018*/ 	.word	0x00000002
        /*0030*/ 	.string	""
        /*0030*/ 	.string	"ptxas"
        /*0030*/ 	.string	"Cuda compilation tools, release 13.0, V13.0.88"
        /*0030*/ 	.string	"Build cuda_13.0.r13.0/compiler.36424714_0"
        /*0030*/ 	.string	"-arch sm_80 -m 64 "



//--------------------- .note.nv.cuinfo           --------------------------
	.section	.note.nv.cuinfo,"",@"SHT_NOTE"
	.sectionflags	@"SHF_NOTE_NV_CUINFO"
        /*0018*/ 	.short	0x0002
        /*001a*/ 	.short	0x0050
        /*001c*/ 	.short	0x0082
	.zero		2


//--------------------- .nv.info                  --------------------------
	.section	.nv.info,"",@"SHT_CUDA_INFO"
	.align	4


	//----- nvinfo : EIATTR_REGCOUNT
	.align		4
        /*0000*/ 	.byte	0x04, 0x2f
        /*0002*/ 	.short	(.L_12 - .L_11)
	.align		4
.L_11:
        /*0004*/ 	.word	index@(_ZN5flash16flash_fwd_kernelI23Flash_fwd_kernel_traitsILi32ELi128ELi128ELi4ELb0ELb0EN7cutlass6half_tE19Flash_kernel_traitsILi32ELi128ELi128ELi4ES3_EELb0ELb0ELb1ELb1ELb0ELb0ELb1ELb0EEEvNS_16Flash_fwd_paramsE)
        /*0008*/ 	.word	0x000000ff


	//----- nvinfo : EIATTR_FRAME_SIZE
	.align		4
.L_12:
        /*000c*/ 	.byte	0x04, 0x11
        /*000e*/ 	.short	(.L_14 - .L_13)
	.align		4
.L_13:
        /*0010*/ 	.word	index@(_ZN5flash16flash_fwd_kernelI23Flash_fwd_kernel_traitsILi32ELi128ELi128ELi4ELb0ELb0EN7cutlass6half_tE19Flash_kernel_traitsILi32ELi128ELi128ELi4ES3_EELb0ELb0ELb1ELb1ELb0ELb0ELb1ELb0EEEvNS_16Flash_fwd_paramsE)
        /*0014*/ 	.word	0x00000030


	//----- nvinfo : EIATTR_REGCOUNT
	.align		4
.L_14:
        /*0018*/ 	.byte	0x04, 0x2f
        /*001a*/ 	.short	(.L_16 - .L_15)
	.align		4
.L_15:
        /*001c*/ 	.word	index@(_ZN5flash16flash_fwd_kernelI23Flash_fwd_kernel_traitsILi32ELi128ELi128ELi4ELb0ELb0EN7cutlass6half_tE19Flash_kernel_traitsILi32ELi128ELi128ELi4ES3_EELb1ELb0ELb1ELb1ELb0ELb0ELb0ELb1EEEvNS_16Flash_fwd_paramsE)
        /*0020*/ 	.word	0x000000ff


	//----- nvinfo : EIATTR_FRAME_SIZE
	.align		4
.L_16:
        /*0024*/ 	.byte	0x04, 0x11
        /*0026*/ 	.short	(.L_18 - .L_17)
	.align		4
.L_17:
        /*0028*/ 	.word	index@($__internal_1_$__cuda_sm70_shflsync_bfly_p)
        /*002c*/ 	.word	0x00000000


	//----- nvinfo : EIATTR_FRAME_SIZE
	.align		4
.L_18:
        /*0030*/ 	.byte	0x04, 0x11
        /*0032*/ 	.short	(.L_20 - .L_19)
	.align		4
.L_19:
        /*0034*/ 	.word	index@($_ZN5flash16flash_fwd_kernelI23Flash_fwd_kernel_traitsILi32ELi128ELi128ELi4ELb0ELb0EN7cutlass6half_tE19Flash_kernel_traitsILi32ELi128ELi128ELi4ES3_EELb1ELb0ELb1ELb1ELb0ELb0ELb0ELb1EEEvNS_16Flash_fwd_paramsE$_ZN5flash22compute_attn_1rowblockI23Flash_fwd_kernel_traitsILi32ELi128ELi128ELi4ELb0ELb0EN7cutlass6half_tE19Flash_kernel_traitsILi32ELi128ELi128ELi4ES3_EELb1ELb0ELb1ELb1ELb0ELb0ELb0ELb1ENS_16Flash_fwd_paramsEEEvRKT8_iii)
        /*0038*/ 	.word	0x00000000


	//----- nvinfo : EIATTR_FRAME_SIZE
	.align		4
.L_20:
        /*003c*/ 	.byte	0x04, 0x11
        /*003e*/ 	.short	(.L_22 - .L_21)
	.align		4
.L_21:
        /*0040*/ 	.word	index@(_ZN5flash16flash_fwd_kernelI23Flash_fwd_kernel_traitsILi32ELi128ELi128ELi4ELb0ELb0EN7cutlass6half_tE19Flash_kernel_traitsILi32ELi128ELi128ELi4ES3_EELb1ELb0ELb1ELb1ELb0ELb0ELb0ELb1EEEvNS_16Flash_fwd_paramsE)
        /*0044*/ 	.word	0x00000480


	//----- nvinfo : EIATTR_REGCOUNT
	.align		4
.L_22:
        /*0048*/ 	.byte	0x04, 0x2f
        /*004a*/ 	.short	(.L_24 - .L_23)
	.align		4
.L_23:
        /*004c*/ 	.word	index@(_ZN5flash16flash_fwd_kernelI23Flash_fwd_kernel_traitsILi32ELi128ELi128ELi4ELb0ELb0EN7cutlass6half_tE19Flash_kernel_traitsILi32ELi128ELi128ELi4ES3_EELb0ELb0ELb1ELb0ELb0ELb0ELb1ELb0EEEvNS_16Flash_fwd_paramsE)
        /*0050*/ 	.word	0x000000ff


	//----- nvinfo : EIATTR_FRAME_SIZE
	.align		4
.L_24:
        /*0054*/ 	.byte	0x04, 0x11
        /*0056*/ 	.short	(.L_26 - .L_25)
	.align		4
.L_25:
        /*0058*/ 	.word	index@(_ZN5flash16flash_fwd_kernelI23Flash_fwd_kernel_traitsILi32ELi128ELi128ELi4ELb0ELb0EN7cutlass6half_tE19Flash_kernel_traitsILi32ELi128ELi128ELi4ES3_EELb0ELb0ELb1ELb0ELb0ELb0ELb1ELb0EEEvNS_16Flash_fwd_paramsE)
        /*005c*/ 	.word	0x00000000


	//----- nvinfo : EIATTR_REGCOUNT
	.align		4
.L_26:
        /*0060*/ 	.byte	0x04, 0x2f
        /*0062*/ 	.short	(.L_28 - .L_27)
	.align		4
.L_27:
        /*0064*/ 	.word	index@(_ZN5flash16flash_fwd_kernelI23Flash_fwd_kernel_traitsILi32ELi128ELi128ELi4ELb0ELb0EN7cutlass6half_tE19Flash_kernel_traitsILi32ELi128ELi128ELi4ES3_EELb1ELb0ELb1ELb0ELb0ELb0ELb0ELb1EEEvNS_16Flash_fwd_paramsE)
        /*0068*/ 	.word	0x000000ff


	//----- nvinfo : EIATTR_FRAME_SIZE
	.align		4
.L_28:
        /*006c*/ 	.byte	0x04, 0x11
        /*006e*/ 	.short	(.L_30 - .L_29)
	.align		4
.L_29:
        /*0070*/ 	.word	index@($__internal_0_$__cuda_sm70_shflsync_bfly_p)
        /*0074*/ 	.word	0x00000000


	//----- nvinfo : EIATTR_FRAME_SIZE
	.align		4
.L_30:
        /*0078*/ 	.byte	0x04, 0x11
        /*007a*/ 	.short	(.L_32 - .L_31)
	.align		4
.L_31:
        /*007c*/ 	.word	index@($_ZN5flash16flash_fwd_kernelI23Flash_fwd_kernel_traitsILi32ELi128ELi128ELi4ELb0ELb0EN7cutlass6half_tE19Flash_kernel_traitsILi32ELi128ELi128ELi4ES3_EELb1ELb0ELb1ELb0ELb0ELb0ELb0ELb1EEEvNS_16Flash_fwd_paramsE$_ZN5flash22compute_attn_1rowblockI23Flash_fwd_kernel_traitsILi32ELi128ELi128ELi4ELb0ELb0EN7cutlass6half_tE19Flash_kernel_traitsILi32ELi128ELi128ELi4ES3_EELb1ELb0ELb1ELb0ELb0ELb0ELb0ELb1ENS_16Flash_fwd_paramsEEEvRKT8_iii)
        /*0080*/ 	.word	0x00000000


	//----- nvinfo : EIATTR_FRAME_SIZE
	.align		4
.L_32:
        /*0084*/ 	.byte	0x04, 0x11
        /*0086*/ 	.short	(.L_34 - .L_33)
	.align		4
.L_33:
        /*0088*/ 	.word	index@(_ZN5flash16flash_fwd_kernelI23Flash_fwd_kernel_traitsILi32ELi128ELi128ELi4ELb0ELb0EN7cutlass6half_tE19Flash_kernel_traitsILi32ELi128ELi128ELi4ES3_EELb1ELb0ELb1ELb0ELb0ELb0ELb0ELb1EEEvNS_16Flash_fwd_paramsE)
        /*008c*/ 	.word	0x00000448


	//----- nvinfo : EIATTR_REGCOUNT
	.align		4
.L_34:
        /*0090*/ 	.byte	0x04, 0x2f
        /*0092*/ 	.short	(.L_36 - .L_35)
	.align		4
.L_35:
        /*0094*/ 	.word	index@(_ZN5flash16flash_fwd_kernelI23Flash_fwd_kernel_traitsILi32ELi128ELi128ELi4ELb0ELb0EN7cutlass6half_tE19Flash_kernel_traitsILi32ELi128ELi128ELi4ES3_EELb1ELb0ELb1ELb1ELb0ELb0ELb0ELb0EEEvNS_16Flash_fwd_paramsE)
        /*0098*/ 	.word	0x000000ff


	//----- nvinfo : EIATTR_FRAME_SIZE
	.align		4
.L_36:
        /*009c*/ 	.byte	0x04, 0x11
        /*009e*/ 	.short	(.L_38 - .L_37)
	.align		4
.L_37:
        /*00a0*/ 	.word	index@(_ZN5flash16flash_fwd_kernelI23Flash_fwd_kernel_traitsILi32ELi128ELi128ELi4ELb0ELb0EN7cutlass6half_tE19Flash_kernel_traitsILi32ELi128ELi128ELi4ES3_EELb1ELb0ELb1ELb1ELb0ELb0ELb0ELb0EEEvNS_16Flash_fwd_paramsE)
        /*00a4*/ 	.word	0x00000088


	//----- nvinfo : EIATTR_REGCOUNT
	.align		4
.L_38:
        /*00a8*/ 	.byte	0x04, 0x2f
        /*00aa*/ 	.short	(.L_40 - .L_39)
	.align		4
.L_39:
        /*00ac*/ 	.word	index@(_ZN5flash16flash_fwd_kernelI23Flash_fwd_kernel_traitsILi32ELi128ELi128ELi4ELb0ELb0EN7cutlass6half_tE19Flash_kernel_traitsILi32ELi128ELi128ELi4ES3_EELb0ELb0ELb1ELb0ELb0ELb1ELb1ELb0EEEvNS_16Flash_fwd_paramsE)
        /*00b0*/ 	.word	0x000000ff


	//----- nvinfo : EIATTR_FRAME_SIZE
	.align		4
.L_40:
        /*00b4*/ 	.byte	0x04, 0x11
        /*00b6*/ 	.short	(.L_42 - .L_41)
	.align		4
.L_41:
        /*00b8*/ 	.word	index@(_ZN5flash16flash_fwd_kernelI23Flash_fwd_kernel_traitsILi32ELi128ELi128ELi4ELb0ELb0EN7cutlass6half_tE19Flash_kernel_traitsILi32ELi128ELi128ELi4ES3_EELb0ELb0ELb1ELb0ELb0ELb1ELb1ELb0EEEvNS_16Flash_fwd_paramsE)
        /*00bc*/ 	.word	0x00000018


	//----- nvinfo : EIATTR_REGCOUNT
	.align		4
.L_42:
        /*00c0*/ 	.byte	0x04, 0x2f
        /*00c2*/ 	.short	(.L_44 - .L_43)
	.align		4
.L_43:
        /*00c4*/ 	.word	index@(_ZN5flash16flash_fwd_kernelI23Flash_fwd_kernel_traitsILi32ELi128ELi128ELi4ELb0ELb0EN7cutlass6half_tE19Flash_kernel_traitsILi32ELi128ELi128ELi4ES3_EELb1ELb0ELb1ELb0ELb0ELb1ELb0ELb0EEEvNS_16Flash_fwd_paramsE)
        /*00c8*/ 	.word	0x000000ff


	//----- nvinfo : EIATTR_FRAME_SIZE
	.align		4
.L_44:
        /*00cc*/ 	.byte	0x04, 0x11
        /*00ce*/ 	.short	(.L_46 - .L_45)
	.align		4
.L_45:
        /*00d0*/ 	.word	index@(_ZN5flash16flash_fwd_kernelI23Flash_fwd_kernel_traitsILi32ELi128ELi128ELi4ELb0ELb0EN7cutlass6half_tE19Flash_kernel_traitsILi32ELi128ELi128ELi4ES3_EELb1ELb0ELb1ELb0ELb0ELb1ELb0ELb0EEEvNS_16Flash_fwd_paramsE)
        /*00d4*/ 	.word	0x000000a0


	//----- nvinfo : EIATTR_REGCOUNT
	.align		4
.L_46:
        /*00d8*/ 	.byte	0x04, 0x2f
        /*00da*/ 	.short	(.L_48 - .L_47)
	.align		4
.L_47:
        /*00dc*/ 	.word	index@(_ZN5flash16flash_fwd_kernelI23Flash_fwd_kernel_traitsILi32ELi128ELi128ELi4ELb0ELb0EN7cutlass6half_tE19Flash_kernel_traitsILi32ELi128ELi128ELi4ES3_EELb0ELb0ELb0ELb1ELb0ELb0ELb1ELb0EEEvNS_16Flash_fwd_paramsE)
        /*00e0*/ 	.word	0x000000ff


	//----- nvinfo : EIATTR_FRAME_SIZE
	.align		4
.L_48:
        /*00e4*/ 	.byte	0x04, 0x11
        /*00e6*/ 	.short	(.L_50 - .L_49)
	.align		4
.L_49:
        /*00e8*/ 	.word	index@(_ZN5flash16flash_fwd_kernelI23Flash_fwd_kernel_traitsILi32ELi128ELi128ELi4ELb0ELb0EN7cutlass6half_tE19Flash_kernel_traitsILi32ELi128ELi128ELi4ES3_EELb0ELb0ELb0ELb1ELb0ELb0ELb1ELb0EEEvNS_16Flash_fwd_paramsE)
        /*00ec*/ 	.word	0x00000010


	//----- nvinfo : EIATTR_REGCOUNT
	.align		4
.L_50:
        /*00f0*/ 	.byte	0x04, 0x2f
        /*00f2*/ 	.short	(.L_52 - .L_51)
	.align		4
.L_51:
        /*00f4*/ 	.word	index@(_ZN5flash16flash_fwd_kernelI23Flash_fwd_kernel_traitsILi32ELi128ELi128ELi4ELb0ELb0EN7cutlass6half_tE19Flash_kernel_traitsILi32ELi128ELi128ELi4ES3_EELb1ELb0ELb0ELb1ELb0ELb0ELb0ELb1EEEvNS_16Flash_fwd_paramsE)
        /*00f8*/ 	.word	0x000000ff


	//----- nvinfo : EIATTR_FRAME_SIZE
	.align		4
.L_52:
        /*00fc*/ 	.byte	0x04, 0x11
        /*00fe*/ 	.short	(.L_54 - .L_53)
	.align		4
.L_53:
        /*0100*/ 	.word	index@(_ZN5flash16flash_fwd_kernelI23Flash_fwd_kernel_traitsILi32ELi128ELi128ELi4ELb0ELb0EN7cutlass6half_tE19Flash_kernel_traitsILi32ELi128ELi128ELi4ES3_EELb1ELb0ELb0ELb1ELb0ELb0ELb0ELb1EEEvNS_16Flash_fwd_paramsE)
        /*0104*/ 	.word	0x00000300


	//----- nvinfo : EIATTR_REGCOUNT
	.align		4
.L_54:
        /*0108*/ 	.byte	0x04, 0x2f
        /*010a*/ 	.short	(.L_56 - .L_55)
	.align		4
.L_55:
        /*010c*/ 	.word	index@(_ZN5flash16flash_fwd_kernelI23Flash_fwd_kernel_traitsILi32ELi128ELi128ELi4ELb0ELb0EN7cutlass6half_tE19Flash_kernel_traitsILi32ELi128ELi128ELi4ES3_EELb0ELb0ELb0ELb0ELb0ELb0ELb1ELb0EEEvNS_16Flash_fwd_paramsE)
        /*0110*/ 	.word	0x000000ff


	//----- nvinfo : EIATTR_FRAME_SIZE
	.align		4
.L_56:
        /*0114*/ 	.byte	0x04, 0x11
        /*0116*/ 	.short	(.L_58 - .L_57)
	.align		4
.L_57:
        /*0118*/ 	.word	index@(_ZN5flash16flash_fwd_kernelI23Flash_fwd_kernel_traitsILi32ELi128ELi128ELi4ELb0ELb0EN7cutlass6half_tE19Flash_kernel_traitsILi32ELi128ELi128ELi4ES3_EELb0ELb0ELb0ELb0ELb0ELb0ELb1ELb0EEEvNS_16Flash_fwd_paramsE)
        /*011c*/ 	.word	0x00000058


	//----- nvinfo : EIATTR_REGCOUNT
	.align		4
.L_58:
        /*0120*/ 	.byte	0x04, 0x2f
        /*0122*/ 	.short	(.L_60 - .L_59)
	.align		4
.L_59:
        /*0124*/ 	.word	index@(_ZN5flash16flash_fwd_kernelI23Flash_fwd_kernel_traitsILi32ELi128ELi128ELi4ELb0ELb0EN7cutlass6half_tE19Flash_kernel_traitsILi32ELi128ELi128ELi4ES3_EELb1ELb0ELb0ELb0ELb0ELb0ELb0ELb1EEEvNS_16Flash_fwd_paramsE)
        /*0128*/ 	.word	0x000000ff


	//----- nvinfo : EIATTR_FRAME_SIZE
	.align		4
.L_60:
        /*012c*/ 	.byte	0x04, 0x11
        /*012e*/ 	.short	(.L_62 - .L_61)
	.align		4
.L_61:
        /*0130*/ 	.word	index@(_ZN5flash16flash_fwd_kernelI23Flash_fwd_kernel_traitsILi32ELi128ELi128ELi4ELb0ELb0EN7cutlass6half_tE19Flash_kernel_traitsILi32ELi128ELi128ELi4ES3_EELb1ELb0ELb0ELb0ELb0ELb0ELb0ELb1EEEvNS_16Flash_fwd_paramsE)
        /*0134*/ 	.word	0x00000358


	//----- nvinfo : EIATTR_REGCOUNT
	.align		4
.L_62:
        /*0138*/ 	.byte	0x04, 0x2f
        /*013a*/ 	.short	(.L_64 - .L_63)
	.align		4
.L_63:
        /*013c*/ 	.word	index@(_ZN5flash16flash_fwd_kernelI23Flash_fwd_kernel_traitsILi32ELi128ELi128ELi4ELb0ELb0EN7cutlass6half_tE19Flash_kernel_traitsILi32ELi128ELi128ELi4ES3_EELb1ELb0ELb0ELb1ELb0ELb0ELb0ELb0EEEvNS_16Flash_fwd_paramsE)
        /*0140*/ 	.word	0x000000ff


	//----- nvinfo : EIATTR_FRAME_SIZE
	.align		4
.L_64:
        /*0144*/ 	.byte	0x04, 0x11
        /*0146*/ 	.short	(.L_66 - .L_65)
	.align		4
.L_65:
        /*0148*/ 	.word	index@(_ZN5flash16flash_fwd_kernelI23Flash_fwd_kernel_traitsILi32ELi128ELi128ELi4ELb0ELb0EN7cutlass6half_tE19Flash_kernel_traitsILi32ELi128ELi128ELi4ES3_EELb1ELb0ELb0ELb1ELb0ELb0ELb0ELb0EEEvNS_16Flash_fwd_paramsE)
        /*014c*/ 	.word	0x000000b0


	//----- nvinfo : EIATTR_REGCOUNT
	.align		4
.L_66:
        /*0150*/ 	.byte	0x04, 0x2f
        /*0152*/ 	.short	(.L_68 - .L_67)
	.align		4
.L_67:
        /*0154*/ 	.word	index@(_ZN5flash16flash_fwd_kernelI23Flash_fwd_kernel_traitsILi32ELi128ELi128ELi4ELb0ELb0EN7cutlass6half_tE19Flash_kernel_traitsILi32ELi128ELi128ELi4ES3_EELb0ELb0ELb0ELb0ELb1ELb1ELb1ELb0EEEvNS_16Flash_fwd_paramsE)
        /*0158*/ 	.word	0x000000ff


	//----- nvinfo : EIATTR_FRAME_SIZE
	.align		4
.L_68:
        /*015c*/ 	.byte	0x04, 0x11
        /*015e*/ 	.short	(.L_70 - .L_69)
	.align		4
.L_69:
        /*0160*/ 	.word	index@(_ZN5flash16flash_fwd_kernelI23Flash_fwd_kernel_traitsILi32ELi128ELi128ELi4ELb0ELb0EN7cutlass6half_tE19Flash_kernel_traitsILi32ELi128ELi128ELi4ES3_EELb0ELb0ELb0ELb0ELb1ELb1ELb1ELb0EEEvNS_16Flash_fwd_paramsE)
        /*0164*/ 	.word	0x00000038


	//----- nvinfo : EIATTR_REGCOUNT
	.align		4
.L_70:
        /*0168*/ 	.byte	0x04, 0x2f
        /*016a*/ 	.short	(.L_72 - .L_71)
	.align		4
.L_71:
        /*016c*/ 	.word	index@(_ZN5flash16flash_fwd_kernelI23Flash_fwd_kernel_traitsILi32ELi128ELi128ELi4ELb0ELb0EN7cutlass6half_tE19Flash_kernel_traitsILi32ELi128ELi128ELi4ES3_EELb1ELb0ELb0ELb0ELb1ELb1ELb0ELb0EEEvNS_16Flash_fwd_paramsE)
        /*0170*/ 	.word	0x000000ff


	//----- nvinfo : EIATTR_FRAME_SIZE
	.align		4
.L_72:
        /*0174*/ 	.byte	0x04, 0x11
        /*0176*/ 	.short	(.L_74 - .L_73)
	.align		4
.L_73:
        /*0178*/ 	.word	index@(_ZN5flash16flash_fwd_kernelI23Flash_fwd_kernel_traitsILi32ELi128ELi128ELi4ELb0ELb0EN7cutlass6half_tE19Flash_kernel_traitsILi32ELi128ELi128ELi4ES3_EELb1ELb0ELb0ELb0ELb1ELb1ELb0ELb0EEEvNS_16Flash_fwd_paramsE)
        /*017c*/ 	.word	0x00000080


	//----- nvinfo : EIATTR_REGCOUNT
	.align		4
.L_74:
        /*0180*/ 	.byte	0x04, 0x2f
        /*0182*/ 	.short	(.L_76 - .L_75)
	.align		4
.L_75:
        /*0184*/ 	.word	index@(_ZN5flash16flash_fwd_kernelI23Flash_fwd_kernel_traitsILi32ELi128ELi128ELi4ELb0ELb0EN7cutlass6half_tE19Flash_kernel_traitsILi32ELi128ELi128ELi4ES3_EELb1ELb0ELb1ELb0ELb0ELb0ELb0ELb0EEEvNS_16Flash_fwd_paramsE)
        /*0188*/ 	.word	0x000000ff


	//----- nvinfo : EIATTR_FRAME_SIZE
	.align		4
.L_76:
        /*018c*/ 	.byte	0x04, 0x11
        /*018e*/ 	.short	(.L_78 - .L_77)
	.align		4
.L_77:
        /*0190*/ 	.word	index@(_ZN5flash16flash_fwd_kernelI23Flash_fwd_kernel_traitsILi32ELi128ELi128ELi4ELb0ELb0EN7cutlass6half_tE19Flash_kernel_traitsILi32ELi128ELi128ELi4ES3_EELb1ELb0ELb1ELb0ELb0ELb0ELb0ELb0EEEvNS_16Flash_fwd_paramsE)
        /*0194*/ 	.word	0x000000d0


	//----- nvinfo : EIATTR_REGCOUNT
	.align		4
.L_78:
        /*0198*/ 	.byte	0x04, 0x2f
        /*019a*/ 	.short	(.L_80 - .L_79)
	.align		4
.L_79:
        /*019c*/ 	.word	index@(_ZN5flash16flash_fwd_kernelI23Flash_fwd_kernel_traitsILi32ELi128ELi128ELi4ELb0ELb0EN7cutlass6half_tE19Flash_kernel_traitsILi32ELi128ELi128ELi4ES3_EELb1ELb0ELb0ELb0ELb0ELb0ELb0ELb0EEEvNS_16Flash_fwd_paramsE)
        /*01a0*/ 	.word	0x000000ff


	//----- nvinfo : EIATTR_FRAME_SIZE
	.align		4
.L_80:
        /*01a4*/ 	.byte	0x04, 0x11
        /*01a6*/ 	.short	(.L_82 - .L_81)
	.align		4
.L_81:
        /*01a8*/ 	.word	index@(_ZN5flash16flash_fwd_kernelI23Flash_fwd_kernel_traitsILi32ELi128ELi128ELi4ELb0ELb0EN7cutlass6half_tE19Flash_kernel_traitsILi32ELi128ELi128ELi4ES3_EELb1ELb0ELb0ELb0ELb0ELb0ELb0ELb0EEEvNS_16Flash_fwd_paramsE)
        /*01ac*/ 	.word	0x00000080


	//----- nvinfo : EIATTR_REGCOUNT
	.align		4
.L_82:
        /*01b0*/ 	.byte	0x04, 0x2f
        /*01b2*/ 	.short	(.L_84 - .L_83)
	.align		4
.L_83:
        /*01b4*/ 	.word	index@(_ZN5flash16flash_fwd_kernelI23Flash_fwd_kernel_traitsILi32ELi128ELi128ELi4ELb0ELb0EN7cutlass6half_tE19Flash_kernel_traitsILi32ELi128ELi128ELi4ES3_EELb0ELb0ELb0ELb0ELb0ELb1ELb1ELb0EEEvNS_16Flash_fwd_paramsE)
        /*01b8*/ 	.word	0x000000ff


	//----- nvinfo : EIATTR_FRAME_SIZE
	.align		4
.L_84:
        /*01bc*/ 	.byte	0x04, 0x11
        /*01be*/ 	.short	(.L_86 - .L_85)
	.align		4
.L_85:
        /*01c0*/ 	.word	index@(_ZN5flash16flash_fwd_kernelI23Flash_fwd_kernel_traitsILi32ELi128ELi128ELi4ELb0ELb0EN7cutlass6half_tE19Flash_kernel_traitsILi32ELi128ELi128ELi4ES3_EELb0ELb0ELb0ELb0ELb0ELb1ELb1ELb0EEEvNS_16Flash_fwd_paramsE)
        /*01c4*/ 	.word	0x00000060


	//----- nvinfo : EIATTR_REGCOUNT
	.align		4
.L_86:
        /*01c8*/ 	.byte	0x04, 0x2f
        /*01ca*/ 	.short	(.L_88 - .L_87)
	.align		4
.L_87:
        /*01cc*/ 	.word	index@(_ZN5flash16flash_fwd_kernelI23Flash_fwd_kernel_traitsILi32ELi128ELi128ELi4ELb0ELb0EN7cutlass6half_tE19Flash_kernel_traitsILi32ELi128ELi128ELi4ES3_EELb1ELb0ELb0ELb0ELb0ELb1ELb0ELb0EEEvNS_16Flash_fwd_paramsE)
        /*01d0*/ 	.word	0x000000ff


	//----- nvinfo : EIATTR_FRAME_SIZE
	.align		4
.L_88:
        /*01d4*/ 	.byte	0x04, 0x11
        /*01d6*/ 	.short	(.L_90 - .L_89)
	.align		4
.L_89:
        /*01d8*/ 	.word	index@(_ZN5flash16flash_fwd_kernelI23Flash_fwd_kernel_traitsILi32ELi128ELi128ELi4ELb0ELb0EN7cutlass6half_tE19Flash_kernel_traitsILi32ELi128ELi128ELi4ES3_EELb1ELb0ELb0ELb0ELb0ELb1ELb0ELb0EEEvNS_16Flash_fwd_paramsE)
        /*01dc*/ 	.word	0x00000088


	//----- nvinfo : EIATTR_REGCOUNT
	.align		4
.L_90:
        /*01e0*/ 	.byte	0x04, 0x2f
        /*01e2*/ 	.short	(.L_92 - .L_91)
	.align		4
.L_91:
        /*01e4*/ 	.word	index@(_ZN5flash16flash_fwd_kernelI23Flash_fwd_kernel_traitsILi32ELi128ELi128ELi4ELb0ELb0EN7cutlass6half_tE19Flash_kernel_traitsILi32ELi128ELi128ELi4ES3_EELb0ELb0ELb1ELb1ELb0ELb0ELb0ELb0EEEvNS_16Flash_fwd_paramsE)
        /*01e8*/ 	.word	0x000000ff


	//----- nvinfo : EIATTR_FRAME_SIZE
	.align		4
.L_92:
        /*01ec*/ 	.byte	0x04, 0x11
        /*01ee*/ 	.short	(.L_94 - .L_93)
	.align		4
.L_93:
        /*01f0*/ 	.word	index@(_ZN5flash16flash_fwd_kernelI23Flash_fwd_kernel_traitsILi32ELi128ELi128ELi4ELb0ELb0EN7cutlass6half_tE19Flash_kernel_traitsILi32ELi128ELi128ELi4ES3_EELb0ELb0ELb1ELb1ELb0ELb0ELb0ELb0EEEvNS_16Flash_fwd_paramsE)
        /*01f4*/ 	.word	0x00000000


	//----- nvinfo : EIATTR_REGCOUNT
	.align		4
.L_94:
        /*01f8*/ 	.byte	0x04, 0x2f
        /*01fa*/ 	.short	(.L_96 - .L_95)
	.align		4
.L_95:
        /*01fc*/ 	.word	index@(_ZN5flash16flash_fwd_kernelI23Flash_fwd_kernel_traitsILi32ELi128ELi128ELi4ELb0ELb0EN7cutlass6half_tE19Flash_kernel_traitsILi32ELi128ELi128ELi4ES3_EELb0ELb0ELb1ELb0ELb0ELb0ELb0ELb0EEEvNS_16Flash_fwd_paramsE)
        /*0200*/ 	.word	0x000000ff


	//----- nvinfo : EIATTR_FRAME_SIZE
	.align		4
.L_96:
        /*0204*/ 	.byte	0x04, 0x11
        /*0206*/ 	.short	(.L_98 - .L_97)
	.align		4
.L_97:
        /*0208*/ 	.word	index@(_ZN5flash16flash_fwd_kernelI23Flash_fwd_kernel_traitsILi32ELi128ELi128ELi4ELb0ELb0EN7cutlass6half_tE19Flash_kernel_traitsILi32ELi128ELi128ELi4ES3_EELb0ELb0ELb1ELb0ELb0ELb0ELb0ELb0EEEvNS_16Flash_fwd_paramsE)
        /*020c*/ 	.word	0x00000000


	//----- nvinfo : EIATTR_REGCOUNT
	.align		4
.L_98:
        /*0210*/ 	.byte	0x04, 0x2f
        /*0212*/ 	.short	(.L_100 - .L_99)
	.align		4
.L_99:
        /*0214*/ 	.word	index@(_ZN5flash16flash_fwd_kernelI23Flash_fwd_kernel_traitsILi32ELi128ELi128ELi4ELb0ELb0EN7cutlass6half_tE19Flash_kernel_traitsILi32ELi128ELi128ELi4ES3_EELb0ELb0ELb1ELb0ELb0ELb1ELb0ELb0EEEvNS_16Flash_fwd_paramsE)
        /*0218*/ 	.word	0x000000ff


	//----- nvinfo : EIATTR_FRAME_SIZE
	.align		4
.L_100:
        /*021c*/ 	.byte	0x04, 0x11
        /*021e*/ 	.short	(.L_102 - .L_101)
	.align		4
.L_101:
        /*0220*/ 	.word	index@(_ZN5flash16flash_fwd_kernelI23Flash_fwd_kernel_traitsILi32ELi128ELi128ELi4ELb0ELb0EN7cutlass6half_tE19Flash_kernel_traitsILi32ELi128ELi128ELi4ES3_EELb0ELb0ELb1ELb0ELb0ELb1ELb0ELb0EEEvNS_16Flash_fwd_paramsE)
        /*0224*/ 	.word	0x00000050


	//----- nvinfo : EIATTR_REGCOUNT
	.align		4
.L_102:
        /*0228*/ 	.byte	0x04, 0x2f
        /*022a*/ 	.short	(.L_104 - .L_103)
	.align		4
.L_103:
        /*022c*/ 	.word	index@(_ZN5flash16flash_fwd_kernelI23Flash_fwd_kernel_traitsILi32ELi128ELi128ELi4ELb0ELb0EN7cutlass6half_tE19Flash_kernel_traitsILi32ELi128ELi128ELi4ES3_EELb0ELb0ELb0ELb1ELb0ELb0ELb0ELb0EEEvNS_16Flash_fwd_paramsE)
        /*0230*/ 	.word	0x000000ff


	//----- nvinfo : EIATTR_FRAME_SIZE
	.align		4
.L_104:
        /*0234*/ 	.byte	0x04, 0x11
        /*0236*/ 	.short	(.L_106 - .L_105)
	.align		4
.L_105:
        /*0238*/ 	.word	index@(_ZN5flash16flash_fwd_kernelI23Flash_fwd_kernel_traitsILi32ELi128ELi128ELi4ELb0ELb0EN7cutlass6half_tE19Flash_kernel_traitsILi32ELi128ELi128ELi4ES3_EELb0ELb0ELb0ELb1ELb0ELb0ELb0ELb0EEEvNS_16Flash_fwd_paramsE)
        /*023c*/ 	.word	0x00000040


	//----- nvinfo : EIATTR_REGCOUNT
	.align		4
.L_106:
        /*0240*/ 	.byte	0x04, 0x2f
        /*0242*/ 	.short	(.L_108 - .L_107)
	.align		4
.L_107:
        /*0244*/ 	.word	index@(_ZN5flash16flash_fwd_kernelI23Flash_fwd_kernel_traitsILi32ELi128ELi128ELi4ELb0ELb0EN7cutlass6half_tE19Flash_kernel_traitsILi32ELi128ELi128ELi4ES3_EELb0ELb0ELb0ELb0ELb0ELb0ELb0ELb0EEEvNS_16Flash_fwd_paramsE)
        /*0248*/ 	.word	0x000000ff


	//----- nvinfo : EIATTR_FRAME_SIZE
	.align		4
.L_108:
        /*024c*/ 	.byte	0x04, 0x11
        /*024e*/ 	.short	(.L_110 - .L_109)
	.align		4
.L_109:
        /*0250*/ 	.word	index@(_ZN5flash16flash_fwd_kernelI23Flash_fwd_kernel_traitsILi32ELi128ELi128ELi4ELb0ELb0EN7cutlass6half_tE19Flash_kernel_traitsILi32ELi128ELi128ELi4ES3_EELb0ELb0ELb0ELb0ELb0ELb0ELb0ELb0EEEvNS_16Flash_fwd_paramsE)
        /*0254*/ 	.word	0x00000028


	//----- nvinfo : EIATTR_REGCOUNT
	.align		4
.L_110:
        /*0258*/ 	.byte	0x04, 0x2f
        /*025a*/ 	.short	(.L_112 - .L_111)
	.align		4
.L_111:
        /*025c*/ 	.word	index@(_ZN5flash16flash_fwd_kernelI23Flash_fwd_kernel_traitsILi32ELi128ELi128ELi4ELb0ELb0EN7cutlass6half_tE19Flash_kernel_traitsILi32ELi128ELi128ELi4ES3_EELb0ELb0ELb0ELb0ELb1ELb1ELb0ELb0EEEvNS_16Flash_fwd_paramsE)
        /*0260*/ 	.word	0x000000ff


	//----- nvinfo : EIATTR_FRAME_SIZE
	.align		4
.L_112:
        /*0264*/ 	.byte	0x04, 0x11
        /*0266*/ 	.short	(.L_114 - .L_113)
	.align		4
.L_113:
        /*0268*/ 	.word	index@(_ZN5flash16flash_fwd_kernelI23Flash_fwd_kernel_traitsILi32ELi128ELi128ELi4ELb0ELb0EN7cutlass6half_tE19Flash_kernel_traitsILi32ELi128ELi128ELi4ES3_EELb0ELb0ELb0ELb0ELb1ELb1ELb0ELb0EEEvNS_16Flash_fwd_paramsE)
        /*026c*/ 	.word	0x00000000


	//----- nvinfo : EIATTR_REGCOUNT
	.align		4
.L_114:
        /*0270*/ 	.byte	0x04, 0x2f
        /*0272*/ 	.short	(.L_116 - .L_115)
	.align		4
.L_115:
        /*0274*/ 	.word	index@(_ZN5flash16flash_fwd_kernelI23Flash_fwd_kernel_traitsILi32ELi128ELi128ELi4ELb0ELb0EN7cutlass6half_tE19Flash_kernel_traitsILi32ELi128ELi128ELi4ES3_EELb0ELb0ELb0ELb0ELb0ELb1ELb0ELb0EEEvNS_16Flash_fwd_paramsE)
        /*0278*/ 	.word	0x000000ff


	//----- nvinfo : EIATTR_FRAME_SIZE
	.align		4
.L_116:
        /*027c*/ 	.byte	0x04, 0x11
        /*027e*/ 	.short	(.L_118 - .L_117)
	.align		4
.L_117:
        /*0280*/ 	.word	index@(_ZN5flash16flash_fwd_kernelI23Flash_fwd_kernel_traitsILi32ELi128ELi128ELi4ELb0ELb0EN7cutlass6half_tE19Flash_kernel_traitsILi32ELi128ELi128ELi4ES3_EELb0ELb0ELb0ELb0ELb0ELb1ELb0ELb0EEEvNS_16Flash_fwd_paramsE)
        /*0284*/ 	.word	0x00000030


	//----- nvinfo : EIATTR_MIN_STACK_SIZE
	.align		4
.L_118:
        /*0288*/ 	.byte	0x04, 0x12
        /*028a*/ 	.short	(.L_120 - .L_119)
	.align		4
.L_119:
        /*028c*/ 	.word	index@(_ZN5flash16flash_fwd_kernelI23Flash_fwd_kernel_traitsILi32ELi128ELi128ELi4ELb0ELb0EN7cutlass6half_tE19Flash_kernel_traitsILi32ELi128ELi128ELi4ES3_EELb0ELb0ELb0ELb0ELb0ELb1ELb0ELb0EEEvNS_16Flash_fwd_paramsE)
        /*0290*/ 	.word	0x00000030


	//----- nvinfo : EIATTR_MIN_STACK_SIZE
	.align		4
.L_120:
        /*0294*/ 	.byte	0x04, 0x12
        /*0296*/ 	.short	(.L_122 - .L_121)
	.align		4
.L_121:
        /*0298*/ 	.word	index@(_ZN5flash16flash_fwd_kernelI23Flash_fwd_kernel_traitsILi32ELi128ELi128ELi4ELb0ELb0EN7cutlass6half_tE19Flash_kernel_traitsILi32ELi128ELi128ELi4ES3_EELb0ELb0ELb0ELb0ELb1ELb1ELb0ELb0EEEvNS_16Flash_fwd_paramsE)
        /*029c*/ 	.word	0x00000000


	//----- nvinfo : EIATTR_MIN_STACK_SIZE
	.align		4
.L_122:
        /*02a0*/ 	.byte	0x04, 0x12
        /*02a2*/ 	.short	(.L_124 - .L_123)
	.align		4
.L_123:
        /*02a4*/ 	.word	index@(_ZN5flash16flash_fwd_kernelI23Flash_fwd_kernel_traitsILi32ELi128ELi128ELi4ELb0ELb0EN7cutlass6half_tE19Flash_kernel_traitsILi32ELi128ELi128ELi4ES3_EELb0ELb0ELb0ELb0ELb0ELb0ELb0ELb0EEEvNS_16Flash_fwd_paramsE)
        /*02a8*/ 	.word	0x00000028


	//----- nvinfo : EIATTR_MIN_STACK_SIZE
	.align		4
.L_124:
        /*02ac*/ 	.byte	0x04, 0x12
        /*02ae*/ 	.short	(.L_126 - .L_125)
	.align		4
.L_125:
        /*02b0*/ 	.word	index@(_ZN5flash16flash_fwd_kernelI23Flash_fwd_kernel_traitsILi32ELi128ELi128ELi4ELb0ELb0EN7cutlass6half_tE19Flash_kernel_traitsILi32ELi128ELi128ELi4ES3_EELb0ELb0ELb0ELb1ELb0ELb0ELb0ELb0EEEvNS_16Flash_fwd_paramsE)
        /*02b4*/ 	.word	0x00000040


	//----- nvinfo : EIATTR_MIN_STACK_SIZE
	.align		4
.L_126:
        /*02b8*/ 	.byte	0x04, 0x12
        /*02ba*/ 	.short	(.L_128 - .L_127)
	.align		4
.L_127:
        /*02bc*/ 	.word	index@(_ZN5flash16flash_fwd_kernelI23Flash_fwd_kernel_traitsILi32ELi128ELi128ELi4ELb0ELb0EN7cutlass6half_tE19Flash_kernel_traitsILi32ELi128ELi128ELi4ES3_EELb0ELb0ELb1ELb0ELb0ELb1ELb0ELb0EEEvNS_16Flash_fwd_paramsE)
        /*02c0*/ 	.word	0x00000050


	//----- nvinfo : EIATTR_MIN_STACK_SIZE
	.align		4
.L_128:
        /*02c4*/ 	.byte	0x04, 0x12
        /*02c6*/ 	.short	(.L_130 - .L_129)
	.align		4
.L_129:
        /*02c8*/ 	.word	index@(_ZN5flash16flash_fwd_kernelI23Flash_fwd_kernel_traitsILi32ELi128ELi128ELi4ELb0ELb0EN7cutlass6half_tE19Flash_kernel_traitsILi32ELi128ELi128ELi4ES3_EELb0ELb0ELb1ELb0ELb0ELb0ELb0ELb0EEEvNS_16Flash_fwd_paramsE)
        /*02cc*/ 	.word	0x00000000


	//----- nvinfo : EIATTR_MIN_STACK_SIZE
	.align		4
.L_130:
        /*02d0*/ 	.byte	0x04, 0x12
        /*02d2*/ 	.short	(.L_132 - .L_131)
	.align		4
.L_131:
        /*02d4*/ 	.word	index@(_ZN5flash16flash_fwd_kernelI23Flash_fwd_kernel_traitsILi32ELi128ELi128ELi4ELb0ELb0EN7cutlass6half_tE19Flash_kernel_traitsILi32ELi128ELi128ELi4ES3_EELb0ELb0ELb1ELb1ELb0ELb0ELb0ELb0EEEvNS_16Flash_fwd_paramsE)
        /*02d8*/ 	.word	0x00000000


	//----- nvinfo : EIATTR_MIN_STACK_SIZE
	.align		4
.L_132:
        /*02dc*/ 	.byte	0x04, 0x12
        /*02de*/ 	.short	(.L_134 - .L_133)
	.align		4
.L_133:
        /*02e0*/ 	.word	index@(_ZN5flash16flash_fwd_kernelI23Flash_fwd_kernel_traitsILi32ELi128ELi128ELi4ELb0ELb0EN7cutlass6half_tE19Flash_kernel_traitsILi32ELi128ELi128ELi4ES3_EELb1ELb0ELb0ELb0ELb0ELb1ELb0ELb0EEEvNS_16Flash_fwd_paramsE)
        /*02e4*/ 	.word	0x00000088


	//----- nvinfo : EIATTR_MIN_STACK_SIZE
	.align		4
.L_134:
        /*02e8*/ 	.byte	0x04, 0x12
        /*02ea*/ 	.short	(.L_136 - .L_135)
	.align		4
.L_135:
        /*02ec*/ 	.word	index@(_ZN5flash16flash_fwd_kernelI23Flash_fwd_kernel_traitsILi32ELi128ELi128ELi4ELb0ELb0EN7cutlass6half_tE19Flash_kernel_traitsILi32ELi128ELi128ELi4ES3_EELb0ELb0ELb0ELb0ELb0ELb1ELb1ELb0EEEvNS_16Flash_fwd_paramsE)
        /*02f0*/ 	.word	0x00000060


	//----- nvinfo : EIATTR_MIN_STACK_SIZE
	.align		4
.L_136:
        /*02f4*/ 	.byte	0x04, 0x12
        /*02f6*/ 	.short	(.L_138 - .L_137)
	.align		4
.L_137:
        /*02f8*/ 	.word	index@(_ZN5flash16flash_fwd_kernelI23Flash_fwd_kernel_traitsILi32ELi128ELi128ELi4ELb0ELb0EN7cutlass6half_tE19Flash_kernel_traitsILi32ELi128ELi128ELi4ES3_EELb1ELb0ELb0ELb0ELb0ELb0ELb0ELb0EEEvNS_16Flash_fwd_paramsE)
        /*02fc*/ 	.word	0x00000080


	//----- nvinfo : EIATTR_MIN_STACK_SIZE
	.align		4
.L_138:
        /*0300*/ 	.byte	0x04, 0x12
        /*0302*/ 	.short	(.L_140 - .L_139)
	.align		4
.L_139:
        /*0304*/ 	.word	index@(_ZN5flash16flash_fwd_kernelI23Flash_fwd_kernel_traitsILi32ELi128ELi128ELi4ELb0ELb0EN7cutlass6half_tE19Flash_kernel_traitsILi32ELi128ELi128ELi4ES3_EELb1ELb0ELb1ELb0ELb0ELb0ELb0ELb0EEEvNS_16Flash_fwd_paramsE)
        /*0308*/ 	.word	0x000000d0


	//----- nvinfo : EIATTR_MIN_STACK_SIZE
	.align		4
.L_140:
        /*030c*/ 	.byte	0x04, 0x12
        /*030e*/ 	.short	(.L_142 - .L_141)
	.align		4
.L_141:
        /*0310*/ 	.word	index@(_ZN5flash16flash_fwd_kernelI23Flash_fwd_kernel_traitsILi32ELi128ELi128ELi4ELb0ELb0EN7cutlass6half_tE19Flash_kernel_traitsILi32ELi128ELi128ELi4ES3_EELb1ELb0ELb0ELb0ELb1ELb1ELb0ELb0EEEvNS_16Flash_fwd_paramsE)
        /*0314*/ 	.word	0x00000080


	//----- nvinfo : EIATTR_MIN_STACK_SIZE
	.align		4
.L_142:
        /*0318*/ 	.byte	0x04, 0x12
        /*031a*/ 	.short	(.L_144 - .L_143)
	.align		4
.L_143:
        /*031c*/ 	.word	index@(_ZN5flash16flash_fwd_kernelI23Flash_fwd_kernel_traitsILi32ELi128ELi128ELi4ELb0ELb0EN7cutlass6half_tE19Flash_kernel_traitsILi32ELi128ELi128ELi4ES3_EELb0ELb0ELb0ELb0ELb1ELb1ELb1ELb0EEEvNS_16Flash_fwd_paramsE)
        /*0320*/ 	.word	0x00000038


	//----- nvinfo : EIATTR_MIN_STACK_SIZE
	.align		4
.L_144:
        /*0324*/ 	.byte	0x04, 0x12
        /*0326*/ 	.short	(.L_146 - .L_145)
	.align		4
.L_145:
        /*0328*/ 	.word	index@(_ZN5flash16flash_fwd_kernelI23Flash_fwd_kernel_traitsILi32ELi128ELi128ELi4ELb0ELb0EN7cutlass6half_tE19Flash_kernel_traitsILi32ELi128ELi128ELi4ES3_EELb1ELb0ELb0ELb1ELb0ELb0ELb0ELb0EEEvNS_16Flash_fwd_paramsE)
        /*032c*/ 	.word	0x000000b0


	//----- nvinfo : EIATTR_MIN_STACK_SIZE
	.align		4
.L_146:
        /*0330*/ 	.byte	0x04, 0x12
        /*0332*/ 	.short	(.L_148 - .L_147)
	.align		4
.L_147:
        /*0334*/ 	.word	index@(_ZN5flash16flash_fwd_kernelI23Flash_fwd_kernel_traitsILi32ELi128ELi128ELi4ELb0ELb0EN7cutlass6half_tE19Flash_kernel_traitsILi32ELi128ELi128ELi4ES3_EELb1ELb0ELb0ELb0ELb0ELb0ELb0ELb1EEEvNS_16Flash_fwd_paramsE)
        /*0338*/ 	.word	0x00000358


	//----- nvinfo : EIATTR_MIN_STACK_SIZE
	.align		4
.L_148:
        /*033c*/ 	.byte	0x04, 0x12
        /*033e*/ 	.short	(.L_150 - .L_149)
	.align		4
.L_149:
        /*0340*/ 	.word	index@(_ZN5flash16flash_fwd_kernelI23Flash_fwd_kernel_traitsILi32ELi128ELi128ELi4ELb0ELb0EN7cutlass6half_tE19Flash_kernel_traitsILi32ELi128ELi128ELi4ES3_EELb0ELb0ELb0ELb0ELb0ELb0ELb1ELb0EEEvNS_16Flash_fwd_paramsE)
        /*0344*/ 	.word	0x00000058


	//----- nvinfo : EIATTR_MIN_STACK_SIZE
	.align		4
.L_150:
        /*0348*/ 	.byte	0x04, 0x12
        /*034a*/ 	.short	(.L_152 - .L_151)
	.align		4
.L_151:
        /*034c*/ 	.word	index@(_ZN5flash16flash_fwd_kernelI23Flash_fwd_kernel_traitsILi32ELi128ELi128ELi4ELb0ELb0EN7cutlass6half_tE19Flash_kernel_traitsILi32ELi128ELi128ELi4ES3_EELb1ELb0ELb0ELb1ELb0ELb0ELb0ELb1EEEvNS_16Flash_fwd_paramsE)
        /*0350*/ 	.word	0x00000300


	//----- nvinfo : EIATTR_MIN_STACK_SIZE
	.align		4
.L_152:
        /*0354*/ 	.byte	0x04, 0x12
        /*0356*/ 	.short	(.L_154 - .L_153)
	.align		4
.L_153:
        /*0358*/ 	.word	index@(_ZN5flash16flash_fwd_kernelI23Flash_fwd_kernel_traitsILi32ELi128ELi128ELi4ELb0ELb0EN7cutlass6half_tE19Flash_kernel_traitsILi32ELi128ELi128ELi4ES3_EELb0ELb0ELb0ELb1ELb0ELb0ELb1ELb0EEEvNS_16Flash_fwd_paramsE)
        /*035c*/ 	.word	0x00000010


	//----- nvinfo : EIATTR_MIN_STACK_SIZE
	.align		4
.L_154:
        /*0360*/ 	.byte	0x04, 0x12
        /*0362*/ 	.short	(.L_156 - .L_155)
	.align		4
.L_155:
        /*0364*/ 	.word	index@(_ZN5flash16flash_fwd_kernelI23Flash_fwd_kernel_traitsILi32ELi128ELi128ELi4ELb0ELb0EN7cutlass6half_tE19Flash_kernel_traitsILi32ELi128ELi128ELi4ES3_EELb1ELb0ELb1ELb0ELb0ELb1ELb0ELb0EEEvNS_16Flash_fwd_paramsE)
        /*0368*/ 	.word	0x000000a0


	//----- nvinfo : EIATTR_MIN_STACK_SIZE
	.align		4
.L_156:
        /*036c*/ 	.byte	0x04, 0x12
        /*036e*/ 	.short	(.L_158 - .L_157)
	.align		4
.L_157:
        /*0370*/ 	.word	index@(_ZN5flash16flash_fwd_kernelI23Flash_fwd_kernel_traitsILi32ELi128ELi128ELi4ELb0ELb0EN7cutlass6half_tE19Flash_kernel_traitsILi32ELi128ELi128ELi4ES3_EELb0ELb0ELb1ELb0ELb0ELb1ELb1ELb0EEEvNS_16Flash_fwd_paramsE)
        /*0374*/ 	.word	0x00000018


	//----- nvinfo : EIATTR_MIN_STACK_SIZE
	.align		4
.L_158:
        /*0378*/ 	.byte	0x04, 0x12
        /*037a*/ 	.short	(.L_160 - .L_159)
	.align		4
.L_159:
        /*037c*/ 	.word	index@(_ZN5flash16flash_fwd_kernelI23Flash_fwd_kernel_traitsILi32ELi128ELi128ELi4ELb0ELb0EN7cutlass6half_tE19Flash_kernel_traitsILi32ELi128ELi128ELi4ES3_EELb1ELb0ELb1ELb1ELb0ELb0ELb0ELb0EEEvNS_16Flash_fwd_paramsE)
        /*0380*/ 	.word	0x00000088


	//----- nvinfo : EIATTR_MIN_STACK_SIZE
	.align		4
.L_160:
        /*0384*/ 	.byte	0x04, 0x12
        /*0386*/ 	.short	(.L_162 - .L_161)
	.align		4
.L_161:
        /*0388*/ 	.word	index@(_ZN5flash16flash_fwd_kernelI23Flash_fwd_kernel_traitsILi32ELi128ELi128ELi4ELb0ELb0EN7cutlass6half_tE19Flash_kernel_traitsILi32ELi128ELi128ELi4ES3_EELb1ELb0ELb1ELb0ELb0ELb0ELb0ELb1EEEvNS_16Flash_fwd_paramsE)
        /*038c*/ 	.word	0x00000448


	//----- nvinfo : EIATTR_MIN_STACK_SIZE
	.align		4
.L_162:
        /*0390*/ 	.byte	0x04, 0x12
        /*0392*/ 	.short	(.L_164 - .L_163)
	.align		4
.L_163:
        /*0394*/ 	.word	index@(_ZN5flash16flash_fwd_kernelI23Flash_fwd_kernel_traitsILi32ELi128ELi128ELi4ELb0ELb0EN7cutlass6half_tE19Flash_kernel_traitsILi32ELi128ELi128ELi4ES3_EELb0ELb0ELb1ELb0ELb0ELb0ELb1ELb0EEEvNS_16Flash_fwd_paramsE)
        /*0398*/ 	.word	0x00000000


	//----- nvinfo : EIATTR_MIN_STACK_SIZE
	.align		4
.L_164:
        /*039c*/ 	.byte	0x04, 0x12
        /*039e*/ 	.short	(.L_166 - .L_165)
	.align		4
.L_165:
        /*03a0*/ 	.word	index@(_ZN5flash16flash_fwd_kernelI23Flash_fwd_kernel_traitsILi32ELi128ELi128ELi4ELb0ELb0EN7cutlass6half_tE19Flash_kernel_traitsILi32ELi128ELi128ELi4ES3_EELb1ELb0ELb1ELb1ELb0ELb0ELb0ELb1EEEvNS_16Flash_fwd_paramsE)
        /*03a4*/ 	.word	0x00000480


	//----- nvinfo : EIATTR_MIN_STACK_SIZE
	.align		4
.L_166:
        /*03a8*/ 	.byte	0x04, 0x12
        /*03aa*/ 	.short	(.L_168 - .L_167)
	.align		4
.L_167:
        /*03ac*/ 	.word	index@(_ZN5flash16flash_fwd_kernelI23Flash_fwd_kernel_traitsILi32ELi128ELi128ELi4ELb0ELb0EN7cutlass6half_tE19Flash_kernel_traitsILi32ELi128ELi128ELi4ES3_EELb0ELb0ELb1ELb1ELb0ELb0ELb1ELb0EEEvNS_16Flash_fwd_paramsE)
        /*03b0*/ 	.word	0x00000030
.L_168:


//--------------------- .nv.info._ZN5flash16flash_fwd_kernelI23Flash_fwd_kernel_traitsILi32ELi128ELi128ELi4ELb0ELb0EN7cutlass6half_tE19Flash_kernel_traitsILi32ELi128ELi128ELi4ES3_EELb0ELb0ELb0ELb0ELb0ELb1ELb0ELb0EEEvNS_16Flash_fwd_paramsE --------------------------
	.section	.nv.info._ZN5flash16flash_fwd_kernelI23Flash_fwd_kernel_traitsILi32ELi128ELi128ELi4ELb0ELb0EN7cutlass6half_tE19Flash_kernel_traitsILi32ELi128ELi128ELi4ES3_EELb0ELb0ELb0ELb0ELb0ELb1ELb0ELb0EEEvNS_16Flash_fwd_paramsE,"",@"SHT_CUDA_INFO"
	.sectionflags	@""
	.align	4


	//----- nvinfo : EIATTR_CUDA_API_VERSION
	.align		4
        /*0000*/ 	.byte	0x04, 0x37
        /*0002*/ 	.short	(.L_170 - .L_169)
.L_169:
        /*0004*/ 	.word	0x00000082


	//----- nvinfo : EIATTR_SW2861232_WAR
	.align		4
.L_170:
        /*0008*/ 	.byte	0x01, 0x35
	.zero		2


	//----- nvinfo : EIATTR_PARAM_CBANK
	.align		4
        /*000c*/ 	.byte	0x04, 0x0a
        /*000e*/ 	.short	(.L_172 - .L_171)
	.align		4
.L_171:
        /*0010*/ 	.word	index@(.nv.constant0._ZN5flash16flash_fwd_kernelI23Flash_fwd_kernel_traitsILi32ELi128ELi128ELi4ELb0ELb0EN7cutlass6half_tE19Flash_kernel_traitsILi32ELi128ELi128ELi4ES3_EELb0ELb0ELb0ELb0ELb0ELb1ELb0ELb0EEEvNS_16Flash_fwd_paramsE)
        /*0014*/ 	.short	0x0160
        /*0016*/ 	.short	0x01d0


	//----- nvinfo : EIATTR_CBANK_PARAM_SIZE
	.align		4
.L_172:
        /*0018*/ 	.byte	0x03, 0x19
        /*001a*/ 	.short	0x01d0


	//----- nvinfo : EIATTR_KPARAM_INFO
	.align		4
        /*001c*/ 	.byte	0x04, 0x17
        /*001e*/ 	.short	(.L_174 - .L_173)
.L_173:
        /*0020*/ 	.word	0x00000000
        /*0024*/ 	.short	0x0000
        /*0026*/ 	.short	0x0000
        /*0028*/ 	.byte	0x00, 0xf0, 0x41, 0x07


	//----- nvinfo : EIATTR_MAXREG_COUNT
	.align		4
.L_174:
        /*002c*/ 	.byte	0x03, 0x1b
        /*002e*/ 	.short	0x00ff


	//----- nvinfo : EIATTR_NUM_BARRIERS
	.align		4
        /*0030*/ 	.byte	0x02, 0x4c
        /*0032*/ 	.byte	0x01
	.zero		1


	//----- nvinfo : EIATTR_ANNOTATIONS
	.align		4
        /*0034*/ 	.byte	0x04, 0x55
        /*0036*/ 	.short	(.L_176 - .L_175)


	//   ....[0]....
.L_175:
        /*0038*/ 	.word	0x00000001
        /*003c*/ 	.byte	0x60, 0x09, 0x00, 0x00, 0x01, 0x00, 0x00, 0x00, 0xa0, 0x09, 0x00, 0x00, 0x01, 0x00, 0x00, 0x00
        /*004c*/ 	.byte	0x20, 0x0a, 0x00, 0x00, 0x01, 0x00, 0x00, 0x00, 0x60, 0x0a, 0x00, 0x00, 0x01, 0x00, 0x00, 0x00
        /*005c*/ 	.byte	0x90, 0x0a, 0x00, 0x00, 0x01, 0x00, 0x00, 0x00, 0xc0, 0x0a, 0x00, 0x00, 0x01, 0x00, 0x00, 0x00
        /*006c*/ 	.byte	0xe0, 0x0a, 0x00, 0x00, 0x01, 0x00, 0x00, 0x00, 0xb0, 0x19, 0x00, 0x00, 0x01, 0x00, 0x00, 0x00
        /*007c*/ 	.byte	0xe0, 0x8d, 0x00, 0x00, 0x01, 0x00, 0x00, 0x00, 0xf0, 0x8d, 0x00, 0x00, 0x01, 0x00, 0x00, 0x00
        /*008c*/ 	.byte	0x40, 0x9c, 0x00, 0x00, 0x01, 0x00, 0x00, 0x00, 0x50, 0x9c, 0x00, 0x00, 0x01, 0x00, 0x00, 0x00
        /*009c*/ 	.byte	0x60, 0x9c, 0x00, 0x00, 0x01, 0x00, 0x00, 0x00, 0xa0, 0x9d, 0x00, 0x00, 0x01, 0x00, 0x00, 0x00
        /*00ac*/ 	.byte	0xa0, 0x9e, 0x00, 0x00, 0x01, 0x00, 0x00, 0x00, 0xa0, 0x9f, 0x00, 0x00


	//----- nvinfo : EIATTR_MERCURY_ISA_VERSION
	.align		4
.L_176:
        /*00b8*/ 	.byte	0x03, 0x5f
        /*00ba*/ 	.short	0x0000


	//----- nvinfo : EIATTR_COOP_GROUP_MASK_REGIDS
	.align		4
        /*00bc*/ 	.byte	0x04, 0x29
        /*00be*/ 	.short	(.L_178 - .L_177)


	//   ....[0]....
.L_177:
        /*00c0*/ 	.word	0xffffffff


	//   ....[1]....
        /*00c4*/ 	.word	0xffffffff


	//   ....[2]....
        /*00c8*/ 	.word	0xffffffff


	//   ....[3]....
        /*00cc*/ 	.word	0xffffffff


	//   ....[4]....
        /*00d0*/ 	.word	0xffffffff


	//   ....[5]....
        /*00d4*/ 	.word	0xffffffff


	//   ....[6]....
        /*00d8*/ 	.word	0xffffffff


	//   ....[7]....
        /*00dc*/ 	.word	0xffffffff


	//   ....[8]....
        /*00e0*/ 	.word	0xffffffff


	//   ....[9]....
        /*00e4*/ 	.word	0xffffffff


	//   ....[10]....
        /*00e8*/ 	.word	0xffffffff


	//   ....[11]....
        /*00ec*/ 	.word	0xffffffff


	//   ....[12]....
        /*00f0*/ 	.word	0xffffffff


	//   ....[13]....
        /*00f4*/ 	.word	0xffffffff


	//   ....[14]....
        /*00f8*/ 	.word	0xffffffff


	//   ....[15]....
        /*00fc*/ 	.word	0xffffffff


	//   ....[16]....
        /*0100*/ 	.word	0xffffffff


	//   ....[17]....
        /*0104*/ 	.word	0xffffffff


	//   ....[18]....
        /*0108*/ 	.word	0xffffffff


	//   ....[19]....
        /*010c*/ 	.word	0xffffffff


	//   ....[20]....
        /*0110*/ 	.word	0xffffffff


	//   ....[21]....
        /*0114*/ 	.word	0xffffffff


	//   ....[22]....
        /*0118*/ 	.word	0xffffffff


	//   ....[23]....
        /*011c*/ 	.word	0xffffffff


	//----- nvinfo : EIATTR_COOP_GROUP_INSTR_OFFSETS
	.align		4
.L_178:
        /*0120*/ 	.byte	0x04, 0x28
        /*0122*/ 	.short	(.L_180 - .L_179)


	//   ....[0]....
.L_179:
        /*0124*/ 	.word	0x00002f30


	//   ....[1]....
        /*0128*/ 	.word	0x00002f50


	//   ....[2]....
        /*012c*/ 	.word	0x00002fa0


	//   ....[3]....
        /*0130*/ 	.word	0x00002fc0


	//   ....[4]....
        /*0134*/ 	.word	0x00003860


	//   ....[5]....
        /*0138*/ 	.word	0x000038d0


	//   ....[6]....
        /*013c*/ 	.word	0x00003a60


	//   ....[7]....
        /*0140*/ 	.word	0x00003ac0


	//   ....[8]....
        /*0144*/ 	.word	0x000067a0


	//   ....[9]....
        /*0148*/ 	.word	0x000067f0


	//   ....[10]....
        /*014c*/ 	.word	0x00006830


	//   ....[11]....
        /*0150*/ 	.word	0x00006840


	//   ....[12]....
        /*0154*/ 	.word	0x00006880


	//   ....[13]....
        /*0158*/ 	.word	0x000068a0


	//   ....[14]....
        /*015c*/ 	.word	0x000068b0


	//   ....[15]....
        /*0160*/ 	.word	0x000068d0


	//   ....[16]....
        /*0164*/ 	.word	0x00008e30


	//   ....[17]....
        /*0168*/ 	.word	0x00008e50


	//   ....[18]....
        /*016c*/ 	.word	0x00008e70


	//   ....[19]....
        /*0170*/ 	.word	0x00008e80


	//   ....[20]....
        /*0174*/ 	.word	0x00008ee0


	//   ....[21]....
        /*0178*/ 	.word	0x00008f00


	//   ....[22]....
        /*017c*/ 	.word	0x00008f20


	//   ....[23]....
        /*0180*/ 	.word	0x00008f40


	//----- nvinfo : EIATTR_EXIT_INSTR_OFFSETS
	.align		4
.L_180:
        /*0184*/ 	.byte	0x04, 0x1c
        /*0186*/ 	.short	(.L_182 - .L_181)


	//   ....[0]....
.L_181:
        /*0188*/ 	.word	0x000002f0


	//   ....[1]....
        /*018c*/ 	.word	0x00009fc0


	//   ....[2]....
        /*0190*/ 	.word	0x0000a080


	//   ....[3]....
        /*0194*/ 	.word	0x0000a910


	//   ....[4]....
        /*0198*/ 	.word	0x0000a990


	//----- nvinfo : EIATTR_CTAIDZ_USED
	.align		4
.L_182:
        /*019c*/ 	.byte	0x01, 0x04
	.zero		2


	//----- nvinfo : EIATTR_CRS_STACK_SIZE
	.align		4
        /*01a0*/ 	.byte	0x04, 0x1e
        /*01a2*/ 	.short	(.L_184 - .L_183)
.L_183:
        /*01a4*/ 	.word	0x00000000
.L_184:


//--------------------- .nv.info._ZN5flash16flash_fwd_kernelI23Flash_fwd_kernel_traitsILi32ELi128ELi128ELi4ELb0ELb0EN7cutlass6half_tE19Flash_kernel_traitsILi32ELi128ELi128ELi4ES3_EELb0ELb0ELb0ELb0ELb1ELb1ELb0ELb0EEEvNS_16Flash_fwd_paramsE --------------------------
	.section	.nv.info._ZN5flash16flash_fwd_kernelI23Flash_fwd_kernel_traitsILi32ELi128ELi128ELi4ELb0ELb0EN7cutlass6half_tE19Flash_kernel_traitsILi32ELi128ELi128ELi4ES3_EELb0ELb0ELb0ELb0ELb1ELb1ELb0ELb0EEEvNS_16Flash_fwd_paramsE,"",@"SHT_CUDA_INFO"
	.sectionflags	@""
	.align	4


	//----- nvinfo : EIATTR_CUDA_API_VERSION
	.align		4
        /*0000*/ 	.byte	0x04, 0x37
        /*0002*/ 	.short	(.L_186 - .L_185)
.L_185:
        /*0004*/ 	.word	0x00000082


	//----- nvinfo : EIATTR_SW2861232_WAR
	.align		4
.L_186:
        /*0008*/ 	.byte	0x01, 0x35
	.zero		2


	//----- nvinfo : EIATTR_PARAM_CBANK
	.align		4
        /*000c*/ 	.byte	0x04, 0x0a
        /*000e*/ 	.short	(.L_188 - .L_187)
	.align		4
.L_187:
        /*0010*/ 	.word	index@(.nv.constant0._ZN5flash16flash_fwd_kernelI23Flash_fwd_kernel_traitsILi32ELi128ELi128ELi4ELb0ELb0EN7cutlass6half_tE19Flash_kernel_traitsILi32ELi128ELi128ELi4ES3_EELb0ELb0ELb0ELb0ELb1ELb1ELb0ELb0EEEvNS_16Flash_fwd_paramsE)
        /*0014*/ 	.short	0x0160
        /*0016*/ 	.short	0x01d0


	//----- nvinfo : EIATTR_CBANK_PARAM_SIZE
	.align		4
.L_188:
        /*0018*/ 	.byte	0x03, 0x19
        /*001a*/ 	.short	0x01d0


	//----- nvinfo : EIATTR_KPARAM_INFO
	.align		4
        /*001c*/ 	.byte	0x04, 0x17
        /*001e*/ 	.short	(.L_190 - .L_189)
.L_189:
        /*0020*/ 	.word	0x00000000
        /*0024*/ 	.short	0x0000
        /*0026*/ 	.short	0x0000
        /*0028*/ 	.byte	0x00, 0xf0, 0x41, 0x07


	//----- nvinfo : EIATTR_MAXREG_COUNT
	.align		4
.L_190:
        /*002c*/ 	.byte	0x03, 0x1b
        /*002e*/ 	.short	0x00ff


	//----- nvinfo : EIATTR_NUM_BARRIERS
	.align		4
        /*0030*/ 	.byte	0x02, 0x4c
        /*0032*/ 	.byte	0x01
	.zero		1


	//----- nvinfo : EIATTR_MERCURY_ISA_VERSION
	.align		4
        /*0034*/ 	.byte	0x03, 0x5f
        /*0036*/ 	.short	0x0000


	//----- nvinfo : EIATTR_COOP_GROUP_MASK_REGIDS
	.align		4
        /*0038*/ 	.byte	0x04, 0x29
        /*003a*/ 	.short	(.L_192 - .L_191)


	//   ....[0]....
.L_191:
        /*003c*/ 	.word	0xffffffff


	//   ....[1]....
        /*0040*/ 	.word	0xffffffff


	//   ....[2]....
        /*0044*/ 	.word	0xffffffff


	//   ....[3]....
        /*0048*/ 	.word	0xffffffff


	//   ....[4]....
        /*004c*/ 	.word	0xffffffff


	//   ....[5]....
        /*0050*/ 	.word	0xffffffff


	//   ....[6]....
        /*0054*/ 	.word	0xffffffff


	//   ....[7]....
        /*0058*/ 	.word	0xffffffff


	//   ....[8]....
        /*005c*/ 	.word	0xffffffff


	//   ....[9]....
        /*0060*/ 	.word	0xffffffff


	//   ....[10]....
        /*0064*/ 	.word	0xffffffff


	//   ....[11]....
        /*0068*/ 	.word	0xffffffff


	//   ....[12]....
        /*006c*/ 	.word	0xffffffff


	//   ....[13]....
        /*0070*/ 	.word	0xffffffff


	//   ....[14]....
        /*0074*/ 	.word	0xffffffff


	//   ....[15]....
        /*0078*/ 	.word	0xffffffff


	//   ....[16]....
        /*007c*/ 	.word	0xffffffff


	//   ....[17]....
        /*0080*/ 	.word	0xffffffff


	//   ....[18]....
        /*0084*/ 	.word	0xffffffff


	//   ....[19]....
        /*0088*/ 	.word	0xffffffff


	//   ....[20]....
        /*008c*/ 	.word	0xffffffff


	//   ....[21]....
        /*0090*/ 	.word	0xffffffff


	//   ....[22]....
        /*0094*/ 	.word	0xffffffff


	//   ....[23]....
        /*0098*/ 	.word	0xffffffff


	//----- nvinfo : EIATTR_COOP_GROUP_INSTR_OFFSETS
	.align		4
.L_192:
        /*009c*/ 	.byte	0x04, 0x28
        /*009e*/ 	.short	(.L_194 - .L_193)


	//   ....[0]....
.L_193:
        /*00a0*/ 	.word	0x00001900


	//   ....[1]....
        /*00a4*/ 	.word	0x00001920


	//   ....[2]....
        /*00a8*/ 	.word	0x00001e00


	//   ....[3]....
        /*00ac*/ 	.word	0x00001e70


	//   ....[4]....
        /*00b0*/ 	.word	0x00002540


	//   ....[5]....
        /*00b4*/ 	.word	0x000025b0


	//   ....[6]....
        /*00b8*/ 	.word	0x000025e0


	//   ....[7]....
        /*00bc*/ 	.word	0x00002620


	//   ....[8]....
        /*00c0*/ 	.word	0x00005320


	//   ....[9]....
        /*00c4*/ 	.word	0x00005370


	//   ....[10]....
        /*00c8*/ 	.word	0x000053b0


	//   ....[11]....
        /*00cc*/ 	.word	0x000053d0


	//   ....[12]....
        /*00d0*/ 	.word	0x00005410


	//   ....[13]....
        /*00d4*/ 	.word	0x00005430


	//   ....[14]....
        /*00d8*/ 	.word	0x00005440


	//   ....[15]....
        /*00dc*/ 	.word	0x00005460


	//   ....[16]....
        /*00e0*/ 	.word	0x00007970


	//   ....[17]....
        /*00e4*/ 	.word	0x000079b0


	//   ....[18]....
        /*00e8*/ 	.word	0x000079e0


	//   ....[19]....
        /*00ec*/ 	.word	0x000079f0


	//   ....[20]....
        /*00f0*/ 	.word	0x00007a50


	//   ....[21]....
        /*00f4*/ 	.word	0x00007a70


	//   ....[22]....
        /*00f8*/ 	.word	0x00007a90


	//   ....[23]....
        /*00fc*/ 	.word	0x00007ab0


	//----- nvinfo : EIATTR_EXIT_INSTR_OFFSETS
	.align		4
.L_194:
        /*0100*/ 	.byte	0x04, 0x1c
        /*0102*/ 	.short	(.L_196 - .L_195)


	//   ....[0]....
.L_195:
        /*0104*/ 	.word	0x00000160


	//   ....[1]....
        /*0108*/ 	.word	0x00008940


	//----- nvinfo : EIATTR_CTAIDZ_USED
	.align		4
.L_196:
        /*010c*/ 	.byte	0x01, 0x04
	.zero		2


	//----- nvinfo : EIATTR_CRS_STACK_SIZE
	.align		4
        /*0110*/ 	.byte	0x04, 0x1e
        /*0112*/ 	.short	(.L_198 - .L_197)
.L_197:
        /*0114*/ 	.word	0x00000000
.L_198:


//--------------------- .nv.info._ZN5flash16flash_fwd_kernelI23Flash_fwd_kernel_traitsILi32ELi128ELi128ELi4ELb0ELb0EN7cutlass6half_tE19Flash_kernel_traitsILi32ELi128ELi128ELi4ES3_EELb0ELb0ELb0ELb0ELb0ELb0ELb0ELb0EEEvNS_16Flash_fwd_paramsE --------------------------
	.section	.nv.info._ZN5flash16flash_fwd_kernelI23Flash_fwd_kernel_traitsILi32ELi128ELi128ELi4ELb0ELb0EN7cutlass6half_tE19Flash_kernel_traitsILi32ELi128ELi128ELi4ES3_EELb0ELb0ELb0ELb0ELb0ELb0ELb0ELb0EEEvNS_16Flash_fwd_paramsE,"",@"SHT_CUDA_INFO"
	.sectionflags	@""
	.align	4


	//----- nvinfo : EIATTR_CUDA_API_VERSION
	.align		4
        /*0000*/ 	.byte	0x04, 0x37
        /*0002*/ 	.short	(.L_200 - .L_199)
.L_199:
        /*0004*/ 	.word	0x00000082


	//----- nvinfo : EIATTR_SW2861232_WAR
	.align		4
.L_200:
        /*0008*/ 	.byte	0x01, 0x35
	.zero		2


	//----- nvinfo : EIATTR_PARAM_CBANK
	.align		4
        /*000c*/ 	.byte	0x04, 0x0a
        /*000e*/ 	.short	(.L_202 - .L_201)
	.align		4
.L_201:
        /*0010*/ 	.word	index@(.nv.constant0._ZN5flash16flash_fwd_kernelI23Flash_fwd_kernel_traitsILi32ELi128ELi128ELi4ELb0ELb0EN7cutlass6half_tE19Flash_kernel_traitsILi32ELi128ELi128ELi4ES3_EELb0ELb0ELb0ELb0ELb0ELb0ELb0ELb0EEEvNS_16Flash_fwd_paramsE)
        /*0014*/ 	.short	0x0160
        /*0016*/ 	.short	0x01d0


	//----- nvinfo : EIATTR_CBANK_PARAM_SIZE
	.align		4
.L_202:
        /*0018*/ 	.byte	0x03, 0x19
        /*001a*/ 	.short	0x01d0


	//----- nvinfo : EIATTR_KPARAM_INFO
	.align		4
        /*001c*/ 	.byte	0x04, 0x17
        /*001e*/ 	.short	(.L_204 - .L_203)
.L_203:
        /*0020*/ 	.word	0x00000000
        /*0024*/ 	.short	0x0000
        /*0026*/ 	.short	0x0000
        /*0028*/ 	.byte	0x00, 0xf0, 0x41, 0x07


	//----- nvinfo : EIATTR_MAXREG_COUNT
	.align		4
.L_204:
        /*002c*/ 	.byte	0x03, 0x1b
        /*002e*/ 	.short	0x00ff


	//----- nvinfo : EIATTR_NUM_BARRIERS
	.align		4
        /*0030*/ 	.byte	0x02, 0x4c
        /*0032*/ 	.byte	0x01
	.zero		1


	//----- nvinfo : EIATTR_ANNOTATIONS
	.align		4
        /*0034*/ 	.byte	0x04, 0x55
        /*0036*/ 	.short	(.L_206 - .L_205)


	//   ....[0]....
.L_205:
        /*0038*/ 	.word	0x00000001
        /*003c*/ 	.byte	0x00, 0x08, 0x00, 0x00, 0x01, 0x00, 0x00, 0x00, 0x60, 0x09, 0x00, 0x00, 0x01, 0x00, 0x00, 0x00
        /*004c*/ 	.byte	0x30, 0x0b, 0x00, 0x00, 0x01, 0x00, 0x00, 0x00, 0xa0, 0x0c, 0x00, 0x00, 0x01, 0x00, 0x00, 0x00
        /*005c*/ 	.byte	0x30, 0x0e, 0x00, 0x00, 0x01, 0x00, 0x00, 0x00, 0xd0, 0x10, 0x00, 0x00, 0x01, 0x00, 0x00, 0x00
        /*006c*/ 	.byte	0x50, 0x11, 0x00, 0x00, 0x01, 0x00, 0x00, 0x00, 0x00, 0x5f, 0x00, 0x00, 0x01, 0x00, 0x00, 0x00
        /*007c*/ 	.byte	0xf0, 0x98, 0x00, 0x00, 0x01, 0x00, 0x00, 0x00, 0x00, 0x99, 0x00, 0x00, 0x01, 0x00, 0x00, 0x00
        /*008c*/ 	.byte	0x50, 0xa7, 0x00, 0x00, 0x01, 0x00, 0x00, 0x00, 0xa0, 0xa8, 0x00, 0x00, 0x01, 0x00, 0x00, 0x00
        /*009c*/ 	.byte	0xa0, 0xa9, 0x00, 0x00, 0x01, 0x00, 0x00, 0x00, 0xa0, 0xaa, 0x00, 0x00


	//----- nvinfo : EIATTR_MERCURY_ISA_VERSION
	.align		4
.L_206:
        /*00a8*/ 	.byte	0x03, 0x5f
        /*00aa*/ 	.short	0x0000


	//----- nvinfo : EIATTR_COOP_GROUP_MASK_REGIDS
	.align		4
        /*00ac*/ 	.byte	0x04, 0x29
        /*00ae*/ 	.short	(.L_208 - .L_207)


	//   ....[0]....
.L_207:
        /*00b0*/ 	.word	0xffffffff


	//   ....[1]....
        /*00b4*/ 	.word	0xffffffff


	//   ....[2]....
        /*00b8*/ 	.word	0xffffffff


	//   ....[3]....
        /*00bc*/ 	.word	0xffffffff


	//   ....[4]....
        /*00c0*/ 	.word	0xffffffff


	//   ....[5]....
        /*00c4*/ 	.word	0xffffffff


	//   ....[6]....
        /*00c8*/ 	.word	0xffffffff


	//   ....[7]....
        /*00cc*/ 	.word	0xffffffff


	//   ....[8]....
        /*00d0*/ 	.word	0xffffffff


	//   ....[9]....
        /*00d4*/ 	.word	0xffffffff


	//   ....[10]....
        /*00d8*/ 	.word	0xffffffff


	//   ....[11]....
        /*00dc*/ 	.word	0xffffffff


	//   ....[12]....
        /*00e0*/ 	.word	0xffffffff


	//   ....[13]....
        /*00e4*/ 	.word	0xffffffff


	//   ....[14]....
        /*00e8*/ 	.word	0xffffffff


	//   ....[15]....
        /*00ec*/ 	.word	0xffffffff


	//   ....[16]....
        /*00f0*/ 	.word	0xffffffff


	//   ....[17]....
        /*00f4*/ 	.word	0xffffffff


	//   ....[18]....
        /*00f8*/ 	.word	0xffffffff


	//   ....[19]....
        /*00fc*/ 	.word	0xffffffff


	//   ....[20]....
        /*0100*/ 	.word	0xffffffff


	//   ....[21]....
        /*0104*/ 	.word	0xffffffff


	//   ....[22]....
        /*0108*/ 	.word	0xffffffff


	//   ....[23]....
        /*010c*/ 	.word	0xffffffff


	//----- nvinfo : EIATTR_COOP_GROUP_INSTR_OFFSETS
	.align		4
.L_208:
        /*0110*/ 	.byte	0x04, 0x28
        /*0112*/ 	.short	(.L_210 - .L_209)


	//   ....[0]....
.L_209:
        /*0114*/ 	.word	0x00003750


	//   ....[1]....
        /*0118*/ 	.word	0x00003770


	//   ....[2]....
        /*011c*/ 	.word	0x000037b0


	//   ....[3]....
        /*0120*/ 	.word	0x000037d0


	//   ....[4]....
        /*0124*/ 	.word	0x00004080


	//   ....[5]....
        /*0128*/ 	.word	0x000040f0


	//   ....[6]....
        /*012c*/ 	.word	0x00004280


	//   ....[7]....
        /*0130*/ 	.word	0x000042e0


	//   ....[8]....
        /*0134*/ 	.word	0x000072a0


	//   ....[9]....
        /*0138*/ 	.word	0x000072f0


	//   ....[10]....
        /*013c*/ 	.word	0x00007330


	//   ....[11]....
        /*0140*/ 	.word	0x00007350


	//   ....[12]....
        /*0144*/ 	.word	0x00007390


	//   ....[13]....
        /*0148*/ 	.word	0x000073b0


	//   ....[14]....
        /*014c*/ 	.word	0x000073c0


	//   ....[15]....
        /*0150*/ 	.word	0x000073e0


	//   ....[16]....
        /*0154*/ 	.word	0x00009940


	//   ....[17]....
        /*0158*/ 	.word	0x00009960


	//   ....[18]....
        /*015c*/ 	.word	0x00009980


	//   ....[19]....
        /*0160*/ 	.word	0x00009990


	//   ....[20]....
        /*0164*/ 	.word	0x000099f0


	//   ....[21]....
        /*0168*/ 	.word	0x00009a10


	//   ....[22]....
        /*016c*/ 	.word	0x00009a30


	//   ....[23]....
        /*0170*/ 	.word	0x00009a60


	//----- nvinfo : EIATTR_EXIT_INSTR_OFFSETS
	.align		4
.L_210:
        /*0174*/ 	.byte	0x04, 0x1c
        /*0176*/ 	.short	(.L_212 - .L_211)


	//   ....[0]....
.L_211:
        /*0178*/ 	.word	0x000002f0


	//   ....[1]....
        /*017c*/ 	.word	0x0000aac0


	//   ....[2]....
        /*0180*/ 	.word	0x0000ab80


	//   ....[3]....
        /*0184*/ 	.word	0x0000b460


	//   ....[4]....
        /*0188*/ 	.word	0x0000b4e0


	//----- nvinfo : EIATTR_CTAIDZ_USED
	.align		4
.L_212:
        /*018c*/ 	.byte	0x01, 0x04
	.zero		2


	//----- nvinfo : EIATTR_CRS_STACK_SIZE
	.align		4
        /*0190*/ 	.byte	0x04, 0x1e
        /*0192*/ 	.short	(.L_214 - .L_213)
.L_213:
        /*0194*/ 	.word	0x00000000
.L_214:


//--------------------- .nv.info._ZN5flash16flash_fwd_kernelI23Flash_fwd_kernel_traitsILi32ELi128ELi128ELi4ELb0ELb0EN7cutlass6half_tE19Flash_kernel_traitsILi32ELi128ELi128ELi4ES3_EELb0ELb0ELb0ELb1ELb0ELb0ELb0ELb0EEEvNS_16Flash_fwd_paramsE --------------------------
	.section	.nv.info._ZN5flash16flash_fwd_kernelI23Flash_fwd_kernel_traitsILi32ELi128ELi128ELi4ELb0ELb0EN7cutlass6half_tE19Flash_kernel_traitsILi32ELi128ELi128ELi4ES3_EELb0ELb0ELb0ELb1ELb0ELb0ELb0ELb0EEEvNS_16Flash_fwd_paramsE,"",@"SHT_CUDA_INFO"
	.sectionflags	@""
	.align	4


	//----- nvinfo : EIATTR_CUDA_API_VERSION
	.align		4
        /*0000*/ 	.byte	0x04, 0x37
        /*0002*/ 	.short	(.L_216 - .L_215)
.L_215:
        /*0004*/ 	.word	0x00000082


	//----- nvinfo : EIATTR_SW2861232_WAR
	.align		4
.L_216:
        /*0008*/ 	.byte	0x01, 0x35
	.zero		2


	//----- nvinfo : EIATTR_PARAM_CBANK
	.align		4
        /*000c*/ 	.byte	0x04, 0x0a
        /*000e*/ 	.short	(.L_218 - .L_217)
	.align		4
.L_217:
        /*0010*/ 	.word	index@(.nv.constant0._ZN5flash16flash_fwd_kernelI23Flash_fwd_kernel_traitsILi32ELi128ELi128ELi4ELb0ELb0EN7cutlass6half_tE19Flash_kernel_traitsILi32ELi128ELi128ELi4ES3_EELb0ELb0ELb0ELb1ELb0ELb0ELb0ELb0EEEvNS_16Flash_fwd_paramsE)
        /*0014*/ 	.short	0x0160
        /*0016*/ 	.short	0x01d0


	//----- nvinfo : EIATTR_CBANK_PARAM_SIZE
	.align		4
.L_218:
        /*0018*/ 	.byte	0x03, 0x19
        /*001a*/ 	.short	0x01d0


	//----- nvinfo : EIATTR_KPARAM_INFO
	.align		4
        /*001c*/ 	.byte	0x04, 0x17
        /*001e*/ 	.short	(.L_220 - .L_219)
.L_219:
        /*0020*/ 	.word	0x00000000
        /*0024*/ 	.short	0x0000
        /*0026*/ 	.short	0x0000
        /*0028*/ 	.byte	0x00, 0xf0, 0x41, 0x07


	//----- nvinfo : EIATTR_MAXREG_COUNT
	.align		4
.L_220:
        /*002c*/ 	.byte	0x03, 0x1b
        /*002e*/ 	.short	0x00ff


	//----- nvinfo : EIATTR_NUM_BARRIERS
	.align		4
        /*0030*/ 	.byte	0x02, 0x4c
        /*0032*/ 	.byte	0x01
	.zero		1


	//----- nvinfo : EIATTR_ANNOTATIONS
	.align		4
        /*0034*/ 	.byte	0x04, 0x55
        /*0036*/ 	.short	(.L_222 - .L_221)


	//   ....[0]....
.L_221:
        /* <DEDUP_REMOVED lines=13> */


	//----- nvinfo : EIATTR_MERCURY_ISA_VERSION
	.align		4
.L_222:
        /*00f8*/ 	.byte	0x03, 0x5f
        /*00fa*/ 	.short	0x0000


	//----- nvinfo : EIATTR_COOP_GROUP_MASK_REGIDS
	.align		4
        /*00fc*/ 	.byte	0x04, 0x29
        /*00fe*/ 	.short	(.L_224 - .L_223)


	//   ....[0]....
.L_223:
        /*0100*/ 	.word	0xffffffff


	//   ....[1]....
        /*0104*/ 	.word	0xffffffff


	//   ....[2]....
        /*0108*/ 	.word	0xffffffff


	//   ....[3]....
        /*010c*/ 	.word	0xffffffff


	//   ....[4]....
        /*0110*/ 	.word	0xffffffff


	//   ....[5]....
        /*0114*/ 	.word	0xffffffff


	//   ....[6]....
        /*0118*/ 	.word	0xffffffff


	//   ....[7]....
        /*011c*/ 	.word	0xffffffff


	//   ....[8]....
        /*0120*/ 	.word	0xffffffff


	//   ....[9]....
        /*0124*/ 	.word	0xffffffff


	//   ....[10]....
        /*0128*/ 	.word	0xffffffff


	//   ....[11]....
        /*012c*/ 	.word	0xffffffff


	//   ....[12]....
        /*0130*/ 	.word	0xffffffff


	//   ....[13]....
        /*0134*/ 	.word	0xffffffff


	//   ....[14]....
        /*0138*/ 	.word	0xffffffff


	//   ....[15]....
        /*013c*/ 	.word	0xffffffff


	//   ....[16]....
        /*0140*/ 	.word	0xffffffff


	//   ....[17]....
        /*0144*/ 	.word	0xffffffff


	//   ....[18]....
        /*0148*/ 	.word	0xffffffff


	//   ....[19]....
        /*014c*/ 	.word	0xffffffff


	//   ....[20]....
        /*0150*/ 	.word	0xffffffff


	//   ....[21]....
        /*0154*/ 	.word	0xffffffff


	//   ....[22]....
        /*0158*/ 	.word	0xffffffff


	//   ....[23]....
        /*015c*/ 	.word	0xffffffff


	//----- nvinfo : EIATTR_COOP_GROUP_INSTR_OFFSETS
	.align		4
.L_224:
        /*0160*/ 	.byte	0x04, 0x28
        /*0162*/ 	.short	(.L_226 - .L_225)


	//   ....[0]....
.L_225:
        /*0164*/ 	.word	0x00006b40


	//   ....[1]....
        /*0168*/ 	.word	0x00006b60


	//   ....[2]....
        /*016c*/ 	.word	0x00006ba0


	//   ....[3]....
        /*0170*/ 	.word	0x00006bc0


	//   ....[4]....
        /*0174*/ 	.word	0x00007560


	//   ....[5]....
        /*0178*/ 	.word	0x000075e0


	//   ....[6]....
        /*017c*/ 	.word	0x00007610


	//   ....[7]....
        /*0180*/ 	.word	0x00007690


	//   ....[8]....
        /*0184*/ 	.word	0x0000b930


	//   ....[9]....
        /*0188*/ 	.word	0x0000ba30


	//   ....[10]....
        /*018c*/ 	.word	0x0000bbb0


	//   ....[11]....
        /*0190*/ 	.word	0x0000bc30


	//   ....[12]....
        /*0194*/ 	.word	0x0000bca0


	//   ....[13]....
        /*0198*/ 	.word	0x0000bcb0


	//   ....[14]....
        /*019c*/ 	.word	0x0000bcd0


	//   ....[15]....
        /*01a0*/ 	.word	0x0000bd00


	//   ....[16]....
        /*01a4*/ 	.word	0x0000e230


	//   ....[17]....
        /*01a8*/ 	.word	0x0000e240


	//   ....[18]....
        /*01ac*/ 	.word	0x0000e250


	//   ....[19]....
        /*01b0*/ 	.word	0x0000e260


	//   ....[20]....
        /*01b4*/ 	.word	0x0000e2a0


	//   ....[21]....
        /*01b8*/ 	.word	0x0000e2c0


	//   ....[22]....
        /*01bc*/ 	.word	0x0000e2e0


	//   ....[23]....
        /*01c0*/ 	.word	0x0000e300


	//----- nvinfo : EIATTR_EXIT_INSTR_OFFSETS
	.align		4
.L_226:
        /*01c4*/ 	.byte	0x04, 0x1c
        /*01c6*/ 	.short	(.L_228 - .L_227)


	//   ....[0]....
.L_227:
        /*01c8*/ 	.word	0x000002f0


	//   ....[1]....
        /*01cc*/ 	.word	0x0000f380


	//   ....[2]....
        /*01d0*/ 	.word	0x0000f440


	//   ....[3]....
        /*01d4*/ 	.word	0x0000fd20


	//   ....[4]....
        /*01d8*/ 	.word	0x0000fda0


	//----- nvinfo : EIATTR_CTAIDZ_USED
	.align		4
.L_228:
        /*01dc*/ 	.byte	0x01, 0x04
	.zero		2


	//----- nvinfo : EIATTR_CRS_STACK_SIZE
	.align		4
        /*01e0*/ 	.byte	0x04, 0x1e
        /*01e2*/ 	.short	(.L_230 - .L_229)
.L_229:
        /*01e4*/ 	.word	0x00000000
.L_230:


//--------------------- .nv.info._ZN5flash16flash_fwd_kernelI23Flash_fwd_kernel_traitsILi32ELi128ELi128ELi4ELb0ELb0EN7cutlass6half_tE19Flash_kernel_traitsILi32ELi128ELi128ELi4ES3_EELb0ELb0ELb1ELb0ELb0ELb1ELb0ELb0EEEvNS_16Flash_fwd_paramsE --------------------------
	.section	.nv.info._ZN5flash16flash_fwd_kernelI23Flash_fwd_kernel_traitsILi32ELi128ELi128ELi4ELb0ELb0EN7cutlass6half_tE19Flash_kernel_traitsILi32ELi128ELi128ELi4ES3_EELb0ELb0ELb1ELb0ELb0ELb1ELb0ELb0EEEvNS_16Flash_fwd_paramsE,"",@"SHT_CUDA_INFO"
	.sectionflags	@""
	.align	4


	//----- nvinfo : EIATTR_CUDA_API_VERSION
	.align		4
        /*0000*/ 	.byte	0x04, 0x37
        /*0002*/ 	.short	(.L_232 - .L_231)
.L_231:
        /*0004*/ 	.word	0x00000082


	//----- nvinfo : EIATTR_SW2861232_WAR
	.align		4
.L_232:
        /*0008*/ 	.byte	0x01, 0x35
	.zero		2


	//----- nvinfo : EIATTR_PARAM_CBANK
	.align		4
        /*000c*/ 	.byte	0x04, 0x0a
        /*000e*/ 	.short	(.L_234 - .L_233)
	.align		4
.L_233:
        /*0010*/ 	.word	index@(.nv.constant0._ZN5flash16flash_fwd_kernelI23Flash_fwd_kernel_traitsILi32ELi128ELi128ELi4ELb0ELb0EN7cutlass6half_tE19Flash_kernel_traitsILi32ELi128ELi128ELi4ES3_EELb0ELb0ELb1ELb0ELb0ELb1ELb0ELb0EEEvNS_16Flash_fwd_paramsE)
        /*0014*/ 	.short	0x0160
        /*0016*/ 	.short	0x01d0


	//----- nvinfo : EIATTR_CBANK_PARAM_SIZE
	.align		4
.L_234:
        /*0018*/ 	.byte	0x03, 0x19
        /*001a*/ 	.short	0x01d0


	//----- nvinfo : EIATTR_KPARAM_INFO
	.align		4
        /*001c*/ 	.byte	0x04, 0x17
        /*001e*/ 	.short	(.L_236 - .L_235)
.L_235:
        /*0020*/ 	.word	0x00000000
        /*0024*/ 	.short	0x0000
        /*0026*/ 	.short	0x0000
        /*0028*/ 	.byte	0x00, 0xf0, 0x41, 0x07


	//----- nvinfo : EIATTR_MAXREG_COUNT
	.align		4
.L_236:
        /*002c*/ 	.byte	0x03, 0x1b
        /*002e*/ 	.short	0x00ff


	//----- nvinfo : EIATTR_NUM_BARRIERS
	.align		4
        /*0030*/ 	.byte	0x02, 0x4c
        /*0032*/ 	.byte	0x01
	.zero		1


	//----- nvinfo : EIATTR_ANNOTATIONS
	.align		4
        /*0034*/ 	.byte	0x04, 0x55
        /*0036*/ 	.short	(.L_238 - .L_237)


	//   ....[0]....
.L_237:
        /* <DEDUP_REMOVED lines=21> */


	//----- nvinfo : EIATTR_MERCURY_ISA_VERSION
	.align		4
.L_238:
        /*0178*/ 	.byte	0x03, 0x5f
        /*017a*/ 	.short	0x0000


	//----- nvinfo : EIATTR_COOP_GROUP_MASK_REGIDS
	.align		4
        /*017c*/ 	.byte	0x04, 0x29
        /*017e*/ 	.short	(.L_240 - .L_239)


	//   ....[0]....
.L_239:
        /*0180*/ 	.word	0xffffffff


	//   ....[1]....
        /*0184*/ 	.word	0xffffffff


	//   ....[2]....
        /*0188*/ 	.word	0xffffffff


	//   ....[3]....
        /*018c*/ 	.word	0xffffffff


	//   ....[4]....
        /*0190*/ 	.word	0xffffffff


	//   ....[5]....
        /*0194*/ 	.word	0xffffffff


	//   ....[6]....
        /*0198*/ 	.word	0xffffffff


	//   ....[7]....
        /*019c*/ 	.word	0xffffffff


	//   ....[8]....
        /*01a0*/ 	.word	0xffffffff


	//   ....[9]....
        /*01a4*/ 	.word	0xffffffff


	//   ....[10]....
        /*01a8*/ 	.word	0xffffffff


	//   ....[11]....
        /*01ac*/ 	.word	0xffffffff


	//   ....[12]....
        /*01b0*/ 	.word	0xffffffff


	//   ....[13]....
        /*01b4*/ 	.word	0xffffffff


	//   ....[14]....
        /*01b8*/ 	.word	0xffffffff


	//   ....[15]....
        /*01bc*/ 	.word	0xffffffff


	//   ....[16]....
        /*01c0*/ 	.word	0xffffffff


	//   ....[17]....
        /*01c4*/ 	.word	0xffffffff


	//   ....[18]....
        /*01c8*/ 	.word	0xffffffff


	//   ....[19]....
        /*01cc*/ 	.word	0xffffffff


	//   ....[20]....
        /*01d0*/ 	.word	0xffffffff


	//   ....[21]....
        /*01d4*/ 	.word	0xffffffff


	//   ....[22]....
        /*01d8*/ 	.word	0xffffffff


	//   ....[23]....
        /*01dc*/ 	.word	0xffffffff


	//   ....[24]....
        /*01e0*/ 	.word	0xffffffff


	//   ....[25]....
        /*01e4*/ 	.word	0xffffffff


	//   ....[26]....
        /*01e8*/ 	.word	0xffffffff


	//   ....[27]....
        /*01ec*/ 	.word	0xffffffff


	//   ....[28]....
        /*01f0*/ 	.word	0xffffffff


	//   ....[29]....
        /*01f4*/ 	.word	0xffffffff


	//   ....[30]....
        /*01f8*/ 	.word	0xffffffff


	//   ....[31]....
        /*01fc*/ 	.word	0xffffffff


	//----- nvinfo : EIATTR_COOP_GROUP_INSTR_OFFSETS
	.align		4
.L_240:
        /*0200*/ 	.byte	0x04, 0x28
        /*0202*/ 	.short	(.L_242 - .L_241)


	//   ....[0]....
.L_241:
        /*0204*/ 	.word	0x00004620


	//   ....[1]....
        /*0208*/ 	.word	0x00004650


	//   ....[2]....
        /*020c*/ 	.word	0x00004b50


	//   ....[3]....
        /*0210*/ 	.word	0x00004ba0


	//   ....[4]....
        /*0214*/ 	.word	0x00005030


	//   ....[5]....
        /*0218*/ 	.word	0x00005180


	//   ....[6]....
        /*021c*/ 	.word	0x000051c0


	//   ....[7]....
        /*0220*/ 	.word	0x00005310


	//   ....[8]....
        /*0224*/ 	.word	0x00009620


	//   ....[9]....
        /*0228*/ 	.word	0x00009640


	//   ....[10]....
        /*022c*/ 	.word	0x00009be0


	//   ....[11]....
        /*0230*/ 	.word	0x00009c00


	//   ....[12]....
        /*0234*/ 	.word	0x00009f20


	//   ....[13]....
        /*0238*/ 	.word	0x00009fa0


	//   ....[14]....
        /*023c*/ 	.word	0x00009fb0


	//   ....[15]....
        /*0240*/ 	.word	0x00009fe0


	//   ....[16]....
        /*0244*/ 	.word	0x0000e920


	//   ....[17]....
        /*0248*/ 	.word	0x0000eb10


	//   ....[18]....
        /*024c*/ 	.word	0x0000ebc0


	//   ....[19]....
        /*0250*/ 	.word	0x0000ed60


	//   ....[20]....
        /*0254*/ 	.word	0x0000f290


	//   ....[21]....
        /*0258*/ 	.word	0x0000f380


	//   ....[22]....
        /*025c*/ 	.word	0x0000f400


	//   ....[23]....
        /*0260*/ 	.word	0x0000f490


	//   ....[24]....
        /*0264*/ 	.word	0x000119e0


	//   ....[25]....
        /*0268*/ 	.word	0x00011a20


	//   ....[26]....
        /*026c*/ 	.word	0x00011a60


	//   ....[27]....
        /*0270*/ 	.word	0x00011ad0


	//   ....[28]....
        /*0274*/ 	.word	0x00011af0


	//   ....[29]....
        /*0278*/ 	.word	0x00011b10


	//   ....[30]....
        /*027c*/ 	.word	0x00011b20


	//   ....[31]....
        /*0280*/ 	.word	0x00011b80


	//----- nvinfo : EIATTR_EXIT_INSTR_OFFSETS
	.align		4
.L_242:
        /*0284*/ 	.byte	0x04, 0x1c
        /*0286*/ 	.short	(.L_244 - .L_243)


	//   ....[0]....
.L_243:
        /*0288*/ 	.word	0x000002e0


	//   ....[1]....
        /*028c*/ 	.word	0x00000ca0


	//   ....[2]....
        /*0290*/ 	.word	0x00000d20


	//   ....[3]....
        /*0294*/ 	.word	0x00012b80


	//   ....[4]....
        /*0298*/ 	.word	0x00012c30


	//----- nvinfo : EIATTR_CTAIDZ_USED
	.align		4
.L_244:
        /*029c*/ 	.byte	0x01, 0x04
	.zero		2


	//----- nvinfo : EIATTR_CRS_STACK_SIZE
	.align		4
        /*02a0*/ 	.byte	0x04, 0x1e
        /*02a2*/ 	.short	(.L_246 - .L_245)
.L_245:
        /*02a4*/ 	.word	0x00000000
.L_246:


//--------------------- .nv.info._ZN5flash16flash_fwd_kernelI23Flash_fwd_kernel_traitsILi32ELi128ELi128ELi4ELb0ELb0EN7cutlass6half_tE19Flash_kernel_traitsILi32ELi128ELi128ELi4ES3_EELb0ELb0ELb1ELb0ELb0ELb0ELb0ELb0EEEvNS_16Flash_fwd_paramsE --------------------------
	.section	.nv.info._ZN5flash16flash_fwd_kernelI23Flash_fwd_kernel_traitsILi32ELi128ELi128ELi4ELb0ELb0EN7cutlass6half_tE19Flash_kernel_traitsILi32ELi128ELi128ELi4ES3_EELb0ELb0ELb1ELb0ELb0ELb0ELb0ELb0EEEvNS_16Flash_fwd_paramsE,"",@"SHT_CUDA_INFO"
	.sectionflags	@""
	.align	4


	//----- nvinfo : EIATTR_CUDA_API_VERSION
	.align		4
        /*0000*/ 	.byte	0x04, 0x37
        /*0002*/ 	.short	(.L_248 - .L_247)
.L_247:
        /*0004*/ 	.word	0x00000082


	//----- nvinfo : EIATTR_SW2861232_WAR
	.align		4
.L_248:
        /*0008*/ 	.byte	0x01, 0x35
	.zero		2


	//----- nvinfo : EIATTR_PARAM_CBANK
	.align		4
        /*000c*/ 	.byte	0x04, 0x0a
        /*000e*/ 	.short	(.L_250 - .L_249)
	.align		4
.L_249:
        /*0010*/ 	.word	index@(.nv.constant0._ZN5flash16flash_fwd_kernelI23Flash_fwd_kernel_traitsILi32ELi128ELi128ELi4ELb0ELb0EN7cutlass6half_tE19Flash_kernel_traitsILi32ELi128ELi128ELi4ES3_EELb0ELb0ELb1ELb0ELb0ELb0ELb0ELb0EEEvNS_16Flash_fwd_paramsE)
        /*0014*/ 	.short	0x0160
        /*0016*/ 	.short	0x01d0


	//----- nvinfo : EIATTR_CBANK_PARAM_SIZE
	.align		4
.L_250:
        /*0018*/ 	.byte	0x03, 0x19
        /*001a*/ 	.short	0x01d0


	//----- nvinfo : EIATTR_KPARAM_INFO
	.align		4
        /*001c*/ 	.byte	0x04, 0x17
        /*001e*/ 	.short	(.L_252 - .L_251)
.L_251:
        /*0020*/ 	.word	0x00000000
        /*0024*/ 	.short	0x0000
        /*0026*/ 	.short	0x0000
        /*0028*/ 	.byte	0x00, 0xf0, 0x41, 0x07


	//----- nvinfo : EIATTR_MAXREG_COUNT
	.align		4
.L_252:
        /*002c*/ 	.byte	0x03, 0x1b
        /*002e*/ 	.short	0x00ff


	//----- nvinfo : EIATTR_NUM_BARRIERS
	.align		4
        /*0030*/ 	.byte	0x02, 0x4c
        /*0032*/ 	.byte	0x01
	.zero		1


	//----- nvinfo : EIATTR_MERCURY_ISA_VERSION
	.align		4
        /*0034*/ 	.byte	0x03, 0x5f
        /*0036*/ 	.short	0x0000


	//----- nvinfo : EIATTR_COOP_GROUP_MASK_REGIDS
	.align		4
        /*0038*/ 	.byte	0x04, 0x29
        /*003a*/ 	.short	(.L_254 - .L_253)


	//   ....[0]....
.L_253:
        /*003c*/ 	.word	0xffffffff


	//   ....[1]....
        /*0040*/ 	.word	0xffffffff


	//   ....[2]....
        /*0044*/ 	.word	0xffffffff


	//   ....[3]....
        /*0048*/ 	.word	0xffffffff


	//   ....[4]....
        /*004c*/ 	.word	0xffffffff


	//   ....[5]....
        /*0050*/ 	.word	0xffffffff


	//   ....[6]....
        /*0054*/ 	.word	0xffffffff


	//   ....[7]....
        /*0058*/ 	.word	0xffffffff


	//   ....[8]....
        /*005c*/ 	.word	0xffffffff


	//   ....[9]....
        /*0060*/ 	.word	0xffffffff


	//   ....[10]....
        /*0064*/ 	.word	0xffffffff


	//   ....[11]....
        /*0068*/ 	.word	0xffffffff


	//   ....[12]....
        /*006c*/ 	.word	0xffffffff


	//   ....[13]....
        /*0070*/ 	.word	0xffffffff


	//   ....[14]....
        /*0074*/ 	.word	0xffffffff


	//   ....[15]....
        /*0078*/ 	.word	0xffffffff


	//   ....[16]....
        /*007c*/ 	.word	0xffffffff


	//   ....[17]....
        /*0080*/ 	.word	0xffffffff


	//   ....[18]....
        /*0084*/ 	.word	0xffffffff


	//   ....[19]....
        /*0088*/ 	.word	0xffffffff


	//   ....[20]....
        /*008c*/ 	.word	0xffffffff


	//   ....[21]....
        /*0090*/ 	.word	0xffffffff


	//   ....[22]....
        /*0094*/ 	.word	0xffffffff


	//   ....[23]....
        /*0098*/ 	.word	0xffffffff


	//   ....[24]....
        /*009c*/ 	.word	0xffffffff


	//   ....[25]....
        /*00a0*/ 	.word	0xffffffff


	//   ....[26]....
        /*00a4*/ 	.word	0xffffffff


	//   ....[27]....
        /*00a8*/ 	.word	0xffffffff


	//   ....[28]....
        /*00ac*/ 	.word	0xffffffff


	//   ....[29]....
        /*00b0*/ 	.word	0xffffffff


	//   ....[30]....
        /*00b4*/ 	.word	0xffffffff


	//   ....[31]....
        /*00b8*/ 	.word	0xffffffff


	//----- nvinfo : EIATTR_COOP_GROUP_INSTR_OFFSETS
	.align		4
.L_254:
        /*00bc*/ 	.byte	0x04, 0x28
        /*00be*/ 	.short	(.L_256 - .L_255)


	//   ....[0]....
.L_255:
        /*00c0*/ 	.word	0x00005460


	//   ....[1]....
        /*00c4*/ 	.word	0x00005480


	//   ....[2]....
        /*00c8*/ 	.word	0x00005ab0


	//   ....[3]....
        /*00cc*/ 	.word	0x00005b80


	//   ....[4]....
        /*00d0*/ 	.word	0x00005ce0


	//   ....[5]....
        /*00d4*/ 	.word	0x00005e90


	//   ....[6]....
        /*00d8*/ 	.word	0x000060a0


	//   ....[7]....
        /*00dc*/ 	.word	0x000060f0


	//   ....[8]....
        /*00e0*/ 	.word	0x0000a4c0


	//   ....[9]....
        /*00e4*/ 	.word	0x0000a4f0


	//   ....[10]....
        /*00e8*/ 	.word	0x0000aa20


	//   ....[11]....
        /*00ec*/ 	.word	0x0000aa80


	//   ....[12]....
        /*00f0*/ 	.word	0x0000b0a0


	//   ....[13]....
        /*00f4*/ 	.word	0x0000b1c0


	//   ....[14]....
        /*00f8*/ 	.word	0x0000b1e0


	//   ....[15]....
        /*00fc*/ 	.word	0x0000b240


	//   ....[16]....
        /*0100*/ 	.word	0x0000fec0


	//   ....[17]....
        /*0104*/ 	.word	0x0000ff20


	//   ....[18]....
        /*0108*/ 	.word	0x0000ff70


	//   ....[19]....
        /*010c*/ 	.word	0x00010060


	//   ....[20]....
        /*0110*/ 	.word	0x000103a0


	//   ....[21]....
        /*0114*/ 	.word	0x00010500


	//   ....[22]....
        /*0118*/ 	.word	0x00010570


	//   ....[23]....
        /*011c*/ 	.word	0x000106f0


	//   ....[24]....
        /*0120*/ 	.word	0x000128f0


	//   ....[25]....
        /*0124*/ 	.word	0x00012930


	//   ....[26]....
        /*0128*/ 	.word	0x00012970


	//   ....[27]....
        /*012c*/ 	.word	0x00012a40


	//   ....[28]....
        /*0130*/ 	.word	0x00012a80


	//   ....[29]....
        /*0134*/ 	.word	0x00012ac0


	//   ....[30]....
        /*0138*/ 	.word	0x00012af0


	//   ....[31]....
        /*013c*/ 	.word	0x00012bb0


	//----- nvinfo : EIATTR_EXIT_INSTR_OFFSETS
	.align		4
.L_256:
        /*0140*/ 	.byte	0x04, 0x1c
        /*0142*/ 	.short	(.L_258 - .L_257)


	//   ....[0]....
.L_257:
        /*0144*/ 	.word	0x000004c0


	//   ....[1]....
        /*0148*/ 	.word	0x00000fa0


	//   ....[2]....
        /*014c*/ 	.word	0x00001020


	//   ....[3]....
        /*0150*/ 	.word	0x00013ba0


	//   ....[4]....
        /*0154*/ 	.word	0x00013c60


	//----- nvinfo : EIATTR_CTAIDZ_USED
	.align		4
.L_258:
        /*0158*/ 	.byte	0x01, 0x04
	.zero		2


	//----- nvinfo : EIATTR_CRS_STACK_SIZE
	.align		4
        /*015c*/ 	.byte	0x04, 0x1e
        /*015e*/ 	.short	(.L_260 - .L_259)
.L_259:
        /*0160*/ 	.word	0x00000000
.L_260:


//--------------------- .nv.info._ZN5flash16flash_fwd_kernelI23Flash_fwd_kernel_traitsILi32ELi128ELi128ELi4ELb0ELb0EN7cutlass6half_tE19Flash_kernel_traitsILi32ELi128ELi128ELi4ES3_EELb0ELb0ELb1ELb1ELb0ELb0ELb0ELb0EEEvNS_16Flash_fwd_paramsE --------------------------
	.section	.nv.info._ZN5flash16flash_fwd_kernelI23Flash_fwd_kernel_traitsILi32ELi128ELi128ELi4ELb0ELb0EN7cutlass6half_tE19Flash_kernel_traitsILi32ELi128ELi128ELi4ES3_EELb0ELb0ELb1ELb1ELb0ELb0ELb0ELb0EEEvNS_16Flash_fwd_paramsE,"",@"SHT_CUDA_INFO"
	.sectionflags	@""
	.align	4


	//----- nvinfo : EIATTR_CUDA_API_VERSION
	.align		4
        /*0000*/ 	.byte	0x04, 0x37
        /*0002*/ 	.short	(.L_262 - .L_261)
.L_261:
        /*0004*/ 	.word	0x00000082


	//----- nvinfo : EIATTR_SW2861232_WAR
	.align		4
.L_262:
        /*0008*/ 	.byte	0x01, 0x35
	.zero		2


	//----- nvinfo : EIATTR_PARAM_CBANK
	.align		4
        /*000c*/ 	.byte	0x04, 0x0a
        /*000e*/ 	.short	(.L_264 - .L_263)
	.align		4
.L_263:
        /*0010*/ 	.word	index@(.nv.constant0._ZN5flash16flash_fwd_kernelI23Flash_fwd_kernel_traitsILi32ELi128ELi128ELi4ELb0ELb0EN7cutlass6half_tE19Flash_kernel_traitsILi32ELi128ELi128ELi4ES3_EELb0ELb0ELb1ELb1ELb0ELb0ELb0ELb0EEEvNS_16Flash_fwd_paramsE)
        /*0014*/ 	.short	0x0160
        /*0016*/ 	.short	0x01d0


	//----- nvinfo : EIATTR_CBANK_PARAM_SIZE
	.align		4
.L_264:
        /*0018*/ 	.byte	0x03, 0x19
        /*001a*/ 	.short	0x01d0


	//----- nvinfo : EIATTR_KPARAM_INFO
	.align		4
        /*001c*/ 	.byte	0x04, 0x17
        /*001e*/ 	.short	(.L_266 - .L_265)
.L_265:
        /*0020*/ 	.word	0x00000000
        /*0024*/ 	.short	0x0000
        /*0026*/ 	.short	0x0000
        /*0028*/ 	.byte	0x00, 0xf0, 0x41, 0x07


	//----- nvinfo : EIATTR_MAXREG_COUNT
	.align		4
.L_266:
        /*002c*/ 	.byte	0x03, 0x1b
        /*002e*/ 	.short	0x00ff


	//----- nvinfo : EIATTR_NUM_BARRIERS
	.align		4
        /*0030*/ 	.byte	0x02, 0x4c
        /*0032*/ 	.byte	0x01
	.zero		1


	//----- nvinfo : EIATTR_MERCURY_ISA_VERSION
	.align		4
        /*0034*/ 	.byte	0x03, 0x5f
        /*0036*/ 	.short	0x0000


	//----- nvinfo : EIATTR_COOP_GROUP_MASK_REGIDS
	.align		4
        /*0038*/ 	.byte	0x04, 0x29
        /*003a*/ 	.short	(.L_268 - .L_267)


	//   ....[0]....
.L_267:
        /*003c*/ 	.word	0xffffffff


	//   ....[1]....
        /*0040*/ 	.word	0xffffffff


	//   ....[2]....
        /*0044*/ 	.word	0xffffffff


	//   ....[3]....
        /*0048*/ 	.word	0xffffffff


	//   ....[4]....
        /*004c*/ 	.word	0xffffffff


	//   ....[5]....
        /*0050*/ 	.word	0xffffffff


	//   ....[6]....
        /*0054*/ 	.word	0xffffffff


	//   ....[7]....
        /*0058*/ 	.word	0xffffffff


	//   ....[8]....
        /*005c*/ 	.word	0xffffffff


	//   ....[9]....
        /*0060*/ 	.word	0xffffffff


	//   ....[10]....
        /*0064*/ 	.word	0xffffffff


	//   ....[11]....
        /*0068*/ 	.word	0xffffffff


	//   ....[12]....
        /*006c*/ 	.word	0xffffffff


	//   ....[13]....
        /*0070*/ 	.word	0xffffffff


	//   ....[14]....
        /*0074*/ 	.word	0xffffffff


	//   ....[15]....
        /*0078*/ 	.word	0xffffffff


	//   ....[16]....
        /*007c*/ 	.word	0xffffffff


	//   ....[17]....
        /*0080*/ 	.word	0xffffffff


	//   ....[18]....
        /*0084*/ 	.word	0xffffffff


	//   ....[19]....
        /*0088*/ 	.word	0xffffffff


	//   ....[20]....
        /*008c*/ 	.word	0xffffffff


	//   ....[21]....
        /*0090*/ 	.word	0xffffffff


	//   ....[22]....
        /*0094*/ 	.word	0xffffffff


	//   ....[23]....
        /*0098*/ 	.word	0xffffffff


	//   ....[24]....
        /*009c*/ 	.word	0xffffffff


	//   ....[25]....
        /*00a0*/ 	.word	0xffffffff


	//   ....[26]....
        /*00a4*/ 	.word	0xffffffff


	//   ....[27]....
        /*00a8*/ 	.word	0xffffffff


	//   ....[28]....
        /*00ac*/ 	.word	0xffffffff


	//   ....[29]....
        /*00b0*/ 	.word	0xffffffff


	//   ....[30]....
        /*00b4*/ 	.word	0xffffffff


	//   ....[31]....
        /*00b8*/ 	.word	0xffffffff


	//----- nvinfo : EIATTR_COOP_GROUP_INSTR_OFFSETS
	.align		4
.L_268:
        /*00bc*/ 	.byte	0x04, 0x28
        /*00be*/ 	.short	(.L_270 - .L_269)


	//   ....[0]....
.L_269:
        /*00c0*/ 	.word	0x000077d0


	//   ....[1]....
        /*00c4*/ 	.word	0x000077f0


	//   ....[2]....
        /*00c8*/ 	.word	0x00007eb0


	//   ....[3]....
        /*00cc*/ 	.word	0x00007f10


	//   ....[4]....
        /*00d0*/ 	.word	0x000082d0


	//   ....[5]....
        /*00d4*/ 	.word	0x000083e0


	//   ....[6]....
        /*00d8*/ 	.word	0x00008400


	//   ....[7]....
        /*00dc*/ 	.word	0x00008450


	//   ....[8]....
        /*00e0*/ 	.word	0x0000eab0


	//   ....[9]....
        /*00e4*/ 	.word	0x0000eae0


	//   ....[10]....
        /*00e8*/ 	.word	0x0000f010


	//   ....[11]....
        /*00ec*/ 	.word	0x0000f080


	//   ....[12]....
        /*00f0*/ 	.word	0x0000f7a0


	//   ....[13]....
        /*00f4*/ 	.word	0x0000f830


	//   ....[14]....
        /*00f8*/ 	.word	0x0000f860


	//   ....[15]....
        /*00fc*/ 	.word	0x0000f8c0


	//   ....[16]....
        /*0100*/ 	.word	0x00015ac0


	//   ....[17]....
        /*0104*/ 	.word	0x00015e50


	//   ....[18]....
        /*0108*/ 	.word	0x00016610


	//   ....[19]....
        /*010c*/ 	.word	0x00016740


	//   ....[20]....
        /*0110*/ 	.word	0x00016950


	//   ....[21]....
        /*0114*/ 	.word	0x00016ab0


	//   ....[22]....
        /*0118*/ 	.word	0x00017110


	//   ....[23]....
        /*011c*/ 	.word	0x00017260


	//   ....[24]....
        /*0120*/ 	.word	0x00019230


	//   ....[25]....
        /*0124*/ 	.word	0x00019270


	//   ....[26]....
        /*0128*/ 	.word	0x000192b0


	//   ....[27]....
        /*012c*/ 	.word	0x000193b0


	//   ....[28]....
        /*0130*/ 	.word	0x000193f0


	//   ....[29]....
        /*0134*/ 	.word	0x00019420


	//   ....[30]....
        /*0138*/ 	.word	0x00019450


	//   ....[31]....
        /*013c*/ 	.word	0x00019570


	//----- nvinfo : EIATTR_EXIT_INSTR_OFFSETS
	.align		4
.L_270:
        /*0140*/ 	.byte	0x04, 0x1c
        /*0142*/ 	.short	(.L_272 - .L_271)


	//   ....[0]....
.L_271:
        /*0144*/ 	.word	0x000004d0


	//   ....[1]....
        /*0148*/ 	.word	0x00000f90


	//   ....[2]....
        /*014c*/ 	.word	0x00001010


	//   ....[3]....
        /*0150*/ 	.word	0x0001a570


	//   ....[4]....
        /*0154*/ 	.word	0x0001a630


	//----- nvinfo : EIATTR_CTAIDZ_USED
	.align		4
.L_272:
        /*0158*/ 	.byte	0x01, 0x04
	.zero		2


	//----- nvinfo : EIATTR_CRS_STACK_SIZE
	.align		4
        /*015c*/ 	.byte	0x04, 0x1e
        /*015e*/ 	.short	(.L_274 - .L_273)
.L_273:
        /*0160*/ 	.word	0x00000000
.L_274:


//--------------------- .nv.info._ZN5flash16flash_fwd_kernelI23Flash_fwd_kernel_traitsILi32ELi128ELi128ELi4ELb0ELb0EN7cutlass6half_tE19Flash_kernel_traitsILi32ELi128ELi128ELi4ES3_EELb1ELb0ELb0ELb0ELb0ELb1ELb0ELb0EEEvNS_16Flash_fwd_paramsE --------------------------
	.section	.nv.info._ZN5flash16flash_fwd_kernelI23Flash_fwd_kernel_traitsILi32ELi128ELi128ELi4ELb0ELb0EN7cutlass6half_tE19Flash_kernel_traitsILi32ELi128ELi128ELi4ES3_EELb1ELb0ELb0ELb0ELb0ELb1ELb0ELb0EEEvNS_16Flash_fwd_paramsE,"",@"SHT_CUDA_INFO"
	.sectionflags	@""
	.align	4


	//----- nvinfo : EIATTR_CUDA_API_VERSION
	.align		4
        /*0000*/ 	.byte	0x04, 0x37
        /*0002*/ 	.short	(.L_276 - .L_275)
.L_275:
        /*0004*/ 	.word	0x00000082


	//----- nvinfo : EIATTR_SW2861232_WAR
	.align		4
.L_276:
        /*0008*/ 	.byte	0x01, 0x35
	.zero		2


	//----- nvinfo : EIATTR_PARAM_CBANK
	.align		4
        /*000c*/ 	.byte	0x04, 0x0a
        /*000e*/ 	.short	(.L_278 - .L_277)
	.align		4
.L_277:
        /*0010*/ 	.word	index@(.nv.constant0._ZN5flash16flash_fwd_kernelI23Flash_fwd_kernel_traitsILi32ELi128ELi128ELi4ELb0ELb0EN7cutlass6half_tE19Flash_kernel_traitsILi32ELi128ELi128ELi4ES3_EELb1ELb0ELb0ELb0ELb0ELb1ELb0ELb0EEEvNS_16Flash_fwd_paramsE)
        /*0014*/ 	.short	0x0160
        /*0016*/ 	.short	0x01d0


	//----- nvinfo : EIATTR_CBANK_PARAM_SIZE
	.align		4
.L_278:
        /*0018*/ 	.byte	0x03, 0x19
        /*001a*/ 	.short	0x01d0


	//----- nvinfo : EIATTR_KPARAM_INFO
	.align		4
        /*001c*/ 	.byte	0x04, 0x17
        /*001e*/ 	.short	(.L_280 - .L_279)
.L_279:
        /*0020*/ 	.word	0x00000000
        /*0024*/ 	.short	0x0000
        /*0026*/ 	.short	0x0000
        /*0028*/ 	.byte	0x00, 0xf0, 0x41, 0x07


	//----- nvinfo : EIATTR_MAXREG_COUNT
	.align		4
.L_280:
        /*002c*/ 	.byte	0x03, 0x1b
        /*002e*/ 	.short	0x00ff


	//----- nvinfo : EIATTR_NUM_BARRIERS
	.align		4
        /*0030*/ 	.byte	0x02, 0x4c
        /*0032*/ 	.byte	0x01
	.zero		1


	//----- nvinfo : EIATTR_ANNOTATIONS
	.align		4
        /*0034*/ 	.byte	0x04, 0x55
        /*0036*/ 	.short	(.L_282 - .L_281)


	//   ....[0]....
.L_281:
        /* <DEDUP_REMOVED lines=38> */


	//----- nvinfo : EIATTR_MERCURY_ISA_VERSION
	.align		4
.L_282:
        /*0288*/ 	.byte	0x03, 0x5f
        /*028a*/ 	.short	0x0000


	//----- nvinfo : EIATTR_INT_WARP_WIDE_INSTR_OFFSETS
	.align		4
        /*028c*/ 	.byte	0x04, 0x31
        /*028e*/ 	.short	(.L_284 - .L_283)


	//   ....[0]....
.L_283:
        /*0290*/ 	.word	0x00001420


	//----- nvinfo : EIATTR_COOP_GROUP_MASK_REGIDS
	.align		4
.L_284:
        /*0294*/ 	.byte	0x04, 0x29
        /*0296*/ 	.short	(.L_286 - .L_285)


	//   ....[0]....
.L_285:
        /*0298*/ 	.word	0xffffffff


	//   ....[1]....
        /*029c*/ 	.word	0xffffffff


	//   ....[2]....
        /*02a0*/ 	.word	0xffffffff


	//   ....[3]....
        /*02a4*/ 	.word	0xffffffff


	//   ....[4]....
        /*02a8*/ 	.word	0xffffffff


	//   ....[5]....
        /*02ac*/ 	.word	0xffffffff


	//   ....[6]....
        /*02b0*/ 	.word	0xffffffff


	//   ....[7]....
        /*02b4*/ 	.word	0xffffffff


	//   ....[8]....
        /*02b8*/ 	.word	0xffffffff


	//   ....[9]....
        /*02bc*/ 	.word	0xffffffff


	//   ....[10]....
        /*02c0*/ 	.word	0xffffffff


	//   ....[11]....
        /*02c4*/ 	.word	0xffffffff


	//   ....[12]....
        /*02c8*/ 	.word	0xffffffff


	//   ....[13]....
        /*02cc*/ 	.word	0xffffffff


	//   ....[14]....
        /*02d0*/ 	.word	0xffffffff


	//   ....[15]....
        /*02d4*/ 	.word	0xffffffff


	//   ....[16]....
        /*02d8*/ 	.word	0xffffffff


	//   ....[17]....
        /*02dc*/ 	.word	0xffffffff


	//   ....[18]....
        /*02e0*/ 	.word	0xffffffff


	//   ....[19]....
        /*02e4*/ 	.word	0xffffffff


	//   ....[20]....
        /*02e8*/ 	.word	0xffffffff


	//   ....[21]....
        /*02ec*/ 	.word	0xffffffff


	//   ....[22]....
        /*02f0*/ 	.word	0xffffffff


	//   ....[23]....
        /*02f4*/ 	.word	0xffffffff


	//----- nvinfo : EIATTR_COOP_GROUP_INSTR_OFFSETS
	.align		4
.L_286:
        /*02f8*/ 	.byte	0x04, 0x28
        /*02fa*/ 	.short	(.L_288 - .L_287)


	//   ....[0]....
.L_287:
        /*02fc*/ 	.word	0x00003590


	//   ....[1]....
        /*0300*/ 	.word	0x00003760


	//   ....[2]....
        /*0304*/ 	.word	0x00003830


	//   ....[3]....
        /*0308*/ 	.word	0x000039d0


	//   ....[4]....
        /*030c*/ 	.word	0x00003bf0


	//   ....[5]....
        /*0310*/ 	.word	0x00003d60


	//   ....[6]....
        /*0314*/ 	.word	0x00004000


	//   ....[7]....
        /*0318*/ 	.word	0x00004170


	//   ....[8]....
        /*031c*/ 	.word	0x00009b90


	//   ....[9]....
        /*0320*/ 	.word	0x00009c10


	//   ....[10]....
        /*0324*/ 	.word	0x00009d10


	//   ....[11]....
        /*0328*/ 	.word	0x00009d60


	//   ....[12]....
        /*032c*/ 	.word	0x00009e60


	//   ....[13]....
        /*0330*/ 	.word	0x00009ed0


	//   ....[14]....
        /*0334*/ 	.word	0x00009fd0


	//   ....[15]....
        /*0338*/ 	.word	0x0000a030


	//   ....[16]....
        /*033c*/ 	.word	0x0000efb0


	//   ....[17]....
        /*0340*/ 	.word	0x0000eff0


	//   ....[18]....
        /*0344*/ 	.word	0x0000f020


	//   ....[19]....
        /*0348*/ 	.word	0x0000f050


	//   ....[20]....
        /*034c*/ 	.word	0x0000f0f0


	//   ....[21]....
        /*0350*/ 	.word	0x0000f120


	//   ....[22]....
        /*0354*/ 	.word	0x0000f150


	//   ....[23]....
        /*0358*/ 	.word	0x0000f180


	//----- nvinfo : EIATTR_EXIT_INSTR_OFFSETS
	.align		4
.L_288:
        /*035c*/ 	.byte	0x04, 0x1c
        /*035e*/ 	.short	(.L_290 - .L_289)


	//   ....[0]....
.L_289:
        /*0360*/ 	.word	0x000005a0


	//   ....[1]....
        /*0364*/ 	.word	0x00010280


	//   ....[2]....
        /*0368*/ 	.word	0x00010340


	//   ....[3]....
        /*036c*/ 	.word	0x00010c50


	//   ....[4]....
        /*0370*/ 	.word	0x00010cd0


	//----- nvinfo : EIATTR_CTAIDZ_USED
	.align		4
.L_290:
        /*0374*/ 	.byte	0x01, 0x04
	.zero		2


	//----- nvinfo : EIATTR_CRS_STACK_SIZE
	.align		4
        /*0378*/ 	.byte	0x04, 0x1e
        /*037a*/ 	.short	(.L_292 - .L_291)
.L_291:
        /*037c*/ 	.word	0x00000000
.L_292:


//--------------------- .nv.info._ZN5flash16flash_fwd_kernelI23Flash_fwd_kernel_traitsILi32ELi128ELi128ELi4ELb0ELb0EN7cutlass6half_tE19Flash_kernel_traitsILi32ELi128ELi128ELi4ES3_EELb0ELb0ELb0ELb0ELb0ELb1ELb1ELb0EEEvNS_16Flash_fwd_paramsE --------------------------
	.section	.nv.info._ZN5flash16flash_fwd_kernelI23Flash_fwd_kernel_traitsILi32ELi128ELi128ELi4ELb0ELb0EN7cutlass6half_tE19Flash_kernel_traitsILi32ELi128ELi128ELi4ES3_EELb0ELb0ELb0ELb0ELb0ELb1ELb1ELb0EEEvNS_16Flash_fwd_paramsE,"",@"SHT_CUDA_INFO"
	.sectionflags	@""
	.align	4


	//----- nvinfo : EIATTR_CUDA_API_VERSION
	.align		4
        /*0000*/ 	.byte	0x04, 0x37
        /*0002*/ 	.short	(.L_294 - .L_293)
.L_293:
        /*0004*/ 	.word	0x00000082


	//----- nvinfo : EIATTR_SW2861232_WAR
	.align		4
.L_294:
        /*0008*/ 	.byte	0x01, 0x35
	.zero		2


	//----- nvinfo : EIATTR_PARAM_CBANK
	.align		4
        /*000c*/ 	.byte	0x04, 0x0a
        /*000e*/ 	.short	(.L_296 - .L_295)
	.align		4
.L_295:
        /*0010*/ 	.word	index@(.nv.constant0._ZN5flash16flash_fwd_kernelI23Flash_fwd_kernel_traitsILi32ELi128ELi128ELi4ELb0ELb0EN7cutlass6half_tE19Flash_kernel_traitsILi32ELi128ELi128ELi4ES3_EELb0ELb0ELb0ELb0ELb0ELb1ELb1ELb0EEEvNS_16Flash_fwd_paramsE)
        /*0014*/ 	.short	0x0160
        /*0016*/ 	.short	0x01d0


	//----- nvinfo : EIATTR_CBANK_PARAM_SIZE
	.align		4
.L_296:
        /*0018*/ 	.byte	0x03, 0x19
        /*001a*/ 	.short	0x01d0


	//----- nvinfo : EIATTR_KPARAM_INFO
	.align		4
        /*001c*/ 	.byte	0x04, 0x17
        /*001e*/ 	.short	(.L_298 - .L_297)
.L_297:
        /*0020*/ 	.word	0x00000000
        /*0024*/ 	.short	0x0000
        /*0026*/ 	.short	0x0000
        /*0028*/ 	.byte	0x00, 0xf0, 0x41, 0x07


	//----- nvinfo : EIATTR_MAXREG_COUNT
	.align		4
.L_298:
        /*002c*/ 	.byte	0x03, 0x1b
        /*002e*/ 	.short	0x00ff


	//----- nvinfo : EIATTR_NUM_BARRIERS
	.align		4
        /*0030*/ 	.byte	0x02, 0x4c
        /*0032*/ 	.byte	0x01
	.zero		1


	//----- nvinfo : EIATTR_ANNOTATIONS
	.align		4
        /*0034*/ 	.byte	0x04, 0x55
        /*0036*/ 	.short	(.L_300 - .L_299)


	//   ....[0]....
.L_299:
        /* <DEDUP_REMOVED lines=23> */


	//----- nvinfo : EIATTR_MERCURY_ISA_VERSION
	.align		4
.L_300:
        /*0198*/ 	.byte	0x03, 0x5f
        /*019a*/ 	.short	0x0000


	//----- nvinfo : EIATTR_COOP_GROUP_MASK_REGIDS
	.align		4
        /*019c*/ 	.byte	0x04, 0x29
        /*019e*/ 	.short	(.L_302 - .L_301)


	//   ....[0]....
.L_301:
        /*01a0*/ 	.word	0xffffffff


	//   ....[1]....
        /*01a4*/ 	.word	0xffffffff


	//   ....[2]....
        /*01a8*/ 	.word	0xffffffff


	//   ....[3]....
        /*01ac*/ 	.word	0xffffffff


	//   ....[4]....
        /*01b0*/ 	.word	0xffffffff


	//   ....[5]....
        /*01b4*/ 	.word	0xffffffff


	//   ....[6]....
        /*01b8*/ 	.word	0xffffffff


	//   ....[7]....
        /*01bc*/ 	.word	0xffffffff


	//   ....[8]....
        /*01c0*/ 	.word	0xffffffff


	//   ....[9]....
        /*01c4*/ 	.word	0xffffffff


	//   ....[10]....
        /*01c8*/ 	.word	0xffffffff


	//   ....[11]....
        /*01cc*/ 	.word	0xffffffff


	//   ....[12]....
        /*01d0*/ 	.word	0xffffffff


	//   ....[13]....
        /*01d4*/ 	.word	0xffffffff


	//   ....[14]....
        /*01d8*/ 	.word	0xffffffff


	//   ....[15]....
        /*01dc*/ 	.word	0xffffffff


	//   ....[16]....
        /*01e0*/ 	.word	0xffffffff


	//   ....[17]....
        /*01e4*/ 	.word	0xffffffff


	//   ....[18]....
        /*01e8*/ 	.word	0xffffffff


	//   ....[19]....
        /*01ec*/ 	.word	0xffffffff


	//   ....[20]....
        /*01f0*/ 	.word	0xffffffff


	//   ....[21]....
        /*01f4*/ 	.word	0xffffffff


	//   ....[22]....
        /*01f8*/ 	.word	0xffffffff


	//   ....[23]....
        /*01fc*/ 	.word	0xffffffff


	//----- nvinfo : EIATTR_COOP_GROUP_INSTR_OFFSETS
	.align		4
.L_302:
        /*0200*/ 	.byte	0x04, 0x28
        /*0202*/ 	.short	(.L_304 - .L_303)


	//   ....[0]....
.L_303:
        /*0204*/ 	.word	0x00003e00


	//   ....[1]....
        /*0208*/ 	.word	0x00003e20


	//   ....[2]....
        /*020c*/ 	.word	0x00004270


	//   ....[3]....
        /*0210*/ 	.word	0x000042c0


	//   ....[4]....
        /*0214*/ 	.word	0x00004920


	//   ....[5]....
        /*0218*/ 	.word	0x00004990


	//   ....[6]....
        /*021c*/ 	.word	0x00004b30


	//   ....[7]....
        /*0220*/ 	.word	0x00004ba0


	//   ....[8]....
        /*0224*/ 	.word	0x00008600


	//   ....[9]....
        /*0228*/ 	.word	0x000086d0


	//   ....[10]....
        /*022c*/ 	.word	0x00008740


	//   ....[11]....
        /*0230*/ 	.word	0x000087e0


	//   ....[12]....
        /*0234*/ 	.word	0x00008810


	//   ....[13]....
        /*0238*/ 	.word	0x00008840


	//   ....[14]....
        /*023c*/ 	.word	0x00008a50


	//   ....[15]....
        /*0240*/ 	.word	0x00008af0


	//   ....[16]....
        /*0244*/ 	.word	0x0000b050


	//   ....[17]....
        /*0248*/ 	.word	0x0000b060


	//   ....[18]....
        /*024c*/ 	.word	0x0000b070


	//   ....[19]....
        /*0250*/ 	.word	0x0000b0a0


	//   ....[20]....
        /*0254*/ 	.word	0x0000b0c0


	//   ....[21]....
        /*0258*/ 	.word	0x0000b0e0


	//   ....[22]....
        /*025c*/ 	.word	0x0000b0f0


	//   ....[23]....
        /*0260*/ 	.word	0x0000b120


	//----- nvinfo : EIATTR_EXIT_INSTR_OFFSETS
	.align		4
.L_304:
        /*0264*/ 	.byte	0x04, 0x1c
        /*0266*/ 	.short	(.L_306 - .L_305)


	//   ....[0]....
.L_305:
        /*0268*/ 	.word	0x00000300


	//   ....[1]....
        /*026c*/ 	.word	0x0000c1c0


	//   ....[2]....
        /*0270*/ 	.word	0x0000c280


	//   ....[3]....
        /*0274*/ 	.word	0x0000cb30


	//   ....[4]....
        /*0278*/ 	.word	0x0000cbb0


	//----- nvinfo : EIATTR_CTAIDZ_USED
	.align		4
.L_306:
        /*027c*/ 	.byte	0x01, 0x04
	.zero		2


	//----- nvinfo : EIATTR_CRS_STACK_SIZE
	.align		4
        /*0280*/ 	.byte	0x04, 0x1e
        /*0282*/ 	.short	(.L_308 - .L_307)
.L_307:
        /*0284*/ 	.word	0x00000000
.L_308:


//--------------------- .nv.info._ZN5flash16flash_fwd_kernelI23Flash_fwd_kernel_traitsILi32ELi128ELi128ELi4ELb0ELb0EN7cutlass6half_tE19Flash_kernel_traitsILi32ELi128ELi128ELi4ES3_EELb1ELb0ELb0ELb0ELb0ELb0ELb0ELb0EEEvNS_16Flash_fwd_paramsE --------------------------
	.section	.nv.info._ZN5flash16flash_fwd_kernelI23Flash_fwd_kernel_traitsILi32ELi128ELi128ELi4ELb0ELb0EN7cutlass6half_tE19Flash_kernel_traitsILi32ELi128ELi128ELi4ES3_EELb1ELb0ELb0ELb0ELb0ELb0ELb0ELb0EEEvNS_16Flash_fwd_paramsE,"",@"SHT_CUDA_INFO"
	.sectionflags	@""
	.align	4


	//----- nvinfo : EIATTR_CUDA_API_VERSION
	.align		4
        /*0000*/ 	.byte	0x04, 0x37
        /*0002*/ 	.short	(.L_310 - .L_309)
.L_309:
        /*0004*/ 	.word	0x00000082


	//----- nvinfo : EIATTR_SW2861232_WAR
	.align		4
.L_310:
        /*0008*/ 	.byte	0x01, 0x35
	.zero		2


	//----- nvinfo : EIATTR_PARAM_CBANK
	.align		4
        /*000c*/ 	.byte	0x04, 0x0a
        /*000e*/ 	.short	(.L_312 - .L_311)
	.align		4
.L_311:
        /*0010*/ 	.word	index@(.nv.constant0._ZN5flash16flash_fwd_kernelI23Flash_fwd_kernel_traitsILi32ELi128ELi128ELi4ELb0ELb0EN7cutlass6half_tE19Flash_kernel_traitsILi32ELi128ELi128ELi4ES3_EELb1ELb0ELb0ELb0ELb0ELb0ELb0ELb0EEEvNS_16Flash_fwd_paramsE)
        /*0014*/ 	.short	0x0160
        /*0016*/ 	.short	0x01d0


	//----- nvinfo : EIATTR_CBANK_PARAM_SIZE
	.align		4
.L_312:
        /*0018*/ 	.byte	0x03, 0x19
        /*001a*/ 	.short	0x01d0


	//----- nvinfo : EIATTR_KPARAM_INFO
	.align		4
        /*001c*/ 	.byte	0x04, 0x17
        /*001e*/ 	.short	(.L_314 - .L_313)
.L_313:
        /*0020*/ 	.word	0x00000000
        /*0024*/ 	.short	0x0000
        /*0026*/ 	.short	0x0000
        /*0028*/ 	.byte	0x00, 0xf0, 0x41, 0x07


	//----- nvinfo : EIATTR_MAXREG_COUNT
	.align		4
.L_314:
        /*002c*/ 	.byte	0x03, 0x1b
        /*002e*/ 	.short	0x00ff


	//----- nvinfo : EIATTR_NUM_BARRIERS
	.align		4
        /*0030*/ 	.byte	0x02, 0x4c
        /*0032*/ 	.byte	0x01
	.zero		1


	//----- nvinfo : EIATTR_ANNOTATIONS
	.align		4
        /*0034*/ 	.byte	0x04, 0x55
        /*0036*/ 	.short	(.L_316 - .L_315)


	//   ....[0]....
.L_315:
        /* <DEDUP_REMOVED lines=46> */
        /*030c*/ 	.byte	0x60, 0x0e, 0x01, 0x00


	//----- nvinfo : EIATTR_MERCURY_ISA_VERSION
	.align		4
.L_316:
        /*0310*/ 	.byte	0x03, 0x5f
        /*0312*/ 	.short	0x0000


	//----- nvinfo : EIATTR_COOP_GROUP_MASK_REGIDS
	.align		4
        /*0314*/ 	.byte	0x04, 0x29
        /*0316*/ 	.short	(.L_318 - .L_317)


	//   ....[0]....
.L_317:
        /*0318*/ 	.word	0xffffffff


	//   ....[1]....
        /*031c*/ 	.word	0xffffffff


	//   ....[2]....
        /*0320*/ 	.word	0xffffffff


	//   ....[3]....
        /*0324*/ 	.word	0xffffffff


	//   ....[4]....
        /*0328*/ 	.word	0xffffffff


	//   ....[5]....
        /*032c*/ 	.word	0xffffffff


	//   ....[6]....
        /*0330*/ 	.word	0xffffffff


	//   ....[7]....
        /*0334*/ 	.word	0xffffffff


	//   ....[8]....
        /*0338*/ 	.word	0xffffffff


	//   ....[9]....
        /*033c*/ 	.word	0xffffffff


	//   ....[10]....
        /*0340*/ 	.word	0xffffffff


	//   ....[11]....
        /*0344*/ 	.word	0xffffffff


	//   ....[12]....
        /*0348*/ 	.word	0xffffffff


	//   ....[13]....
        /*034c*/ 	.word	0xffffffff


	//   ....[14]....
        /*0350*/ 	.word	0xffffffff


	//   ....[15]....
        /*0354*/ 	.word	0xffffffff


	//   ....[16]....
        /*0358*/ 	.word	0xffffffff


	//   ....[17]....
        /*035c*/ 	.word	0xffffffff


	//   ....[18]....
        /*0360*/ 	.word	0xffffffff


	//   ....[19]....
        /*0364*/ 	.word	0xffffffff


	//   ....[20]....
        /*0368*/ 	.word	0xffffffff


	//   ....[21]....
        /*036c*/ 	.word	0xffffffff


	//   ....[22]....
        /*0370*/ 	.word	0xffffffff


	//   ....[23]....
        /*0374*/ 	.word	0xffffffff


	//----- nvinfo : EIATTR_COOP_GROUP_INSTR_OFFSETS
	.align		4
.L_318:
        /*0378*/ 	.byte	0x04, 0x28
        /*037a*/ 	.short	(.L_320 - .L_319)


	//   ....[0]....
.L_319:
        /*037c*/ 	.word	0x00003d10


	//   ....[1]....
        /*0380*/ 	.word	0x00003e60


	//   ....[2]....
        /*0384*/ 	.word	0x00003f10


	//   ....[3]....
        /*0388*/ 	.word	0x00004000


	//   ....[4]....
        /*038c*/ 	.word	0x00004270


	//   ....[5]....
        /*0390*/ 	.word	0x000043a0


	//   ....[6]....
        /*0394*/ 	.word	0x00004630


	//   ....[7]....
        /*0398*/ 	.word	0x000048b0


	//   ....[8]....
        /*039c*/ 	.word	0x0000a240


	//   ....[9]....
        /*03a0*/ 	.word	0x0000a3d0


	//   ....[10]....
        /*03a4*/ 	.word	0x0000a420


	//   ....[11]....
        /*03a8*/ 	.word	0x0000a5a0


	//   ....[12]....
        /*03ac*/ 	.word	0x0000a6f0


	//   ....[13]....
        /*03b0*/ 	.word	0x0000a830


	//   ....[14]....
        /*03b4*/ 	.word	0x0000a8a0


	//   ....[15]....
        /*03b8*/ 	.word	0x0000a970


	//   ....[16]....
        /*03bc*/ 	.word	0x0000f840


	//   ....[17]....
        /*03c0*/ 	.word	0x0000f850


	//   ....[18]....
        /*03c4*/ 	.word	0x0000f870


	//   ....[19]....
        /*03c8*/ 	.word	0x0000f880


	//   ....[20]....
        /*03cc*/ 	.word	0x0000f8e0


	//   ....[21]....
        /*03d0*/ 	.word	0x0000f900


	//   ....[22]....
        /*03d4*/ 	.word	0x0000f920


	//   ....[23]....
        /*03d8*/ 	.word	0x0000f950


	//----- nvinfo : EIATTR_EXIT_INSTR_OFFSETS
	.align		4
.L_320:
        /*03dc*/ 	.byte	0x04, 0x1c
        /*03de*/ 	.short	(.L_322 - .L_321)


	//   ....[0]....
.L_321:
        /*03e0*/ 	.word	0x00000540


	//   ....[1]....
        /*03e4*/ 	.word	0x00010b20


	//   ....[2]....
        /*03e8*/ 	.word	0x00010be0


	//   ....[3]....
        /*03ec*/ 	.word	0x000114f0


	//   ....[4]....
        /*03f0*/ 	.word	0x00011570


	//----- nvinfo : EIATTR_CTAIDZ_USED
	.align		4
.L_322:
        /*03f4*/ 	.byte	0x01, 0x04
	.zero		2


	//----- nvinfo : EIATTR_CRS_STACK_SIZE
	.align		4
        /*03f8*/ 	.byte	0x04, 0x1e
        /*03fa*/ 	.short	(.L_324 - .L_323)
.L_323:
        /*03fc*/ 	.word	0x00000000
.L_324:


//--------------------- .nv.info._ZN5flash16flash_fwd_kernelI23Flash_fwd_kernel_traitsILi32ELi128ELi128ELi4ELb0ELb0EN7cutlass6half_tE19Flash_kernel_traitsILi32ELi128ELi128ELi4ES3_EELb1ELb0ELb1ELb0ELb0ELb0ELb0ELb0EEEvNS_16Flash_fwd_paramsE --------------------------
	.section	.nv.info._ZN5flash16flash_fwd_kernelI23Flash_fwd_kernel_traitsILi32ELi128ELi128ELi4ELb0ELb0EN7cutlass6half_tE19Flash_kernel_traitsILi32ELi128ELi128ELi4ES3_EELb1ELb0ELb1ELb0ELb0ELb0ELb0ELb0EEEvNS_16Flash_fwd_paramsE,"",@"SHT_CUDA_INFO"
	.sectionflags	@""
	.align	4


	//----- nvinfo : EIATTR_CUDA_API_VERSION
	.align		4
        /*0000*/ 	.byte	0x04, 0x37
        /*0002*/ 	.short	(.L_326 - .L_325)
.L_325:
        /*0004*/ 	.word	0x00000082


	//----- nvinfo : EIATTR_SW2861232_WAR
	.align		4
.L_326:
        /*0008*/ 	.byte	0x01, 0x35
	.zero		2


	//----- nvinfo : EIATTR_PARAM_CBANK
	.align		4
        /*000c*/ 	.byte	0x04, 0x0a
        /*000e*/ 	.short	(.L_328 - .L_327)
	.align		4
.L_327:
        /*0010*/ 	.word	index@(.nv.constant0._ZN5flash16flash_fwd_kernelI23Flash_fwd_kernel_traitsILi32ELi128ELi128ELi4ELb0ELb0EN7cutlass6half_tE19Flash_kernel_traitsILi32ELi128ELi128ELi4ES3_EELb1ELb0ELb1ELb0ELb0ELb0ELb0ELb0EEEvNS_16Flash_fwd_paramsE)
        /*0014*/ 	.short	0x0160
        /*0016*/ 	.short	0x01d0


	//----- nvinfo : EIATTR_CBANK_PARAM_SIZE
	.align		4
.L_328:
        /*0018*/ 	.byte	0x03, 0x19
        /*001a*/ 	.short	0x01d0


	//----- nvinfo : EIATTR_KPARAM_INFO
	.align		4
        /*001c*/ 	.byte	0x04, 0x17
        /*001e*/ 	.short	(.L_330 - .L_329)
.L_329:
        /*0020*/ 	.word	0x00000000
        /*0024*/ 	.short	0x0000
        /*0026*/ 	.short	0x0000
        /*0028*/ 	.byte	0x00, 0xf0, 0x41, 0x07


	//----- nvinfo : EIATTR_MAXREG_COUNT
	.align		4
.L_330:
        /*002c*/ 	.byte	0x03, 0x1b
        /*002e*/ 	.short	0x00ff


	//----- nvinfo : EIATTR_NUM_BARRIERS
	.align		4
        /*0030*/ 	.byte	0x02, 0x4c
        /*0032*/ 	.byte	0x01
	.zero		1


	//----- nvinfo : EIATTR_ANNOTATIONS
	.align		4
        /*0034*/ 	.byte	0x04, 0x55
        /*0036*/ 	.short	(.L_332 - .L_331)


	//   ....[0]....
.L_331:
        /* <DEDUP_REMOVED lines=76> */


	//----- nvinfo : EIATTR_MERCURY_ISA_VERSION
	.align		4
.L_332:
        /*04e8*/ 	.byte	0x03, 0x5f
        /*04ea*/ 	.short	0x0000


	//----- nvinfo : EIATTR_COOP_GROUP_MASK_REGIDS
	.align		4
        /*04ec*/ 	.byte	0x04, 0x29
        /*04ee*/ 	.short	(.L_334 - .L_333)


	//   ....[0]....
.L_333:
        /*04f0*/ 	.word	0xffffffff


	//   ....[1]....
        /*04f4*/ 	.word	0xffffffff


	//   ....[2]....
        /*04f8*/ 	.word	0xffffffff


	//   ....[3]....
        /*04fc*/ 	.word	0xffffffff


	//   ....[4]....
        /*0500*/ 	.word	0xffffffff


	//   ....[5]....
        /*0504*/ 	.word	0xffffffff


	//   ....[6]....
        /*0508*/ 	.word	0xffffffff


	//   ....[7]....
        /*050c*/ 	.word	0xffffffff


	//   ....[8]....
        /*0510*/ 	.word	0xffffffff


	//   ....[9]....
        /*0514*/ 	.word	0xffffffff


	//   ....[10]....
        /*0518*/ 	.word	0xffffffff


	//   ....[11]....
        /*051c*/ 	.word	0xffffffff


	//   ....[12]....
        /*0520*/ 	.word	0xffffffff


	//   ....[13]....
        /*0524*/ 	.word	0xffffffff


	//   ....[14]....
        /*0528*/ 	.word	0xffffffff


	//   ....[15]....
        /*052c*/ 	.word	0xffffffff


	//   ....[16]....
        /*0530*/ 	.word	0xffffffff


	//   ....[17]....
        /*0534*/ 	.word	0xffffffff


	//   ....[18]....
        /*0538*/ 	.word	0xffffffff


	//   ....[19]....
        /*053c*/ 	.word	0xffffffff


	//   ....[20]....
        /*0540*/ 	.word	0xffffffff


	//   ....[21]....
        /*0544*/ 	.word	0xffffffff


	//   ....[22]....
        /*0548*/ 	.word	0xffffffff


	//   ....[23]....
        /*054c*/ 	.word	0xffffffff


	//   ....[24]....
        /*0550*/ 	.word	0xffffffff


	//   ....[25]....
        /*0554*/ 	.word	0xffffffff


	//   ....[26]....
        /*0558*/ 	.word	0xffffffff


	//   ....[27]....
        /*055c*/ 	.word	0xffffffff


	//   ....[28]....
        /*0560*/ 	.word	0xffffffff


	//   ....[29]....
        /*0564*/ 	.word	0xffffffff


	//   ....[30]....
        /*0568*/ 	.word	0xffffffff


	//   ....[31]....
        /*056c*/ 	.word	0xffffffff


	//----- nvinfo : EIATTR_COOP_GROUP_INSTR_OFFSETS
	.align		4
.L_334:
        /*0570*/ 	.byte	0x04, 0x28
        /*0572*/ 	.short	(.L_336 - .L_335)


	//   ....[0]....
.L_335:
        /*0574*/ 	.word	0x00005b30


	//   ....[1]....
        /*0578*/ 	.word	0x00005ba0


	//   ....[2]....
        /*057c*/ 	.word	0x00005d30


	//   ....[3]....
        /*0580*/ 	.word	0x00005dd0


	//   ....[4]....
        /*0584*/ 	.word	0x00006020


	//   ....[5]....
        /*0588*/ 	.word	0x000060e0


	//   ....[6]....
        /*058c*/ 	.word	0x000063e0


	//   ....[7]....
        /*0590*/ 	.word	0x00006540


	//   ....[8]....
        /*0594*/ 	.word	0x0000de50


	//   ....[9]....
        /*0598*/ 	.word	0x0000de80


	//   ....[10]....
        /*059c*/ 	.word	0x0000df90


	//   ....[11]....
        /*05a0*/ 	.word	0x0000e0c0


	//   ....[12]....
        /*05a4*/ 	.word	0x0000e0e0


	//   ....[13]....
        /*05a8*/ 	.word	0x0000e1a0


	//   ....[14]....
        /*05ac*/ 	.word	0x0000e220


	//   ....[15]....
        /*05b0*/ 	.word	0x0000e3c0


	//   ....[16]....
        /*05b4*/ 	.word	0x00016960


	//   ....[17]....
        /*05b8*/ 	.word	0x00016b10


	//   ....[18]....
        /*05bc*/ 	.word	0x00016b60


	//   ....[19]....
        /*05c0*/ 	.word	0x00016cf0


	//   ....[20]....
        /*05c4*/ 	.word	0x00016dd0


	//   ....[21]....
        /*05c8*/ 	.word	0x00016f50


	//   ....[22]....
        /*05cc*/ 	.word	0x00017050


	//   ....[23]....
        /*05d0*/ 	.word	0x000171a0


	//   ....[24]....
        /*05d4*/ 	.word	0x0001cc00


	//   ....[25]....
        /*05d8*/ 	.word	0x0001cc10


	//   ....[26]....
        /*05dc*/ 	.word	0x0001cc20


	//   ....[27]....
        /*05e0*/ 	.word	0x0001cc30


	//   ....[28]....
        /*05e4*/ 	.word	0x0001cc50


	//   ....[29]....
        /*05e8*/ 	.word	0x0001cc80


	//   ....[30]....
        /*05ec*/ 	.word	0x0001cca0


	//   ....[31]....
        /*05f0*/ 	.word	0x0001ccb0


	//----- nvinfo : EIATTR_EXIT_INSTR_OFFSETS
	.align		4
.L_336:
        /*05f4*/ 	.byte	0x04, 0x1c
        /*05f6*/ 	.short	(.L_338 - .L_337)


	//   ....[0]....
.L_337:
        /*05f8*/ 	.word	0x00000730


	//   ....[1]....
        /*05fc*/ 	.word	0x000011f0


	//   ....[2]....
        /*0600*/ 	.word	0x00001270


	//   ....[3]....
        /*0604*/ 	.word	0x0001dc10


	//   ....[4]....
        /*0608*/ 	.word	0x0001dcd0


	//----- nvinfo : EIATTR_CTAIDZ_USED
	.align		4
.L_338:
        /*060c*/ 	.byte	0x01, 0x04
	.zero		2


	//----- nvinfo : EIATTR_CRS_STACK_SIZE
	.align		4
        /*0610*/ 	.byte	0x04, 0x1e
        /*0612*/ 	.short	(.L_340 - .L_339)
.L_339:
        /*0614*/ 	.word	0x00000000
.L_340:


//--------------------- .nv.info._ZN5flash16flash_fwd_kernelI23Flash_fwd_kernel_traitsILi32ELi128ELi128ELi4ELb0ELb0EN7cutlass6half_tE19Flash_kernel_traitsILi32ELi128ELi128ELi4ES3_EELb1ELb0ELb0ELb0ELb1ELb1ELb0ELb0EEEvNS_16Flash_fwd_paramsE --------------------------
	.section	.nv.info._ZN5flash16flash_fwd_kernelI23Flash_fwd_kernel_traitsILi32ELi128ELi128ELi4ELb0ELb0EN7cutlass6half_tE19Flash_kernel_traitsILi32ELi128ELi128ELi4ES3_EELb1ELb0ELb0ELb0ELb1ELb1ELb0ELb0EEEvNS_16Flash_fwd_paramsE,"",@"SHT_CUDA_INFO"
	.sectionflags	@""
	.align	4


	//----- nvinfo : EIATTR_CUDA_API_VERSION
	.align		4
        /*0000*/ 	.byte	0x04, 0x37
        /*0002*/ 	.short	(.L_342 - .L_341)
.L_341:
        /*0004*/ 	.word	0x00000082


	//----- nvinfo : EIATTR_SW2861232_WAR
	.align		4
.L_342:
        /*0008*/ 	.byte	0x01, 0x35
	.zero		2


	//----- nvinfo : EIATTR_PARAM_CBANK
	.align		4
        /*000c*/ 	.byte	0x04, 0x0a
        /*000e*/ 	.short	(.L_344 - .L_343)
	.align		4
.L_343:
        /*0010*/ 	.word	index@(.nv.constant0._ZN5flash16flash_fwd_kernelI23Flash_fwd_kernel_traitsILi32ELi128ELi128ELi4ELb0ELb0EN7cutlass6half_tE19Flash_kernel_traitsILi32ELi128ELi128ELi4ES3_EELb1ELb0ELb0ELb0ELb1ELb1ELb0ELb0EEEvNS_16Flash_fwd_paramsE)
        /*0014*/ 	.short	0x0160
        /*0016*/ 	.short	0x01d0


	//----- nvinfo : EIATTR_CBANK_PARAM_SIZE
	.align		4
.L_344:
        /*0018*/ 	.byte	0x03, 0x19
        /*001a*/ 	.short	0x01d0


	//----- nvinfo : EIATTR_KPARAM_INFO
	.align		4
        /*001c*/ 	.byte	0x04, 0x17
        /*001e*/ 	.short	(.L_346 - .L_345)
.L_345:
        /*0020*/ 	.word	0x00000000
        /*0024*/ 	.short	0x0000
        /*0026*/ 	.short	0x0000
        /*0028*/ 	.byte	0x00, 0xf0, 0x41, 0x07


	//----- nvinfo : EIATTR_MAXREG_COUNT
	.align		4
.L_346:
        /*002c*/ 	.byte	0x03, 0x1b
        /*002e*/ 	.short	0x00ff


	//----- nvinfo : EIATTR_NUM_BARRIERS
	.align		4
        /*0030*/ 	.byte	0x02, 0x4c
        /*0032*/ 	.byte	0x01
	.zero		1


	//----- nvinfo : EIATTR_ANNOTATIONS
	.align		4
        /*0034*/ 	.byte	0x04, 0x55
        /*0036*/ 	.short	(.L_348 - .L_347)


	//   ....[0]....
.L_347:
        /* <DEDUP_REMOVED lines=46> */


	//----- nvinfo : EIATTR_MERCURY_ISA_VERSION
	.align		4
.L_348:
        /*0308*/ 	.byte	0x03, 0x5f
        /*030a*/ 	.short	0x0000


	//----- nvinfo : EIATTR_COOP_GROUP_MASK_REGIDS
	.align		4
        /*030c*/ 	.byte	0x04, 0x29
        /*030e*/ 	.short	(.L_350 - .L_349)


	//   ....[0]....
.L_349:
        /*0310*/ 	.word	0xffffffff


	//   ....[1]....
        /*0314*/ 	.word	0xffffffff


	//   ....[2]....
        /*0318*/ 	.word	0xffffffff


	//   ....[3]....
        /*031c*/ 	.word	0xffffffff


	//   ....[4]....
        /*0320*/ 	.word	0xffffffff


	//   ....[5]....
        /*0324*/ 	.word	0xffffffff


	//   ....[6]....
        /*0328*/ 	.word	0xffffffff


	//   ....[7]....
        /*032c*/ 	.word	0xffffffff


	//   ....[8]....
        /*0330*/ 	.word	0xffffffff


	//   ....[9]....
        /*0334*/ 	.word	0xffffffff


	//   ....[10]....
        /*0338*/ 	.word	0xffffffff


	//   ....[11]....
        /*033c*/ 	.word	0xffffffff


	//   ....[12]....
        /*0340*/ 	.word	0xffffffff


	//   ....[13]....
        /*0344*/ 	.word	0xffffffff


	//   ....[14]....
        /*0348*/ 	.word	0xffffffff


	//   ....[15]....
        /*034c*/ 	.word	0xffffffff


	//   ....[16]....
        /*0350*/ 	.word	0xffffffff


	//   ....[17]....
        /*0354*/ 	.word	0xffffffff


	//   ....[18]....
        /*0358*/ 	.word	0xffffffff


	//   ....[19]....
        /*035c*/ 	.word	0xffffffff


	//   ....[20]....
        /*0360*/ 	.word	0xffffffff


	//   ....[21]....
        /*0364*/ 	.word	0xffffffff


	//   ....[22]....
        /*0368*/ 	.word	0xffffffff


	//   ....[23]....
        /*036c*/ 	.word	0xffffffff


	//----- nvinfo : EIATTR_COOP_GROUP_INSTR_OFFSETS
	.align		4
.L_350:
        /*0370*/ 	.byte	0x04, 0x28
        /*0372*/ 	.short	(.L_352 - .L_351)


	//   ....[0]....
.L_351:
        /*0374*/ 	.word	0x00001e90


	//   ....[1]....
        /*0378*/ 	.word	0x000022d0


	//   ....[2]....
        /*037c*/ 	.word	0x00002330


	//   ....[3]....
        /*0380*/ 	.word	0x00002570


	//   ....[4]....
        /*0384*/ 	.word	0x000025b0


	//   ....[5]....
        /*0388*/ 	.word	0x00002690


	//   ....[6]....
        /*038c*/ 	.word	0x00002870


	//   ....[7]....
        /*0390*/ 	.word	0x000029c0


	//   ....[8]....
        /*0394*/ 	.word	0x00008440


	//   ....[9]....
        /*0398*/ 	.word	0x000084c0


	//   ....[10]....
        /*039c*/ 	.word	0x000085c0


	//   ....[11]....
        /*03a0*/ 	.word	0x00008610


	//   ....[12]....
        /*03a4*/ 	.word	0x00008720


	//   ....[13]....
        /*03a8*/ 	.word	0x000087a0


	//   ....[14]....
        /*03ac*/ 	.word	0x000088a0


	//   ....[15]....
        /*03b0*/ 	.word	0x00008910


	//   ....[16]....
        /*03b4*/ 	.word	0x0000dec0


	//   ....[17]....
        /*03b8*/ 	.word	0x0000def0


	//   ....[18]....
        /*03bc*/ 	.word	0x0000df70


	//   ....[19]....
        /*03c0*/ 	.word	0x0000dfe0


	//   ....[20]....
        /*03c4*/ 	.word	0x0000dff0


	//   ....[21]....
        /*03c8*/ 	.word	0x0000e010


	//   ....[22]....
        /*03cc*/ 	.word	0x0000e030


	//   ....[23]....
        /*03d0*/ 	.word	0x0000e040


	//----- nvinfo : EIATTR_EXIT_INSTR_OFFSETS
	.align		4
.L_352:
        /*03d4*/ 	.byte	0x04, 0x1c
        /*03d6*/ 	.short	(.L_354 - .L_353)


	//   ....[0]....
.L_353:
        /*03d8*/ 	.word	0x000003c0


	//   ....[1]....
        /*03dc*/ 	.word	0x0000eef0


	//----- nvinfo : EIATTR_CTAIDZ_USED
	.align		4
.L_354:
        /*03e0*/ 	.byte	0x01, 0x04
	.zero		2


	//----- nvinfo : EIATTR_CRS_STACK_SIZE
	.align		4
        /*03e4*/ 	.byte	0x04, 0x1e
        /*03e6*/ 	.short	(.L_356 - .L_355)
.L_355:
        /*03e8*/ 	.word	0x00000000
.L_356:


//--------------------- .nv.info._ZN5flash16flash_fwd_kernelI23Flash_fwd_kernel_traitsILi32ELi128ELi128ELi4ELb0ELb0EN7cutlass6half_tE19Flash_kernel_traitsILi32ELi128ELi128ELi4ES3_EELb0ELb0ELb0ELb0ELb1ELb1ELb1ELb0EEEvNS_16Flash_fwd_paramsE --------------------------
	.section	.nv.info._ZN5flash16flash_fwd_kernelI23Flash_fwd_kernel_traitsILi32ELi128ELi128ELi4ELb0ELb0EN7cutlass6half_tE19Flash_kernel_traitsILi32ELi128ELi128ELi4ES3_EELb0ELb0ELb0ELb0ELb1ELb1ELb1ELb0EEEvNS_16Flash_fwd_paramsE,"",@"SHT_CUDA_INFO"
	.sectionflags	@""
	.align	4


	//----- nvinfo : EIATTR_CUDA_API_VERSION
	.align		4
        /*0000*/ 	.byte	0x04, 0x37
        /*0002*/ 	.short	(.L_358 - .L_357)
.L_357:
        /*0004*/ 	.word	0x00000082


	//----- nvinfo : EIATTR_SW2861232_WAR
	.align		4
.L_358:
        /*0008*/ 	.byte	0x01, 0x35
	.zero		2


	//----- nvinfo : EIATTR_PARAM_CBANK
	.align		4
        /*000c*/ 	.byte	0x04, 0x0a
        /*000e*/ 	.short	(.L_360 - .L_359)
	.align		4
.L_359:
        /*0010*/ 	.word	index@(.nv.constant0._ZN5flash16flash_fwd_kernelI23Flash_fwd_kernel_traitsILi32ELi128ELi128ELi4ELb0ELb0EN7cutlass6half_tE19Flash_kernel_traitsILi32ELi128ELi128ELi4ES3_EELb0ELb0ELb0ELb0ELb1ELb1ELb1ELb0EEEvNS_16Flash_fwd_paramsE)
        /*0014*/ 	.short	0x0160
        /*0016*/ 	.short	0x01d0


	//----- nvinfo : EIATTR_CBANK_PARAM_SIZE
	.align		4
.L_360:
        /*0018*/ 	.byte	0x03, 0x19
        /*001a*/ 	.short	0x01d0


	//----- nvinfo : EIATTR_KPARAM_INFO
	.align		4
        /*001c*/ 	.byte	0x04, 0x17
        /*001e*/ 	.short	(.L_362 - .L_361)
.L_361:
        /*0020*/ 	.word	0x00000000
        /*0024*/ 	.short	0x0000
        /*0026*/ 	.short	0x0000
        /*0028*/ 	.byte	0x00, 0xf0, 0x41, 0x07


	//----- nvinfo : EIATTR_MAXREG_COUNT
	.align		4
.L_362:
        /*002c*/ 	.byte	0x03, 0x1b
        /*002e*/ 	.short	0x00ff


	//----- nvinfo : EIATTR_NUM_BARRIERS
	.align		4
        /*0030*/ 	.byte	0x02, 0x4c
        /*0032*/ 	.byte	0x01
	.zero		1


	//----- nvinfo : EIATTR_ANNOTATIONS
	.align		4
        /*0034*/ 	.byte	0x04, 0x55
        /*0036*/ 	.short	(.L_364 - .L_363)


	//   ....[0]....
.L_363:
        /* <DEDUP_REMOVED lines=14> */


	//----- nvinfo : EIATTR_MERCURY_ISA_VERSION
	.align		4
.L_364:
        /*0108*/ 	.byte	0x03, 0x5f
        /*010a*/ 	.short	0x0000


	//----- nvinfo : EIATTR_COOP_GROUP_MASK_REGIDS
	.align		4
        /*010c*/ 	.byte	0x04, 0x29
        /*010e*/ 	.short	(.L_366 - .L_365)


	//   ....[0]....
.L_365:
        /*0110*/ 	.word	0xffffffff


	//   ....[1]....
        /*0114*/ 	.word	0xffffffff


	//   ....[2]....
        /*0118*/ 	.word	0xffffffff


	//   ....[3]....
        /*011c*/ 	.word	0xffffffff


	//   ....[4]....
        /*0120*/ 	.word	0xffffffff


	//   ....[5]....
        /*0124*/ 	.word	0xffffffff


	//   ....[6]....
        /*0128*/ 	.word	0xffffffff


	//   ....[7]....
        /*012c*/ 	.word	0xffffffff


	//   ....[8]....
        /*0130*/ 	.word	0xffffffff


	//   ....[9]....
        /*0134*/ 	.word	0xffffffff


	//   ....[10]....
        /*0138*/ 	.word	0xffffffff


	//   ....[11]....
        /*013c*/ 	.word	0xffffffff


	//   ....[12]....
        /*0140*/ 	.word	0xffffffff


	//   ....[13]....
        /*0144*/ 	.word	0xffffffff


	//   ....[14]....
        /*0148*/ 	.word	0xffffffff


	//   ....[15]....
        /*014c*/ 	.word	0xffffffff


	//   ....[16]....
        /*0150*/ 	.word	0xffffffff


	//   ....[17]....
        /*0154*/ 	.word	0xffffffff


	//   ....[18]....
        /*0158*/ 	.word	0xffffffff


	//   ....[19]....
        /*015c*/ 	.word	0xffffffff


	//   ....[20]....
        /*0160*/ 	.word	0xffffffff


	//   ....[21]....
        /*0164*/ 	.word	0xffffffff


	//   ....[22]....
        /*0168*/ 	.word	0xffffffff


	//   ....[23]....
        /*016c*/ 	.word	0xffffffff


	//----- nvinfo : EIATTR_COOP_GROUP_INSTR_OFFSETS
	.align		4
.L_366:
        /*0170*/ 	.byte	0x04, 0x28
        /*0172*/ 	.short	(.L_368 - .L_367)


	//   ....[0]....
.L_367:
        /*0174*/ 	.word	0x000029b0


	//   ....[1]....
        /*0178*/ 	.word	0x000029d0


	//   ....[2]....
        /*017c*/ 	.word	0x00002dc0


	//   ....[3]....
        /*0180*/ 	.word	0x00002e10


	//   ....[4]....
        /*0184*/ 	.word	0x000034b0


	//   ....[5]....
        /*0188*/ 	.word	0x00003520


	//   ....[6]....
        /*018c*/ 	.word	0x000036b0


	//   ....[7]....
        /*0190*/ 	.word	0x00003710


	//   ....[8]....
        /*0194*/ 	.word	0x000070e0


	//   ....[9]....
        /*0198*/ 	.word	0x00007170


	//   ....[10]....
        /*019c*/ 	.word	0x000071e0


	//   ....[11]....
        /*01a0*/ 	.word	0x00007280


	//   ....[12]....
        /*01a4*/ 	.word	0x000072b0


	//   ....[13]....
        /*01a8*/ 	.word	0x000072e0


	//   ....[14]....
        /*01ac*/ 	.word	0x000075a0


	//   ....[15]....
        /*01b0*/ 	.word	0x00007630


	//   ....[16]....
        /*01b4*/ 	.word	0x00009b90


	//   ....[17]....
        /*01b8*/ 	.word	0x00009ba0


	//   ....[18]....
        /*01bc*/ 	.word	0x00009bb0


	//   ....[19]....
        /*01c0*/ 	.word	0x00009bc0


	//   ....[20]....
        /*01c4*/ 	.word	0x00009bf0


	//   ....[21]....
        /*01c8*/ 	.word	0x00009c10


	//   ....[22]....
        /*01cc*/ 	.word	0x00009c30


	//   ....[23]....
        /*01d0*/ 	.word	0x00009c40


	//----- nvinfo : EIATTR_EXIT_INSTR_OFFSETS
	.align		4
.L_368:
        /*01d4*/ 	.byte	0x04, 0x1c
        /*01d6*/ 	.short	(.L_370 - .L_369)


	//   ....[0]....
.L_369:
        /*01d8*/ 	.word	0x00000170


	//   ....[1]....
        /*01dc*/ 	.word	0x0000aaa0


	//----- nvinfo : EIATTR_CTAIDZ_USED
	.align		4
.L_370:
        /*01e0*/ 	.byte	0x01, 0x04
	.zero		2


	//----- nvinfo : EIATTR_CRS_STACK_SIZE
	.align		4
        /*01e4*/ 	.byte	0x04, 0x1e
        /*01e6*/ 	.short	(.L_372 - .L_371)
.L_371:
        /*01e8*/ 	.word	0x00000000
.L_372:


//--------------------- .nv.info._ZN5flash16flash_fwd_kernelI23Flash_fwd_kernel_traitsILi32ELi128ELi128ELi4ELb0ELb0EN7cutlass6half_tE19Flash_kernel_traitsILi32ELi128ELi128ELi4ES3_EELb1ELb0ELb0ELb1ELb0ELb0ELb0ELb0EEEvNS_16Flash_fwd_paramsE --------------------------
	.section	.nv.info._ZN5flash16flash_fwd_kernelI23Flash_fwd_kernel_traitsILi32ELi128ELi128ELi4ELb0ELb0EN7cutlass6half_tE19Flash_kernel_traitsILi32ELi128ELi128ELi4ES3_EELb1ELb0ELb0ELb1ELb0ELb0ELb0ELb0EEEvNS_16Flash_fwd_paramsE,"",@"SHT_CUDA_INFO"
	.sectionflags	@""
	.align	4


	//----- nvinfo : EIATTR_CUDA_API_VERSION
	.align		4
        /*0000*/ 	.byte	0x04, 0x37
        /*0002*/ 	.short	(.L_374 - .L_373)
.L_373:
        /*0004*/ 	.word	0x00000082


	//----- nvinfo : EIATTR_SW2861232_WAR
	.align		4
.L_374:
        /*0008*/ 	.byte	0x01, 0x35
	.zero		2


	//----- nvinfo : EIATTR_PARAM_CBANK
	.align		4
        /*000c*/ 	.byte	0x04, 0x0a
        /*000e*/ 	.short	(.L_376 - .L_375)
	.align		4
.L_375:
        /*0010*/ 	.word	index@(.nv.constant0._ZN5flash16flash_fwd_kernelI23Flash_fwd_kernel_traitsILi32ELi128ELi128ELi4ELb0ELb0EN7cutlass6half_tE19Flash_kernel_traitsILi32ELi128ELi128ELi4ES3_EELb1ELb0ELb0ELb1ELb0ELb0ELb0ELb0EEEvNS_16Flash_fwd_paramsE)
        /*0014*/ 	.short	0x0160
        /*0016*/ 	.short	0x01d0


	//----- nvinfo : EIATTR_CBANK_PARAM_SIZE
	.align		4
.L_376:
        /*0018*/ 	.byte	0x03, 0x19
        /*001a*/ 	.short	0x01d0


	//----- nvinfo : EIATTR_KPARAM_INFO
	.align		4
        /*001c*/ 	.byte	0x04, 0x17
        /*001e*/ 	.short	(.L_378 - .L_377)
.L_377:
        /*0020*/ 	.word	0x00000000
        /*0024*/ 	.short	0x0000
        /*0026*/ 	.short	0x0000
        /*0028*/ 	.byte	0x00, 0xf0, 0x41, 0x07


	//----- nvinfo : EIATTR_MAXREG_COUNT
	.align		4
.L_378:
        /*002c*/ 	.byte	0x03, 0x1b
        /*002e*/ 	.short	0x00ff


	//----- nvinfo : EIATTR_NUM_BARRIERS
	.align		4
        /*0030*/ 	.byte	0x02, 0x4c
        /*0032*/ 	.byte	0x01
	.zero		1


	//----- nvinfo : EIATTR_ANNOTATIONS
	.align		4
        /*0034*/ 	.byte	0x04, 0x55
        /*0036*/ 	.short	(.L_380 - .L_379)


	//   ....[0]....
.L_379:
        /* <DEDUP_REMOVED lines=46> */


	//----- nvinfo : EIATTR_MERCURY_ISA_VERSION
	.align		4
.L_380:
        /*0308*/ 	.byte	0x03, 0x5f
        /*030a*/ 	.short	0x0000


	//----- nvinfo : EIATTR_COOP_GROUP_MASK_REGIDS
	.align		4
        /*030c*/ 	.byte	0x04, 0x29
        /*030e*/ 	.short	(.L_382 - .L_381)


	//   ....[0]....
.L_381:
        /*0310*/ 	.word	0xffffffff


	//   ....[1]....
        /*0314*/ 	.word	0xffffffff


	//   ....[2]....
        /*0318*/ 	.word	0xffffffff


	//   ....[3]....
        /*031c*/ 	.word	0xffffffff


	//   ....[4]....
        /*0320*/ 	.word	0xffffffff


	//   ....[5]....
        /*0324*/ 	.word	0xffffffff


	//   ....[6]....
        /*0328*/ 	.word	0xffffffff


	//   ....[7]....
        /*032c*/ 	.word	0xffffffff


	//   ....[8]....
        /*0330*/ 	.word	0xffffffff


	//   ....[9]....
        /*0334*/ 	.word	0xffffffff


	//   ....[10]....
        /*0338*/ 	.word	0xffffffff


	//   ....[11]....
        /*033c*/ 	.word	0xffffffff


	//   ....[12]....
        /*0340*/ 	.word	0xffffffff


	//   ....[13]....
        /*0344*/ 	.word	0xffffffff


	//   ....[14]....
        /*0348*/ 	.word	0xffffffff


	//   ....[15]....
        /*034c*/ 	.word	0xffffffff


	//   ....[16]....
        /*0350*/ 	.word	0xffffffff


	//   ....[17]....
        /*0354*/ 	.word	0xffffffff


	//   ....[18]....
        /*0358*/ 	.word	0xffffffff


	//   ....[19]....
        /*035c*/ 	.word	0xffffffff


	//   ....[20]....
        /*0360*/ 	.word	0xffffffff


	//   ....[21]....
        /*0364*/ 	.word	0xffffffff


	//   ....[22]....
        /*0368*/ 	.word	0xffffffff


	//   ....[23]....
        /*036c*/ 	.word	0xffffffff


	//----- nvinfo : EIATTR_COOP_GROUP_INSTR_OFFSETS
	.align		4
.L_382:
        /*0370*/ 	.byte	0x04, 0x28
        /*0372*/ 	.short	(.L_384 - .L_383)


	//   ....[0]....
.L_383:
        /*0374*/ 	.word	0x00006e00


	//   ....[1]....
        /*0378*/ 	.word	0x00006f20


	//   ....[2]....
        /*037c*/ 	.word	0x00006fe0


	//   ....[3]....
        /*0380*/ 	.word	0x00007120


	//   ....[4]....
        /*0384*/ 	.word	0x000073c0


	//   ....[5]....
        /*0388*/ 	.word	0x00007480


	//   ....[6]....
        /*038c*/ 	.word	0x000076a0


	//   ....[7]....
        /*0390*/ 	.word	0x00007860


	//   ....[8]....
        /*0394*/ 	.word	0x0000e600


	//   ....[9]....
        /*0398*/ 	.word	0x0000e740


	//   ....[10]....
        /*039c*/ 	.word	0x0000ec50


	//   ....[11]....
        /*03a0*/ 	.word	0x0000ee40


	//   ....[12]....
        /*03a4*/ 	.word	0x0000ef20


	//   ....[13]....
        /*03a8*/ 	.word	0x0000efd0


	//   ....[14]....
        /*03ac*/ 	.word	0x0000f090


	//   ....[15]....
        /*03b0*/ 	.word	0x0000f190


	//   ....[16]....
        /*03b4*/ 	.word	0x00014320


	//   ....[17]....
        /*03b8*/ 	.word	0x00014360


	//   ....[18]....
        /*03bc*/ 	.word	0x000143c0


	//   ....[19]....
        /*03c0*/ 	.word	0x000143d0


	//   ....[20]....
        /*03c4*/ 	.word	0x000143e0


	//   ....[21]....
        /*03c8*/ 	.word	0x00014420


	//   ....[22]....
        /*03cc*/ 	.word	0x00014440


	//   ....[23]....
        /*03d0*/ 	.word	0x00014450


	//----- nvinfo : EIATTR_EXIT_INSTR_OFFSETS
	.align		4
.L_384:
        /*03d4*/ 	.byte	0x04, 0x1c
        /*03d6*/ 	.short	(.L_386 - .L_385)


	//   ....[0]....
.L_385:
        /*03d8*/ 	.word	0x00000550


	//   ....[1]....
        /*03dc*/ 	.word	0x00015610


	//   ....[2]....
        /*03e0*/ 	.word	0x000156d0


	//   ....[3]....
        /*03e4*/ 	.word	0x00015fe0


	//   ....[4]....
        /*03e8*/ 	.word	0x00016060


	//----- nvinfo : EIATTR_CTAIDZ_USED
	.align		4
.L_386:
        /*03ec*/ 	.byte	0x01, 0x04
	.zero		2


	//----- nvinfo : EIATTR_CRS_STACK_SIZE
	.align		4
        /*03f0*/ 	.byte	0x04, 0x1e
        /*03f2*/ 	.short	(.L_388 - .L_387)
.L_387:
        /*03f4*/ 	.word	0x00000000
.L_388:


//--------------------- .nv.info._ZN5flash16flash_fwd_kernelI23Flash_fwd_kernel_traitsILi32ELi128ELi128ELi4ELb0ELb0EN7cutlass6half_tE19Flash_kernel_traitsILi32ELi128ELi128ELi4ES3_EELb1ELb0ELb0ELb0ELb0ELb0ELb0ELb1EEEvNS_16Flash_fwd_paramsE --------------------------
	.section	.nv.info._ZN5flash16flash_fwd_kernelI23Flash_fwd_kernel_traitsILi32ELi128ELi128ELi4ELb0ELb0EN7cutlass6half_tE19Flash_kernel_traitsILi32ELi128ELi128ELi4ES3_EELb1ELb0ELb0ELb0ELb0ELb0ELb0ELb1EEEvNS_16Flash_fwd_paramsE,"",@"SHT_CUDA_INFO"
	.sectionflags	@""
	.align	4


	//----- nvinfo : EIATTR_CUDA_API_VERSION
	.align		4
        /*0000*/ 	.byte	0x04, 0x37
        /*0002*/ 	.short	(.L_390 - .L_389)
.L_389:
        /*0004*/ 	.word	0x00000082


	//----- nvinfo : EIATTR_SW2861232_WAR
	.align		4
.L_390:
        /*0008*/ 	.byte	0x01, 0x35
	.zero		2


	//----- nvinfo : EIATTR_PARAM_CBANK
	.align		4
        /*000c*/ 	.byte	0x04, 0x0a
        /*000e*/ 	.short	(.L_392 - .L_391)
	.align		4
.L_391:
        /*0010*/ 	.word	index@(.nv.constant0._ZN5flash16flash_fwd_kernelI23Flash_fwd_kernel_traitsILi32ELi128ELi128ELi4ELb0ELb0EN7cutlass6half_tE19Flash_kernel_traitsILi32ELi128ELi128ELi4ES3_EELb1ELb0ELb0ELb0ELb0ELb0ELb0ELb1EEEvNS_16Flash_fwd_paramsE)
        /*0014*/ 	.short	0x0160
        /*0016*/ 	.short	0x01d0


	//----- nvinfo : EIATTR_CBANK_PARAM_SIZE
	.align		4
.L_392:
        /*0018*/ 	.byte	0x03, 0x19
        /*001a*/ 	.short	0x01d0


	//----- nvinfo : EIATTR_KPARAM_INFO
	.align		4
        /*001c*/ 	.byte	0x04, 0x17
        /*001e*/ 	.short	(.L_394 - .L_393)
.L_393:
        /*0020*/ 	.word	0x00000000
        /*0024*/ 	.short	0x0000
        /*0026*/ 	.short	0x0000
        /*0028*/ 	.byte	0x00, 0xf0, 0x41, 0x07


	//----- nvinfo : EIATTR_MAXREG_COUNT
	.align		4
.L_394:
        /*002c*/ 	.byte	0x03, 0x1b
        /*002e*/ 	.short	0x00ff


	//----- nvinfo : EIATTR_NUM_BARRIERS
	.align		4
        /*0030*/ 	.byte	0x02, 0x4c
        /*0032*/ 	.byte	0x01
	.zero		1


	//----- nvinfo : EIATTR_ANNOTATIONS
	.align		4
        /*0034*/ 	.byte	0x04, 0x55
        /*0036*/ 	.short	(.L_396 - .L_395)


	//   ....[0]....
.L_395:
        /* <DEDUP_REMOVED lines=228> */


	//----- nvinfo : EIATTR_MERCURY_ISA_VERSION
	.align		4
.L_396:
        /*0e68*/ 	.byte	0x03, 0x5f
        /*0e6a*/ 	.short	0x0000


	//----- nvinfo : EIATTR_COOP_GROUP_MASK_REGIDS
	.align		4
        /*0e6c*/ 	.byte	0x04, 0x29
        /*0e6e*/ 	.short	(.L_398 - .L_397)


	//   ....[0]....
.L_397:
        /*0e70*/ 	.word	0xffffffff


	//   ....[1]....
        /*0e74*/ 	.word	0xffffffff


	//   ....[2]....
        /*0e78*/ 	.word	0xffffffff


	//   ....[3]....
        /*0e7c*/ 	.word	0xffffffff


	//   ....[4]....
        /*0e80*/ 	.word	0xffffffff


	//   ....[5]....
        /*0e84*/ 	.word	0xffffffff


	//   ....[6]....
        /*0e88*/ 	.word	0xffffffff


	//   ....[7]....
        /*0e8c*/ 	.word	0xffffffff


	//   ....[8]....
        /*0e90*/ 	.word	0xffffffff


	//   ....[9]....
        /*0e94*/ 	.word	0xffffffff


	//   ....[10]....
        /*0e98*/ 	.word	0xffffffff


	//   ....[11]....
        /*0e9c*/ 	.word	0xffffffff


	//   ....[12]....
        /*0ea0*/ 	.word	0xffffffff


	//   ....[13]....
        /*0ea4*/ 	.word	0xffffffff


	//   ....[14]....
        /*0ea8*/ 	.word	0xffffffff


	//   ....[15]....
        /*0eac*/ 	.word	0xffffffff


	//   ....[16]....
        /*0eb0*/ 	.word	0xffffffff


	//   ....[17]....
        /*0eb4*/ 	.word	0xffffffff


	//   ....[18]....
        /*0eb8*/ 	.word	0xffffffff


	//   ....[19]....
        /*0ebc*/ 	.word	0xffffffff


	//   ....[20]....
        /*0ec0*/ 	.word	0xffffffff


	//   ....[21]....
        /*0ec4*/ 	.word	0xffffffff


	//   ....[22]....
        /*0ec8*/ 	.word	0xffffffff


	//   ....[23]....
        /*0ecc*/ 	.word	0xffffffff


	//----- nvinfo : EIATTR_COOP_GROUP_INSTR_OFFSETS
	.align		4
.L_398:
        /*0ed0*/ 	.byte	0x04, 0x28
        /*0ed2*/ 	.short	(.L_400 - .L_399)


	//   ....[0]....
.L_399:
        /*0ed4*/ 	.word	0x00003ea0


	//   ....[1]....
        /*0ed8*/ 	.word	0x00003f90


	//   ....[2]....
        /*0edc*/ 	.word	0x00004350


	//   ....[3]....
        /*0ee0*/ 	.word	0x00004470


	//   ....[4]....
        /*0ee4*/ 	.word	0x000044e0


	//   ....[5]....
        /*0ee8*/ 	.word	0x00004550


	//   ....[6]....
        /*0eec*/ 	.word	0x00005cf0


	//   ....[7]....
        /*0ef0*/ 	.word	0x00005d40


	//   ....[8]....
        /*0ef4*/ 	.word	0x0000f520


	//   ....[9]....
        /*0ef8*/ 	.word	0x0000f610


	//   ....[10]....
        /*0efc*/ 	.word	0x0000f6c0


	//   ....[11]....
        /*0f00*/ 	.word	0x0000f750


	//   ....[12]....
        /*0f04*/ 	.word	0x0000f7e0


	//   ....[13]....
        /*0f08*/ 	.word	0x0000f910


	//   ....[14]....
        /*0f0c*/ 	.word	0x000101b0


	//   ....[15]....
        /*0f10*/ 	.word	0x000102c0


	//   ....[16]....
        /*0f14*/ 	.word	0x00019400


	//   ....[17]....
        /*0f18*/ 	.word	0x00019410


	//   ....[18]....
        /*0f1c*/ 	.word	0x00019420


	//   ....[19]....
        /*0f20*/ 	.word	0x00019430


	//   ....[20]....
        /*0f24*/ 	.word	0x00019460


	//   ....[21]....
        /*0f28*/ 	.word	0x00019480


	//   ....[22]....
        /*0f2c*/ 	.word	0x000194b0


	//   ....[23]....
        /*0f30*/ 	.word	0x000194c0


	//----- nvinfo : EIATTR_EXIT_INSTR_OFFSETS
	.align		4
.L_400:
        /*0f34*/ 	.byte	0x04, 0x1c
        /*0f36*/ 	.short	(.L_402 - .L_401)


	//   ....[0]....
.L_401:
        /*0f38*/ 	.word	0x000006c0


	//   ....[1]....
        /*0f3c*/ 	.word	0x0001a3f0


	//   ....[2]....
        /*0f40*/ 	.word	0x0001a4b0


	//   ....[3]....
        /*0f44*/ 	.word	0x0001ae20


	//   ....[4]....
        /*0f48*/ 	.word	0x0001aea0


	//----- nvinfo : EIATTR_CTAIDZ_USED
	.align		4
.L_402:
        /*0f4c*/ 	.byte	0x01, 0x04
	.zero		2


	//----- nvinfo : EIATTR_CRS_STACK_SIZE
	.align		4
        /*0f50*/ 	.byte	0x04, 0x1e
        /*0f52*/ 	.short	(.L_404 - .L_403)
.L_403:
        /*0f54*/ 	.word	0x00000000
.L_404:


//--------------------- .nv.info._ZN5flash16flash_fwd_kernelI23Flash_fwd_kernel_traitsILi32ELi128ELi128ELi4ELb0ELb0EN7cutlass6half_tE19Flash_kernel_traitsILi32ELi128ELi128ELi4ES3_EELb0ELb0ELb0ELb0ELb0ELb0ELb1ELb0EEEvNS_16Flash_fwd_paramsE --------------------------
	.section	.nv.info._ZN5flash16flash_fwd_kernelI23Flash_fwd_kernel_traitsILi32ELi128ELi128ELi4ELb0ELb0EN7cutlass6half_tE19Flash_kernel_traitsILi32ELi128ELi128ELi4ES3_EELb0ELb0ELb0ELb0ELb0ELb0ELb1ELb0EEEvNS_16Flash_fwd_paramsE,"",@"SHT_CUDA_INFO"
	.sectionflags	@""
	.align	4


	//----- nvinfo : EIATTR_CUDA_API_VERSION
	.align		4
        /*0000*/ 	.byte	0x04, 0x37
        /*0002*/ 	.short	(.L_406 - .L_405)
.L_405:
        /*0004*/ 	.word	0x00000082


	//----- nvinfo : EIATTR_SW2861232_WAR
	.align		4
.L_406:
        /*0008*/ 	.byte	0x01, 0x35
	.zero		2


	//----- nvinfo : EIATTR_PARAM_CBANK
	.align		4
        /*000c*/ 	.byte	0x04, 0x0a
        /*000e*/ 	.short	(.L_408 - .L_407)
	.align		4
.L_407:
        /*0010*/ 	.word	index@(.nv.constant0._ZN5flash16flash_fwd_kernelI23Flash_fwd_kernel_traitsILi32ELi128ELi128ELi4ELb0ELb0EN7cutlass6half_tE19Flash_kernel_traitsILi32ELi128ELi128ELi4ES3_EELb0ELb0ELb0ELb0ELb0ELb0ELb1ELb0EEEvNS_16Flash_fwd_paramsE)
        /*0014*/ 	.short	0x0160
        /*0016*/ 	.short	0x01d0


	//----- nvinfo : EIATTR_CBANK_PARAM_SIZE
	.align		4
.L_408:
        /*0018*/ 	.byte	0x03, 0x19
        /*001a*/ 	.short	0x01d0


	//----- nvinfo : EIATTR_KPARAM_INFO
	.align		4
        /*001c*/ 	.byte	0x04, 0x17
        /*001e*/ 	.short	(.L_410 - .L_409)
.L_409:
        /*0020*/ 	.word	0x00000000
        /*0024*/ 	.short	0x0000
        /*0026*/ 	.short	0x0000
        /*0028*/ 	.byte	0x00, 0xf0, 0x41, 0x07


	//----- nvinfo : EIATTR_MAXREG_COUNT
	.align		4
.L_410:
        /*002c*/ 	.byte	0x03, 0x1b
        /*002e*/ 	.short	0x00ff


	//----- nvinfo : EIATTR_NUM_BARRIERS
	.align		4
        /*0030*/ 	.byte	0x02, 0x4c
        /*0032*/ 	.byte	0x01
	.zero		1


	//----- nvinfo : EIATTR_ANNOTATIONS
	.align		4
        /*0034*/ 	.byte	0x04, 0x55
        /*0036*/ 	.short	(.L_412 - .L_411)


	//   ....[0]....
.L_411:
        /* <DEDUP_REMOVED lines=23> */


	//----- nvinfo : EIATTR_MERCURY_ISA_VERSION
	.align		4
.L_412:
        /*0198*/ 	.byte	0x03, 0x5f
        /*019a*/ 	.short	0x0000


	//----- nvinfo : EIATTR_COOP_GROUP_MASK_REGIDS
	.align		4
        /*019c*/ 	.byte	0x04, 0x29
        /*019e*/ 	.short	(.L_414 - .L_413)


	//   ....[0]....
.L_413:
        /*01a0*/ 	.word	0xffffffff


	//   ....[1]....
        /*01a4*/ 	.word	0xffffffff


	//   ....[2]....
        /*01a8*/ 	.word	0xffffffff


	//   ....[3]....
        /*01ac*/ 	.word	0xffffffff


	//   ....[4]....
        /*01b0*/ 	.word	0xffffffff


	//   ....[5]....
        /*01b4*/ 	.word	0xffffffff


	//   ....[6]....
        /*01b8*/ 	.word	0xffffffff


	//   ....[7]....
        /*01bc*/ 	.word	0xffffffff


	//   ....[8]....
        /*01c0*/ 	.word	0xffffffff


	//   ....[9]....
        /*01c4*/ 	.word	0xffffffff


	//   ....[10]....
        /*01c8*/ 	.word	0xffffffff


	//   ....[11]....
        /*01cc*/ 	.word	0xffffffff


	//   ....[12]....
        /*01d0*/ 	.word	0xffffffff


	//   ....[13]....
        /*01d4*/ 	.word	0xffffffff


	//   ....[14]....
        /*01d8*/ 	.word	0xffffffff


	//   ....[15]....
        /*01dc*/ 	.word	0xffffffff


	//   ....[16]....
        /*01e0*/ 	.word	0xffffffff


	//   ....[17]....
        /*01e4*/ 	.word	0xffffffff


	//   ....[18]....
        /*01e8*/ 	.word	0xffffffff


	//   ....[19]....
        /*01ec*/ 	.word	0xffffffff


	//   ....[20]....
        /*01f0*/ 	.word	0xffffffff


	//   ....[21]....
        /*01f4*/ 	.word	0xffffffff


	//   ....[22]....
        /*01f8*/ 	.word	0xffffffff


	//   ....[23]....
        /*01fc*/ 	.word	0xffffffff


	//----- nvinfo : EIATTR_COOP_GROUP_INSTR_OFFSETS
	.align		4
.L_414:
        /*0200*/ 	.byte	0x04, 0x28
        /*0202*/ 	.short	(.L_416 - .L_415)


	//   ....[0]....
.L_415:
        /*0204*/ 	.word	0x00004620


	//   ....[1]....
        /*0208*/ 	.word	0x00004640


	//   ....[2]....
        /*020c*/ 	.word	0x00004aa0


	//   ....[3]....
        /*0210*/ 	.word	0x00004af0


	//   ....[4]....
        /*0214*/ 	.word	0x00005150


	//   ....[5]....
        /*0218*/ 	.word	0x000051c0


	//   ....[6]....
        /*021c*/ 	.word	0x00005360


	//   ....[7]....
        /*0220*/ 	.word	0x000053c0


	//   ....[8]....
        /*0224*/ 	.word	0x00009170


	//   ....[9]....
        /*0228*/ 	.word	0x00009240


	//   ....[10]....
        /*022c*/ 	.word	0x000092b0


	//   ....[11]....
        /*0230*/ 	.word	0x00009350


	//   ....[12]....
        /*0234*/ 	.word	0x00009380


	//   ....[13]....
        /*0238*/ 	.word	0x000093b0


	//   ....[14]....
        /*023c*/ 	.word	0x000095d0


	//   ....[15]....
        /*0240*/ 	.word	0x00009670


	//   ....[16]....
        /*0244*/ 	.word	0x0000bc00


	//   ....[17]....
        /*0248*/ 	.word	0x0000bc10


	//   ....[18]....
        /*024c*/ 	.word	0x0000bc20


	//   ....[19]....
        /*0250*/ 	.word	0x0000bc50


	//   ....[20]....
        /*0254*/ 	.word	0x0000bc70


	//   ....[21]....
        /*0258*/ 	.word	0x0000bc90


	//   ....[22]....
        /*025c*/ 	.word	0x0000bca0


	//   ....[23]....
        /*0260*/ 	.word	0x0000bcd0


	//----- nvinfo : EIATTR_EXIT_INSTR_OFFSETS
	.align		4
.L_416:
        /*0264*/ 	.byte	0x04, 0x1c
        /*0266*/ 	.short	(.L_418 - .L_417)


	//   ....[0]....
.L_417:
        /*0268*/ 	.word	0x00000300


	//   ....[1]....
        /*026c*/ 	.word	0x0000cd50


	//   ....[2]....
        /*0270*/ 	.word	0x0000ce10


	//   ....[3]....
        /*0274*/ 	.word	0x0000d710


	//   ....[4]....
        /*0278*/ 	.word	0x0000d790


	//----- nvinfo : EIATTR_CTAIDZ_USED
	.align		4
.L_418:
        /*027c*/ 	.byte	0x01, 0x04
	.zero		2


	//----- nvinfo : EIATTR_CRS_STACK_SIZE
	.align		4
        /*0280*/ 	.byte	0x04, 0x1e
        /*0282*/ 	.short	(.L_420 - .L_419)
.L_419:
        /*0284*/ 	.word	0x00000000
.L_420:


//--------------------- .nv.info._ZN5flash16flash_fwd_kernelI23Flash_fwd_kernel_traitsILi32ELi128ELi128ELi4ELb0ELb0EN7cutlass6half_tE19Flash_kernel_traitsILi32ELi128ELi128ELi4ES3_EELb1ELb0ELb0ELb1ELb0ELb0ELb0ELb1EEEvNS_16Flash_fwd_paramsE --------------------------
	.section	.nv.info._ZN5flash16flash_fwd_kernelI23Flash_fwd_kernel_traitsILi32ELi128ELi128ELi4ELb0ELb0EN7cutlass6half_tE19Flash_kernel_traitsILi32ELi128ELi128ELi4ES3_EELb1ELb0ELb0ELb1ELb0ELb0ELb0ELb1EEEvNS_16Flash_fwd_paramsE,"",@"SHT_CUDA_INFO"
	.sectionflags	@""
	.align	4


	//----- nvinfo : EIATTR_CUDA_API_VERSION
	.align		4
        /*0000*/ 	.byte	0x04, 0x37
        /*0002*/ 	.short	(.L_422 - .L_421)
.L_421:
        /*0004*/ 	.word	0x00000082


	//----- nvinfo : EIATTR_SW2861232_WAR
	.align		4
.L_422:
        /*0008*/ 	.byte	0x01, 0x35
	.zero		2


	//----- nvinfo : EIATTR_PARAM_CBANK
	.align		4
        /*000c*/ 	.byte	0x04, 0x0a
        /*000e*/ 	.short	(.L_424 - .L_423)
	.align		4
.L_423:
        /*0010*/ 	.word	index@(.nv.constant0._ZN5flash16flash_fwd_kernelI23Flash_fwd_kernel_traitsILi32ELi128ELi128ELi4ELb0ELb0EN7cutlass6half_tE19Flash_kernel_traitsILi32ELi128ELi128ELi4ES3_EELb1ELb0ELb0ELb1ELb0ELb0ELb0ELb1EEEvNS_16Flash_fwd_paramsE)
        /*0014*/ 	.short	0x0160
        /*0016*/ 	.short	0x01d0


	//----- nvinfo : EIATTR_CBANK_PARAM_SIZE
	.align		4
.L_424:
        /*0018*/ 	.byte	0x03, 0x19
        /*001a*/ 	.short	0x01d0


	//----- nvinfo : EIATTR_KPARAM_INFO
	.align		4
        /*001c*/ 	.byte	0x04, 0x17
        /*001e*/ 	.short	(.L_426 - .L_425)
.L_425:
        /*0020*/ 	.word	0x00000000
        /*0024*/ 	.short	0x0000
        /*0026*/ 	.short	0x0000
        /*0028*/ 	.byte	0x00, 0xf0, 0x41, 0x07


	//----- nvinfo : EIATTR_MAXREG_COUNT
	.align		4
.L_426:
        /*002c*/ 	.byte	0x03, 0x1b
        /*002e*/ 	.short	0x00ff


	//----- nvinfo : EIATTR_NUM_BARRIERS
	.align		4
        /*0030*/ 	.byte	0x02, 0x4c
        /*0032*/ 	.byte	0x01
	.zero		1


	//----- nvinfo : EIATTR_ANNOTATIONS
	.align		4
        /*0034*/ 	.byte	0x04, 0x55
        /*0036*/ 	.short	(.L_428 - .L_427)


	//   ....[0]....
.L_427:
        /* <DEDUP_REMOVED lines=196> */


	//----- nvinfo : EIATTR_MERCURY_ISA_VERSION
	.align		4
.L_428:
        /*0c60*/ 	.byte	0x03, 0x5f
        /*0c62*/ 	.short	0x0000


	//----- nvinfo : EIATTR_COOP_GROUP_MASK_REGIDS
	.align		4
        /*0c64*/ 	.byte	0x04, 0x29
        /*0c66*/ 	.short	(.L_430 - .L_429)


	//   ....[0]....
.L_429:
        /*0c68*/ 	.word	0xffffffff


	//   ....[1]....
        /*0c6c*/ 	.word	0xffffffff


	//   ....[2]....
        /*0c70*/ 	.word	0xffffffff


	//   ....[3]....
        /*0c74*/ 	.word	0xffffffff


	//   ....[4]....
        /*0c78*/ 	.word	0xffffffff


	//   ....[5]....
        /*0c7c*/ 	.word	0xffffffff


	//   ....[6]....
        /*0c80*/ 	.word	0xffffffff


	//   ....[7]....
        /*0c84*/ 	.word	0xffffffff


	//   ....[8]....
        /*0c88*/ 	.word	0xffffffff


	//   ....[9]....
        /*0c8c*/ 	.word	0xffffffff


	//   ....[10]....
        /*0c90*/ 	.word	0xffffffff


	//   ....[11]....
        /*0c94*/ 	.word	0xffffffff


	//   ....[12]....
        /*0c98*/ 	.word	0xffffffff


	//   ....[13]....
        /*0c9c*/ 	.word	0xffffffff


	//   ....[14]....
        /*0ca0*/ 	.word	0xffffffff


	//   ....[15]....
        /*0ca4*/ 	.word	0xffffffff


	//   ....[16]....
        /*0ca8*/ 	.word	0xffffffff


	//   ....[17]....
        /*0cac*/ 	.word	0xffffffff


	//   ....[18]....
        /*0cb0*/ 	.word	0xffffffff


	//   ....[19]....
        /*0cb4*/ 	.word	0xffffffff


	//   ....[20]....
        /*0cb8*/ 	.word	0xffffffff


	//   ....[21]....
        /*0cbc*/ 	.word	0xffffffff


	//   ....[22]....
        /*0cc0*/ 	.word	0xffffffff


	//   ....[23]....
        /*0cc4*/ 	.word	0xffffffff


	//----- nvinfo : EIATTR_COOP_GROUP_INSTR_OFFSETS
	.align		4
.L_430:
        /*0cc8*/ 	.byte	0x04, 0x28
        /*0cca*/ 	.short	(.L_432 - .L_431)


	//   ....[0]....
.L_431:
        /*0ccc*/ 	.word	0x000069d0


	//   ....[1]....
        /*0cd0*/ 	.word	0x00006a20


	//   ....[2]....
        /*0cd4*/ 	.word	0x00006ab0


	//   ....[3]....
        /*0cd8*/ 	.word	0x00006b40


	//   ....[4]....
        /*0cdc*/ 	.word	0x00006b70


	//   ....[5]....
        /*0ce0*/ 	.word	0x00006ba0


	//   ....[6]....
        /*0ce4*/ 	.word	0x00006c00


	//   ....[7]....
        /*0ce8*/ 	.word	0x00006cb0


	//   ....[8]....
        /*0cec*/ 	.word	0x00012f20


	//   ....[9]....
        /*0cf0*/ 	.word	0x000130b0


	//   ....[10]....
        /*0cf4*/ 	.word	0x00013130


	//   ....[11]....
        /*0cf8*/ 	.word	0x00013190


	//   ....[12]....
        /*0cfc*/ 	.word	0x000132b0


	//   ....[13]....
        /*0d00*/ 	.word	0x00013320


	//   ....[14]....
        /*0d04*/ 	.word	0x000134a0


	//   ....[15]....
        /*0d08*/ 	.word	0x000135e0


	//   ....[16]....
        /*0d0c*/ 	.word	0x0001cf40


	//   ....[17]....
        /*0d10*/ 	.word	0x0001cf50


	//   ....[18]....
        /*0d14*/ 	.word	0x0001cf60


	//   ....[19]....
        /*0d18*/ 	.word	0x0001cf70


	//   ....[20]....
        /*0d1c*/ 	.word	0x0001cfa0


	//   ....[21]....
        /*0d20*/ 	.word	0x0001cfc0


	//   ....[22]....
        /*0d24*/ 	.word	0x0001cfe0


	//   ....[23]....
        /*0d28*/ 	.word	0x0001d000


	//----- nvinfo : EIATTR_EXIT_INSTR_OFFSETS
	.align		4
.L_432:
        /*0d2c*/ 	.byte	0x04, 0x1c
        /*0d2e*/ 	.short	(.L_434 - .L_433)


	//   ....[0]....
.L_433:
        /*0d30*/ 	.word	0x00000660


	//   ....[1]....
        /*0d34*/ 	.word	0x0001df90


	//   ....[2]....
        /*0d38*/ 	.word	0x0001e040


	//   ....[3]....
        /*0d3c*/ 	.word	0x0001e9c0


	//   ....[4]....
        /*0d40*/ 	.word	0x0001ea40


	//----- nvinfo : EIATTR_CTAIDZ_USED
	.align		4
.L_434:
        /*0d44*/ 	.byte	0x01, 0x04
	.zero		2


	//----- nvinfo : EIATTR_CRS_STACK_SIZE
	.align		4
        /*0d48*/ 	.byte	0x04, 0x1e
        /*0d4a*/ 	.short	(.L_436 - .L_435)
.L_435:
        /*0d4c*/ 	.word	0x00000000
.L_436:


//--------------------- .nv.info._ZN5flash16flash_fwd_kernelI23Flash_fwd_kernel_traitsILi32ELi128ELi128ELi4ELb0ELb0EN7cutlass6half_tE19Flash_kernel_traitsILi32ELi128ELi128ELi4ES3_EELb0ELb0ELb0ELb1ELb0ELb0ELb1ELb0EEEvNS_16Flash_fwd_paramsE --------------------------
	.section	.nv.info._ZN5flash16flash_fwd_kernelI23Flash_fwd_kernel_traitsILi32ELi128ELi128ELi4ELb0ELb0EN7cutlass6half_tE19Flash_kernel_traitsILi32ELi128ELi128ELi4ES3_EELb0ELb0ELb0ELb1ELb0ELb0ELb1ELb0EEEvNS_16Flash_fwd_paramsE,"",@"SHT_CUDA_INFO"
	.sectionflags	@""
	.align	4


	//----- nvinfo : EIATTR_CUDA_API_VERSION
	.align		4
        /*0000*/ 	.byte	0x04, 0x37
        /*0002*/ 	.short	(.L_438 - .L_437)
.L_437:
        /*0004*/ 	.word	0x00000082


	//----- nvinfo : EIATTR_SW2861232_WAR
	.align		4
.L_438:
        /*0008*/ 	.byte	0x01, 0x35
	.zero		2


	//----- nvinfo : EIATTR_PARAM_CBANK
	.align		4
        /*000c*/ 	.byte	0x04, 0x0a
        /*000e*/ 	.short	(.L_440 - .L_439)
	.align		4
.L_439:
        /*0010*/ 	.word	index@(.nv.constant0._ZN5flash16flash_fwd_kernelI23Flash_fwd_kernel_traitsILi32ELi128ELi128ELi4ELb0ELb0EN7cutlass6half_tE19Flash_kernel_traitsILi32ELi128ELi128ELi4ES3_EELb0ELb0ELb0ELb1ELb0ELb0ELb1ELb0EEEvNS_16Flash_fwd_paramsE)
        /*0014*/ 	.short	0x0160
        /*0016*/ 	.short	0x01d0


	//----- nvinfo : EIATTR_CBANK_PARAM_SIZE
	.align		4
.L_440:
        /*0018*/ 	.byte	0x03, 0x19
        /*001a*/ 	.short	0x01d0


	//----- nvinfo : EIATTR_KPARAM_INFO
	.align		4
        /*001c*/ 	.byte	0x04, 0x17
        /*001e*/ 	.short	(.L_442 - .L_441)
.L_441:
        /*0020*/ 	.word	0x00000000
        /*0024*/ 	.short	0x0000
        /*0026*/ 	.short	0x0000
        /*0028*/ 	.byte	0x00, 0xf0, 0x41, 0x07


	//----- nvinfo : EIATTR_MAXREG_COUNT
	.align		4
.L_442:
        /*002c*/ 	.byte	0x03, 0x1b
        /*002e*/ 	.short	0x00ff


	//----- nvinfo : EIATTR_NUM_BARRIERS
	.align		4
        /*0030*/ 	.byte	0x02, 0x4c
        /*0032*/ 	.byte	0x01
	.zero		1


	//----- nvinfo : EIATTR_ANNOTATIONS
	.align		4
        /*0034*/ 	.byte	0x04, 0x55
        /*0036*/ 	.short	(.L_444 - .L_443)


	//   ....[0]....
.L_443:
        /* <DEDUP_REMOVED lines=8> */


	//----- nvinfo : EIATTR_MERCURY_ISA_VERSION
	.align		4
.L_444:
        /*00a8*/ 	.byte	0x03, 0x5f
        /*00aa*/ 	.short	0x0000


	//----- nvinfo : EIATTR_COOP_GROUP_MASK_REGIDS
	.align		4
        /*00ac*/ 	.byte	0x04, 0x29
        /*00ae*/ 	.short	(.L_446 - .L_445)


	//   ....[0]....
.L_445:
        /*00b0*/ 	.word	0xffffffff


	//   ....[1]....
        /*00b4*/ 	.word	0xffffffff


	//   ....[2]....
        /*00b8*/ 	.word	0xffffffff


	//   ....[3]....
        /*00bc*/ 	.word	0xffffffff


	//   ....[4]....
        /*00c0*/ 	.word	0xffffffff


	//   ....[5]....
        /*00c4*/ 	.word	0xffffffff


	//   ....[6]....
        /*00c8*/ 	.word	0xffffffff


	//   ....[7]....
        /*00cc*/ 	.word	0xffffffff


	//   ....[8]....
        /*00d0*/ 	.word	0xffffffff


	//   ....[9]....
        /*00d4*/ 	.word	0xffffffff


	//   ....[10]....
        /*00d8*/ 	.word	0xffffffff


	//   ....[11]....
        /*00dc*/ 	.word	0xffffffff


	//   ....[12]....
        /*00e0*/ 	.word	0xffffffff


	//   ....[13]....
        /*00e4*/ 	.word	0xffffffff


	//   ....[14]....
        /*00e8*/ 	.word	0xffffffff


	//   ....[15]....
        /*00ec*/ 	.word	0xffffffff


	//   ....[16]....
        /*00f0*/ 	.word	0xffffffff


	//   ....[17]....
        /*00f4*/ 	.word	0xffffffff


	//   ....[18]....
        /*00f8*/ 	.word	0xffffffff


	//   ....[19]....
        /*00fc*/ 	.word	0xffffffff


	//   ....[20]....
        /*0100*/ 	.word	0xffffffff


	//   ....[21]....
        /*0104*/ 	.word	0xffffffff


	//   ....[22]....
        /*0108*/ 	.word	0xffffffff


	//   ....[23]....
        /*010c*/ 	.word	0xffffffff


	//----- nvinfo : EIATTR_COOP_GROUP_INSTR_OFFSETS
	.align		4
.L_446:
        /*0110*/ 	.byte	0x04, 0x28
        /*0112*/ 	.short	(.L_448 - .L_447)


	//   ....[0]....
.L_447:
        /*0114*/ 	.word	0x00006980


	//   ....[1]....
        /*0118*/ 	.word	0x000069a0


	//   ....[2]....
        /*011c*/ 	.word	0x00006fd0


	//   ....[3]....
        /*0120*/ 	.word	0x000070a0


	//   ....[4]....
        /*0124*/ 	.word	0x00007120


	//   ....[5]....
        /*0128*/ 	.word	0x00007220


	//   ....[6]....
        /*012c*/ 	.word	0x000076c0


	//   ....[7]....
        /*0130*/ 	.word	0x000077f0


	//   ....[8]....
        /*0134*/ 	.word	0x0000c9e0


	//   ....[9]....
        /*0138*/ 	.word	0x0000caf0


	//   ....[10]....
        /*013c*/ 	.word	0x0000cb30


	//   ....[11]....
        /*0140*/ 	.word	0x0000cb60


	//   ....[12]....
        /*0144*/ 	.word	0x0000cbb0


	//   ....[13]....
        /*0148*/ 	.word	0x0000cc00


	//   ....[14]....
        /*014c*/ 	.word	0x0000cc50


	//   ....[15]....
        /*0150*/ 	.word	0x0000cee0


	//   ....[16]....
        /*0154*/ 	.word	0x0000f310


	//   ....[17]....
        /*0158*/ 	.word	0x0000f370


	//   ....[18]....
        /*015c*/ 	.word	0x0000f380


	//   ....[19]....
        /*0160*/ 	.word	0x0000f390


	//   ....[20]....
        /*0164*/ 	.word	0x0000f3b0


	//   ....[21]....
        /*0168*/ 	.word	0x0000f3d0


	//   ....[22]....
        /*016c*/ 	.word	0x0000f400


	//   ....[23]....
        /*0170*/ 	.word	0x0000f410


	//----- nvinfo : EIATTR_EXIT_INSTR_OFFSETS
	.align		4
.L_448:
        /*0174*/ 	.byte	0x04, 0x1c
        /*0176*/ 	.short	(.L_450 - .L_449)


	//   ....[0]....
.L_449:
        /*0178*/ 	.word	0x000002f0


	//   ....[1]....
        /*017c*/ 	.word	0x00010400


	//   ....[2]....
        /*0180*/ 	.word	0x000104b0


	//   ....[3]....
        /*0184*/ 	.word	0x00010d80


	//   ....[4]....
        /*0188*/ 	.word	0x00010e00


	//----- nvinfo : EIATTR_CTAIDZ_USED
	.align		4
.L_450:
        /*018c*/ 	.byte	0x01, 0x04
	.zero		2


	//----- nvinfo : EIATTR_CRS_STACK_SIZE
	.align		4
        /*0190*/ 	.byte	0x04, 0x1e
        /*0192*/ 	.short	(.L_452 - .L_451)
.L_451:
        /*0194*/ 	.word	0x00000000
.L_452:


//--------------------- .nv.info._ZN5flash16flash_fwd_kernelI23Flash_fwd_kernel_traitsILi32ELi128ELi128ELi4ELb0ELb0EN7cutlass6half_tE19Flash_kernel_traitsILi32ELi128ELi128ELi4ES3_EELb1ELb0ELb1ELb0ELb0ELb1ELb0ELb0EEEvNS_16Flash_fwd_paramsE --------------------------
	.section	.nv.info._ZN5flash16flash_fwd_kernelI23Flash_fwd_kernel_traitsILi32ELi128ELi128ELi4ELb0ELb0EN7cutlass6half_tE19Flash_kernel_traitsILi32ELi128ELi128ELi4ES3_EELb1ELb0ELb1ELb0ELb0ELb1ELb0ELb0EEEvNS_16Flash_fwd_paramsE,"",@"SHT_CUDA_INFO"
	.sectionflags	@""
	.align	4


	//----- nvinfo : EIATTR_CUDA_API_VERSION
	.align		4
        /*0000*/ 	.byte	0x04, 0x37
        /*0002*/ 	.short	(.L_454 - .L_453)
.L_453:
        /*0004*/ 	.word	0x00000082


	//----- nvinfo : EIATTR_SW2861232_WAR
	.align		4
.L_454:
        /*0008*/ 	.byte	0x01, 0x35
	.zero		2


	//----- nvinfo : EIATTR_PARAM_CBANK
	.align		4
        /*000c*/ 	.byte	0x04, 0x0a
        /*000e*/ 	.short	(.L_456 - .L_455)
	.align		4
.L_455:
        /*0010*/ 	.word	index@(.nv.constant0._ZN5flash16flash_fwd_kernelI23Flash_fwd_kernel_traitsILi32ELi128ELi128ELi4ELb0ELb0EN7cutlass6half_tE19Flash_kernel_traitsILi32ELi128ELi128ELi4ES3_EELb1ELb0ELb1ELb0ELb0ELb1ELb0ELb0EEEvNS_16Flash_fwd_paramsE)
        /*0014*/ 	.short	0x0160
        /*0016*/ 	.short	0x01d0


	//----- nvinfo : EIATTR_CBANK_PARAM_SIZE
	.align		4
.L_456:
        /*0018*/ 	.byte	0x03, 0x19
        /*001a*/ 	.short	0x01d0


	//----- nvinfo : EIATTR_KPARAM_INFO
	.align		4
        /*001c*/ 	.byte	0x04, 0x17
        /*001e*/ 	.short	(.L_458 - .L_457)
.L_457:
        /*0020*/ 	.word	0x00000000
        /*0024*/ 	.short	0x0000
        /*0026*/ 	.short	0x0000
        /*0028*/ 	.byte	0x00, 0xf0, 0x41, 0x07


	//----- nvinfo : EIATTR_MAXREG_COUNT
	.align		4
.L_458:
        /*002c*/ 	.byte	0x03, 0x1b
        /*002e*/ 	.short	0x00ff


	//----- nvinfo : EIATTR_NUM_BARRIERS
	.align		4
        /*0030*/ 	.byte	0x02, 0x4c
        /*0032*/ 	.byte	0x01
	.zero		1


	//----- nvinfo : EIATTR_ANNOTATIONS
	.align		4
        /*0034*/ 	.byte	0x04, 0x55
        /*0036*/ 	.short	(.L_460 - .L_459)


	//   ....[0]....
.L_459:
        /* <DEDUP_REMOVED lines=58> */


	//----- nvinfo : EIATTR_MERCURY_ISA_VERSION
	.align		4
.L_460:
        /*03c0*/ 	.byte	0x03, 0x5f
        /*03c2*/ 	.short	0x0000


	//----- nvinfo : EIATTR_COOP_GROUP_MASK_REGIDS
	.align		4
        /*03c4*/ 	.byte	0x04, 0x29
        /*03c6*/ 	.short	(.L_462 - .L_461)


	//   ....[0]....
.L_461:
        /*03c8*/ 	.word	0xffffffff


	//   ....[1]....
        /*03cc*/ 	.word	0xffffffff


	//   ....[2]....
        /*03d0*/ 	.word	0xffffffff


	//   ....[3]....
        /*03d4*/ 	.word	0xffffffff


	//   ....[4]....
        /*03d8*/ 	.word	0xffffffff


	//   ....[5]....
        /*03dc*/ 	.word	0xffffffff


	//   ....[6]....
        /*03e0*/ 	.word	0xffffffff


	//   ....[7]....
        /*03e4*/ 	.word	0xffffffff


	//   ....[8]....
        /*03e8*/ 	.word	0xffffffff


	//   ....[9]....
        /*03ec*/ 	.word	0xffffffff


	//   ....[10]....
        /*03f0*/ 	.word	0xffffffff


	//   ....[11]....
        /*03f4*/ 	.word	0xffffffff


	//   ....[12]....
        /*03f8*/ 	.word	0xffffffff


	//   ....[13]....
        /*03fc*/ 	.word	0xffffffff


	//   ....[14]....
        /*0400*/ 	.word	0xffffffff


	//   ....[15]....
        /*0404*/ 	.word	0xffffffff


	//   ....[16]....
        /*0408*/ 	.word	0xffffffff


	//   ....[17]....
        /*040c*/ 	.word	0xffffffff


	//   ....[18]....
        /*0410*/ 	.word	0xffffffff


	//   ....[19]....
        /*0414*/ 	.word	0xffffffff


	//   ....[20]....
        /*0418*/ 	.word	0xffffffff


	//   ....[21]....
        /*041c*/ 	.word	0xffffffff


	//   ....[22]....
        /*0420*/ 	.word	0xffffffff


	//   ....[23]....
        /*0424*/ 	.word	0xffffffff


	//   ....[24]....
        /*0428*/ 	.word	0xffffffff


	//   ....[25]....
        /*042c*/ 	.word	0xffffffff


	//   ....[26]....
        /*0430*/ 	.word	0xffffffff


	//   ....[27]....
        /*0434*/ 	.word	0xffffffff


	//   ....[28]....
        /*0438*/ 	.word	0xffffffff


	//   ....[29]....
        /*043c*/ 	.word	0xffffffff


	//   ....[30]....
        /*0440*/ 	.word	0xffffffff


	//   ....[31]....
        /*0444*/ 	.word	0xffffffff


	//----- nvinfo : EIATTR_COOP_GROUP_INSTR_OFFSETS
	.align		4
.L_462:
        /*0448*/ 	.byte	0x04, 0x28
        /*044a*/ 	.short	(.L_464 - .L_463)


	//   ....[0]....
.L_463:
        /*044c*/ 	.word	0x000050a0


	//   ....[1]....
        /*0450*/ 	.word	0x00005160


	//   ....[2]....
        /*0454*/ 	.word	0x00005190


	//   ....[3]....
        /*0458*/ 	.word	0x00005240


	//   ....[4]....
        /*045c*/ 	.word	0x00005ce0


	//   ....[5]....
        /*0460*/ 	.word	0x00005d40


	//   ....[6]....
        /*0464*/ 	.word	0x00005e30


	//   ....[7]....
        /*0468*/ 	.word	0x00005ef0


	//   ....[8]....
        /*046c*/ 	.word	0x0000c850


	//   ....[9]....
        /*0470*/ 	.word	0x0000c980


	//   ....[10]....
        /*0474*/ 	.word	0x0000d000


	//   ....[11]....
        /*0478*/ 	.word	0x0000d050


	//   ....[12]....
        /*047c*/ 	.word	0x0000d0c0


	//   ....[13]....
        /*0480*/ 	.word	0x0000d160


	//   ....[14]....
        /*0484*/ 	.word	0x0000d1d0


	//   ....[15]....
        /*0488*/ 	.word	0x0000d260


	//   ....[16]....
        /*048c*/ 	.word	0x00014090


	//   ....[17]....
        /*0490*/ 	.word	0x000141d0


	//   ....[18]....
        /*0494*/ 	.word	0x00014280


	//   ....[19]....
        /*0498*/ 	.word	0x000143a0


	//   ....[20]....
        /*049c*/ 	.word	0x00014750


	//   ....[21]....
        /*04a0*/ 	.word	0x00014900


	//   ....[22]....
        /*04a4*/ 	.word	0x00014990


	//   ....[23]....
        /*04a8*/ 	.word	0x00014a80


	//   ....[24]....
        /*04ac*/ 	.word	0x00019320


	//   ....[25]....
        /*04b0*/ 	.word	0x00019330


	//   ....[26]....
        /*04b4*/ 	.word	0x00019450


	//   ....[27]....
        /*04b8*/ 	.word	0x00019480


	//   ....[28]....
        /*04bc*/ 	.word	0x000198d0


	//   ....[29]....
        /*04c0*/ 	.word	0x000198e0


	//   ....[30]....
        /*04c4*/ 	.word	0x00019900


	//   ....[31]....
        /*04c8*/ 	.word	0x00019930


	//----- nvinfo : EIATTR_EXIT_INSTR_OFFSETS
	.align		4
.L_464:
        /*04cc*/ 	.byte	0x04, 0x1c
        /*04ce*/ 	.short	(.L_466 - .L_465)


	//   ....[0]....
.L_465:
        /*04d0*/ 	.word	0x000006e0


	//   ....[1]....
        /*04d4*/ 	.word	0x00001170


	//   ....[2]....
        /*04d8*/ 	.word	0x000011f0


	//   ....[3]....
        /*04dc*/ 	.word	0x0001a580


	//   ....[4]....
        /*04e0*/ 	.word	0x0001a630


	//----- nvinfo : EIATTR_CTAIDZ_USED
	.align		4
.L_466:
        /*04e4*/ 	.byte	0x01, 0x04
	.zero		2


	//----- nvinfo : EIATTR_CRS_STACK_SIZE
	.align		4
        /*04e8*/ 	.byte	0x04, 0x1e
        /*04ea*/ 	.short	(.L_468 - .L_467)
.L_467:
        /*04ec*/ 	.word	0x00000000
.L_468:


//--------------------- .nv.info._ZN5flash16flash_fwd_kernelI23Flash_fwd_kernel_traitsILi32ELi128ELi128ELi4ELb0ELb0EN7cutlass6half_tE19Flash_kernel_traitsILi32ELi128ELi128ELi4ES3_EELb0ELb0ELb1ELb0ELb0ELb1ELb1ELb0EEEvNS_16Flash_fwd_paramsE --------------------------
	.section	.nv.info._ZN5flash16flash_fwd_kernelI23Flash_fwd_kernel_traitsILi32ELi128ELi128ELi4ELb0ELb0EN7cutlass6half_tE19Flash_kernel_traitsILi32ELi128ELi128ELi4ES3_EELb0ELb0ELb1ELb0ELb0ELb1ELb1ELb0EEEvNS_16Flash_fwd_paramsE,"",@"SHT_CUDA_INFO"
	.sectionflags	@""
	.align	4


	//----- nvinfo : EIATTR_CUDA_API_VERSION
	.align		4
        /*0000*/ 	.byte	0x04, 0x37
        /*0002*/ 	.short	(.L_470 - .L_469)
.L_469:
        /*0004*/ 	.word	0x00000082


	//----- nvinfo : EIATTR_SW2861232_WAR
	.align		4
.L_470:
        /*0008*/ 	.byte	0x01, 0x35
	.zero		2


	//----- nvinfo : EIATTR_PARAM_CBANK
	.align		4
        /*000c*/ 	.byte	0x04, 0x0a
        /*000e*/ 	.short	(.L_472 - .L_471)
	.align		4
.L_471:
        /*0010*/ 	.word	index@(.nv.constant0._ZN5flash16flash_fwd_kernelI23Flash_fwd_kernel_traitsILi32ELi128ELi128ELi4ELb0ELb0EN7cutlass6half_tE19Flash_kernel_traitsILi32ELi128ELi128ELi4ES3_EELb0ELb0ELb1ELb0ELb0ELb1ELb1ELb0EEEvNS_16Flash_fwd_paramsE)
        /*0014*/ 	.short	0x0160
        /*0016*/ 	.short	0x01d0


	//----- nvinfo : EIATTR_CBANK_PARAM_SIZE
	.align		4
.L_472:
        /*0018*/ 	.byte	0x03, 0x19
        /*001a*/ 	.short	0x01d0


	//----- nvinfo : EIATTR_KPARAM_INFO
	.align		4
        /*001c*/ 	.byte	0x04, 0x17
        /*001e*/ 	.short	(.L_474 - .L_473)
.L_473:
        /*0020*/ 	.word	0x00000000
        /*0024*/ 	.short	0x0000
        /*0026*/ 	.short	0x0000
        /*0028*/ 	.byte	0x00, 0xf0, 0x41, 0x07


	//----- nvinfo : EIATTR_MAXREG_COUNT
	.align		4
.L_474:
        /*002c*/ 	.byte	0x03, 0x1b
        /*002e*/ 	.short	0x00ff


	//----- nvinfo : EIATTR_NUM_BARRIERS
	.align		4
        /*0030*/ 	.byte	0x02, 0x4c
        /*0032*/ 	.byte	0x01
	.zero		1


	//----- nvinfo : EIATTR_ANNOTATIONS
	.align		4
        /*0034*/ 	.byte	0x04, 0x55
        /*0036*/ 	.short	(.L_476 - .L_475)


	//   ....[0]....
.L_475:
        /* <DEDUP_REMOVED lines=10> */


	//----- nvinfo : EIATTR_MERCURY_ISA_VERSION
	.align		4
.L_476:
        /*00c8*/ 	.byte	0x03, 0x5f
        /*00ca*/ 	.short	0x0000


	//----- nvinfo : EIATTR_COOP_GROUP_MASK_REGIDS
	.align		4
        /*00cc*/ 	.byte	0x04, 0x29
        /*00ce*/ 	.short	(.L_478 - .L_477)


	//   ....[0]....
.L_477:
        /*00d0*/ 	.word	0xffffffff


	//   ....[1]....
        /*00d4*/ 	.word	0xffffffff


	//   ....[2]....
        /*00d8*/ 	.word	0xffffffff


	//   ....[3]....
        /*00dc*/ 	.word	0xffffffff


	//   ....[4]....
        /*00e0*/ 	.word	0xffffffff


	//   ....[5]....
        /*00e4*/ 	.word	0xffffffff


	//   ....[6]....
        /*00e8*/ 	.word	0xffffffff


	//   ....[7]....
        /*00ec*/ 	.word	0xffffffff


	//   ....[8]....
        /*00f0*/ 	.word	0xffffffff


	//   ....[9]....
        /*00f4*/ 	.word	0xffffffff


	//   ....[10]....
        /*00f8*/ 	.word	0xffffffff


	//   ....[11]....
        /*00fc*/ 	.word	0xffffffff


	//   ....[12]....
        /*0100*/ 	.word	0xffffffff


	//   ....[13]....
        /*0104*/ 	.word	0xffffffff


	//   ....[14]....
        /*0108*/ 	.word	0xffffffff


	//   ....[15]....
        /*010c*/ 	.word	0xffffffff


	//   ....[16]....
        /*0110*/ 	.word	0xffffffff


	//   ....[17]....
        /*0114*/ 	.word	0xffffffff


	//   ....[18]....
        /*0118*/ 	.word	0xffffffff


	//   ....[19]....
        /*011c*/ 	.word	0xffffffff


	//   ....[20]....
        /*0120*/ 	.word	0xffffffff


	//   ....[21]....
        /*0124*/ 	.word	0xffffffff


	//   ....[22]....
        /*0128*/ 	.word	0xffffffff


	//   ....[23]....
        /*012c*/ 	.word	0xffffffff


	//   ....[24]....
        /*0130*/ 	.word	0xffffffff


	//   ....[25]....
        /*0134*/ 	.word	0xffffffff


	//   ....[26]....
        /*0138*/ 	.word	0xffffffff


	//   ....[27]....
        /*013c*/ 	.word	0xffffffff


	//   ....[28]....
        /*0140*/ 	.word	0xffffffff


	//   ....[29]....
        /*0144*/ 	.word	0xffffffff


	//   ....[30]....
        /*0148*/ 	.word	0xffffffff


	//   ....[31]....
        /*014c*/ 	.word	0xffffffff


	//----- nvinfo : EIATTR_COOP_GROUP_INSTR_OFFSETS
	.align		4
.L_478:
        /*0150*/ 	.byte	0x04, 0x28
        /*0152*/ 	.short	(.L_480 - .L_479)


	//   ....[0]....
.L_479:
        /*0154*/ 	.word	0x00005680


	//   ....[1]....
        /*0158*/ 	.word	0x000056a0


	//   ....[2]....
        /*015c*/ 	.word	0x00005cd0


	//   ....[3]....
        /*0160*/ 	.word	0x00005d30


	//   ....[4]....
        /*0164*/ 	.word	0x00006270


	//   ....[5]....
        /*0168*/ 	.word	0x00006310


	//   ....[6]....
        /*016c*/ 	.word	0x00006340


	//   ....[7]....
        /*0170*/ 	.word	0x00006390


	//   ....[8]....
        /*0174*/ 	.word	0x0000b410


	//   ....[9]....
        /*0178*/ 	.word	0x0000b440


	//   ....[10]....
        /*017c*/ 	.word	0x0000b9b0


	//   ....[11]....
        /*0180*/ 	.word	0x0000ba10


	//   ....[12]....
        /*0184*/ 	.word	0x0000bfb0


	//   ....[13]....
        /*0188*/ 	.word	0x0000c0e0


	//   ....[14]....
        /*018c*/ 	.word	0x0000c100


	//   ....[15]....
        /*0190*/ 	.word	0x0000c160


	//   ....[16]....
        /*0194*/ 	.word	0x00011800


	//   ....[17]....
        /*0198*/ 	.word	0x000119e0


	//   ....[18]....
        /*019c*/ 	.word	0x00011a40


	//   ....[19]....
        /*01a0*/ 	.word	0x00011ec0


	//   ....[20]....
        /*01a4*/ 	.word	0x00011fd0


	//   ....[21]....
        /*01a8*/ 	.word	0x000120f0


	//   ....[22]....
        /*01ac*/ 	.word	0x00012160


	//   ....[23]....
        /*01b0*/ 	.word	0x00012240


	//   ....[24]....
        /*01b4*/ 	.word	0x00014640


	//   ....[25]....
        /*01b8*/ 	.word	0x00014670


	//   ....[26]....
        /*01bc*/ 	.word	0x000146b0


	//   ....[27]....
        /*01c0*/ 	.word	0x000146f0


	//   ....[28]....
        /*01c4*/ 	.word	0x00014700


	//   ....[29]....
        /*01c8*/ 	.word	0x00014720


	//   ....[30]....
        /*01cc*/ 	.word	0x00014740


	//   ....[31]....
        /*01d0*/ 	.word	0x00014750


	//----- nvinfo : EIATTR_EXIT_INSTR_OFFSETS
	.align		4
.L_480:
        /*01d4*/ 	.byte	0x04, 0x1c
        /*01d6*/ 	.short	(.L_482 - .L_481)


	//   ....[0]....
.L_481:
        /*01d8*/ 	.word	0x000002e0


	//   ....[1]....
        /*01dc*/ 	.word	0x00000cc0


	//   ....[2]....
        /*01e0*/ 	.word	0x00000d40


	//   ....[3]....
        /*01e4*/ 	.word	0x000157b0


	//   ....[4]....
        /*01e8*/ 	.word	0x00015870


	//----- nvinfo : EIATTR_CTAIDZ_USED
	.align		4
.L_482:
        /*01ec*/ 	.byte	0x01, 0x04
	.zero		2


	//----- nvinfo : EIATTR_CRS_STACK_SIZE
	.align		4
        /*01f0*/ 	.byte	0x04, 0x1e
        /*01f2*/ 	.short	(.L_484 - .L_483)
.L_483:
        /*01f4*/ 	.word	0x00000000
.L_484:


//--------------------- .nv.info._ZN5flash16flash_fwd_kernelI23Flash_fwd_kernel_traitsILi32ELi128ELi128ELi4ELb0ELb0EN7cutlass6half_tE19Flash_kernel_traitsILi32ELi128ELi128ELi4ES3_EELb1ELb0ELb1ELb1ELb0ELb0ELb0ELb0EEEvNS_16Flash_fwd_paramsE --------------------------
	.section	.nv.info._ZN5flash16flash_fwd_kernelI23Flash_fwd_kernel_traitsILi32ELi128ELi128ELi4ELb0ELb0EN7cutlass6half_tE19Flash_kernel_traitsILi32ELi128ELi128ELi4ES3_EELb1ELb0ELb1ELb1ELb0ELb0ELb0ELb0EEEvNS_16Flash_fwd_paramsE,"",@"SHT_CUDA_INFO"
	.sectionflags	@""
	.align	4


	//----- nvinfo : EIATTR_CUDA_API_VERSION
	.align		4
        /*0000*/ 	.byte	0x04, 0x37
        /*0002*/ 	.short	(.L_486 - .L_485)
.L_485:
        /*0004*/ 	.word	0x00000082


	//----- nvinfo : EIATTR_SW2861232_WAR
	.align		4
.L_486:
        /*0008*/ 	.byte	0x01, 0x35
	.zero		2


	//----- nvinfo : EIATTR_PARAM_CBANK
	.align		4
        /*000c*/ 	.byte	0x04, 0x0a
        /*000e*/ 	.short	(.L_488 - .L_487)
	.align		4
.L_487:
        /*0010*/ 	.word	index@(.nv.constant0._ZN5flash16flash_fwd_kernelI23Flash_fwd_kernel_traitsILi32ELi128ELi128ELi4ELb0ELb0EN7cutlass6half_tE19Flash_kernel_traitsILi32ELi128ELi128ELi4ES3_EELb1ELb0ELb1ELb1ELb0ELb0ELb0ELb0EEEvNS_16Flash_fwd_paramsE)
        /*0014*/ 	.short	0x0160
        /*0016*/ 	.short	0x01d0


	//----- nvinfo : EIATTR_CBANK_PARAM_SIZE
	.align		4
.L_488:
        /*0018*/ 	.byte	0x03, 0x19
        /*001a*/ 	.short	0x01d0


	//----- nvinfo : EIATTR_KPARAM_INFO
	.align		4
        /*001c*/ 	.byte	0x04, 0x17
        /*001e*/ 	.short	(.L_490 - .L_489)
.L_489:
        /*0020*/ 	.word	0x00000000
        /*0024*/ 	.short	0x0000
        /*0026*/ 	.short	0x0000
        /*0028*/ 	.byte	0x00, 0xf0, 0x41, 0x07


	//----- nvinfo : EIATTR_MAXREG_COUNT
	.align		4
.L_490:
        /*002c*/ 	.byte	0x03, 0x1b
        /*002e*/ 	.short	0x00ff


	//----- nvinfo : EIATTR_NUM_BARRIERS
	.align		4
        /*0030*/ 	.byte	0x02, 0x4c
        /*0032*/ 	.byte	0x01
	.zero		1


	//----- nvinfo : EIATTR_ANNOTATIONS
	.align		4
        /*0034*/ 	.byte	0x04, 0x55
        /*0036*/ 	.short	(.L_492 - .L_491)


	//   ....[0]....
.L_491:
        /* <DEDUP_REMOVED lines=46> */


	//----- nvinfo : EIATTR_MERCURY_ISA_VERSION
	.align		4
.L_492:
        /*0300*/ 	.byte	0x03, 0x5f
        /*0302*/ 	.short	0x0000


	//----- nvinfo : EIATTR_COOP_GROUP_MASK_REGIDS
	.align		4
        /*0304*/ 	.byte	0x04, 0x29
        /*0306*/ 	.short	(.L_494 - .L_493)


	//   ....[0]....
.L_493:
        /*0308*/ 	.word	0xffffffff


	//   ....[1]....
        /*030c*/ 	.word	0xffffffff


	//   ....[2]....
        /*0310*/ 	.word	0xffffffff


	//   ....[3]....
        /*0314*/ 	.word	0xffffffff


	//   ....[4]....
        /*0318*/ 	.word	0xffffffff


	//   ....[5]....
        /*031c*/ 	.word	0xffffffff


	//   ....[6]....
        /*0320*/ 	.word	0xffffffff


	//   ....[7]....
        /*0324*/ 	.word	0xffffffff


	//   ....[8]....
        /*0328*/ 	.word	0xffffffff


	//   ....[9]....
        /*032c*/ 	.word	0xffffffff


	//   ....[10]....
        /*0330*/ 	.word	0xffffffff


	//   ....[11]....
        /*0334*/ 	.word	0xffffffff


	//   ....[12]....
        /*0338*/ 	.word	0xffffffff


	//   ....[13]....
        /*033c*/ 	.word	0xffffffff


	//   ....[14]....
        /*0340*/ 	.word	0xffffffff


	//   ....[15]....
        /*0344*/ 	.word	0xffffffff


	//   ....[16]....
        /*0348*/ 	.word	0xffffffff


	//   ....[17]....
        /*034c*/ 	.word	0xffffffff


	//   ....[18]....
        /*0350*/ 	.word	0xffffffff


	//   ....[19]....
        /*0354*/ 	.word	0xffffffff


	//   ....[20]....
        /*0358*/ 	.word	0xffffffff


	//   ....[21]....
        /*035c*/ 	.word	0xffffffff


	//   ....[22]....
        /*0360*/ 	.word	0xffffffff


	//   ....[23]....
        /*0364*/ 	.word	0xffffffff


	//   ....[24]....
        /*0368*/ 	.word	0xffffffff


	//   ....[25]....
        /*036c*/ 	.word	0xffffffff


	//   ....[26]....
        /*0370*/ 	.word	0xffffffff


	//   ....[27]....
        /*0374*/ 	.word	0xffffffff


	//   ....[28]....
        /*0378*/ 	.word	0xffffffff


	//   ....[29]....
        /*037c*/ 	.word	0xffffffff


	//   ....[30]....
        /*0380*/ 	.word	0xffffffff


	//   ....[31]....
        /*0384*/ 	.word	0xffffffff


	//----- nvinfo : EIATTR_COOP_GROUP_INSTR_OFFSETS
	.align		4
.L_494:
        /*0388*/ 	.byte	0x04, 0x28
        /*038a*/ 	.short	(.L_496 - .L_495)


	//   ....[0]....
.L_495:
        /*038c*/ 	.word	0x00007c50


	//   ....[1]....
        /*0390*/ 	.word	0x00007da0


	//   ....[2]....
        /*0394*/ 	.word	0x00007ed0


	//   ....[3]....
        /*0398*/ 	.word	0x00007fe0


	//   ....[4]....
        /*039c*/ 	.word	0x00008580


	//   ....[5]....
        /*03a0*/ 	.word	0x00008730


	//   ....[6]....
        /*03a4*/ 	.word	0x000087c0


	//   ....[7]....
        /*03a8*/ 	.word	0x000088e0


	//   ....[8]....
        /*03ac*/ 	.word	0x000114f0


	//   ....[9]....
        /*03b0*/ 	.word	0x00011620


	//   ....[10]....
        /*03b4*/ 	.word	0x00011ce0


	//   ....[11]....
        /*03b8*/ 	.word	0x00011d10


	//   ....[12]....
        /*03bc*/ 	.word	0x00011d80


	//   ....[13]....
        /*03c0*/ 	.word	0x00011e70


	//   ....[14]....
        /*03c4*/ 	.word	0x00011eb0


	//   ....[15]....
        /*03c8*/ 	.word	0x00011f00


	//   ....[16]....
        /*03cc*/ 	.word	0x0001b3c0


	//   ....[17]....
        /*03d0*/ 	.word	0x0001b480


	//   ....[18]....
        /*03d4*/ 	.word	0x0001b5e0


	//   ....[19]....
        /*03d8*/ 	.word	0x0001b650


	//   ....[20]....
        /*03dc*/ 	.word	0x0001b950


	//   ....[21]....
        /*03e0*/ 	.word	0x0001b9c0


	//   ....[22]....
        /*03e4*/ 	.word	0x0001bab0


	//   ....[23]....
        /*03e8*/ 	.word	0x0001bb20


	//   ....[24]....
        /*03ec*/ 	.word	0x00020440


	//   ....[25]....
        /*03f0*/ 	.word	0x00020450


	//   ....[26]....
        /*03f4*/ 	.word	0x000205a0


	//   ....[27]....
        /*03f8*/ 	.word	0x000208e0


	//   ....[28]....
        /*03fc*/ 	.word	0x000208f0


	//   ....[29]....
        /*0400*/ 	.word	0x00020910


	//   ....[30]....
        /*0404*/ 	.word	0x00020920


	//   ....[31]....
        /*0408*/ 	.word	0x00020950


	//----- nvinfo : EIATTR_EXIT_INSTR_OFFSETS
	.align		4
.L_496:
        /*040c*/ 	.byte	0x04, 0x1c
        /*040e*/ 	.short	(.L_498 - .L_497)


	//   ....[0]....
.L_497:
        /*0410*/ 	.word	0x000006e0


	//   ....[1]....
        /*0414*/ 	.word	0x000011a0


	//   ....[2]....
        /*0418*/ 	.word	0x00001220


	//   ....[3]....
        /*041c*/ 	.word	0x00021780


	//   ....[4]....
        /*0420*/ 	.word	0x00021840


	//----- nvinfo : EIATTR_CTAIDZ_USED
	.align		4
.L_498:
        /*0424*/ 	.byte	0x01, 0x04
	.zero		2


	//----- nvinfo : EIATTR_CRS_STACK_SIZE
	.align		4
        /*0428*/ 	.byte	0x04, 0x1e
        /*042a*/ 	.short	(.L_500 - .L_499)
.L_499:
        /*042c*/ 	.word	0x00000000
.L_500:


//--------------------- .nv.info._ZN5flash16flash_fwd_kernelI23Flash_fwd_kernel_traitsILi32ELi128ELi128ELi4ELb0ELb0EN7cutlass6half_tE19Flash_kernel_traitsILi32ELi128ELi128ELi4ES3_EELb1ELb0ELb1ELb0ELb0ELb0ELb0ELb1EEEvNS_16Flash_fwd_paramsE --------------------------
	.section	.nv.info._ZN5flash16flash_fwd_kernelI23Flash_fwd_kernel_traitsILi32ELi128ELi128ELi4ELb0ELb0EN7cutlass6half_tE19Flash_kernel_traitsILi32ELi128ELi128ELi4ES3_EELb1ELb0ELb1ELb0ELb0ELb0ELb0ELb1EEEvNS_16Flash_fwd_paramsE,"",@"SHT_CUDA_INFO"
	.sectionflags	@""
	.align	4


	//----- nvinfo : EIATTR_CUDA_API_VERSION
	.align		4
        /*0000*/ 	.byte	0x04, 0x37
        /*0002*/ 	.short	(.L_502 - .L_501)
.L_501:
        /*0004*/ 	.word	0x00000082


	//----- nvinfo : EIATTR_SW2861232_WAR
	.align		4
.L_502:
        /*0008*/ 	.byte	0x01, 0x35
	.zero		2


	//----- nvinfo : EIATTR_PARAM_CBANK
	.align		4
        /*000c*/ 	.byte	0x04, 0x0a
        /*000e*/ 	.short	(.L_504 - .L_503)
	.align		4
.L_503:
        /*0010*/ 	.word	index@(.nv.constant0._ZN5flash16flash_fwd_kernelI23Flash_fwd_kernel_traitsILi32ELi128ELi128ELi4ELb0ELb0EN7cutlass6half_tE19Flash_kernel_traitsILi32ELi128ELi128ELi4ES3_EELb1ELb0ELb1ELb0ELb0ELb0ELb0ELb1EEEvNS_16Flash_fwd_paramsE)
        /*0014*/ 	.short	0x0160
        /*0016*/ 	.short	0x01d0


	//----- nvinfo : EIATTR_CBANK_PARAM_SIZE
	.align		4
.L_504:
        /*0018*/ 	.byte	0x03, 0x19
        /*001a*/ 	.short	0x01d0


	//----- nvinfo : EIATTR_KPARAM_INFO
	.align		4
        /*001c*/ 	.byte	0x04, 0x17
        /*001e*/ 	.short	(.L_506 - .L_505)
.L_505:
        /*0020*/ 	.word	0x00000000
        /*0024*/ 	.short	0x0000
        /*0026*/ 	.short	0x0000
        /*0028*/ 	.byte	0x00, 0xf0, 0x41, 0x07


	//----- nvinfo : EIATTR_MAXREG_COUNT
	.align		4
.L_506:
        /*002c*/ 	.byte	0x03, 0x1b
        /*002e*/ 	.short	0x00ff


	//----- nvinfo : EIATTR_NUM_BARRIERS
	.align		4
        /*0030*/ 	.byte	0x02, 0x4c
        /*0032*/ 	.byte	0x01
	.zero		1


	//----- nvinfo : EIATTR_ANNOTATIONS
	.align		4
        /*0034*/ 	.byte	0x04, 0x55
        /*0036*/ 	.short	(.L_508 - .L_507)


	//   ....[0]....
.L_507:
        /* <DEDUP_REMOVED lines=432> */


	//----- nvinfo : EIATTR_MERCURY_ISA_VERSION
	.align		4
.L_508:
        /*1b20*/ 	.byte	0x03, 0x5f
        /*1b22*/ 	.short	0x0000


	//----- nvinfo : EIATTR_COOP_GROUP_MASK_REGIDS
	.align		4
        /*1b24*/ 	.byte	0x04, 0x29
        /*1b26*/ 	.short	(.L_510 - .L_509)


	//   ....[0]....
.L_509:
        /*1b28*/ 	.word	0xffffffff


	//   ....[1]....
        /*1b2c*/ 	.word	0xffffffff


	//   ....[2]....
        /*1b30*/ 	.word	0xffffffff


	//   ....[3]....
        /*1b34*/ 	.word	0xffffffff


	//   ....[4]....
        /*1b38*/ 	.word	0xffffffff


	//   ....[5]....
        /*1b3c*/ 	.word	0xffffffff


	//   ....[6]....
        /*1b40*/ 	.word	0xffffffff


	//   ....[7]....
        /*1b44*/ 	.word	0xffffffff


	//   ....[8]....
        /*1b48*/ 	.word	0xffffffff


	//   ....[9]....
        /*1b4c*/ 	.word	0xffffffff


	//   ....[10]....
        /*1b50*/ 	.word	0xffffffff


	//   ....[11]....
        /*1b54*/ 	.word	0xffffffff


	//   ....[12]....
        /*1b58*/ 	.word	0xffffffff


	//   ....[13]....
        /*1b5c*/ 	.word	0xffffffff


	//   ....[14]....
        /*1b60*/ 	.word	0xffffffff


	//   ....[15]....
        /*1b64*/ 	.word	0xffffffff


	//   ....[16]....
        /*1b68*/ 	.word	0xffffffff


	//   ....[17]....
        /*1b6c*/ 	.word	0xffffffff


	//   ....[18]....
        /*1b70*/ 	.word	0xffffffff


	//   ....[19]....
        /*1b74*/ 	.word	0xffffffff


	//   ....[20]....
        /*1b78*/ 	.word	0xffffffff


	//   ....[21]....
        /*1b7c*/ 	.word	0xffffffff


	//   ....[22]....
        /*1b80*/ 	.word	0xffffffff


	//   ....[23]....
        /*1b84*/ 	.word	0xffffffff


	//   ....[24]....
        /*1b88*/ 	.word	0xffffffff


	//   ....[25]....
        /*1b8c*/ 	.word	0xffffffff


	//   ....[26]....
        /*1b90*/ 	.word	0xffffffff


	//   ....[27]....
        /*1b94*/ 	.word	0xffffffff


	//   ....[28]....
        /*1b98*/ 	.word	0xffffffff


	//   ....[29]....
        /*1b9c*/ 	.word	0xffffffff


	//   ....[30]....
        /*1ba0*/ 	.word	0xffffffff


	//   ....[31]....
        /*1ba4*/ 	.word	0xffffffff


	//   ....[32]....
        /*1ba8*/ 	.word	0xffffffff


	//   ....[33]....
        /*1bac*/ 	.word	0xffffffff


	//   ....[34]....
        /*1bb0*/ 	.word	0xffffffff


	//   ....[35]....
        /*1bb4*/ 	.word	0xffffffff


	//   ....[36]....
        /*1bb8*/ 	.word	0xffffffff


	//   ....[37]....
        /*1bbc*/ 	.word	0xffffffff


	//   ....[38]....
        /*1bc0*/ 	.word	0xffffffff


	//   ....[39]....
        /*1bc4*/ 	.word	0xffffffff


	//----- nvinfo : EIATTR_COOP_GROUP_INSTR_OFFSETS
	.align		4
.L_510:
        /*1bc8*/ 	.byte	0x04, 0x28
        /*1bca*/ 	.short	(.L_512 - .L_511)


	//   ....[0]....
.L_511:
        /*1bcc*/ 	.word	0x00006090


	//   ....[1]....
        /*1bd0*/ 	.word	0x000060d0


	//   ....[2]....
        /*1bd4*/ 	.word	0x00006140


	//   ....[3]....
        /*1bd8*/ 	.word	0x00006150


	//   ....[4]....
        /*1bdc*/ 	.word	0x00006180


	//   ....[5]....
        /*1be0*/ 	.word	0x00006190


	//   ....[6]....
        /*1be4*/ 	.word	0x000061c0


	//   ....[7]....
        /*1be8*/ 	.word	0x000061d0


	//   ....[8]....
        /*1bec*/ 	.word	0x00013830


	//   ....[9]....
        /*1bf0*/ 	.word	0x000138b0


	//   ....[10]....
        /*1bf4*/ 	.word	0x00014060


	//   ....[11]....
        /*1bf8*/ 	.word	0x00014080


	//   ....[12]....
        /*1bfc*/ 	.word	0x000146f0


	//   ....[13]....
        /*1c00*/ 	.word	0x00014710


	//   ....[14]....
        /*1c04*/ 	.word	0x00014cd0


	//   ....[15]....
        /*1c08*/ 	.word	0x00014cf0


	//   ....[16]....
        /*1c0c*/ 	.word	0x00022600


	//   ....[17]....
        /*1c10*/ 	.word	0x00022700


	//   ....[18]....
        /*1c14*/ 	.word	0x00022b60


	//   ....[19]....
        /*1c18*/ 	.word	0x00022bd0


	//   ....[20]....
        /*1c1c*/ 	.word	0x00023230


	//   ....[21]....
        /*1c20*/ 	.word	0x00023250


	//   ....[22]....
        /*1c24*/ 	.word	0x000238b0


	//   ....[23]....
        /*1c28*/ 	.word	0x000238d0


	//   ....[24]....
        /*1c2c*/ 	.word	0x0002d780


	//   ....[25]....
        /*1c30*/ 	.word	0x0002d7f0


	//   ....[26]....
        /*1c34*/ 	.word	0x0002d810


	//   ....[27]....
        /*1c38*/ 	.word	0x0002d820


	//   ....[28]....
        /*1c3c*/ 	.word	0x0002d830


	//   ....[29]....
        /*1c40*/ 	.word	0x0002d860


	//   ....[30]....
        /*1c44*/ 	.word	0x0002d880


	//   ....[31]....
        /*1c48*/ 	.word	0x0002d890


	//   ....[32]....
        /*1c4c*/ 	.word	0x0002ecd0


	//   ....[33]....
        /*1c50*/ 	.word	0x0002ed20


	//   ....[34]....
        /*1c54*/ 	.word	0x0002ed70


	//   ....[35]....
        /*1c58*/ 	.word	0x0002edc0


	//   ....[36]....
        /*1c5c*/ 	.word	0x0002ee10


	//   ....[37]....
        /*1c60*/ 	.word	0x0002ee70


	//   ....[38]....
        /*1c64*/ 	.word	0x0002eec0


	//   ....[39]....
        /*1c68*/ 	.word	0x0002ef20


	//----- nvinfo : EIATTR_EXIT_INSTR_OFFSETS
	.align		4
.L_512:
        /*1c6c*/ 	.byte	0x04, 0x1c
        /*1c6e*/ 	.short	(.L_514 - .L_513)


	//   ....[0]....
.L_513:
        /*1c70*/ 	.word	0x00000080


	//----- nvinfo : EIATTR_CTAIDZ_USED
	.align		4
.L_514:
        /*1c74*/ 	.byte	0x01, 0x04
	.zero		2


	//----- nvinfo : EIATTR_CRS_STACK_SIZE
	.align		4
        /*1c78*/ 	.byte	0x04, 0x1e
        /*1c7a*/ 	.short	(.L_516 - .L_515)
.L_515:
        /*1c7c*/ 	.word	0x00000000
.L_516:


//--------------------- .nv.info._ZN5flash16flash_fwd_kernelI23Flash_fwd_kernel_traitsILi32ELi128ELi128ELi4ELb0ELb0EN7cutlass6half_tE19Flash_kernel_traitsILi32ELi128ELi128ELi4ES3_EELb0ELb0ELb1ELb0ELb0ELb0ELb1ELb0EEEvNS_16Flash_fwd_paramsE --------------------------
	.section	.nv.info._ZN5flash16flash_fwd_kernelI23Flash_fwd_kernel_traitsILi32ELi128ELi128ELi4ELb0ELb0EN7cutlass6half_tE19Flash_kernel_traitsILi32ELi128ELi128ELi4ES3_EELb0ELb0ELb1ELb0ELb0ELb0ELb1ELb0EEEvNS_16Flash_fwd_paramsE,"",@"SHT_CUDA_INFO"
	.sectionflags	@""
	.align	4


	//----- nvinfo : EIATTR_CUDA_API_VERSION
	.align		4
        /*0000*/ 	.byte	0x04, 0x37
        /*0002*/ 	.short	(.L_518 - .L_517)
.L_517:
        /*0004*/ 	.word	0x00000082


	//----- nvinfo : EIATTR_SW2861232_WAR
	.align		4
.L_518:
        /*0008*/ 	.byte	0x01, 0x35
	.zero		2


	//----- nvinfo : EIATTR_PARAM_CBANK
	.align		4
        /*000c*/ 	.byte	0x04, 0x0a
        /*000e*/ 	.short	(.L_520 - .L_519)
	.align		4
.L_519:
        /*0010*/ 	.word	index@(.nv.constant0._ZN5flash16flash_fwd_kernelI23Flash_fwd_kernel_traitsILi32ELi128ELi128ELi4ELb0ELb0EN7cutlass6half_tE19Flash_kernel_traitsILi32ELi128ELi128ELi4ES3_EELb0ELb0ELb1ELb0ELb0ELb0ELb1ELb0EEEvNS_16Flash_fwd_paramsE)
        /*0014*/ 	.short	0x0160
        /*0016*/ 	.short	0x01d0


	//----- nvinfo : EIATTR_CBANK_PARAM_SIZE
	.align		4
.L_520:
        /*0018*/ 	.byte	0x03, 0x19
        /*001a*/ 	.short	0x01d0


	//----- nvinfo : EIATTR_KPARAM_INFO
	.align		4
        /*001c*/ 	.byte	0x04, 0x17
        /*001e*/ 	.short	(.L_522 - .L_521)
.L_521:
        /*0020*/ 	.word	0x00000000
        /*0024*/ 	.short	0x0000
        /*0026*/ 	.short	0x0000
        /*0028*/ 	.byte	0x00, 0xf0, 0x41, 0x07


	//----- nvinfo : EIATTR_MAXREG_COUNT
	.align		4
.L_522:
        /*002c*/ 	.byte	0x03, 0x1b
        /*002e*/ 	.short	0x00ff


	//----- nvinfo : EIATTR_NUM_BARRIERS
	.align		4
        /*0030*/ 	.byte	0x02, 0x4c
        /*0032*/ 	.byte	0x01
	.zero		1


	//----- nvinfo : EIATTR_MERCURY_ISA_VERSION
	.align		4
        /*0034*/ 	.byte	0x03, 0x5f
        /*0036*/ 	.short	0x0000


	//----- nvinfo : EIATTR_COOP_GROUP_MASK_REGIDS
	.align		4
        /*0038*/ 	.byte	0x04, 0x29
        /*003a*/ 	.short	(.L_524 - .L_523)


	//   ....[0]....
.L_523:
        /*003c*/ 	.word	0xffffffff


	//   ....[1]....
        /*0040*/ 	.word	0xffffffff


	//   ....[2]....
        /*0044*/ 	.word	0xffffffff


	//   ....[3]....
        /*0048*/ 	.word	0xffffffff


	//   ....[4]....
        /*004c*/ 	.word	0xffffffff


	//   ....[5]....
        /*0050*/ 	.word	0xffffffff


	//   ....[6]....
        /*0054*/ 	.word	0xffffffff


	//   ....[7]....
        /*0058*/ 	.word	0xffffffff


	//   ....[8]....
        /*005c*/ 	.word	0xffffffff


	//   ....[9]....
        /*0060*/ 	.word	0xffffffff


	//   ....[10]....
        /*0064*/ 	.word	0xffffffff


	//   ....[11]....
        /*0068*/ 	.word	0xffffffff


	//   ....[12]....
        /*006c*/ 	.word	0xffffffff


	//   ....[13]....
        /*0070*/ 	.word	0xffffffff


	//   ....[14]....
        /*0074*/ 	.word	0xffffffff


	//   ....[15]....
        /*0078*/ 	.word	0xffffffff


	//   ....[16]....
        /*007c*/ 	.word	0xffffffff


	//   ....[17]....
        /*0080*/ 	.word	0xffffffff


	//   ....[18]....
        /*0084*/ 	.word	0xffffffff


	//   ....[19]....
        /*0088*/ 	.word	0xffffffff


	//   ....[20]....
        /*008c*/ 	.word	0xffffffff


	//   ....[21]....
        /*0090*/ 	.word	0xffffffff


	//   ....[22]....
        /*0094*/ 	.word	0xffffffff


	//   ....[23]....
        /*0098*/ 	.word	0xffffffff


	//   ....[24]....
        /*009c*/ 	.word	0xffffffff


	//   ....[25]....
        /*00a0*/ 	.word	0xffffffff


	//   ....[26]....
        /*00a4*/ 	.word	0xffffffff


	//   ....[27]....
        /*00a8*/ 	.word	0xffffffff


	//   ....[28]....
        /*00ac*/ 	.word	0xffffffff


	//   ....[29]....
        /*00b0*/ 	.word	0xffffffff


	//   ....[30]....
        /*00b4*/ 	.word	0xffffffff


	//   ....[31]....
        /*00b8*/ 	.word	0xffffffff


	//----- nvinfo : EIATTR_COOP_GROUP_INSTR_OFFSETS
	.align		4
.L_524:
        /*00bc*/ 	.byte	0x04, 0x28
        /*00be*/ 	.short	(.L_526 - .L_525)


	//   ....[0]....
.L_525:
        /*00c0*/ 	.word	0x00006390


	//   ....[1]....
        /*00c4*/ 	.word	0x000063b0


	//   ....[2]....
        /*00c8*/ 	.word	0x00006930


	//   ....[3]....
        /*00cc*/ 	.word	0x00006990


	//   ....[4]....
        /*00d0*/ 	.word	0x00006fd0


	//   ....[5]....
        /*00d4*/ 	.word	0x00007090


	//   ....[6]....
        /*00d8*/ 	.word	0x00007140


	//   ....[7]....
        /*00dc*/ 	.word	0x000071e0


	//   ....[8]....
        /*00e0*/ 	.word	0x0000c690


	//   ....[9]....
        /*00e4*/ 	.word	0x0000c6c0


	//   ....[10]....
        /*00e8*/ 	.word	0x0000c6d0


	//   ....[11]....
        /*00ec*/ 	.word	0x0000c7f0


	//   ....[12]....
        /*00f0*/ 	.word	0x0000ce30


	//   ....[13]....
        /*00f4*/ 	.word	0x0000cfb0


	//   ....[14]....
        /*00f8*/ 	.word	0x0000cfe0


	//   ....[15]....
        /*00fc*/ 	.word	0x0000d130


	//   ....[16]....
        /*0100*/ 	.word	0x00013000


	//   ....[17]....
        /*0104*/ 	.word	0x000130b0


	//   ....[18]....
        /*0108*/ 	.word	0x000130c0


	//   ....[19]....
        /*010c*/ 	.word	0x000130f0


	//   ....[20]....
        /*0110*/ 	.word	0x00013110


	//   ....[21]....
        /*0114*/ 	.word	0x00013230


	//   ....[22]....
        /*0118*/ 	.word	0x000132b0


	//   ....[23]....
        /*011c*/ 	.word	0x000133e0


	//   ....[24]....
        /*0120*/ 	.word	0x00015750


	//   ....[25]....
        /*0124*/ 	.word	0x00015790


	//   ....[26]....
        /*0128*/ 	.word	0x000157d0


	//   ....[27]....
        /*012c*/ 	.word	0x000158a0


	//   ....[28]....
        /*0130*/ 	.word	0x000158e0


	//   ....[29]....
        /*0134*/ 	.word	0x00015920


	//   ....[30]....
        /*0138*/ 	.word	0x00015950


	//   ....[31]....
        /*013c*/ 	.word	0x00015a10


	//----- nvinfo : EIATTR_EXIT_INSTR_OFFSETS
	.align		4
.L_526:
        /*0140*/ 	.byte	0x04, 0x1c
        /*0142*/ 	.short	(.L_528 - .L_527)


	//   ....[0]....
.L_527:
        /*0144*/ 	.word	0x000004c0


	//   ....[1]....
        /*0148*/ 	.word	0x00000fa0


	//   ....[2]....
        /*014c*/ 	.word	0x00001020


	//   ....[3]....
        /*0150*/ 	.word	0x00016a80


	//   ....[4]....
        /*0154*/ 	.word	0x00016b40


	//----- nvinfo : EIATTR_CTAIDZ_USED
	.align		4
.L_528:
        /*0158*/ 	.byte	0x01, 0x04
	.zero		2


	//----- nvinfo : EIATTR_CRS_STACK_SIZE
	.align		4
        /*015c*/ 	.byte	0x04, 0x1e
        /*015e*/ 	.short	(.L_530 - .L_529)
.L_529:
        /*0160*/ 	.word	0x00000000
.L_530:


//--------------------- .nv.info._ZN5flash16flash_fwd_kernelI23Flash_fwd_kernel_traitsILi32ELi128ELi128ELi4ELb0ELb0EN7cutlass6half_tE19Flash_kernel_traitsILi32ELi128ELi128ELi4ES3_EELb1ELb0ELb1ELb1ELb0ELb0ELb0ELb1EEEvNS_16Flash_fwd_paramsE --------------------------
	.section	.nv.info._ZN5flash16flash_fwd_kernelI23Flash_fwd_kernel_traitsILi32ELi128ELi128ELi4ELb0ELb0EN7cutlass6half_tE19Flash_kernel_traitsILi32ELi128ELi128ELi4ES3_EELb1ELb0ELb1ELb1ELb0ELb0ELb0ELb1EEEvNS_16Flash_fwd_paramsE,"",@"SHT_CUDA_INFO"
	.sectionflags	@""
	.align	4


	//----- nvinfo : EIATTR_CUDA_API_VERSION
	.align		4
        /*0000*/ 	.byte	0x04, 0x37
        /*0002*/ 	.short	(.L_532 - .L_531)
.L_531:
        /*0004*/ 	.word	0x00000082


	//----- nvinfo : EIATTR_SW2861232_WAR
	.align		4
.L_532:
        /*0008*/ 	.byte	0x01, 0x35
	.zero		2


	//----- nvinfo : EIATTR_PARAM_CBANK
	.align		4
        /*000c*/ 	.byte	0x04, 0x0a
        /*000e*/ 	.short	(.L_534 - .L_533)
	.align		4
.L_533:
        /*0010*/ 	.word	index@(.nv.constant0._ZN5flash16flash_fwd_kernelI23Flash_fwd_kernel_traitsILi32ELi128ELi128ELi4ELb0ELb0EN7cutlass6half_tE19Flash_kernel_traitsILi32ELi128ELi128ELi4ES3_EELb1ELb0ELb1ELb1ELb0ELb0ELb0ELb1EEEvNS_16Flash_fwd_paramsE)
        /*0014*/ 	.short	0x0160
        /*0016*/ 	.short	0x01d0


	//----- nvinfo : EIATTR_CBANK_PARAM_SIZE
	.align		4
.L_534:
        /*0018*/ 	.byte	0x03, 0x19
        /*001a*/ 	.short	0x01d0


	//----- nvinfo : EIATTR_KPARAM_INFO
	.align		4
        /*001c*/ 	.byte	0x04, 0x17
        /*001e*/ 	.short	(.L_536 - .L_535)
.L_535:
        /*0020*/ 	.word	0x00000000
        /*0024*/ 	.short	0x0000
        /*0026*/ 	.short	0x0000
        /*0028*/ 	.byte	0x00, 0xf0, 0x41, 0x07


	//----- nvinfo : EIATTR_MAXREG_COUNT
	.align		4
.L_536:
        /*002c*/ 	.byte	0x03, 0x1b
        /*002e*/ 	.short	0x00ff


	//----- nvinfo : EIATTR_NUM_BARRIERS
	.align		4
        /*0030*/ 	.byte	0x02, 0x4c
        /*0032*/ 	.byte	0x01
	.zero		1


	//----- nvinfo : EIATTR_ANNOTATIONS
	.align		4
        /*0034*/ 	.byte	0x04, 0x55
        /*0036*/ 	.short	(.L_538 - .L_537)


	//   ....[0]....
.L_537:
        /* <DEDUP_REMOVED lines=447> */


	//----- nvinfo : EIATTR_MERCURY_ISA_VERSION
	.align		4
.L_538:
        /*1c10*/ 	.byte	0x03, 0x5f
        /*1c12*/ 	.short	0x0000


	//----- nvinfo : EIATTR_COOP_GROUP_MASK_REGIDS
	.align		4
        /*1c14*/ 	.byte	0x04, 0x29
        /*1c16*/ 	.short	(.L_540 - .L_539)


	//   ....[0]....
.L_539:
        /*1c18*/ 	.word	0xffffffff


	//   ....[1]....
        /*1c1c*/ 	.word	0xffffffff


	//   ....[2]....
        /*1c20*/ 	.word	0xffffffff


	//   ....[3]....
        /*1c24*/ 	.word	0xffffffff


	//   ....[4]....
        /*1c28*/ 	.word	0xffffffff


	//   ....[5]....
        /*1c2c*/ 	.word	0xffffffff


	//   ....[6]....
        /*1c30*/ 	.word	0xffffffff


	//   ....[7]....
        /*1c34*/ 	.word	0xffffffff


	//   ....[8]....
        /*1c38*/ 	.word	0xffffffff


	//   ....[9]....
        /*1c3c*/ 	.word	0xffffffff


	//   ....[10]....
        /*1c40*/ 	.word	0xffffffff


	//   ....[11]....
        /*1c44*/ 	.word	0xffffffff


	//   ....[12]....
        /*1c48*/ 	.word	0xffffffff


	//   ....[13]....
        /*1c4c*/ 	.word	0xffffffff


	//   ....[14]....
        /*1c50*/ 	.word	0xffffffff


	//   ....[15]....
        /*1c54*/ 	.word	0xffffffff


	//   ....[16]....
        /*1c58*/ 	.word	0xffffffff


	//   ....[17]....
        /*1c5c*/ 	.word	0xffffffff


	//   ....[18]....
        /*1c60*/ 	.word	0xffffffff


	//   ....[19]....
        /*1c64*/ 	.word	0xffffffff


	//   ....[20]....
        /*1c68*/ 	.word	0xffffffff


	//   ....[21]....
        /*1c6c*/ 	.word	0xffffffff


	//   ....[22]....
        /*1c70*/ 	.word	0xffffffff


	//   ....[23]....
        /*1c74*/ 	.word	0xffffffff


	//   ....[24]....
        /*1c78*/ 	.word	0xffffffff


	//   ....[25]....
        /*1c7c*/ 	.word	0xffffffff


	//   ....[26]....
        /*1c80*/ 	.word	0xffffffff


	//   ....[27]....
        /*1c84*/ 	.word	0xffffffff


	//   ....[28]....
        /*1c88*/ 	.word	0xffffffff


	//   ....[29]....
        /*1c8c*/ 	.word	0xffffffff


	//   ....[30]....
        /*1c90*/ 	.word	0xffffffff


	//   ....[31]....
        /*1c94*/ 	.word	0xffffffff


	//   ....[32]....
        /*1c98*/ 	.word	0xffffffff


	//   ....[33]....
        /*1c9c*/ 	.word	0xffffffff


	//   ....[34]....
        /*1ca0*/ 	.word	0xffffffff


	//   ....[35]....
        /*1ca4*/ 	.word	0xffffffff


	//   ....[36]....
        /*1ca8*/ 	.word	0xffffffff


	//   ....[37]....
        /*1cac*/ 	.word	0xffffffff


	//   ....[38]....
        /*1cb0*/ 	.word	0xffffffff


	//   ....[39]....
        /*1cb4*/ 	.word	0xffffffff


	//----- nvinfo : EIATTR_COOP_GROUP_INSTR_OFFSETS
	.align		4
.L_540:
        /*1cb8*/ 	.byte	0x04, 0x28
        /*1cba*/ 	.short	(.L_542 - .L_541)


	//   ....[0]....
.L_541:
        /*1cbc*/ 	.word	0x00008610


	//   ....[1]....
        /*1cc0*/ 	.word	0x00008640


	//   ....[2]....
        /*1cc4*/ 	.word	0x00008660


	//   ....[3]....
        /*1cc8*/ 	.word	0x00008680


	//   ....[4]....
        /*1ccc*/ 	.word	0x000086b0


	//   ....[5]....
        /*1cd0*/ 	.word	0x000086d0


	//   ....[6]....
        /*1cd4*/ 	.word	0x000086f0


	//   ....[7]....
        /*1cd8*/ 	.word	0x00008700


	//   ....[8]....
        /*1cdc*/ 	.word	0x00018390


	//   ....[9]....
        /*1ce0*/ 	.word	0x00018410


	//   ....[10]....
        /*1ce4*/ 	.word	0x00018c00


	//   ....[11]....
        /*1ce8*/ 	.word	0x00018c20


	//   ....[12]....
        /*1cec*/ 	.word	0x00019260


	//   ....[13]....
        /*1cf0*/ 	.word	0x00019280


	//   ....[14]....
        /*1cf4*/ 	.word	0x00019870


	//   ....[15]....
        /*1cf8*/ 	.word	0x00019890


	//   ....[16]....
        /*1cfc*/ 	.word	0x00029cf0


	//   ....[17]....
        /*1d00*/ 	.word	0x00029d90


	//   ....[18]....
        /*1d04*/ 	.word	0x0002a150


	//   ....[19]....
        /*1d08*/ 	.word	0x0002a190


	//   ....[20]....
        /*1d0c*/ 	.word	0x0002a8a0


	//   ....[21]....
        /*1d10*/ 	.word	0x0002a8c0


	//   ....[22]....
        /*1d14*/ 	.word	0x0002ad50


	//   ....[23]....
        /*1d18*/ 	.word	0x0002ada0


	//   ....[24]....
        /*1d1c*/ 	.word	0x00034de0


	//   ....[25]....
        /*1d20*/ 	.word	0x00034e50


	//   ....[26]....
        /*1d24*/ 	.word	0x00034e70


	//   ....[27]....
        /*1d28*/ 	.word	0x00034e80


	//   ....[28]....
        /*1d2c*/ 	.word	0x00034e90


	//   ....[29]....
        /*1d30*/ 	.word	0x00034ec0


	//   ....[30]....
        /*1d34*/ 	.word	0x00034ee0


	//   ....[31]....
        /*1d38*/ 	.word	0x00034ef0


	//   ....[32]....
        /*1d3c*/ 	.word	0x00036330


	//   ....[33]....
        /*1d40*/ 	.word	0x00036380


	//   ....[34]....
        /*1d44*/ 	.word	0x000363d0


	//   ....[35]....
        /*1d48*/ 	.word	0x00036420


	//   ....[36]....
        /*1d4c*/ 	.word	0x00036470


	//   ....[37]....
        /*1d50*/ 	.word	0x000364d0


	//   ....[38]....
        /*1d54*/ 	.word	0x00036520


	//   ....[39]....
        /*1d58*/ 	.word	0x00036580


	//----- nvinfo : EIATTR_EXIT_INSTR_OFFSETS
	.align		4
.L_542:
        /*1d5c*/ 	.byte	0x04, 0x1c
        /*1d5e*/ 	.short	(.L_544 - .L_543)


	//   ....[0]....
.L_543:
        /*1d60*/ 	.word	0x00000080


	//----- nvinfo : EIATTR_CTAIDZ_USED
	.align		4
.L_544:
        /*1d64*/ 	.byte	0x01, 0x04
	.zero		2


	//----- nvinfo : EIATTR_CRS_STACK_SIZE
	.align		4
        /*1d68*/ 	.byte	0x04, 0x1e
        /*1d6a*/ 	.short	(.L_546 - .L_545)
.L_545:
        /*1d6c*/ 	.word	0x00000000
.L_546:


//--------------------- .nv.info._ZN5flash16flash_fwd_kernelI23Flash_fwd_kernel_traitsILi32ELi128ELi128ELi4ELb0ELb0EN7cutlass6half_tE19Flash_kernel_traitsILi32ELi128ELi128ELi4ES3_EELb0ELb0ELb1ELb1ELb0ELb0ELb1ELb0EEEvNS_16Flash_fwd_paramsE --------------------------
	.section	.nv.info._ZN5flash16flash_fwd_kernelI23Flash_fwd_kernel_traitsILi32ELi128ELi128ELi4ELb0ELb0EN7cutlass6half_tE19Flash_kernel_traitsILi32ELi128ELi128ELi4ES3_EELb0ELb0ELb1ELb1ELb0ELb0ELb1ELb0EEEvNS_16Flash_fwd_paramsE,"",@"SHT_CUDA_INFO"
	.sectionflags	@""
	.align	4


	//----- nvinfo : EIATTR_CUDA_API_VERSION
	.align		4
        /*0000*/ 	.byte	0x04, 0x37
        /*0002*/ 	.short	(.L_548 - .L_547)
.L_547:
        /*0004*/ 	.word	0x00000082


	//----- nvinfo : EIATTR_SW2861232_WAR
	.align		4
.L_548:
        /*0008*/ 	.byte	0x01, 0x35
	.zero		2


	//----- nvinfo : EIATTR_PARAM_CBANK
	.align		4
        /*000c*/ 	.byte	0x04, 0x0a
        /*000e*/ 	.short	(.L_550 - .L_549)
	.align		4
.L_549:
        /*0010*/ 	.word	index@(.nv.constant0._ZN5flash16flash_fwd_kernelI23Flash_fwd_kernel_traitsILi32ELi128ELi128ELi4ELb0ELb0EN7cutlass6half_tE19Flash_kernel_traitsILi32ELi128ELi128ELi4ES3_EELb0ELb0ELb1ELb1ELb0ELb0ELb1ELb0EEEvNS_16Flash_fwd_paramsE)
        /*0014*/ 	.short	0x0160
        /*0016*/ 	.short	0x01d0


	//----- nvinfo : EIATTR_CBANK_PARAM_SIZE
	.align		4
.L_550:
        /*0018*/ 	.byte	0x03, 0x19
        /*001a*/ 	.short	0x01d0


	//----- nvinfo : EIATTR_KPARAM_INFO
	.align		4
        /*001c*/ 	.byte	0x04, 0x17
        /*001e*/ 	.short	(.L_552 - .L_551)
.L_551:
        /*0020*/ 	.word	0x00000000
        /*0024*/ 	.short	0x0000
        /*0026*/ 	.short	0x0000
        /*0028*/ 	.byte	0x00, 0xf0, 0x41, 0x07


	//----- nvinfo : EIATTR_MAXREG_COUNT
	.align		4
.L_552:
        /*002c*/ 	.byte	0x03, 0x1b
        /*002e*/ 	.short	0x00ff


	//----- nvinfo : EIATTR_NUM_BARRIERS
	.align		4
        /*0030*/ 	.byte	0x02, 0x4c
        /*0032*/ 	.byte	0x01
	.zero		1


	//----- nvinfo : EIATTR_ANNOTATIONS
	.align		4
        /*0034*/ 	.byte	0x04, 0x55
        /*0036*/ 	.short	(.L_554 - .L_553)


	//   ....[0]....
.L_553:
        /* <DEDUP_REMOVED lines=13> */


	//----- nvinfo : EIATTR_MERCURY_ISA_VERSION
	.align		4
.L_554:
        /*00f8*/ 	.byte	0x03, 0x5f
        /*00fa*/ 	.short	0x0000


	//----- nvinfo : EIATTR_COOP_GROUP_MASK_REGIDS
	.align		4
        /*00fc*/ 	.byte	0x04, 0x29
        /*00fe*/ 	.short	(.L_556 - .L_555)


	//   ....[0]....
.L_555:
        /*0100*/ 	.word	0xffffffff


	//   ....[1]....
        /*0104*/ 	.word	0xffffffff


	//   ....[2]....
        /*0108*/ 	.word	0xffffffff


	//   ....[3]....
        /*010c*/ 	.word	0xffffffff


	//   ....[4]....
        /*0110*/ 	.word	0xffffffff


	//   ....[5]....
        /*0114*/ 	.word	0xffffffff


	//   ....[6]....
        /*0118*/ 	.word	0xffffffff


	//   ....[7]....
        /*011c*/ 	.word	0xffffffff


	//   ....[8]....
        /*0120*/ 	.word	0xffffffff


	//   ....[9]....
        /*0124*/ 	.word	0xffffffff


	//   ....[10]....
        /*0128*/ 	.word	0xffffffff


	//   ....[11]....
        /*012c*/ 	.word	0xffffffff


	//   ....[12]....
        /*0130*/ 	.word	0xffffffff


	//   ....[13]....
        /*0134*/ 	.word	0xffffffff


	//   ....[14]....
        /*0138*/ 	.word	0xffffffff


	//   ....[15]....
        /*013c*/ 	.word	0xffffffff


	//   ....[16]....
        /*0140*/ 	.word	0xffffffff


	//   ....[17]....
        /*0144*/ 	.word	0xffffffff


	//   ....[18]....
        /*0148*/ 	.word	0xffffffff


	//   ....[19]....
        /*014c*/ 	.word	0xffffffff


	//   ....[20]....
        /*0150*/ 	.word	0xffffffff


	//   ....[21]....
        /*0154*/ 	.word	0xffffffff


	//   ....[22]....
        /*0158*/ 	.word	0xffffffff


	//   ....[23]....
        /*015c*/ 	.word	0xffffffff


	//   ....[24]....
        /*0160*/ 	.word	0xffffffff


	//   ....[25]....
        /*0164*/ 	.word	0xffffffff


	//   ....[26]....
        /*0168*/ 	.word	0xffffffff


	//   ....[27]....
        /*016c*/ 	.word	0xffffffff


	//   ....[28]....
        /*0170*/ 	.word	0xffffffff


	//   ....[29]....
        /*0174*/ 	.word	0xffffffff


	//   ....[30]....
        /*0178*/ 	.word	0xffffffff


	//   ....[31]....
        /*017c*/ 	.word	0xffffffff


	//----- nvinfo : EIATTR_COOP_GROUP_INSTR_OFFSETS
	.align		4
.L_556:
        /*0180*/ 	.byte	0x04, 0x28
        /*0182*/ 	.short	(.L_558 - .L_557)


	//   ....[0]....
.L_557:
        /*0184*/ 	.word	0x000086a0


	//   ....[1]....
        /*0188*/ 	.word	0x000086d0


	//   ....[2]....
        /*018c*/ 	.word	0x00008f70


	//   ....[3]....
        /*0190*/ 	.word	0x00008fc0


	//   ....[4]....
        /*0194*/ 	.word	0x00008ff0


	//   ....[5]....
        /*0198*/ 	.word	0x00009030


	//   ....[6]....
        /*019c*/ 	.word	0x00009060


	//   ....[7]....
        /*01a0*/ 	.word	0x00009080


	//   ....[8]....
        /*01a4*/ 	.word	0x00010cc0


	//   ....[9]....
        /*01a8*/ 	.word	0x00010d50


	//   ....[10]....
        /*01ac*/ 	.word	0x00011060


	//   ....[11]....
        /*01b0*/ 	.word	0x00011190


	//   ....[12]....
        /*01b4*/ 	.word	0x00011470


	//   ....[13]....
        /*01b8*/ 	.word	0x00011550


	//   ....[14]....
        /*01bc*/ 	.word	0x000116c0


	//   ....[15]....
        /*01c0*/ 	.word	0x00011800


	//   ....[16]....
        /*01c4*/ 	.word	0x00019250


	//   ....[17]....
        /*01c8*/ 	.word	0x00019380


	//   ....[18]....
        /*01cc*/ 	.word	0x00019530


	//   ....[19]....
        /*01d0*/ 	.word	0x00019710


	//   ....[20]....
        /*01d4*/ 	.word	0x00019a40


	//   ....[21]....
        /*01d8*/ 	.word	0x00019b60


	//   ....[22]....
        /*01dc*/ 	.word	0x00019bd0


	//   ....[23]....
        /*01e0*/ 	.word	0x00019d40


	//   ....[24]....
        /*01e4*/ 	.word	0x0001c030


	//   ....[25]....
        /*01e8*/ 	.word	0x0001c070


	//   ....[26]....
        /*01ec*/ 	.word	0x0001c0b0


	//   ....[27]....
        /*01f0*/ 	.word	0x0001c1b0


	//   ....[28]....
        /*01f4*/ 	.word	0x0001c1f0


	//   ....[29]....
        /*01f8*/ 	.word	0x0001c220


	//   ....[30]....
        /*01fc*/ 	.word	0x0001c250


	//   ....[31]....
        /*0200*/ 	.word	0x0001c370


	//----- nvinfo : EIATTR_EXIT_INSTR_OFFSETS
	.align		4
.L_558:
        /*0204*/ 	.byte	0x04, 0x1c
        /*0206*/ 	.short	(.L_560 - .L_559)


	//   ....[0]....
.L_559:
        /*0208*/ 	.word	0x000004e0


	//   ....[1]....
        /*020c*/ 	.word	0x00000fa0


	//   ....[2]....
        /*0210*/ 	.word	0x00001020


	//   ....[3]....
        /*0214*/ 	.word	0x0001d370


	//   ....[4]....
        /*0218*/ 	.word	0x0001d430


	//----- nvinfo : EIATTR_CTAIDZ_USED
	.align		4
.L_560:
        /*021c*/ 	.byte	0x01, 0x04
	.zero		2


	//----- nvinfo : EIATTR_CRS_STACK_SIZE
	.align		4
        /*0220*/ 	.byte	0x04, 0x1e
        /*0222*/ 	.short	(.L_562 - .L_561)
.L_561:
        /*0224*/ 	.word	0x00000000
.L_562:


//--------------------- .nv.callgraph             --------------------------
	.section	.nv.callgraph,"",@"SHT_CUDA_CALLGRAPH"
	.align	4
	.sectionentsize	8
	.align		4
        /*0000*/ 	.word	0x00000000
	.align		4
        /*0004*/ 	.word	0xffffffff
	.align		4
        /*0008*/ 	.word	0x00000000
	.align		4
        /*000c*/ 	.word	0xfffffffe
	.align		4
        /*0010*/ 	.word	0x00000000
	.align		4
        /*0014*/ 	.word	0xfffffffd
	.align		4
        /*0018*/ 	.word	0x00000000
	.align		4
        /*001c*/ 	.word	0xfffffffc


//--------------------- .nv.rel.action            --------------------------
	.section	.nv.rel.action,"",@"SHT_CUDA_RELOCINFO"
	.align	8
	.sectionentsize	8
        /*0000*/ 	.byte	0x73, 0x00, 0x00, 0x00, 0x00, 0x00, 0x00, 0x00, 0x00, 0x00, 0x00, 0x11, 0x25, 0x00, 0x05, 0x36


//--------------------- .nv.constant4             --------------------------
	.section	.nv.constant4,"a",@progbits
	.align	8
	.align		8
.nv.constant4:
        /*0000*/ 	.dword	_ZN65_INTERNAL_adb80482_29_flash_fwd_hdim32_fp16_sm80_cu_e763cb1e_28494cuda3std3__45__cpo5beginE
	.align		8
        /*0008*/ 	.dword	_ZN65_INTERNAL_adb80482_29_flash_fwd_hdim32_fp16_sm80_cu_e763cb1e_28494cuda3std3__45__cpo3endE
	.align		8
        /*0010*/ 	.dword	_ZN65_INTERNAL_adb80482_29_flash_fwd_hdim32_fp16_sm80_cu_e763cb1e_28494cuda3std3__45__cpo6cbeginE
	.align		8
        /*0018*/ 	.dword	_ZN65_INTERNAL_adb80482_29_flash_fwd_hdim32_fp16_sm80_cu_e763cb1e_28494cuda3std3__45__cpo4cendE
	.align		8
        /*0020*/ 	.dword	_ZN65_INTERNAL_adb80482_29_flash_fwd_hdim32_fp16_sm80_cu_e763cb1e_28494cuda3std3__467_GLOBAL__N__adb80482_29_flash_fwd_hdim32_fp16_sm80_cu_e763cb1e_28496ignoreE
	.align		8
        /*0028*/ 	.dword	_ZN65_INTERNAL_adb80482_29_flash_fwd_hdim32_fp16_sm80_cu_e763cb1e_28494cuda3std3__419piecewise_constructE
	.align		8
        /*0030*/ 	.dword	_ZN65_INTERNAL_adb80482_29_flash_fwd_hdim32_fp16_sm80_cu_e763cb1e_28494cuda3std3__48in_placeE
	.align		8
        /*0038*/ 	.dword	_ZN65_INTERNAL_adb80482_29_flash_fwd_hdim32_fp16_sm80_cu_e763cb1e_28494cuda3std6ranges3__45__cpo4swapE
	.align		8
        /*0040*/ 	.dword	_ZN65_INTERNAL_adb80482_29_flash_fwd_hdim32_fp16_sm80_cu_e763cb1e_28494cuda3std6ranges3__45__cpo9iter_moveE
	.align		8
        /*0048*/ 	.dword	_ZN65_INTERNAL_adb80482_29_flash_fwd_hdim32_fp16_sm80_cu_e763cb1e_28494cute7productE
	.align		8
        /*0050*/ 	.dword	_ZN65_INTERNAL_adb80482_29_flash_fwd_hdim32_fp16_sm80_cu_e763cb1e_28494cute1_E


//--------------------- .nv.constant0._ZN5flash16flash_fwd_kernelI23Flash_fwd_kernel_traitsILi32ELi128ELi128ELi4ELb0ELb0EN7cutlass6half_tE19Flash_kernel_traitsILi32ELi128ELi128ELi4ES3_EELb0ELb0ELb0ELb0ELb0ELb1ELb0ELb0EEEvNS_16Flash_fwd_paramsE --------------------------
	.section	.nv.constant0._ZN5flash16flash_fwd_kernelI23Flash_fwd_kernel_traitsILi32ELi128ELi128ELi4ELb0ELb0EN7cutlass6half_tE19Flash_kernel_traitsILi32ELi128ELi128ELi4ES3_EELb0ELb0ELb0ELb0ELb0ELb1ELb0ELb0EEEvNS_16Flash_fwd_paramsE,"a",@progbits
	.sectionflags	@""
	.align	4
.nv.constant0._ZN5flash16flash_fwd_kernelI23Flash_fwd_kernel_traitsILi32ELi128ELi128ELi4ELb0ELb0EN7cutlass6half_tE19Flash_kernel_traitsILi32ELi128ELi128ELi4ES3_EELb0ELb0ELb0ELb0ELb0ELb1ELb0ELb0EEEvNS_16Flash_fwd_paramsE:
	.zero		816


//--------------------- .nv.constant0._ZN5flash16flash_fwd_kernelI23Flash_fwd_kernel_traitsILi32ELi128ELi128ELi4ELb0ELb0EN7cutlass6half_tE19Flash_kernel_traitsILi32ELi128ELi128ELi4ES3_EELb0ELb0ELb0ELb0ELb1ELb1ELb0ELb0EEEvNS_16Flash_fwd_paramsE --------------------------
	.section	.nv.constant0._ZN5flash16flash_fwd_kernelI23Flash_fwd_kernel_traitsILi32ELi128ELi128ELi4ELb0ELb0EN7cutlass6half_tE19Flash_kernel_traitsILi32ELi128ELi128ELi4ES3_EELb0ELb0ELb0ELb0ELb1ELb1ELb0ELb0EEEvNS_16Flash_fwd_paramsE,"a",@progbits
	.sectionflags	@""
	.align	4
.nv.constant0._ZN5flash16flash_fwd_kernelI23Flash_fwd_kernel_traitsILi32ELi128ELi128ELi4ELb0ELb0EN7cutlass6half_tE19Flash_kernel_traitsILi32ELi128ELi128ELi4ES3_EELb0ELb0ELb0ELb0ELb1ELb1ELb0ELb0EEEvNS_16Flash_fwd_paramsE:
	.zero		816


//--------------------- .nv.constant0._ZN5flash16flash_fwd_kernelI23Flash_fwd_kernel_traitsILi32ELi128ELi128ELi4ELb0ELb0EN7cutlass6half_tE19Flash_kernel_traitsILi32ELi128ELi128ELi4ES3_EELb0ELb0ELb0ELb0ELb0ELb0ELb0ELb0EEEvNS_16Flash_fwd_paramsE --------------------------
	.section	.nv.constant0._ZN5flash16flash_fwd_kernelI23Flash_fwd_kernel_traitsILi32ELi128ELi128ELi4ELb0ELb0EN7cutlass6half_tE19Flash_kernel_traitsILi32ELi128ELi128ELi4ES3_EELb0ELb0ELb0ELb0ELb0ELb0ELb0ELb0EEEvNS_16Flash_fwd_paramsE,"a",@progbits
	.sectionflags	@""
	.align	4
.nv.constant0._ZN5flash16flash_fwd_kernelI23Flash_fwd_kernel_traitsILi32ELi128ELi128ELi4ELb0ELb0EN7cutlass6half_tE19Flash_kernel_traitsILi32ELi128ELi128ELi4ES3_EELb0ELb0ELb0ELb0ELb0ELb0ELb0ELb0EEEvNS_16Flash_fwd_paramsE:
	.zero		816


//--------------------- .nv.constant0._ZN5flash16flash_fwd_kernelI23Flash_fwd_kernel_traitsILi32ELi128ELi128ELi4ELb0ELb0EN7cutlass6half_tE19Flash_kernel_traitsILi32ELi128ELi128ELi4ES3_EELb0ELb0ELb0ELb1ELb0ELb0ELb0ELb0EEEvNS_16Flash_fwd_paramsE --------------------------
	.section	.nv.constant0._ZN5flash16flash_fwd_kernelI23Flash_fwd_kernel_traitsILi32ELi128ELi128ELi4ELb0ELb0EN7cutlass6half_tE19Flash_kernel_traitsILi32ELi128ELi128ELi4ES3_EELb0ELb0ELb0ELb1ELb0ELb0ELb0ELb0EEEvNS_16Flash_fwd_paramsE,"a",@progbits
	.sectionflags	@""
	.align	4
.nv.constant0._ZN5flash16flash_fwd_kernelI23Flash_fwd_kernel_traitsILi32ELi128ELi128ELi4ELb0ELb0EN7cutlass6half_tE19Flash_kernel_traitsILi32ELi128ELi128ELi4ES3_EELb0ELb0ELb0ELb1ELb0ELb0ELb0ELb0EEEvNS_16Flash_fwd_paramsE:
	.zero		816


//--------------------- .nv.constant0._ZN5flash16flash_fwd_kernelI23Flash_fwd_kernel_traitsILi32ELi128ELi128ELi4ELb0ELb0EN7cutlass6half_tE19Flash_kernel_traitsILi32ELi128ELi128ELi4ES3_EELb0ELb0ELb1ELb0ELb0ELb1ELb0ELb0EEEvNS_16Flash_fwd_paramsE --------------------------
	.section	.nv.constant0._ZN5flash16flash_fwd_kernelI23Flash_fwd_kernel_traitsILi32ELi128ELi128ELi4ELb0ELb0EN7cutlass6half_tE19Flash_kernel_traitsILi32ELi128ELi128ELi4ES3_EELb0ELb0ELb1ELb0ELb0ELb1ELb0ELb0EEEvNS_16Flash_fwd_paramsE,"a",@progbits
	.sectionflags	@""
	.align	4
.nv.constant0._ZN5flash16flash_fwd_kernelI23Flash_fwd_kernel_traitsILi32ELi128ELi128ELi4ELb0ELb0EN7cutlass6half_tE19Flash_kernel_traitsILi32ELi128ELi128ELi4ES3_EELb0ELb0ELb1ELb0ELb0ELb1ELb0ELb0EEEvNS_16Flash_fwd_paramsE:
	.zero		816


//--------------------- .nv.constant0._ZN5flash16flash_fwd_kernelI23Flash_fwd_kernel_traitsILi32ELi128ELi128ELi4ELb0ELb0EN7cutlass6half_tE19Flash_kernel_traitsILi32ELi128ELi128ELi4ES3_EELb0ELb0ELb1ELb0ELb0ELb0ELb0ELb0EEEvNS_16Flash_fwd_paramsE --------------------------
	.section	.nv.constant0._ZN5flash16flash_fwd_kernelI23Flash_fwd_kernel_traitsILi32ELi128ELi128ELi4ELb0ELb0EN7cutlass6half_tE19Flash_kernel_traitsILi32ELi128ELi128ELi4ES3_EELb0ELb0ELb1ELb0ELb0ELb0ELb0ELb0EEEvNS_16Flash_fwd_paramsE,"a",@progbits
	.sectionflags	@""
	.align	4
.nv.constant0._ZN5flash16flash_fwd_kernelI23Flash_fwd_kernel_traitsILi32ELi128ELi128ELi4ELb0ELb0EN7cutlass6half_tE19Flash_kernel_traitsILi32ELi128ELi128ELi4ES3_EELb0ELb0ELb1ELb0ELb0ELb0ELb0ELb0EEEvNS_16Flash_fwd_paramsE:
	.zero		816


//--------------------- .nv.constant0._ZN5flash16flash_fwd_kernelI23Flash_fwd_kernel_traitsILi32ELi128ELi128ELi4ELb0ELb0EN7cutlass6half_tE19Flash_kernel_traitsILi32ELi128ELi128ELi4ES3_EELb0ELb0ELb1ELb1ELb0ELb0ELb0ELb0EEEvNS_16Flash_fwd_paramsE --------------------------
	.section	.nv.constant0._ZN5flash16flash_fwd_kernelI23Flash_fwd_kernel_traitsILi32ELi128ELi128ELi4ELb0ELb0EN7cutlass6half_tE19Flash_kernel_traitsILi32ELi128ELi128ELi4ES3_EELb0ELb0ELb1ELb1ELb0ELb0ELb0ELb0EEEvNS_16Flash_fwd_paramsE,"a",@progbits
	.sectionflags	@""
	.align	4
.nv.constant0._ZN5flash16flash_fwd_kernelI23Flash_fwd_kernel_traitsILi32ELi128ELi128ELi4ELb0ELb0EN7cutlass6half_tE19Flash_kernel_traitsILi32ELi128ELi128ELi4ES3_EELb0ELb0ELb1ELb1ELb0ELb0ELb0ELb0EEEvNS_16Flash_fwd_paramsE:
	.zero		816


//--------------------- .nv.constant0._ZN5flash16flash_fwd_kernelI23Flash_fwd_kernel_traitsILi32ELi128ELi128ELi4ELb0ELb0EN7cutlass6half_tE19Flash_kernel_traitsILi32ELi128ELi128ELi4ES3_EELb1ELb0ELb0ELb0ELb0ELb1ELb0ELb0EEEvNS_16Flash_fwd_paramsE --------------------------
	.section	.nv.constant0._ZN5flash16flash_fwd_kernelI23Flash_fwd_kernel_traitsILi32ELi128ELi128ELi4ELb0ELb0EN7cutlass6half_tE19Flash_kernel_traitsILi32ELi128ELi128ELi4ES3_EELb1ELb0ELb0ELb0ELb0ELb1ELb0ELb0EEEvNS_16Flash_fwd_paramsE,"a",@progbits
	.sectionflags	@""
	.align	4
.nv.constant0._ZN5flash16flash_fwd_kernelI23Flash_fwd_kernel_traitsILi32ELi128ELi128ELi4ELb0ELb0EN7cutlass6half_tE19Flash_kernel_traitsILi32ELi128ELi128ELi4ES3_EELb1ELb0ELb0ELb0ELb0ELb1ELb0ELb0EEEvNS_16Flash_fwd_paramsE:
	.zero		816


//--------------------- .nv.constant0._ZN5flash16flash_fwd_kernelI23Flash_fwd_kernel_traitsILi32ELi128ELi128ELi4ELb0ELb0EN7cutlass6half_tE19Flash_kernel_traitsILi32ELi128ELi128ELi4ES3_EELb0ELb0ELb0ELb0ELb0ELb1ELb1ELb0EEEvNS_16Flash_fwd_paramsE --------------------------
	.section	.nv.constant0._ZN5flash16flash_fwd_kernelI23Flash_fwd_kernel_traitsILi32ELi128ELi128ELi4ELb0ELb0EN7cutlass6half_tE19Flash_kernel_traitsILi32ELi128ELi128ELi4ES3_EELb0ELb0ELb0ELb0ELb0ELb1ELb1ELb0EEEvNS_16Flash_fwd_paramsE,"a",@progbits
	.sectionflags	@""
	.align	4
.nv.constant0._ZN5flash16flash_fwd_kernelI23Flash_fwd_kernel_traitsILi32ELi128ELi128ELi4ELb0ELb0EN7cutlass6half_tE19Flash_kernel_traitsILi32ELi128ELi128ELi4ES3_EELb0ELb0ELb0ELb0ELb0ELb1ELb1ELb0EEEvNS_16Flash_fwd_paramsE:
	.zero		816


//--------------------- .nv.constant0._ZN5flash16flash_fwd_kernelI23Flash_fwd_kernel_traitsILi32ELi128ELi128ELi4ELb0ELb0EN7cutlass6half_tE19Flash_kernel_traitsILi32ELi128ELi128ELi4ES3_EELb1ELb0ELb0ELb0ELb0ELb0ELb0ELb0EEEvNS_16Flash_fwd_paramsE --------------------------
	.section	.nv.constant0._ZN5flash16flash_fwd_kernelI23Flash_fwd_kernel_traitsILi32ELi128ELi128ELi4ELb0ELb0EN7cutlass6half_tE19Flash_kernel_traitsILi32ELi128ELi128ELi4ES3_EELb1ELb0ELb0ELb0ELb0ELb0ELb0ELb0EEEvNS_16Flash_fwd_paramsE,"a",@progbits
	.sectionflags	@""
	.align	4
.nv.constant0._ZN5flash16flash_fwd_kernelI23Flash_fwd_kernel_traitsILi32ELi128ELi128ELi4ELb0ELb0EN7cutlass6half_tE19Flash_kernel_traitsILi32ELi128ELi128ELi4ES3_EELb1ELb0ELb0ELb0ELb0ELb0ELb0ELb0EEEvNS_16Flash_fwd_paramsE:
	.zero		816


//--------------------- .nv.constant0._ZN5flash16flash_fwd_kernelI23Flash_fwd_kernel_traitsILi32ELi128ELi128ELi4ELb0ELb0EN7cutlass6half_tE19Flash_kernel_traitsILi32ELi128ELi128ELi4ES3_EELb1ELb0ELb1ELb0ELb0ELb0ELb0ELb0EEEvNS_16Flash_fwd_paramsE --------------------------
	.section	.nv.constant0._ZN5flash16flash_fwd_kernelI23Flash_fwd_kernel_traitsILi32ELi128ELi128ELi4ELb0ELb0EN7cutlass6half_tE19Flash_kernel_traitsILi32ELi128ELi128ELi4ES3_EELb1ELb0ELb1ELb0ELb0ELb0ELb0ELb0EEEvNS_16Flash_fwd_paramsE,"a",@progbits
	.sectionflags	@""
	.align	4
.nv.constant0._ZN5flash16flash_fwd_kernelI23Flash_fwd_kernel_traitsILi32ELi128ELi128ELi4ELb0ELb0EN7cutlass6half_tE19Flash_kernel_traitsILi32ELi128ELi128ELi4ES3_EELb1ELb0ELb1ELb0ELb0ELb0ELb0ELb0EEEvNS_16Flash_fwd_paramsE:
	.zero		816


//--------------------- .nv.constant0._ZN5flash16flash_fwd_kernelI23Flash_fwd_kernel_traitsILi32ELi128ELi128ELi4ELb0ELb0EN7cutlass6half_tE19Flash_kernel_traitsILi32ELi128ELi128ELi4ES3_EELb1ELb0ELb0ELb0ELb1ELb1ELb0ELb0EEEvNS_16Flash_fwd_paramsE --------------------------
	.section	.nv.constant0._ZN5flash16flash_fwd_kernelI23Flash_fwd_kernel_traitsILi32ELi128ELi128ELi4ELb0ELb0EN7cutlass6half_tE19Flash_kernel_traitsILi32ELi128ELi128ELi4ES3_EELb1ELb0ELb0ELb0ELb1ELb1ELb0ELb0EEEvNS_16Flash_fwd_paramsE,"a",@progbits
	.sectionflags	@""
	.align	4
.nv.constant0._ZN5flash16flash_fwd_kernelI23Flash_fwd_kernel_traitsILi32ELi128ELi128ELi4ELb0ELb0EN7cutlass6half_tE19Flash_kernel_traitsILi32ELi128ELi128ELi4ES3_EELb1ELb0ELb0ELb0ELb1ELb1ELb0ELb0EEEvNS_16Flash_fwd_paramsE:
	.zero		816


//--------------------- .nv.constant0._ZN5flash16flash_fwd_kernelI23Flash_fwd_kernel_traitsILi32ELi128ELi128ELi4ELb0ELb0EN7cutlass6half_tE19Flash_kernel_traitsILi32ELi128ELi128ELi4ES3_EELb0ELb0ELb0ELb0ELb1ELb1ELb1ELb0EEEvNS_16Flash_fwd_paramsE --------------------------
	.section	.nv.constant0._ZN5flash16flash_fwd_kernelI23Flash_fwd_kernel_traitsILi32ELi128ELi128ELi4ELb0ELb0EN7cutlass6half_tE19Flash_kernel_traitsILi32ELi128ELi128ELi4ES3_EELb0ELb0ELb0ELb0ELb1ELb1ELb1ELb0EEEvNS_16Flash_fwd_paramsE,"a",@progbits
	.sectionflags	@""
	.align	4
.nv.constant0._ZN5flash16flash_fwd_kernelI23Flash_fwd_kernel_traitsILi32ELi128ELi128ELi4ELb0ELb0EN7cutlass6half_tE19Flash_kernel_traitsILi32ELi128ELi128ELi4ES3_EELb0ELb0ELb0ELb0ELb1ELb1ELb1ELb0EEEvNS_16Flash_fwd_paramsE:
	.zero		816


//--------------------- .nv.constant0._ZN5flash16flash_fwd_kernelI23Flash_fwd_kernel_traitsILi32ELi128ELi128ELi4ELb0ELb0EN7cutlass6half_tE19Flash_kernel_traitsILi32ELi128ELi128ELi4ES3_EELb1ELb0ELb0ELb1ELb0ELb0ELb0ELb0EEEvNS_16Flash_fwd_paramsE --------------------------
	.section	.nv.constant0._ZN5flash16flash_fwd_kernelI23Flash_fwd_kernel_traitsILi32ELi128ELi128ELi4ELb0ELb0EN7cutlass6half_tE19Flash_kernel_traitsILi32ELi128ELi128ELi4ES3_EELb1ELb0ELb0ELb1ELb0ELb0ELb0ELb0EEEvNS_16Flash_fwd_paramsE,"a",@progbits
	.sectionflags	@""
	.align	4
.nv.constant0._ZN5flash16flash_fwd_kernelI23Flash_fwd_kernel_traitsILi32ELi128ELi128ELi4ELb0ELb0EN7cutlass6half_tE19Flash_kernel_traitsILi32ELi128ELi128ELi4ES3_EELb1ELb0ELb0ELb1ELb0ELb0ELb0ELb0EEEvNS_16Flash_fwd_paramsE:
	.zero		816


//--------------------- .nv.constant0._ZN5flash16flash_fwd_kernelI23Flash_fwd_kernel_traitsILi32ELi128ELi128ELi4ELb0ELb0EN7cutlass6half_tE19Flash_kernel_traitsILi32ELi128ELi128ELi4ES3_EELb1ELb0ELb0ELb0ELb0ELb0ELb0ELb1EEEvNS_16Flash_fwd_paramsE --------------------------
	.section	.nv.constant0._ZN5flash16flash_fwd_kernelI23Flash_fwd_kernel_traitsILi32ELi128ELi128ELi4ELb0ELb0EN7cutlass6half_tE19Flash_kernel_traitsILi32ELi128ELi128ELi4ES3_EELb1ELb0ELb0ELb0ELb0ELb0ELb0ELb1EEEvNS_16Flash_fwd_paramsE,"a",@progbits
	.sectionflags	@""
	.align	4
.nv.constant0._ZN5flash16flash_fwd_kernelI23Flash_fwd_kernel_traitsILi32ELi128ELi128ELi4ELb0ELb0EN7cutlass6half_tE19Flash_kernel_traitsILi32ELi128ELi128ELi4ES3_EELb1ELb0ELb0ELb0ELb0ELb0ELb0ELb1EEEvNS_16Flash_fwd_paramsE:
	.zero		816


//--------------------- .nv.constant0._ZN5flash16flash_fwd_kernelI23Flash_fwd_kernel_traitsILi32ELi128ELi128ELi4ELb0ELb0EN7cutlass6half_tE19Flash_kernel_traitsILi32ELi128ELi128ELi4ES3_EELb0ELb0ELb0ELb0ELb0ELb0ELb1ELb0EEEvNS_16Flash_fwd_paramsE --------------------------
	.section	.nv.constant0._ZN5flash16flash_fwd_kernelI23Flash_fwd_kernel_traitsILi32ELi128ELi128ELi4ELb0ELb0EN7cutlass6half_tE19Flash_kernel_traitsILi32ELi128ELi128ELi4ES3_EELb0ELb0ELb0ELb0ELb0ELb0ELb1ELb0EEEvNS_16Flash_fwd_paramsE,"a",@progbits
	.sectionflags	@""
	.align	4
.nv.constant0._ZN5flash16flash_fwd_kernelI23Flash_fwd_kernel_traitsILi32ELi128ELi128ELi4ELb0ELb0EN7cutlass6half_tE19Flash_kernel_traitsILi32ELi128ELi128ELi4ES3_EELb0ELb0ELb0ELb0ELb0ELb0ELb1ELb0EEEvNS_16Flash_fwd_paramsE:
	.zero		816


//--------------------- .nv.constant0._ZN5flash16flash_fwd_kernelI23Flash_fwd_kernel_traitsILi32ELi128ELi128ELi4ELb0ELb0EN7cutlass6half_tE19Flash_kernel_traitsILi32ELi128ELi128ELi4ES3_EELb1ELb0ELb0ELb1ELb0ELb0ELb0ELb1EEEvNS_16Flash_fwd_paramsE --------------------------
	.section	.nv.constant0._ZN5flash16flash_fwd_kernelI23Flash_fwd_kernel_traitsILi32ELi128ELi128ELi4ELb0ELb0EN7cutlass6half_tE19Flash_kernel_traitsILi32ELi128ELi128ELi4ES3_EELb1ELb0ELb0ELb1ELb0ELb0ELb0ELb1EEEvNS_16Flash_fwd_paramsE,"a",@progbits
	.sectionflags	@""
	.align	4
.nv.constant0._ZN5flash16flash_fwd_kernelI23Flash_fwd_kernel_traitsILi32ELi128ELi128ELi4ELb0ELb0EN7cutlass6half_tE19Flash_kernel_traitsILi32ELi128ELi128ELi4ES3_EELb1ELb0ELb0ELb1ELb0ELb0ELb0ELb1EEEvNS_16Flash_fwd_paramsE:
	.zero		816


//--------------------- .nv.constant0._ZN5flash16flash_fwd_kernelI23Flash_fwd_kernel_traitsILi32ELi128ELi128ELi4ELb0ELb0EN7cutlass6half_tE19Flash_kernel_traitsILi32ELi128ELi128ELi4ES3_EELb0ELb0ELb0ELb1ELb0ELb0ELb1ELb0EEEvNS_16Flash_fwd_paramsE --------------------------
	.section	.nv.constant0._ZN5flash16flash_fwd_kernelI23Flash_fwd_kernel_traitsILi32ELi128ELi128ELi4ELb0ELb0EN7cutlass6half_tE19Flash_kernel_traitsILi32ELi128ELi128ELi4ES3_EELb0ELb0ELb0ELb1ELb0ELb0ELb1ELb0EEEvNS_16Flash_fwd_paramsE,"a",@progbits
	.sectionflags	@""
	.align	4
.nv.constant0._ZN5flash16flash_fwd_kernelI23Flash_fwd_kernel_traitsILi32ELi128ELi128ELi4ELb0ELb0EN7cutlass6half_tE19Flash_kernel_traitsILi32ELi128ELi128ELi4ES3_EELb0ELb0ELb0ELb1ELb0ELb0ELb1ELb0EEEvNS_16Flash_fwd_paramsE:
	.zero		816


//--------------------- .nv.constant0._ZN5flash16flash_fwd_kernelI23Flash_fwd_kernel_traitsILi32ELi128ELi128ELi4ELb0ELb0EN7cutlass6half_tE19Flash_kernel_traitsILi32ELi128ELi128ELi4ES3_EELb1ELb0ELb1ELb0ELb0ELb1ELb0ELb0EEEvNS_16Flash_fwd_paramsE --------------------------
	.section	.nv.constant0._ZN5flash16flash_fwd_kernelI23Flash_fwd_kernel_traitsILi32ELi128ELi128ELi4ELb0ELb0EN7cutlass6half_tE19Flash_kernel_traitsILi32ELi128ELi128ELi4ES3_EELb1ELb0ELb1ELb0ELb0ELb1ELb0ELb0EEEvNS_16Flash_fwd_paramsE,"a",@progbits
	.sectionflags	@""
	.align	4
.nv.constant0._ZN5flash16flash_fwd_kernelI23Flash_fwd_kernel_traitsILi32ELi128ELi128ELi4ELb0ELb0EN7cutlass6half_tE19Flash_kernel_traitsILi32ELi128ELi128ELi4ES3_EELb1ELb0ELb1ELb0ELb0ELb1ELb0ELb0EEEvNS_16Flash_fwd_paramsE:
	.zero		816


//--------------------- .nv.constant0._ZN5flash16flash_fwd_kernelI23Flash_fwd_kernel_traitsILi32ELi128ELi128ELi4ELb0ELb0EN7cutlass6half_tE19Flash_kernel_traitsILi32ELi128ELi128ELi4ES3_EELb0ELb0ELb1ELb0ELb0ELb1ELb1ELb0EEEvNS_16Flash_fwd_paramsE --------------------------
	.section	.nv.constant0._ZN5flash16flash_fwd_kernelI23Flash_fwd_kernel_traitsILi32ELi128ELi128ELi4ELb0ELb0EN7cutlass6half_tE19Flash_kernel_traitsILi32ELi128ELi128ELi4ES3_EELb0ELb0ELb1ELb0ELb0ELb1ELb1ELb0EEEvNS_16Flash_fwd_paramsE,"a",@progbits
	.sectionflags	@""
	.align	4
.nv.constant0._ZN5flash16flash_fwd_kernelI23Flash_fwd_kernel_traitsILi32ELi128ELi128ELi4ELb0ELb0EN7cutlass6half_tE19Flash_kernel_traitsILi32ELi128ELi128ELi4ES3_EELb0ELb0ELb1ELb0ELb0ELb1ELb1ELb0EEEvNS_16Flash_fwd_paramsE:
	.zero		816


//--------------------- .nv.constant0._ZN5flash16flash_fwd_kernelI23Flash_fwd_kernel_traitsILi32ELi128ELi128ELi4ELb0ELb0EN7cutlass6half_tE19Flash_kernel_traitsILi32ELi128ELi128ELi4ES3_EELb1ELb0ELb1ELb1ELb0ELb0ELb0ELb0EEEvNS_16Flash_fwd_paramsE --------------------------
	.section	.nv.constant0._ZN5flash16flash_fwd_kernelI23Flash_fwd_kernel_traitsILi32ELi128ELi128ELi4ELb0ELb0EN7cutlass6half_tE19Flash_kernel_traitsILi32ELi128ELi128ELi4ES3_EELb1ELb0ELb1ELb1ELb0ELb0ELb0ELb0EEEvNS_16Flash_fwd_paramsE,"a",@progbits
	.sectionflags	@""
	.align	4
.nv.constant0._ZN5flash16flash_fwd_kernelI23Flash_fwd_kernel_traitsILi32ELi128ELi128ELi4ELb0ELb0EN7cutlass6half_tE19Flash_kernel_traitsILi32ELi128ELi128ELi4ES3_EELb1ELb0ELb1ELb1ELb0ELb0ELb0ELb0EEEvNS_16Flash_fwd_paramsE:
	.zero		816


//--------------------- .nv.constant0._ZN5flash16flash_fwd_kernelI23Flash_fwd_kernel_traitsILi32ELi128ELi128ELi4ELb0ELb0EN7cutlass6half_tE19Flash_kernel_traitsILi32ELi128ELi128ELi4ES3_EELb1ELb0ELb1ELb0ELb0ELb0ELb0ELb1EEEvNS_16Flash_fwd_paramsE --------------------------
	.section	.nv.constant0._ZN5flash16flash_fwd_kernelI23Flash_fwd_kernel_traitsILi32ELi128ELi128ELi4ELb0ELb0EN7cutlass6half_tE19Flash_kernel_traitsILi32ELi128ELi128ELi4ES3_EELb1ELb0ELb1ELb0ELb0ELb0ELb0ELb1EEEvNS_16Flash_fwd_paramsE,"a",@progbits
	.sectionflags	@""
	.align	4
.nv.constant0._ZN5flash16flash_fwd_kernelI23Flash_fwd_kernel_traitsILi32ELi128ELi128ELi4ELb0ELb0EN7cutlass6half_tE19Flash_kernel_traitsILi32ELi128ELi128ELi4ES3_EELb1ELb0ELb1ELb0ELb0ELb0ELb0ELb1EEEvNS_16Flash_fwd_paramsE:
	.zero		816


//--------------------- .nv.constant0._ZN5flash16flash_fwd_kernelI23Flash_fwd_kernel_traitsILi32ELi128ELi128ELi4ELb0ELb0EN7cutlass6half_tE19Flash_kernel_traitsILi32ELi128ELi128ELi4ES3_EELb0ELb0ELb1ELb0ELb0ELb0ELb1ELb0EEEvNS_16Flash_fwd_paramsE --------------------------
	.section	.nv.constant0._ZN5flash16flash_fwd_kernelI23Flash_fwd_kernel_traitsILi32ELi128ELi128ELi4ELb0ELb0EN7cutlass6half_tE19Flash_kernel_traitsILi32ELi128ELi128ELi4ES3_EELb0ELb0ELb1ELb0ELb0ELb0ELb1ELb0EEEvNS_16Flash_fwd_paramsE,"a",@progbits
	.sectionflags	@""
	.align	4
.nv.constant0._ZN5flash16flash_fwd_kernelI23Flash_fwd_kernel_traitsILi32ELi128ELi128ELi4ELb0ELb0EN7cutlass6half_tE19Flash_kernel_traitsILi32ELi128ELi128ELi4ES3_EELb0ELb0ELb1ELb0ELb0ELb0ELb1ELb0EEEvNS_16Flash_fwd_paramsE:
	.zero		816


//--------------------- .nv.constant0._ZN5flash16flash_fwd_kernelI23Flash_fwd_kernel_traitsILi32ELi128ELi128ELi4ELb0ELb0EN7cutlass6half_tE19Flash_kernel_traitsILi32ELi128ELi128ELi4ES3_EELb1ELb0ELb1ELb1ELb0ELb0ELb0ELb1EEEvNS_16Flash_fwd_paramsE --------------------------
	.section	.nv.constant0._ZN5flash16flash_fwd_kernelI23Flash_fwd_kernel_traitsILi32ELi128ELi128ELi4ELb0ELb0EN7cutlass6half_tE19Flash_kernel_traitsILi32ELi128ELi128ELi4ES3_EELb1ELb0ELb1ELb1ELb0ELb0ELb0ELb1EEEvNS_16Flash_fwd_paramsE,"a",@progbits
	.sectionflags	@""
	.align	4
.nv.constant0._ZN5flash16flash_fwd_kernelI23Flash_fwd_kernel_traitsILi32ELi128ELi128ELi4ELb0ELb0EN7cutlass6half_tE19Flash_kernel_traitsILi32ELi128ELi128ELi4ES3_EELb1ELb0ELb1ELb1ELb0ELb0ELb0ELb1EEEvNS_16Flash_fwd_paramsE:
	.zero		816


//--------------------- .nv.constant0._ZN5flash16flash_fwd_kernelI23Flash_fwd_kernel_traitsILi32ELi128ELi128ELi4ELb0ELb0EN7cutlass6half_tE19Flash_kernel_traitsILi32ELi128ELi128ELi4ES3_EELb0ELb0ELb1ELb1ELb0ELb0ELb1ELb0EEEvNS_16Flash_fwd_paramsE --------------------------
	.section	.nv.constant0._ZN5flash16flash_fwd_kernelI23Flash_fwd_kernel_traitsILi32ELi128ELi128ELi4ELb0ELb0EN7cutlass6half_tE19Flash_kernel_traitsILi32ELi128ELi128ELi4ES3_EELb0ELb0ELb1ELb1ELb0ELb0ELb1ELb0EEEvNS_16Flash_fwd_paramsE,"a",@progbits
	.sectionflags	@""
	.align	4
.nv.constant0._ZN5flash16flash_fwd_kernelI23Flash_fwd_kernel_traitsILi32ELi128ELi128ELi4ELb0ELb0EN7cutlass6half_tE19Flash_kernel_traitsILi32ELi128ELi128ELi4ES3_EELb0ELb0ELb1ELb1ELb0ELb0ELb1ELb0EEEvNS_16Flash_fwd_paramsE:
	.zero		816


//--------------------- .text._ZN5flash16flash_fwd_kernelI23Flash_fwd_kernel_traitsILi32ELi128ELi128ELi4ELb0ELb0EN7cutlass6half_tE19Flash_kernel_traitsILi32ELi128ELi128ELi4ES3_EELb0ELb0ELb0ELb0ELb0ELb1ELb0ELb0EEEvNS_16Flash_fwd_paramsE --------------------------
	.section	.text._ZN5flash16flash_fwd_kernelI23Flash_fwd_kernel_traitsILi32ELi128ELi128ELi4ELb0ELb0EN7cutlass6half_tE19Flash_kernel_traitsILi32ELi128ELi128ELi4ES3_EELb0ELb0ELb0ELb0ELb0ELb1ELb0ELb0EEEvNS_16Flash_fwd_paramsE,"ax",@progbits
	.sectioninfo	@"SHI_REGISTERS=255"
	.align	128
        .global         _ZN5flash16flash_fwd_kernelI23Flash_fwd_kernel_traitsILi32ELi128ELi128ELi4ELb0ELb0EN7cutlass6half_tE19Flash_kernel_traitsILi32ELi128ELi128ELi4ES3_EELb0ELb0ELb0ELb0ELb0ELb1ELb0ELb0EEEvNS_16Flash_fwd_paramsE
        .type           _ZN5flash16flash_fwd_kernelI23Flash_fwd_kernel_traitsILi32ELi128ELi128ELi4ELb0ELb0EN7cutlass6half_tE19Flash_kernel_traitsILi32ELi128ELi128ELi4ES3_EELb0ELb0ELb0ELb0ELb0ELb1ELb0ELb0EEEvNS_16Flash_fwd_paramsE,@function
        .size           _ZN5flash16flash_fwd_kernelI23Flash_fwd_kernel_traitsILi32ELi128ELi128ELi4ELb0ELb0EN7cutlass6half_tE19Flash_kernel_traitsILi32ELi128ELi128ELi4ES3_EELb0ELb0ELb0ELb0ELb0ELb1ELb0ELb0EEEvNS_16Flash_fwd_paramsE,(.L_x_1124 - _ZN5flash16flash_fwd_kernelI23Flash_fwd_kernel_traitsILi32ELi128ELi128ELi4ELb0ELb0EN7cutlass6half_tE19Flash_kernel_traitsILi32ELi128ELi128ELi4ES3_EELb0ELb0ELb0ELb0ELb0ELb1ELb0ELb0EEEvNS_16Flash_fwd_paramsE)
        .other          _ZN5flash16flash_fwd_kernelI23Flash_fwd_kernel_traitsILi32ELi128ELi128ELi4ELb0ELb0EN7cutlass6half_tE19Flash_kernel_traitsILi32ELi128ELi128ELi4ES3_EELb0ELb0ELb0ELb0ELb0ELb1ELb0ELb0EEEvNS_16Flash_fwd_paramsE,@"STO_CUDA_ENTRY STV_DEFAULT"
_ZN5flash16flash_fwd_kernelI23Flash_fwd_kernel_traitsILi32ELi128ELi128ELi4ELb0ELb0EN7cutlass6half_tE19Flash_kernel_traitsILi32ELi128ELi128ELi4ES3_EELb0ELb0ELb0ELb0ELb0ELb1ELb0ELb0EEEvNS_16Flash_fwd_paramsE:
.text._ZN5flash16flash_fwd_kernelI23Flash_fwd_kernel_traitsILi32ELi128ELi128ELi4ELb0ELb0EN7cutlass6half_tE19Flash_kernel_traitsILi32ELi128ELi128ELi4ES3_EELb0ELb0ELb0ELb0ELb0ELb1ELb0ELb0EEEvNS_16Flash_fwd_paramsE:
[----:B------:R-:W-:Y:S02]  /*0000*/  MOV R1, c[0x0][0x28] ;  /* 0x00000a0000017a02 */ /* 0x000fe40000000f00 */
[----:B------:R-:W1:Y:S01]  /*0010*/  LDC.U8 R0, c[0x0][0x312] ;  /* 0x0000c480ff007b82 */ /* 0x000e620000000000 */
[----:B------:R-:W2:Y:S01]  /*0020*/  S2R R12, SR_CTAID.Y ;  /* 0x00000000000c7919 */ /* 0x000ea20000002600 */
[----:B------:R-:W-:Y:S01]  /*0030*/  ISETP.NE.U32.AND P2, PT, RZ, c[0x0][0x240], PT ;  /* 0x00009000ff007a0c */ /* 0x000fe20003f45070 */
[----:B------:R-:W-:Y:S01]  /*0040*/  IMAD.MOV.U32 R7, RZ, RZ, 0x4 ;  /* 0x00000004ff077424 */ /* 0x000fe200078e00ff */
[----:B------:R-:W-:Y:S01]  /*0050*/  ISETP.EQ.U32.AND P1, PT, RZ, c[0x0][0x248], PT ;  /* 0x00009200ff007a0c */ /* 0x000fe20003f22070 */
[----:B------:R-:W-:Y:S01]  /*0060*/  IMAD.MOV.U32 R252, RZ, RZ, -0x1 ;  /* 0xfffffffffffc7424 */ /* 0x000fe200078e00ff */
[----:B------:R-:W-:Y:S01]  /*0070*/  ISETP.NE.AND.EX P2, PT, RZ, c[0x0][0x244], PT, P2 ;  /* 0x00009100ff007a0c */ /* 0x000fe20003f45320 */
[----:B------:R-:W-:Y:S01]  /*0080*/  ULDC.64 UR8, c[0x0][0x118] ;  /* 0x0000460000087ab9 */ /* 0x000fe20000000a00 */
[----:B------:R-:W-:Y:S01]  /*0090*/  IMAD.MOV.U32 R8, RZ, RZ, -0x1 ;  /* 0xffffffffff087424 */ /* 0x000fe200078e00ff */
[----:B------:R-:W-:Y:S02]  /*00a0*/  ISETP.NE.U32.AND P0, PT, RZ, c[0x0][0x250], PT ;  /* 0x00009400ff007a0c */ /* 0x000fe40003f05070 */
[----:B------:R-:W-:-:S02]  /*00b0*/  IADD3 R1, R1, -0x30, RZ ;  /* 0xffffffd001017810 */ /* 0x000fc40007ffe0ff */
[----:B------:R-:W-:Y:S02]  /*00c0*/  ISETP.NE.AND.EX P0, PT, RZ, c[0x0][0x254], PT, P0 ;  /* 0x00009500ff007a0c */ /* 0x000fe40003f05300 */
[----:B-1----:R-:W-:Y:S01]  /*00d0*/  ISETP.NE.AND P3, PT, R0, RZ, PT ;  /* 0x000000ff0000720c */ /* 0x002fe20003f65270 */
[----:B--2---:R-:W-:-:S03]  /*00e0*/  IMAD.WIDE R2, R12, R7, c[0x0][0x240] ;  /* 0x000090000c027625 */ /* 0x004fc600078e0207 */
[----:B------:R-:W-:Y:S01]  /*00f0*/  ISETP.EQ.OR.EX P1, PT, RZ, c[0x0][0x24c], !P3, P1 ;  /* 0x00009300ff007a0c */ /* 0x000fe20005f22710 */
[----:B------:R-:W-:Y:S01]  /*0100*/  IMAD.WIDE R4, R12, R7, c[0x0][0x248] ;  /* 0x000092000c047625 */ /* 0x000fe200078e0207 */
[----:B------:R1:W2:Y:S04]  /*0110*/  @P2 LDG.E R252, [R2.64] ;  /* 0x0000000802fc2981 */ /* 0x0002a8000c1e1900 */
[----:B------:R1:W2:Y:S01]  /*0120*/  @P2 LDG.E R0, [R2.64+0x4] ;  /* 0x0000040802002981 */ /* 0x0002a2000c1e1900 */
[----:B------:R-:W-:-:S06]  /*0130*/  IMAD.MOV.U32 R6, RZ, RZ, RZ ;  /* 0x000000ffff067224 */ /* 0x000fcc00078e00ff */
[----:B------:R3:W5:Y:S04]  /*0140*/  @!P1 LDG.E R8, [R4.64] ;  /* 0x0000000804089981 */ /* 0x000768000c1e1900 */
[----:B------:R-:W4:Y:S04]  /*0150*/  S2R R18, SR_CTAID.X ;  /* 0x0000000000127919 */ /* 0x000f280000002500 */
[----:B------:R-:W2:Y:S04]  /*0160*/  S2R R14, SR_CTAID.Z ;  /* 0x00000000000e7919 */ /* 0x000ea80000002700 */
[----:B------:R-:W2:Y:S01]  /*0170*/  S2R R168, SR_TID.X ;  /* 0x0000000000a87919 */ /* 0x000ea20000002100 */
[----:B-1----:R-:W-:-:S05]  /*0180*/  @P0 IMAD.WIDE R2, R12, R7, c[0x0][0x250] ;  /* 0x000094000c020625 */ /* 0x002fca00078e0207 */
[----:B------:R3:W5:Y:S01]  /*0190*/  @P0 LDG.E R6, [R2.64] ;  /* 0x0000000802060981 */ /* 0x000762000c1e1900 */
[----:B------:R-:W-:-:S04]  /*01a0*/  ISETP.NE.U32.AND P0, PT, RZ, c[0x0][0x248], PT ;  /* 0x00009200ff007a0c */ /* 0x000fc80003f05070 */
[----:B------:R-:W-:Y:S01]  /*01b0*/  ISETP.NE.AND.EX P0, PT, RZ, c[0x0][0x24c], PT, P0 ;  /* 0x00009300ff007a0c */ /* 0x000fe20003f05300 */
[----:B--2---:R-:W-:Y:S02]  /*01c0*/  @P2 IMAD.IADD R15, R0, 0x1, -R252 ;  /* 0x00000001000f2824 */ /* 0x004fe400078e0afc */
[----:B------:R-:W-:-:S10]  /*01d0*/  @!P2 IMAD.MOV.U32 R15, RZ, RZ, c[0x0][0x214] ;  /* 0x00008500ff0fa624 */ /* 0x000fd400078e00ff */
[----:B------:R-:W-:Y:S05]  /*01e0*/  @!P0 BRA `(.L_x_0) ;  /* 0x0000004000008947 */ /* 0x000fea0003800000 */
[----:B---34-:R-:W2:Y:S02]  /*01f0*/  @P3 LDG.E R0, [R4.64+0x4] ;  /* 0x0000040804003981 */ /* 0x018ea4000c1e1900 */
[----:B--2--5:R-:W-:-:S06]  /*0200*/  @P3 IADD3 R0, R0, -R8, RZ ;  /* 0x8000000800003210 */ /* 0x024fcc0007ffe0ff */
[----:B------:R1:W5:Y:S01]  /*0210*/  @!P3 LDG.E R0, [R4.64] ;  /* 0x000000080400b981 */ /* 0x000362000c1e1900 */
[----:B------:R-:W-:Y:S05]  /*0220*/  BRA `(.L_x_1) ;  /* 0x0000001000007947 */ /* 0x000fea0003800000 */
.L_x_0:
[----:B---34-:R-:W-:Y:S02]  /*0230*/  MOV R0, c[0x0][0x218] ;  /* 0x0000860000007a02 */ /* 0x018fe40000000f00 */
.L_x_1:
[----:B------:R-:W-:-:S04]  /*0240*/  ISETP.NE.U32.AND P2, PT, RZ, c[0x0][0x258], PT ;  /* 0x00009600ff007a0c */ /* 0x000fc80003f45070 */
[----:B------:R-:W-:-:S13]  /*0250*/  ISETP.NE.AND.EX P2, PT, RZ, c[0x0][0x25c], PT, P2 ;  /* 0x00009700ff007a0c */ /* 0x000fda0003f45320 */
[----:B------:R-:W-:-:S06]  /*0260*/  @P2 IMAD.WIDE R2, R12, R7, c[0x0][0x258] ;  /* 0x000096000c022625 */ /* 0x000fcc00078e0207 */
[----:B------:R-:W2:Y:S01]  /*0270*/  @P2 LDG.E R3, [R2.64] ;  /* 0x0000000802032981 */ /* 0x000ea2000c1e1900 */
[----:B------:R-:W-:Y:S01]  /*0280*/  IMAD.SHL.U32 R13, R18, 0x80, RZ ;  /* 0x00000080120d7824 */ /* 0x000fe200078e00ff */
[----:B------:R-:W-:-:S04]  /*0290*/  @!P2 ISETP.NE.U32.AND P1, PT, RZ, c[0x0][0x268], PT ;  /* 0x00009a00ff00aa0c */ /* 0x000fc80003f25070 */
[----:B------:R-:W-:Y:S02]  /*02a0*/  ISETP.GT.AND P0, PT, R15, R13, PT ;  /* 0x0000000d0f00720c */ /* 0x000fe40003f04270 */
[----:B------:R-:W-:-:S04]  /*02b0*/  @!P2 ISETP.NE.AND.EX P1, PT, RZ, c[0x0][0x26c], PT, P1 ;  /* 0x00009b00ff00aa0c */ /* 0x000fc80003f25310 */
[----:B------:R-:W-:Y:S01]  /*02c0*/  @!P2 SEL R2, RZ, c[0x0][0x21c], !P1 ;  /* 0x00008700ff02aa07 */ /* 0x000fe20004800000 */
[----:B--2--5:R-:W-:-:S03]  /*02d0*/  @P2 IMAD.IADD R20, R3, 0x1, -R6 ;  /* 0x0000000103142824 */ /* 0x024fc600078e0a06 */
[----:B------:R-:W-:-:S03]  /*02e0*/  @!P2 IADD3 R20, R2, R0, -R6 ;  /* 0x000000000214a210 */ /* 0x000fc60007ffe806 */
[----:B------:R-:W-:Y:S05]  /*02f0*/  @!P0 EXIT ;  /* 0x000000000000894d */ /* 0x000fea0003800000 */
[C---:B------:R-:W-:Y:S02]  /*0300*/  ISETP.GE.AND P0, PT, R20.reuse, 0x1, PT ;  /* 0x000000011400780c */ /* 0x040fe40003f06270 */
[----:B------:R-:W-:-:S04]  /*0310*/  IADD3 R0, R20, 0x7f, RZ ;  /* 0x0000007f14007810 */ /* 0x000fc80007ffe0ff */
[----:B------:R-:W-:-:S04]  /*0320*/  SHF.R.S32.HI R2, RZ, 0x1f, R0 ;  /* 0x0000001fff027819 */ /* 0x000fc80000011400 */
[----:B------:R-:W-:-:S03]  /*0330*/  LEA.HI R217, R2, R0, RZ, 0x7 ;  /* 0x0000000002d97211 */ /* 0x000fc600078f38ff */
[----:B------:R-:W-:Y:S05]  /*0340*/  @!P0 BRA `(.L_x_2) ;  /* 0x00009d4000008947 */ /* 0x000fea0003800000 */
[----:B------:R-:W-:Y:S02]  /*0350*/  ISETP.NE.AND P1, PT, R252, -0x1, PT ;  /* 0xfffffffffc00780c */ /* 0x000fe40003f25270 */
[----:B------:R-:W-:-:S11]  /*0360*/  ISETP.NE.AND P0, PT, R8, -0x1, PT ;  /* 0xffffffff0800780c */ /* 0x000fd60003f05270 */
[----:B-1----:R-:W-:Y:S01]  /*0370*/  @!P1 SHF.R.S32.HI R4, RZ, 0x1f, R12 ;  /* 0x0000001fff049819 */ /* 0x002fe2000001140c */
[----:B------:R-:W-:Y:S01]  /*0380*/  @P1 IMAD.WIDE.U32 R2, R252, c[0x0][0x190], RZ ;  /* 0x00006400fc021a25 */ /* 0x000fe200078e00ff */
[----:B------:R-:W-:-:S03]  /*0390*/  @P0 IADD3 R0, R6, R8, RZ ;  /* 0x0000000806000210 */ /* 0x000fc60007ffe0ff */
[----:B------:R-:W-:Y:S01]  /*03a0*/  @!P1 IMAD R7, R4, c[0x0][0x178], RZ ;  /* 0x00005e0004079a24 */ /* 0x000fe200078e02ff */
[----:B------:R-:W-:Y:S01]  /*03b0*/  @P1 MOV R9, R2 ;  /* 0x0000000200091202 */ /* 0x000fe20000000f00 */
[----:B------:R-:W-:Y:S02]  /*03c0*/  @P1 IMAD R10, R252, c[0x0][0x194], R3 ;  /* 0x00006500fc0a1a24 */ /* 0x000fe400078e0203 */
[----:B------:R-:W-:-:S04]  /*03d0*/  @P0 IMAD.WIDE.U32 R2, R0, c[0x0][0x198], RZ ;  /* 0x0000660000020a25 */ /* 0x000fc800078e00ff */
[----:B------:R-:W-:Y:S01]  /*03e0*/  @!P1 IMAD.WIDE.U32 R4, R12, c[0x0][0x178], RZ ;  /* 0x00005e000c049a25 */ /* 0x000fe200078e00ff */
[----:B------:R-:W-:-:S03]  /*03f0*/  @P0 MOV R22, R2 ;  /* 0x0000000200160202 */ /* 0x000fc60000000f00 */
[----:B------:R-:W-:Y:S01]  /*0400*/  @!P1 IMAD R7, R12, c[0x0][0x17c], R7 ;  /* 0x00005f000c079a24 */ /* 0x000fe200078e0207 */
[----:B------:R-:W-:Y:S01]  /*0410*/  @!P1 MOV R9, R4 ;  /* 0x0000000400099202 */ /* 0x000fe20000000f00 */
[----:B------:R-:W-:-:S03]  /*0420*/  @P0 IMAD R11, R0, c[0x0][0x19c], R3 ;  /* 0x00006700000b0a24 */ /* 0x000fc600078e0203 */
[----:B------:R-:W-:Y:S01]  /*0430*/  @!P1 IADD3 R10, R5, R7, RZ ;  /* 0x00000007050a9210 */ /* 0x000fe20007ffe0ff */
[----:B------:R-:W-:Y:S05]  /*0440*/  @P0 BRA `(.L_x_3) ;  /* 0x000000b000000947 */ /* 0x000fea0003800000 */
[----:B------:R-:W-:Y:S01]  /*0450*/  SHF.R.S32.HI R0, RZ, 0x1f, R6 ;  /* 0x0000001fff007819 */ /* 0x000fe20000011406 */
[----:B------:R-:W-:Y:S01]  /*0460*/  IMAD.WIDE.U32 R2, R6, c[0x0][0x198], RZ ;  /* 0x0000660006027a25 */ /* 0x000fe200078e00ff */
[----:B------:R-:W-:-:S03]  /*0470*/  SHF.R.S32.HI R4, RZ, 0x1f, R12 ;  /* 0x0000001fff047819 */ /* 0x000fc6000001140c */
[----:B------:R-:W-:Y:S02]  /*0480*/  IMAD R0, R0, c[0x0][0x198], RZ ;  /* 0x0000660000007a24 */ /* 0x000fe400078e02ff */
[----:B------:R-:W-:Y:S02]  /*0490*/  IMAD R4, R4, c[0x0][0x180], RZ ;  /* 0x0000600004047a24 */ /* 0x000fe400078e02ff */
[----:B------:R-:W-:-:S05]  /*04a0*/  IMAD R0, R6, c[0x0][0x19c], R0 ;  /* 0x0000670006007a24 */ /* 0x000fca00078e0200 */
[----:B------:R-:W-:Y:S01]  /*04b0*/  IADD3 R3, R3, R0, RZ ;  /* 0x0000000003037210 */ /* 0x000fe20007ffe0ff */
[----:B------:R-:W-:-:S04]  /*04c0*/  IMAD R0, R12, c[0x0][0x184], R4 ;  /* 0x000061000c007a24 */ /* 0x000fc800078e0204 */
[----:B------:R-:W-:-:S05]  /*04d0*/  IMAD.WIDE.U32 R2, R12, c[0x0][0x180], R2 ;  /* 0x000060000c027a25 */ /* 0x000fca00078e0002 */
[----:B------:R-:W-:Y:S02]  /*04e0*/  IADD3 R11, R3, R0, RZ ;  /* 0x00000000030b7210 */ /* 0x000fe40007ffe0ff */
[----:B------:R-:W-:Y:S02]  /*04f0*/  MOV R22, R2 ;  /* 0x0000000200167202 */ /* 0x000fe40000000f00 */
.L_x_3:
[----:B------:R-:W-:Y:S02]  /*0500*/  IABS R4, c[0x0][0x1c8] ;  /* 0x0000720000047a13 */ /* 0x000fe40000000000 */
[----:B------:R-:W-:Y:S02]  /*0510*/  IABS R5, R14 ;  /* 0x0000000e00057213 */ /* 0x000fe40000000000 */
[----:B------:R-:W1:Y:S08]  /*0520*/  I2F.RP R2, R4 ;  /* 0x0000000400027306 */ /* 0x000e700000209400 */
[----:B-1----:R-:W1:Y:S02]  /*0530*/  MUFU.RCP R2, R2 ;  /* 0x0000000200027308 */ /* 0x002e640000001000 */
[----:B-1----:R-:W-:-:S06]  /*0540*/  IADD3 R2, R2, 0xffffffe, RZ ;  /* 0x0ffffffe02027810 */ /* 0x002fcc0007ffe0ff */
[----:B------:R-:W1:Y:S02]  /*0550*/  F2I.FTZ.U32.TRUNC.NTZ R3, R2 ;  /* 0x0000000200037305 */ /* 0x000e64000021f000 */
[----:B-1----:R-:W-:Y:S02]  /*0560*/  IMAD.MOV R0, RZ, RZ, -R3 ;  /* 0x000000ffff007224 */ /* 0x002fe400078e0a03 */
[----:B------:R-:W-:Y:S02]  /*0570*/  IMAD.MOV.U32 R2, RZ, RZ, RZ ;  /* 0x000000ffff027224 */ /* 0x000fe400078e00ff */
[----:B------:R-:W-:-:S04]  /*0580*/  IMAD R0, R0, R4, RZ ;  /* 0x0000000400007224 */ /* 0x000fc800078e02ff */
[----:B------:R-:W-:-:S04]  /*0590*/  IMAD.HI.U32 R0, R3, R0, R2 ;  /* 0x0000000003007227 */ /* 0x000fc800078e0002 */
[----:B------:R-:W-:Y:S01]  /*05a0*/  IMAD.MOV.U32 R3, RZ, RZ, R5 ;  /* 0x000000ffff037224 */ /* 0x000fe200078e0005 */
[----:B------:R-:W-:-:S03]  /*05b0*/  SHF.R.S32.HI R5, RZ, 0x1f, R14 ;  /* 0x0000001fff057819 */ /* 0x000fc6000001140e */
[----:B------:R-:W-:-:S05]  /*05c0*/  IMAD.HI.U32 R0, R0, R3, RZ ;  /* 0x0000000300007227 */ /* 0x000fca00078e00ff */
[----:B------:R-:W-:-:S05]  /*05d0*/  IADD3 R2, -R0, RZ, RZ ;  /* 0x000000ff00027210 */ /* 0x000fca0007ffe1ff */
[----:B------:R-:W-:-:S05]  /*05e0*/  IMAD R2, R4, R2, R3 ;  /* 0x0000000204027224 */ /* 0x000fca00078e0203 */
[----:B------:R-:W-:-:S13]  /*05f0*/  ISETP.GT.U32.AND P2, PT, R4, R2, PT ;  /* 0x000000020400720c */ /* 0x000fda0003f44070 */
[----:B------:R-:W-:Y:S01]  /*0600*/  @!P2 IMAD.IADD R2, R2, 0x1, -R4 ;  /* 0x000000010202a824 */ /* 0x000fe200078e0a04 */
[----:B------:R-:W-:Y:S02]  /*0610*/  @!P2 IADD3 R0, R0, 0x1, RZ ;  /* 0x000000010000a810 */ /* 0x000fe40007ffe0ff */
[----:B------:R-:W-:Y:S02]  /*0620*/  ISETP.NE.AND P2, PT, RZ, c[0x0][0x1c8], PT ;  /* 0x00007200ff007a0c */ /* 0x000fe40003f45270 */
[----:B------:R-:W-:Y:S01]  /*0630*/  ISETP.GE.U32.AND P3, PT, R2, R4, PT ;  /* 0x000000040200720c */ /* 0x000fe20003f66070 */
[----:B------:R-:W-:Y:S01]  /*0640*/  @P0 IMAD.IADD R4, R6, 0x1, R8 ;  /* 0x0000000106040824 */ /* 0x000fe200078e0208 */
[----:B------:R-:W-:-:S04]  /*0650*/  LOP3.LUT R2, R14, c[0x0][0x1c8], RZ, 0x3c, !PT ;  /* 0x000072000e027a12 */ /* 0x000fc800078e3cff */
[----:B------:R-:W-:Y:S01]  /*0660*/  ISETP.GE.AND P1, PT, R2, RZ, PT ;  /* 0x000000ff0200720c */ /* 0x000fe20003f26270 */
[----:B------:R-:W-:-:S04]  /*0670*/  @P0 IMAD.WIDE.U32 R2, R4, c[0x0][0x1a0], RZ ;  /* 0x0000680004020a25 */ /* 0x000fc800078e00ff */
[----:B------:R-:W-:Y:S01]  /*0680*/  @P0 IMAD R25, R4, c[0x0][0x1a4], R3 ;  /* 0x0000690004190a24 */ /* 0x000fe200078e0203 */
[----:B------:R-:W-:Y:S02]  /*0690*/  @P0 MOV R21, R2 ;  /* 0x0000000200150202 */ /* 0x000fe40000000f00 */
[----:B------:R-:W-:-:S04]  /*06a0*/  @P3 IADD3 R0, R0, 0x1, RZ ;  /* 0x0000000100003810 */ /* 0x000fc80007ffe0ff */
[----:B------:R-:W-:-:S05]  /*06b0*/  MOV R17, R0 ;  /* 0x0000000000117202 */ /* 0x000fca0000000f00 */
[----:B------:R-:W-:Y:S01]  /*06c0*/  @!P1 IMAD.MOV R17, RZ, RZ, -R17 ;  /* 0x000000ffff119224 */ /* 0x000fe200078e0a11 */
[----:B------:R-:W-:Y:S01]  /*06d0*/  @!P2 LOP3.LUT R17, RZ, c[0x0][0x1c8], RZ, 0x33, !PT ;  /* 0x00007200ff11aa12 */ /* 0x000fe200078e33ff */
        /* <DEDUP_REMOVED lines=12> */
.L_x_4:
[----:B------:R-:W-:Y:S01]  /*07a0*/  SHF.R.S32.HI R29, RZ, 0x1f, R168 ;  /* 0x0000001fff1d7819 */ /* 0x000fe200000114a8 */
[----:B------:R-:W-:Y:S02]  /*07b0*/  IMAD.IADD R4, R15, 0x1, -R13 ;  /* 0x000000010f047824 */ /* 0x000fe400078e0a0d */
[----:B------:R-:W-:Y:S01]  /*07c0*/  IMAD R6, R5, c[0x0][0x1a8], RZ ;  /* 0x00006a0005067a24 */ /* 0x000fe200078e02ff */
[CC--:B------:R-:W-:Y:S01]  /*07d0*/  LEA.HI R16, R29.reuse, R168.reuse, RZ, 0x2 ;  /* 0x000000a81d107211 */ /* 0x0c0fe200078f10ff */
[----:B------:R-:W-:Y:S01]  /*07e0*/  IMAD.MOV.U32 R206, RZ, RZ, c[0x0][0x198] ;  /* 0x00006600ffce7624 */ /* 0x000fe200078e00ff */
[CC--:B------:R-:W-:Y:S01]  /*07f0*/  LEA.HI R28, R29.reuse, R168.reuse, RZ, 0x3 ;  /* 0x000000a81d1c7211 */ /* 0x0c0fe200078f18ff */
[----:B------:R-:W-:Y:S01]  /*0800*/  IMAD R6, R14, c[0x0][0x1ac], R6 ;  /* 0x00006b000e067a24 */ /* 0x000fe200078e0206 */
[----:B------:R-:W-:Y:S01]  /*0810*/  LOP3.LUT R0, R16, 0xfffffffc, RZ, 0xc0, !PT ;  /* 0xfffffffc10007812 */ /* 0x000fe200078ec0ff */
[----:B------:R-:W-:Y:S01]  /*0820*/  IMAD.MOV.U32 R205, RZ, RZ, 0x7 ;  /* 0x00000007ffcd7424 */ /* 0x000fe200078e00ff */
[----:B------:R-:W-:Y:S01]  /*0830*/  SHF.R.S32.HI R27, RZ, 0x3, R28 ;  /* 0x00000003ff1b7819 */ /* 0x000fe2000001141c */
[----:B------:R-:W-:Y:S01]  /*0840*/  IMAD.SHL.U32 R220, R206, 0x80, RZ ;  /* 0x00000080cedc7824 */ /* 0x000fe200078e00ff */
[----:B------:R-:W-:Y:S01]  /*0850*/  SHF.R.S32.HI R34, RZ, 0x2, R16 ;  /* 0x00000002ff227819 */ /* 0x000fe20000011410 */
[----:B------:R-:W-:Y:S01]  /*0860*/  IMAD.IADD R0, R168, 0x1, -R0 ;  /* 0x00000001a8007824 */ /* 0x000fe200078e0a00 */
[----:B------:R-:W-:Y:S01]  /*0870*/  LEA.HI R143, R29, R168, RZ, 0x5 ;  /* 0x000000a81d8f7211 */ /* 0x000fe200078f28ff */
[----:B------:R-:W-:Y:S01]  /*0880*/  IMAD.SHL.U32 R2, R27, 0x40, RZ ;  /* 0x000000401b027824 */ /* 0x000fe200078e00ff */
[----:B------:R-:W-:Y:S01]  /*0890*/  IADD3 R33, R34, 0x20, RZ ;  /* 0x0000002022217810 */ /* 0x000fe20007ffe0ff */
[----:B------:R-:W-:Y:S01]  /*08a0*/  IMAD.SHL.U32 R36, R0, 0x8, RZ ;  /* 0x0000000800247824 */ /* 0x000fe200078e00ff */
[----:B------:R-:W-:Y:S01]  /*08b0*/  IADD3 R32, R34, 0x40, RZ ;  /* 0x0000004022207810 */ /* 0x000fe20007ffe0ff */
[----:B------:R-:W-:Y:S01]  /*08c0*/  IMAD.MOV.U32 R219, RZ, RZ, c[0x0][0x19c] ;  /* 0x00006700ffdb7624 */ /* 0x000fe200078e00ff */
[----:B------:R-:W-:-:S02]  /*08d0*/  LOP3.LUT R0, R2, 0xc0, RZ, 0xc0, !PT ;  /* 0x000000c002007812 */ /* 0x000fc400078ec0ff */
[-C--:B------:R-:W-:Y:S02]  /*08e0*/  ISETP.GE.AND P4, PT, R33, R4.reuse, PT ;  /* 0x000000042100720c */ /* 0x080fe40003f86270 */
[----:B------:R-:W-:Y:S02]  /*08f0*/  LOP3.LUT R2, R0, 0x18, R36, 0xf8, !PT ;  /* 0x0000001800027812 */ /* 0x000fe400078ef824 */
[----:B------:R-:W-:Y:S02]  /*0900*/  SHF.R.U32.HI R0, RZ, 0x3, R0 ;  /* 0x00000003ff007819 */ /* 0x000fe40000011600 */
[----:B------:R-:W-:Y:S02]  /*0910*/  ISETP.GE.AND P1, PT, R32, R4, PT ;  /* 0x000000042000720c */ /* 0x000fe40003f26270 */
[----:B------:R-:W-:Y:S02]  /*0920*/  LOP3.LUT R26, R2, R0, RZ, 0x3c, !PT ;  /* 0x00000000021a7212 */ /* 0x000fe400078e3cff */
[----:B------:R-:W-:-:S02]  /*0930*/  SHF.R.S32.HI R35, RZ, 0x1f, R34 ;  /* 0x0000001fff237819 */ /* 0x000fc40000011422 */
[----:B------:R-:W-:Y:S02]  /*0940*/  IADD3 R2, P0, R36, R9, RZ ;  /* 0x0000000924027210 */ /* 0x000fe40007f1e0ff */
[----:B------:R-:W-:Y:S01]  /*0950*/  SHF.R.S32.HI R37, RZ, 0x1f, R36 ;  /* 0x0000001fff257819 */ /* 0x000fe20000011424 */
[----:B------:R-:W-:Y:S01]  /*0960*/  STL.64 [R1], R34 ;  /* 0x0000002201007387 */ /* 0x000fe20000100a00 */
[----:B------:R-:W-:Y:S01]  /*0970*/  IADD3 R31, R34, 0x60, RZ ;  /* 0x00000060221f7810 */ /* 0x000fe20007ffe0ff */
[----:B------:R-:W-:Y:S01]  /*0980*/  IMAD.WIDE R38, R18, 0x80, R34 ;  /* 0x0000008012267825 */ /* 0x000fe200078e0222 */
[-C--:B------:R-:W-:Y:S01]  /*0990*/  ISETP.GE.AND P2, PT, R34, R4.reuse, PT ;  /* 0x000000042200720c */ /* 0x080fe20003f46270 */
[----:B------:R1:W-:Y:S01]  /*09a0*/  STL [R1+0x10], R4 ;  /* 0x0000100401007387 */ /* 0x0003e20000100800 */
[----:B------:R-:W-:Y:S01]  /*09b0*/  SHF.R.S32.HI R30, RZ, 0x5, R143 ;  /* 0x00000005ff1e7819 */ /* 0x000fe2000001148f */
[----:B------:R-:W-:Y:S01]  /*09c0*/  IMAD.X R3, R37, 0x1, R10, P0 ;  /* 0x0000000125037824 */ /* 0x000fe200000e060a */
[----:B------:R-:W-:Y:S01]  /*09d0*/  ISETP.GE.AND P0, PT, R31, R4, PT ;  /* 0x000000041f00720c */ /* 0x000fe20003f06270 */
[----:B------:R-:W-:Y:S01]  /*09e0*/  IMAD R0, R35, c[0x0][0x198], RZ ;  /* 0x0000660023007a24 */ /* 0x000fe200078e02ff */
[----:B------:R-:W-:Y:S01]  /*09f0*/  @!P1 IADD3 R12, P5, R38, 0x40, RZ ;  /* 0x00000040260c9810 */ /* 0x000fe20007fbe0ff */
[----:B------:R-:W-:Y:S01]  /*0a00*/  IMAD.WIDE.U32 R2, R14, c[0x0][0x1a8], R2 ;  /* 0x00006a000e027a25 */ /* 0x000fe200078e0002 */
[----:B------:R-:W-:Y:S01]  /*0a10*/  @!P4 IADD3 R14, P6, R38, 0x20, RZ ;  /* 0x00000020260ec810 */ /* 0x000fe20007fde0ff */
[----:B------:R-:W-:Y:S01]  /*0a20*/  STL.64 [R1+0x8], R38 ;  /* 0x0000082601007387 */ /* 0x000fe20000100a00 */
[----:B------:R-:W-:Y:S01]  /*0a30*/  SHF.L.U64.HI R205, R206, R205, c[0x0][0x19c] ;  /* 0x00006700cecd7619 */ /* 0x000fe200000102cd */
[----:B------:R-:W-:-:S02]  /*0a40*/  IMAD R0, R34, c[0x0][0x19c], R0 ;  /* 0x0000670022007a24 */ /* 0x000fc400078e0200 */
[----:B------:R-:W-:Y:S01]  /*0a50*/  IMAD.IADD R3, R3, 0x1, R6 ;  /* 0x0000000103037824 */ /* 0x000fe200078e0206 */
[----:B------:R-:W-:Y:S01]  /*0a60*/  STL [R1+0x20], R33 ;  /* 0x0000202101007387 */ /* 0x000fe20000100800 */
[--C-:B------:R-:W-:Y:S02]  /*0a70*/  @!P4 IMAD.MOV.U32 R6, RZ, RZ, R2.reuse ;  /* 0x000000ffff06c224 */ /* 0x100fe400078e0002 */
[--C-:B------:R-:W-:Y:S01]  /*0a80*/  @!P4 IMAD.MOV.U32 R7, RZ, RZ, R3.reuse ;  /* 0x000000ffff07c224 */ /* 0x100fe200078e0003 */
[----:B------:R-:W-:Y:S01]  /*0a90*/  STL [R1+0x24], R32 ;  /* 0x0000242001007387 */ /* 0x000fe20000100800 */
[----:B------:R-:W-:Y:S02]  /*0aa0*/  @!P0 IMAD.MOV.U32 R8, RZ, RZ, R2 ;  /* 0x000000ffff088224 */ /* 0x000fe400078e0002 */
[----:B------:R-:W-:Y:S01]  /*0ab0*/  @!P0 IMAD.MOV.U32 R9, RZ, RZ, R3 ;  /* 0x000000ffff098224 */ /* 0x000fe200078e0003 */
[----:B------:R2:W-:Y:S01]  /*0ac0*/  STL [R1+0x28], R31 ;  /* 0x0000281f01007387 */ /* 0x0005e20000100800 */
[----:B-1----:R-:W-:-:S03]  /*0ad0*/  IMAD.WIDE.U32 R4, R34, c[0x0][0x198], R36 ;  /* 0x0000660022047a25 */ /* 0x002fc600078e0024 */
[----:B------:R-:W-:Y:S02]  /*0ae0*/  STL.64 [R1+0x18], R36 ;  /* 0x0000182401007387 */ /* 0x000fe40000100a00 */
[----:B------:R-:W-:Y:S01]  /*0af0*/  IADD3 R22, P3, R22, R4, RZ ;  /* 0x0000000416167210 */ /* 0x000fe20007f7e0ff */
[----:B------:R-:W-:-:S03]  /*0b00*/  @!P4 IMAD.X R4, RZ, RZ, R39, P6 ;  /* 0x000000ffff04c224 */ /* 0x000fc600030e0627 */
[----:B------:R-:W-:Y:S01]  /*0b10*/  IADD3.X R23, R11, R5, R0, P3, !PT ;  /* 0x000000050b177210 */ /* 0x000fe20001ffe400 */
[----:B------:R-:W-:Y:S01]  /*0b20*/  @!P1 IMAD.X R0, RZ, RZ, R39, P5 ;  /* 0x000000ffff009224 */ /* 0x000fe200028e0627 */
[----:B------:R-:W-:Y:S01]  /*0b30*/  @!P0 IADD3 R10, P3, R38, 0x60, RZ ;  /* 0x00000060260a8810 */ /* 0x000fe20007f7e0ff */
[----:B------:R-:W-:Y:S02]  /*0b40*/  @!P4 IMAD R13, R4, c[0x0][0x190], RZ ;  /* 0x00006400040dca24 */ /* 0x000fe400078e02ff */
[----:B------:R-:W-:Y:S02]  /*0b50*/  @!P1 IMAD R0, R0, c[0x0][0x190], RZ ;  /* 0x0000640000009a24 */ /* 0x000fe400078e02ff */
[----:B------:R-:W-:Y:S02]  /*0b60*/  @!P1 IMAD.MOV.U32 R4, RZ, RZ, R2 ;  /* 0x000000ffff049224 */ /* 0x000fe400078e0002 */
[----:B------:R-:W-:Y:S02]  /*0b70*/  @!P1 IMAD.MOV.U32 R5, RZ, RZ, R3 ;  /* 0x000000ffff059224 */ /* 0x000fe400078e0003 */
[----:B------:R-:W-:-:S02]  /*0b80*/  @!P4 IMAD R18, R14, c[0x0][0x194], R13 ;  /* 0x000065000e12ca24 */ /* 0x000fc400078e020d */
[C---:B------:R-:W-:Y:S02]  /*0b90*/  @!P1 IMAD R24, R12.reuse, c[0x0][0x194], R0 ;  /* 0x000065000c189a24 */ /* 0x040fe400078e0200 */
[----:B------:R-:W-:Y:S01]  /*0ba0*/  @!P1 IMAD.WIDE.U32 R12, R12, c[0x0][0x190], R4 ;  /* 0x000064000c0c9a25 */ /* 0x000fe200078e0004 */
[----:B------:R-:W-:-:S03]  /*0bb0*/  LEA.HI R4, R16, R34, RZ, 0x1 ;  /* 0x0000002210047211 */ /* 0x000fc600078f08ff */
[----:B------:R-:W-:Y:S01]  /*0bc0*/  @!P2 IMAD R0, R39, c[0x0][0x190], RZ ;  /* 0x000064002700aa24 */ /* 0x000fe200078e02ff */
[----:B------:R-:W-:Y:S01]  /*0bd0*/  LOP3.LUT R4, R4, 0x7fffffe, RZ, 0xc0, !PT ;  /* 0x07fffffe04047812 */ /* 0x000fe200078ec0ff */
[----:B------:R-:W-:Y:S02]  /*0be0*/  @!P0 IMAD.X R11, RZ, RZ, R39, P3 ;  /* 0x000000ffff0b8224 */ /* 0x000fe400018e0627 */
[C---:B------:R-:W-:Y:S02]  /*0bf0*/  @!P2 IMAD R0, R38.reuse, c[0x0][0x194], R0 ;  /* 0x000065002600aa24 */ /* 0x040fe400078e0200 */
[----:B------:R-:W-:-:S04]  /*0c00*/  @!P2 IMAD.WIDE.U32 R2, R38, c[0x0][0x190], R2 ;  /* 0x000064002602aa25 */ /* 0x000fc800078e0002 */
[----:B------:R-:W-:Y:S01]  /*0c10*/  @!P4 IMAD.WIDE.U32 R14, R14, c[0x0][0x190], R6 ;  /* 0x000064000e0eca25 */ /* 0x000fe200078e0006 */
[----:B------:R-:W-:-:S03]  /*0c20*/  @!P2 LEA R6, P5, R2, c[0x0][0x160], 0x1 ;  /* 0x000058000206aa11 */ /* 0x000fc600078a08ff */
[----:B------:R-:W-:Y:S02]  /*0c30*/  @!P0 IMAD R11, R11, c[0x0][0x190], RZ ;  /* 0x000064000b0b8a24 */ /* 0x000fe400078e02ff */
[----:B------:R-:W-:Y:S02]  /*0c40*/  @!P2 IMAD.IADD R0, R3, 0x1, R0 ;  /* 0x000000010300a824 */ /* 0x000fe400078e0200 */
[----:B------:R-:W-:Y:S02]  /*0c50*/  @!P4 IMAD.IADD R3, R15, 0x1, R18 ;  /* 0x000000010f03c824 */ /* 0x000fe400078e0212 */
[----:B------:R-:W-:Y:S01]  /*0c60*/  @!P0 IMAD R19, R10, c[0x0][0x194], R11 ;  /* 0x000065000a138a24 */ /* 0x000fe200078e020b */
[----:B------:R-:W-:Y:S01]  /*0c70*/  @!P2 LEA.HI.X R7, R2, c[0x0][0x164], R0, 0x1, P5 ;  /* 0x000059000207aa11 */ /* 0x000fe200028f0c00 */
[----:B------:R-:W-:Y:S01]  /*0c80*/  @!P0 IMAD.WIDE.U32 R8, R10, c[0x0][0x190], R8 ;  /* 0x000064000a088a25 */ /* 0x000fe200078e0008 */
[----:B------:R-:W-:-:S03]  /*0c90*/  @!P4 LEA R10, P3, R14, c[0x0][0x160], 0x1 ;  /* 0x000058000e0aca11 */ /* 0x000fc600078608ff */
[----:B------:R-:W-:Y:S01]  /*0ca0*/  IMAD.IADD R15, R34, 0x1, -R4 ;  /* 0x00000001220f7824 */ /* 0x000fe200078e0a04 */
[----:B------:R-:W-:Y:S01]  /*0cb0*/  @!P4 LEA.HI.X R11, R14, c[0x0][0x164], R3, 0x1, P3 ;  /* 0x000059000e0bca11 */ /* 0x000fe200018f0c03 */
[----:B------:R-:W-:Y:S01]  /*0cc0*/  IMAD R16, R35, c[0x0][0x1a0], RZ ;  /* 0x0000680023107a24 */ /* 0x000fe200078e02ff */
[----:B------:R-:W-:Y:S01]  /*0cd0*/  @!P0 LEA R14, P5, R8, c[0x0][0x160], 0x1 ;  /* 0x00005800080e8a11 */ /* 0x000fe200078a08ff */
[----:B------:R-:W-:-:S04]  /*0ce0*/  IMAD.WIDE.U32 R4, R34, c[0x0][0x1a0], R36 ;  /* 0x0000680022047a25 */ /* 0x000fc800078e0024 */
[----:B------:R-:W-:Y:S01]  /*0cf0*/  IMAD R0, R34, c[0x0][0x1a4], R16 ;  /* 0x0000690022007a24 */ /* 0x000fe200078e0210 */
[----:B------:R-:W-:Y:S01]  /*0d00*/  IADD3 R18, P3, R21, R4, RZ ;  /* 0x0000000415127210 */ /* 0x000fe20007f7e0ff */
[----:B------:R-:W-:Y:S01]  /*0d10*/  @!P1 IMAD.IADD R2, R13, 0x1, R24 ;  /* 0x000000010d029824 */ /* 0x000fe200078e0218 */
[----:B------:R-:W-:Y:S01]  /*0d20*/  @!P1 LEA R4, P6, R12, c[0x0][0x160], 0x1 ;  /* 0x000058000c049a11 */ /* 0x000fe200078c08ff */
[----:B------:R-:W-:Y:S01]  /*0d30*/  IMAD R15, R30, 0x8, R15 ;  /* 0x000000081e0f7824 */ /* 0x000fe200078e020f */
[----:B------:R-:W-:Y:S01]  /*0d40*/  LEA.HI.SX32 R21, R217, 0xffffffff, 0x19 ;  /* 0xffffffffd9157811 */ /* 0x000fe200078fcaff */
[----:B------:R-:W-:Y:S01]  /*0d50*/  @!P0 IMAD.IADD R3, R9, 0x1, R19 ;  /* 0x0000000109038824 */ /* 0x000fe200078e0213 */
[----:B------:R-:W-:Y:S01]  /*0d60*/  IADD3.X R19, R25, R5, R0, P3, !PT ;  /* 0x0000000519137210 */ /* 0x000fe20001ffe400 */
[----:B------:R-:W-:Y:S01]  /*0d70*/  IMAD.U32 R9, R15, 0x20, R26 ;  /* 0x000000200f097824 */ /* 0x000fe200078e001a */
[----:B------:R-:W-:Y:S01]  /*0d80*/  @!P1 LEA.HI.X R5, R12, c[0x0][0x164], R2, 0x1, P6 ;  /* 0x000059000c059a11 */ /* 0x000fe200030f0c02 */
[----:B------:R-:W-:Y:S01]  /*0d90*/  IMAD.WIDE.U32 R250, R17, c[0x0][0x1b0], R22 ;  /* 0x00006c0011fa7a25 */ /* 0x000fe200078e0016 */
[----:B------:R-:W-:-:S02]  /*0da0*/  SHF.R.S32.HI R12, RZ, 0x1f, R17 ;  /* 0x0000001fff0c7819 */ /* 0x000fc40000011411 */
[----:B------:R-:W-:Y:S01]  /*0db0*/  SHF.R.S32.HI R13, RZ, 0x1f, R21 ;  /* 0x0000001fff0d7819 */ /* 0x000fe20000011415 */
[----:B------:R-:W-:Y:S01]  /*0dc0*/  IMAD.SHL.U32 R218, R9, 0x2, RZ ;  /* 0x0000000209da7824 */ /* 0x000fe200078e00ff */
[----:B------:R-:W-:Y:S01]  /*0dd0*/  @!P0 LEA.HI.X R15, R8, c[0x0][0x164], R3, 0x1, P5 ;  /* 0x00005900080f8a11 */ /* 0x000fe200028f0c03 */
[----:B------:R-:W-:Y:S02]  /*0de0*/  IMAD R9, R21, -0x80, R20 ;  /* 0xffffff8015097824 */ /* 0x000fe400078e0214 */
[----:B------:R-:W-:Y:S01]  /*0df0*/  IMAD R0, R12, c[0x0][0x1b0], RZ ;  /* 0x00006c000c007a24 */ /* 0x000fe200078e02ff */
[----:B------:R-:W-:Y:S01]  /*0e00*/  @!PT LDS RZ, [RZ] ;  /* 0x00000000fffff984 */ /* 0x000fe20000000800 */
[----:B------:R-:W-:Y:S01]  /*0e10*/  @!PT LDS RZ, [RZ] ;  /* 0x00000000fffff984 */ /* 0x000fe20000000800 */
[----:B------:R-:W-:Y:S01]  /*0e20*/  @!PT LDS RZ, [RZ] ;  /* 0x00000000fffff984 */ /* 0x000fe20000000800 */
[----:B------:R1:W-:Y:S01]  /*0e30*/  @!P2 LDGSTS.E.BYPASS.LTC128B.128 [R218], [R6.64] ;  /* 0x0000000006daafae */ /* 0x0003e2000b901d48 */
[----:B------:R-:W-:Y:S01]  /*0e40*/  IMAD R2, R205, R21, RZ ;  /* 0x00000015cd027224 */ /* 0x000fe200078e02ff */
[-C--:B------:R-:W-:Y:S01]  /*0e50*/  ISETP.GE.AND P2, PT, R33, R9.reuse, PT ;  /* 0x000000092100720c */ /* 0x080fe20003f46270 */
[----:B------:R-:W-:Y:S01]  /*0e60*/  IMAD R0, R17, c[0x0][0x1b4], R0 ;  /* 0x00006d0011007a24 */ /* 0x000fe200078e0200 */
[-C--:B------:R-:W-:Y:S01]  /*0e70*/  ISETP.GE.AND P6, PT, R32, R9.reuse, PT ;  /* 0x000000092000720c */ /* 0x080fe20003fc6270 */
[----:B------:R-:W-:Y:S01]  /*0e80*/  IMAD.MOV.U32 R246, RZ, RZ, R250 ;  /* 0x000000fffff67224 */ /* 0x000fe200078e00fa */
[----:B------:R-:W-:Y:S01]  /*0e90*/  ISETP.GE.AND P3, PT, R34, R9, PT ;  /* 0x000000092200720c */ /* 0x000fe20003f66270 */
[----:B------:R-:W-:Y:S01]  /*0ea0*/  IMAD.IADD R247, R251, 0x1, R0 ;  /* 0x00000001fbf77824 */ /* 0x000fe200078e0200 */
[----:B------:R3:W-:Y:S01]  /*0eb0*/  @!P4 LDGSTS.E.BYPASS.LTC128B.128 [R218+0x800], [R10.64] ;  /* 0x008000000adacfae */ /* 0x0007e2000b901d48 */
[----:B------:R-:W-:-:S02]  /*0ec0*/  IMAD R0, R13, R220, R2 ;  /* 0x000000dc0d007224 */ /* 0x000fc400078e0202 */
[----:B------:R-:W-:Y:S01]  /*0ed0*/  IMAD.WIDE.U32 R2, R21, R220, R246 ;  /* 0x000000dc15027225 */ /* 0x000fe200078e00f6 */
[----:B------:R4:W-:Y:S03]  /*0ee0*/  @!P1 LDGSTS.E.BYPASS.LTC128B.128 [R218+0x1000], [R4.64] ;  /* 0x0100000004da9fae */ /* 0x0009e6000b901d48 */
[----:B------:R-:W-:Y:S01]  /*0ef0*/  IMAD.IADD R3, R3, 0x1, R0 ;  /* 0x0000000103037824 */ /* 0x000fe200078e0200 */
[----:B------:R-:W-:Y:S01]  /*0f00*/  @!P2 LEA R0, P1, R206, R2, 0x5 ;  /* 0x00000002ce00a211 */ /* 0x000fe200078228ff */
[----:B------:R5:W-:Y:S01]  /*0f10*/  @!P0 LDGSTS.E.BYPASS.LTC128B.128 [R218+0x1800], [R14.64] ;  /* 0x018000000eda8fae */ /* 0x000be2000b901d48 */
[----:B------:R-:W-:-:S04]  /*0f20*/  IMAD.WIDE.U32 R248, R17, c[0x0][0x1b8], R18 ;  /* 0x00006e0011f87a25 */ /* 0x000fc800078e0012 */
[----:B------:R-:W-:-:S04]  /*0f30*/  IMAD.MOV.U32 R26, RZ, RZ, c[0x0][0x1a0] ;  /* 0x00006800ff1a7624 */ /* 0x000fc800078e00ff */
[----:B------:R-:W-:Y:S01]  /*0f40*/  IMAD.WIDE.U32 R24, R26, 0x40, RZ ;  /* 0x000000401a187825 */ /* 0x000fe200078e00ff */
[----:B-1----:R-:W-:-:S03]  /*0f50*/  @!P3 LEA R6, P5, R2, c[0x0][0x168], 0x1 ;  /* 0x00005a000206ba11 */ /* 0x002fc600078a08ff */
[----:B------:R-:W-:Y:S02]  /*0f60*/  IMAD.SHL.U32 R7, R219, 0x40, RZ ;  /* 0x00000040db077824 */ /* 0x000fe400078e00ff */
[C---:B---3--:R-:W-:Y:S01]  /*0f70*/  IMAD.WIDE.U32 R10, R206.reuse, 0x40, RZ ;  /* 0x00000040ce0a7825 */ /* 0x048fe200078e00ff */
[----:B----4-:R-:W-:-:S04]  /*0f80*/  @!P2 LEA.HI.X R5, R206, R3, R219, 0x5, P1 ;  /* 0x00000003ce05a211 */ /* 0x010fc800008f2cdb */
[----:B------:R-:W-:Y:S02]  /*0f90*/  @!P6 IADD3 R8, P4, R2, R10, RZ ;  /* 0x0000000a0208e210 */ /* 0x000fe40007f9e0ff */
[----:B------:R-:W-:Y:S02]  /*0fa0*/  @!P2 LEA R4, P1, R0, c[0x0][0x168], 0x1 ;  /* 0x00005a000004aa11 */ /* 0x000fe400078208ff */
[----:B------:R-:W-:Y:S02]  /*0fb0*/  @!P6 IADD3.X R10, R3, R11, R7, P4, !PT ;  /* 0x0000000b030ae210 */ /* 0x000fe400027fe407 */
[----:B------:R-:W-:Y:S02]  /*0fc0*/  @!P3 LEA.HI.X R7, R2, c[0x0][0x16c], R3, 0x1, P5 ;  /* 0x00005b000207ba11 */ /* 0x000fe400028f0c03 */
[----:B------:R-:W-:Y:S02]  /*0fd0*/  ISETP.GE.AND P5, PT, R31, R9, PT ;  /* 0x000000091f00720c */ /* 0x000fe40003fa6270 */
[----:B------:R-:W-:Y:S01]  /*0fe0*/  @!P2 LEA.HI.X R5, R0, c[0x0][0x16c], R5, 0x1, P1 ;  /* 0x00005b000005aa11 */ /* 0x000fe200008f0c05 */
[----:B------:R-:W-:Y:S01]  /*0ff0*/  IMAD R0, R12, c[0x0][0x1b8], RZ ;  /* 0x00006e000c007a24 */ /* 0x000fe200078e02ff */
[----:B------:R1:W-:Y:S01]  /*1000*/  @!P3 LDGSTS.E.BYPASS.LTC128B.128 [R218+0x2000], [R6.64] ;  /* 0x0200000006dabfae */ /* 0x0003e2000b901d48 */
[----:B------:R-:W-:-:S02]  /*1010*/  @!P6 LEA R22, P0, R8, c[0x0][0x168], 0x1 ;  /* 0x00005a000816ea11 */ /* 0x000fc400078008ff */
[----:B------:R-:W-:Y:S01]  /*1020*/  LEA.HI R12, R29, R168, RZ, 0x4 ;  /* 0x000000a81d0c7211 */ /* 0x000fe200078f20ff */
[----:B------:R3:W-:Y:S01]  /*1030*/  @!P2 LDGSTS.E.BYPASS.LTC128B.128 [R218+0x2800], [R4.64] ;  /* 0x0280000004daafae */ /* 0x0007e2000b901d48 */
[----:B------:R-:W-:Y:S02]  /*1040*/  @!P6 LEA.HI.X R23, R8, c[0x0][0x16c], R10, 0x1, P0 ;  /* 0x00005b000817ea11 */ /* 0x000fe400000f0c0a */
[----:B------:R-:W-:Y:S02]  /*1050*/  SHF.R.S32.HI R10, RZ, 0x4, R12 ;  /* 0x00000004ff0a7819 */ /* 0x000fe4000001140c */
[----:B------:R-:W-:Y:S01]  /*1060*/  @!P5 IMAD.WIDE.U32 R2, R206, 0x60, R2 ;  /* 0x00000060ce02d825 */ /* 0x000fe200078e0002 */
[-C--:B------:R-:W-:Y:S01]  /*1070*/  ISETP.GE.AND P3, PT, R33, R9.reuse, PT ;  /* 0x000000092100720c */ /* 0x080fe20003f66270 */
[----:B------:R4:W-:Y:S01]  /*1080*/  @!P6 LDGSTS.E.BYPASS.LTC128B.128 [R218+0x3000], [R22.64] ;  /* 0x0300000016daefae */ /* 0x0009e2000b901d48 */
[----:B------:R-:W-:Y:S02]  /*1090*/  ISETP.GE.AND P4, PT, R34, R9, PT ;  /* 0x000000092200720c */ /* 0x000fe40003f86270 */
[----:B-----5:R-:W-:-:S02]  /*10a0*/  @!P5 LEA R14, P0, R2, c[0x0][0x168], 0x1 ;  /* 0x00005a00020eda11 */ /* 0x020fc400078008ff */
[-C--:B------:R-:W-:Y:S02]  /*10b0*/  ISETP.GE.AND P2, PT, R32, R9.reuse, PT ;  /* 0x000000092000720c */ /* 0x080fe40003f46270 */
[----:B------:R-:W-:Y:S01]  /*10c0*/  ISETP.GE.AND P1, PT, R31, R9, PT ;  /* 0x000000091f00720c */ /* 0x000fe20003f26270 */
[----:B------:R-:W-:-:S04]  /*10d0*/  IMAD.WIDE.U32 R8, R21, c[0x0][0x1a0], RZ ;  /* 0x0000680015087a25 */ /* 0x000fc800078e00ff */
[----:B--2---:R-:W-:Y:S02]  /*10e0*/  IMAD.MOV.U32 R31, RZ, RZ, c[0x0][0x1a4] ;  /* 0x00006900ff1f7624 */ /* 0x004fe400078e00ff */
[----:B-1----:R-:W-:Y:S01]  /*10f0*/  IMAD R7, R17, c[0x0][0x1bc], R0 ;  /* 0x00006f0011077a24 */ /* 0x002fe200078e0200 */
[----:B------:R-:W-:Y:S01]  /*1100*/  LOP3.LUT R0, R28, 0xfffffff8, RZ, 0xc0, !PT ;  /* 0xfffffff81c007812 */ /* 0x000fe200078ec0ff */
[----:B------:R-:W-:Y:S02]  /*1110*/  IMAD R6, R13, c[0x0][0x1a0], RZ ;  /* 0x000068000d067a24 */ /* 0x000fe400078e02ff */
[----:B---3--:R-:W-:Y:S02]  /*1120*/  @!P5 IMAD R5, R219, 0x60, RZ ;  /* 0x00000060db05d824 */ /* 0x008fe400078e02ff */
[----:B------:R-:W-:Y:S02]  /*1130*/  IMAD.IADD R4, R168, 0x1, -R0 ;  /* 0x00000001a8047824 */ /* 0x000fe400078e0a00 */
[----:B------:R-:W-:Y:S01]  /*1140*/  @!P5 IMAD.IADD R0, R3, 0x1, R5 ;  /* 0x000000010300d824 */ /* 0x000fe200078e0205 */
[----:B------:R-:W-:Y:S01]  /*1150*/  LEA.HI R5, R12, R10, RZ, 0x1 ;  /* 0x0000000a0c057211 */ /* 0x000fe200078f08ff */
[----:B------:R-:W-:Y:S01]  /*1160*/  IMAD R6, R21, c[0x0][0x1a4], R6 ;  /* 0x0000690015067a24 */ /* 0x000fe200078e0206 */
[----:B------:R-:W-:Y:S01]  /*1170*/  LEA.HI R3, R4, R4, RZ, 0x1 ;  /* 0x0000000404037211 */ /* 0x000fe200078f08ff */
[----:B------:R-:W-:Y:S01]  /*1180*/  IMAD.IADD R245, R249, 0x1, R7 ;  /* 0x00000001f9f57824 */ /* 0x000fe200078e0207 */
[----:B------:R-:W-:Y:S01]  /*1190*/  @!P5 LEA.HI.X R15, R2, c[0x0][0x16c], R0, 0x1, P0 ;  /* 0x00005b00020fda11 */ /* 0x000fe200000f0c00 */
[----:B------:R-:W-:Y:S01]  /*11a0*/  IMAD.IADD R6, R9, 0x1, R6 ;  /* 0x0000000109067824 */ /* 0x000fe200078e0206 */
[----:B------:R-:W-:Y:S01]  /*11b0*/  LOP3.LUT R0, R3, 0x3fffffe, RZ, 0xc0, !PT ;  /* 0x03fffffe03007812 */ /* 0x000fe200078ec0ff */
[----:B------:R-:W-:Y:S01]  /*11c0*/  IMAD.SHL.U32 R7, R27, 0x8, RZ ;  /* 0x000000081b077824 */ /* 0x000fe200078e00ff */
[----:B------:R-:W-:Y:S01]  /*11d0*/  SHF.R.S32.HI R19, RZ, 0x1, R3 ;  /* 0x00000001ff137819 */ /* 0x000fe20000011403 */
[----:B------:R1:W-:Y:S01]  /*11e0*/  @!P5 LDGSTS.E.BYPASS.LTC128B.128 [R218+0x3800], [R14.64] ;  /* 0x038000000edadfae */ /* 0x0003e2000b901d48 */
[----:B------:R-:W-:Y:S01]  /*11f0*/  LOP3.LUT R5, R5, 0xfffffffe, RZ, 0xc0, !PT ;  /* 0xfffffffe05057812 */ /* 0x000fe200078ec0ff */
[----:B------:R-:W-:Y:S01]  /*1200*/  IMAD.IADD R11, R4, 0x1, -R0 ;  /* 0x00000001040b7824 */ /* 0x000fe200078e0a00 */
[----:B------:R-:W-:Y:S01]  /*1210*/  LOP3.LUT R0, R12, 0xfffffff0, RZ, 0xc0, !PT ;  /* 0xfffffff00c007812 */ /* 0x000fe200078ec0ff */
[----:B------:R-:W-:Y:S01]  /*1220*/  IMAD.SHL.U32 R4, R19, 0x40, RZ ;  /* 0x0000004013047824 */ /* 0x000fe200078e00ff */
[----:B------:R-:W-:Y:S01]  /*1230*/  LEA R2, P0, R8, R248, 0x7 ;  /* 0x000000f808027211 */ /* 0x000fe200078038ff */
[----:B------:R-:W-:Y:S01]  /*1240*/  IMAD.IADD R10, R10, 0x1, -R5 ;  /* 0x000000010a0a7824 */ /* 0x000fe200078e0a05 */
[----:B------:R-:W0:Y:S01]  /*1250*/  LDGDEPBAR ;  /* 0x00000000000079af */ /* 0x000e220000000000 */
[----:B------:R-:W-:Y:S01]  /*1260*/  IMAD.IADD R0, R168, 0x1, -R0 ;  /* 0x00000001a8007824 */ /* 0x000fe200078e0a00 */
[----:B------:R-:W-:Y:S01]  /*1270*/  LOP3.LUT R4, R4, 0xc0, RZ, 0xc0, !PT ;  /* 0x000000c004047812 */ /* 0x000fe200078ec0ff */
[----:B------:R-:W-:Y:S01]  /*1280*/  IMAD.SHL.U32 R17, R31, 0x40, RZ ;  /* 0x000000401f117824 */ /* 0x000fe200078e00ff */
[----:B------:R-:W-:-:S02]  /*1290*/  LEA.HI.X R3, R8, R245, R6, 0x7, P0 ;  /* 0x000000f508037211 */ /* 0x000fc400000f3c06 */
[----:B------:R-:W-:Y:S02]  /*12a0*/  @!P3 LEA R5, P0, R26, R2, 0x5 ;  /* 0x000000021a05b211 */ /* 0x000fe400078028ff */
[----:B------:R-:W-:Y:S02]  /*12b0*/  LOP3.LUT R7, R4, 0x8, R7, 0xf8, !PT ;  /* 0x0000000804077812 */ /* 0x000fe400078ef807 */
[----:B------:R-:W-:Y:S02]  /*12c0*/  SHF.R.U32.HI R6, RZ, 0x3, R4 ;  /* 0x00000003ff067819 */ /* 0x000fe40000011604 */
[----:B------:R-:W-:Y:S02]  /*12d0*/  LEA.HI R4, R0, R0, RZ, 0x1 ;  /* 0x0000000000047211 */ /* 0x000fe400078f08ff */
[----:B------:R-:W-:Y:S02]  /*12e0*/  @!P3 LEA.HI.X R8, R26, R3, R31, 0x5, P0 ;  /* 0x000000031a08b211 */ /* 0x000fe400000f2c1f */
[----:B------:R-:W-:-:S02]  /*12f0*/  @!P3 LEA R12, P0, R5, c[0x0][0x170], 0x1 ;  /* 0x00005c00050cba11 */ /* 0x000fc400078008ff */
[----:B------:R-:W-:Y:S02]  /*1300*/  LOP3.LUT R9, R7, R6, RZ, 0x3c, !PT ;  /* 0x0000000607097212 */ /* 0x000fe400078e3cff */
[--C-:B------:R-:W-:Y:S02]  /*1310*/  SHF.R.S32.HI R6, RZ, 0x1, R4.reuse ;  /* 0x00000001ff067819 */ /* 0x100fe40000011404 */
[----:B------:R-:W-:Y:S02]  /*1320*/  SHF.R.S32.HI R7, RZ, 0x1f, R4 ;  /* 0x0000001fff077819 */ /* 0x000fe40000011404 */
[----:B------:R-:W-:Y:S01]  /*1330*/  @!P3 LEA.HI.X R13, R5, c[0x0][0x174], R8, 0x1, P0 ;  /* 0x00005d00050dba11 */ /* 0x000fe200000f0c08 */
[----:B------:R-:W-:-:S04]  /*1340*/  DEPBAR.LE SB0, 0x0 ;  /* 0x000080000000791a */ /* 0x000fc80000000000 */
[----:B------:R-:W-:Y:S01]  /*1350*/  LEA.HI R5, R7, R6, RZ, 0x2 ;  /* 0x0000000607057211 */ /* 0x000fe200078f10ff */
[----:B------:R-:W-:Y:S01]  /*1360*/  BAR.SYNC.DEFER_BLOCKING 0x0 ;  /* 0x0000000000007b1d */ /* 0x000fe20000010000 */
[----:B------:R-:W-:Y:S01]  /*1370*/  LOP3.LUT R7, R4, 0x7fffffe, RZ, 0xc0, !PT ;  /* 0x07fffffe04077812 */ /* 0x000fe200078ec0ff */
[----:B------:R-:W-:Y:S01]  /*1380*/  IMAD R4, R10, 0x8, R11 ;  /* 0x000000080a047824 */ /* 0x000fe200078e020b */
[----:B------:R-:W-:Y:S01]  /*1390*/  LOP3.LUT R5, R5, 0xfffffffc, RZ, 0xc0, !PT ;  /* 0xfffffffc05057812 */ /* 0x000fe200078ec0ff */
[----:B------:R-:W-:Y:S01]  /*13a0*/  @!P1 IMAD R8, R31, 0x60, RZ ;  /* 0x000000601f089824 */ /* 0x000fe200078e02ff */
[----:B------:R-:W-:Y:S01]  /*13b0*/  SHF.R.S32.HI R16, RZ, 0x1f, R0 ;  /* 0x0000001fff107819 */ /* 0x000fe20000011400 */
[----:B------:R-:W-:Y:S01]  /*13c0*/  IMAD.IADD R142, R0, 0x1, -R7 ;  /* 0x00000001008e7824 */ /* 0x000fe200078e0a07 */
[----:B------:R-:W-:Y:S01]  /*13d0*/  @!P2 IADD3 R11, P0, R2, R24, RZ ;  /* 0x00000018020ba210 */ /* 0x000fe20007f1e0ff */
[----:B------:R-:W-:Y:S01]  /*13e0*/  IMAD.IADD R18, R6, 0x1, -R5 ;  /* 0x0000000106127824 */ /* 0x000fe200078e0a05 */
[----:B------:R-:W-:Y:S01]  /*13f0*/  LEA.HI R16, R16, R0, RZ, 0x3 ;  /* 0x0000000010107211 */ /* 0x000fe200078f18ff */
[----:B------:R-:W-:Y:S01]  /*1400*/  IMAD.U32 R0, R4, 0x20, R9 ;  /* 0x0000002004007824 */ /* 0x000fe200078e0009 */
[----:B------:R-:W-:Y:S01]  /*1410*/  @!P2 IADD3.X R17, R3, R25, R17, P0, !PT ;  /* 0x000000190311a210 */ /* 0x000fe200007fe411 */
[----:B------:R-:W-:Y:S01]  /*1420*/  IMAD.SHL.U32 R4, R18, 0x40, RZ ;  /* 0x0000004012047824 */ /* 0x000fe200078e00ff */
[----:B------:R-:W-:Y:S01]  /*1430*/  @!P4 LEA R6, P0, R2, c[0x0][0x170], 0x1 ;  /* 0x00005c000206ca11 */ /* 0x000fe200078008ff */
[----:B------:R-:W-:-:S02]  /*1440*/  IMAD.SHL.U32 R5, R10, 0x8, RZ ;  /* 0x000000080a057824 */ /* 0x000fc400078e00ff */
[----:B------:R-:W-:Y:S01]  /*1450*/  IMAD.SHL.U32 R10, R16, 0x20, RZ ;  /* 0x00000020100a7824 */ /* 0x000fe200078e00ff */
[----:B------:R-:W-:Y:S01]  /*1460*/  LOP3.LUT R4, R4, 0xc0, RZ, 0xc0, !PT ;  /* 0x000000c004047812 */ /* 0x000fe200078ec0ff */
[----:B------:R-:W-:Y:S01]  /*1470*/  IMAD.SHL.U32 R204, R0, 0x2, RZ ;  /* 0x0000000200cc7824 */ /* 0x000fe200078e00ff */
[--C-:B------:R-:W-:Y:S01]  /*1480*/  @!P4 LEA.HI.X R7, R2, c[0x0][0x174], R3.reuse, 0x1, P0 ;  /* 0x00005d000207ca11 */ /* 0x100fe200000f0c03 */
[----:B------:R-:W-:Y:S01]  /*1490*/  @!P1 IMAD.WIDE.U32 R2, R26, 0x60, R2 ;  /* 0x000000601a029825 */ /* 0x000fe200078e0002 */
[----:B------:R-:W-:Y:S02]  /*14a0*/  LOP3.LUT R9, R4, 0x8, R5, 0xf8, !PT ;  /* 0x0000000804097812 */ /* 0x000fe400078ef805 */
[----:B------:R-:W-:Y:S01]  /*14b0*/  SHF.R.U32.HI R5, RZ, 0x3, R4 ;  /* 0x00000003ff057819 */ /* 0x000fe20000011604 */
[----:B------:R-:W-:Y:S01]  /*14c0*/  @!P1 IMAD.IADD R3, R3, 0x1, R8 ;  /* 0x0000000103039824 */ /* 0x000fe200078e0208 */
[----:B------:R-:W-:Y:S01]  /*14d0*/  @!P1 LEA R8, P0, R2, c[0x0][0x170], 0x1 ;  /* 0x00005c0002089a11 */ /* 0x000fe200078008ff */
[----:B------:R-:W-:Y:S01]  /*14e0*/  @P4 STS [R218+0x4000], RZ ;  /* 0x004000ffda004388 */ /* 0x000fe20000000800 */
[----:B------:R-:W-:Y:S01]  /*14f0*/  LOP3.LUT R140, R10, 0xffffff00, RZ, 0xc0, !PT ;  /* 0xffffff000a8c7812 */ /* 0x000fe200078ec0ff */
[----:B------:R-:W-:Y:S01]  /*1500*/  IMAD.MOV.U32 R0, RZ, RZ, 0x10 ;  /* 0x00000010ff007424 */ /* 0x000fe200078e00ff */
[----:B------:R-:W-:Y:S01]  /*1510*/  LOP3.LUT R141, R9, R5, RZ, 0x3c, !PT ;  /* 0x00000005098d7212 */ /* 0x000fe200078e3cff */
[----:B------:R-:W-:Y:S01]  /*1520*/  @P4 STS [R218+0x4004], RZ ;  /* 0x004004ffda004388 */ /* 0x000fe20000000800 */
[----:B------:R-:W-:Y:S01]  /*1530*/  @!P1 LEA.HI.X R9, R2, c[0x0][0x174], R3, 0x1, P0 ;  /* 0x00005d0002099a11 */ /* 0x000fe200000f0c03 */
[----:B------:R-:W-:Y:S01]  /*1540*/  IMAD R2, R30, 0x200, R140 ;  /* 0x000002001e027824 */ /* 0x000fe200078e028c */
[----:B------:R-:W-:Y:S01]  /*1550*/  @!P2 LEA R4, P5, R11, c[0x0][0x170], 0x1 ;  /* 0x00005c000b04aa11 */ /* 0x000fe200078a08ff */
[----:B------:R-:W-:Y:S01]  /*1560*/  @P4 STS.64 [R218+0x4008], RZ ;  /* 0x004008ffda004388 */ /* 0x000fe20000000a00 */
[----:B------:R-:W-:Y:S01]  /*1570*/  LOP3.LUT P0, RZ, R19, 0x2, RZ, 0xc0, !PT ;  /* 0x0000000213ff7812 */ /* 0x000fe2000780c0ff */
[----:B------:R-:W-:Y:S01]  /*1580*/  IMAD R2, R142, 0x20, R2 ;  /* 0x000000208e027824 */ /* 0x000fe200078e0202 */
[----:B------:R-:W-:Y:S01]  /*1590*/  @!P2 LEA.HI.X R5, R11, c[0x0][0x174], R17, 0x1, P5 ;  /* 0x00005d000b05aa11 */ /* 0x000fe200028f0c11 */
[----:B------:R-:W-:Y:S01]  /*15a0*/  @!PT LDS RZ, [RZ] ;  /* 0x00000000fffff984 */ /* 0x000fe20000000800 */
[----:B------:R-:W-:Y:S01]  /*15b0*/  @!PT LDS RZ, [RZ] ;  /* 0x00000000fffff984 */ /* 0x000fe20000000800 */
[----:B------:R-:W-:Y:S01]  /*15c0*/  @!PT LDS RZ, [RZ] ;  /* 0x00000000fffff984 */ /* 0x000fe20000000800 */
[----:B------:R2:W-:Y:S01]  /*15d0*/  @!P4 LDGSTS.E.BYPASS.LTC128B.128 [R218+0x4000], [R6.64] ;  /* 0x0400000006dacfae */ /* 0x0005e2000b901d48 */
[----:B------:R-:W-:Y:S01]  /*15e0*/  IADD3 R209, R204, 0x2020, RZ ;  /* 0x00002020ccd17810 */ /* 0x000fe20007ffe0ff */
[----:B------:R-:W-:Y:S01]  /*15f0*/  IMAD.IADD R2, R141, 0x1, R2 ;  /* 0x000000018d027824 */ /* 0x000fe200078e0202 */
[----:B------:R-:W-:Y:S01]  /*1600*/  LOP3.LUT R3, R143, 0xffffffe0, RZ, 0xc0, !PT ;  /* 0xffffffe08f037812 */ /* 0x000fe200078ec0ff */
[----:B------:R-:W-:Y:S02]  /*1610*/  @P3 STS.128 [R218+0x4800], RZ ;  /* 0x004800ffda003388 */ /* 0x000fe40000000c00 */
[----:B------:R-:W-:Y:S01]  /*1620*/  IMAD.SHL.U32 R207, R2, 0x2, RZ ;  /* 0x0000000202cf7824 */ /* 0x000fe200078e00ff */
[----:B------:R-:W-:Y:S01]  /*1630*/  IADD3 R2, R204, 0x2000, RZ ;  /* 0x00002000cc027810 */ /* 0x000fe20007ffe0ff */
[----:B------:R-:W-:Y:S01]  /*1640*/  @!PT LDS RZ, [RZ] ;  /* 0x00000000fffff984 */ /* 0x000fe20000000800 */
[----:B------:R-:W-:Y:S01]  /*1650*/  @!PT LDS RZ, [RZ] ;  /* 0x00000000fffff984 */ /* 0x000fe20000000800 */
[----:B------:R-:W-:Y:S01]  /*1660*/  @!PT LDS RZ, [RZ] ;  /* 0x00000000fffff984 */ /* 0x000fe20000000800 */
[----:B------:R1:W-:Y:S01]  /*1670*/  @!P3 LDGSTS.E.BYPASS.LTC128B.128 [R218+0x4800], [R12.64] ;  /* 0x048000000cdabfae */ /* 0x0003e2000b901d48 */
[----:B------:R-:W-:-:S02]  /*1680*/  IMAD.IADD R3, R168, 0x1, -R3 ;  /* 0x00000001a8037824 */ /* 0x000fc400078e0a03 */
[----:B------:R-:W-:Y:S01]  /*1690*/  @P0 IADD3 R209, R2, -0x20, RZ ;  /* 0xffffffe002d10810 */ /* 0x000fe20007ffe0ff */
[----:B------:R-:W-:Y:S01]  /*16a0*/  @P2 STS.128 [R218+0x5000], RZ ;  /* 0x005000ffda002388 */ /* 0x000fe20000000c00 */
[----:B------:R-:W-:Y:S02]  /*16b0*/  IMAD.SHL.U32 R2, R168, 0x2, RZ ;  /* 0x00000002a8027824 */ /* 0x000fe400078e00ff */
[C---:B------:R-:W-:Y:S01]  /*16c0*/  IADD3 R216, R209.reuse, 0x400, RZ ;  /* 0x00000400d1d87810 */ /* 0x040fe20007ffe0ff */
[----:B------:R-:W-:Y:S01]  /*16d0*/  @!PT LDS RZ, [RZ] ;  /* 0x00000000fffff984 */ /* 0x000fe20000000800 */
[----:B------:R-:W-:Y:S01]  /*16e0*/  @!PT LDS RZ, [RZ] ;  /* 0x00000000fffff984 */ /* 0x000fe20000000800 */
[----:B------:R-:W-:Y:S01]  /*16f0*/  @!PT LDS RZ, [RZ] ;  /* 0x00000000fffff984 */ /* 0x000fe20000000800 */
[----:B------:R2:W-:Y:S01]  /*1700*/  @!P2 LDGSTS.E.BYPASS.LTC128B.128 [R218+0x5000], [R4.64] ;  /* 0x0500000004daafae */ /* 0x0005e2000b901d48 */
[C---:B------:R-:W-:Y:S02]  /*1710*/  IADD3 R215, R209.reuse, 0x800, RZ ;  /* 0x00000800d1d77810 */ /* 0x040fe40007ffe0ff */
[----:B------:R-:W-:Y:S01]  /*1720*/  LOP3.LUT R2, R2, 0x6, RZ, 0xc0, !PT ;  /* 0x0000000602027812 */ /* 0x000fe200078ec0ff */
[----:B------:R-:W-:Y:S01]  /*1730*/  @P1 STS.128 [R218+0x5800], RZ ;  /* 0x005800ffda001388 */ /* 0x000fe20000000c00 */
[----:B------:R-:W-:-:S02]  /*1740*/  IADD3 R214, R209, 0xc00, RZ ;  /* 0x00000c00d1d67810 */ /* 0x000fc40007ffe0ff */
[----:B------:R-:W-:Y:S01]  /*1750*/  IADD3 R213, R209, 0x1000, RZ ;  /* 0x00001000d1d57810 */ /* 0x000fe20007ffe0ff */
[----:B------:R-:W-:Y:S01]  /*1760*/  @!PT LDS RZ, [RZ] ;  /* 0x00000000fffff984 */ /* 0x000fe20000000800 */
[----:B------:R-:W-:Y:S01]  /*1770*/  @!PT LDS RZ, [RZ] ;  /* 0x00000000fffff984 */ /* 0x000fe20000000800 */
[----:B------:R-:W-:Y:S01]  /*1780*/  @!PT LDS RZ, [RZ] ;  /* 0x00000000fffff984 */ /* 0x000fe20000000800 */
[----:B------:R3:W-:Y:S01]  /*1790*/  @!P1 LDGSTS.E.BYPASS.LTC128B.128 [R218+0x5800], [R8.64] ;  /* 0x0580000008da9fae */ /* 0x0007e2000b901d48 */
[----:B------:R-:W-:Y:S01]  /*17a0*/  LOP3.LUT P1, RZ, R18, 0x2, RZ, 0xc0, !PT ;  /* 0x0000000212ff7812 */ /* 0x000fe2000782c0ff */
[----:B------:R-:W-:Y:S01]  /*17b0*/  IMAD R2, R21, 0x80, R2 ;  /* 0x0000008015027824 */ /* 0x000fe200078e0202 */
[----:B------:R-:W-:Y:S01]  /*17c0*/  IADD3 R212, R209, 0x1400, RZ ;  /* 0x00001400d1d47810 */ /* 0x000fe20007ffe0ff */
[----:B------:R-:W-:Y:S01]  /*17d0*/  LDSM.16.M88.4 R32, [R204+0x2400] ;  /* 0x00240000cc20783b */ /* 0x000fe20000000200 */
[----:B------:R-:W-:Y:S02]  /*17e0*/  SEL R0, R0, 0xfffffff0, !P1 ;  /* 0xfffffff000007807 */ /* 0x000fe40004800000 */
[CC--:B------:R-:W-:Y:S01]  /*17f0*/  ISETP.GE.AND P5, PT, R2.reuse, R20.reuse, PT ;  /* 0x000000140200720c */ /* 0x0c0fe20003fa6270 */
[----:B------:R-:W-:Y:S01]  /*1800*/  LDSM.16.M88.4 R28, [R204+0x2800] ;  /* 0x00280000cc1c783b */ /* 0x000fe20000000200 */
[----:B----4-:R-:W-:Y:S01]  /*1810*/  IADD3 R23, R2, 0x9, RZ ;  /* 0x0000000902177810 */ /* 0x010fe20007ffe0ff */
[----:B------:R-:W-:Y:S01]  /*1820*/  IMAD R208, R0, 0x2, R207 ;  /* 0x0000000200d07824 */ /* 0x000fe200078e02cf */
[----:B------:R-:W-:Y:S01]  /*1830*/  IADD3 R22, R2, 0x10, RZ ;  /* 0x0000001002167810 */ /* 0x000fe20007ffe0ff */
[----:B-1----:R-:W-:Y:S01]  /*1840*/  LDSM.16.M88.4 R12, [R204+0x2000] ;  /* 0x00200000cc0c783b */ /* 0x002fe20000000200 */
[----:B------:R-:W-:-:S02]  /*1850*/  ISETP.GE.AND P2, PT, R23, R20, PT ;  /* 0x000000141700720c */ /* 0x000fc40003f46270 */
[-C--:B------:R-:W-:Y:S01]  /*1860*/  ISETP.GE.AND P0, PT, R22, R20.reuse, PT ;  /* 0x000000141600720c */ /* 0x080fe20003f06270 */
[----:B------:R-:W-:Y:S01]  /*1870*/  LDSM.16.M88.4 R24, [R204+0x2c00] ;  /* 0x002c0000cc18783b */ /* 0x000fe20000000200 */
[C---:B------:R-:W-:Y:S02]  /*1880*/  IADD3 R21, R2.reuse, 0x11, RZ ;  /* 0x0000001102157810 */ /* 0x040fe40007ffe0ff */
[----:B------:R-:W-:Y:S01]  /*1890*/  IADD3 R211, R209, 0x1800, RZ ;  /* 0x00001800d1d37810 */ /* 0x000fe20007ffe0ff */
[----:B--2---:R-:W1:Y:S01]  /*18a0*/  LDSM.16.M88.4 R4, [R207+0x1000] ;  /* 0x00100000cf04783b */ /* 0x004e620000000200 */
[----:B------:R-:W-:Y:S02]  /*18b0*/  ISETP.GE.AND P1, PT, R21, R20, PT ;  /* 0x000000141500720c */ /* 0x000fe40003f26270 */
[----:B------:R-:W-:Y:S01]  /*18c0*/  IADD3 R210, R209, 0x1c00, RZ ;  /* 0x00001c00d1d27810 */ /* 0x000fe20007ffe0ff */
[----:B------:R-:W-:Y:S04]  /*18d0*/  LDSM.16.M88.4 R36, [R204+0x3000] ;  /* 0x00300000cc24783b */ /* 0x000fe80000000200 */
[----:B---3--:R-:W2:Y:S04]  /*18e0*/  LDSM.16.M88.4 R8, [R207] ;  /* 0x00000000cf08783b */ /* 0x008ea80000000200 */
[----:B------:R-:W3:Y:S04]  /*18f0*/  LDSM.16.M88.4 R40, [R204+0x3400] ;  /* 0x00340000cc28783b */ /* 0x000ee80000000200 */
[----:B------:R-:W4:Y:S04]  /*1900*/  LDSM.16.M88.4 R52, [R204+0x3800] ;  /* 0x00380000cc34783b */ /* 0x000f280000000200 */
[----:B------:R-:W5:Y:S04]  /*1910*/  LDSM.16.M88.4 R48, [R204+0x3c00] ;  /* 0x003c0000cc30783b */ /* 0x000f680000000200 */
[----:B------:R-:W-:Y:S04]  /*1920*/  LDSM.16.M88.4 R16, [R208] ;  /* 0x00000000d010783b */ /* 0x000fe80000000200 */
[----:B------:R-:W3:Y:S04]  /*1930*/  LDSM.16.M88.4 R44, [R209] ;  /* 0x00000000d12c783b */ /* 0x000ee80000000200 */
[----:B------:R-:W-:Y:S04]  /*1940*/  LDSM.16.M88.4 R72, [R209+0x1400] ;  /* 0x00140000d148783b */ /* 0x000fe80000000200 */
[----:B------:R-:W-:Y:S01]  /*1950*/  LDSM.16.M88.4 R60, [R209+0x800] ;  /* 0x00080000d13c783b */ /* 0x000fe20000000200 */
[-C--:B-1----:R-:W-:Y:S03]  /*1960*/  HMMA.16816.F32 R84, R4, R12.reuse, RZ ;  /* 0x0000000c0454723c */ /* 0x082fe600000018ff */
[----:B------:R-:W-:Y:S04]  /*1970*/  LDSM.16.M88.4 R56, [R209+0x400] ;  /* 0x00040000d138783b */ /* 0x000fe80000000200 */
[----:B------:R-:W-:Y:S01]  /*1980*/  LDSM.16.M88.4 R64, [R209+0xc00] ;  /* 0x000c0000d140783b */ /* 0x000fe20000000200 */
[----:B--2---:R-:W-:Y:S03]  /*1990*/  HMMA.16816.F32 R80, R8, R12, RZ ;  /* 0x0000000c0850723c */ /* 0x004fe600000018ff */
[----:B------:R-:W-:Y:S04]  /*19a0*/  LDSM.16.M88.4 R68, [R209+0x1000] ;  /* 0x00100000d144783b */ /* 0x000fe80000000200 */
[----:B------:R1:W-:Y:S01]  /*19b0*/  STL [R1+0x2c], R3 ;  /* 0x00002c0301007387 */ /* 0x0003e20000100800 */
[-C--:B------:R-:W-:Y:S03]  /*19c0*/  HMMA.16816.F32 R108, R4, R14.reuse, RZ ;  /* 0x0000000e046c723c */ /* 0x080fe600000018ff */
[----:B------:R-:W0:Y:S05]  /*19d0*/  LDGDEPBAR ;  /* 0x00000000000079af */ /* 0x000e2a0000000000 */
[----:B------:R-:W-:Y:S01]  /*19e0*/  HMMA.16816.F32 R112, R8, R14, RZ ;  /* 0x0000000e0870723c */ /* 0x000fe200000018ff */
[----:B------:R-:W2:Y:S07]  /*19f0*/  LDSM.16.M88.4 R12, [R208+0x1000] ;  /* 0x00100000d00c783b */ /* 0x000eae0000000200 */
[----:B------:R-:W-:Y:S01]  /*1a00*/  HMMA.16816.F32 R88, R4, R32, RZ ;  /* 0x000000200458723c */ /* 0x000fe200000018ff */
[----:B-1----:R-:W-:-:S07]  /*1a10*/  IADD3 R3, R2, 0x18, RZ ;  /* 0x0000001802037810 */ /* 0x002fce0007ffe0ff */
[----:B------:R-:W-:Y:S01]  /*1a20*/  HMMA.16816.F32 R92, R4, R28, RZ ;  /* 0x0000001c045c723c */ /* 0x000fe200000018ff */
[----:B------:R-:W-:Y:S02]  /*1a30*/  ISETP.GE.AND P3, PT, R3, R20, PT ;  /* 0x000000140300720c */ /* 0x000fe40003f66270 */
[----:B------:R-:W-:-:S05]  /*1a40*/  IADD3 R3, R2, 0x19, RZ ;  /* 0x0000001902037810 */ /* 0x000fca0007ffe0ff */
[C---:B------:R-:W-:Y:S08]  /*1a50*/  HMMA.16816.F32 R104, R4.reuse, R24, RZ ;  /* 0x000000180468723c */ /* 0x040ff000000018ff */
[C---:B------:R-:W-:Y:S08]  /*1a60*/  HMMA.16816.F32 R100, R4.reuse, R36, RZ ;  /* 0x000000240464723c */ /* 0x040ff000000018ff */
[C---:B---3--:R-:W-:Y:S08]  /*1a70*/  HMMA.16816.F32 R96, R4.reuse, R40, RZ ;  /* 0x000000280460723c */ /* 0x048ff000000018ff */
[C---:B----4-:R-:W-:Y:S08]  /*1a80*/  HMMA.16816.F32 R148, R4.reuse, R52, RZ ;  /* 0x000000340494723c */ /* 0x050ff000000018ff */
[C---:B-----5:R-:W-:Y:S08]  /*1a90*/  HMMA.16816.F32 R192, R4.reuse, R48, RZ ;  /* 0x0000003004c0723c */ /* 0x060ff000000018ff */
[C---:B------:R-:W-:Y:S08]  /*1aa0*/  HMMA.16816.F32 R124, R4.reuse, R34, RZ ;  /* 0x00000022047c723c */ /* 0x040ff000000018ff */
[C---:B------:R-:W-:Y:S08]  /*1ab0*/  HMMA.16816.F32 R132, R4.reuse, R30, RZ ;  /* 0x0000001e0484723c */ /* 0x040ff000000018ff */
[C---:B------:R-:W-:Y:S08]  /*1ac0*/  HMMA.16816.F32 R152, R4.reuse, R26, RZ ;  /* 0x0000001a0498723c */ /* 0x040ff000000018ff */
[C---:B------:R-:W-:Y:S08]  /*1ad0*/  HMMA.16816.F32 R160, R4.reuse, R38, RZ ;  /* 0x0000002604a0723c */ /* 0x040ff000000018ff */
[C---:B------:R-:W-:Y:S08]  /*1ae0*/  HMMA.16816.F32 R180, R4.reuse, R42, RZ ;  /* 0x0000002a04b4723c */ /* 0x040ff000000018ff */
[C---:B------:R-:W-:Y:S08]  /*1af0*/  HMMA.16816.F32 R196, R4.reuse, R54, RZ ;  /* 0x0000003604c4723c */ /* 0x040ff000000018ff */
[----:B------:R-:W-:Y:S08]  /*1b00*/  HMMA.16816.F32 R200, R4, R50, RZ ;  /* 0x0000003204c8723c */ /* 0x000ff000000018ff */
[C---:B------:R-:W-:Y:S08]  /*1b10*/  HMMA.16816.F32 R4, R8.reuse, R40, RZ ;  /* 0x000000280804723c */ /* 0x040ff000000018ff */
        /* <DEDUP_REMOVED lines=8> */
[----:B------:R-:W-:Y:S08]  /*1ba0*/  HMMA.16816.F32 R164, R8, R42, RZ ;  /* 0x0000002a08a4723c */ /* 0x000ff000000018ff */
[-C--:B------:R-:W-:Y:S08]  /*1bb0*/  HMMA.16816.F32 R40, R16, R44.reuse, R80 ;  /* 0x0000002c1028723c */ /* 0x080ff00000001850 */
[----:B--2---:R-:W-:Y:S08]  /*1bc0*/  HMMA.16816.F32 R36, R12, R44, R84 ;  /* 0x0000002c0c24723c */ /* 0x004ff00000001854 */
[----:B------:R-:W-:Y:S07]  /*1bd0*/  HMMA.16816.F32 R136, R16, R72, R4 ;  /* 0x000000481088723c */ /* 0x000fee0000001804 */
[C---:B------:R-:W-:Y:S01]  /*1be0*/  IADD3 R5, R2.reuse, 0x1, RZ ;  /* 0x0000000102057810 */ /* 0x040fe20007ffe0ff */
[----:B------:R-:W-:Y:S01]  /*1bf0*/  HMMA.16816.F32 R120, R8, R52, RZ ;  /* 0x000000340878723c */ /* 0x000fe200000018ff */
[----:B------:R-:W-:-:S02]  /*1c00*/  IADD3 R4, R2, 0x8, RZ ;  /* 0x0000000802047810 */ /* 0x000fc40007ffe0ff */
[-C--:B------:R-:W-:Y:S02]  /*1c10*/  ISETP.GE.AND P4, PT, R5, R20.reuse, PT ;  /* 0x000000140500720c */ /* 0x080fe40003f86270 */
[----:B------:R-:W-:Y:S02]  /*1c20*/  ISETP.GE.AND P6, PT, R4, R20, PT ;  /* 0x000000140400720c */ /* 0x000fe40003fc6270 */
[----:B------:R-:W-:Y:S01]  /*1c30*/  FSEL R87, R40, -INF , !P5 ;  /* 0xff80000028577808 */ /* 0x000fe20006800000 */
[----:B------:R-:W-:Y:S01]  /*1c40*/  HMMA.16816.F32 R184, R8, R54, RZ ;  /* 0x0000003608b8723c */ /* 0x000fe200000018ff */
[----:B------:R-:W-:Y:S02]  /*1c50*/  FSEL R169, R38, -INF , !P5 ;  /* 0xff80000026a97808 */ /* 0x000fe40006800000 */
[----:B------:R-:W-:Y:S02]  /*1c60*/  FSEL R143, R36, -INF , !P5 ;  /* 0xff800000248f7808 */ /* 0x000fe40006800000 */
[----:B------:R-:W-:-:S02]  /*1c70*/  FSEL R170, R39, -INF , !P4 ;  /* 0xff80000027aa7808 */ /* 0x000fc40006000000 */
[----:B------:R-:W-:Y:S01]  /*1c80*/  FSEL R86, R41, -INF , !P4 ;  /* 0xff80000029567808 */ /* 0x000fe20006000000 */
[C---:B------:R-:W-:Y:S08]  /*1c90*/  HMMA.16816.F32 R172, R8.reuse, R48, RZ ;  /* 0x0000003008ac723c */ /* 0x040ff000000018ff */
[----:B------:R-:W-:Y:S08]  /*1ca0*/  HMMA.16816.F32 R188, R8, R50, RZ ;  /* 0x0000003208bc723c */ /* 0x000ff000000018ff */
[-C--:B------:R-:W-:Y:S08]  /*1cb0*/  HMMA.16816.F32 R8, R12, R46.reuse, R108 ;  /* 0x0000002e0c08723c */ /* 0x080ff0000000186c */
[C---:B------:R-:W-:Y:S07]  /*1cc0*/  HMMA.16816.F32 R4, R16.reuse, R46, R112 ;  /* 0x0000002e1004723c */ /* 0x040fee0000001870 */
[----:B------:R-:W-:Y:S01]  /*1cd0*/  FSEL R115, R43, -INF , !P4 ;  /* 0xff8000002b737808 */ /* 0x000fe20006000000 */
[C---:B------:R-:W-:Y:S01]  /*1ce0*/  HMMA.16816.F32 R80, R16.reuse, R60, R32 ;  /* 0x0000003c1050723c */ /* 0x040fe20000001820 */
[----:B------:R-:W1:Y:S07]  /*1cf0*/  LDSM.16.M88.4 R32, [R209+0x1800] ;  /* 0x00180000d120783b */ /* 0x000e6e0000000200 */
[----:B------:R-:W-:Y:S01]  /*1d00*/  HMMA.16816.F32 R76, R16, R56, R76 ;  /* 0x00000038104c723c */ /* 0x000fe2000000184c */
[----:B------:R-:W-:-:S02]  /*1d10*/  FSEL R176, R10, -INF , !P6 ;  /* 0xff8000000ab07808 */ /* 0x000fc40007000000 */
[----:B------:R-:W-:Y:S02]  /*1d20*/  FSEL R168, R8, -INF , !P6 ;  /* 0xff80000008a87808 */ /* 0x000fe40007000000 */
[----:B------:R-:W-:-:S03]  /*1d30*/  FSEL R171, R11, -INF , !P2 ;  /* 0xff8000000bab7808 */ /* 0x000fc60005000000 */
[----:B------:R-:W-:Y:S01]  /*1d40*/  HMMA.16816.F32 R48, R12, R56, R88 ;  /* 0x000000380c30723c */ /* 0x000fe20000001858 */
[----:B------:R-:W-:Y:S02]  /*1d50*/  FSEL R85, R4, -INF , !P6 ;  /* 0xff80000004557808 */ /* 0x000fe40007000000 */
[----:B------:R-:W-:-:S05]  /*1d60*/  FSEL R84, R5, -INF , !P2 ;  /* 0xff80000005547808 */ /* 0x000fca0005000000 */
[----:B------:R-:W-:Y:S08]  /*1d70*/  HMMA.16816.F32 R88, R16, R64, R28 ;  /* 0x000000401058723c */ /* 0x000ff0000000181c */
[----:B------:R-:W-:Y:S01]  /*1d80*/  HMMA.16816.F32 R28, R12, R58, R124 ;  /* 0x0000003a0c1c723c */ /* 0x000fe2000000187c */
[----:B------:R-:W-:Y:S02]  /*1d90*/  FSEL R114, R79, -INF , !P1 ;  /* 0xff8000004f727808 */ /* 0x000fe40004800000 */
[----:B------:R-:W-:-:S04]  /*1da0*/  FSEL R77, R77, -INF , !P1 ;  /* 0xff8000004d4d7808 */ /* 0x000fc80004800000 */
[----:B------:R-:W-:Y:S01]  /*1db0*/  FSEL R124, R42, -INF , !P5 ;  /* 0xff8000002a7c7808 */ /* 0x000fe20006800000 */
[----:B------:R-:W-:Y:S01]  /*1dc0*/  HMMA.16816.F32 R52, R12, R60, R92 ;  /* 0x0000003c0c34723c */ /* 0x000fe2000000185c */
[-C--:B------:R-:W-:Y:S02]  /*1dd0*/  ISETP.GE.AND P5, PT, R3, R20.reuse, PT ;  /* 0x000000140300720c */ /* 0x080fe40003fa6270 */
[C---:B------:R-:W-:Y:S02]  /*1de0*/  IADD3 R3, R2.reuse, 0x20, RZ ;  /* 0x0000002002037810 */ /* 0x040fe40007ffe0ff */
[----:B------:R-:W-:Y:S02]  /*1df0*/  FSEL R127, R37, -INF , !P4 ;  /* 0xff800000257f7808 */ /* 0x000fe40006000000 */
[----:B------:R-:W-:Y:S01]  /*1e00*/  ISETP.GE.AND P4, PT, R3, R20, PT ;  /* 0x000000140300720c */ /* 0x000fe20003f86270 */
[----:B------:R-:W-:Y:S01]  /*1e10*/  HMMA.16816.F32 R92, R16, R68, R24 ;  /* 0x00000044105c723c */ /* 0x000fe20000001818 */
[----:B------:R-:W-:-:S02]  /*1e20*/  IADD3 R3, R2, 0x21, RZ ;  /* 0x0000002102037810 */ /* 0x000fc40007ffe0ff */
[----:B------:R-:W-:Y:S02]  /*1e30*/  FSEL R126, R9, -INF , !P2 ;  /* 0xff800000097e7808 */ /* 0x000fe40005000000 */
[----:B------:R-:W-:Y:S02]  /*1e40*/  FSEL R125, R49, -INF , !P1 ;  /* 0xff800000317d7808 */ /* 0x000fe40004800000 */
[----:B------:R-:W-:Y:S01]  /*1e50*/  FSEL R111, R82, -INF , !P4 ;  /* 0xff800000526f7808 */ /* 0x000fe20006000000 */
[----:B------:R-:W-:Y:S07]  /*1e60*/  HMMA.16816.F32 R24, R16, R58, R116 ;  /* 0x0000003a1018723c */ /* 0x000fee0000001874 */
[----:B------:R-:W-:Y:S01]  /*1e70*/  FSEL R118, R6, -INF , !P6 ;  /* 0xff80000006767808 */ /* 0x000fe20007000000 */
[----:B------:R-:W-:Y:S01]  /*1e80*/  HMMA.16816.F32 R8, R12, R62, R132 ;  /* 0x0000003e0c08723c */ /* 0x000fe20000001884 */
[----:B------:R-:W-:-:S02]  /*1e90*/  ISETP.GE.AND P6, PT, R3, R20, PT ;  /* 0x000000140300720c */ /* 0x000fc40003fc6270 */
[C---:B------:R-:W-:Y:S02]  /*1ea0*/  IADD3 R3, R2.reuse, 0x28, RZ ;  /* 0x0000002802037810 */ /* 0x040fe40007ffe0ff */
[----:B------:R-:W-:Y:S02]  /*1eb0*/  FSEL R117, R7, -INF , !P2 ;  /* 0xff80000007757808 */ /* 0x000fe40005000000 */
[----:B------:R-:W-:Y:S01]  /*1ec0*/  ISETP.GE.AND P2, PT, R3, R20, PT ;  /* 0x000000140300720c */ /* 0x000fe20003f46270 */
[----:B------:R-:W-:Y:S01]  /*1ed0*/  HMMA.16816.F32 R4, R16, R62, R128 ;  /* 0x0000003e1004723c */ /* 0x000fe20000001880 */
[----:B------:R-:W-:Y:S02]  /*1ee0*/  IADD3 R3, R2, 0x29, RZ ;  /* 0x0000002902037810 */ /* 0x000fe40007ffe0ff */
[----:B------:R-:W-:Y:S02]  /*1ef0*/  FSEL R116, R78, -INF , !P0 ;  /* 0xff8000004e747808 */ /* 0x000fe40004000000 */
[----:B------:R-:W-:-:S02]  /*1f00*/  FSEL R133, R50, -INF , !P0 ;  /* 0xff80000032857808 */ /* 0x000fc40004000000 */
[----:B------:R-:W-:Y:S01]  /*1f10*/  FSEL R132, R48, -INF , !P0 ;  /* 0xff80000030847808 */ /* 0x000fe20004000000 */
[----:B-1----:R-:W-:Y:S01]  /*1f20*/  HMMA.16816.F32 R60, R16, R32, R120 ;  /* 0x00000020103c723c */ /* 0x002fe20000001878 */
[----:B------:R-:W-:Y:S02]  /*1f30*/  FSEL R78, R76, -INF , !P0 ;  /* 0xff8000004c4e7808 */ /* 0x000fe40004000000 */
[-C--:B------:R-:W-:Y:S02]  /*1f40*/  ISETP.GE.AND P0, PT, R3, R20.reuse, PT ;  /* 0x000000140300720c */ /* 0x080fe40003f06270 */
[----:B------:R-:W-:Y:S02]  /*1f50*/  IADD3 R3, R2, 0x30, RZ ;  /* 0x0000003002037810 */ /* 0x000fe40007ffe0ff */
[----:B------:R-:W-:Y:S01]  /*1f60*/  FSEL R128, R51, -INF , !P1 ;  /* 0xff80000033807808 */ /* 0x000fe20004800000 */
[----:B------:R-:W-:Y:S01]  /*1f70*/  HMMA.16816.F32 R96, R12, R72, R96 ;  /* 0x000000480c60723c */ /* 0x000fe20000001860 */
[----:B------:R-:W-:-:S02]  /*1f80*/  ISETP.GE.AND P1, PT, R3, R20, PT ;  /* 0x000000140300720c */ /* 0x000fc40003f26270 */
[----:B------:R-:W-:Y:S02]  /*1f90*/  IADD3 R3, R2, 0x31, RZ ;  /* 0x0000003102037810 */ /* 0x000fe40007ffe0ff */
[----:B------:R-:W-:Y:S02]  /*1fa0*/  FSEL R130, R30, -INF , !P3 ;  /* 0xff8000001e827808 */ /* 0x000fe40005800000 */
[----:B------:R-:W-:Y:S01]  /*1fb0*/  FSEL R120, R28, -INF , !P3 ;  /* 0xff8000001c787808 */ /* 0x000fe20005800000 */
[----:B------:R-:W-:Y:S01]  /*1fc0*/  HMMA.16816.F32 R104, R12, R64, R104 ;  /* 0x000000400c68723c */ /* 0x000fe20000001868 */
[----:B------:R-:W-:Y:S02]  /*1fd0*/  FSEL R113, R26, -INF , !P3 ;  /* 0xff8000001a717808 */ /* 0x000fe40005800000 */
[----:B------:R-:W-:Y:S02]  /*1fe0*/  FSEL R76, R24, -INF , !P3 ;  /* 0xff800000184c7808 */ /* 0x000fe40005800000 */
[----:B------:R-:W-:-:S02]  /*1ff0*/  ISETP.GE.AND P3, PT, R3, R20, PT ;  /* 0x000000140300720c */ /* 0x000fc40003f66270 */
[----:B------:R-:W-:Y:S01]  /*2000*/  IADD3 R3, R2, 0x38, RZ ;  /* 0x0000003802037810 */ /* 0x000fe20007ffe0ff */
[C---:B------:R-:W-:Y:S01]  /*2010*/  HMMA.16816.F32 R100, R12.reuse, R68, R100 ;  /* 0x000000440c64723c */ /* 0x040fe20000001864 */
[----:B------:R-:W-:Y:S02]  /*2020*/  FSEL R129, R31, -INF , !P5 ;  /* 0xff8000001f817808 */ /* 0x000fe40006800000 */
[----:B------:R-:W-:Y:S02]  /*2030*/  FSEL R119, R29, -INF , !P5 ;  /* 0xff8000001d777808 */ /* 0x000fe40006800000 */
[----:B------:R-:W-:Y:S02]  /*2040*/  FSEL R112, R27, -INF , !P5 ;  /* 0xff8000001b707808 */ /* 0x000fe40006800000 */
        /* <DEDUP_REMOVED lines=8> */
[----:B------:R-:W-:Y:S02]  /*20d0*/  ISETP.GE.AND P4, PT, R3, R20, PT ;  /* 0x000000140300720c */ /* 0x000fe40003f86270 */
[----:B------:R-:W-:-:S02]  /*20e0*/  IADD3 R3, R2, 0x40, RZ ;  /* 0x0000004002037810 */ /* 0x000fc40007ffe0ff */
[----:B------:R-:W-:Y:S01]  /*20f0*/  FSEL R148, R55, -INF , !P6 ;  /* 0xff80000037947808 */ /* 0x000fe20007000000 */
[----:B------:R-:W-:Y:S01]  /*2100*/  HMMA.16816.F32 R28, R16, R66, R144 ;  /* 0x00000042101c723c */ /* 0x000fe20000001890 */
[----:B------:R-:W-:Y:S02]  /*2110*/  FSEL R131, R53, -INF , !P6 ;  /* 0xff80000035837808 */ /* 0x000fe40007000000 */
[----:B------:R-:W-:Y:S02]  /*2120*/  FSEL R110, R83, -INF , !P6 ;  /* 0xff800000536e7808 */ /* 0x000fe40007000000 */
[----:B------:R-:W-:Y:S02]  /*2130*/  FSEL R69, R81, -INF , !P6 ;  /* 0xff80000051457808 */ /* 0x000fe40007000000 */
[----:B------:R-:W-:Y:S01]  /*2140*/  ISETP.GE.AND P6, PT, R3, R20, PT ;  /* 0x000000140300720c */ /* 0x000fe20003fc6270 */
[----:B------:R-:W-:Y:S01]  /*2150*/  HMMA.16816.F32 R24, R12, R70, R160 ;  /* 0x000000460c18723c */ /* 0x000fe200000018a0 */
[----:B------:R-:W-:-:S02]  /*2160*/  IADD3 R3, R2, 0x41, RZ ;  /* 0x0000004102037810 */ /* 0x000fc40007ffe0ff */
[----:B------:R-:W-:Y:S02]  /*2170*/  FSEL R149, R10, -INF , !P2 ;  /* 0xff8000000a957808 */ /* 0x000fe40005000000 */
[----:B------:R-:W-:Y:S02]  /*2180*/  FSEL R123, R8, -INF , !P2 ;  /* 0xff800000087b7808 */ /* 0x000fe40005000000 */
[----:B------:R-:W-:Y:S01]  /*2190*/  FSEL R109, R6, -INF , !P2 ;  /* 0xff800000066d7808 */ /* 0x000fe20005000000 */
[----:B------:R-:W-:Y:S01]  /*21a0*/  HMMA.16816.F32 R40, R12, R74, R180 ;  /* 0x0000004a0c28723c */ /* 0x000fe200000018b4 */
[----:B------:R-:W-:Y:S02]  /*21b0*/  FSEL R68, R4, -INF , !P2 ;  /* 0xff80000004447808 */ /* 0x000fe40005000000 */
[----:B------:R-:W-:Y:S02]  /*21c0*/  ISETP.GE.AND P2, PT, R3, R20, PT ;  /* 0x000000140300720c */ /* 0x000fe40003f46270 */
[----:B------:R-:W-:-:S02]  /*21d0*/  FSEL R108, R7, -INF , !P0 ;  /* 0xff800000076c7808 */ /* 0x000fc40004000000 */
[----:B------:R-:W-:Y:S02]  /*21e0*/  FSEL R59, R5, -INF , !P0 ;  /* 0xff800000053b7808 */ /* 0x000fe40004000000 */
[----:B------:R-:W-:Y:S01]  /*21f0*/  IADD3 R3, R2, 0x48, RZ ;  /* 0x0000004802037810 */ /* 0x000fe20007ffe0ff */
[----:B------:R-:W1:Y:S01]  /*2200*/  LDSM.16.M88.4 R4, [R209+0x1c00] ;  /* 0x001c0000d104783b */ /* 0x000e620000000200 */
[----:B------:R-:W-:Y:S01]  /*2210*/  FSEL R135, R11, -INF , !P0 ;  /* 0xff8000000b877808 */ /* 0x000fe20004000000 */
[----:B------:R-:W-:-:S04]  /*2220*/  DEPBAR.LE SB0, 0x0 ;  /* 0x000080000000791a */ /* 0x000fc80000000000 */
[----:B------:R-:W-:Y:S02]  /*2230*/  FSEL R121, R9, -INF , !P0 ;  /* 0xff80000009797808 */ /* 0x000fe40004000000 */
[----:B------:R-:W-:Y:S01]  /*2240*/  ISETP.GE.AND P0, PT, R3, R20, PT ;  /* 0x000000140300720c */ /* 0x000fe20003f06270 */
[----:B------:R-:W-:Y:S01]  /*2250*/  HMMA.16816.F32 R8, R16, R70, R156 ;  /* 0x000000461008723c */ /* 0x000fe2000000189c */
[----:B------:R-:W-:Y:S02]  /*2260*/  IADD3 R3, R2, 0x49, RZ ;  /* 0x0000004902037810 */ /* 0x000fe40007ffe0ff */
[----:B------:R-:W-:Y:S02]  /*2270*/  FSEL R83, R90, -INF , !P1 ;  /* 0xff8000005a537808 */ /* 0x000fe40004800000 */
[----:B------:R-:W-:Y:S02]  /*2280*/  FSEL R106, R106, -INF , !P1 ;  /* 0xff8000006a6a7808 */ /* 0x000fe40004800000 */
[----:B------:R-:W-:-:S02]  /*2290*/  FSEL R104, R104, -INF , !P1 ;  /* 0xff80000068687808 */ /* 0x000fc40004800000 */
[----:B------:R-:W-:Y:S02]  /*22a0*/  FSEL R64, R88, -INF , !P1 ;  /* 0xff80000058407808 */ /* 0x000fe40004800000 */
[----:B------:R-:W-:Y:S02]  /*22b0*/  ISETP.GE.AND P1, PT, R3, R20, PT ;  /* 0x000000140300720c */ /* 0x000fe40003f26270 */
        /* <DEDUP_REMOVED lines=9> */
[----:B------:R-:W-:Y:S01]  /*2350*/  FSEL R81, R30, -INF , !P5 ;  /* 0xff8000001e517808 */ /* 0x000fe20006800000 */
[----:B-1----:R-:W-:Y:S01]  /*2360*/  HMMA.16816.F32 R44, R16, R4, R172 ;  /* 0x00000004102c723c */ /* 0x002fe200000018ac */
[----:B------:R-:W-:-:S02]  /*2370*/  FSEL R58, R28, -INF , !P5 ;  /* 0xff8000001c3a7808 */ /* 0x000fc40006800000 */
[----:B------:R-:W-:Y:S02]  /*2380*/  ISETP.GE.AND P5, PT, R3, R20, PT ;  /* 0x000000140300720c */ /* 0x000fe40003fa6270 */
[----:B------:R-:W-:Y:S02]  /*2390*/  IADD3 R3, R2, 0x58, RZ ;  /* 0x0000005802037810 */ /* 0x000fe40007ffe0ff */
[----:B------:R-:W-:Y:S02]  /*23a0*/  FSEL R145, R39, -INF , !P4 ;  /* 0xff80000027917808 */ /* 0x000fe40006000000 */
[----:B------:R-:W-:Y:S02]  /*23b0*/  FSEL R90, R37, -INF , !P4 ;  /* 0xff800000255a7808 */ /* 0x000fe40006000000 */
[----:B------:R-:W-:Y:S01]  /*23c0*/  FSEL R80, R31, -INF , !P4 ;  /* 0xff8000001f507808 */ /* 0x000fe20006000000 */
[----:B------:R-:W-:Y:S01]  /*23d0*/  HMMA.16816.F32 R36, R16, R74, R164 ;  /* 0x0000004a1024723c */ /* 0x000fe200000018a4 */
[----:B------:R-:W-:-:S02]  /*23e0*/  FSEL R55, R29, -INF , !P4 ;  /* 0xff8000001d377808 */ /* 0x000fc40006000000 */
[----:B------:R-:W-:Y:S02]  /*23f0*/  ISETP.GE.AND P4, PT, R3, R20, PT ;  /* 0x000000140300720c */ /* 0x000fe40003f86270 */
[----:B------:R-:W-:Y:S02]  /*2400*/  IADD3 R3, R2, 0x59, RZ ;  /* 0x0000005902037810 */ /* 0x000fe40007ffe0ff */
[----:B------:R-:W-:Y:S01]  /*2410*/  FSEL R79, R94, -INF , !P6 ;  /* 0xff8000005e4f7808 */ /* 0x000fe20007000000 */
[----:B------:R-:W-:Y:S01]  /*2420*/  HMMA.16816.F32 R28, R12, R34, R196 ;  /* 0x000000220c1c723c */ /* 0x000fe200000018c4 */
[----:B------:R-:W-:Y:S02]  /*2430*/  FSEL R146, R102, -INF , !P6 ;  /* 0xff80000066927808 */ /* 0x000fe40007000000 */
[----:B------:R-:W-:Y:S02]  /*2440*/  FSEL R100, R100, -INF , !P6 ;  /* 0xff80000064647808 */ /* 0x000fe40007000000 */
[----:B------:R-:W-:-:S02]  /*2450*/  FSEL R57, R92, -INF , !P6 ;  /* 0xff8000005c397808 */ /* 0x000fc40007000000 */
[----:B------:R-:W-:Y:S02]  /*2460*/  ISETP.GE.AND P6, PT, R3, R20, PT ;  /* 0x000000140300720c */ /* 0x000fe40003fc6270 */
[----:B------:R-:W-:Y:S02]  /*2470*/  IADD3 R3, R2, 0x60, RZ ;  /* 0x0000006002037810 */ /* 0x000fe40007ffe0ff */
[----:B------:R-:W-:Y:S02]  /*2480*/  FSEL R103, R103, -INF , !P2 ;  /* 0xff80000067677808 */ /* 0x000fe40005000000 */
        /* <DEDUP_REMOVED lines=10> */
[----:B------:R-:W-:Y:S02]  /*2530*/  FSEL R152, R27, -INF , !P1 ;  /* 0xff8000001b987808 */ /* 0x000fe40004800000 */
[----:B------:R-:W-:Y:S02]  /*2540*/  FSEL R93, R25, -INF , !P1 ;  /* 0xff800000195d7808 */ /* 0x000fe40004800000 */
[----:B------:R-:W-:Y:S01]  /*2550*/  IADD3 R3, R2, 0x70, RZ ;  /* 0x0000007002037810 */ /* 0x000fe20007ffe0ff */
[----:B------:R-:W-:Y:S01]  /*2560*/  HMMA.16816.F32 R24, R12, R4, R192 ;  /* 0x000000040c18723c */ /* 0x000fe200000018c0 */
[----:B------:R-:W-:Y:S02]  /*2570*/  FSEL R70, R11, -INF , !P1 ;  /* 0xff8000000b467808 */ /* 0x000fe40004800000 */
[----:B------:R-:W-:-:S02]  /*2580*/  FSEL R52, R9, -INF , !P1 ;  /* 0xff80000009347808 */ /* 0x000fc40004800000 */
[-C--:B------:R-:W-:Y:S02]  /*2590*/  ISETP.GE.AND P1, PT, R3, R20.reuse, PT ;  /* 0x000000140300720c */ /* 0x080fe40003f26270 */
[----:B------:R-:W-:Y:S01]  /*25a0*/  IADD3 R3, R2, 0x71, RZ ;  /* 0x0000007102037810 */ /* 0x000fe20007ffe0ff */
[----:B------:R-:W-:Y:S01]  /*25b0*/  HMMA.16816.F32 R12, R12, R6, R200 ;  /* 0x000000060c0c723c */ /* 0x000fe200000018c8 */
        /* <DEDUP_REMOVED lines=13> */
[----:B------:R-:W-:Y:S02]  /*2690*/  FSEL R166, R51, -INF , !P0 ;  /* 0xff80000033a67808 */ /* 0x000fe40004000000 */
[----:B------:R-:W-:Y:S02]  /*26a0*/  FSEL R155, R49, -INF , !P0 ;  /* 0xff800000319b7808 */ /* 0x000fe40004000000 */
[----:B------:R-:W-:Y:S02]  /*26b0*/  FSEL R95, R63, -INF , !P0 ;  /* 0xff8000003f5f7808 */ /* 0x000fe40004000000 */
[----:B------:R-:W-:Y:S02]  /*26c0*/  FSEL R21, R61, -INF , !P0 ;  /* 0xff8000003d157808 */ /* 0x000fe40004000000 */
[----:B------:R-:W-:Y:S02]  /*26d0*/  IADD3 R3, R2, 0x69, RZ ;  /* 0x0000006902037810 */ /* 0x000fe40007ffe0ff */
[----:B------:R-:W-:-:S02]  /*26e0*/  ISETP.GE.AND P0, PT, R20, 0x81, PT ;  /* 0x000000811400780c */ /* 0x000fc40003f06270 */
[----:B------:R-:W-:Y:S02]  /*26f0*/  FSEL R157, R42, -INF , !P4 ;  /* 0xff8000002a9d7808 */ /* 0x000fe40006000000 */
[----:B------:R-:W-:Y:S02]  /*2700*/  FSEL R99, R40, -INF , !P4 ;  /* 0xff80000028637808 */ /* 0x000fe40006000000 */
[----:B------:R-:W-:Y:S02]  /*2710*/  FSEL R75, R38, -INF , !P4 ;  /* 0xff800000264b7808 */ /* 0x000fe40006000000 */
[----:B------:R-:W-:Y:S02]  /*2720*/  FSEL R32, R36, -INF , !P4 ;  /* 0xff80000024207808 */ /* 0x000fe40006000000 */
[----:B------:R-:W-:Y:S02]  /*2730*/  ISETP.GE.AND P4, PT, R3, R20, PT ;  /* 0x000000140300720c */ /* 0x000fe40003f86270 */
[----:B------:R-:W-:-:S02]  /*2740*/  IADD3 R3, R2, 0x78, RZ ;  /* 0x0000007802037810 */ /* 0x000fc40007ffe0ff */
[----:B------:R-:W-:Y:S02]  /*2750*/  IADD3 R2, R2, 0x79, RZ ;  /* 0x0000007902027810 */ /* 0x000fe40007ffe0ff */
[----:B------:R-:W-:Y:S02]  /*2760*/  FSEL R89, R62, -INF , !P2 ;  /* 0xff8000003e597808 */ /* 0x000fe40005000000 */
[----:B------:R-:W-:Y:S02]  /*2770*/  FSEL R167, R50, -INF , !P2 ;  /* 0xff80000032a77808 */ /* 0x000fe40005000000 */
[----:B------:R-:W-:Y:S02]  /*2780*/  FSEL R156, R48, -INF , !P2 ;  /* 0xff800000309c7808 */ /* 0x000fe40005000000 */
[----:B------:R-:W-:Y:S02]  /*2790*/  FSEL R23, R60, -INF , !P2 ;  /* 0xff8000003c177808 */ /* 0x000fe40005000000 */
[----:B------:R-:W-:-:S02]  /*27a0*/  FSEL R184, R46, -INF , !P1 ;  /* 0xff8000002eb87808 */ /* 0x000fc40004800000 */
[----:B------:R-:W-:Y:S02]  /*27b0*/  FSEL R180, R26, -INF , !P1 ;  /* 0xff8000001ab47808 */ /* 0x000fe40004800000 */
[----:B------:R-:W-:Y:S02]  /*27c0*/  FSEL R175, R24, -INF , !P1 ;  /* 0xff80000018af7808 */ /* 0x000fe40004800000 */
[----:B------:R-:W-:Y:S02]  /*27d0*/  FSEL R22, R44, -INF , !P1 ;  /* 0xff8000002c167808 */ /* 0x000fe40004800000 */
[-C--:B------:R-:W-:Y:S01]  /*27e0*/  ISETP.GE.AND P2, PT, R3, R20.reuse, PT ;  /* 0x000000140300720c */ /* 0x080fe20003f46270 */
[----:B------:R-:W-:Y:S01]  /*27f0*/  IMAD R3, R142, 0x20, R140 ;  /* 0x000000208e037824 */ /* 0x000fe200078e028c */
[----:B------:R-:W-:Y:S02]  /*2800*/  ISETP.GE.AND P1, PT, R2, R20, PT ;  /* 0x000000140200720c */ /* 0x000fe40003f26270 */
[----:B------:R-:W-:Y:S01]  /*2810*/  FSEL R172, R12, -INF , !P2 ;  /* 0xff8000000cac7808 */ /* 0x000fe20005000000 */
[----:B------:R-:W-:Y:S01]  /*2820*/  IMAD.IADD R2, R141, 0x1, R3 ;  /* 0x000000018d027824 */ /* 0x000fe200078e0203 */
[----:B------:R-:W-:-:S02]  /*2830*/  FSEL R173, R13, -INF , !P1 ;  /* 0xff8000000dad7808 */ /* 0x000fc40004800000 */
[----:B------:R-:W-:Y:S02]  /*2840*/  FSEL R179, R27, -INF , !P3 ;  /* 0xff8000001bb37808 */ /* 0x000fe40005800000 */
        /* <DEDUP_REMOVED lines=20> */
[----:B------:R-:W-:Y:S01]  /*2990*/  FSEL R17, R17, -INF , !P1 ;  /* 0xff80000011117808 */ /* 0x000fe20004800000 */
[----:B------:R-:W-:Y:S06]  /*29a0*/  BAR.SYNC.DEFER_BLOCKING 0x0 ;  /* 0x0000000000007b1d */ /* 0x000fec0000010000 */
[----:B------:R-:W-:Y:S05]  /*29b0*/  @!P0 BRA `(.L_x_5) ;  /* 0x0000018000008947 */ /* 0x000fea0003800000 */
[----:B------:R-:W-:Y:S01]  /*29c0*/  LEA.HI.SX32 R4, R217, 0xfffffffe, 0x19 ;  /* 0xfffffffed9047811 */ /* 0x000fe200078fcaff */
[C---:B------:R-:W-:Y:S01]  /*29d0*/  IMAD.SHL.U32 R10, R206.reuse, 0x40, RZ ;  /* 0x00000040ce0a7824 */ /* 0x040fe200078e00ff */
[----:B------:R-:W-:-:S02]  /*29e0*/  SHF.L.U64.HI R11, R206, 0x6, R219 ;  /* 0x00000006ce0b7819 */ /* 0x000fc400000102db */
[----:B------:R-:W-:Y:S01]  /*29f0*/  SHF.R.S32.HI R6, RZ, 0x1f, R4 ;  /* 0x0000001fff067819 */ /* 0x000fe20000011404 */
[----:B------:R-:W-:Y:S02]  /*2a00*/  IMAD R3, R205, R4, RZ ;  /* 0x00000004cd037224 */ /* 0x000fe400078e02ff */
[----:B------:R-:W-:-:S04]  /*2a10*/  IMAD.WIDE.U32 R4, R4, R220, R246 ;  /* 0x000000dc04047225 */ /* 0x000fc800078e00f6 */
[----:B------:R-:W-:Y:S01]  /*2a20*/  IMAD R3, R6, R220, R3 ;  /* 0x000000dc06037224 */ /* 0x000fe200078e0203 */
[----:B------:R-:W-:-:S03]  /*2a30*/  LEA R8, P2, R4, c[0x0][0x168], 0x1 ;  /* 0x00005a0004087a11 */ /* 0x000fc600078408ff */
[----:B------:R-:W-:Y:S01]  /*2a40*/  IMAD.IADD R3, R5, 0x1, R3 ;  /* 0x0000000105037824 */ /* 0x000fe200078e0203 */
[----:B------:R-:W-:-:S04]  /*2a50*/  IADD3 R6, P1, R10, R8, RZ ;  /* 0x000000080a067210 */ /* 0x000fc80007f3e0ff */
[----:B------:R-:W-:Y:S02]  /*2a60*/  LEA.HI.X R9, R4, c[0x0][0x16c], R3, 0x1, P2 ;  /* 0x00005b0004097a11 */ /* 0x000fe400010f0c03 */
[----:B------:R-:W-:-:S03]  /*2a70*/  IADD3 R4, P2, R6, R10, RZ ;  /* 0x0000000a06047210 */ /* 0x000fc60007f5e0ff */
[----:B------:R-:W-:Y:S01]  /*2a80*/  IMAD.X R7, R11, 0x1, R9, P1 ;  /* 0x000000010b077824 */ /* 0x000fe200008e0609 */
[----:B------:R-:W-:Y:S01]  /*2a90*/  IADD3 R10, P1, R4, R10, RZ ;  /* 0x0000000a040a7210 */ /* 0x000fe20007f3e0ff */
[----:B------:R-:W-:Y:S01]  /*2aa0*/  @!PT LDS RZ, [RZ] ;  /* 0x00000000fffff984 */ /* 0x000fe20000000800 */
[----:B------:R-:W-:Y:S01]  /*2ab0*/  @!PT LDS RZ, [RZ] ;  /* 0x00000000fffff984 */ /* 0x000fe20000000800 */
[----:B------:R-:W-:Y:S01]  /*2ac0*/  @!PT LDS RZ, [RZ] ;  /* 0x00000000fffff984 */ /* 0x000fe20000000800 */
[----:B------:R1:W-:Y:S02]  /*2ad0*/  LDGSTS.E.BYPASS.LTC128B.128 [R218+0x2000], [R8.64] ;  /* 0x0200000008da7fae */ /* 0x0003e4000b901d48 */
[--C-:B------:R-:W-:Y:S02]  /*2ae0*/  IMAD.X R5, R7, 0x1, R11.reuse, P2 ;  /* 0x0000000107057824 */ /* 0x100fe400010e060b */
[----:B------:R1:W-:Y:S02]  /*2af0*/  LDGSTS.E.BYPASS.LTC128B.128 [R218+0x2800], [R6.64] ;  /* 0x0280000006da7fae */ /* 0x0003e4000b901d48 */
[----:B------:R-:W-:Y:S02]  /*2b00*/  IMAD.X R11, R5, 0x1, R11, P1 ;  /* 0x00000001050b7824 */ /* 0x000fe400008e060b */
[----:B------:R1:W-:Y:S04]  /*2b10*/  LDGSTS.E.BYPASS.LTC128B.128 [R218+0x3000], [R4.64] ;  /* 0x0300000004da7fae */ /* 0x0003e8000b901d48 */
[----:B------:R1:W-:Y:S04]  /*2b20*/  LDGSTS.E.BYPASS.LTC128B.128 [R218+0x3800], [R10.64] ;  /* 0x038000000ada7fae */ /* 0x0003e8000b901d48 */
[----:B------:R-:W0:Y:S02]  /*2b30*/  LDGDEPBAR ;  /* 0x00000000000079af */ /* 0x000e240000000000 */
.L_x_5:
[----:B------:R-:W-:Y:S02]  /*2b40*/  FMNMX.FTZ R138, R87, R86, !PT ;  /* 0x00000056578a7209 */ /* 0x000fe40007810000 */
[----:B------:R-:W-:-:S02]  /*2b50*/  FMNMX.FTZ R137, R124, R115, !PT ;  /* 0x000000737c897209 */ /* 0x000fc40007810000 */
[----:B------:R-:W-:Y:S02]  /*2b60*/  FMNMX.FTZ R138, R85, R138, !PT ;  /* 0x0000008a558a7209 */ /* 0x000fe40007810000 */
[----:B------:R-:W-:Y:S02]  /*2b70*/  FMNMX.FTZ R137, R118, R137, !PT ;  /* 0x0000008976897209 */ /* 0x000fe40007810000 */
[----:B------:R-:W-:Y:S02]  /*2b80*/  FMNMX.FTZ R138, R84, R138, !PT ;  /* 0x0000008a548a7209 */ /* 0x000fe40007810000 */
[----:B------:R-:W-:Y:S02]  /*2b90*/  FMNMX.FTZ R137, R117, R137, !PT ;  /* 0x0000008975897209 */ /* 0x000fe40007810000 */
        /* <DEDUP_REMOVED lines=56> */
[----:B------:R-:W-:Y:S01]  /*2f20*/  SHF.L.U32 R205, R2, 0x1, RZ ;  /* 0x0000000102cd7819 */ /* 0x000fe200000006ff */
[----:B------:R-:W2:Y:S03]  /*2f30*/  SHFL.BFLY PT, R3, R138, 0x2, 0x1f ;  /* 0x0c401f008a037f89 */ /* 0x000ea600000e0000 */
[----:B------:R-:W-:Y:S01]  /*2f40*/  LEA R206, R0, R205, 0x1 ;  /* 0x000000cd00ce7211 */ /* 0x000fe200078e08ff */
[----:B-1----:R-:W1:Y:S04]  /*2f50*/  SHFL.BFLY PT, R6, R137, 0x2, 0x1f ;  /* 0x0c401f0089067f89 */ /* 0x002e6800000e0000 */
[----:B------:R-:W-:Y:S04]  /*2f60*/  LDSM.16.MT88.4 R28, [R205+0x4400] ;  /* 0x00440000cd1c783b */ /* 0x000fe80000004200 */
[----:B------:R-:W-:Y:S01]  /*2f70*/  LDSM.16.MT88.4 R24, [R206+0x4400] ;  /* 0x00440000ce18783b */ /* 0x000fe20000004200 */
[----:B--2---:R-:W-:-:S02]  /*2f80*/  FMNMX.FTZ R138, R138, R3, !PT ;  /* 0x000000038a8a7209 */ /* 0x004fc40007810000 */
[----:B-1----:R-:W-:-:S03]  /*2f90*/  FMNMX.FTZ R137, R137, R6, !PT ;  /* 0x0000000689897209 */ /* 0x002fc60007810000 */
[----:B------:R-:W1:Y:S01]  /*2fa0*/  SHFL.BFLY PT, R3, R138, 0x1, 0x1f ;  /* 0x0c201f008a037f89 */ /* 0x000e6200000e0000 */
[----:B------:R-:W-:-:S03]  /*2fb0*/  FMNMX.FTZ R6, R169, R170, !PT ;  /* 0x000000aaa9067209 */ /* 0x000fc60007810000 */
[----:B------:R-:W2:Y:S01]  /*2fc0*/  SHFL.BFLY PT, R8, R137, 0x1, 0x1f ;  /* 0x0c201f0089087f89 */ /* 0x000ea200000e0000 */
[----:B-1----:R-:W-:-:S04]  /*2fd0*/  FMNMX.FTZ R138, R138, R3, !PT ;  /* 0x000000038a8a7209 */ /* 0x002fc80007810000 */
[C---:B------:R-:W-:Y:S01]  /*2fe0*/  FSETP.NEU.FTZ.AND P1, PT, R138.reuse, -INF , PT ;  /* 0xff8000008a00780b */ /* 0x040fe20003f3d000 */
[----:B------:R-:W-:Y:S01]  /*2ff0*/  FMUL.FTZ R3, R138, c[0x0][0x23c] ;  /* 0x00008f008a037a20 */ /* 0x000fe20000410000 */
[----:B--2---:R-:W-:-:S04]  /*3000*/  FMNMX.FTZ R137, R137, R8, !PT ;  /* 0x0000000889897209 */ /* 0x004fc80007810000 */
[----:B------:R-:W-:Y:S02]  /*3010*/  FSEL R3, R3, RZ, P1 ;  /* 0x000000ff03037208 */ /* 0x000fe40000800000 */
[----:B------:R-:W-:-:S03]  /*3020*/  FSETP.NEU.FTZ.AND P1, PT, R137, -INF , PT ;  /* 0xff8000008900780b */ /* 0x000fc60003f3d000 */
[--C-:B------:R-:W-:Y:S02]  /*3030*/  FFMA.FTZ R4, R87, c[0x0][0x23c], -R3.reuse ;  /* 0x00008f0057047a23 */ /* 0x100fe40000010803 */
[--C-:B------:R-:W-:Y:S02]  /*3040*/  FFMA.FTZ R5, R12, c[0x0][0x23c], -R3.reuse ;  /* 0x00008f000c057a23 */ /* 0x100fe40000010803 */
[----:B------:R1:W-:Y:S08]  /*3050*/  MUFU.EX2 R225, R4 ;  /* 0x0000000400e17308 */ /* 0x0003f00000000800 */
[----:B------:R2:W-:Y:S01]  /*3060*/  MUFU.EX2 R61, R5 ;  /* 0x00000005003d7308 */ /* 0x0005e20000000800 */
[----:B-1----:R-:W-:-:S07]  /*3070*/  FFMA.FTZ R4, R86, c[0x0][0x23c], -R3 ;  /* 0x00008f0056047a23 */ /* 0x002fce0000010803 */
[----:B------:R1:W3:Y:S01]  /*3080*/  MUFU.EX2 R221, R4 ;  /* 0x0000000400dd7308 */ /* 0x0002e20000000800 */
[----:B--2---:R-:W-:-:S07]  /*3090*/  FFMA.FTZ R5, R13, c[0x0][0x23c], -R3 ;  /* 0x00008f000d057a23 */ /* 0x004fce0000010803 */
[----:B------:R2:W-:Y:S01]  /*30a0*/  MUFU.EX2 R62, R5 ;  /* 0x00000005003e7308 */ /* 0x0005e20000000800 */
[----:B-1----:R-:W-:Y:S01]  /*30b0*/  FFMA.FTZ R4, R85, c[0x0][0x23c], -R3 ;  /* 0x00008f0055047a23 */ /* 0x002fe20000010803 */
[----:B---3--:R-:W-:-:S06]  /*30c0*/  F2FP.PACK_AB R12, R221, R225 ;  /* 0x000000e1dd0c723e */ /* 0x008fcc00000000ff */
[----:B------:R1:W-:Y:S01]  /*30d0*/  MUFU.EX2 R226, R4 ;  /* 0x0000000400e27308 */ /* 0x0003e20000000800 */
[----:B--2---:R-:W-:-:S07]  /*30e0*/  FFMA.FTZ R5, R22, c[0x0][0x23c], -R3 ;  /* 0x00008f0016057a23 */ /* 0x004fce0000010803 */
[----:B------:R2:W-:Y:S01]  /*30f0*/  MUFU.EX2 R63, R5 ;  /* 0x00000005003f7308 */ /* 0x0005e20000000800 */
[----:B-1----:R-:W-:-:S07]  /*3100*/  FFMA.FTZ R4, R84, c[0x0][0x23c], -R3 ;  /* 0x00008f0054047a23 */ /* 0x002fce0000010803 */
[----:B------:R1:W-:Y:S01]  /*3110*/  MUFU.EX2 R227, R4 ;  /* 0x0000000400e37308 */ /* 0x0003e20000000800 */
[----:B--2---:R-:W-:-:S07]  /*3120*/  FFMA.FTZ R5, R45, c[0x0][0x23c], -R3 ;  /* 0x00008f002d057a23 */ /* 0x004fce0000010803 */
[----:B------:R2:W-:Y:S01]  /*3130*/  MUFU.EX2 R48, R5 ;  /* 0x0000000500307308 */ /* 0x0005e20000000800 */
[----:B-1----:R-:W-:-:S07]  /*3140*/  FFMA.FTZ R4, R78, c[0x0][0x23c], -R3 ;  /* 0x00008f004e047a23 */ /* 0x002fce0000010803 */
[----:B------:R1:W-:Y:S01]  /*3150*/  MUFU.EX2 R228, R4 ;  /* 0x0000000400e47308 */ /* 0x0003e20000000800 */
[----:B--2---:R-:W-:Y:S01]  /*3160*/  FMNMX.FTZ R5, R176, R6, !PT ;  /* 0x00000006b0057209 */ /* 0x004fe20007810000 */
[----:B-1----:R-:W-:-:S06]  /*3170*/  FFMA.FTZ R4, R77, c[0x0][0x23c], -R3 ;  /* 0x00008f004d047a23 */ /* 0x002fcc0000010803 */
[----:B------:R1:W-:Y:S02]  /*3180*/  MUFU.EX2 R229, R4 ;  /* 0x0000000400e57308 */ /* 0x0003e40000000800 */
        /* <DEDUP_REMOVED lines=38> */
[----:B-1----:R-:W-:Y:S02]  /*33f0*/  FFMA.FTZ R4, R21, c[0x0][0x23c], -R3 ;  /* 0x00008f0015047a23 */ /* 0x002fe40000010803 */
[----:B------:R-:W-:Y:S04]  /*3400*/  LDSM.16.MT88.4 R20, [R205+0x4000] ;  /* 0x00400000cd14783b */ /* 0x000fe80000004200 */
[----:B------:R1:W-:Y:S02]  /*3410*/  MUFU.EX2 R60, R4 ;  /* 0x00000004003c7308 */ /* 0x0003e40000000800 */
[----:B-1----:R-:W-:-:S04]  /*3420*/  FMNMX.FTZ R4, R143, R127, !PT ;  /* 0x0000007f8f047209 */ /* 0x002fc80007810000 */
[----:B------:R-:W-:-:S04]  /*3430*/  FMNMX.FTZ R4, R168, R4, !PT ;  /* 0x00000004a8047209 */ /* 0x000fc80007810000 */
[----:B------:R-:W-:-:S04]  /*3440*/  FMNMX.FTZ R4, R126, R4, !PT ;  /* 0x000000047e047209 */ /* 0x000fc80007810000 */
[----:B------:R-:W-:-:S04]  /*3450*/  FMNMX.FTZ R4, R132, R4, !PT ;  /* 0x0000000484047209 */ /* 0x000fc80007810000 */
[----:B------:R-:W-:-:S04]  /*3460*/  FMNMX.FTZ R4, R125, R4, !PT ;  /* 0x000000047d047209 */ /* 0x000fc80007810000 */
[----:B------:R-:W-:-:S04]  /*3470*/  FMNMX.FTZ R4, R120, R4, !PT ;  /* 0x0000000478047209 */ /* 0x000fc80007810000 */
[----:B------:R-:W-:Y:S01]  /*3480*/  FMNMX.FTZ R7, R119, R4, !PT ;  /* 0x0000000477077209 */ /* 0x000fe20007810000 */
[--C-:B------:R-:W-:Y:S02]  /*3490*/  FFMA.FTZ R4, R16, c[0x0][0x23c], -R3.reuse ;  /* 0x00008f0010047a23 */ /* 0x100fe40000010803 */
[----:B------:R-:W-:Y:S01]  /*34a0*/  FFMA.FTZ R3, R17, c[0x0][0x23c], -R3 ;  /* 0x00008f0011037a23 */ /* 0x000fe20000010803 */
[----:B------:R-:W-:Y:S01]  /*34b0*/  FMNMX.FTZ R6, R122, R7, !PT ;  /* 0x000000077a067209 */ /* 0x000fe20007810000 */
[----:B------:R1:W-:Y:S01]  /*34c0*/  MUFU.EX2 R14, R4 ;  /* 0x00000004000e7308 */ /* 0x0003e20000000800 */
[----:B------:R-:W-:Y:S01]  /*34d0*/  FMNMX.FTZ R7, R171, R5, !PT ;  /* 0x00000005ab077209 */ /* 0x000fe20007810000 */
[----:B------:R-:W-:Y:S01]  /*34e0*/  LDSM.16.MT88.4 R16, [R206+0x4000] ;  /* 0x00400000ce10783b */ /* 0x000fe20000004200 */
[----:B------:R-:W-:Y:S01]  /*34f0*/  FMNMX.FTZ R5, R131, R6, !PT ;  /* 0x0000000683057209 */ /* 0x000fe20007810000 */
[----:B------:R-:W-:-:S03]  /*3500*/  FMUL.FTZ R6, R137, c[0x0][0x23c] ;  /* 0x00008f0089067a20 */ /* 0x000fc60000410000 */
[----:B------:R-:W-:Y:S01]  /*3510*/  FMNMX.FTZ R5, R123, R5, !PT ;  /* 0x000000057b057209 */ /* 0x000fe20007810000 */
[----:B------:R2:W-:Y:S01]  /*3520*/  MUFU.EX2 R9, R3 ;  /* 0x0000000300097308 */ /* 0x0005e20000000800 */
[----:B------:R-:W-:Y:S02]  /*3530*/  FSEL R6, R6, RZ, P1 ;  /* 0x000000ff06067208 */ /* 0x000fe40000800000 */
[----:B------:R-:W-:-:S03]  /*3540*/  FMNMX.FTZ R136, R121, R5, !PT ;  /* 0x0000000579887209 */ /* 0x000fc60007810000 */
[----:B------:R-:W-:Y:S01]  /*3550*/  FFMA.FTZ R2, R182, c[0x0][0x23c], -R6 ;  /* 0x00008f00b6027a23 */ /* 0x000fe20000010806 */
[----:B------:R-:W-:Y:S02]  /*3560*/  FMNMX.FTZ R136, R104, R136, !PT ;  /* 0x0000008868887209 */ /* 0x000fe40007810000 */
[----:B-1----:R-:W-:Y:S02]  /*3570*/  FMNMX.FTZ R4, R133, R7, !PT ;  /* 0x0000000785047209 */ /* 0x002fe40007810000 */
[----:B------:R-:W-:-:S04]  /*3580*/  FMNMX.FTZ R136, R105, R136, !PT ;  /* 0x0000008869887209 */ /* 0x000fc80007810000 */
[----:B------:R-:W-:Y:S02]  /*3590*/  FMNMX.FTZ R136, R91, R136, !PT ;  /* 0x000000885b887209 */ /* 0x000fe40007810000 */
[----:B--2---:R-:W-:Y:S01]  /*35a0*/  FMNMX.FTZ R3, R128, R4, !PT ;  /* 0x0000000480037209 */ /* 0x004fe20007810000 */
[----:B------:R-:W-:Y:S01]  /*35b0*/  FFMA.FTZ R4, R124, c[0x0][0x23c], -R6 ;  /* 0x00008f007c047a23 */ /* 0x000fe20000010806 */
[----:B------:R-:W-:Y:S02]  /*35c0*/  FMNMX.FTZ R136, R90, R136, !PT ;  /* 0x000000885a887209 */ /* 0x000fe40007810000 */
[----:B------:R-:W-:Y:S01]  /*35d0*/  FMNMX.FTZ R3, R130, R3, !PT ;  /* 0x0000000382037209 */ /* 0x000fe20007810000 */
[----:B------:R1:W-:Y:S01]  /*35e0*/  MUFU.EX2 R187, R4 ;  /* 0x0000000400bb7308 */ /* 0x0003e20000000800 */
[----:B------:R-:W-:Y:S02]  /*35f0*/  FMNMX.FTZ R136, R100, R136, !PT ;  /* 0x0000008864887209 */ /* 0x000fe40007810000 */
[----:B------:R-:W-:-:S02]  /*3600*/  FMNMX.FTZ R3, R129, R3, !PT ;  /* 0x0000000381037209 */ /* 0x000fc40007810000 */
[----:B------:R-:W-:Y:S02]  /*3610*/  FMNMX.FTZ R136, R101, R136, !PT ;  /* 0x0000008865887209 */ /* 0x000fe40007810000 */
[----:B------:R-:W-:Y:S02]  /*3620*/  FMNMX.FTZ R3, R134, R3, !PT ;  /* 0x0000000386037209 */ /* 0x000fe40007810000 */
[----:B------:R-:W-:Y:S02]  /*3630*/  FMNMX.FTZ R136, R94, R136, !PT ;  /* 0x000000885e887209 */ /* 0x000fe40007810000 */
[----:B------:R-:W-:Y:S02]  /*3640*/  FMNMX.FTZ R3, R148, R3, !PT ;  /* 0x0000000394037209 */ /* 0x000fe40007810000 */
[----:B------:R-:W-:Y:S02]  /*3650*/  FMNMX.FTZ R136, R93, R136, !PT ;  /* 0x000000885d887209 */ /* 0x000fe40007810000 */
[----:B------:R-:W-:Y:S01]  /*3660*/  FMNMX.FTZ R3, R149, R3, !PT ;  /* 0x0000000395037209 */ /* 0x000fe20007810000 */
[----:B-1----:R-:W-:Y:S01]  /*3670*/  FFMA.FTZ R4, R115, c[0x0][0x23c], -R6 ;  /* 0x00008f0073047a23 */ /* 0x002fe20000010806 */
[----:B------:R-:W-:-:S02]  /*3680*/  FMNMX.FTZ R136, R98, R136, !PT ;  /* 0x0000008862887209 */ /* 0x000fc40007810000 */
[----:B------:R-:W-:Y:S01]  /*3690*/  FMNMX.FTZ R3, R135, R3, !PT ;  /* 0x0000000387037209 */ /* 0x000fe20007810000 */
[----:B------:R1:W2:Y:S01]  /*36a0*/  MUFU.EX2 R185, R4 ;  /* 0x0000000400b97308 */ /* 0x0002a20000000800 */
[----:B------:R-:W-:Y:S02]  /*36b0*/  FMNMX.FTZ R136, R147, R136, !PT ;  /* 0x0000008893887209 */ /* 0x000fe40007810000 */
[----:B------:R-:W-:Y:S02]  /*36c0*/  FMNMX.FTZ R3, R106, R3, !PT ;  /* 0x000000036a037209 */ /* 0x000fe40007810000 */
[----:B------:R-:W-:Y:S02]  /*36d0*/  FMNMX.FTZ R136, R99, R136, !PT ;  /* 0x0000008863887209 */ /* 0x000fe40007810000 */
[----:B------:R-:W-:Y:S02]  /*36e0*/  FMNMX.FTZ R3, R144, R3, !PT ;  /* 0x0000000390037209 */ /* 0x000fe40007810000 */
[----:B------:R-:W-:-:S02]  /*36f0*/  FMNMX.FTZ R136, R92, R136, !PT ;  /* 0x000000885c887209 */ /* 0x000fc40007810000 */
[----:B------:R-:W-:Y:S02]  /*3700*/  FMNMX.FTZ R3, R107, R3, !PT ;  /* 0x000000036b037209 */ /* 0x000fe40007810000 */
[----:B------:R-:W-:Y:S02]  /*3710*/  FMNMX.FTZ R136, R156, R136, !PT ;  /* 0x000000889c887209 */ /* 0x000fe40007810000 */
[----:B------:R-:W-:Y:S01]  /*3720*/  FMNMX.FTZ R3, R145, R3, !PT ;  /* 0x0000000391037209 */ /* 0x000fe20007810000 */
[----:B-1----:R-:W-:Y:S01]  /*3730*/  FFMA.FTZ R4, R118, c[0x0][0x23c], -R6 ;  /* 0x00008f0076047a23 */ /* 0x002fe20000010806 */
[----:B------:R-:W-:Y:S02]  /*3740*/  FMNMX.FTZ R136, R155, R136, !PT ;  /* 0x000000889b887209 */ /* 0x000fe40007810000 */
[----:B------:R-:W-:Y:S01]  /*3750*/  FMNMX.FTZ R3, R146, R3, !PT ;  /* 0x0000000392037209 */ /* 0x000fe20007810000 */
[----:B------:R1:W-:Y:S01]  /*3760*/  MUFU.EX2 R186, R4 ;  /* 0x0000000400ba7308 */ /* 0x0003e20000000800 */
[----:B------:R-:W-:-:S02]  /*3770*/  FMNMX.FTZ R136, R139, R136, !PT ;  /* 0x000000888b887209 */ /* 0x000fc40007810000 */
[----:B------:R-:W-:Y:S02]  /*3780*/  FMNMX.FTZ R3, R103, R3, !PT ;  /* 0x0000000367037209 */ /* 0x000fe40007810000 */
[----:B------:R-:W-:Y:S02]  /*3790*/  FMNMX.FTZ R136, R153, R136, !PT ;  /* 0x0000008899887209 */ /* 0x000fe40007810000 */
[----:B------:R-:W-:Y:S02]  /*37a0*/  FMNMX.FTZ R3, R102, R3, !PT ;  /* 0x0000000366037209 */ /* 0x000fe40007810000 */
[----:B------:R-:W-:Y:S02]  /*37b0*/  FMNMX.FTZ R136, R175, R136, !PT ;  /* 0x00000088af887209 */ /* 0x000fe40007810000 */
[----:B------:R-:W-:Y:S02]  /*37c0*/  FMNMX.FTZ R3, R152, R3, !PT ;  /* 0x0000000398037209 */ /* 0x000fe40007810000 */
[----:B------:R-:W-:-:S02]  /*37d0*/  FMNMX.FTZ R136, R174, R136, !PT ;  /* 0x00000088ae887209 */ /* 0x000fc40007810000 */
[----:B------:R-:W-:Y:S01]  /*37e0*/  FMNMX.FTZ R3, R154, R3, !PT ;  /* 0x000000039a037209 */ /* 0x000fe20007810000 */
[----:B-1----:R-:W-:Y:S01]  /*37f0*/  FFMA.FTZ R4, R117, c[0x0][0x23c], -R6 ;  /* 0x00008f0075047a23 */ /* 0x002fe20000010806 */
[----:B------:R-:W-:Y:S02]  /*3800*/  FMNMX.FTZ R136, R172, R136, !PT ;  /* 0x00000088ac887209 */ /* 0x000fe40007810000 */
[----:B------:R-:W-:Y:S01]  /*3810*/  FMNMX.FTZ R3, R158, R3, !PT ;  /* 0x000000039e037209 */ /* 0x000fe20007810000 */
[----:B------:R1:W3:Y:S01]  /*3820*/  MUFU.EX2 R189, R4 ;  /* 0x0000000400bd7308 */ /* 0x0002e20000000800 */
[----:B------:R-:W-:Y:S02]  /*3830*/  FMNMX.FTZ R136, R173, R136, !PT ;  /* 0x00000088ad887209 */ /* 0x000fe40007810000 */
[----:B------:R-:W-:Y:S02]  /*3840*/  FMNMX.FTZ R3, R157, R3, !PT ;  /* 0x000000039d037209 */ /* 0x000fe40007810000 */
[----:B--2---:R-:W-:Y:S01]  /*3850*/  F2FP.PACK_AB R13, R185, R187 ;  /* 0x000000bbb90d723e */ /* 0x004fe200000000ff */
[----:B------:R-:W2:Y:S01]  /*3860*/  SHFL.BFLY PT, R7, R136, 0x2, 0x1f ;  /* 0x0c401f0088077f89 */ /* 0x000ea200000e0000 */
[----:B------:R-:W-:-:S04]  /*3870*/  FMNMX.FTZ R3, R97, R3, !PT ;  /* 0x0000000361037209 */ /* 0x000fc80007810000 */
[----:B------:R-:W-:Y:S01]  /*3880*/  FMNMX.FTZ R3, R167, R3, !PT ;  /* 0x00000003a7037209 */ /* 0x000fe20007810000 */
[----:B-1----:R-:W-:Y:S01]  /*3890*/  FFMA.FTZ R4, R116, c[0x0][0x23c], -R6 ;  /* 0x00008f0074047a23 */ /* 0x002fe20000010806 */
[----:B---3--:R-:W-:-:S03]  /*38a0*/  F2FP.PACK_AB R15, R189, R186 ;  /* 0x000000babd0f723e */ /* 0x008fc600000000ff */
[----:B------:R1:W-:Y:S01]  /*38b0*/  MUFU.EX2 R192, R4 ;  /* 0x0000000400c07308 */ /* 0x0003e20000000800 */
[----:B--2---:R-:W-:-:S05]  /*38c0*/  FMNMX.FTZ R136, R136, R7, !PT ;  /* 0x0000000788887209 */ /* 0x004fca0007810000 */
[----:B------:R-:W2:Y:S01]  /*38d0*/  SHFL.BFLY PT, R7, R136, 0x1, 0x1f ;  /* 0x0c201f0088077f89 */ /* 0x000ea200000e0000 */
[----:B-1----:R-:W-:-:S04]  /*38e0*/  FFMA.FTZ R4, R114, c[0x0][0x23c], -R6 ;  /* 0x00008f0072047a23 */ /* 0x002fc80000010806 */
[----:B------:R1:W-:Y:S02]  /*38f0*/  MUFU.EX2 R188, R4 ;  /* 0x0000000400bc7308 */ /* 0x0003e40000000800 */
[----:B-1----:R-:W-:Y:S01]  /*3900*/  FFMA.FTZ R4, R113, c[0x0][0x23c], -R6 ;  /* 0x00008f0071047a23 */ /* 0x002fe20000010806 */
[----:B--2---:R-:W-:-:S05]  /*3910*/  FMNMX.FTZ R136, R136, R7, !PT ;  /* 0x0000000788887209 */ /* 0x004fca0007810000 */
[----:B------:R1:W-:Y:S01]  /*3920*/  MUFU.EX2 R191, R4 ;  /* 0x0000000400bf7308 */ /* 0x0003e20000000800 */
[----:B------:R-:W-:Y:S01]  /*3930*/  FSETP.NEU.FTZ.AND P1, PT, R136, -INF , PT ;  /* 0xff8000008800780b */ /* 0x000fe20003f3d000 */
[----:B-1----:R-:W-:-:S06]  /*3940*/  FFMA.FTZ R4, R112, c[0x0][0x23c], -R6 ;  /* 0x00008f0070047a23 */ /* 0x002fcc0000010806 */
[----:B------:R1:W-:Y:S02]  /*3950*/  MUFU.EX2 R199, R4 ;  /* 0x0000000400c77308 */ /* 0x0003e40000000800 */
[----:B-1----:R-:W-:-:S06]  /*3960*/  FFMA.FTZ R4, R111, c[0x0][0x23c], -R6 ;  /* 0x00008f006f047a23 */ /* 0x002fcc0000010806 */
[----:B------:R1:W-:Y:S02]  /*3970*/  MUFU.EX2 R190, R4 ;  /* 0x0000000400be7308 */ /* 0x0003e40000000800 */
[----:B-1----:R-:W-:-:S06]  /*3980*/  FFMA.FTZ R4, R110, c[0x0][0x23c], -R6 ;  /* 0x00008f006e047a23 */ /* 0x002fcc0000010806 */
[----:B------:R1:W-:Y:S02]  /*3990*/  MUFU.EX2 R198, R4 ;  /* 0x0000000400c67308 */ /* 0x0003e40000000800 */
[----:B-1----:R-:W-:Y:S01]  /*39a0*/  FMNMX.FTZ R4, R166, R3, !PT ;  /* 0x00000003a6047209 */ /* 0x002fe20007810000 */
[----:B------:R-:W-:-:S03]  /*39b0*/  FFMA.FTZ R3, R109, c[0x0][0x23c], -R6 ;  /* 0x00008f006d037a23 */ /* 0x000fc60000010806 */
[----:B------:R-:W-:Y:S02]  /*39c0*/  FMNMX.FTZ R4, R159, R4, !PT ;  /* 0x000000049f047209 */ /* 0x000fe40007810000 */
[----:B------:R1:W-:Y:S02]  /*39d0*/  MUFU.EX2 R195, R3 ;  /* 0x0000000300c37308 */ /* 0x0003e40000000800 */
[----:B-1----:R-:W-:Y:S01]  /*39e0*/  FMNMX.FTZ R3, R165, R4, !PT ;  /* 0x00000004a5037209 */ /* 0x002fe20007810000 */
[----:B------:R-:W-:-:S03]  /*39f0*/  FFMA.FTZ R4, R108, c[0x0][0x23c], -R6 ;  /* 0x00008f006c047a23 */ /* 0x000fc60000010806 */
[----:B------:R-:W-:Y:S02]  /*3a00*/  FMNMX.FTZ R3, R180, R3, !PT ;  /* 0x00000003b4037209 */ /* 0x000fe40007810000 */
[----:B------:R1:W-:Y:S02]  /*3a10*/  MUFU.EX2 R194, R4 ;  /* 0x0000000400c27308 */ /* 0x0003e40000000800 */
[----:B------:R-:W-:-:S04]  /*3a20*/  FMNMX.FTZ R3, R179, R3, !PT ;  /* 0x00000003b3037209 */ /* 0x000fc80007810000 */
[----:B------:R-:W-:-:S04]  /*3a30*/  FMNMX.FTZ R3, R178, R3, !PT ;  /* 0x00000003b2037209 */ /* 0x000fc80007810000 */
[----:B------:R-:W-:Y:S01]  /*3a40*/  FMNMX.FTZ R3, R177, R3, !PT ;  /* 0x00000003b1037209 */ /* 0x000fe20007810000 */
[----:B-1----:R-:W-:-:S04]  /*3a50*/  FFMA.FTZ R4, R83, c[0x0][0x23c], -R6 ;  /* 0x00008f0053047a23 */ /* 0x002fc80000010806 */
[----:B------:R-:W1:Y:S01]  /*3a60*/  SHFL.BFLY PT, R5, R3, 0x2, 0x1f ;  /* 0x0c401f0003057f89 */ /* 0x000e6200000e0000 */
[----:B------:R2:W-:Y:S02]  /*3a70*/  MUFU.EX2 R193, R4 ;  /* 0x0000000400c17308 */ /* 0x0005e40000000800 */
[----:B--2---:R-:W-:-:S06]  /*3a80*/  FFMA.FTZ R4, R82, c[0x0][0x23c], -R6 ;  /* 0x00008f0052047a23 */ /* 0x004fcc0000010806 */
[----:B------:R2:W-:Y:S01]  /*3a90*/  MUFU.EX2 R197, R4 ;  /* 0x0000000400c57308 */ /* 0x0005e20000000800 */
[----:B-1----:R-:W-:Y:S01]  /*3aa0*/  FMNMX.FTZ R3, R3, R5, !PT ;  /* 0x0000000503037209 */ /* 0x002fe20007810000 */
[----:B------:R-:W-:-:S04]  /*3ab0*/  FMUL.FTZ R5, R136, c[0x0][0x23c] ;  /* 0x00008f0088057a20 */ /* 0x000fc80000410000 */
[----:B------:R-:W1:Y:S01]  /*3ac0*/  SHFL.BFLY PT, R8, R3, 0x1, 0x1f ;  /* 0x0c201f0003087f89 */ /* 0x000e6200000e0000 */
[----:B------:R-:W-:-:S05]  /*3ad0*/  FSEL R5, R5, RZ, P1 ;  /* 0x000000ff05057208 */ /* 0x000fca0000800000 */
[--C-:B------:R-:W-:Y:S02]  /*3ae0*/  FFMA.FTZ R7, R168, c[0x0][0x23c], -R5.reuse ;  /* 0x00008f00a8077a23 */ /* 0x100fe40000010805 */
[----:B--2---:R-:W-:Y:S02]  /*3af0*/  FFMA.FTZ R4, R81, c[0x0][0x23c], -R6 ;  /* 0x00008f0051047a23 */ /* 0x004fe40000010806 */
[----:B------:R2:W-:Y:S08]  /*3b00*/  MUFU.EX2 R116, R7 ;  /* 0x0000000700747308 */ /* 0x0005f00000000800 */
[----:B------:R3:W-:Y:S01]  /*3b10*/  MUFU.EX2 R196, R4 ;  /* 0x0000000400c47308 */ /* 0x0007e20000000800 */
[----:B-1----:R-:W-:Y:S01]  /*3b20*/  FMNMX.FTZ R3, R3, R8, !PT ;  /* 0x0000000803037209 */ /* 0x002fe20007810000 */
[----:B--2---:R-:W-:-:S03]  /*3b30*/  FFMA.FTZ R7, R126, c[0x0][0x23c], -R5 ;  /* 0x00008f007e077a23 */ /* 0x004fc60000010805 */
[----:B------:R-:W-:Y:S01]  /*3b40*/  FSETP.NEU.FTZ.AND P1, PT, R3, -INF , PT ;  /* 0xff8000000300780b */ /* 0x000fe20003f3d000 */
[----:B---3--:R-:W-:-:S04]  /*3b50*/  FFMA.FTZ R4, R80, c[0x0][0x23c], -R6 ;  /* 0x00008f0050047a23 */ /* 0x008fc80000010806 */
        /* <DEDUP_REMOVED lines=16> */
[----:B------:R-:W1:Y:S08]  /*3c60*/  MUFU.EX2 R127, R7 ;  /* 0x00000007007f7308 */ /* 0x000e700000000800 */
[----:B------:R2:W3:Y:S01]  /*3c70*/  MUFU.EX2 R114, R4 ;  /* 0x0000000400727308 */ /* 0x0004e20000000800 */
[----:B-1----:R-:W-:Y:S01]  /*3c80*/  F2FP.PACK_AB R10, R127, R116 ;  /* 0x000000747f0a723e */ /* 0x002fe200000000ff */
[----:B--2---:R-:W-:Y:S01]  /*3c90*/  FMUL.FTZ R4, R3, c[0x0][0x23c] ;  /* 0x00008f0003047a20 */ /* 0x004fe20000410000 */
[----:B---3--:R-:W-:-:S04]  /*3ca0*/  F2FP.PACK_AB R8, R114, R117 ;  /* 0x000000757208723e */ /* 0x008fc800000000ff */
[----:B------:R-:W-:-:S05]  /*3cb0*/  FSEL R4, R4, RZ, P1 ;  /* 0x000000ff04047208 */ /* 0x000fca0000800000 */
[--C-:B------:R-:W-:Y:S02]  /*3cc0*/  FFMA.FTZ R0, R170, c[0x0][0x23c], -R4.reuse ;  /* 0x00008f00aa007a23 */ /* 0x100fe40000010804 */
[--C-:B------:R-:W-:Y:S02]  /*3cd0*/  FFMA.FTZ R7, R169, c[0x0][0x23c], -R4.reuse ;  /* 0x00008f00a9077a23 */ /* 0x100fe40000010804 */
[----:B------:R1:W-:Y:S08]  /*3ce0*/  MUFU.EX2 R86, R0 ;  /* 0x0000000000567308 */ /* 0x0003f00000000800 */
[----:B------:R-:W2:Y:S01]  /*3cf0*/  MUFU.EX2 R108, R7 ;  /* 0x00000007006c7308 */ /* 0x000ea20000000800 */
[----:B-1----:R-:W-:Y:S01]  /*3d00*/  FFMA.FTZ R0, R176, c[0x0][0x23c], -R4 ;  /* 0x00008f00b0007a23 */ /* 0x002fe20000010804 */
[----:B------:R-:W-:-:S06]  /*3d10*/  MOV R176, R9 ;  /* 0x0000000900b07202 */ /* 0x000fcc0000000f00 */
[----:B------:R1:W-:Y:S01]  /*3d20*/  MUFU.EX2 R87, R0 ;  /* 0x0000000000577308 */ /* 0x0003e20000000800 */
[----:B--2---:R-:W-:Y:S01]  /*3d30*/  F2FP.PACK_AB R9, R86, R108 ;  /* 0x0000006c5609723e */ /* 0x004fe200000000ff */
[----:B------:R-:W-:Y:S02]  /*3d40*/  FADD.FTZ R7, R225, R221 ;  /* 0x000000dde1077221 */ /* 0x000fe40000010000 */
[----:B-1----:R-:W-:-:S04]  /*3d50*/  FFMA.FTZ R0, R171, c[0x0][0x23c], -R4 ;  /* 0x00008f00ab007a23 */ /* 0x002fc80000010804 */
[----:B------:R1:W2:Y:S02]  /*3d60*/  MUFU.EX2 R124, R0 ;  /* 0x00000000007c7308 */ /* 0x0002a40000000800 */
[----:B-1----:R-:W-:Y:S01]  /*3d70*/  FFMA.FTZ R0, R132, c[0x0][0x23c], -R5 ;  /* 0x00008f0084007a23 */ /* 0x002fe20000010805 */
[----:B--2---:R-:W-:-:S05]  /*3d80*/  F2FP.PACK_AB R11, R124, R87 ;  /* 0x000000577c0b723e */ /* 0x004fca00000000ff */
[----:B------:R1:W-:Y:S02]  /*3d90*/  MUFU.EX2 R126, R0 ;  /* 0x00000000007e7308 */ /* 0x0003e40000000800 */
[C---:B------:R-:W-:Y:S08]  /*3da0*/  HMMA.16816.F32 R44, R8.reuse, R20, RZ ;  /* 0x00000014082c723c */ /* 0x040ff000000018ff */
[----:B------:R-:W-:Y:S01]  /*3db0*/  HMMA.16816.F32 R36, R8, R16, RZ ;  /* 0x000000100824723c */ /* 0x000fe200000018ff */
[----:B-1----:R-:W-:-:S04]  /*3dc0*/  FFMA.FTZ R0, R125, c[0x0][0x23c], -R5 ;  /* 0x00008f007d007a23 */ /* 0x002fc80000010805 */
[----:B------:R1:W2:Y:S03]  /*3dd0*/  MUFU.EX2 R125, R0 ;  /* 0x00000000007d7308 */ /* 0x0002a60000000800 */
[C---:B------:R-:W-:Y:S08]  /*3de0*/  HMMA.16816.F32 R40, R8.reuse, R22, RZ ;  /* 0x000000160828723c */ /* 0x040ff000000018ff */
[----:B------:R-:W-:Y:S01]  /*3df0*/  HMMA.16816.F32 R32, R8, R18, RZ ;  /* 0x000000120820723c */ /* 0x000fe200000018ff */
[----:B-1----:R-:W-:-:S06]  /*3e00*/  FFMA.FTZ R0, R120, c[0x0][0x23c], -R5 ;  /* 0x00008f0078007a23 */ /* 0x002fcc0000010805 */
[----:B--2---:R-:W-:Y:S01]  /*3e10*/  F2FP.PACK_AB R8, R125, R126 ;  /* 0x0000007e7d08723e */ /* 0x004fe200000000ff */
[----:B------:R1:W-:Y:S02]  /*3e20*/  MUFU.EX2 R120, R0 ;  /* 0x0000000000787308 */ /* 0x0003e40000000800 */
[----:B-1----:R-:W-:-:S06]  /*3e30*/  FFMA.FTZ R0, R119, c[0x0][0x23c], -R5 ;  /* 0x00008f0077007a23 */ /* 0x002fcc0000010805 */
[----:B------:R1:W2:Y:S02]  /*3e40*/  MUFU.EX2 R132, R0 ;  /* 0x0000000000847308 */ /* 0x0002a40000000800 */
[----:B-1----:R-:W-:Y:S01]  /*3e50*/  FFMA.FTZ R0, R133, c[0x0][0x23c], -R4 ;  /* 0x00008f0085007a23 */ /* 0x002fe20000010804 */
[----:B------:R-:W-:Y:S02]  /*3e60*/  MOV R133, R14 ;  /* 0x0000000e00857202 */ /* 0x000fe40000000f00 */
[----:B------:R-:W-:-:S03]  /*3e70*/  F2FP.PACK_AB R14, R227, R226 ;  /* 0x000000e2e30e723e */ /* 0x000fc600000000ff */
[----:B------:R1:W-:Y:S01]  /*3e80*/  MUFU.EX2 R113, R0 ;  /* 0x0000000000717308 */ /* 0x0003e20000000800 */
[----:B--2---:R-:W-:Y:S02]  /*3e90*/  F2FP.PACK_AB R10, R132, R120 ;  /* 0x00000078840a723e */ /* 0x004fe400000000ff */
[----:B------:R-:W-:Y:S01]  /*3ea0*/  F2FP.PACK_AB R170, R176, R133 ;  /* 0x00000085b0aa723e */ /* 0x000fe200000000ff */
[C---:B------:R-:W-:Y:S08]  /*3eb0*/  HMMA.16816.F32 R56, R12.reuse, R16, RZ ;  /* 0x000000100c38723c */ /* 0x040ff000000018ff */
[----:B------:R-:W-:Y:S01]  /*3ec0*/  HMMA.16816.F32 R52, R12, R18, RZ ;  /* 0x000000120c34723c */ /* 0x000fe200000018ff */
[----:B------:R-:W2:Y:S01]  /*3ed0*/  LDSM.16.MT88.4 R16, [R206+0x4800] ;  /* 0x00480000ce10783b */ /* 0x000ea20000004200 */
[----:B-1----:R-:W-:-:S04]  /*3ee0*/  FFMA.FTZ R0, R128, c[0x0][0x23c], -R4 ;  /* 0x00008f0080007a23 */ /* 0x002fc80000010804 */
[----:B------:R1:W3:Y:S02]  /*3ef0*/  MUFU.EX2 R119, R0 ;  /* 0x0000000000777308 */ /* 0x0002e40000000800 */
[----:B------:R-:W-:Y:S01]  /*3f00*/  HMMA.16816.F32 R64, R12, R22, RZ ;  /* 0x000000160c40723c */ /* 0x000fe200000018ff */
[----:B-1----:R-:W-:Y:S01]  /*3f10*/  FFMA.FTZ R0, R130, c[0x0][0x23c], -R4 ;  /* 0x00008f0082007a23 */ /* 0x002fe20000010804 */
[----:B------:R-:W-:-:S06]  /*3f20*/  MOV R130, R48 ;  /* 0x0000003000827202 */ /* 0x000fcc0000000f00 */
[----:B------:R-:W-:Y:S01]  /*3f30*/  HMMA.16816.F32 R48, R12, R20, RZ ;  /* 0x000000140c30723c */ /* 0x000fe200000018ff */
[----:B------:R1:W-:Y:S01]  /*3f40*/  MUFU.EX2 R115, R0 ;  /* 0x0000000000737308 */ /* 0x0003e20000000800 */
[----:B---3--:R-:W-:Y:S01]  /*3f50*/  F2FP.PACK_AB R9, R119, R113 ;  /* 0x000000717709723e */ /* 0x008fe200000000ff */
[----:B------:R-:W3:Y:S01]  /*3f60*/  LDSM.16.MT88.4 R12, [R205+0x4800] ;  /* 0x00480000cd0c783b */ /* 0x000ee20000004200 */
[----:B-1----:R-:W-:Y:S01]  /*3f70*/  FFMA.FTZ R0, R129, c[0x0][0x23c], -R4 ;  /* 0x00008f0081007a23 */ /* 0x002fe20000010804 */
[----:B------:R-:W-:-:S04]  /*3f80*/  MOV R129, R63 ;  /* 0x0000003f00817202 */ /* 0x000fc80000000f00 */
[----:B------:R1:W4:Y:S01]  /*3f90*/  MUFU.EX2 R118, R0 ;  /* 0x0000000000767308 */ /* 0x0003220000000800 */
[----:B------:R-:W-:Y:S01]  /*3fa0*/  F2FP.PACK_AB R168, R130, R129 ;  /* 0x0000008182a8723e */ /* 0x000fe200000000ff */
[----:B-1----:R-:W-:Y:S01]  /*3fb0*/  FFMA.FTZ R0, R75, c[0x0][0x23c], -R6 ;  /* 0x00008f004b007a23 */ /* 0x002fe20000010806 */
[----:B----4-:R-:W-:-:S05]  /*3fc0*/  F2FP.PACK_AB R11, R118, R115 ;  /* 0x00000073760b723e */ /* 0x010fca00000000ff */
[----:B------:R1:W-:Y:S02]  /*3fd0*/  MUFU.EX2 R128, R0 ;  /* 0x0000000000807308 */ /* 0x0003e40000000800 */
[C---:B------:R-:W-:Y:S08]  /*3fe0*/  HMMA.16816.F32 R140, R8.reuse, R28, R44 ;  /* 0x0000001c088c723c */ /* 0x040ff0000000182c */
[----:B------:R-:W-:Y:S01]  /*3ff0*/  HMMA.16816.F32 R20, R8, R30, R40 ;  /* 0x0000001e0814723c */ /* 0x000fe20000001828 */
[----:B-1----:R-:W-:Y:S01]  /*4000*/  FFMA.FTZ R0, R122, c[0x0][0x23c], -R5 ;  /* 0x00008f007a007a23 */ /* 0x002fe20000010805 */
[----:B------:R-:W-:-:S03]  /*4010*/  MOV R122, R62 ;  /* 0x0000003e007a7202 */ /* 0x000fc60000000f00 */
[----:B------:R1:W-:Y:S03]  /*4020*/  MUFU.EX2 R111, R0 ;  /* 0x00000000006f7308 */ /* 0x0003e60000000800 */
[----:B------:R-:W-:Y:S01]  /*4030*/  HMMA.16816.F32 R32, R8, R26, R32 ;  /* 0x0000001a0820723c */ /* 0x000fe20000001820 */
[----:B-1----:R-:W-:Y:S01]  /*4040*/  FFMA.FTZ R0, R131, c[0x0][0x23c], -R5 ;  /* 0x00008f0083007a23 */ /* 0x002fe20000010805 */
[----:B------:R-:W-:-:S03]  /*4050*/  MOV R131, R61 ;  /* 0x0000003d00837202 */ /* 0x000fc60000000f00 */
[----:B------:R1:W4:Y:S02]  /*4060*/  MUFU.EX2 R112, R0 ;  /* 0x0000000000707308 */ /* 0x0003240000000800 */
[----:B-1----:R-:W-:Y:S01]  /*4070*/  FFMA.FTZ R0, R123, c[0x0][0x23c], -R5 ;  /* 0x00008f007b007a23 */ /* 0x002fe20000010805 */
[----:B------:R-:W-:Y:S02]  /*4080*/  MOV R123, R60 ;  /* 0x0000003c007b7202 */ /* 0x000fe40000000f00 */
[----:B------:R-:W-:Y:S03]  /*4090*/  HMMA.16816.F32 R60, R8, R24, R36 ;  /* 0x00000018083c723c */ /* 0x000fe60000001824 */
[----:B------:R1:W-:Y:S04]  /*40a0*/  MUFU.EX2 R110, R0 ;  /* 0x00000000006e7308 */ /* 0x0003e80000000800 */
[----:B------:R-:W-:-:S02]  /*40b0*/  F2FP.PACK_AB R8, R229, R228 ;  /* 0x000000e4e508723e */ /* 0x000fc400000000ff */
[----:B------:R-:W-:Y:S02]  /*40c0*/  F2FP.PACK_AB R9, R188, R192 ;  /* 0x000000c0bc09723e */ /* 0x000fe400000000ff */
[----:B------:R-:W-:Y:S02]  /*40d0*/  F2FP.PACK_AB R10, R230, R231 ;  /* 0x000000e7e60a723e */ /* 0x000fe400000000ff */
[----:B------:R-:W-:Y:S01]  /*40e0*/  F2FP.PACK_AB R11, R199, R191 ;  /* 0x000000bfc70b723e */ /* 0x000fe200000000ff */
[----:B-1----:R-:W-:Y:S01]  /*40f0*/  FFMA.FTZ R0, R121, c[0x0][0x23c], -R5 ;  /* 0x00008f0079007a23 */ /* 0x002fe20000010805 */
[----:B------:R-:W-:-:S05]  /*4100*/  MOV R121, R161 ;  /* 0x000000a100797202 */ /* 0x000fca0000000f00 */
[C---:B------:R-:W-:Y:S01]  /*4110*/  HMMA.16816.F32 R56, R8.reuse, R24, R56 ;  /* 0x000000180838723c */ /* 0x040fe20000001838 */
[----:B------:R1:W5:Y:S07]  /*4120*/  MUFU.EX2 R109, R0 ;  /* 0x00000000006d7308 */ /* 0x00036e0000000800 */
[C---:B------:R-:W-:Y:S01]  /*4130*/  HMMA.16816.F32 R36, R8.reuse, R26, R52 ;  /* 0x0000001a0824723c */ /* 0x040fe20000001834 */
[----:B------:R-:W2:Y:S07]  /*4140*/  LDSM.16.MT88.4 R24, [R206+0x4c00] ;  /* 0x004c0000ce18783b */ /* 0x000eae0000004200 */
[----:B------:R-:W-:Y:S01]  /*4150*/  HMMA.16816.F32 R44, R8, R28, R48 ;  /* 0x0000001c082c723c */ /* 0x000fe20000001830 */
[----:B-1----:R-:W-:Y:S01]  /*4160*/  FFMA.FTZ R0, R134, c[0x0][0x23c], -R4 ;  /* 0x00008f0086007a23 */ /* 0x002fe20000010804 */
[----:B------:R-:W-:-:S03]  /*4170*/  MOV R134, R160 ;  /* 0x000000a000867202 */ /* 0x000fc60000000f00 */
[----:B------:R1:W-:Y:S03]  /*4180*/  MUFU.EX2 R83, R0 ;  /* 0x0000000000537308 */ /* 0x0003e60000000800 */
[----:B------:R-:W-:Y:S07]  /*4190*/  HMMA.16816.F32 R40, R8, R30, R64 ;  /* 0x0000001e0828723c */ /* 0x000fee0000001840 */
[----:B----4-:R-:W-:-:S02]  /*41a0*/  F2FP.PACK_AB R8, R112, R111 ;  /* 0x0000006f7008723e */ /* 0x010fc400000000ff */
[----:B-----5:R-:W-:Y:S01]  /*41b0*/  F2FP.PACK_AB R10, R109, R110 ;  /* 0x0000006e6d0a723e */ /* 0x020fe200000000ff */
[----:B-1----:R-:W-:-:S04]  /*41c0*/  FFMA.FTZ R0, R148, c[0x0][0x23c], -R4 ;  /* 0x00008f0094007a23 */ /* 0x002fc80000010804 */
[----:B------:R1:W4:Y:S02]  /*41d0*/  MUFU.EX2 R85, R0 ;  /* 0x0000000000557308 */ /* 0x0003240000000800 */
[----:B-1----:R-:W-:Y:S01]  /*41e0*/  FFMA.FTZ R0, R149, c[0x0][0x23c], -R4 ;  /* 0x00008f0095007a23 */ /* 0x002fe20000010804 */
[----:B----4-:R-:W-:-:S05]  /*41f0*/  F2FP.PACK_AB R9, R85, R83 ;  /* 0x000000535509723e */ /* 0x010fca00000000ff */
[----:B------:R1:W-:Y:S02]  /*4200*/  MUFU.EX2 R84, R0 ;  /* 0x0000000000547308 */ /* 0x0003e40000000800 */
[----:B-1----:R-:W-:Y:S01]  /*4210*/  FFMA.FTZ R0, R135, c[0x0][0x23c], -R4 ;  /* 0x00008f0087007a23 */ /* 0x002fe20000010804 */
[----:B------:R-:W-:-:S05]  /*4220*/  MOV R135, R151 ;  /* 0x0000009700877202 */ /* 0x000fca0000000f00 */
[----:B------:R1:W4:Y:S02]  /*4230*/  MUFU.EX2 R82, R0 ;  /* 0x0000000000527308 */ /* 0x0003240000000800 */
[----:B-1----:R-:W-:Y:S01]  /*4240*/  FFMA.FTZ R0, R88, c[0x0][0x23c], -R6 ;  /* 0x00008f0058007a23 */ /* 0x002fe20000010806 */
[----:B----4-:R-:W-:-:S05]  /*4250*/  F2FP.PACK_AB R11, R82, R84 ;  /* 0x00000054520b723e */ /* 0x010fca00000000ff */
[----:B------:R1:W-:Y:S02]  /*4260*/  MUFU.EX2 R88, R0 ;  /* 0x0000000000587308 */ /* 0x0003e40000000800 */
[C---:B--2---:R-:W-:Y:S08]  /*4270*/  HMMA.16816.F32 R60, R8.reuse, R16, R60 ;  /* 0x00000010083c723c */ /* 0x044ff0000000183c */
[----:B---3--:R-:W-:Y:S01]  /*4280*/  HMMA.16816.F32 R140, R8, R12, R140 ;  /* 0x0000000c088c723c */ /* 0x008fe2000000188c */
[----:B-1----:R-:W-:Y:S01]  /*4290*/  FFMA.FTZ R0, R104, c[0x0][0x23c], -R5 ;  /* 0x00008f0068007a23 */ /* 0x002fe20000010805 */
[----:B------:R-:W-:-:S03]  /*42a0*/  MOV R104, R150 ;  /* 0x0000009600687202 */ /* 0x000fc60000000f00 */
[----:B------:R1:W-:Y:S03]  /*42b0*/  MUFU.EX2 R81, R0 ;  /* 0x0000000000517308 */ /* 0x0003e60000000800 */
[C---:B------:R-:W-:Y:S01]  /*42c0*/  HMMA.16816.F32 R148, R8.reuse, R14, R20 ;  /* 0x0000000e0894723c */ /* 0x040fe20000001814 */
[----:B------:R-:W2:Y:S07]  /*42d0*/  LDSM.16.MT88.4 R20, [R205+0x4c00] ;  /* 0x004c0000cd14783b */ /* 0x000eae0000004200 */
[----:B------:R-:W-:Y:S01]  /*42e0*/  HMMA.16816.F32 R28, R8, R18, R32 ;  /* 0x00000012081c723c */ /* 0x000fe20000001820 */
[----:B-1----:R-:W-:-:S06]  /*42f0*/  FFMA.FTZ R0, R105, c[0x0][0x23c], -R5 ;  /* 0x00008f0069007a23 */ /* 0x002fcc0000010805 */
[----:B------:R-:W-:Y:S02]  /*4300*/  F2FP.PACK_AB R8, R244, R232 ;  /* 0x000000e8f408723e */ /* 0x000fe400000000ff */
[----:B------:R-:W-:Y:S01]  /*4310*/  F2FP.PACK_AB R9, R198, R190 ;  /* 0x000000bec609723e */ /* 0x000fe200000000ff */
[----:B------:R1:W3:Y:S01]  /*4320*/  MUFU.EX2 R80, R0 ;  /* 0x0000000000507308 */ /* 0x0002e20000000800 */
[----:B------:R-:W-:Y:S02]  /*4330*/  F2FP.PACK_AB R10, R242, R243 ;  /* 0x000000f3f20a723e */ /* 0x000fe400000000ff */
[----:B------:R-:W-:-:S07]  /*4340*/  F2FP.PACK_AB R11, R194, R195 ;  /* 0x000000c3c20b723e */ /* 0x000fce00000000ff */
[----:B------:R-:W-:Y:S01]  /*4350*/  HMMA.16816.F32 R44, R8, R12, R44 ;  /* 0x0000000c082c723c */ /* 0x000fe2000000182c */
[----:B-1----:R-:W-:-:S07]  /*4360*/  FFMA.FTZ R0, R91, c[0x0][0x23c], -R5 ;  /* 0x00008f005b007a23 */ /* 0x002fce0000010805 */
[C---:B------:R-:W-:Y:S01]  /*4370*/  HMMA.16816.F32 R40, R8.reuse, R14, R40 ;  /* 0x0000000e0828723c */ /* 0x040fe20000001828 */
[----:B------:R-:W1:Y:S01]  /*4380*/  LDSM.16.MT88.4 R12, [R205+0x5000] ;  /* 0x00500000cd0c783b */ /* 0x000e620000004200 */
[----:B------:R4:W-:Y:S06]  /*4390*/  MUFU.EX2 R79, R0 ;  /* 0x00000000004f7308 */ /* 0x0009ec0000000800 */
[C---:B------:R-:W-:Y:S08]  /*43a0*/  HMMA.16816.F32 R32, R8.reuse, R16, R56 ;  /* 0x000000100820723c */ /* 0x040ff00000001838 */
[----:B------:R-:W-:Y:S01]  /*43b0*/  HMMA.16816.F32 R36, R8, R18, R36 ;  /* 0x000000120824723c */ /* 0x000fe20000001824 */
[----:B------:R-:W5:Y:S01]  /*43c0*/  LDSM.16.MT88.4 R16, [R206+0x5000] ;  /* 0x00500000ce10783b */ /* 0x000f620000004200 */
[----:B----4-:R-:W-:-:S04]  /*43d0*/  FFMA.FTZ R0, R90, c[0x0][0x23c], -R5 ;  /* 0x00008f005a007a23 */ /* 0x010fc80000010805 */
[----:B------:R4:W2:Y:S01]  /*43e0*/  MUFU.EX2 R78, R0 ;  /* 0x00000000004e7308 */ /* 0x0008a20000000800 */
[----:B---3--:R-:W-:Y:S01]  /*43f0*/  F2FP.PACK_AB R8, R80, R81 ;  /* 0x000000515008723e */ /* 0x008fe200000000ff */
[----:B----4-:R-:W-:Y:S01]  /*4400*/  FFMA.FTZ R0, R106, c[0x0][0x23c], -R4 ;  /* 0x00008f006a007a23 */ /* 0x010fe20000010804 */
[----:B--2---:R-:W-:-:S05]  /*4410*/  F2FP.PACK_AB R10, R78, R79 ;  /* 0x0000004f4e0a723e */ /* 0x004fca00000000ff */
[----:B------:R2:W-:Y:S02]  /*4420*/  MUFU.EX2 R75, R0 ;  /* 0x00000000004b7308 */ /* 0x0005e40000000800 */
[----:B--2---:R-:W-:-:S06]  /*4430*/  FFMA.FTZ R0, R144, c[0x0][0x23c], -R4 ;  /* 0x00008f0090007a23 */ /* 0x004fcc0000010804 */
[----:B------:R2:W3:Y:S02]  /*4440*/  MUFU.EX2 R76, R0 ;  /* 0x00000000004c7308 */ /* 0x0004e40000000800 */
[----:B--2---:R-:W-:Y:S01]  /*4450*/  FFMA.FTZ R0, R107, c[0x0][0x23c], -R4 ;  /* 0x00008f006b007a23 */ /* 0x004fe20000010804 */
[----:B---3--:R-:W-:-:S05]  /*4460*/  F2FP.PACK_AB R9, R76, R75 ;  /* 0x0000004b4c09723e */ /* 0x008fca00000000ff */
[----:B------:R2:W-:Y:S02]  /*4470*/  MUFU.EX2 R74, R0 ;  /* 0x00000000004a7308 */ /* 0x0005e40000000800 */
[----:B--2---:R-:W-:-:S06]  /*4480*/  FFMA.FTZ R0, R145, c[0x0][0x23c], -R4 ;  /* 0x00008f0091007a23 */ /* 0x004fcc0000010804 */
[----:B------:R2:W3:Y:S02]  /*4490*/  MUFU.EX2 R73, R0 ;  /* 0x0000000000497308 */ /* 0x0004e40000000800 */
[----:B--2---:R-:W-:Y:S01]  /*44a0*/  FFMA.FTZ R0, R89, c[0x0][0x23c], -R6 ;  /* 0x00008f0059007a23 */ /* 0x004fe20000010806 */
[----:B---3--:R-:W-:-:S05]  /*44b0*/  F2FP.PACK_AB R11, R73, R74 ;  /* 0x0000004a490b723e */ /* 0x008fca00000000ff */
[----:B------:R2:W-:Y:S02]  /*44c0*/  MUFU.EX2 R77, R0 ;  /* 0x00000000004d7308 */ /* 0x0005e40000000800 */
[C---:B------:R-:W-:Y:S08]  /*44d0*/  HMMA.16816.F32 R160, R8.reuse, R24, R60 ;  /* 0x0000001808a0723c */ /* 0x040ff0000000183c */
[----:B------:R-:W-:Y:S01]  /*44e0*/  HMMA.16816.F32 R140, R8, R20, R140 ;  /* 0x00000014088c723c */ /* 0x000fe2000000188c */
[----:B--2---:R-:W-:-:S04]  /*44f0*/  FFMA.FTZ R0, R100, c[0x0][0x23c], -R5 ;  /* 0x00008f0064007a23 */ /* 0x004fc80000010805 */
[----:B------:R2:W-:Y:S03]  /*4500*/  MUFU.EX2 R72, R0 ;  /* 0x0000000000487308 */ /* 0x0005e60000000800 */
[C---:B------:R-:W-:Y:S08]  /*4510*/  HMMA.16816.F32 R148, R8.reuse, R22, R148 ;  /* 0x000000160894723c */ /* 0x040ff00000001894 */
[----:B------:R-:W-:Y:S01]  /*4520*/  HMMA.16816.F32 R28, R8, R26, R28 ;  /* 0x0000001a081c723c */ /* 0x000fe2000000181c */
[----:B--2---:R-:W-:-:S06]  /*4530*/  FFMA.FTZ R0, R101, c[0x0][0x23c], -R5 ;  /* 0x00008f0065007a23 */ /* 0x004fcc0000010805 */
[----:B------:R-:W-:Y:S02]  /*4540*/  F2FP.PACK_AB R8, R240, R241 ;  /* 0x000000f1f008723e */ /* 0x000fe400000000ff */
[----:B------:R-:W-:Y:S01]  /*4550*/  F2FP.PACK_AB R9, R197, R193 ;  /* 0x000000c1c509723e */ /* 0x000fe200000000ff */
[----:B------:R2:W3:Y:S01]  /*4560*/  MUFU.EX2 R71, R0 ;  /* 0x0000000000477308 */ /* 0x0004e20000000800 */
[----:B------:R-:W-:Y:S02]  /*4570*/  F2FP.PACK_AB R10, R238, R239 ;  /* 0x000000efee0a723e */ /* 0x000fe400000000ff */
[----:B------:R-:W-:-:S07]  /*4580*/  F2FP.PACK_AB R11, R200, R196 ;  /* 0x000000c4c80b723e */ /* 0x000fce00000000ff */
[----:B------:R-:W-:Y:S01]  /*4590*/  HMMA.16816.F32 R44, R8, R20, R44 ;  /* 0x00000014082c723c */ /* 0x000fe2000000182c */
[----:B--2---:R-:W-:-:S07]  /*45a0*/  FFMA.FTZ R0, R94, c[0x0][0x23c], -R5 ;  /* 0x00008f005e007a23 */ /* 0x004fce0000010805 */
[C---:B------:R-:W-:Y:S01]  /*45b0*/  HMMA.16816.F32 R48, R8.reuse, R22, R40 ;  /* 0x000000160830723c */ /* 0x040fe20000001828 */
[----:B------:R-:W2:Y:S01]  /*45c0*/  LDSM.16.MT88.4 R20, [R205+0x5400] ;  /* 0x00540000cd14783b */ /* 0x000ea20000004200 */
[----:B------:R4:W-:Y:S06]  /*45d0*/  MUFU.EX2 R70, R0 ;  /* 0x0000000000467308 */ /* 0x0009ec0000000800 */
[C---:B------:R-:W-:Y:S08]  /*45e0*/  HMMA.16816.F32 R40, R8.reuse, R24, R32 ;  /* 0x000000180828723c */ /* 0x040ff00000001820 */
[----:B------:R-:W-:Y:S01]  /*45f0*/  HMMA.16816.F32 R36, R8, R26, R36 ;  /* 0x0000001a0824723c */ /* 0x000fe20000001824 */
[----:B------:R-:W1:Y:S01]  /*4600*/  LDSM.16.MT88.4 R24, [R206+0x5400] ;  /* 0x00540000ce18783b */ /* 0x000e620000004200 */
[----:B----4-:R-:W-:-:S04]  /*4610*/  FFMA.FTZ R0, R93, c[0x0][0x23c], -R5 ;  /* 0x00008f005d007a23 */ /* 0x010fc80000010805 */
[----:B------:R4:W4:Y:S01]  /*4620*/  MUFU.EX2 R69, R0 ;  /* 0x0000000000457308 */ /* 0x0009220000000800 */
[----:B---3--:R-:W-:Y:S01]  /*4630*/  F2FP.PACK_AB R8, R71, R72 ;  /* 0x000000484708723e */ /* 0x008fe200000000ff */
[----:B----4-:R-:W-:Y:S01]  /*4640*/  FFMA.FTZ R0, R146, c[0x0][0x23c], -R4 ;  /* 0x00008f0092007a23 */ /* 0x010fe20000010804 */
[----:B------:R-:W-:-:S05]  /*4650*/  F2FP.PACK_AB R10, R69, R70 ;  /* 0x00000046450a723e */ /* 0x000fca00000000ff */
[----:B------:R3:W-:Y:S02]  /*4660*/  MUFU.EX2 R66, R0 ;  /* 0x0000000000427308 */ /* 0x0007e40000000800 */
[----:B---3--:R-:W-:-:S06]  /*4670*/  FFMA.FTZ R0, R103, c[0x0][0x23c], -R4 ;  /* 0x00008f0067007a23 */ /* 0x008fcc0000010804 */
[----:B------:R3:W4:Y:S02]  /*4680*/  MUFU.EX2 R67, R0 ;  /* 0x0000000000437308 */ /* 0x0007240000000800 */
[----:B---3--:R-:W-:Y:S01]  /*4690*/  FFMA.FTZ R0, R102, c[0x0][0x23c], -R4 ;  /* 0x00008f0066007a23 */ /* 0x008fe20000010804 */
[----:B----4-:R-:W-:-:S05]  /*46a0*/  F2FP.PACK_AB R9, R67, R66 ;  /* 0x000000424309723e */ /* 0x010fca00000000ff */
[----:B------:R3:W-:Y:S02]  /*46b0*/  MUFU.EX2 R65, R0 ;  /* 0x0000000000417308 */ /* 0x0007e40000000800 */
[----:B---3--:R-:W-:-:S06]  /*46c0*/  FFMA.FTZ R0, R152, c[0x0][0x23c], -R4 ;  /* 0x00008f0098007a23 */ /* 0x008fcc0000010804 */
[----:B------:R3:W4:Y:S02]  /*46d0*/  MUFU.EX2 R64, R0 ;  /* 0x0000000000407308 */ /* 0x0007240000000800 */
[----:B---3--:R-:W-:Y:S01]  /*46e0*/  FFMA.FTZ R0, R95, c[0x0][0x23c], -R6 ;  /* 0x00008f005f007a23 */ /* 0x008fe20000010806 */
[----:B----4-:R-:W-:-:S05]  /*46f0*/  F2FP.PACK_AB R11, R64, R65 ;  /* 0x00000041400b723e */ /* 0x010fca00000000ff */
[----:B------:R3:W-:Y:S02]  /*4700*/  MUFU.EX2 R68, R0 ;  /* 0x0000000000447308 */ /* 0x0007e40000000800 */
[C---:B-1----:R-:W-:Y:S08]  /*4710*/  HMMA.16816.F32 R140, R8.reuse, R12, R140 ;  /* 0x0000000c088c723c */ /* 0x042ff0000000188c */
[----:B------:R-:W-:Y:S01]  /*4720*/  HMMA.16816.F32 R148, R8, R14, R148 ;  /* 0x0000000e0894723c */ /* 0x000fe20000001894 */
[----:B---3--:R-:W-:-:S04]  /*4730*/  FFMA.FTZ R0, R98, c[0x0][0x23c], -R5 ;  /* 0x00008f0062007a23 */ /* 0x008fc80000010805 */
[----:B------:R1:W-:Y:S03]  /*4740*/  MUFU.EX2 R63, R0 ;  /* 0x00000000003f7308 */ /* 0x0003e60000000800 */
[C---:B-----5:R-:W-:Y:S08]  /*4750*/  HMMA.16816.F32 R160, R8.reuse, R16, R160 ;  /* 0x0000001008a0723c */ /* 0x060ff000000018a0 */
        /* <DEDUP_REMOVED lines=46> */
[----:B------:R2:W-:Y:S07]  /*4a40*/  MUFU.EX2 R52, R0 ;  /* 0x0000000000347308 */ /* 0x0005ee0000000800 */
[C---:B------:R-:W-:Y:S08]  /*4a50*/  HMMA.16816.F32 R144, R8.reuse, R20, R144 ;  /* 0x000000140890723c */ /* 0x040ff00000001890 */
[----:B------:R-:W-:Y:S01]  /*4a60*/  HMMA.16816.F32 R44, R8, R22, R44 ;  /* 0x00000016082c723c */ /* 0x000fe2000000182c */
[----:B------:R-:W-:Y:S01]  /*4a70*/  LDSM.16.MT88.4 R20, [R206+0x5c00] ;  /* 0x005c0000ce14783b */ /* 0x000fe20000004200 */
[----:B--2---:R-:W-:-:S03]  /*4a80*/  FFMA.FTZ R0, R153, c[0x0][0x23c], -R5 ;  /* 0x00008f0099007a23 */ /* 0x004fc60000010805 */
[----:B------:R-:W2:Y:S01]  /*4a90*/  LDSM.16.MT88.4 R152, [R205+0x5c00] ;  /* 0x005c0000cd98783b */ /* 0x000ea20000004200 */
[----:B------:R4:W1:Y:S01]  /*4aa0*/  MUFU.EX2 R51, R0 ;  /* 0x0000000000337308 */ /* 0x0008620000000800 */
[----:B---3--:R-:W-:Y:S01]  /*4ab0*/  F2FP.PACK_AB R8, R53, R54 ;  /* 0x000000363508723e */ /* 0x008fe200000000ff */
[----:B----4-:R-:W-:Y:S01]  /*4ac0*/  FFMA.FTZ R0, R167, c[0x0][0x23c], -R4 ;  /* 0x00008f00a7007a23 */ /* 0x010fe20000010804 */
[----:B-1----:R-:W-:-:S05]  /*4ad0*/  F2FP.PACK_AB R10, R51, R52 ;  /* 0x00000034330a723e */ /* 0x002fca00000000ff */
[----:B------:R1:W-:Y:S02]  /*4ae0*/  MUFU.EX2 R49, R0 ;  /* 0x0000000000317308 */ /* 0x0003e40000000800 */
[----:B-1----:R-:W-:-:S06]  /*4af0*/  FFMA.FTZ R0, R166, c[0x0][0x23c], -R4 ;  /* 0x00008f00a6007a23 */ /* 0x002fcc0000010804 */
[----:B------:R1:W3:Y:S02]  /*4b00*/  MUFU.EX2 R50, R0 ;  /* 0x0000000000327308 */ /* 0x0002e40000000800 */
[----:B-1----:R-:W-:Y:S01]  /*4b10*/  FFMA.FTZ R0, R159, c[0x0][0x23c], -R4 ;  /* 0x00008f009f007a23 */ /* 0x002fe20000010804 */
[----:B---3--:R-:W-:-:S05]  /*4b20*/  F2FP.PACK_AB R9, R50, R49 ;  /* 0x000000313209723e */ /* 0x008fca00000000ff */
[----:B------:R1:W-:Y:S02]  /*4b30*/  MUFU.EX2 R48, R0 ;  /* 0x0000000000307308 */ /* 0x0003e40000000800 */
[----:B-1----:R-:W-:-:S06]  /*4b40*/  FFMA.FTZ R0, R165, c[0x0][0x23c], -R4 ;  /* 0x00008f00a5007a23 */ /* 0x002fcc0000010804 */
[----:B------:R1:W3:Y:S02]  /*4b50*/  MUFU.EX2 R39, R0 ;  /* 0x0000000000277308 */ /* 0x0002e40000000800 */
[----:B-1----:R-:W-:Y:S01]  /*4b60*/  FFMA.FTZ R0, R164, c[0x0][0x23c], -R6 ;  /* 0x00008f00a4007a23 */ /* 0x002fe20000010806 */
[----:B---3--:R-:W-:-:S05]  /*4b70*/  F2FP.PACK_AB R11, R39, R48 ;  /* 0x00000030270b723e */ /* 0x008fca00000000ff */
[----:B------:R1:W3:Y:S02]  /*4b80*/  MUFU.EX2 R38, R0 ;  /* 0x0000000000267308 */ /* 0x0002e40000000800 */
[C---:B------:R-:W-:Y:S08]  /*4b90*/  HMMA.16816.F32 R140, R8.reuse, R12, R140 ;  /* 0x0000000c088c723c */ /* 0x040ff0000000188c */
[----:B------:R-:W-:Y:S01]  /*4ba0*/  HMMA.16816.F32 R148, R8, R14, R148 ;  /* 0x0000000e0894723c */ /* 0x000fe20000001894 */
[----:B-1----:R-:W-:-:S04]  /*4bb0*/  FFMA.FTZ R0, R175, c[0x0][0x23c], -R5 ;  /* 0x00008f00af007a23 */ /* 0x002fc80000010805 */
[----:B------:R1:W-:Y:S03]  /*4bc0*/  MUFU.EX2 R37, R0 ;  /* 0x0000000000257308 */ /* 0x0003e60000000800 */
[C---:B-----5:R-:W-:Y:S08]  /*4bd0*/  HMMA.16816.F32 R160, R8.reuse, R16, R160 ;  /* 0x0000001008a0723c */ /* 0x060ff000000018a0 */
[----:B------:R-:W-:Y:S01]  /*4be0*/  HMMA.16816.F32 R32, R8, R18, R32 ;  /* 0x000000120820723c */ /* 0x000fe20000001820 */
[----:B-1----:R-:W-:-:S06]  /*4bf0*/  FFMA.FTZ R0, R174, c[0x0][0x23c], -R5 ;  /* 0x00008f00ae007a23 */ /* 0x002fcc0000010805 */
[----:B------:R-:W-:Y:S02]  /*4c00*/  F2FP.PACK_AB R8, R123, R121 ;  /* 0x000000797b08723e */ /* 0x000fe400000000ff */
[----:B------:R-:W-:Y:S01]  /*4c10*/  F2FP.PACK_AB R9, R68, R77 ;  /* 0x0000004d4409723e */ /* 0x000fe200000000ff */
[----:B------:R1:W4:Y:S01]  /*4c20*/  MUFU.EX2 R36, R0 ;  /* 0x0000000000247308 */ /* 0x0003220000000800 */
[----:B------:R-:W-:Y:S02]  /*4c30*/  F2FP.PACK_AB R10, R122, R131 ;  /* 0x000000837a0a723e */ /* 0x000fe400000000ff */
[----:B---3--:R-:W-:-:S07]  /*4c40*/  F2FP.PACK_AB R11, R38, R56 ;  /* 0x00000038260b723e */ /* 0x008fce00000000ff */
[----:B------:R-:W-:Y:S01]  /*4c50*/  HMMA.16816.F32 R40, R8, R16, R40 ;  /* 0x000000100828723c */ /* 0x000fe20000001828 */
[----:B-1----:R-:W-:Y:S01]  /*4c60*/  FFMA.FTZ R0, R172, c[0x0][0x23c], -R5 ;  /* 0x00008f00ac007a23 */ /* 0x002fe20000010805 */
[----:B----4-:R-:W-:-:S06]  /*4c70*/  F2FP.PACK_AB R164, R36, R37 ;  /* 0x0000002524a4723e */ /* 0x010fcc00000000ff */
[C---:B------:R-:W-:Y:S01]  /*4c80*/  HMMA.16816.F32 R144, R8.reuse, R12, R144 ;  /* 0x0000000c0890723c */ /* 0x040fe20000001890 */
[----:B------:R1:W-:Y:S07]  /*4c90*/  MUFU.EX2 R31, R0 ;  /* 0x00000000001f7308 */ /* 0x0003ee0000000800 */
[C---:B------:R-:W-:Y:S08]  /*4ca0*/  HMMA.16816.F32 R12, R8.reuse, R14, R44 ;  /* 0x0000000e080c723c */ /* 0x040ff0000000182c */
[----:B------:R-:W-:Y:S01]  /*4cb0*/  HMMA.16816.F32 R24, R8, R18, R24 ;  /* 0x000000120818723c */ /* 0x000fe20000001818 */
[----:B------:R3:W-:Y:S01]  /*4cc0*/  MUFU.EX2 R9, R2 ;  /* 0x0000000200097308 */ /* 0x0007e20000000800 */
[----:B-1----:R-:W-:-:S02]  /*4cd0*/  FFMA.FTZ R0, R173, c[0x0][0x23c], -R5 ;  /* 0x00008f00ad007a23 */ /* 0x002fc40000010805 */
[----:B------:R-:W-:-:S04]  /*4ce0*/  FADD.FTZ R5, R187, R185 ;  /* 0x000000b9bb057221 */ /* 0x000fc80000010000 */
[----:B------:R-:W-:Y:S01]  /*4cf0*/  FADD.FTZ R5, R186, R5 ;  /* 0x00000005ba057221 */ /* 0x000fe20000010000 */
[----:B------:R1:W4:Y:S01]  /*4d00*/  MUFU.EX2 R220, R0 ;  /* 0x0000000000dc7308 */ /* 0x0003220000000800 */
[----:B---3--:R-:W-:Y:S02]  /*4d10*/  FADD.FTZ R2, R108, R86 ;  /* 0x000000566c027221 */ /* 0x008fe40000010000 */
[----:B-1----:R-:W-:Y:S01]  /*4d20*/  FFMA.FTZ R0, R180, c[0x0][0x23c], -R4 ;  /* 0x00008f00b4007a23 */ /* 0x002fe20000010804 */
[----:B----4-:R-:W-:-:S04]  /*4d30*/  F2FP.PACK_AB R166, R220, R31 ;  /* 0x0000001fdca6723e */ /* 0x010fc800000000ff */
[----:B------:R1:W-:Y:S02]  /*4d40*/  MUFU.EX2 R29, R0 ;  /* 0x00000000001d7308 */ /* 0x0003e40000000800 */
[----:B-1----:R-:W-:-:S06]  /*4d50*/  FFMA.FTZ R0, R179, c[0x0][0x23c], -R4 ;  /* 0x00008f00b3007a23 */ /* 0x002fcc0000010804 */
[----:B------:R1:W3:Y:S02]  /*4d60*/  MUFU.EX2 R30, R0 ;  /* 0x00000000001e7308 */ /* 0x0002e40000000800 */
[----:B-1----:R-:W-:Y:S01]  /*4d70*/  FFMA.FTZ R0, R178, c[0x0][0x23c], -R4 ;  /* 0x00008f00b2007a23 */ /* 0x002fe20000010804 */
[----:B---3--:R-:W-:-:S05]  /*4d80*/  F2FP.PACK_AB R165, R30, R29 ;  /* 0x0000001d1ea5723e */ /* 0x008fca00000000ff */
[----:B------:R1:W-:Y:S02]  /*4d90*/  MUFU.EX2 R28, R0 ;  /* 0x00000000001c7308 */ /* 0x0003e40000000800 */
[----:B-1----:R-:W-:Y:S02]  /*4da0*/  FFMA.FTZ R0, R177, c[0x0][0x23c], -R4 ;  /* 0x00008f00b1007a23 */ /* 0x002fe40000010804 */
[----:B------:R-:W-:-:S04]  /*4db0*/  FADD.FTZ R4, R117, R114 ;  /* 0x0000007275047221 */ /* 0x000fc80000010000 */
[----:B------:R1:W3:Y:S01]  /*4dc0*/  MUFU.EX2 R222, R0 ;  /* 0x0000000000de7308 */ /* 0x0002e20000000800 */
[----:B------:R-:W-:Y:S02]  /*4dd0*/  FADD.FTZ R4, R116, R4 ;  /* 0x0000000474047221 */ /* 0x000fe40000010000 */
[----:B-1----:R-:W-:Y:S01]  /*4de0*/  FFMA.FTZ R0, R184, c[0x0][0x23c], -R6 ;  /* 0x00008f00b8007a23 */ /* 0x002fe20000010806 */
[----:B---3--:R-:W-:-:S04]  /*4df0*/  F2FP.PACK_AB R167, R222, R28 ;  /* 0x0000001cdea7723e */ /* 0x008fc800000000ff */
[----:B------:R1:W-:Y:S03]  /*4e00*/  MUFU.EX2 R16, R0 ;  /* 0x0000000000107308 */ /* 0x0003e60000000800 */
[C---:B--2---:R-:W-:Y:S08]  /*4e10*/  HMMA.16816.F32 R140, R164.reuse, R152, R140 ;  /* 0x00000098a48c723c */ /* 0x044ff0000000188c */
[----:B------:R-:W-:Y:S01]  /*4e20*/  HMMA.16816.F32 R148, R164, R154, R148 ;  /* 0x0000009aa494723c */ /* 0x000fe20000001894 */
[----:B-1----:R-:W-:-:S02]  /*4e30*/  FFMA.FTZ R0, R183, c[0x0][0x23c], -R6 ;  /* 0x00008f00b7007a23 */ /* 0x002fc40000010806 */
[----:B------:R-:W-:Y:S02]  /*4e40*/  FFMA.FTZ R6, R181, c[0x0][0x23c], -R6 ;  /* 0x00008f00b5067a23 */ /* 0x000fe40000010806 */
[----:B------:R1:W2:Y:S03]  /*4e50*/  MUFU.EX2 R10, R0 ;  /* 0x00000000000a7308 */ /* 0x0002a60000000800 */
[C---:B------:R-:W-:Y:S05]  /*4e60*/  HMMA.16816.F32 R160, R164.reuse, R20, R160 ;  /* 0x00000014a4a0723c */ /* 0x040fea00000018a0 */
[----:B------:R3:W4:Y:S03]  /*4e70*/  MUFU.EX2 R221, R6 ;  /* 0x0000000600dd7308 */ /* 0x0007260000000800 */
[----:B------:R-:W-:Y:S01]  /*4e80*/  HMMA.16816.F32 R164, R164, R22, R32 ;  /* 0x00000016a4a4723c */ /* 0x000fe20000001820 */
[----:B-1----:R-:W-:Y:S01]  /*4e90*/  FADD.FTZ R0, R226, R7 ;  /* 0x00000007e2007221 */ /* 0x002fe20000010000 */
[----:B--2---:R-:W-:Y:S01]  /*4ea0*/  F2FP.PACK_AB R169, R10, R16 ;  /* 0x000000100aa9723e */ /* 0x004fe200000000ff */
[----:B------:R-:W-:-:S04]  /*4eb0*/  FADD.FTZ R7, R127, R4 ;  /* 0x000000047f077221 */ /* 0x000fc80000010000 */
[----:B------:R-:W-:Y:S02]  /*4ec0*/  FADD.FTZ R7, R126, R7 ;  /* 0x000000077e077221 */ /* 0x000fe40000010000 */
[----:B---3--:R-:W-:Y:S01]  /*4ed0*/  FADD.FTZ R6, R87, R2 ;  /* 0x0000000257067221 */ /* 0x008fe20000010000 */
[----:B----4-:R-:W-:Y:S01]  /*4ee0*/  F2FP.PACK_AB R171, R221, R9 ;  /* 0x00000009ddab723e */ /* 0x010fe200000000ff */
[----:B------:R-:W-:Y:S02]  /*4ef0*/  FADD.FTZ R2, R227, R0 ;  /* 0x00000000e3027221 */ /* 0x000fe40000010000 */
[----:B------:R-:W-:Y:S02]  /*4f00*/  FADD.FTZ R0, R189, R5 ;  /* 0x00000005bd007221 */ /* 0x000fe40000010000 */
[----:B------:R-:W-:Y:S02]  /*4f10*/  FADD.FTZ R4, R124, R6 ;  /* 0x000000067c047221 */ /* 0x000fe40000010000 */
[----:B------:R-:W-:Y:S01]  /*4f20*/  FADD.FTZ R2, R228, R2 ;  /* 0x00000002e4027221 */ /* 0x000fe20000010000 */
[----:B------:R-:W-:Y:S01]  /*4f30*/  HMMA.16816.F32 R144, R168, R152, R144 ;  /* 0x00000098a890723c */ /* 0x000fe20000001890 */
[----:B------:R-:W-:-:S02]  /*4f40*/  FADD.FTZ R0, R192, R0 ;  /* 0x00000000c0007221 */ /* 0x000fc40000010000 */
[----:B------:R-:W-:Y:S02]  /*4f50*/  FADD.FTZ R6, R113, R4 ;  /* 0x0000000471067221 */ /* 0x000fe40000010000 */
[----:B------:R-:W-:Y:S02]  /*4f60*/  FADD.FTZ R4, R229, R2 ;  /* 0x00000002e5047221 */ /* 0x000fe40000010000 */
[----:B------:R-:W-:Y:S01]  /*4f70*/  FADD.FTZ R5, R188, R0 ;  /* 0x00000000bc057221 */ /* 0x000fe20000010000 */
[----:B------:R-:W-:Y:S01]  /*4f80*/  HMMA.16816.F32 R152, R168, R154, R12 ;  /* 0x0000009aa898723c */ /* 0x000fe2000000180c */
[----:B------:R-:W-:Y:S02]  /*4f90*/  FADD.FTZ R2, R125, R7 ;  /* 0x000000077d027221 */ /* 0x000fe40000010000 */
[----:B------:R-:W-:Y:S02]  /*4fa0*/  FADD.FTZ R0, R119, R6 ;  /* 0x0000000677007221 */ /* 0x000fe40000010000 */
[----:B------:R-:W-:-:S02]  /*4fb0*/  FADD.FTZ R4, R231, R4 ;  /* 0x00000004e7047221 */ /* 0x000fc40000010000 */
[----:B------:R-:W-:Y:S01]  /*4fc0*/  FADD.FTZ R5, R191, R5 ;  /* 0x00000005bf057221 */ /* 0x000fe20000010000 */
[C---:B------:R-:W-:Y:S01]  /*4fd0*/  HMMA.16816.F32 R156, R168.reuse, R20, R40 ;  /* 0x00000014a89c723c */ /* 0x040fe20000001828 */
        /* <DEDUP_REMOVED lines=8> */
[----:B------:R-:W-:Y:S02]  /*5060*/  FADD.FTZ R7, R190, R4 ;  /* 0x00000004be077221 */ /* 0x000fe40000010000 */
[----:B------:R-:W-:Y:S02]  /*5070*/  FADD.FTZ R6, R111, R2 ;  /* 0x000000026f067221 */ /* 0x000fe40000010000 */
[----:B------:R-:W-:Y:S02]  /*5080*/  FADD.FTZ R5, R83, R0 ;  /* 0x0000000053057221 */ /* 0x000fe40000010000 */
        /* <DEDUP_REMOVED lines=91> */
[----:B------:R-:W-:Y:S01]  /*5640*/  FADD.FTZ R222, R222, R0 ;  /* 0x00000000dede7221 */ /* 0x000fe20000010000 */
[----:B------:R-:W-:Y:S05]  /*5650*/  @!P0 BRA `(.L_x_6) ;  /* 0x0000378000008947 */ /* 0x000fea0003800000 */
[----:B------:R-:W-:Y:S01]  /*5660*/  IMAD.MOV.U32 R133, RZ, RZ, c[0x0][0x1a4] ;  /* 0x00006900ff857624 */ /* 0x000fe200078e00ff */
[----:B------:R-:W-:Y:S01]  /*5670*/  LEA.HI.SX32 R217, R217, 0xfffffffe, 0x19 ;  /* 0xfffffffed9d97811 */ /* 0x000fe200078fcaff */
[----:B------:R-:W-:Y:S01]  /*5680*/  IMAD.MOV.U32 R176, RZ, RZ, c[0x0][0x1a0] ;  /* 0x00006800ffb07624 */ /* 0x000fe200078e00ff */
[----:B------:R-:W-:Y:S01]  /*5690*/  MOV R135, R3 ;  /* 0x0000000300877202 */ /* 0x000fe20000000f00 */
[----:B------:R-:W-:Y:S02]  /*56a0*/  IMAD.MOV.U32 R132, RZ, RZ, R138 ;  /* 0x000000ffff847224 */ /* 0x000fe400078e008a */
[----:B------:R-:W-:Y:S01]  /*56b0*/  IMAD.MOV.U32 R134, RZ, RZ, R136 ;  /* 0x000000ffff867224 */ /* 0x000fe200078e0088 */
[----:B------:R-:W-:Y:S02]  /*56c0*/  SHF.L.U64.HI R0, R176, 0x6, R133 ;  /* 0x00000006b0007819 */ /* 0x000fe40000010285 */
[----:B------:R-:W-:Y:S01]  /*56d0*/  MOV R133, R137 ;  /* 0x0000008900857202 */ /* 0x000fe20000000f00 */
[----:B------:R-:W-:Y:S05]  /*56e0*/  BRA `(.L_x_7) ;  /* 0x000001c000007947 */ /* 0x000fea0003800000 */
.L_x_9:
[----:B------:R-:W-:Y:S01]  /*56f0*/  IADD3 R0, R217, -0x1, RZ ;  /* 0xffffffffd9007810 */ /* 0x000fe20007ffe0ff */
[----:B------:R-:W-:Y:S02]  /*5700*/  ULDC.64 UR4, c[0x0][0x198] ;  /* 0x0000660000047ab9 */ /* 0x000fe40000000a00 */
[----:B------:R-:W-:Y:S01]  /*5710*/  USHF.L.U32 UR6, UR4, 0x6, URZ ;  /* 0x0000000604067899 */ /* 0x000fe2000800063f */
[----:B------:R-:W-:Y:S01]  /*5720*/  SHF.R.S32.HI R136, RZ, 0x1f, R0 ;  /* 0x0000001fff887819 */ /* 0x000fe20000011400 */
[----:B------:R-:W-:Y:S01]  /*5730*/  IMAD.WIDE.U32 R2, R0, c[0x0][0x198], RZ ;  /* 0x0000660000027a25 */ /* 0x000fe200078e00ff */
[----:B------:R-:W-:Y:S03]  /*5740*/  USHF.L.U64.HI UR5, UR4, 0x6, UR5 ;  /* 0x0000000604057899 */ /* 0x000fe60008010205 */
[----:B------:R-:W-:Y:S04]  /*5750*/  IMAD R136, R136, c[0x0][0x198], RZ ;  /* 0x0000660088887a24 */ /* 0x000fe800078e02ff */
[----:B------:R-:W-:Y:S01]  /*5760*/  IMAD R136, R0, c[0x0][0x19c], R136 ;  /* 0x0000670000887a24 */ /* 0x000fe200078e0288 */
[----:B------:R-:W-:Y:S03]  /*5770*/  LEA R0, P1, R2, R250, 0x7 ;  /* 0x000000fa02007211 */ /* 0x000fe600078238ff */
[----:B------:R-:W-:Y:S01]  /*5780*/  IMAD.IADD R136, R3, 0x1, R136 ;  /* 0x0000000103887824 */ /* 0x000fe200078e0288 */
[----:B------:R-:W-:Y:S04]  /*5790*/  LEA R138, P2, R0, c[0x0][0x168], 0x1 ;  /* 0x00005a00008a7a11 */ /* 0x000fe800078408ff */
[----:B------:R-:W-:Y:S02]  /*57a0*/  LEA.HI.X R2, R2, R247, R136, 0x7, P1 ;  /* 0x000000f702027211 */ /* 0x000fe400008f3c88 */
[----:B------:R-:W-:Y:S02]  /*57b0*/  IADD3 R136, P1, R138, UR6, RZ ;  /* 0x000000068a887c10 */ /* 0x000fe4000ff3e0ff */
[----:B------:R-:W-:Y:S02]  /*57c0*/  LEA.HI.X R139, R0, c[0x0][0x16c], R2, 0x1, P2 ;  /* 0x00005b00008b7a11 */ /* 0x000fe400010f0c02 */
[----:B------:R-:W-:Y:S02]  /*57d0*/  IADD3 R2, P2, R136, UR6, RZ ;  /* 0x0000000688027c10 */ /* 0x000fe4000ff5e0ff */
[----:B------:R-:W-:Y:S01]  /*57e0*/  IADD3.X R137, R139, UR5, RZ, P1, !PT ;  /* 0x000000058b897c10 */ /* 0x000fe20008ffe4ff */
[----:B------:R-:W-:Y:S01]  /*57f0*/  @!PT LDS RZ, [RZ] ;  /* 0x00000000fffff984 */ /* 0x000fe20000000800 */
[----:B------:R-:W-:Y:S01]  /*5800*/  @!PT LDS RZ, [RZ] ;  /* 0x00000000fffff984 */ /* 0x000fe20000000800 */
[----:B------:R-:W-:Y:S01]  /*5810*/  @!PT LDS RZ, [RZ] ;  /* 0x00000000fffff984 */ /* 0x000fe20000000800 */
[----:B------:R1:W-:Y:S01]  /*5820*/  LDGSTS.E.BYPASS.LTC128B.128 [R218+0x2000], [R138.64] ;  /* 0x020000008ada7fae */ /* 0x0003e2000b901d48 */
[----:B------:R-:W-:Y:S02]  /*5830*/  IADD3 R172, P1, R2, UR6, RZ ;  /* 0x0000000602ac7c10 */ /* 0x000fe4000ff3e0ff */
[----:B------:R-:W-:Y:S01]  /*5840*/  IADD3.X R3, R137, UR5, RZ, P2, !PT ;  /* 0x0000000589037c10 */ /* 0x000fe200097fe4ff */
[----:B------:R1:W-:Y:S03]  /*5850*/  LDGSTS.E.BYPASS.LTC128B.128 [R218+0x2800], [R136.64] ;  /* 0x0280000088da7fae */ /* 0x0003e6000b901d48 */
[----:B------:R-:W-:Y:S01]  /*5860*/  IADD3.X R173, R3, UR5, RZ, P1, !PT ;  /* 0x0000000503ad7c10 */ /* 0x000fe20008ffe4ff */
[----:B------:R1:W-:Y:S04]  /*5870*/  LDGSTS.E.BYPASS.LTC128B.128 [R218+0x3000], [R2.64] ;  /* 0x0300000002da7fae */ /* 0x0003e8000b901d48 */
[----:B------:R1:W-:Y:S04]  /*5880*/  LDGSTS.E.BYPASS.LTC128B.128 [R218+0x3800], [R172.64] ;  /* 0x03800000acda7fae */ /* 0x0003e8000b901d48 */
[----:B------:R-:W0:Y:S01]  /*5890*/  LDGDEPBAR ;  /* 0x00000000000079af */ /* 0x000e220000000000 */
[----:B------:R-:W-:-:S05]  /*58a0*/  BRA `(.L_x_8) ;  /* 0x0000075000007947 */ /* 0x000fca0003800000 */
.L_x_7:
[----:B------:R-:W-:Y:S01]  /*58b0*/  SHF.R.S32.HI R0, RZ, 0x1f, R217 ;  /* 0x0000001fff007819 */ /* 0x000fe200000114d9 */
[----:B------:R-:W-:Y:S04]  /*58c0*/  DEPBAR.LE SB0, 0x0 ;  /* 0x000080000000791a */ /* 0x000fe80000000000 */
[----:B------:R-:W-:Y:S01]  /*58d0*/  BAR.SYNC.DEFER_BLOCKING 0x0 ;  /* 0x0000000000007b1d */ /* 0x000fe20000010000 */
[----:B------:R-:W-:Y:S02]  /*58e0*/  IMAD R0, R0, c[0x0][0x1a0], RZ ;  /* 0x0000680000007a24 */ /* 0x000fe400078e02ff */
[C---:B------:R-:W-:Y:S04]  /*58f0*/  IMAD.WIDE.U32 R2, R217.reuse, c[0x0][0x1a0], RZ ;  /* 0x00006800d9027a25 */ /* 0x040fe800078e00ff */
[----:B------:R-:W-:Y:S01]  /*5900*/  IMAD R4, R217, c[0x0][0x1a4], R0 ;  /* 0x00006900d9047a24 */ /* 0x000fe200078e0200 */
[----:B------:R-:W-:Y:S01]  /*5910*/  LEA R0, P0, R2, R248, 0x7 ;  /* 0x000000f802007211 */ /* 0x000fe200078038ff */
[----:B------:R-:W-:Y:S02]  /*5920*/  IMAD.MOV.U32 R9, RZ, RZ, c[0x0][0x1a0] ;  /* 0x00006800ff097624 */ /* 0x000fe400078e00ff */
[----:B------:R-:W-:Y:S01]  /*5930*/  IMAD.IADD R4, R3, 0x1, R4 ;  /* 0x0000000103047824 */ /* 0x000fe200078e0204 */
[----:B------:R-:W-:Y:S01]  /*5940*/  LEA R6, P1, R0, c[0x0][0x170], 0x1 ;  /* 0x00005c0000067a11 */ /* 0x000fe200078208ff */
[C---:B------:R-:W-:Y:S02]  /*5950*/  IMAD.SHL.U32 R8, R9.reuse, 0x40, RZ ;  /* 0x0000004009087824 */ /* 0x040fe400078e00ff */
[----:B------:R-:W-:Y:S01]  /*5960*/  IMAD.MOV.U32 R10, RZ, RZ, c[0x0][0x1a4] ;  /* 0x00006900ff0a7624 */ /* 0x000fe200078e00ff */
[----:B------:R-:W-:Y:S02]  /*5970*/  LEA.HI.X R2, R2, R245, R4, 0x7, P0 ;  /* 0x000000f502027211 */ /* 0x000fe400000f3c04 */
[-C--:B------:R-:W-:Y:S02]  /*5980*/  IADD3 R4, P0, R6, R8.reuse, RZ ;  /* 0x0000000806047210 */ /* 0x080fe40007f1e0ff */
[----:B------:R-:W-:Y:S02]  /*5990*/  LEA.HI.X R7, R0, c[0x0][0x174], R2, 0x1, P1 ;  /* 0x00005d0000077a11 */ /* 0x000fe400008f0c02 */
[----:B------:R-:W-:Y:S02]  /*59a0*/  SHF.L.U64.HI R10, R9, 0x6, R10 ;  /* 0x00000006090a7819 */ /* 0x000fe4000001020a */
[-C--:B------:R-:W-:Y:S01]  /*59b0*/  IADD3 R2, P1, R4, R8.reuse, RZ ;  /* 0x0000000804027210 */ /* 0x080fe20007f3e0ff */
[----:B------:R-:W-:Y:S01]  /*59c0*/  @!PT LDS RZ, [RZ] ;  /* 0x00000000fffff984 */ /* 0x000fe20000000800 */
[----:B------:R-:W-:Y:S01]  /*59d0*/  @!PT LDS RZ, [RZ] ;  /* 0x00000000fffff984 */ /* 0x000fe20000000800 */
[----:B------:R-:W-:Y:S01]  /*59e0*/  @!PT LDS RZ, [RZ] ;  /* 0x00000000fffff984 */ /* 0x000fe20000000800 */
[----:B------:R1:W-:Y:S02]  /*59f0*/  LDGSTS.E.BYPASS.LTC128B.128 [R218+0x4000], [R6.64] ;  /* 0x0400000006da7fae */ /* 0x0003e4000b901d48 */
[--C-:B------:R-:W-:Y:S01]  /*5a00*/  IMAD.X R5, R7, 0x1, R10.reuse, P0 ;  /* 0x0000000107057824 */ /* 0x100fe200000e060a */
[----:B------:R-:W-:Y:S03]  /*5a10*/  IADD3 R8, P0, R2, R8, RZ ;  /* 0x0000000802087210 */ /* 0x000fe60007f1e0ff */
[--C-:B------:R-:W-:Y:S02]  /*5a20*/  IMAD.X R3, R5, 0x1, R10.reuse, P1 ;  /* 0x0000000105037824 */ /* 0x100fe400008e060a */
[----:B------:R1:W-:Y:S02]  /*5a30*/  LDGSTS.E.BYPASS.LTC128B.128 [R218+0x4800], [R4.64] ;  /* 0x0480000004da7fae */ /* 0x0003e4000b901d48 */
[----:B------:R-:W-:Y:S01]  /*5a40*/  IMAD.X R9, R3, 0x1, R10, P0 ;  /* 0x0000000103097824 */ /* 0x000fe200000e060a */
[----:B------:R-:W-:Y:S05]  /*5a50*/  ISETP.GT.AND P0, PT, R217, RZ, PT ;  /* 0x000000ffd900720c */ /* 0x000fea0003f04270 */
[----:B------:R2:W-:Y:S08]  /*5a60*/  LDGSTS.E.BYPASS.LTC128B.128 [R218+0x5000], [R2.64] ;  /* 0x0500000002da7fae */ /* 0x0005f0000b901d48 */
[----:B------:R3:W-:Y:S08]  /*5a70*/  LDGSTS.E.BYPASS.LTC128B.128 [R218+0x5800], [R8.64] ;  /* 0x0580000008da7fae */ /* 0x0007f0000b901d48 */
[----:B------:R-:W-:Y:S08]  /*5a80*/  LDSM.16.M88.4 R128, [R207] ;  /* 0x00000000cf80783b */ /* 0x000ff00000000200 */
[----:B------:R-:W1:Y:S08]  /*5a90*/  LDSM.16.M88.4 R16, [R204+0x2000] ;  /* 0x00200000cc10783b */ /* 0x000e700000000200 */
[----:B------:R-:W3:Y:S08]  /*5aa0*/  LDSM.16.M88.4 R124, [R207+0x1000] ;  /* 0x00100000cf7c783b */ /* 0x000ef00000000200 */
[----:B------:R-:W4:Y:S08]  /*5ab0*/  LDSM.16.M88.4 R32, [R204+0x2400] ;  /* 0x00240000cc20783b */ /* 0x000f300000000200 */
[----:B------:R-:W0:Y:S08]  /*5ac0*/  LDGDEPBAR ;  /* 0x00000000000079af */ /* 0x000e300000000000 */
[----:B------:R-:W5:Y:S01]  /*5ad0*/  LDSM.16.M88.4 R48, [R204+0x2800] ;  /* 0x00280000cc30783b */ /* 0x000f620000000200 */
[-C--:B-1----:R-:W-:Y:S07]  /*5ae0*/  HMMA.16816.F32 R4, R128, R16.reuse, RZ ;  /* 0x000000108004723c */ /* 0x082fee00000018ff */
[----:B------:R-:W1:Y:S01]  /*5af0*/  LDSM.16.M88.4 R64, [R204+0x2c00] ;  /* 0x002c0000cc40783b */ /* 0x000e620000000200 */
[C---:B---3--:R-:W-:Y:S07]  /*5b00*/  HMMA.16816.F32 R8, R124.reuse, R16, RZ ;  /* 0x000000107c08723c */ /* 0x048fee00000018ff */
[----:B------:R-:W3:Y:S01]  /*5b10*/  LDSM.16.M88.4 R80, [R204+0x3000] ;  /* 0x00300000cc50783b */ /* 0x000ee20000000200 */
[-C--:B------:R-:W-:Y:S07]  /*5b20*/  HMMA.16816.F32 R12, R124, R18.reuse, RZ ;  /* 0x000000127c0c723c */ /* 0x080fee00000018ff */
[----:B------:R-:W1:Y:S01]  /*5b30*/  LDSM.16.M88.4 R96, [R204+0x3400] ;  /* 0x00340000cc60783b */ /* 0x000e620000000200 */
[C---:B------:R-:W-:Y:S07]  /*5b40*/  HMMA.16816.F32 R16, R128.reuse, R18, RZ ;  /* 0x000000128010723c */ /* 0x040fee00000018ff */
[----:B------:R-:W1:Y:S01]  /*5b50*/  LDSM.16.M88.4 R112, [R204+0x3800] ;  /* 0x00380000cc70783b */ /* 0x000e620000000200 */
[-C--:B----4-:R-:W-:Y:S07]  /*5b60*/  HMMA.16816.F32 R20, R128, R32.reuse, RZ ;  /* 0x000000208014723c */ /* 0x090fee00000018ff */
[----:B------:R-:W4:Y:S01]  /*5b70*/  LDSM.16.M88.4 R136, [R204+0x3c00] ;  /* 0x003c0000cc88783b */ /* 0x000f220000000200 */
[C---:B------:R-:W-:Y:S07]  /*5b80*/  HMMA.16816.F32 R24, R124.reuse, R32, RZ ;  /* 0x000000207c18723c */ /* 0x040fee00000018ff */
[----:B------:R-:W-:Y:S01]  /*5b90*/  LDSM.16.M88.4 R172, [R208] ;  /* 0x00000000d0ac783b */ /* 0x000fe20000000200 */
[-C--:B------:R-:W-:Y:S07]  /*5ba0*/  HMMA.16816.F32 R28, R124, R34.reuse, RZ ;  /* 0x000000227c1c723c */ /* 0x080fee00000018ff */
[----:B------:R-:W1:Y:S01]  /*5bb0*/  LDSM.16.M88.4 R176, [R209] ;  /* 0x00000000d1b0783b */ /* 0x000e620000000200 */
[C---:B------:R-:W-:Y:S07]  /*5bc0*/  HMMA.16816.F32 R32, R128.reuse, R34, RZ ;  /* 0x000000228020723c */ /* 0x040fee00000018ff */
[----:B------:R-:W2:Y:S01]  /*5bd0*/  LDSM.16.M88.4 R180, [R208+0x1000] ;  /* 0x00100000d0b4783b */ /* 0x000ea20000000200 */
[-C--:B-----5:R-:W-:Y:S07]  /*5be0*/  HMMA.16816.F32 R36, R128, R48.reuse, RZ ;  /* 0x000000308024723c */ /* 0x0a0fee00000018ff */
[----:B------:R-:W5:Y:S01]  /*5bf0*/  LDSM.16.M88.4 R184, [R216] ;  /* 0x00000000d8b8783b */ /* 0x000f620000000200 */
[C---:B------:R-:W-:Y:S07]  /*5c00*/  HMMA.16816.F32 R40, R124.reuse, R48, RZ ;  /* 0x000000307c28723c */ /* 0x040fee00000018ff */
[----:B------:R-:W2:Y:S01]  /*5c10*/  LDSM.16.M88.4 R188, [R215] ;  /* 0x00000000d7bc783b */ /* 0x000ea20000000200 */
[-C--:B------:R-:W-:Y:S07]  /*5c20*/  HMMA.16816.F32 R44, R124, R50.reuse, RZ ;  /* 0x000000327c2c723c */ /* 0x080fee00000018ff */
[----:B------:R-:W2:Y:S01]  /*5c30*/  LDSM.16.M88.4 R192, [R214] ;  /* 0x00000000d6c0783b */ /* 0x000ea20000000200 */
[C---:B------:R-:W-:Y:S07]  /*5c40*/  HMMA.16816.F32 R48, R128.reuse, R50, RZ ;  /* 0x000000328030723c */ /* 0x040fee00000018ff */
[----:B------:R-:W2:Y:S01]  /*5c50*/  LDSM.16.M88.4 R196, [R213] ;  /* 0x00000000d5c4783b */ /* 0x000ea20000000200 */
[-C--:B-1----:R-:W-:Y:S07]  /*5c60*/  HMMA.16816.F32 R52, R128, R64.reuse, RZ ;  /* 0x000000408034723c */ /* 0x082fee00000018ff */
[----:B------:R-:W-:Y:S01]  /*5c70*/  LDSM.16.M88.4 R200, [R211] ;  /* 0x00000000d3c8783b */ /* 0x000fe20000000200 */
[C---:B------:R-:W-:Y:S08]  /*5c80*/  HMMA.16816.F32 R56, R124.reuse, R64, RZ ;  /* 0x000000407c38723c */ /* 0x040ff000000018ff */
[-C--:B------:R-:W-:Y:S08]  /*5c90*/  HMMA.16816.F32 R60, R124, R66.reuse, RZ ;  /* 0x000000427c3c723c */ /* 0x080ff000000018ff */
[C---:B------:R-:W-:Y:S08]  /*5ca0*/  HMMA.16816.F32 R64, R128.reuse, R66, RZ ;  /* 0x000000428040723c */ /* 0x040ff000000018ff */
[-C--:B---3--:R-:W-:Y:S08]  /*5cb0*/  HMMA.16816.F32 R68, R128, R80.reuse, RZ ;  /* 0x000000508044723c */ /* 0x088ff000000018ff */
[C---:B------:R-:W-:Y:S08]  /*5cc0*/  HMMA.16816.F32 R72, R124.reuse, R80, RZ ;  /* 0x000000507c48723c */ /* 0x040ff000000018ff */
[-C--:B------:R-:W-:Y:S08]  /*5cd0*/  HMMA.16816.F32 R76, R124, R82.reuse, RZ ;  /* 0x000000527c4c723c */ /* 0x080ff000000018ff */
        /* <DEDUP_REMOVED lines=9> */
[-C--:B----4-:R-:W-:Y:S08]  /*5d70*/  HMMA.16816.F32 R116, R128, R136.reuse, RZ ;  /* 0x000000888074723c */ /* 0x090ff000000018ff */
[C---:B------:R-:W-:Y:S08]  /*5d80*/  HMMA.16816.F32 R120, R124.reuse, R136, RZ ;  /* 0x000000887c78723c */ /* 0x040ff000000018ff */
[-C--:B------:R-:W-:Y:S08]  /*5d90*/  HMMA.16816.F32 R124, R124, R138.reuse, RZ ;  /* 0x0000008a7c7c723c */ /* 0x080ff000000018ff */
[----:B------:R-:W-:Y:S01]  /*5da0*/  HMMA.16816.F32 R128, R128, R138, RZ ;  /* 0x0000008a8080723c */ /* 0x000fe200000018ff */
[----:B------:R-:W1:Y:S07]  /*5db0*/  LDSM.16.M88.4 R136, [R212] ;  /* 0x00000000d488783b */ /* 0x000e6e0000000200 */
[-C--:B------:R-:W-:Y:S08]  /*5dc0*/  HMMA.16816.F32 R4, R172, R176.reuse, R4 ;  /* 0x000000b0ac04723c */ /* 0x080ff00000001804 */
[C---:B--2---:R-:W-:Y:S08]  /*5dd0*/  HMMA.16816.F32 R8, R180.reuse, R176, R8 ;  /* 0x000000b0b408723c */ /* 0x044ff00000001808 */
[-C--:B------:R-:W-:Y:S08]  /*5de0*/  HMMA.16816.F32 R12, R180, R178.reuse, R12 ;  /* 0x000000b2b40c723c */ /* 0x080ff0000000180c */
[C---:B------:R-:W-:Y:S01]  /*5df0*/  HMMA.16816.F32 R16, R172.reuse, R178, R16 ;  /* 0x000000b2ac10723c */ /* 0x040fe20000001810 */
[----:B------:R-:W2:Y:S01]  /*5e00*/  LDSM.16.M88.4 R176, [R210] ;  /* 0x00000000d2b0783b */ /* 0x000ea20000000200 */
[----:B------:R-:W-:Y:S06]  /*5e10*/  DEPBAR.LE SB0, 0x0 ;  /* 0x000080000000791a */ /* 0x000fec0000000000 */
[-C--:B-----5:R-:W-:Y:S01]  /*5e20*/  HMMA.16816.F32 R20, R172, R184.reuse, R20 ;  /* 0x000000b8ac14723c */ /* 0x0a0fe20000001814 */
[----:B------:R-:W-:Y:S07]  /*5e30*/  BAR.SYNC.DEFER_BLOCKING 0x0 ;  /* 0x0000000000007b1d */ /* 0x000fee0000010000 */
[C---:B------:R-:W-:Y:S08]  /*5e40*/  HMMA.16816.F32 R24, R180.reuse, R184, R24 ;  /* 0x000000b8b418723c */ /* 0x040ff00000001818 */
[-C--:B------:R-:W-:Y:S08]  /*5e50*/  HMMA.16816.F32 R28, R180, R186.reuse, R28 ;  /* 0x000000bab41c723c */ /* 0x080ff0000000181c */
        /* <DEDUP_REMOVED lines=13> */
[-C--:B-1----:R-:W-:Y:S08]  /*5f30*/  HMMA.16816.F32 R84, R172, R136.reuse, R84 ;  /* 0x00000088ac54723c */ /* 0x082ff00000001854 */
[C---:B------:R-:W-:Y:S08]  /*5f40*/  HMMA.16816.F32 R88, R180.reuse, R136, R88 ;  /* 0x00000088b458723c */ /* 0x040ff00000001858 */
[-C--:B------:R-:W-:Y:S08]  /*5f50*/  HMMA.16816.F32 R92, R180, R138.reuse, R92 ;  /* 0x0000008ab45c723c */ /* 0x080ff0000000185c */
[C---:B------:R-:W-:Y:S08]  /*5f60*/  HMMA.16816.F32 R96, R172.reuse, R138, R96 ;  /* 0x0000008aac60723c */ /* 0x040ff00000001860 */
[-C--:B------:R-:W-:Y:S08]  /*5f70*/  HMMA.16816.F32 R100, R172, R200.reuse, R100 ;  /* 0x000000c8ac64723c */ /* 0x080ff00000001864 */
[C---:B------:R-:W-:Y:S08]  /*5f80*/  HMMA.16816.F32 R104, R180.reuse, R200, R104 ;  /* 0x000000c8b468723c */ /* 0x040ff00000001868 */
[-C--:B------:R-:W-:Y:S08]  /*5f90*/  HMMA.16816.F32 R108, R180, R202.reuse, R108 ;  /* 0x000000cab46c723c */ /* 0x080ff0000000186c */
[C---:B------:R-:W-:Y:S08]  /*5fa0*/  HMMA.16816.F32 R112, R172.reuse, R202, R112 ;  /* 0x000000caac70723c */ /* 0x040ff00000001870 */
[-C--:B--2---:R-:W-:Y:S08]  /*5fb0*/  HMMA.16816.F32 R116, R172, R176.reuse, R116 ;  /* 0x000000b0ac74723c */ /* 0x084ff00000001874 */
[C---:B------:R-:W-:Y:S08]  /*5fc0*/  HMMA.16816.F32 R120, R180.reuse, R176, R120 ;  /* 0x000000b0b478723c */ /* 0x040ff00000001878 */
[-C--:B------:R-:W-:Y:S08]  /*5fd0*/  HMMA.16816.F32 R124, R180, R178.reuse, R124 ;  /* 0x000000b2b47c723c */ /* 0x080ff0000000187c */
[----:B------:R-:W-:Y:S01]  /*5fe0*/  HMMA.16816.F32 R128, R172, R178, R128 ;  /* 0x000000b2ac80723c */ /* 0x000fe20000001880 */
[----:B------:R-:W-:-:S07]  /*5ff0*/  @P0 BRA `(.L_x_9) ;  /* 0xfffff6f000000947 */ /* 0x000fce000383ffff */
.L_x_8:
[----:B------:R-:W-:Y:S02]  /*6000*/  FMNMX.FTZ R0, R4, R132, !PT ;  /* 0x0000008404007209 */ /* 0x000fe40007810000 */
[----:B------:R-:W-:Y:S02]  /*6010*/  IADD3 R217, R217, -0x1, RZ ;  /* 0xffffffffd9d97810 */ /* 0x000fe40007ffe0ff */
[----:B-1----:R-:W-:Y:S02]  /*6020*/  FMNMX.FTZ R2, R5, R0, !PT ;  /* 0x0000000005027209 */ /* 0x002fe40007810000 */
[----:B------:R-:W-:Y:S02]  /*6030*/  FMNMX.FTZ R0, R6, R133, !PT ;  /* 0x0000008506007209 */ /* 0x000fe40007810000 */
        /* <DEDUP_REMOVED lines=117> */
[----:B------:R-:W-:Y:S01]  /*6790*/  FMNMX.FTZ R138, R116, R138, !PT ;  /* 0x0000008a748a7209 */ /* 0x000fe20007810000 */
[----:B------:R-:W-:Y:S01]  /*67a0*/  SHFL.BFLY PT, R2, R0, 0x2, 0x1f ;  /* 0x0c401f0000027f89 */ /* 0x000fe200000e0000 */
[----:B------:R-:W-:Y:S02]  /*67b0*/  FMNMX.FTZ R3, R118, R3, !PT ;  /* 0x0000000376037209 */ /* 0x000fe40007810000 */
[----:B------:R-:W-:Y:S02]  /*67c0*/  FMNMX.FTZ R138, R117, R138, !PT ;  /* 0x0000008a758a7209 */ /* 0x000fe40007810000 */
[----:B------:R-:W-:Y:S02]  /*67d0*/  FMNMX.FTZ R3, R119, R3, !PT ;  /* 0x0000000377037209 */ /* 0x000fe40007810000 */
[----:B------:R-:W-:Y:S01]  /*67e0*/  FMNMX.FTZ R138, R128, R138, !PT ;  /* 0x0000008a808a7209 */ /* 0x000fe20007810000 */
[----:B------:R-:W-:Y:S01]  /*67f0*/  SHFL.BFLY PT, R139, R136, 0x2, 0x1f ;  /* 0x0c401f00888b7f89 */ /* 0x000fe200000e0000 */
[----:B------:R-:W-:Y:S02]  /*6800*/  FMNMX.FTZ R3, R130, R3, !PT ;  /* 0x0000000382037209 */ /* 0x000fe40007810000 */
[----:B------:R-:W-:Y:S02]  /*6810*/  FMNMX.FTZ R138, R129, R138, !PT ;  /* 0x0000008a818a7209 */ /* 0x000fe40007810000 */
[----:B------:R-:W-:Y:S03]  /*6820*/  FMNMX.FTZ R3, R131, R3, !PT ;  /* 0x0000000383037209 */ /* 0x000fe60007810000 */
[----:B------:R-:W-:Y:S08]  /*6830*/  SHFL.BFLY PT, R172, R138, 0x2, 0x1f ;  /* 0x0c401f008aac7f89 */ /* 0x000ff000000e0000 */
[----:B------:R-:W1:Y:S02]  /*6840*/  SHFL.BFLY PT, R137, R3, 0x2, 0x1f ;  /* 0x0c401f0003897f89 */ /* 0x000e6400000e0000 */
[----:B-1----:R-:W-:Y:S02]  /*6850*/  FMNMX.FTZ R137, R3, R137, !PT ;  /* 0x0000008903897209 */ /* 0x002fe40007810000 */
[----:B------:R-:W-:Y:S02]  /*6860*/  FMNMX.FTZ R2, R0, R2, !PT ;  /* 0x0000000200027209 */ /* 0x000fe40007810000 */
[----:B------:R-:W-:Y:S02]  /*6870*/  FMNMX.FTZ R138, R138, R172, !PT ;  /* 0x000000ac8a8a7209 */ /* 0x000fe40007810000 */
[----:B------:R-:W1:Y:S01]  /*6880*/  SHFL.BFLY PT, R173, R137, 0x1, 0x1f ;  /* 0x0c201f0089ad7f89 */ /* 0x000e6200000e0000 */
[----:B------:R-:W-:Y:S07]  /*6890*/  FMNMX.FTZ R136, R136, R139, !PT ;  /* 0x0000008b88887209 */ /* 0x000fee0007810000 */
[----:B------:R-:W2:Y:S08]  /*68a0*/  SHFL.BFLY PT, R172, R138, 0x1, 0x1f ;  /* 0x0c201f008aac7f89 */ /* 0x000eb000000e0000 */
[----:B------:R-:W3:Y:S01]  /*68b0*/  SHFL.BFLY PT, R139, R136, 0x1, 0x1f ;  /* 0x0c201f00888b7f89 */ /* 0x000ee200000e0000 */
[----:B-1----:R-:W-:Y:S07]  /*68c0*/  FMNMX.FTZ R137, R137, R173, !PT ;  /* 0x000000ad89897209 */ /* 0x002fee0007810000 */
[----:B------:R-:W1:Y:S01]  /*68d0*/  SHFL.BFLY PT, R3, R2, 0x1, 0x1f ;  /* 0x0c201f0002037f89 */ /* 0x000e6200000e0000 */
[----:B--2---:R-:W-:Y:S04]  /*68e0*/  FMNMX.FTZ R138, R138, R172, !PT ;  /* 0x000000ac8a8a7209 */ /* 0x004fe80007810000 */
[C---:B------:R-:W-:Y:S01]  /*68f0*/  FSETP.NEU.FTZ.AND P1, PT, R138.reuse, -INF , PT ;  /* 0xff8000008a00780b */ /* 0x040fe20003f3d000 */
[----:B------:R-:W-:Y:S01]  /*6900*/  FADD.FTZ R0, -R138, R132 ;  /* 0x000000848a007221 */ /* 0x000fe20000010100 */
[----:B---3--:R-:W-:Y:S03]  /*6910*/  FMNMX.FTZ R136, R136, R139, !PT ;  /* 0x0000008b88887209 */ /* 0x008fe60007810000 */
[----:B------:R-:W-:Y:S02]  /*6920*/  FMUL.FTZ R0, R0, c[0x0][0x23c] ;  /* 0x00008f0000007a20 */ /* 0x000fe40000410000 */
[----:B------:R-:W-:Y:S02]  /*6930*/  FMUL.FTZ R139, R137, c[0x0][0x23c] ;  /* 0x00008f00898b7a20 */ /* 0x000fe40000410000 */
[----:B------:R2:W3:Y:S01]  /*6940*/  MUFU.EX2 R132, R0 ;  /* 0x0000000000847308 */ /* 0x0004e20000000800 */
[----:B-1----:R-:W-:Y:S05]  /*6950*/  FMNMX.FTZ R3, R2, R3, !PT ;  /* 0x0000000302037209 */ /* 0x002fea0007810000 */
[----:B------:R-:W-:Y:S02]  /*6960*/  FMUL.FTZ R172, R3, c[0x0][0x23c] ;  /* 0x00008f0003ac7a20 */ /* 0x000fe40000410000 */
[C---:B--2---:R-:W-:Y:S04]  /*6970*/  FADD.FTZ R0, -R137.reuse, R133 ;  /* 0x0000008589007221 */ /* 0x044fe80000010100 */
[----:B------:R-:W-:Y:S04]  /*6980*/  FMUL.FTZ R0, R0, c[0x0][0x23c] ;  /* 0x00008f0000007a20 */ /* 0x000fe80000410000 */
[----:B------:R1:W2:Y:S02]  /*6990*/  MUFU.EX2 R133, R0 ;  /* 0x0000000000857308 */ /* 0x0002a40000000800 */
[----:B-1----:R-:W-:Y:S02]  /*69a0*/  FADD.FTZ R0, -R136, R134 ;  /* 0x0000008688007221 */ /* 0x002fe40000010100 */
[----:B------:R-:W-:Y:S02]  /*69b0*/  FMUL.FTZ R134, R138, c[0x0][0x23c] ;  /* 0x00008f008a867a20 */ /* 0x000fe40000410000 */
[----:B------:R-:W-:Y:S03]  /*69c0*/  FMUL.FTZ R0, R0, c[0x0][0x23c] ;  /* 0x00008f0000007a20 */ /* 0x000fe60000410000 */
[----:B------:R-:W-:Y:S01]  /*69d0*/  FSEL R134, R134, RZ, P1 ;  /* 0x000000ff86867208 */ /* 0x000fe20000800000 */
[----:B------:R1:W-:Y:S01]  /*69e0*/  MUFU.EX2 R2, R0 ;  /* 0x0000000000027308 */ /* 0x0003e20000000800 */
[----:B------:R-:W-:Y:S03]  /*69f0*/  FSETP.NEU.FTZ.AND P1, PT, R137, -INF , PT ;  /* 0xff8000008900780b */ /* 0x000fe60003f3d000 */
[--C-:B------:R-:W-:Y:S01]  /*6a00*/  FFMA.FTZ R20, R20, c[0x0][0x23c], -R134.reuse ;  /* 0x00008f0014147a23 */ /* 0x100fe20000010886 */
[----:B------:R-:W-:Y:S01]  /*6a10*/  FSEL R139, R139, RZ, P1 ;  /* 0x000000ff8b8b7208 */ /* 0x000fe20000800000 */
[--C-:B------:R-:W-:Y:S01]  /*6a20*/  FFMA.FTZ R21, R21, c[0x0][0x23c], -R134.reuse ;  /* 0x00008f0015157a23 */ /* 0x100fe20000010886 */
[----:B------:R-:W-:Y:S01]  /*6a30*/  FSETP.NEU.FTZ.AND P1, PT, R136, -INF , PT ;  /* 0xff8000008800780b */ /* 0x000fe20003f3d000 */
[--C-:B------:R-:W-:Y:S02]  /*6a40*/  FFMA.FTZ R48, R48, c[0x0][0x23c], -R134.reuse ;  /* 0x00008f0030307a23 */ /* 0x100fe40000010886 */
[----:B------:R-:W-:Y:S01]  /*6a50*/  MUFU.EX2 R190, R20 ;  /* 0x0000001400be7308 */ /* 0x000fe20000000800 */
[--C-:B------:R-:W-:Y:S02]  /*6a60*/  FFMA.FTZ R22, R22, c[0x0][0x23c], -R139.reuse ;  /* 0x00008f0016167a23 */ /* 0x100fe4000001088b */
[--C-:B------:R-:W-:Y:S02]  /*6a70*/  FFMA.FTZ R23, R23, c[0x0][0x23c], -R139.reuse ;  /* 0x00008f0017177a23 */ /* 0x100fe4000001088b */
[--C-:B------:R-:W-:Y:S02]  /*6a80*/  FFMA.FTZ R49, R49, c[0x0][0x23c], -R134.reuse ;  /* 0x00008f0031317a23 */ /* 0x100fe40000010886 */
[--C-:B------:R-:W-:Y:S02]  /*6a90*/  FFMA.FTZ R50, R50, c[0x0][0x23c], -R139.reuse ;  /* 0x00008f0032327a23 */ /* 0x100fe4000001088b */
[--C-:B------:R-:W-:Y:S01]  /*6aa0*/  FFMA.FTZ R51, R51, c[0x0][0x23c], -R139.reuse ;  /* 0x00008f0033337a23 */ /* 0x100fe2000001088b */
        /* <DEDUP_REMOVED lines=12> */
[----:B------:R4:W-:Y:S01]  /*6b70*/  MUFU.EX2 R189, R23 ;  /* 0x0000001700bd7308 */ /* 0x0009e20000000800 */
[--C-:B------:R-:W-:Y:S02]  /*6b80*/  FFMA.FTZ R102, R102, c[0x0][0x23c], -R139.reuse ;  /* 0x00008f0066667a23 */ /* 0x100fe4000001088b */
[--C-:B------:R-:W-:Y:S02]  /*6b90*/  FFMA.FTZ R103, R103, c[0x0][0x23c], -R139.reuse ;  /* 0x00008f0067677a23 */ /* 0x100fe4000001088b */
[--C-:B------:R-:W-:Y:S02]  /*6ba0*/  FFMA.FTZ R112, R112, c[0x0][0x23c], -R134.reuse ;  /* 0x00008f0070707a23 */ /* 0x100fe40000010886 */
[--C-:B------:R-:W-:Y:S02]  /*6bb0*/  FFMA.FTZ R113, R113, c[0x0][0x23c], -R134.reuse ;  /* 0x00008f0071717a23 */ /* 0x100fe40000010886 */
[--C-:B------:R-:W-:Y:S01]  /*6bc0*/  FFMA.FTZ R114, R114, c[0x0][0x23c], -R139.reuse ;  /* 0x00008f0072727a23 */ /* 0x100fe2000001088b */
[----:B------:R3:W-:Y:S01]  /*6bd0*/  MUFU.EX2 R202, R16 ;  /* 0x0000001000ca7308 */ /* 0x0007e20000000800 */
[----:B------:R-:W-:Y:S02]  /*6be0*/  FFMA.FTZ R115, R115, c[0x0][0x23c], -R139 ;  /* 0x00008f0073737a23 */ /* 0x000fe4000001088b */
[----:B-1----:R-:W-:Y:S02]  /*6bf0*/  FADD.FTZ R0, -R3, R135 ;  /* 0x0000008703007221 */ /* 0x002fe40000010100 */
[----:B------:R-:W-:Y:S02]  /*6c00*/  FMUL.FTZ R135, R136, c[0x0][0x23c] ;  /* 0x00008f0088877a20 */ /* 0x000fe40000410000 */
[--C-:B------:R-:W-:Y:S02]  /*6c10*/  FFMA.FTZ R4, R4, c[0x0][0x23c], -R134.reuse ;  /* 0x00008f0004047a23 */ /* 0x100fe40000010886 */
[----:B------:R-:W-:Y:S01]  /*6c20*/  FFMA.FTZ R5, R5, c[0x0][0x23c], -R134 ;  /* 0x00008f0005057a23 */ /* 0x000fe20000010886 */
[----:B------:R1:W-:Y:S01]  /*6c30*/  MUFU.EX2 R235, R17 ;  /* 0x0000001100eb7308 */ /* 0x0003e20000000800 */
[----:B------:R-:W-:Y:S01]  /*6c40*/  FSEL R135, R135, RZ, P1 ;  /* 0x000000ff87877208 */ /* 0x000fe20000800000 */
[--C-:B------:R-:W-:Y:S01]  /*6c50*/  FFMA.FTZ R6, R6, c[0x0][0x23c], -R139.reuse ;  /* 0x00008f0006067a23 */ /* 0x100fe2000001088b */
[----:B------:R-:W-:Y:S01]  /*6c60*/  FSETP.NEU.FTZ.AND P1, PT, R3, -INF , PT ;  /* 0xff8000000300780b */ /* 0x000fe20003f3d000 */
[----:B----4-:R-:W4:Y:S01]  /*6c70*/  LDSM.16.MT88.4 R20, [R205+0x4000] ;  /* 0x00400000cd14783b */ /* 0x010f220000004200 */
[----:B------:R-:W-:Y:S02]  /*6c80*/  FFMA.FTZ R7, R7, c[0x0][0x23c], -R139 ;  /* 0x00008f0007077a23 */ /* 0x000fe4000001088b */
[--C-:B------:R-:W-:Y:S01]  /*6c90*/  FFMA.FTZ R40, R40, c[0x0][0x23c], -R135.reuse ;  /* 0x00008f0028287a23 */ /* 0x100fe20000010887 */
[----:B------:R-:W-:Y:S01]  /*6ca0*/  FSEL R172, R172, RZ, P1 ;  /* 0x000000ffacac7208 */ /* 0x000fe20000800000 */
[--C-:B------:R-:W-:Y:S01]  /*6cb0*/  FFMA.FTZ R41, R41, c[0x0][0x23c], -R135.reuse ;  /* 0x00008f0029297a23 */ /* 0x100fe20000010887 */
[----:B------:R5:W-:Y:S01]  /*6cc0*/  MUFU.EX2 R174, R4 ;  /* 0x0000000400ae7308 */ /* 0x000be20000000800 */
[--C-:B------:R-:W-:Y:S02]  /*6cd0*/  FFMA.FTZ R44, R44, c[0x0][0x23c], -R135.reuse ;  /* 0x00008f002c2c7a23 */ /* 0x100fe40000010887 */
[--C-:B------:R-:W-:Y:S02]  /*6ce0*/  FFMA.FTZ R42, R42, c[0x0][0x23c], -R172.reuse ;  /* 0x00008f002a2a7a23 */ /* 0x100fe400000108ac */
[--C-:B------:R-:W-:Y:S02]  /*6cf0*/  FFMA.FTZ R43, R43, c[0x0][0x23c], -R172.reuse ;  /* 0x00008f002b2b7a23 */ /* 0x100fe400000108ac */
[----:B------:R-:W-:Y:S02]  /*6d00*/  FFMA.FTZ R45, R45, c[0x0][0x23c], -R135 ;  /* 0x00008f002d2d7a23 */ /* 0x000fe40000010887 */
[--C-:B------:R-:W-:Y:S01]  /*6d10*/  FFMA.FTZ R46, R46, c[0x0][0x23c], -R172.reuse ;  /* 0x00008f002e2e7a23 */ /* 0x100fe200000108ac */
[----:B------:R2:W2:Y:S01]  /*6d20*/  MUFU.EX2 R225, R5 ;  /* 0x0000000500e17308 */ /* 0x0004a20000000800 */
[--C-:B------:R-:W-:Y:S02]  /*6d30*/  FFMA.FTZ R47, R47, c[0x0][0x23c], -R172.reuse ;  /* 0x00008f002f2f7a23 */ /* 0x100fe400000108ac */
[C---:B---3--:R-:W-:Y:S02]  /*6d40*/  FMUL.FTZ R16, R132.reuse, R152 ;  /* 0x0000009884107220 */ /* 0x048fe40000410000 */
[----:B-1----:R-:W-:Y:S02]  /*6d50*/  FMUL.FTZ R17, R132, R153 ;  /* 0x0000009984117220 */ /* 0x002fe40000410000 */
[--C-:B------:R-:W-:Y:S02]  /*6d60*/  FFMA.FTZ R15, R15, c[0x0][0x23c], -R172.reuse ;  /* 0x00008f000f0f7a23 */ /* 0x100fe400000108ac */
[----:B------:R-:W-:Y:S01]  /*6d70*/  FFMA.FTZ R26, R26, c[0x0][0x23c], -R172 ;  /* 0x00008f001a1a7a23 */ /* 0x000fe200000108ac */
[----:B------:R1:W-:Y:S01]  /*6d80*/  MUFU.EX2 R175, R6 ;  /* 0x0000000600af7308 */ /* 0x0003e20000000800 */
[--C-:B------:R-:W-:Y:S02]  /*6d90*/  FFMA.FTZ R36, R36, c[0x0][0x23c], -R134.reuse ;  /* 0x00008f0024247a23 */ /* 0x100fe40000010886 */
[----:B------:R-:W-:Y:S02]  /*6da0*/  FFMA.FTZ R37, R37, c[0x0][0x23c], -R134 ;  /* 0x00008f0025257a23 */ /* 0x000fe40000010886 */
[----:B-----5:R-:W-:Y:S02]  /*6db0*/  FMUL.FTZ R4, R132, R144 ;  /* 0x0000009084047220 */ /* 0x020fe40000410000 */
[--C-:B------:R-:W-:Y:S02]  /*6dc0*/  FFMA.FTZ R38, R38, c[0x0][0x23c], -R139.reuse ;  /* 0x00008f0026267a23 */ /* 0x100fe4000001088b */
[----:B------:R-:W-:Y:S01]  /*6dd0*/  FFMA.FTZ R39, R39, c[0x0][0x23c], -R139 ;  /* 0x00008f0027277a23 */ /* 0x000fe2000001088b */
[----:B------:R3:W5:Y:S01]  /*6de0*/  MUFU.EX2 R201, R7 ;  /* 0x0000000700c97308 */ /* 0x0007620000000800 */
[--C-:B------:R-:W-:Y:S02]  /*6df0*/  FFMA.FTZ R8, R8, c[0x0][0x23c], -R135.reuse ;  /* 0x00008f0008087a23 */ /* 0x100fe40000010887 */
[--C-:B------:R-:W-:Y:S02]  /*6e00*/  FFMA.FTZ R9, R9, c[0x0][0x23c], -R135.reuse ;  /* 0x00008f0009097a23 */ /* 0x100fe40000010887 */
[----:B--2---:R-:W-:Y:S02]  /*6e10*/  FMUL.FTZ R5, R132, R145 ;  /* 0x0000009184057220 */ /* 0x004fe40000410000 */
[--C-:B------:R-:W-:Y:S02]  /*6e20*/  FFMA.FTZ R10, R10, c[0x0][0x23c], -R172.reuse ;  /* 0x00008f000a0a7a23 */ /* 0x100fe400000108ac */
[--C-:B------:R-:W-:Y:S01]  /*6e30*/  FFMA.FTZ R11, R11, c[0x0][0x23c], -R172.reuse ;  /* 0x00008f000b0b7a23 */ /* 0x100fe200000108ac */
[----:B------:R2:W-:Y:S01]  /*6e40*/  MUFU.EX2 R197, R18 ;  /* 0x0000001200c57308 */ /* 0x0005e20000000800 */
[--C-:B------:R-:W-:Y:S02]  /*6e50*/  FFMA.FTZ R12, R12, c[0x0][0x23c], -R135.reuse ;  /* 0x00008f000c0c7a23 */ /* 0x100fe40000010887 */
[----:B------:R-:W-:Y:S02]  /*6e60*/  FFMA.FTZ R13, R13, c[0x0][0x23c], -R135 ;  /* 0x00008f000d0d7a23 */ /* 0x000fe40000010887 */
[----:B-1----:R-:W-:Y:S02]  /*6e70*/  FMUL.FTZ R6, R133, R146 ;  /* 0x0000009285067220 */ /* 0x002fe40000410000 */
[----:B------:R-:W-:Y:S02]  /*6e80*/  FFMA.FTZ R14, R14, c[0x0][0x23c], -R172 ;  /* 0x00008f000e0e7a23 */ /* 0x000fe400000108ac */
[--C-:B------:R-:W-:Y:S01]  /*6e90*/  FFMA.FTZ R32, R32, c[0x0][0x23c], -R134.reuse ;  /* 0x00008f0020207a23 */ /* 0x100fe20000010886 */
[----:B------:R1:W1:Y:S01]  /*6ea0*/  MUFU.EX2 R228, R19 ;  /* 0x0000001300e47308 */ /* 0x0002620000000800 */
[----:B------:R-:W-:Y:S02]  /*6eb0*/  FFMA.FTZ R33, R33, c[0x0][0x23c], -R134 ;  /* 0x00008f0021217a23 */ /* 0x000fe40000010886 */
[--C-:B------:R-:W-:Y:S02]  /*6ec0*/  FFMA.FTZ R34, R34, c[0x0][0x23c], -R139.reuse ;  /* 0x00008f0022227a23 */ /* 0x100fe4000001088b */
[----:B---3--:R-:W-:Y:S02]  /*6ed0*/  FMUL.FTZ R7, R133, R147 ;  /* 0x0000009385077220 */ /* 0x008fe40000410000 */
[----:B------:R-:W-:Y:S02]  /*6ee0*/  FFMA.FTZ R35, R35, c[0x0][0x23c], -R139 ;  /* 0x00008f0023237a23 */ /* 0x000fe4000001088b */
[--C-:B------:R-:W-:Y:S01]  /*6ef0*/  FFMA.FTZ R24, R24, c[0x0][0x23c], -R135.reuse ;  /* 0x00008f0018187a23 */ /* 0x100fe20000010887 */
[----:B------:R3:W-:Y:S01]  /*6f00*/  MUFU.EX2 R223, R36 ;  /* 0x0000002400df7308 */ /* 0x0007e20000000800 */
[--C-:B------:R-:W-:Y:S02]  /*6f10*/  FFMA.FTZ R25, R25, c[0x0][0x23c], -R135.reuse ;  /* 0x00008f0019197a23 */ /* 0x100fe40000010887 */
[--C-:B------:R-:W-:Y:S02]  /*6f20*/  FFMA.FTZ R27, R27, c[0x0][0x23c], -R172.reuse ;  /* 0x00008f001b1b7a23 */ /* 0x100fe400000108ac */
[----:B--2---:R-:W-:Y:S02]  /*6f30*/  FMUL.FTZ R18, R133, R154 ;  /* 0x0000009a85127220 */ /* 0x004fe40000410000 */
[--C-:B------:R-:W-:Y:S02]  /*6f40*/  FFMA.FTZ R28, R28, c[0x0][0x23c], -R135.reuse ;  /* 0x00008f001c1c7a23 */ /* 0x100fe40000010887 */
[----:B------:R-:W-:Y:S01]  /*6f50*/  FFMA.FTZ R29, R29, c[0x0][0x23c], -R135 ;  /* 0x00008f001d1d7a23 */ /* 0x000fe20000010887 */
[----:B------:R5:W-:Y:S01]  /*6f60*/  MUFU.EX2 R238, R37 ;  /* 0x0000002500ee7308 */ /* 0x000be20000000800 */
[--C-:B------:R-:W-:Y:S02]  /*6f70*/  FFMA.FTZ R30, R30, c[0x0][0x23c], -R172.reuse ;  /* 0x00008f001e1e7a23 */ /* 0x100fe400000108ac */
[----:B------:R-:W-:Y:S02]  /*6f80*/  FFMA.FTZ R31, R31, c[0x0][0x23c], -R172 ;  /* 0x00008f001f1f7a23 */ /* 0x000fe400000108ac */
[----:B-1----:R-:W-:Y:S02]  /*6f90*/  FMUL.FTZ R19, R133, R155 ;  /* 0x0000009b85137220 */ /* 0x002fe40000410000 */
[----:B------:R-:W-:Y:S01]  /*6fa0*/  LDSM.16.MT88.4 R152, [R205+0x5c00] ;  /* 0x005c0000cd98783b */ /* 0x000fe20000004200 */
[--C-:B------:R-:W-:Y:S02]  /*6fb0*/  FFMA.FTZ R65, R65, c[0x0][0x23c], -R134.reuse ;  /* 0x00008f0041417a23 */ /* 0x100fe40000010886 */
[----:B------:R1:W-:Y:S01]  /*6fc0*/  MUFU.EX2 R200, R38 ;  /* 0x0000002600c87308 */ /* 0x0003e20000000800 */
[--C-:B------:R-:W-:Y:S02]  /*6fd0*/  FFMA.FTZ R66, R66, c[0x0][0x23c], -R139.reuse ;  /* 0x00008f0042427a23 */ /* 0x100fe4000001088b */
[----:B------:R-:W-:Y:S01]  /*6fe0*/  FFMA.FTZ R67, R67, c[0x0][0x23c], -R139 ;  /* 0x00008f0043437a23 */ /* 0x000fe2000001088b */
[----:B---3--:R-:W-:Y:S01]  /*6ff0*/  F2FP.PACK_AB R36, R225, R174 ;  /* 0x000000aee124723e */ /* 0x008fe200000000ff */
[----:B------:R-:W-:Y:S02]  /*7000*/  FFMA.FTZ R64, R64, c[0x0][0x23c], -R134 ;  /* 0x00008f0040407a23 */ /* 0x000fe40000010886 */
[--C-:B------:R-:W-:Y:S02]  /*7010*/  FFMA.FTZ R57, R57, c[0x0][0x23c], -R135.reuse ;  /* 0x00008f0039397a23 */ /* 0x100fe40000010887 */
[--C-:B------:R-:W-:Y:S01]  /*7020*/  FFMA.FTZ R58, R58, c[0x0][0x23c], -R172.reuse ;  /* 0x00008f003a3a7a23 */ /* 0x100fe200000108ac */
[----:B------:R2:W-:Y:S01]  /*7030*/  MUFU.EX2 R232, R39 ;  /* 0x0000002700e87308 */ /* 0x0005e20000000800 */
[--C-:B------:R-:W-:Y:S02]  /*7040*/  FFMA.FTZ R59, R59, c[0x0][0x23c], -R172.reuse ;  /* 0x00008f003b3b7a23 */ /* 0x100fe400000108ac */
[--C-:B------:R-:W-:Y:S01]  /*7050*/  FFMA.FTZ R60, R60, c[0x0][0x23c], -R135.reuse ;  /* 0x00008f003c3c7a23 */ /* 0x100fe20000010887 */
[----:B-----5:R-:W-:Y:S01]  /*7060*/  F2FP.PACK_AB R37, R201, R175 ;  /* 0x000000afc925723e */ /* 0x020fe200000000ff */
[--C-:B------:R-:W-:Y:S02]  /*7070*/  FFMA.FTZ R61, R61, c[0x0][0x23c], -R135.reuse ;  /* 0x00008f003d3d7a23 */ /* 0x100fe40000010887 */
[--C-:B------:R-:W-:Y:S02]  /*7080*/  FFMA.FTZ R62, R62, c[0x0][0x23c], -R172.reuse ;  /* 0x00008f003e3e7a23 */ /* 0x100fe400000108ac */
[----:B------:R-:W-:Y:S01]  /*7090*/  FFMA.FTZ R63, R63, c[0x0][0x23c], -R172 ;  /* 0x00008f003f3f7a23 */ /* 0x000fe200000108ac */
[----:B------:R-:W-:Y:S01]  /*70a0*/  MUFU.EX2 R183, R40 ;  /* 0x0000002800b77308 */ /* 0x000fe20000000800 */
[----:B------:R-:W-:Y:S02]  /*70b0*/  FFMA.FTZ R56, R56, c[0x0][0x23c], -R135 ;  /* 0x00008f0038387a23 */ /* 0x000fe40000010887 */
[--C-:B------:R-:W-:Y:S01]  /*70c0*/  FFMA.FTZ R68, R68, c[0x0][0x23c], -R134.reuse ;  /* 0x00008f0044447a23 */ /* 0x100fe20000010886 */
[----:B-1----:R-:W-:Y:S01]  /*70d0*/  F2FP.PACK_AB R38, R235, R202 ;  /* 0x000000caeb26723e */ /* 0x002fe200000000ff */
[--C-:B------:R-:W-:Y:S02]  /*70e0*/  FFMA.FTZ R69, R69, c[0x0][0x23c], -R134.reuse ;  /* 0x00008f0045457a23 */ /* 0x100fe40000010886 */
[--C-:B------:R-:W-:Y:S02]  /*70f0*/  FFMA.FTZ R70, R70, c[0x0][0x23c], -R139.reuse ;  /* 0x00008f0046467a23 */ /* 0x100fe4000001088b */
[--C-:B------:R-:W-:Y:S01]  /*7100*/  FFMA.FTZ R71, R71, c[0x0][0x23c], -R139.reuse ;  /* 0x00008f0047477a23 */ /* 0x100fe2000001088b */
[----:B------:R-:W-:Y:S01]  /*7110*/  MUFU.EX2 R195, R41 ;  /* 0x0000002900c37308 */ /* 0x000fe20000000800 */
[--C-:B------:R-:W-:Y:S02]  /*7120*/  FFMA.FTZ R80, R80, c[0x0][0x23c], -R134.reuse ;  /* 0x00008f0050507a23 */ /* 0x100fe40000010886 */
[----:B------:R-:W-:Y:S01]  /*7130*/  FFMA.FTZ R81, R81, c[0x0][0x23c], -R134 ;  /* 0x00008f0051517a23 */ /* 0x000fe20000010886 */
[----:B--2---:R-:W-:Y:S01]  /*7140*/  F2FP.PACK_AB R39, R228, R197 ;  /* 0x000000c5e427723e */ /* 0x004fe200000000ff */
[--C-:B------:R-:W-:Y:S02]  /*7150*/  FFMA.FTZ R82, R82, c[0x0][0x23c], -R139.reuse ;  /* 0x00008f0052527a23 */ /* 0x100fe4000001088b */
[----:B------:R-:W-:Y:S02]  /*7160*/  FFMA.FTZ R83, R83, c[0x0][0x23c], -R139 ;  /* 0x00008f0053537a23 */ /* 0x000fe4000001088b */
[--C-:B------:R-:W-:Y:S01]  /*7170*/  FFMA.FTZ R72, R72, c[0x0][0x23c], -R135.reuse ;  /* 0x00008f0048487a23 */ /* 0x100fe20000010887 */
[----:B------:R-:W-:Y:S01]  /*7180*/  MUFU.EX2 R186, R42 ;  /* 0x0000002a00ba7308 */ /* 0x000fe20000000800 */
[-C--:B----4-:R-:W-:Y:S05]  /*7190*/  HMMA.16816.F32 R4, R36, R20.reuse, R4 ;  /* 0x000000142404723c */ /* 0x090fea0000001804 */
[--C-:B------:R-:W-:Y:S02]  /*71a0*/  FFMA.FTZ R73, R73, c[0x0][0x23c], -R135.reuse ;  /* 0x00008f0049497a23 */ /* 0x100fe40000010887 */
[--C-:B------:R-:W-:Y:S02]  /*71b0*/  FFMA.FTZ R74, R74, c[0x0][0x23c], -R172.reuse ;  /* 0x00008f004a4a7a23 */ /* 0x100fe400000108ac */
[----:B------:R1:W-:Y:S03]  /*71c0*/  MUFU.EX2 R191, R43 ;  /* 0x0000002b00bf7308 */ /* 0x0003e60000000800 */
[--C-:B------:R-:W-:Y:S02]  /*71d0*/  FFMA.FTZ R75, R75, c[0x0][0x23c], -R172.reuse ;  /* 0x00008f004b4b7a23 */ /* 0x100fe400000108ac */
[--C-:B------:R-:W-:Y:S02]  /*71e0*/  FFMA.FTZ R76, R76, c[0x0][0x23c], -R135.reuse ;  /* 0x00008f004c4c7a23 */ /* 0x100fe40000010887 */
[----:B------:R-:W-:Y:S02]  /*71f0*/  FFMA.FTZ R77, R77, c[0x0][0x23c], -R135 ;  /* 0x00008f004d4d7a23 */ /* 0x000fe40000010887 */
[--C-:B------:R-:W-:Y:S01]  /*7200*/  FFMA.FTZ R78, R78, c[0x0][0x23c], -R172.reuse ;  /* 0x00008f004e4e7a23 */ /* 0x100fe200000108ac */
[----:B------:R2:W-:Y:S01]  /*7210*/  MUFU.EX2 R173, R8 ;  /* 0x0000000800ad7308 */ /* 0x0005e20000000800 */
[----:B------:R-:W-:Y:S02]  /*7220*/  FFMA.FTZ R79, R79, c[0x0][0x23c], -R172 ;  /* 0x00008f004f4f7a23 */ /* 0x000fe400000108ac */
[--C-:B------:R-:W-:Y:S02]  /*7230*/  FFMA.FTZ R84, R84, c[0x0][0x23c], -R134.reuse ;  /* 0x00008f0054547a23 */ /* 0x100fe40000010886 */
[--C-:B------:R-:W-:Y:S02]  /*7240*/  FFMA.FTZ R85, R85, c[0x0][0x23c], -R134.reuse ;  /* 0x00008f0055557a23 */ /* 0x100fe40000010886 */
[--C-:B------:R-:W-:Y:S02]  /*7250*/  FFMA.FTZ R86, R86, c[0x0][0x23c], -R139.reuse ;  /* 0x00008f0056567a23 */ /* 0x100fe4000001088b */
[--C-:B------:R-:W-:Y:S01]  /*7260*/  FFMA.FTZ R87, R87, c[0x0][0x23c], -R139.reuse ;  /* 0x00008f0057577a23 */ /* 0x100fe2000001088b */
[----:B------:R3:W-:Y:S01]  /*7270*/  MUFU.EX2 R181, R9 ;  /* 0x0000000900b57308 */ /* 0x0007e20000000800 */
[--C-:B------:R-:W-:Y:S02]  /*7280*/  FFMA.FTZ R96, R96, c[0x0][0x23c], -R134.reuse ;  /* 0x00008f0060607a23 */ /* 0x100fe40000010886 */
[----:B------:R-:W-:Y:S01]  /*7290*/  FFMA.FTZ R97, R97, c[0x0][0x23c], -R134 ;  /* 0x00008f0061617a23 */ /* 0x000fe20000010886 */
[----:B-1----:R-:W1:Y:S01]  /*72a0*/  LDSM.16.MT88.4 R40, [R206+0x4000] ;  /* 0x00400000ce28783b */ /* 0x002e620000004200 */
[--C-:B------:R-:W-:Y:S02]  /*72b0*/  FFMA.FTZ R98, R98, c[0x0][0x23c], -R139.reuse ;  /* 0x00008f0062627a23 */ /* 0x100fe4000001088b */
[----:B------:R-:W-:Y:S02]  /*72c0*/  FFMA.FTZ R99, R99, c[0x0][0x23c], -R139 ;  /* 0x00008f0063637a23 */ /* 0x000fe4000001088b */
[--C-:B------:R-:W-:Y:S01]  /*72d0*/  FFMA.FTZ R88, R88, c[0x0][0x23c], -R135.reuse ;  /* 0x00008f0058587a23 */ /* 0x100fe20000010887 */
[----:B------:R-:W-:Y:S01]  /*72e0*/  MUFU.EX2 R177, R10 ;  /* 0x0000000a00b17308 */ /* 0x000fe20000000800 */
[--C-:B------:R-:W-:Y:S02]  /*72f0*/  FFMA.FTZ R89, R89, c[0x0][0x23c], -R135.reuse ;  /* 0x00008f0059597a23 */ /* 0x100fe40000010887 */
[--C-:B------:R-:W-:Y:S02]  /*7300*/  FFMA.FTZ R90, R90, c[0x0][0x23c], -R172.reuse ;  /* 0x00008f005a5a7a23 */ /* 0x100fe400000108ac */
[----:B--2---:R-:W-:Y:S02]  /*7310*/  FMUL.FTZ R8, R2, R140 ;  /* 0x0000008c02087220 */ /* 0x004fe40000410000 */
[--C-:B------:R-:W-:Y:S02]  /*7320*/  FFMA.FTZ R91, R91, c[0x0][0x23c], -R172.reuse ;  /* 0x00008f005b5b7a23 */ /* 0x100fe400000108ac */
[--C-:B------:R-:W-:Y:S01]  /*7330*/  FFMA.FTZ R92, R92, c[0x0][0x23c], -R135.reuse ;  /* 0x00008f005c5c7a23 */ /* 0x100fe20000010887 */
[----:B------:R-:W-:Y:S01]  /*7340*/  MUFU.EX2 R179, R11 ;  /* 0x0000000b00b37308 */ /* 0x000fe20000000800 */
[--C-:B------:R-:W-:Y:S02]  /*7350*/  FFMA.FTZ R93, R93, c[0x0][0x23c], -R135.reuse ;  /* 0x00008f005d5d7a23 */ /* 0x100fe40000010887 */
[--C-:B------:R-:W-:Y:S02]  /*7360*/  FFMA.FTZ R94, R94, c[0x0][0x23c], -R172.reuse ;  /* 0x00008f005e5e7a23 */ /* 0x100fe400000108ac */
[----:B---3--:R-:W-:Y:S02]  /*7370*/  FMUL.FTZ R9, R2, R141 ;  /* 0x0000008d02097220 */ /* 0x008fe40000410000 */
[--C-:B------:R-:W-:Y:S02]  /*7380*/  FFMA.FTZ R95, R95, c[0x0][0x23c], -R172.reuse ;  /* 0x00008f005f5f7a23 */ /* 0x100fe400000108ac */
[----:B------:R-:W-:Y:S01]  /*7390*/  FMUL.FTZ R0, R0, c[0x0][0x23c] ;  /* 0x00008f0000007a20 */ /* 0x000fe20000410000 */
[----:B------:R2:W-:Y:S01]  /*73a0*/  MUFU.EX2 R184, R12 ;  /* 0x0000000c00b87308 */ /* 0x0005e20000000800 */
[--C-:B------:R-:W-:Y:S02]  /*73b0*/  FFMA.FTZ R104, R104, c[0x0][0x23c], -R135.reuse ;  /* 0x00008f0068687a23 */ /* 0x100fe40000010887 */
[--C-:B------:R-:W-:Y:S02]  /*73c0*/  FFMA.FTZ R105, R105, c[0x0][0x23c], -R135.reuse ;  /* 0x00008f0069697a23 */ /* 0x100fe40000010887 */
[--C-:B------:R-:W-:Y:S02]  /*73d0*/  FFMA.FTZ R106, R106, c[0x0][0x23c], -R172.reuse ;  /* 0x00008f006a6a7a23 */ /* 0x100fe400000108ac */
[--C-:B------:R-:W-:Y:S02]  /*73e0*/  FFMA.FTZ R107, R107, c[0x0][0x23c], -R172.reuse ;  /* 0x00008f006b6b7a23 */ /* 0x100fe400000108ac */
[--C-:B------:R-:W-:Y:S01]  /*73f0*/  FFMA.FTZ R108, R108, c[0x0][0x23c], -R135.reuse ;  /* 0x00008f006c6c7a23 */ /* 0x100fe20000010887 */
[----:B------:R-:W3:Y:S01]  /*7400*/  MUFU.EX2 R0, R0 ;  /* 0x0000000000007308 */ /* 0x000ee20000000800 */
[----:B------:R-:W-:Y:S02]  /*7410*/  FFMA.FTZ R109, R109, c[0x0][0x23c], -R135 ;  /* 0x00008f006d6d7a23 */ /* 0x000fe40000010887 */
[--C-:B------:R-:W-:Y:S02]  /*7420*/  FFMA.FTZ R110, R110, c[0x0][0x23c], -R172.reuse ;  /* 0x00008f006e6e7a23 */ /* 0x100fe400000108ac */
[----:B------:R-:W-:Y:S02]  /*7430*/  FFMA.FTZ R111, R111, c[0x0][0x23c], -R172 ;  /* 0x00008f006f6f7a23 */ /* 0x000fe400000108ac */
[--C-:B------:R-:W-:Y:S02]  /*7440*/  FFMA.FTZ R116, R116, c[0x0][0x23c], -R134.reuse ;  /* 0x00008f0074747a23 */ /* 0x100fe40000010886 */
[--C-:B------:R-:W-:Y:S01]  /*7450*/  FFMA.FTZ R117, R117, c[0x0][0x23c], -R134.reuse ;  /* 0x00008f0075757a23 */ /* 0x100fe20000010886 */
[----:B------:R4:W5:Y:S01]  /*7460*/  MUFU.EX2 R188, R13 ;  /* 0x0000000d00bc7308 */ /* 0x0009620000000800 */
[--C-:B------:R-:W-:Y:S02]  /*7470*/  FFMA.FTZ R128, R128, c[0x0][0x23c], -R134.reuse ;  /* 0x00008f0080807a23 */ /* 0x100fe40000010886 */
[----:B------:R-:W-:Y:S02]  /*7480*/  FFMA.FTZ R134, R129, c[0x0][0x23c], -R134 ;  /* 0x00008f0081867a23 */ /* 0x000fe40000010886 */
[----:B--2---:R-:W-:Y:S02]  /*7490*/  FMUL.FTZ R12, R2, R148 ;  /* 0x00000094020c7220 */ /* 0x004fe40000410000 */
[--C-:B------:R-:W-:Y:S02]  /*74a0*/  FFMA.FTZ R118, R118, c[0x0][0x23c], -R139.reuse ;  /* 0x00008f0076767a23 */ /* 0x100fe4000001088b */
[--C-:B------:R-:W-:Y:S01]  /*74b0*/  FFMA.FTZ R119, R119, c[0x0][0x23c], -R139.reuse ;  /* 0x00008f0077777a23 */ /* 0x100fe2000001088b */
[----:B------:R2:W-:Y:S01]  /*74c0*/  MUFU.EX2 R180, R14 ;  /* 0x0000000e00b47308 */ /* 0x0005e20000000800 */
[--C-:B------:R-:W-:Y:S02]  /*74d0*/  FFMA.FTZ R130, R130, c[0x0][0x23c], -R139.reuse ;  /* 0x00008f0082827a23 */ /* 0x100fe4000001088b */
[----:B------:R-:W-:Y:S02]  /*74e0*/  FFMA.FTZ R139, R131, c[0x0][0x23c], -R139 ;  /* 0x00008f00838b7a23 */ /* 0x000fe4000001088b */
[C---:B---3--:R-:W-:Y:S02]  /*74f0*/  FMUL.FTZ R10, R0.reuse, R142 ;  /* 0x0000008e000a7220 */ /* 0x048fe40000410000 */
[----:B------:R-:W-:Y:S02]  /*7500*/  FMUL.FTZ R11, R0, R143 ;  /* 0x0000008f000b7220 */ /* 0x000fe40000410000 */
[--C-:B------:R-:W-:Y:S01]  /*7510*/  FFMA.FTZ R120, R120, c[0x0][0x23c], -R135.reuse ;  /* 0x00008f0078787a23 */ /* 0x100fe20000010887 */
[----:B------:R3:W1:Y:S01]  /*7520*/  MUFU.EX2 R182, R15 ;  /* 0x0000000f00b67308 */ /* 0x0006620000000800 */
[--C-:B------:R-:W-:Y:S02]  /*7530*/  FFMA.FTZ R121, R121, c[0x0][0x23c], -R135.reuse ;  /* 0x00008f0079797a23 */ /* 0x100fe40000010887 */
[--C-:B------:R-:W-:Y:S02]  /*7540*/  FFMA.FTZ R124, R124, c[0x0][0x23c], -R135.reuse ;  /* 0x00008f007c7c7a23 */ /* 0x100fe40000010887 */
[----:B----4-:R-:W-:Y:S02]  /*7550*/  FMUL.FTZ R13, R2, R149 ;  /* 0x00000095020d7220 */ /* 0x010fe40000410000 */
[----:B------:R-:W-:Y:S02]  /*7560*/  FFMA.FTZ R135, R125, c[0x0][0x23c], -R135 ;  /* 0x00008f007d877a23 */ /* 0x000fe40000010887 */
[--C-:B------:R-:W-:Y:S01]  /*7570*/  FFMA.FTZ R122, R122, c[0x0][0x23c], -R172.reuse ;  /* 0x00008f007a7a7a23 */ /* 0x100fe200000108ac */
[----:B------:R4:W-:Y:S01]  /*7580*/  MUFU.EX2 R240, R32 ;  /* 0x0000002000f07308 */ /* 0x0009e20000000800 */
[--C-:B------:R-:W-:Y:S02]  /*7590*/  FFMA.FTZ R123, R123, c[0x0][0x23c], -R172.reuse ;  /* 0x00008f007b7b7a23 */ /* 0x100fe400000108ac */
[--C-:B------:R-:W-:Y:S02]  /*75a0*/  FFMA.FTZ R126, R126, c[0x0][0x23c], -R172.reuse ;  /* 0x00008f007e7e7a23 */ /* 0x100fe400000108ac */
[C---:B--2---:R-:W-:Y:S02]  /*75b0*/  FMUL.FTZ R14, R0.reuse, R150 ;  /* 0x00000096000e7220 */ /* 0x044fe40000410000 */
[----:B------:R-:W-:Y:S03]  /*75c0*/  FFMA.FTZ R172, R127, c[0x0][0x23c], -R172 ;  /* 0x00008f007fac7a23 */ /* 0x000fe600000108ac */
[----:B------:R2:W-:Y:S01]  /*75d0*/  MUFU.EX2 R242, R33 ;  /* 0x0000002100f27308 */ /* 0x0005e20000000800 */
[----:B---3--:R-:W-:Y:S09]  /*75e0*/  FMUL.FTZ R15, R0, R151 ;  /* 0x00000097000f7220 */ /* 0x008ff20000410000 */
[----:B------:R5:W-:Y:S01]  /*75f0*/  MUFU.EX2 R239, R34 ;  /* 0x0000002200ef7308 */ /* 0x000be20000000800 */
[----:B----4-:R-:W-:Y:S09]  /*7600*/  F2FP.PACK_AB R32, R181, R173 ;  /* 0x000000adb520723e */ /* 0x010ff200000000ff */
[----:B------:R1:W-:Y:S01]  /*7610*/  MUFU.EX2 R243, R35 ;  /* 0x0000002300f37308 */ /* 0x0003e20000000800 */
[----:B--2---:R-:W-:Y:S09]  /*7620*/  F2FP.PACK_AB R33, R179, R177 ;  /* 0x000000b1b321723e */ /* 0x004ff200000000ff */
[----:B------:R2:W-:Y:S01]  /*7630*/  MUFU.EX2 R178, R24 ;  /* 0x0000001800b27308 */ /* 0x0005e20000000800 */
[----:B-----5:R-:W-:Y:S09]  /*7640*/  F2FP.PACK_AB R34, R188, R184 ;  /* 0x000000b8bc22723e */ /* 0x020ff200000000ff */
[----:B------:R3:W4:Y:S01]  /*7650*/  MUFU.EX2 R192, R25 ;  /* 0x0000001900c07308 */ /* 0x0007220000000800 */
[----:B-1----:R-:W-:Y:S09]  /*7660*/  F2FP.PACK_AB R35, R182, R180 ;  /* 0x000000b4b623723e */ /* 0x002ff200000000ff */
[----:B------:R1:W-:Y:S01]  /*7670*/  MUFU.EX2 R176, R26 ;  /* 0x0000001a00b07308 */ /* 0x0003e20000000800 */
[C---:B------:R-:W-:Y:S04]  /*7680*/  HMMA.16816.F32 R8, R32.reuse, R20, R8 ;  /* 0x000000142008723c */ /* 0x040fe80000001808 */
[----:B--2---:R-:W-:Y:S03]  /*7690*/  FMUL.FTZ R24, R2, R160 ;  /* 0x000000a002187220 */ /* 0x004fe60000410000 */
[C---:B------:R-:W-:Y:S01]  /*76a0*/  FMUL.FTZ R20, R132.reuse, R156 ;  /* 0x0000009c84147220 */ /* 0x040fe20000410000 */
[-C--:B------:R-:W-:Y:S01]  /*76b0*/  HMMA.16816.F32 R12, R32, R22.reuse, R12 ;  /* 0x00000016200c723c */ /* 0x080fe2000000180c */
[----:B------:R2:W5:Y:S03]  /*76c0*/  MUFU.EX2 R187, R27 ;  /* 0x0000001b00bb7308 */ /* 0x0005660000000800 */
[----:B------:R-:W-:Y:S02]  /*76d0*/  FMUL.FTZ R21, R132, R157 ;  /* 0x0000009d84157220 */ /* 0x000fe40000410000 */
[----:B---3--:R-:W-:Y:S02]  /*76e0*/  FMUL.FTZ R25, R2, R161 ;  /* 0x000000a102197220 */ /* 0x008fe40000410000 */
[C---:B------:R-:W-:Y:S03]  /*76f0*/  HMMA.16816.F32 R16, R36.reuse, R22, R16 ;  /* 0x000000162410723c */ /* 0x040fe60000001810 */
[----:B------:R-:W-:Y:S04]  /*7700*/  MUFU.EX2 R198, R44 ;  /* 0x0000002c00c67308 */ /* 0x000fe80000000800 */
[C---:B------:R-:W-:Y:S02]  /*7710*/  FMUL.FTZ R22, R133.reuse, R158 ;  /* 0x0000009e85167220 */ /* 0x040fe40000410000 */
[----:B------:R-:W-:Y:S03]  /*7720*/  FMUL.FTZ R23, R133, R159 ;  /* 0x0000009f85177220 */ /* 0x000fe60000410000 */
[C---:B-1----:R-:W-:Y:S01]  /*7730*/  FMUL.FTZ R26, R0.reuse, R162 ;  /* 0x000000a2001a7220 */ /* 0x042fe20000410000 */
[----:B------:R-:W-:Y:S03]  /*7740*/  MUFU.EX2 R226, R45 ;  /* 0x0000002d00e27308 */ /* 0x000fe60000000800 */
[-C--:B------:R-:W-:Y:S03]  /*7750*/  HMMA.16816.F32 R20, R36, R40.reuse, R20 ;  /* 0x000000282414723c */ /* 0x080fe60000001814 */
[----:B--2---:R-:W-:Y:S04]  /*7760*/  FMUL.FTZ R27, R0, R163 ;  /* 0x000000a3001b7220 */ /* 0x004fe80000410000 */
[----:B------:R-:W-:Y:S03]  /*7770*/  MUFU.EX2 R194, R46 ;  /* 0x0000002e00c27308 */ /* 0x000fe60000000800 */
[C---:B------:R-:W-:Y:S07]  /*7780*/  HMMA.16816.F32 R24, R32.reuse, R40, R24 ;  /* 0x000000282018723c */ /* 0x040fee0000001818 */
[----:B------:R1:W-:Y:S01]  /*7790*/  MUFU.EX2 R230, R47 ;  /* 0x0000002f00e67308 */ /* 0x0003e20000000800 */
[----:B----4-:R-:W-:Y:S04]  /*77a0*/  F2FP.PACK_AB R40, R192, R178 ;  /* 0x000000b2c028723e */ /* 0x010fe800000000ff */
[----:B-----5:R-:W-:Y:S05]  /*77b0*/  F2FP.PACK_AB R41, R187, R176 ;  /* 0x000000b0bb29723e */ /* 0x020fea00000000ff */
[----:B------:R2:W-:Y:S10]  /*77c0*/  MUFU.EX2 R199, R28 ;  /* 0x0000001c00c77308 */ /* 0x0005f40000000800 */
[----:B------:R3:W4:Y:S01]  /*77d0*/  MUFU.EX2 R231, R29 ;  /* 0x0000001d00e77308 */ /* 0x0007220000000800 */
[----:B-1----:R-:W1:Y:S09]  /*77e0*/  LDSM.16.MT88.4 R44, [R205+0x4400] ;  /* 0x00440000cd2c783b */ /* 0x002e720000004200 */
[----:B------:R5:W-:Y:S01]  /*77f0*/  MUFU.EX2 R196, R30 ;  /* 0x0000001e00c47308 */ /* 0x000be20000000800 */
[C---:B--2---:R-:W-:Y:S09]  /*7800*/  FMUL.FTZ R28, R2.reuse, R164 ;  /* 0x000000a4021c7220 */ /* 0x044ff20000410000 */
[----:B------:R2:W1:Y:S01]  /*7810*/  MUFU.EX2 R224, R31 ;  /* 0x0000001f00e07308 */ /* 0x0004620000000800 */
[----:B---3--:R-:W-:Y:S09]  /*7820*/  FMUL.FTZ R29, R2, R165 ;  /* 0x000000a5021d7220 */ /* 0x008ff20000410000 */
[----:B------:R-:W-:Y:S01]  /*7830*/  MUFU.EX2 R234, R48 ;  /* 0x0000003000ea7308 */ /* 0x000fe20000000800 */
[C---:B-----5:R-:W-:Y:S09]  /*7840*/  FMUL.FTZ R30, R0.reuse, R166 ;  /* 0x000000a6001e7220 */ /* 0x060ff20000410000 */
[----:B------:R-:W3:Y:S01]  /*7850*/  MUFU.EX2 R244, R49 ;  /* 0x0000003100f47308 */ /* 0x000ee20000000800 */
[C---:B--2---:R-:W-:Y:S02]  /*7860*/  FMUL.FTZ R31, R0.reuse, R167 ;  /* 0x000000a7001f7220 */ /* 0x044fe40000410000 */
[----:B------:R-:W-:Y:S07]  /*7870*/  FFMA.FTZ R0, R0, R222, R177 ;  /* 0x000000de00007223 */ /* 0x000fee00000100b1 */
[----:B------:R-:W-:Y:S01]  /*7880*/  MUFU.EX2 R227, R50 ;  /* 0x0000003200e37308 */ /* 0x000fe20000000800 */
[-C--:B------:R-:W-:Y:S03]  /*7890*/  HMMA.16816.F32 R28, R32, R42.reuse, R28 ;  /* 0x0000002a201c723c */ /* 0x080fe6000000181c */
[----:B------:R-:W-:Y:S04]  /*78a0*/  FADD.FTZ R0, R179, R0 ;  /* 0x00000000b3007221 */ /* 0x000fe80000010000 */
[----:B------:R-:W-:Y:S02]  /*78b0*/  FADD.FTZ R0, R180, R0 ;  /* 0x00000000b4007221 */ /* 0x000fe40000010000 */
[----:B------:R2:W5:Y:S03]  /*78c0*/  MUFU.EX2 R241, R51 ;  /* 0x0000003300f17308 */ /* 0x0005660000000800 */
[C---:B------:R-:W-:Y:S02]  /*78d0*/  FMUL.FTZ R32, R132.reuse, R168 ;  /* 0x000000a884207220 */ /* 0x040fe40000410000 */
[C---:B------:R-:W-:Y:S02]  /*78e0*/  FMUL.FTZ R33, R132.reuse, R169 ;  /* 0x000000a984217220 */ /* 0x040fe40000410000 */
[C---:B------:R-:W-:Y:S02]  /*78f0*/  FMUL.FTZ R34, R133.reuse, R170 ;  /* 0x000000aa85227220 */ /* 0x040fe40000410000 */
[----:B------:R-:W-:Y:S01]  /*7900*/  FMUL.FTZ R35, R133, R171 ;  /* 0x000000ab85237220 */ /* 0x000fe20000410000 */
[----:B------:R-:W-:Y:S01]  /*7910*/  MUFU.EX2 R229, R52 ;  /* 0x0000003400e57308 */ /* 0x000fe20000000800 */
[----:B------:R-:W-:Y:S05]  /*7920*/  FFMA.FTZ R132, R132, R219, R174 ;  /* 0x000000db84847223 */ /* 0x000fea00000100ae */
[----:B------:R-:W-:Y:S04]  /*7930*/  HMMA.16816.F32 R32, R36, R42, R32 ;  /* 0x0000002a2420723c */ /* 0x000fe80000001820 */
[----:B------:R-:W-:Y:S03]  /*7940*/  MUFU.EX2 R233, R53 ;  /* 0x0000003500e97308 */ /* 0x000fe60000000800 */
[----:B------:R-:W-:Y:S01]  /*7950*/  F2FP.PACK_AB R36, R193, R190 ;  /* 0x000000bec124723e */ /* 0x000fe200000000ff */
[----:B--2---:R-:W2:Y:S01]  /*7960*/  LDSM.16.MT88.4 R48, [R206+0x4400] ;  /* 0x00440000ce30783b */ /* 0x004ea20000004200 */
[----:B------:R-:W-:Y:S03]  /*7970*/  F2FP.PACK_AB R37, R189, R185 ;  /* 0x000000b9bd25723e */ /* 0x000fe600000000ff */
[----:B------:R-:W-:Y:S02]  /*7980*/  F2FP.PACK_AB R38, R242, R240 ;  /* 0x000000f0f226723e */ /* 0x000fe400000000ff */
[----:B------:R-:W-:Y:S01]  /*7990*/  MUFU.EX2 R203, R54 ;  /* 0x0000003600cb7308 */ /* 0x000fe20000000800 */
[----:B------:R-:W-:Y:S02]  /*79a0*/  F2FP.PACK_AB R39, R243, R239 ;  /* 0x000000eff327723e */ /* 0x000fe400000000ff */
[----:B----4-:R-:W-:Y:S02]  /*79b0*/  F2FP.PACK_AB R42, R231, R199 ;  /* 0x000000c7e72a723e */ /* 0x010fe400000000ff */
[----:B-1----:R-:W-:Y:S03]  /*79c0*/  F2FP.PACK_AB R43, R224, R196 ;  /* 0x000000c4e02b723e */ /* 0x002fe600000000ff */
[-C--:B------:R-:W-:Y:S02]  /*79d0*/  HMMA.16816.F32 R4, R36, R44.reuse, R4 ;  /* 0x0000002c2404723c */ /* 0x080fe40000001804 */
[----:B------:R1:W-:Y:S06]  /*79e0*/  MUFU.EX2 R236, R55 ;  /* 0x0000003700ec7308 */ /* 0x0003ec0000000800 */
[C---:B------:R-:W-:Y:S04]  /*79f0*/  HMMA.16816.F32 R8, R40.reuse, R44, R8 ;  /* 0x0000002c2808723c */ /* 0x040fe80000001808 */
[----:B------:R-:W-:Y:S04]  /*7a00*/  MUFU.EX2 R237, R64 ;  /* 0x0000004000ed7308 */ /* 0x000fe80000000800 */
[-C--:B------:R-:W-:Y:S06]  /*7a10*/  HMMA.16816.F32 R12, R40, R46.reuse, R12 ;  /* 0x0000002e280c723c */ /* 0x080fec000000180c */
[----:B------:R-:W-:Y:S02]  /*7a20*/  MUFU.EX2 R65, R65 ;  /* 0x0000004100417308 */ /* 0x000fe40000000800 */
[C---:B------:R-:W-:Y:S01]  /*7a30*/  HMMA.16816.F32 R16, R36.reuse, R46, R16 ;  /* 0x0000002e2410723c */ /* 0x040fe20000001810 */
[----:B------:R-:W-:Y:S07]  /*7a40*/  LDSM.16.MT88.4 R44, [R206+0x4800] ;  /* 0x00480000ce2c783b */ /* 0x000fee0000004200 */
[----:B------:R-:W-:Y:S01]  /*7a50*/  MUFU.EX2 R66, R66 ;  /* 0x0000004200427308 */ /* 0x000fe20000000800 */
[----:B-1----:R-:W1:Y:S01]  /*7a60*/  LDSM.16.MT88.4 R52, [R205+0x4800] ;  /* 0x00480000cd34783b */ /* 0x002e620000004200 */
[-C--:B--2---:R-:W-:Y:S08]  /*7a70*/  HMMA.16816.F32 R20, R36, R48.reuse, R20 ;  /* 0x000000302414723c */ /* 0x084ff00000001814 */
[----:B------:R-:W-:Y:S01]  /*7a80*/  MUFU.EX2 R67, R67 ;  /* 0x0000004300437308 */ /* 0x000fe20000000800 */
[C---:B------:R-:W-:Y:S08]  /*7a90*/  HMMA.16816.F32 R24, R40.reuse, R48, R24 ;  /* 0x000000302818723c */ /* 0x040ff00000001818 */
[-C--:B------:R-:W-:Y:S01]  /*7aa0*/  HMMA.16816.F32 R28, R40, R50.reuse, R28 ;  /* 0x00000032281c723c */ /* 0x080fe2000000181c */
[----:B------:R-:W-:Y:S06]  /*7ab0*/  MUFU.EX2 R64, R56 ;  /* 0x0000003800407308 */ /* 0x000fec0000000800 */
[----:B------:R-:W-:Y:S01]  /*7ac0*/  F2FP.PACK_AB R40, R195, R183 ;  /* 0x000000b7c328723e */ /* 0x000fe200000000ff */
[----:B------:R-:W-:Y:S01]  /*7ad0*/  HMMA.16816.F32 R32, R36, R50, R32 ;  /* 0x000000322420723c */ /* 0x000fe20000001820 */
[----:B------:R-:W2:Y:S02]  /*7ae0*/  LDSM.16.MT88.4 R48, [R205+0x4c00] ;  /* 0x004c0000cd30783b */ /* 0x000ea40000004200 */
[----:B------:R-:W4:Y:S01]  /*7af0*/  MUFU.EX2 R57, R57 ;  /* 0x0000003900397308 */ /* 0x000f220000000800 */
[----:B------:R-:W-:Y:S02]  /*7b00*/  F2FP.PACK_AB R41, R191, R186 ;  /* 0x000000babf29723e */ /* 0x000fe400000000ff */
[----:B------:R-:W-:Y:S02]  /*7b10*/  F2FP.PACK_AB R42, R226, R198 ;  /* 0x000000c6e22a723e */ /* 0x000fe400000000ff */
[----:B------:R-:W-:Y:S04]  /*7b20*/  F2FP.PACK_AB R36, R238, R223 ;  /* 0x000000dfee24723e */ /* 0x000fe800000000ff */
[----:B------:R-:W-:Y:S01]  /*7b30*/  F2FP.PACK_AB R37, R232, R200 ;  /* 0x000000c8e825723e */ /* 0x000fe200000000ff */
[----:B------:R-:W-:Y:S01]  /*7b40*/  MUFU.EX2 R58, R58 ;  /* 0x0000003a003a7308 */ /* 0x000fe20000000800 */
[----:B---3--:R-:W-:Y:S02]  /*7b50*/  F2FP.PACK_AB R38, R244, R234 ;  /* 0x000000eaf426723e */ /* 0x008fe400000000ff */
[----:B-----5:R-:W-:Y:S02]  /*7b60*/  F2FP.PACK_AB R39, R241, R227 ;  /* 0x000000e3f127723e */ /* 0x020fe400000000ff */
[----:B------:R-:W-:Y:S05]  /*7b70*/  F2FP.PACK_AB R43, R230, R194 ;  /* 0x000000c2e62b723e */ /* 0x000fea00000000ff */
[----:B------:R-:W3:Y:S01]  /*7b80*/  MUFU.EX2 R59, R59 ;  /* 0x0000003b003b7308 */ /* 0x000ee20000000800 */
[-C--:B-1----:R-:W-:Y:S08]  /*7b90*/  HMMA.16816.F32 R4, R36, R52.reuse, R4 ;  /* 0x000000342404723c */ /* 0x082ff00000001804 */
[C---:B------:R-:W-:Y:S01]  /*7ba0*/  HMMA.16816.F32 R8, R40.reuse, R52, R8 ;  /* 0x000000342808723c */ /* 0x040fe20000001808 */
[----:B------:R-:W-:Y:S07]  /*7bb0*/  MUFU.EX2 R60, R60 ;  /* 0x0000003c003c7308 */ /* 0x000fee0000000800 */
[-C--:B------:R-:W-:Y:S03]  /*7bc0*/  HMMA.16816.F32 R12, R40, R54.reuse, R12 ;  /* 0x00000036280c723c */ /* 0x080fe6000000180c */
[----:B------:R-:W1:Y:S05]  /*7bd0*/  MUFU.EX2 R61, R61 ;  /* 0x0000003d003d7308 */ /* 0x000e6a0000000800 */
[C---:B------:R-:W-:Y:S01]  /*7be0*/  HMMA.16816.F32 R16, R36.reuse, R54, R16 ;  /* 0x000000362410723c */ /* 0x040fe20000001810 */
[----:B------:R-:W5:Y:S04]  /*7bf0*/  LDSM.16.MT88.4 R52, [R206+0x4c00] ;  /* 0x004c0000ce34783b */ /* 0x000f680000004200 */
[----:B------:R-:W-:Y:S03]  /*7c00*/  MUFU.EX2 R62, R62 ;  /* 0x0000003e003e7308 */ /* 0x000fe60000000800 */
[-C--:B------:R-:W-:Y:S07]  /*7c10*/  HMMA.16816.F32 R20, R36, R44.reuse, R20 ;  /* 0x0000002c2414723c */ /* 0x080fee0000001814 */
[----:B------:R-:W2:Y:S01]  /*7c20*/  MUFU.EX2 R63, R63 ;  /* 0x0000003f003f7308 */ /* 0x000ea20000000800 */
[C---:B------:R-:W-:Y:S08]  /*7c30*/  HMMA.16816.F32 R24, R40.reuse, R44, R24 ;  /* 0x0000002c2818723c */ /* 0x040ff00000001818 */
[-C--:B------:R-:W-:Y:S01]  /*7c40*/  HMMA.16816.F32 R28, R40, R46.reuse, R28 ;  /* 0x0000002e281c723c */ /* 0x080fe2000000181c */
[----:B------:R-:W-:Y:S06]  /*7c50*/  MUFU.EX2 R68, R68 ;  /* 0x0000004400447308 */ /* 0x000fec0000000800 */
[----:B----4-:R-:W-:Y:S01]  /*7c60*/  F2FP.PACK_AB R40, R57, R64 ;  /* 0x000000403928723e */ /* 0x010fe200000000ff */
[----:B------:R-:W-:Y:S01]  /*7c70*/  HMMA.16816.F32 R32, R36, R46, R32 ;  /* 0x0000002e2420723c */ /* 0x000fe20000001820 */
[----:B------:R-:W4:Y:S02]  /*7c80*/  LDSM.16.MT88.4 R44, [R205+0x5000] ;  /* 0x00500000cd2c783b */ /* 0x000f240000004200 */
[----:B------:R-:W4:Y:S01]  /*7c90*/  MUFU.EX2 R69, R69 ;  /* 0x0000004500457308 */ /* 0x000f220000000800 */
[----:B---3--:R-:W-:Y:S02]  /*7ca0*/  F2FP.PACK_AB R41, R59, R58 ;  /* 0x0000003a3b29723e */ /* 0x008fe400000000ff */
[----:B-1----:R-:W-:Y:S02]  /*7cb0*/  F2FP.PACK_AB R42, R61, R60 ;  /* 0x0000003c3d2a723e */ /* 0x002fe400000000ff */
[----:B------:R-:W-:Y:S04]  /*7cc0*/  F2FP.PACK_AB R36, R233, R229 ;  /* 0x000000e5e924723e */ /* 0x000fe800000000ff */
[----:B------:R-:W-:Y:S01]  /*7cd0*/  F2FP.PACK_AB R37, R236, R203 ;  /* 0x000000cbec25723e */ /* 0x000fe200000000ff */
[----:B------:R-:W-:Y:S01]  /*7ce0*/  MUFU.EX2 R70, R70 ;  /* 0x0000004600467308 */ /* 0x000fe20000000800 */
[----:B------:R-:W-:Y:S02]  /*7cf0*/  F2FP.PACK_AB R38, R65, R237 ;  /* 0x000000ed4126723e */ /* 0x000fe400000000ff */
[----:B------:R-:W-:Y:S02]  /*7d00*/  F2FP.PACK_AB R39, R67, R66 ;  /* 0x000000424327723e */ /* 0x000fe400000000ff */
[----:B--2---:R-:W-:Y:S05]  /*7d10*/  F2FP.PACK_AB R43, R63, R62 ;  /* 0x0000003e3f2b723e */ /* 0x004fea00000000ff */
[----:B------:R-:W1:Y:S01]  /*7d20*/  MUFU.EX2 R71, R71 ;  /* 0x0000004700477308 */ /* 0x000e620000000800 */
[-C--:B------:R-:W-:Y:S08]  /*7d30*/  HMMA.16816.F32 R4, R36, R48.reuse, R4 ;  /* 0x000000302404723c */ /* 0x080ff00000001804 */
[C---:B------:R-:W-:Y:S01]  /*7d40*/  HMMA.16816.F32 R8, R40.reuse, R48, R8 ;  /* 0x000000302808723c */ /* 0x040fe20000001808 */
[----:B------:R-:W-:Y:S07]  /*7d50*/  MUFU.EX2 R80, R80 ;  /* 0x0000005000507308 */ /* 0x000fee0000000800 */
[-C--:B------:R-:W-:Y:S03]  /*7d60*/  HMMA.16816.F32 R12, R40, R50.reuse, R12 ;  /* 0x00000032280c723c */ /* 0x080fe6000000180c */
[----:B------:R-:W2:Y:S05]  /*7d70*/  MUFU.EX2 R81, R81 ;  /* 0x0000005100517308 */ /* 0x000eaa0000000800 */
[C---:B------:R-:W-:Y:S01]  /*7d80*/  HMMA.16816.F32 R16, R36.reuse, R50, R16 ;  /* 0x000000322410723c */ /* 0x040fe20000001810 */
[----:B------:R-:W3:Y:S04]  /*7d90*/  LDSM.16.MT88.4 R48, [R206+0x5000] ;  /* 0x00500000ce30783b */ /* 0x000ee80000004200 */
[----:B------:R-:W-:Y:S03]  /*7da0*/  MUFU.EX2 R82, R82 ;  /* 0x0000005200527308 */ /* 0x000fe60000000800 */
[-C--:B-----5:R-:W-:Y:S07]  /*7db0*/  HMMA.16816.F32 R20, R36, R52.reuse, R20 ;  /* 0x000000342414723c */ /* 0x0a0fee0000001814 */
[----:B------:R-:W5:Y:S01]  /*7dc0*/  MUFU.EX2 R83, R83 ;  /* 0x0000005300537308 */ /* 0x000f620000000800 */
[C---:B------:R-:W-:Y:S08]  /*7dd0*/  HMMA.16816.F32 R24, R40.reuse, R52, R24 ;  /* 0x000000342818723c */ /* 0x040ff00000001818 */
[-C--:B------:R-:W-:Y:S01]  /*7de0*/  HMMA.16816.F32 R28, R40, R54.reuse, R28 ;  /* 0x00000036281c723c */ /* 0x080fe2000000181c */
[----:B------:R-:W-:Y:S07]  /*7df0*/  MUFU.EX2 R72, R72 ;  /* 0x0000004800487308 */ /* 0x000fee0000000800 */
[----:B------:R-:W-:Y:S01]  /*7e00*/  HMMA.16816.F32 R32, R36, R54, R32 ;  /* 0x000000362420723c */ /* 0x000fe20000001820 */
[----:B------:R-:W-:Y:S02]  /*7e10*/  LDSM.16.MT88.4 R52, [R206+0x5400] ;  /* 0x00540000ce34783b */ /* 0x000fe40000004200 */
[----:B------:R-:W3:Y:S04]  /*7e20*/  MUFU.EX2 R73, R73 ;  /* 0x0000004900497308 */ /* 0x000ee80000000800 */
[----:B----4-:R-:W-:Y:S02]  /*7e30*/  F2FP.PACK_AB R36, R69, R68 ;  /* 0x000000444524723e */ /* 0x010fe400000000ff */
[----:B-1----:R-:W-:Y:S03]  /*7e40*/  F2FP.PACK_AB R37, R71, R70 ;  /* 0x000000464725723e */ /* 0x002fe600000000ff */
[----:B--2---:R-:W-:Y:S01]  /*7e50*/  F2FP.PACK_AB R38, R81, R80 ;  /* 0x000000505126723e */ /* 0x004fe200000000ff */
[----:B------:R-:W-:Y:S01]  /*7e60*/  MUFU.EX2 R74, R74 ;  /* 0x0000004a004a7308 */ /* 0x000fe20000000800 */
[----:B-----5:R-:W-:Y:S07]  /*7e70*/  F2FP.PACK_AB R39, R83, R82 ;  /* 0x000000525327723e */ /* 0x020fee00000000ff */
[-C--:B------:R-:W-:Y:S02]  /*7e80*/  HMMA.16816.F32 R4, R36, R44.reuse, R4 ;  /* 0x0000002c2404723c */ /* 0x080fe40000001804 */
[----:B------:R-:W1:Y:S01]  /*7e90*/  MUFU.EX2 R75, R75 ;  /* 0x0000004b004b7308 */ /* 0x000e620000000800 */
[----:B---3--:R-:W-:Y:S09]  /*7ea0*/  F2FP.PACK_AB R40, R73, R72 ;  /* 0x000000484928723e */ /* 0x008ff200000000ff */
[----:B------:R-:W-:Y:S10]  /*7eb0*/  MUFU.EX2 R76, R76 ;  /* 0x0000004c004c7308 */ /* 0x000ff40000000800 */
[----:B------:R-:W2:Y:S01]  /*7ec0*/  MUFU.EX2 R77, R77 ;  /* 0x0000004d004d7308 */ /* 0x000ea20000000800 */
[----:B-1----:R-:W-:Y:S09]  /*7ed0*/  F2FP.PACK_AB R41, R75, R74 ;  /* 0x0000004a4b29723e */ /* 0x002ff200000000ff */
[----:B------:R-:W-:Y:S10]  /*7ee0*/  MUFU.EX2 R78, R78 ;  /* 0x0000004e004e7308 */ /* 0x000ff40000000800 */
[----:B------:R-:W1:Y:S01]  /*7ef0*/  MUFU.EX2 R79, R79 ;  /* 0x0000004f004f7308 */ /* 0x000e620000000800 */
[----:B--2---:R-:W-:Y:S09]  /*7f00*/  F2FP.PACK_AB R42, R77, R76 ;  /* 0x0000004c4d2a723e */ /* 0x004ff200000000ff */
[----:B------:R-:W-:Y:S10]  /*7f10*/  MUFU.EX2 R84, R84 ;  /* 0x0000005400547308 */ /* 0x000ff40000000800 */
[----:B------:R-:W2:Y:S01]  /*7f20*/  MUFU.EX2 R85, R85 ;  /* 0x0000005500557308 */ /* 0x000ea20000000800 */
[----:B-1----:R-:W-:Y:S09]  /*7f30*/  F2FP.PACK_AB R43, R79, R78 ;  /* 0x0000004e4f2b723e */ /* 0x002ff200000000ff */
[----:B------:R-:W-:Y:S01]  /*7f40*/  MUFU.EX2 R86, R86 ;  /* 0x0000005600567308 */ /* 0x000fe20000000800 */
[C---:B------:R-:W-:Y:S08]  /*7f50*/  HMMA.16816.F32 R8, R40.reuse, R44, R8 ;  /* 0x0000002c2808723c */ /* 0x040ff00000001808 */
[-C--:B------:R-:W-:Y:S01]  /*7f60*/  HMMA.16816.F32 R12, R40, R46.reuse, R12 ;  /* 0x0000002e280c723c */ /* 0x080fe2000000180c */
[----:B------:R-:W1:Y:S07]  /*7f70*/  MUFU.EX2 R87, R87 ;  /* 0x0000005700577308 */ /* 0x000e6e0000000800 */
[C---:B------:R-:W-:Y:S01]  /*7f80*/  HMMA.16816.F32 R16, R36.reuse, R46, R16 ;  /* 0x0000002e2410723c */ /* 0x040fe20000001810 */
[----:B------:R-:W3:Y:S02]  /*7f90*/  LDSM.16.MT88.4 R44, [R205+0x5400] ;  /* 0x00540000cd2c783b */ /* 0x000ee40000004200 */
[----:B------:R-:W-:Y:S05]  /*7fa0*/  MUFU.EX2 R96, R96 ;  /* 0x0000006000607308 */ /* 0x000fea0000000800 */
[-C--:B------:R-:W-:Y:S05]  /*7fb0*/  HMMA.16816.F32 R20, R36, R48.reuse, R20 ;  /* 0x000000302414723c */ /* 0x080fea0000001814 */
[----:B------:R-:W4:Y:S03]  /*7fc0*/  MUFU.EX2 R97, R97 ;  /* 0x0000006100617308 */ /* 0x000f260000000800 */
[C---:B------:R-:W-:Y:S07]  /*7fd0*/  HMMA.16816.F32 R24, R40.reuse, R48, R24 ;  /* 0x000000302818723c */ /* 0x040fee0000001818 */
[----:B------:R-:W-:Y:S01]  /*7fe0*/  MUFU.EX2 R98, R98 ;  /* 0x0000006200627308 */ /* 0x000fe20000000800 */
[-C--:B------:R-:W-:Y:S04]  /*7ff0*/  HMMA.16816.F32 R28, R40, R50.reuse, R28 ;  /* 0x00000032281c723c */ /* 0x080fe8000000181c */
[----:B------:R-:W-:Y:S02]  /*8000*/  FFMA.FTZ R48, R2, R220, R173 ;  /* 0x000000dc02307223 */ /* 0x000fe400000100ad */
[----:B------:R-:W-:Y:S01]  /*8010*/  FFMA.FTZ R49, R133, R221, R175 ;  /* 0x000000dd85317223 */ /* 0x000fe200000100af */
[----:B------:R-:W-:Y:S01]  /*8020*/  MOV R133, R137 ;  /* 0x0000008900857202 */ /* 0x000fe20000000f00 */
[----:B------:R-:W-:Y:S01]  /*8030*/  HMMA.16816.F32 R32, R36, R50, R32 ;  /* 0x000000322420723c */ /* 0x000fe20000001820 */
[----:B------:R-:W5:Y:S03]  /*8040*/  MUFU.EX2 R99, R99 ;  /* 0x0000006300637308 */ /* 0x000f660000000800 */
[----:B------:R-:W-:Y:S02]  /*8050*/  FADD.FTZ R48, R181, R48 ;  /* 0x00000030b5307221 */ /* 0x000fe40000010000 */
[----:B------:R-:W-:Y:S01]  /*8060*/  FADD.FTZ R49, R201, R49 ;  /* 0x00000031c9317221 */ /* 0x000fe20000010000 */
[----:B--2---:R-:W-:Y:S01]  /*8070*/  F2FP.PACK_AB R36, R85, R84 ;  /* 0x000000545524723e */ /* 0x004fe200000000ff */
[----:B------:R-:W-:Y:S01]  /*8080*/  FADD.FTZ R2, R225, R132 ;  /* 0x00000084e1027221 */ /* 0x000fe20000010000 */
[----:B-1----:R-:W-:Y:S02]  /*8090*/  F2FP.PACK_AB R37, R87, R86 ;  /* 0x000000565725723e */ /* 0x002fe400000000ff */
[----:B------:R-:W-:Y:S01]  /*80a0*/  MUFU.EX2 R88, R88 ;  /* 0x0000005800587308 */ /* 0x000fe20000000800 */
[----:B----4-:R-:W-:Y:S01]  /*80b0*/  F2FP.PACK_AB R38, R97, R96 ;  /* 0x000000606126723e */ /* 0x010fe200000000ff */
[----:B------:R-:W-:Y:S01]  /*80c0*/  FADD.FTZ R49, R197, R49 ;  /* 0x00000031c5317221 */ /* 0x000fe20000010000 */
[----:B------:R-:W-:Y:S01]  /*80d0*/  MOV R132, R138 ;  /* 0x0000008a00847202 */ /* 0x000fe20000000f00 */
[----:B------:R-:W-:Y:S02]  /*80e0*/  FADD.FTZ R2, R202, R2 ;  /* 0x00000002ca027221 */ /* 0x000fe40000010000 */
[----:B------:R-:W-:Y:S02]  /*80f0*/  FADD.FTZ R49, R228, R49 ;  /* 0x00000031e4317221 */ /* 0x000fe40000010000 */
[----:B------:R-:W-:Y:S02]  /*8100*/  FADD.FTZ R2, R235, R2 ;  /* 0x00000002eb027221 */ /* 0x000fe40000010000 */
[----:B------:R-:W1:Y:S02]  /*8110*/  MUFU.EX2 R89, R89 ;  /* 0x0000005900597308 */ /* 0x000e640000000800 */
[----:B------:R-:W-:Y:S01]  /*8120*/  FADD.FTZ R2, R190, R2 ;  /* 0x00000002be027221 */ /* 0x000fe20000010000 */
[----:B-----5:R-:W-:Y:S03]  /*8130*/  F2FP.PACK_AB R39, R99, R98 ;  /* 0x000000626327723e */ /* 0x020fe600000000ff */
[----:B------:R-:W-:Y:S04]  /*8140*/  FADD.FTZ R56, R193, R2 ;  /* 0x00000002c1387221 */ /* 0x000fe80000010000 */
[----:B------:R-:W-:Y:S01]  /*8150*/  MUFU.EX2 R90, R90 ;  /* 0x0000005a005a7308 */ /* 0x000fe20000000800 */
[-C--:B---3--:R-:W-:Y:S09]  /*8160*/  HMMA.16816.F32 R4, R36, R44.reuse, R4 ;  /* 0x0000002c2404723c */ /* 0x088ff20000001804 */
[----:B------:R-:W2:Y:S03]  /*8170*/  MUFU.EX2 R91, R91 ;  /* 0x0000005b005b7308 */ /* 0x000ea60000000800 */
[----:B-1----:R-:W-:Y:S07]  /*8180*/  F2FP.PACK_AB R40, R89, R88 ;  /* 0x000000585928723e */ /* 0x002fee00000000ff */
[----:B------:R-:W-:Y:S10]  /*8190*/  MUFU.EX2 R92, R92 ;  /* 0x0000005c005c7308 */ /* 0x000ff40000000800 */
[----:B------:R-:W1:Y:S01]  /*81a0*/  MUFU.EX2 R93, R93 ;  /* 0x0000005d005d7308 */ /* 0x000e620000000800 */
[----:B--2---:R-:W-:Y:S09]  /*81b0*/  F2FP.PACK_AB R41, R91, R90 ;  /* 0x0000005a5b29723e */ /* 0x004ff200000000ff */
[----:B------:R-:W-:Y:S10]  /*81c0*/  MUFU.EX2 R94, R94 ;  /* 0x0000005e005e7308 */ /* 0x000ff40000000800 */
[----:B------:R-:W2:Y:S01]  /*81d0*/  MUFU.EX2 R95, R95 ;  /* 0x0000005f005f7308 */ /* 0x000ea20000000800 */
[----:B-1----:R-:W-:Y:S09]  /*81e0*/  F2FP.PACK_AB R42, R93, R92 ;  /* 0x0000005c5d2a723e */ /* 0x002ff200000000ff */
[----:B------:R-:W-:Y:S10]  /*81f0*/  MUFU.EX2 R100, R100 ;  /* 0x0000006400647308 */ /* 0x000ff40000000800 */
[----:B------:R-:W1:Y:S01]  /*8200*/  MUFU.EX2 R101, R101 ;  /* 0x0000006500657308 */ /* 0x000e620000000800 */
[----:B--2---:R-:W-:Y:S09]  /*8210*/  F2FP.PACK_AB R43, R95, R94 ;  /* 0x0000005e5f2b723e */ /* 0x004ff200000000ff */
[----:B------:R-:W-:Y:S01]  /*8220*/  MUFU.EX2 R102, R102 ;  /* 0x0000006600667308 */ /* 0x000fe20000000800 */
[C---:B------:R-:W-:Y:S08]  /*8230*/  HMMA.16816.F32 R8, R40.reuse, R44, R8 ;  /* 0x0000002c2808723c */ /* 0x040ff00000001808 */
[-C--:B------:R-:W-:Y:S01]  /*8240*/  HMMA.16816.F32 R12, R40, R46.reuse, R12 ;  /* 0x0000002e280c723c */ /* 0x080fe2000000180c */
[----:B------:R-:W2:Y:S07]  /*8250*/  MUFU.EX2 R103, R103 ;  /* 0x0000006700677308 */ /* 0x000eae0000000800 */
        /* <DEDUP_REMOVED lines=8> */
[----:B------:R-:W-:Y:S02]  /*82e0*/  FADD.FTZ R52, R184, R48 ;  /* 0x00000030b8347221 */ /* 0x000fe40000010000 */
[----:B------:R-:W-:Y:S02]  /*82f0*/  FADD.FTZ R48, R182, R0 ;  /* 0x00000000b6307221 */ /* 0x000fe40000010000 */
[----:B------:R-:W-:Y:S01]  /*8300*/  FADD.FTZ R0, R185, R49 ;  /* 0x00000031b9007221 */ /* 0x000fe20000010000 */
[----:B------:R-:W5:Y:S01]  /*8310*/  MUFU.EX2 R115, R115 ;  /* 0x0000007300737308 */ /* 0x000f620000000800 */
[----:B------:R-:W-:Y:S04]  /*8320*/  HMMA.16816.F32 R32, R36, R54, R32 ;  /* 0x000000362420723c */ /* 0x000fe80000001820 */
[----:B------:R-:W-:Y:S02]  /*8330*/  FADD.FTZ R40, R176, R48 ;  /* 0x00000030b0287221 */ /* 0x000fe40000010000 */
[----:B------:R-:W3:Y:S01]  /*8340*/  LDSM.16.MT88.4 R48, [R206+0x5800] ;  /* 0x00580000ce30783b */ /* 0x000ee20000004200 */
[----:B-1----:R-:W-:Y:S01]  /*8350*/  F2FP.PACK_AB R36, R101, R100 ;  /* 0x000000646524723e */ /* 0x002fe200000000ff */
[----:B------:R-:W-:Y:S01]  /*8360*/  FADD.FTZ R2, R187, R40 ;  /* 0x00000028bb027221 */ /* 0x000fe20000010000 */
[----:B------:R-:W-:Y:S03]  /*8370*/  MUFU.EX2 R104, R104 ;  /* 0x0000006800687308 */ /* 0x000fe60000000800 */
[----:B--2---:R-:W-:Y:S01]  /*8380*/  F2FP.PACK_AB R37, R103, R102 ;  /* 0x000000666725723e */ /* 0x004fe200000000ff */
[----:B------:R-:W-:Y:S01]  /*8390*/  FADD.FTZ R52, R188, R52 ;  /* 0x00000034bc347221 */ /* 0x000fe20000010000 */
[----:B----4-:R-:W-:Y:S01]  /*83a0*/  F2FP.PACK_AB R38, R113, R112 ;  /* 0x000000707126723e */ /* 0x010fe200000000ff */
[----:B------:R-:W-:Y:S02]  /*83b0*/  FADD.FTZ R53, R189, R0 ;  /* 0x00000000bd357221 */ /* 0x000fe40000010000 */
[----:B------:R-:W-:Y:S02]  /*83c0*/  FADD.FTZ R52, R178, R52 ;  /* 0x00000034b2347221 */ /* 0x000fe40000010000 */
[----:B------:R-:W1:Y:S01]  /*83d0*/  MUFU.EX2 R105, R105 ;  /* 0x0000006900697308 */ /* 0x000e620000000800 */
[----:B------:R-:W-:Y:S02]  /*83e0*/  FADD.FTZ R0, R240, R56 ;  /* 0x00000038f0007221 */ /* 0x000fe40000010000 */
[----:B------:R-:W-:Y:S01]  /*83f0*/  FADD.FTZ R52, R192, R52 ;  /* 0x00000034c0347221 */ /* 0x000fe20000010000 */
[----:B-----5:R-:W-:Y:S01]  /*8400*/  F2FP.PACK_AB R39, R115, R114 ;  /* 0x000000727327723e */ /* 0x020fe200000000ff */
[----:B------:R-:W-:Y:S02]  /*8410*/  FADD.FTZ R54, R239, R53 ;  /* 0x00000035ef367221 */ /* 0x000fe40000010000 */
[----:B------:R-:W-:Y:S02]  /*8420*/  FADD.FTZ R53, R199, R52 ;  /* 0x00000034c7357221 */ /* 0x000fe40000010000 */
[----:B------:R-:W-:Y:S01]  /*8430*/  FADD.FTZ R52, R196, R2 ;  /* 0x00000002c4347221 */ /* 0x000fe20000010000 */
[----:B------:R-:W-:Y:S01]  /*8440*/  MUFU.EX2 R106, R106 ;  /* 0x0000006a006a7308 */ /* 0x000fe20000000800 */
[-C--:B---3--:R-:W-:Y:S03]  /*8450*/  HMMA.16816.F32 R4, R36, R44.reuse, R4 ;  /* 0x0000002c2404723c */ /* 0x088fe60000001804 */
[----:B------:R-:W-:Y:S02]  /*8460*/  FADD.FTZ R55, R242, R0 ;  /* 0x00000000f2377221 */ /* 0x000fe40000010000 */
[----:B------:R-:W-:Y:S02]  /*8470*/  FADD.FTZ R2, R243, R54 ;  /* 0x00000036f3027221 */ /* 0x000fe40000010000 */
[----:B------:R-:W-:Y:S02]  /*8480*/  FADD.FTZ R0, R231, R53 ;  /* 0x00000035e7007221 */ /* 0x000fe40000010000 */
[----:B------:R-:W2:Y:S03]  /*8490*/  MUFU.EX2 R107, R107 ;  /* 0x0000006b006b7308 */ /* 0x000ea60000000800 */
[----:B------:R-:W-:Y:S01]  /*84a0*/  FADD.FTZ R2, R200, R2 ;  /* 0x00000002c8027221 */ /* 0x000fe20000010000 */
[----:B-1----:R-:W-:Y:S03]  /*84b0*/  F2FP.PACK_AB R40, R105, R104 ;  /* 0x000000686928723e */ /* 0x002fe600000000ff */
[----:B------:R-:W-:Y:S03]  /*84c0*/  FADD.FTZ R2, R232, R2 ;  /* 0x00000002e8027221 */ /* 0x000fe60000010000 */
        /* <DEDUP_REMOVED lines=10> */
[C---:B------:R-:W-:Y:S07]  /*8570*/  HMMA.16816.F32 R8, R40.reuse, R44, R8 ;  /* 0x0000002c2808723c */ /* 0x040fee0000001808 */
[----:B------:R-:W-:Y:S01]  /*8580*/  FADD.FTZ R44, R224, R52 ;  /* 0x00000034e02c7221 */ /* 0x000fe20000010000 */
[-C--:B------:R-:W-:Y:S01]  /*8590*/  HMMA.16816.F32 R12, R40, R46.reuse, R12 ;  /* 0x0000002e280c723c */ /* 0x080fe2000000180c */
[----:B------:R-:W2:Y:S03]  /*85a0*/  MUFU.EX2 R119, R119 ;  /* 0x0000007700777308 */ /* 0x000ea60000000800 */
[----:B------:R-:W-:Y:S01]  /*85b0*/  FADD.FTZ R45, R223, R55 ;  /* 0x00000037df2d7221 */ /* 0x000fe20000010000 */
[----:B-1----:R-:W-:Y:S01]  /*85c0*/  F2FP.PACK_AB R168, R117, R116 ;  /* 0x0000007475a8723e */ /* 0x002fe200000000ff */
[----:B------:R-:W-:Y:S02]  /*85d0*/  FADD.FTZ R52, R183, R0 ;  /* 0x00000000b7347221 */ /* 0x000fe40000010000 */
[----:B------:R-:W-:Y:S01]  /*85e0*/  FADD.FTZ R0, R186, R44 ;  /* 0x0000002cba007221 */ /* 0x000fe20000010000 */
[C---:B------:R-:W-:Y:S02]  /*85f0*/  HMMA.16816.F32 R16, R36.reuse, R46, R16 ;  /* 0x0000002e2410723c */ /* 0x040fe40000001810 */
[----:B------:R-:W-:Y:S02]  /*8600*/  MUFU.EX2 R128, R128 ;  /* 0x0000008000807308 */ /* 0x000fe40000000800 */
[----:B------:R-:W-:Y:S02]  /*8610*/  FADD.FTZ R44, R238, R45 ;  /* 0x0000002dee2c7221 */ /* 0x000fe40000010000 */
[----:B------:R-:W-:Y:S02]  /*8620*/  FADD.FTZ R52, R195, R52 ;  /* 0x00000034c3347221 */ /* 0x000fe40000010000 */
[----:B------:R-:W-:Y:S01]  /*8630*/  FADD.FTZ R45, R191, R0 ;  /* 0x00000000bf2d7221 */ /* 0x000fe20000010000 */
[-C--:B------:R-:W-:Y:S03]  /*8640*/  HMMA.16816.F32 R20, R36, R48.reuse, R20 ;  /* 0x000000302414723c */ /* 0x080fe60000001814 */
[----:B------:R-:W-:Y:S01]  /*8650*/  FADD.FTZ R53, R234, R44 ;  /* 0x0000002cea357221 */ /* 0x000fe20000010000 */
[----:B------:R-:W1:Y:S01]  /*8660*/  MUFU.EX2 R134, R134 ;  /* 0x0000008600867308 */ /* 0x000e620000000800 */
[----:B------:R-:W-:Y:S02]  /*8670*/  FADD.FTZ R44, R227, R2 ;  /* 0x00000002e32c7221 */ /* 0x000fe40000010000 */
[----:B------:R-:W-:Y:S01]  /*8680*/  FADD.FTZ R0, R198, R52 ;  /* 0x00000034c6007221 */ /* 0x000fe20000010000 */
[C---:B------:R-:W-:Y:S04]  /*8690*/  HMMA.16816.F32 R24, R40.reuse, R48, R24 ;  /* 0x000000302818723c */ /* 0x040fe80000001818 */
[----:B------:R-:W-:Y:S01]  /*86a0*/  FADD.FTZ R2, R194, R45 ;  /* 0x0000002dc2027221 */ /* 0x000fe20000010000 */
[----:B--2---:R-:W-:Y:S01]  /*86b0*/  F2FP.PACK_AB R169, R119, R118 ;  /* 0x0000007677a9723e */ /* 0x004fe200000000ff */
[----:B------:R-:W-:Y:S01]  /*86c0*/  FADD.FTZ R45, R244, R53 ;  /* 0x00000035f42d7221 */ /* 0x000fe20000010000 */
[----:B------:R-:W-:Y:S01]  /*86d0*/  MUFU.EX2 R130, R130 ;  /* 0x0000008200827308 */ /* 0x000fe20000000800 */
[----:B------:R-:W-:Y:S01]  /*86e0*/  FADD.FTZ R46, R241, R44 ;  /* 0x0000002cf12e7221 */ /* 0x000fe20000010000 */
[-C--:B------:R-:W-:Y:S03]  /*86f0*/  HMMA.16816.F32 R28, R40, R50.reuse, R28 ;  /* 0x00000032281c723c */ /* 0x080fe6000000181c */
[----:B------:R-:W-:Y:S02]  /*8700*/  FADD.FTZ R44, R226, R0 ;  /* 0x00000000e22c7221 */ /* 0x000fe40000010000 */
[----:B------:R-:W-:Y:S02]  /*8710*/  FADD.FTZ R0, R230, R2 ;  /* 0x00000002e6007221 */ /* 0x000fe40000010000 */
[----:B------:R-:W-:Y:S01]  /*8720*/  FADD.FTZ R2, R229, R45 ;  /* 0x0000002de5027221 */ /* 0x000fe20000010000 */
[----:B------:R-:W-:Y:S01]  /*8730*/  HMMA.16816.F32 R32, R36, R50, R32 ;  /* 0x000000322420723c */ /* 0x000fe20000001820 */
[----:B------:R-:W2:Y:S01]  /*8740*/  LDSM.16.MT88.4 R36, [R206+0x5c00] ;  /* 0x005c0000ce24783b */ /* 0x000ea20000004200 */
[----:B------:R-:W3:Y:S02]  /*8750*/  MUFU.EX2 R139, R139 ;  /* 0x0000008b008b7308 */ /* 0x000ee40000000800 */
[----:B------:R-:W-:Y:S01]  /*8760*/  FADD.FTZ R46, R203, R46 ;  /* 0x0000002ecb2e7221 */ /* 0x000fe20000010000 */
[----:B-1----:R-:W-:Y:S01]  /*8770*/  F2FP.PACK_AB R170, R134, R128 ;  /* 0x0000008086aa723e */ /* 0x002fe200000000ff */
[----:B------:R-:W-:Y:S02]  /*8780*/  FADD.FTZ R45, R64, R44 ;  /* 0x0000002c402d7221 */ /* 0x000fe40000010000 */
[----:B------:R-:W-:Y:S04]  /*8790*/  FADD.FTZ R44, R58, R0 ;  /* 0x000000003a2c7221 */ /* 0x000fe80000010000 */
[----:B------:R-:W-:Y:S01]  /*87a0*/  FADD.FTZ R47, R233, R2 ;  /* 0x00000002e92f7221 */ /* 0x000fe20000010000 */
[----:B------:R-:W-:Y:S01]  /*87b0*/  MUFU.EX2 R120, R120 ;  /* 0x0000007800787308 */ /* 0x000fe20000000800 */
[----:B------:R-:W-:Y:S02]  /*87c0*/  FADD.FTZ R2, R236, R46 ;  /* 0x0000002eec027221 */ /* 0x000fe40000010000 */
[----:B------:R-:W-:Y:S02]  /*87d0*/  FADD.FTZ R0, R57, R45 ;  /* 0x0000002d39007221 */ /* 0x000fe40000010000 */
[----:B------:R-:W-:Y:S02]  /*87e0*/  FADD.FTZ R44, R59, R44 ;  /* 0x0000002c3b2c7221 */ /* 0x000fe40000010000 */
[----:B------:R-:W-:Y:S02]  /*87f0*/  FADD.FTZ R46, R237, R47 ;  /* 0x0000002fed2e7221 */ /* 0x000fe40000010000 */
[----:B------:R-:W-:Y:S01]  /*8800*/  FADD.FTZ R2, R66, R2 ;  /* 0x0000000242027221 */ /* 0x000fe20000010000 */
[----:B------:R-:W1:Y:S01]  /*8810*/  MUFU.EX2 R121, R121 ;  /* 0x0000007900797308 */ /* 0x000e620000000800 */
[----:B------:R-:W-:Y:S02]  /*8820*/  FADD.FTZ R45, R60, R0 ;  /* 0x000000003c2d7221 */ /* 0x000fe40000010000 */
[----:B------:R-:W-:Y:S01]  /*8830*/  FADD.FTZ R0, R62, R44 ;  /* 0x0000002c3e007221 */ /* 0x000fe20000010000 */
[----:B---3--:R-:W-:Y:S01]  /*8840*/  F2FP.PACK_AB R171, R139, R130 ;  /* 0x000000828bab723e */ /* 0x008fe200000000ff */
[----:B------:R-:W-:Y:S02]  /*8850*/  FADD.FTZ R40, R65, R46 ;  /* 0x0000002e41287221 */ /* 0x000fe40000010000 */
[----:B------:R-:W-:Y:S02]  /*8860*/  FADD.FTZ R2, R67, R2 ;  /* 0x0000000243027221 */ /* 0x000fe40000010000 */
[----:B------:R-:W-:Y:S01]  /*8870*/  FADD.FTZ R45, R61, R45 ;  /* 0x0000002d3d2d7221 */ /* 0x000fe20000010000 */
[----:B------:R-:W-:Y:S01]  /*8880*/  MUFU.EX2 R122, R122 ;  /* 0x0000007a007a7308 */ /* 0x000fe20000000800 */
[----:B------:R-:W-:Y:S01]  /*8890*/  FADD.FTZ R41, R63, R0 ;  /* 0x000000003f297221 */ /* 0x000fe20000010000 */
[-C--:B------:R-:W-:Y:S05]  /*88a0*/  HMMA.16816.F32 R144, R168, R152.reuse, R4 ;  /* 0x00000098a890723c */ /* 0x080fea0000001804 */
[----:B------:R-:W-:Y:S02]  /*88b0*/  FADD.FTZ R42, R68, R40 ;  /* 0x00000028442a7221 */ /* 0x000fe40000010000 */
[----:B------:R-:W-:Y:S01]  /*88c0*/  FADD.FTZ R2, R70, R2 ;  /* 0x0000000246027221 */ /* 0x000fe20000010000 */
[----:B------:R-:W3:Y:S01]  /*88d0*/  MUFU.EX2 R123, R123 ;  /* 0x0000007b007b7308 */ /* 0x000ee20000000800 */
[----:B------:R-:W-:Y:S03]  /*88e0*/  FADD.FTZ R0, R72, R45 ;  /* 0x0000002d48007221 */ /* 0x000fe60000010000 */
[----:B------:R-:W-:Y:S01]  /*88f0*/  FADD.FTZ R40, R74, R41 ;  /* 0x000000294a287221 */ /* 0x000fe20000010000 */
[----:B-1----:R-:W-:Y:S01]  /*8900*/  F2FP.PACK_AB R164, R121, R120 ;  /* 0x0000007879a4723e */ /* 0x002fe200000000ff */
[----:B------:R-:W-:Y:S02]  /*8910*/  FADD.FTZ R41, R69, R42 ;  /* 0x0000002a45297221 */ /* 0x000fe40000010000 */
[----:B------:R-:W-:Y:S02]  /*8920*/  FADD.FTZ R2, R71, R2 ;  /* 0x0000000247027221 */ /* 0x000fe40000010000 */
        /* <DEDUP_REMOVED lines=20> */
[----:B------:R-:W3:Y:S01]  /*8a70*/  MUFU.EX2 R172, R172 ;  /* 0x000000ac00ac7308 */ /* 0x000ee20000000800 */
[----:B------:R-:W-:Y:S02]  /*8a80*/  FADD.FTZ R2, R89, R2 ;  /* 0x0000000259027221 */ /* 0x000fe40000010000 */
[----:B------:R-:W-:Y:S01]  /*8a90*/  FADD.FTZ R0, R91, R0 ;  /* 0x000000005b007221 */ /* 0x000fe20000010000 */
[----:B-1----:R-:W-:Y:S01]  /*8aa0*/  F2FP.PACK_AB R166, R135, R124 ;  /* 0x0000007c87a6723e */ /* 0x002fe200000000ff */
[----:B------:R-:W-:Y:S02]  /*8ab0*/  FADD.FTZ R2, R92, R2 ;  /* 0x000000025c027221 */ /* 0x000fe40000010000 */
[----:B------:R-:W-:Y:S02]  /*8ac0*/  FADD.FTZ R0, R94, R0 ;  /* 0x000000005e007221 */ /* 0x000fe40000010000 */
[----:B------:R-:W-:Y:S01]  /*8ad0*/  FADD.FTZ R6, R93, R2 ;  /* 0x000000025d067221 */ /* 0x000fe20000010000 */
[----:B---3--:R-:W-:Y:S07]  /*8ae0*/  F2FP.PACK_AB R167, R172, R126 ;  /* 0x0000007eaca7723e */ /* 0x008fee00000000ff */
[C---:B------:R-:W-:Y:S07]  /*8af0*/  HMMA.16816.F32 R140, R164.reuse, R152, R8 ;  /* 0x00000098a48c723c */ /* 0x040fee0000001808 */
[----:B------:R-:W-:Y:S01]  /*8b00*/  FADD.FTZ R8, R96, R4 ;  /* 0x0000000460087221 */ /* 0x000fe20000010000 */
[-C--:B------:R-:W-:Y:S04]  /*8b10*/  HMMA.16816.F32 R148, R164, R154.reuse, R12 ;  /* 0x0000009aa494723c */ /* 0x080fe8000000180c */
[----:B------:R-:W-:Y:S02]  /*8b20*/  FADD.FTZ R4, R98, R5 ;  /* 0x0000000562047221 */ /* 0x000fe40000010000 */
[----:B------:R-:W-:Y:S02]  /*8b30*/  FADD.FTZ R8, R97, R8 ;  /* 0x0000000861087221 */ /* 0x000fe40000010000 */
[----:B------:R-:W-:Y:S01]  /*8b40*/  FADD.FTZ R7, R99, R4 ;  /* 0x0000000463077221 */ /* 0x000fe20000010000 */
[C---:B------:R-:W-:Y:S04]  /*8b50*/  HMMA.16816.F32 R152, R168.reuse, R154, R16 ;  /* 0x0000009aa898723c */ /* 0x040fe80000001810 */
[----:B------:R-:W-:Y:S02]  /*8b60*/  FADD.FTZ R5, R95, R0 ;  /* 0x000000005f057221 */ /* 0x000fe40000010000 */
[----:B------:R-:W-:Y:S02]  /*8b70*/  FADD.FTZ R4, R100, R8 ;  /* 0x0000000864047221 */ /* 0x000fe40000010000 */
[----:B------:R-:W-:Y:S01]  /*8b80*/  FADD.FTZ R2, R102, R7 ;  /* 0x0000000766027221 */ /* 0x000fe20000010000 */
[-C--:B--2---:R-:W-:Y:S03]  /*8b90*/  HMMA.16816.F32 R156, R168, R36.reuse, R20 ;  /* 0x00000024a89c723c */ /* 0x084fe60000001814 */
[----:B------:R-:W-:Y:S02]  /*8ba0*/  FADD.FTZ R0, R104, R6 ;  /* 0x0000000668007221 */ /* 0x000fe40000010000 */
[----:B------:R-:W-:Y:S02]  /*8bb0*/  FADD.FTZ R5, R106, R5 ;  /* 0x000000056a057221 */ /* 0x000fe40000010000 */
[----:B------:R-:W-:Y:S01]  /*8bc0*/  FADD.FTZ R4, R101, R4 ;  /* 0x0000000465047221 */ /* 0x000fe20000010000 */
[C---:B------:R-:W-:Y:S04]  /*8bd0*/  HMMA.16816.F32 R160, R164.reuse, R36, R24 ;  /* 0x00000024a4a0723c */ /* 0x040fe80000001818 */
[----:B------:R-:W-:Y:S02]  /*8be0*/  FADD.FTZ R2, R103, R2 ;  /* 0x0000000267027221 */ /* 0x000fe40000010000 */
[----:B------:R-:W-:Y:S02]  /*8bf0*/  FADD.FTZ R6, R105, R0 ;  /* 0x0000000069067221 */ /* 0x000fe40000010000 */
[----:B------:R-:W-:Y:S01]  /*8c00*/  FADD.FTZ R0, R107, R5 ;  /* 0x000000056b007221 */ /* 0x000fe20000010000 */
[-C--:B------:R-:W-:Y:S03]  /*8c10*/  HMMA.16816.F32 R164, R164, R38.reuse, R28 ;  /* 0x00000026a4a4723c */ /* 0x080fe6000000181c */
[----:B------:R-:W-:Y:S02]  /*8c20*/  FADD.FTZ R4, R112, R4 ;  /* 0x0000000470047221 */ /* 0x000fe40000010000 */
[----:B------:R-:W-:Y:S02]  /*8c30*/  FADD.FTZ R2, R114, R2 ;  /* 0x0000000272027221 */ /* 0x000fe40000010000 */
[----:B------:R-:W-:Y:S01]  /*8c40*/  FADD.FTZ R5, R108, R6 ;  /* 0x000000066c057221 */ /* 0x000fe20000010000 */
[----:B------:R-:W-:Y:S04]  /*8c50*/  HMMA.16816.F32 R168, R168, R38, R32 ;  /* 0x00000026a8a8723c */ /* 0x000fe80000001820 */
[----:B------:R-:W-:Y:S02]  /*8c60*/  FADD.FTZ R0, R110, R0 ;  /* 0x000000006e007221 */ /* 0x000fe40000010000 */
[----:B------:R-:W-:Y:S02]  /*8c70*/  FADD.FTZ R4, R113, R4 ;  /* 0x0000000471047221 */ /* 0x000fe40000010000 */
[----:B------:R-:W-:Y:S04]  /*8c80*/  FADD.FTZ R7, R115, R2 ;  /* 0x0000000273077221 */ /* 0x000fe80000010000 */
[----:B------:R-:W-:Y:S02]  /*8c90*/  FADD.FTZ R2, R109, R5 ;  /* 0x000000056d027221 */ /* 0x000fe40000010000 */
        /* <DEDUP_REMOVED lines=13> */
[----:B------:R-:W-:Y:S01]  /*8d70*/  FADD.FTZ R219, R134, R6 ;  /* 0x0000000686db7221 */ /* 0x000fe20000010000 */
[----:B------:R-:W-:Y:S01]  /*8d80*/  MOV R134, R136 ;  /* 0x0000008800867202 */ /* 0x000fe20000000f00 */
[----:B------:R-:W-:Y:S02]  /*8d90*/  FADD.FTZ R221, R139, R5 ;  /* 0x000000058bdd7221 */ /* 0x000fe40000010000 */
[----:B------:R-:W-:Y:S01]  /*8da0*/  FADD.FTZ R220, R135, R2 ;  /* 0x0000000287dc7221 */ /* 0x000fe20000010000 */
[----:B------:R-:W-:Y:S01]  /*8db0*/  MOV R135, R3 ;  /* 0x0000000300877202 */ /* 0x000fe20000000f00 */
[----:B------:R-:W-:Y:S01]  /*8dc0*/  FADD.FTZ R222, R172, R0 ;  /* 0x00000000acde7221 */ /* 0x000fe20000010000 */
[----:B------:R-:W-:-:S05]  /*8dd0*/  @P0 BRA `(.L_x_7) ;  /* 0xffffcad000000947 */ /* 0x000fca000383ffff */
.L_x_6:
[----:B------:R-:W2:Y:S04]  /*8de0*/  LDL R44, [R1+0x2c] ;  /* 0x00002c00012c7983 */ /* 0x000ea80000100800 */
[----:B------:R1:W5:Y:S01]  /*8df0*/  LDL R43, [R1+0x10] ;  /* 0x00001000012b7983 */ /* 0x0003620000100800 */
[----:B------:R-:W-:Y:S01]  /*8e00*/  ISETP.NE.AND P0, PT, R252, -0x1, PT ;  /* 0xfffffffffc00780c */ /* 0x000fe20003f05270 */
[----:B------:R-:W-:Y:S01]  /*8e10*/  IMAD.MOV.U32 R13, RZ, RZ, -0x10 ;  /* 0xfffffff0ff0d7424 */ /* 0x000fe200078e00ff */
[----:B------:R-:W3:Y:S01]  /*8e20*/  LDC.U8 R28, c[0x0][0x329] ;  /* 0x0000ca40ff1c7b82 */ /* 0x000ee20000000000 */
[----:B------:R-:W4:Y:S01]  /*8e30*/  SHFL.BFLY PT, R2, R219, 0x2, 0x1f ;  /* 0x0c401f00db027f89 */ /* 0x000f2200000e0000 */
[----:B------:R-:W-:Y:S03]  /*8e40*/  BSSY B0, `(.L_x_10) ;  /* 0x00000df000007945 */ /* 0x000fe60003800000 */
[----:B------:R-:W1:Y:S03]  /*8e50*/  SHFL.BFLY PT, R4, R220, 0x2, 0x1f ;  /* 0x0c401f00dc047f89 */ /* 0x000e6600000e0000 */
[----:B------:R-:W1:Y:S01]  /*8e60*/  LDC.U8 R27, c[0x0][0x328] ;  /* 0x0000ca00ff1b7b82 */ /* 0x000e620000000000 */
[----:B------:R-:W1:Y:S04]  /*8e70*/  SHFL.BFLY PT, R0, R221, 0x2, 0x1f ;  /* 0x0c401f00dd007f89 */ /* 0x000e6800000e0000 */
[----:B------:R-:W1:Y:S04]  /*8e80*/  SHFL.BFLY PT, R5, R222, 0x2, 0x1f ;  /* 0x0c401f00de057f89 */ /* 0x000e6800000e0000 */
[----:B------:R-:W1:Y:S04]  /*8e90*/  S2R R10, SR_TID.X ;  /* 0x00000000000a7919 */ /* 0x000e680000002100 */
[----:B------:R-:W1:Y:S01]  /*8ea0*/  S2R R42, SR_CTAID.Y ;  /* 0x00000000002a7919 */ /* 0x000e620000002600 */
[----:B---3--:R-:W-:Y:S01]  /*8eb0*/  ISETP.NE.AND P1, PT, R28, RZ, PT ;  /* 0x000000ff1c00720c */ /* 0x008fe20003f25270 */
[----:B----4-:R-:W-:-:S02]  /*8ec0*/  FADD.FTZ R2, R2, R219 ;  /* 0x000000db02027221 */ /* 0x010fc40000010000 */
[----:B-1----:R-:W-:-:S03]  /*8ed0*/  FADD.FTZ R4, R4, R220 ;  /* 0x000000dc04047221 */ /* 0x002fc60000010000 */
[----:B------:R-:W1:Y:S01]  /*8ee0*/  SHFL.BFLY PT, R8, R2, 0x1, 0x1f ;  /* 0x0c201f0002087f89 */ /* 0x000e6200000e0000 */
[----:B------:R-:W-:-:S03]  /*8ef0*/  FADD.FTZ R0, R0, R221 ;  /* 0x000000dd00007221 */ /* 0x000fc60000010000 */
[----:B------:R-:W3:Y:S01]  /*8f00*/  SHFL.BFLY PT, R6, R4, 0x1, 0x1f ;  /* 0x0c201f0004067f89 */ /* 0x000ee200000e0000 */
[----:B------:R-:W-:-:S03]  /*8f10*/  FADD.FTZ R5, R5, R222 ;  /* 0x000000de05057221 */ /* 0x000fc60000010000 */
[----:B------:R-:W4:Y:S01]  /*8f20*/  SHFL.BFLY PT, R7, R0, 0x1, 0x1f ;  /* 0x0c201f0000077f89 */ /* 0x000f2200000e0000 */
[----:B------:R-:W-:-:S03]  /*8f30*/  SHF.R.S32.HI R22, RZ, 0x1f, R10 ;  /* 0x0000001fff167819 */ /* 0x000fc6000001140a */
[----:B------:R-:W4:Y:S01]  /*8f40*/  SHFL.BFLY PT, R9, R5, 0x1, 0x1f ;  /* 0x0c201f0005097f89 */ /* 0x000f2200000e0000 */
[----:B-1----:R-:W-:Y:S01]  /*8f50*/  FADD.FTZ R23, R2, R8 ;  /* 0x0000000802177221 */ /* 0x002fe20000010000 */
[----:B------:R-:W-:Y:S02]  /*8f60*/  MOV R2, 0x3f800000 ;  /* 0x3f80000000027802 */ /* 0x000fe40000000f00 */
[-C--:B------:R-:W-:Y:S01]  /*8f70*/  LEA.HI R8, R22, R10.reuse, RZ, 0x2 ;  /* 0x0000000a16087211 */ /* 0x080fe200078f10ff */
[----:B---3--:R-:W-:Y:S01]  /*8f80*/  FADD.FTZ R24, R4, R6 ;  /* 0x0000000604187221 */ /* 0x008fe20000010000 */
[----:B------:R-:W-:Y:S01]  /*8f90*/  FSETP.NE.FTZ.AND P6, PT, R23, RZ, PT ;  /* 0x000000ff1700720b */ /* 0x000fe20003fd5000 */
[----:B------:R-:W-:Y:S01]  /*8fa0*/  IMAD.MOV.U32 R4, RZ, RZ, 0x3f800000 ;  /* 0x3f800000ff047424 */ /* 0x000fe200078e00ff */
[----:B------:R-:W-:Y:S01]  /*8fb0*/  LOP3.LUT R12, R8, 0xfffffffc, RZ, 0xc0, !PT ;  /* 0xfffffffc080c7812 */ /* 0x000fe200078ec0ff */
[----:B----4-:R-:W-:Y:S01]  /*8fc0*/  FADD.FTZ R25, R0, R7 ;  /* 0x0000000700197221 */ /* 0x010fe20000010000 */
[----:B------:R-:W-:Y:S01]  /*8fd0*/  FSETP.NE.FTZ.AND P4, PT, R24, RZ, PT ;  /* 0x000000ff1800720b */ /* 0x000fe20003f95000 */
[----:B------:R-:W-:Y:S01]  /*8fe0*/  @P0 IMAD.WIDE.U32 R6, R252, c[0x0][0x1e8], RZ ;  /* 0x00007a00fc060a25 */ /* 0x000fe200078e00ff */
[----:B------:R-:W-:-:S02]  /*8ff0*/  LEA.HI R22, R22, R10, RZ, 0x5 ;  /* 0x0000000a16167211 */ /* 0x000fc400078f28ff */
[----:B------:R-:W-:Y:S01]  /*9000*/  FSETP.NE.FTZ.AND P5, PT, R25, RZ, PT ;  /* 0x000000ff1900720b */ /* 0x000fe20003fb5000 */
[----:B------:R-:W-:Y:S01]  /*9010*/  FADD.FTZ R26, R5, R9 ;  /* 0x00000009051a7221 */ /* 0x000fe20000010000 */
[----:B------:R-:W-:Y:S01]  /*9020*/  @P0 MOV R40, R6 ;  /* 0x0000000600280202 */ /* 0x000fe20000000f00 */
[----:B------:R-:W-:Y:S01]  /*9030*/  IMAD.MOV.U32 R0, RZ, RZ, 0x3f800000 ;  /* 0x3f800000ff007424 */ /* 0x000fe200078e00ff */
[----:B------:R-:W-:Y:S01]  /*9040*/  SHF.R.S32.HI R6, RZ, 0x2, R8 ;  /* 0x00000002ff067819 */ /* 0x000fe20000011408 */
[----:B------:R-:W1:Y:S01]  /*9050*/  @P6 MUFU.RCP R2, R23 ;  /* 0x0000001700026308 */ /* 0x000e620000001000 */
[----:B------:R-:W-:Y:S01]  /*9060*/  FSETP.NE.FTZ.AND P3, PT, R26, RZ, PT ;  /* 0x000000ff1a00720b */ /* 0x000fe20003f75000 */
[----:B------:R-:W-:Y:S01]  /*9070*/  IMAD.MOV.U32 R5, RZ, RZ, 0x3f800000 ;  /* 0x3f800000ff057424 */ /* 0x000fe200078e00ff */
[----:B------:R-:W-:Y:S01]  /*9080*/  IADD3 R12, -R12, R10, RZ ;  /* 0x0000000a0c0c7210 */ /* 0x000fe20007ffe1ff */
[----:B------:R-:W-:Y:S01]  /*9090*/  @P0 IMAD R41, R252, c[0x0][0x1ec], R7 ;  /* 0x00007b00fc290a24 */ /* 0x000fe200078e0207 */
[----:B------:R-:W-:-:S03]  /*90a0*/  SHF.R.S32.HI R22, RZ, 0x5, R22 ;  /* 0x00000005ff167819 */ /* 0x000fc60000011416 */
[----:B------:R-:W3:Y:S01]  /*90b0*/  @P4 MUFU.RCP R0, R24 ;  /* 0x0000001800004308 */ /* 0x000ee20000001000 */
[----:B-1----:R-:W-:-:S07]  /*90c0*/  FMUL.FTZ R144, R2, R144 ;  /* 0x0000009002907220 */ /* 0x002fce0000410000 */
[----:B------:R-:W1:Y:S01]  /*90d0*/  @P5 MUFU.RCP R4, R25 ;  /* 0x0000001900045308 */ /* 0x000e620000001000 */
[C---:B------:R-:W-:Y:S02]  /*90e0*/  FMUL.FTZ R21, R2.reuse, R145 ;  /* 0x0000009102157220 */ /* 0x040fe40000410000 */
[C---:B------:R-:W-:Y:S02]  /*90f0*/  FMUL.FTZ R152, R2.reuse, R152 ;  /* 0x0000009802987220 */ /* 0x040fe40000410000 */
[C---:B------:R-:W-:Y:S01]  /*9100*/  FMUL.FTZ R17, R2.reuse, R153 ;  /* 0x0000009902117220 */ /* 0x040fe20000410000 */
[----:B------:R-:W-:Y:S01]  /*9110*/  F2FP.PACK_AB R21, R21, R144 ;  /* 0x000000901515723e */ /* 0x000fe200000000ff */
[C---:B------:R-:W-:Y:S01]  /*9120*/  FMUL.FTZ R156, R2.reuse, R156 ;  /* 0x0000009c029c7220 */ /* 0x040fe20000410000 */
[----:B------:R-:W4:Y:S01]  /*9130*/  @P3 MUFU.RCP R5, R26 ;  /* 0x0000001a00053308 */ /* 0x000f220000001000 */
[C---:B------:R-:W-:Y:S01]  /*9140*/  FMUL.FTZ R14, R2.reuse, R157 ;  /* 0x0000009d020e7220 */ /* 0x040fe20000410000 */
[----:B------:R-:W-:Y:S01]  /*9150*/  F2FP.PACK_AB R17, R17, R152 ;  /* 0x000000981111723e */ /* 0x000fe200000000ff */
[----:B------:R-:W-:-:S02]  /*9160*/  FMUL.FTZ R168, R2, R168 ;  /* 0x000000a802a87220 */ /* 0x000fc40000410000 */
[----:B------:R-:W-:Y:S01]  /*9170*/  FMUL.FTZ R169, R2, R169 ;  /* 0x000000a902a97220 */ /* 0x000fe20000410000 */
[----:B------:R-:W-:Y:S01]  /*9180*/  SHF.R.S32.HI R2, RZ, 0x1f, R6 ;  /* 0x0000001fff027819 */ /* 0x000fe20000011406 */
[----:B---3--:R-:W-:Y:S01]  /*9190*/  FMUL.FTZ R140, R0, R140 ;  /* 0x0000008c008c7220 */ /* 0x008fe20000410000 */
[----:B------:R-:W-:Y:S01]  /*91a0*/  F2FP.PACK_AB R14, R14, R156 ;  /* 0x0000009c0e0e723e */ /* 0x000fe200000000ff */
[----:B------:R-:W-:Y:S01]  /*91b0*/  FMUL.FTZ R19, R0, R141 ;  /* 0x0000008d00137220 */ /* 0x000fe20000410000 */
[----:B------:R-:W-:Y:S01]  /*91c0*/  LEA.HI R2, R2, R6, RZ, 0x3 ;  /* 0x0000000602027211 */ /* 0x000fe200078f18ff */
[C---:B------:R-:W-:Y:S01]  /*91d0*/  FMUL.FTZ R148, R0.reuse, R148 ;  /* 0x0000009400947220 */ /* 0x040fe20000410000 */
[----:B------:R-:W-:Y:S01]  /*91e0*/  F2FP.PACK_AB R8, R169, R168 ;  /* 0x000000a8a908723e */ /* 0x000fe200000000ff */
[----:B------:R-:W-:Y:S01]  /*91f0*/  FMUL.FTZ R18, R0, R149 ;  /* 0x0000009500127220 */ /* 0x000fe20000410000 */
[----:B------:R-:W-:Y:S01]  /*9200*/  LOP3.LUT R2, R2, 0xfffffff8, RZ, 0xc0, !PT ;  /* 0xfffffff802027812 */ /* 0x000fe200078ec0ff */
[C---:B------:R-:W-:Y:S01]  /*9210*/  FMUL.FTZ R160, R0.reuse, R160 ;  /* 0x000000a000a07220 */ /* 0x040fe20000410000 */
[----:B------:R-:W-:Y:S01]  /*9220*/  F2FP.PACK_AB R19, R19, R140 ;  /* 0x0000008c1313723e */ /* 0x000fe200000000ff */
[----:B------:R-:W-:Y:S01]  /*9230*/  FMUL.FTZ R10, R0, R161 ;  /* 0x000000a1000a7220 */ /* 0x000fe20000410000 */
[----:B------:R-:W-:Y:S01]  /*9240*/  IADD3 R2, R6, -R2, RZ ;  /* 0x8000000206027210 */ /* 0x000fe20007ffe0ff */
[----:B------:R-:W-:Y:S01]  /*9250*/  FMUL.FTZ R164, R0, R164 ;  /* 0x000000a400a47220 */ /* 0x000fe20000410000 */
[----:B------:R-:W-:Y:S01]  /*9260*/  F2FP.PACK_AB R18, R18, R148 ;  /* 0x000000941212723e */ /* 0x000fe200000000ff */
[----:B------:R-:W-:Y:S01]  /*9270*/  FMUL.FTZ R165, R0, R165 ;  /* 0x000000a500a57220 */ /* 0x000fe20000410000 */
[----:B------:R-:W-:Y:S01]  /*9280*/  LEA.HI R0, R2, R2, RZ, 0x1 ;  /* 0x0000000202007211 */ /* 0x000fe200078f08ff */
[----:B-1----:R-:W-:Y:S01]  /*9290*/  FMUL.FTZ R146, R4, R146 ;  /* 0x0000009204927220 */ /* 0x002fe20000410000 */
[----:B------:R-:W-:Y:S01]  /*92a0*/  F2FP.PACK_AB R10, R10, R160 ;  /* 0x000000a00a0a723e */ /* 0x000fe200000000ff */
[----:B------:R-:W-:-:S02]  /*92b0*/  FMUL.FTZ R20, R4, R147 ;  /* 0x0000009304147220 */ /* 0x000fc40000410000 */
[C---:B------:R-:W-:Y:S02]  /*92c0*/  FMUL.FTZ R154, R4.reuse, R154 ;  /* 0x0000009a049a7220 */ /* 0x040fe40000410000 */
[----:B------:R-:W-:Y:S01]  /*92d0*/  FMUL.FTZ R16, R4, R155 ;  /* 0x0000009b04107220 */ /* 0x000fe20000410000 */
[----:B------:R-:W-:Y:S01]  /*92e0*/  F2FP.PACK_AB R20, R20, R146 ;  /* 0x000000921414723e */ /* 0x000fe200000000ff */
[C---:B------:R-:W-:Y:S02]  /*92f0*/  FMUL.FTZ R158, R4.reuse, R158 ;  /* 0x0000009e049e7220 */ /* 0x040fe40000410000 */
[----:B------:R-:W-:Y:S01]  /*9300*/  FMUL.FTZ R11, R4, R159 ;  /* 0x0000009f040b7220 */ /* 0x000fe20000410000 */
[----:B------:R-:W-:Y:S01]  /*9310*/  F2FP.PACK_AB R16, R16, R154 ;  /* 0x0000009a1010723e */ /* 0x000fe200000000ff */
[C---:B------:R-:W-:Y:S02]  /*9320*/  FMUL.FTZ R170, R4.reuse, R170 ;  /* 0x000000aa04aa7220 */ /* 0x040fe40000410000 */
[----:B------:R-:W-:Y:S01]  /*9330*/  FMUL.FTZ R7, R4, R171 ;  /* 0x000000ab04077220 */ /* 0x000fe20000410000 */
[----:B------:R-:W-:Y:S01]  /*9340*/  LOP3.LUT R4, R0, 0x3fffffe, RZ, 0xc0, !PT ;  /* 0x03fffffe00047812 */ /* 0x000fe200078ec0ff */
[C---:B----4-:R-:W-:Y:S01]  /*9350*/  FMUL.FTZ R143, R5.reuse, R143 ;  /* 0x0000008f058f7220 */ /* 0x050fe20000410000 */
[----:B------:R-:W-:Y:S01]  /*9360*/  SHF.R.S32.HI R0, RZ, 0x1, R0 ;  /* 0x00000001ff007819 */ /* 0x000fe20000011400 */
[----:B------:R-:W-:Y:S01]  /*9370*/  FMUL.FTZ R142, R5, R142 ;  /* 0x0000008e058e7220 */ /* 0x000fe20000410000 */
[----:B------:R-:W-:Y:S01]  /*9380*/  F2FP.PACK_AB R11, R11, R158 ;  /* 0x0000009e0b0b723e */ /* 0x000fe200000000ff */
[C---:B------:R-:W-:Y:S01]  /*9390*/  FMUL.FTZ R151, R5.reuse, R151 ;  /* 0x0000009705977220 */ /* 0x040fe20000410000 */
[----:B------:R-:W-:Y:S01]  /*93a0*/  LOP3.LUT R6, R0, 0x1, RZ, 0xc0, !PT ;  /* 0x0000000100067812 */ /* 0x000fe200078ec0ff */
[----:B------:R-:W-:Y:S01]  /*93b0*/  FMUL.FTZ R15, R5, R150 ;  /* 0x00000096050f7220 */ /* 0x000fe20000410000 */
[----:B------:R-:W-:Y:S01]  /*93c0*/  F2FP.PACK_AB R142, R143, R142 ;  /* 0x0000008e8f8e723e */ /* 0x000fe200000000ff */
[C---:B------:R-:W-:Y:S01]  /*93d0*/  FMUL.FTZ R163, R5.reuse, R163 ;  /* 0x000000a305a37220 */ /* 0x040fe20000410000 */
[----:B------:R-:W-:Y:S01]  /*93e0*/  ISETP.NE.U32.AND P2, PT, R6, 0x1, PT ;  /* 0x000000010600780c */ /* 0x000fe20003f45070 */
[----:B------:R-:W-:Y:S01]  /*93f0*/  FMUL.FTZ R9, R5, R162 ;  /* 0x000000a205097220 */ /* 0x000fe20000410000 */
[----:B------:R-:W-:Y:S01]  /*9400*/  F2FP.PACK_AB R15, R151, R15 ;  /* 0x0000000f970f723e */ /* 0x000fe200000000ff */
[----:B------:R-:W-:Y:S01]  /*9410*/  FMUL.FTZ R167, R5, R167 ;  /* 0x000000a705a77220 */ /* 0x000fe20000410000 */
[----:B------:R-:W-:Y:S01]  /*9420*/  SEL R13, R13, 0x10, !P2 ;  /* 0x000000100d0d7807 */ /* 0x000fe20005000000 */
[----:B------:R-:W-:Y:S01]  /*9430*/  FMUL.FTZ R166, R5, R166 ;  /* 0x000000a605a67220 */ /* 0x000fe20000410000 */
[----:B------:R-:W-:Y:S01]  /*9440*/  LOP3.LUT P2, RZ, R0, 0x2, RZ, 0xc0, !PT ;  /* 0x0000000200ff7812 */ /* 0x000fe2000784c0ff */
[----:B------:R-:W-:Y:S01]  /*9450*/  IMAD.IADD R4, R2, 0x1, -R4 ;  /* 0x0000000102047824 */ /* 0x000fe200078e0a04 */
[----:B------:R-:W-:Y:S01]  /*9460*/  LEA R2, R22, R12, 0x8 ;  /* 0x0000000c16027211 */ /* 0x000fe200078e40ff */
[----:B------:R-:W-:Y:S01]  /*9470*/  IMAD.SHL.U32 R5, R0, 0x40, RZ ;  /* 0x0000004000057824 */ /* 0x000fe200078e00ff */
[----:B------:R-:W-:-:S02]  /*9480*/  F2FP.PACK_AB R7, R7, R170 ;  /* 0x000000aa0707723e */ /* 0x000fc400000000ff */
[----:B------:R-:W-:Y:S02]  /*9490*/  LEA R4, R4, R2, 0x4 ;  /* 0x0000000204047211 */ /* 0x000fe400078e20ff */
[----:B------:R-:W-:Y:S02]  /*94a0*/  LOP3.LUT R2, R5, 0xc0, RZ, 0xc0, !PT ;  /* 0x000000c005027812 */ /* 0x000fe400078ec0ff */
[----:B------:R-:W-:Y:S02]  /*94b0*/  F2FP.PACK_AB R9, R163, R9 ;  /* 0x00000009a309723e */ /* 0x000fe400000000ff */
[----:B------:R-:W-:Y:S02]  /*94c0*/  LEA.HI R2, R2, R2, RZ, 0x1d ;  /* 0x0000000202027211 */ /* 0x000fe400078fe8ff */
[----:B------:R-:W-:Y:S02]  /*94d0*/  F2FP.PACK_AB R6, R165, R164 ;  /* 0x000000a4a506723e */ /* 0x000fe400000000ff */
[----:B------:R-:W-:-:S02]  /*94e0*/  LEA R0, R4, R2, 0x1 ;  /* 0x0000000204007211 */ /* 0x000fc400078e08ff */
[----:B------:R-:W-:Y:S02]  /*94f0*/  F2FP.PACK_AB R5, R167, R166 ;  /* 0x000000a6a705723e */ /* 0x000fe400000000ff */
[----:B------:R-:W-:Y:S01]  /*9500*/  @P1 MOV R12, c[0x0][0x210] ;  /* 0x00008400000c1a02 */ /* 0x000fe20000000f00 */
[----:B------:R-:W-:-:S04]  /*9510*/  IMAD.SHL.U32 R0, R0, 0x2, RZ ;  /* 0x0000000200007824 */ /* 0x000fc800078e00ff */
[----:B------:R-:W-:Y:S01]  /*9520*/  @P1 IMAD R12, R12, c[0x0][0x214], RZ ;  /* 0x000085000c0c1a24 */ /* 0x000fe200078e02ff */
[C---:B------:R-:W-:Y:S01]  /*9530*/  IADD3 R4, R0.reuse, R13, RZ ;  /* 0x0000000d00047210 */ /* 0x040fe20007ffe0ff */
[----:B------:R-:W-:Y:S01]  /*9540*/  STS [R0], R21 ;  /* 0x0000001500007388 */ /* 0x000fe20000000800 */
[C---:B------:R-:W-:Y:S02]  /*9550*/  IADD3 R2, R0.reuse, 0x20, RZ ;  /* 0x0000002000027810 */ /* 0x040fe40007ffe0ff */
[----:B------:R-:W-:Y:S01]  /*9560*/  @P2 IADD3 R2, R0, -0x20, RZ ;  /* 0xffffffe000022810 */ /* 0x000fe20007ffe0ff */
[----:B------:R-:W-:Y:S01]  /*9570*/  STS [R0+0x200], R20 ;  /* 0x0002001400007388 */ /* 0x000fe20000000800 */
[----:B------:R-:W-:Y:S01]  /*9580*/  ISETP.NE.AND P2, PT, R27, RZ, PT ;  /* 0x000000ff1b00720c */ /* 0x000fe20003f45270 */
[----:B------:R-:W-:Y:S02]  /*9590*/  @!P1 IMAD.MOV.U32 R27, RZ, RZ, c[0x0][0x214] ;  /* 0x00008500ff1b9624 */ /* 0x000fe400078e00ff */
[----:B------:R1:W-:Y:S03]  /*95a0*/  STS [R4], R17 ;  /* 0x0000001104007388 */ /* 0x0003e60000000800 */
[----:B------:R-:W-:Y:S01]  /*95b0*/  @!P1 SEL R12, R27, c[0x0][0x234], !P2 ;  /* 0x00008d001b0c9a07 */ /* 0x000fe20005000000 */
[----:B------:R3:W-:Y:S01]  /*95c0*/  STS [R4+0x200], R16 ;  /* 0x0002001004007388 */ /* 0x0007e20000000800 */
[----:B------:R-:W-:-:S03]  /*95d0*/  ISETP.NE.OR P2, PT, R28, RZ, !P2 ;  /* 0x000000ff1c00720c */ /* 0x000fc60005745670 */
[----:B------:R4:W-:Y:S04]  /*95e0*/  STS [R0+0x1000], R19 ;  /* 0x0010001300007388 */ /* 0x0009e80000000800 */
[----:B------:R4:W-:Y:S04]  /*95f0*/  STS [R0+0x1200], R142 ;  /* 0x0012008e00007388 */ /* 0x0009e80000000800 */
[----:B------:R4:W-:Y:S04]  /*9600*/  STS [R4+0x1000], R18 ;  /* 0x0010001204007388 */ /* 0x0009e80000000800 */
[----:B------:R4:W-:Y:S04]  /*9610*/  STS [R4+0x1200], R15 ;  /* 0x0012000f04007388 */ /* 0x0009e80000000800 */
[----:B------:R4:W-:Y:S01]  /*9620*/  STS [R2], R14 ;  /* 0x0000000e02007388 */ /* 0x0009e20000000800 */
[----:B-1----:R-:W-:-:S03]  /*9630*/  MOV R17, 0x7f800000 ;  /* 0x7f80000000117802 */ /* 0x002fc60000000f00 */
[----:B------:R-:W-:Y:S01]  /*9640*/  STS [R2+0x200], R11 ;  /* 0x0002000b02007388 */ /* 0x000fe20000000800 */
[----:B---3--:R-:W-:-:S03]  /*9650*/  MOV R16, 0x7f800000 ;  /* 0x7f80000000107802 */ /* 0x008fc60000000f00 */
[----:B----4-:R-:W1:Y:S01]  /*9660*/  S2R R19, SR_CTAID.Z ;  /* 0x0000000000137919 */ /* 0x010e620000002700 */
[----:B------:R-:W-:Y:S02]  /*9670*/  IMAD.IADD R0, R13, 0x1, R2 ;  /* 0x000000010d007824 */ /* 0x000fe400078e0202 */
[----:B------:R-:W-:Y:S01]  /*9680*/  @P4 MUFU.LG2 R13, R24 ;  /* 0x00000018000d4308 */ /* 0x000fe20000000c00 */
[----:B------:R-:W-:Y:S02]  /*9690*/  MOV R18, 0x7f800000 ;  /* 0x7f80000000127802 */ /* 0x000fe40000000f00 */
[----:B------:R-:W-:Y:S01]  /*96a0*/  STS [R0], R8 ;  /* 0x0000000800007388 */ /* 0x000fe20000000800 */
[----:B------:R-:W-:-:S03]  /*96b0*/  @!P2 IMAD R4, R42, c[0x0][0x214], RZ ;  /* 0x000085002a04aa24 */ /* 0x000fc600078e02ff */
[----:B------:R3:W-:Y:S01]  /*96c0*/  STS [R0+0x200], R7 ;  /* 0x0002000700007388 */ /* 0x0007e20000000800 */
[----:B------:R-:W-:Y:S01]  /*96d0*/  IMAD.MOV.U32 R15, RZ, RZ, 0x7f800000 ;  /* 0x7f800000ff0f7424 */ /* 0x000fe200078e00ff */
[----:B------:R-:W-:Y:S02]  /*96e0*/  @P5 MUFU.LG2 R14, R25 ;  /* 0x00000019000e5308 */ /* 0x000fe40000000c00 */
[----:B------:R4:W-:Y:S04]  /*96f0*/  STS [R2+0x1000], R10 ;  /* 0x0010000a02007388 */ /* 0x0009e80000000800 */
[----:B------:R1:W-:Y:S04]  /*9700*/  STS [R2+0x1200], R9 ;  /* 0x0012000902007388 */ /* 0x0003e80000000800 */
[----:B------:R1:W-:Y:S04]  /*9710*/  STS [R0+0x1000], R6 ;  /* 0x0010000600007388 */ /* 0x0003e80000000800 */
[----:B------:R1:W-:Y:S04]  /*9720*/  STS [R0+0x1200], R5 ;  /* 0x0012000500007388 */ /* 0x0003e80000000800 */
[----:B------:R-:W-:Y:S06]  /*9730*/  BAR.SYNC.DEFER_BLOCKING 0x0 ;  /* 0x0000000000007b1d */ /* 0x000fec0000010000 */
[----:B---3--:R-:W3:Y:S01]  /*9740*/  @P6 MUFU.LG2 R7, R23 ;  /* 0x0000001700076308 */ /* 0x008ee20000000c00 */
[----:B----4-:R-:W-:Y:S01]  /*9750*/  @!P0 IMAD.WIDE.U32 R10, R42, c[0x0][0x1e0], RZ ;  /* 0x000078002a0a8a25 */ /* 0x010fe200078e00ff */
[----:B-1----:R-:W1:Y:S01]  /*9760*/  S2R R9, SR_CTAID.X ;  /* 0x0000000000097919 */ /* 0x002e620000002500 */
[----:B------:R-:W-:-:S02]  /*9770*/  @!P2 SEL R2, R4, R252, !P0 ;  /* 0x000000fc0402a207 */ /* 0x000fc40004000000 */
[----:B------:R-:W-:Y:S01]  /*9780*/  @!P0 SHF.R.S32.HI R4, RZ, 0x1f, R42 ;  /* 0x0000001fff048819 */ /* 0x000fe2000001142a */
[----:B------:R-:W-:Y:S01]  /*9790*/  @P1 IMAD.MOV.U32 R6, RZ, RZ, c[0x0][0x210] ;  /* 0x00008400ff061624 */ /* 0x000fe200078e00ff */
[----:B------:R-:W-:Y:S02]  /*97a0*/  @!P0 MOV R40, R10 ;  /* 0x0000000a00288202 */ /* 0x000fe40000000f00 */
[----:B------:R-:W4:Y:S01]  /*97b0*/  @P3 MUFU.LG2 R10, R26 ;  /* 0x0000001a000a3308 */ /* 0x000f220000000c00 */
[----:B------:R-:W-:Y:S01]  /*97c0*/  @P1 MOV R0, 0x1 ;  /* 0x0000000100001802 */ /* 0x000fe20000000f00 */
[----:B------:R-:W-:Y:S01]  /*97d0*/  @!P1 IMAD R0, R12, c[0x0][0x1c0], RZ ;  /* 0x000070000c009a24 */ /* 0x000fe200078e02ff */
[----:B------:R-:W-:Y:S01]  /*97e0*/  @!P1 MOV R6, 0x1 ;  /* 0x0000000100069802 */ /* 0x000fe20000000f00 */
[----:B------:R4:W4:Y:S01]  /*97f0*/  LDS.128 R28, [R218] ;  /* 0x00000000da1c7984 */ /* 0x0009220000000c00 */
[----:B------:R-:W-:Y:S02]  /*9800*/  @!P0 IMAD R4, R4, c[0x0][0x1e0], RZ ;  /* 0x0000780004048a24 */ /* 0x000fe400078e02ff */
[C---:B------:R-:W-:Y:S01]  /*9810*/  IMAD R0, R42.reuse, R0, RZ ;  /* 0x000000002a007224 */ /* 0x040fe200078e02ff */
[----:B------:R4:W4:Y:S01]  /*9820*/  LDS.128 R32, [R218+0x800] ;  /* 0x00080000da207984 */ /* 0x0009220000000c00 */
[----:B------:R-:W-:-:S02]  /*9830*/  @!P0 IMAD R8, R42, c[0x0][0x1e4], R4 ;  /* 0x000079002a088a24 */ /* 0x000fc400078e0204 */
[----:B------:R-:W-:Y:S01]  /*9840*/  CS2R R4, SRZ ;  /* 0x0000000000047805 */ /* 0x000fe2000001ff00 */
[----:B------:R4:W4:Y:S01]  /*9850*/  LDS.128 R36, [R218+0x1000] ;  /* 0x00100000da247984 */ /* 0x0009220000000c00 */
[----:B------:R-:W-:Y:S01]  /*9860*/  @!P2 SHF.R.S32.HI R5, RZ, 0x1f, R2 ;  /* 0x0000001fff05a819 */ /* 0x000fe20000011402 */
[----:B---3--:R-:W-:Y:S01]  /*9870*/  @P6 FMUL.FTZ R7, R7, 0.69314718246459960938 ;  /* 0x3f31721807076820 */ /* 0x008fe20000410000 */
[----:B------:R-:W-:Y:S01]  /*9880*/  SEL R0, R0, RZ, P2 ;  /* 0x000000ff00007207 */ /* 0x000fe20001000000 */
[----:B------:R-:W3:Y:S01]  /*9890*/  LDS.128 R216, [R218+0x1800] ;  /* 0x00180000dad87984 */ /* 0x000ee20000000c00 */
[----:B------:R-:W-:Y:S01]  /*98a0*/  @!P2 MOV R4, R2 ;  /* 0x000000020004a202 */ /* 0x000fe20000000f00 */
[----:B-1----:R-:W-:Y:S02]  /*98b0*/  IMAD R2, R9, R6, RZ ;  /* 0x0000000609027224 */ /* 0x002fe400078e02ff */
[----:B------:R-:W-:Y:S01]  /*98c0*/  IMAD R0, R19, R12, R0 ;  /* 0x0000000c13007224 */ /* 0x000fe200078e0200 */
[----:B--2---:R-:W-:Y:S01]  /*98d0*/  LOP3.LUT P2, RZ, R44, 0x3, RZ, 0xc0, !PT ;  /* 0x000000032cff7812 */ /* 0x004fe2000784c0ff */
[----:B------:R-:W-:Y:S01]  /*98e0*/  @!P0 IMAD.IADD R41, R11, 0x1, R8 ;  /* 0x000000010b298824 */ /* 0x000fe200078e0208 */
[----:B------:R-:W-:Y:S01]  /*98f0*/  SHF.L.U32 R9, R2, 0x7, RZ ;  /* 0x0000000702097819 */ /* 0x000fe200000006ff */
[----:B----4-:R-:W-:-:S02]  /*9900*/  @P3 FMUL.FTZ R2, R10, 0.69314718246459960938 ;  /* 0x3f3172180a023820 */ /* 0x010fc40000410000 */
[----:B------:R-:W-:Y:S01]  /*9910*/  @P6 FFMA.FTZ R18, R138, c[0x0][0x238], R7 ;  /* 0x00008e008a126a23 */ /* 0x000fe20000010007 */
[--C-:B------:R-:W-:Y:S01]  /*9920*/  IADD3 R10, P1, P0, R9, R4, R0.reuse ;  /* 0x00000004090a7210 */ /* 0x100fe2000783e000 */
[----:B------:R-:W-:Y:S01]  /*9930*/  @P5 FMUL.FTZ R8, R14, 0.69314718246459960938 ;  /* 0x3f3172180e085820 */ /* 0x000fe20000410000 */
[----:B------:R-:W-:Y:S01]  /*9940*/  SHF.R.S32.HI R4, RZ, 0x1f, R9 ;  /* 0x0000001fff047819 */ /* 0x000fe20000011409 */
[----:B------:R-:W-:Y:S01]  /*9950*/  @P4 FMUL.FTZ R7, R13, 0.69314718246459960938 ;  /* 0x3f3172180d074820 */ /* 0x000fe20000410000 */
[----:B------:R-:W-:Y:S01]  /*9960*/  SHF.R.S32.HI R0, RZ, 0x1f, R0 ;  /* 0x0000001fff007819 */ /* 0x000fe20000011400 */
[----:B------:R-:W-:Y:S02]  /*9970*/  @P5 FFMA.FTZ R17, R137, c[0x0][0x238], R8 ;  /* 0x00008e0089115a23 */ /* 0x000fe40000010008 */
[----:B------:R-:W-:Y:S01]  /*9980*/  @P4 FFMA.FTZ R15, R136, c[0x0][0x238], R7 ;  /* 0x00008e00880f4a23 */ /* 0x000fe20000010007 */
[----:B------:R-:W-:Y:S01]  /*9990*/  IADD3.X R11, R4, R5, R0, P1, P0 ;  /* 0x00000005040b7210 */ /* 0x000fe20000fe0400 */
[----:B------:R-:W-:Y:S01]  /*99a0*/  @P3 FFMA.FTZ R16, R3, c[0x0][0x238], R2 ;  /* 0x00008e0003103a23 */ /* 0x000fe20000010002 */
[----:B------:R-:W-:Y:S05]  /*99b0*/  @P2 BRA `(.L_x_11) ;  /* 0x0000027000002947 */ /* 0x000fea0003800000 */
[----:B------:R-:W-:Y:S02]  /*99c0*/  SHF.R.S32.HI R0, RZ, 0x1f, R22 ;  /* 0x0000001fff007819 */ /* 0x000fe40000011416 */
[----:B------:R-:W-:-:S02]  /*99d0*/  SHF.R.S32.HI R3, RZ, 0x1f, R44 ;  /* 0x0000001fff037819 */ /* 0x000fc4000001142c */
[----:B------:R-:W-:Y:S02]  /*99e0*/  LEA.HI R2, R0, R22, RZ, 0x2 ;  /* 0x0000001600027211 */ /* 0x000fe400078f10ff */
[----:B------:R-:W-:Y:S02]  /*99f0*/  LEA.HI R0, R3, R44, RZ, 0x2 ;  /* 0x0000002c03007211 */ /* 0x000fe400078f10ff */
[----:B------:R-:W-:Y:S02]  /*9a00*/  LOP3.LUT R2, R2, 0xffffffc, RZ, 0xc0, !PT ;  /* 0x0ffffffc02027812 */ /* 0x000fe400078ec0ff */
[----:B------:R-:W-:-:S03]  /*9a10*/  SHF.R.S32.HI R0, RZ, 0x2, R0 ;  /* 0x00000002ff007819 */ /* 0x000fc60000011400 */
[----:B------:R-:W-:-:S04]  /*9a20*/  IMAD.IADD R2, R22, 0x1, -R2 ;  /* 0x0000000116027824 */ /* 0x000fc800078e0a02 */
[----:B------:R-:W-:-:S05]  /*9a30*/  IMAD R0, R2, 0x10, R0 ;  /* 0x0000001002007824 */ /* 0x000fca00078e0200 */
[CC--:B-----5:R-:W-:Y:S02]  /*9a40*/  ISETP.GE.AND P6, PT, R0.reuse, R43.reuse, PT ;  /* 0x0000002b0000720c */ /* 0x0e0fe40003fc6270 */
[C---:B------:R-:W-:Y:S02]  /*9a50*/  IADD3 R3, R0.reuse, 0x8, RZ ;  /* 0x0000000800037810 */ /* 0x040fe40007ffe0ff */
[C---:B------:R-:W-:Y:S02]  /*9a60*/  IADD3 R2, R0.reuse, 0x40, RZ ;  /* 0x0000004000027810 */ /* 0x040fe40007ffe0ff */
[----:B------:R-:W-:Y:S02]  /*9a70*/  IADD3 R4, R0, 0x48, RZ ;  /* 0x0000004800047810 */ /* 0x000fe40007ffe0ff */
[-C--:B------:R-:W-:Y:S02]  /*9a80*/  ISETP.GE.AND P5, PT, R3, R43.reuse, PT ;  /* 0x0000002b0300720c */ /* 0x080fe40003fa6270 */
[----:B------:R-:W-:-:S02]  /*9a90*/  ISETP.GE.AND P4, PT, R2, R43, PT ;  /* 0x0000002b0200720c */ /* 0x000fc40003f86270 */
[----:B------:R-:W-:Y:S01]  /*9aa0*/  ISETP.GE.AND P3, PT, R4, R43, PT ;  /* 0x0000002b0400720c */ /* 0x000fe20003f66270 */
[----:B------:R-:W-:-:S05]  /*9ab0*/  @!P6 IMAD R0, R0, R6, RZ ;  /* 0x000000060000e224 */ /* 0x000fca00078e02ff */
[----:B------:R-:W-:-:S03]  /*9ac0*/  @!P6 IADD3 R5, P0, R0, R10, RZ ;  /* 0x0000000a0005e210 */ /* 0x000fc60007f1e0ff */
[-C--:B------:R-:W-:Y:S01]  /*9ad0*/  @!P5 IMAD R3, R3, R6.reuse, RZ ;  /* 0x000000060303d224 */ /* 0x080fe200078e02ff */
[-C--:B------:R-:W-:Y:S01]  /*9ae0*/  @!P6 LEA.HI.X.SX32 R7, R0, R11.reuse, 0x1, P0 ;  /* 0x0000000b0007e211 */ /* 0x080fe200000f0eff */
[-C--:B------:R-:W-:Y:S01]  /*9af0*/  @!P4 IMAD R12, R2, R6.reuse, RZ ;  /* 0x00000006020cc224 */ /* 0x080fe200078e02ff */
[----:B------:R-:W-:Y:S01]  /*9b00*/  @!P6 LEA R8, P0, R5, c[0x0][0x200], 0x2 ;  /* 0x000080000508ea11 */ /* 0x000fe200078010ff */
[----:B------:R-:W-:Y:S01]  /*9b10*/  @!P3 IMAD R2, R4, R6, RZ ;  /* 0x000000060402b224 */ /* 0x000fe200078e02ff */
[-C--:B------:R-:W-:Y:S02]  /*9b20*/  @!P5 IADD3 R0, P2, R3, R10.reuse, RZ ;  /* 0x0000000a0300d210 */ /* 0x080fe40007f5e0ff */
[----:B------:R-:W-:Y:S02]  /*9b30*/  @!P6 LEA.HI.X R9, R5, c[0x0][0x204], R7, 0x2, P0 ;  /* 0x000081000509ea11 */ /* 0x000fe400000f1407 */
[-C--:B------:R-:W-:Y:S02]  /*9b40*/  @!P4 IADD3 R5, P1, R12, R10.reuse, RZ ;  /* 0x0000000a0c05c210 */ /* 0x080fe40007f3e0ff */
[----:B------:R-:W-:Y:S01]  /*9b50*/  @!P3 IADD3 R10, P0, R2, R10, RZ ;  /* 0x0000000a020ab210 */ /* 0x000fe20007f1e0ff */
[----:B------:R1:W-:Y:S01]  /*9b60*/  @!P6 STG.E [R8.64], R18 ;  /* 0x000000120800e986 */ /* 0x0003e2000c101908 */
[----:B------:R-:W-:-:S02]  /*9b70*/  @!P5 LEA.HI.X.SX32 R3, R3, R11, 0x1, P2 ;  /* 0x0000000b0303d211 */ /* 0x000fc400010f0eff */
[----:B------:R-:W-:Y:S02]  /*9b80*/  @!P5 LEA R6, P2, R0, c[0x0][0x200], 0x2 ;  /* 0x000080000006da11 */ /* 0x000fe400078410ff */
[-C--:B------:R-:W-:Y:S02]  /*9b90*/  @!P4 LEA.HI.X.SX32 R12, R12, R11.reuse, 0x1, P1 ;  /* 0x0000000b0c0cc211 */ /* 0x080fe400008f0eff */
[----:B------:R-:W-:Y:S02]  /*9ba0*/  @!P3 LEA.HI.X.SX32 R11, R2, R11, 0x1, P0 ;  /* 0x0000000b020bb211 */ /* 0x000fe400000f0eff */
[----:B------:R-:W-:Y:S02]  /*9bb0*/  @!P4 LEA R4, P1, R5, c[0x0][0x200], 0x2 ;  /* 0x000080000504ca11 */ /* 0x000fe400078210ff */
[----:B------:R-:W-:Y:S02]  /*9bc0*/  @!P3 LEA R2, P0, R10, c[0x0][0x200], 0x2 ;  /* 0x000080000a02ba11 */ /* 0x000fe400078010ff */
[----:B------:R-:W-:-:S02]  /*9bd0*/  @!P5 LEA.HI.X R7, R0, c[0x0][0x204], R3, 0x2, P2 ;  /* 0x000081000007da11 */ /* 0x000fc400010f1403 */
[----:B------:R-:W-:Y:S02]  /*9be0*/  @!P4 LEA.HI.X R5, R5, c[0x0][0x204], R12, 0x2, P1 ;  /* 0x000081000505ca11 */ /* 0x000fe400008f140c */
[----:B------:R-:W-:Y:S01]  /*9bf0*/  @!P3 LEA.HI.X R3, R10, c[0x0][0x204], R11, 0x2, P0 ;  /* 0x000081000a03ba11 */ /* 0x000fe200000f140b */
[----:B------:R1:W-:Y:S04]  /*9c00*/  @!P5 STG.E [R6.64], R17 ;  /* 0x000000110600d986 */ /* 0x0003e8000c101908 */
[----:B------:R1:W-:Y:S04]  /*9c10*/  @!P4 STG.E [R4.64], R15 ;  /* 0x0000000f0400c986 */ /* 0x0003e8000c101908 */
[----:B------:R1:W-:Y:S02]  /*9c20*/  @!P3 STG.E [R2.64], R16 ;  /* 0x000000100200b986 */ /* 0x0003e4000c101908 */
.L_x_11:
[----:B------:R-:W-:Y:S05]  /*9c30*/  BSYNC B0 ;  /* 0x0000000000007941 */ /* 0x000fea0003800000 */
.L_x_10:
[----:B-1----:R-:W2:Y:S04]  /*9c40*/  LDL.LU.64 R8, [R1+0x18] ;  /* 0x0000180001087983 */ /* 0x002ea80000300a00 */
[----:B------:R-:W4:Y:S04]  /*9c50*/  LDL.LU.64 R4, [R1] ;  /* 0x0000000001047983 */ /* 0x000f280000300a00 */
[----:B------:R1:W5:Y:S01]  /*9c60*/  LDL.64 R10, [R1+0x8] ;  /* 0x00000800010a7983 */ /* 0x0003620000100a00 */
[----:B------:R-:W-:Y:S01]  /*9c70*/  SHF.R.S32.HI R0, RZ, 0x1f, R19 ;  /* 0x0000001fff007819 */ /* 0x000fe20000011413 */
[----:B------:R-:W-:Y:S04]  /*9c80*/  BSSY B0, `(.L_x_12) ;  /* 0x0000011000007945 */ /* 0x000fe80003800000 */
[----:B------:R-:W-:-:S04]  /*9c90*/  IMAD R0, R0, c[0x0][0x1f0], RZ ;  /* 0x00007c0000007a24 */ /* 0x000fc800078e02ff */
[----:B------:R-:W-:Y:S01]  /*9ca0*/  IMAD R0, R19, c[0x0][0x1f4], R0 ;  /* 0x00007d0013007a24 */ /* 0x000fe200078e0200 */
[----:B--2---:R-:W-:-:S04]  /*9cb0*/  IADD3 R2, P0, R8, R40, RZ ;  /* 0x0000002808027210 */ /* 0x004fc80007f1e0ff */
[----:B------:R-:W-:Y:S02]  /*9cc0*/  IADD3.X R3, R9, R41, RZ, P0, !PT ;  /* 0x0000002909037210 */ /* 0x000fe400007fe4ff */
[----:B----45:R-:W-:-:S03]  /*9cd0*/  ISETP.GE.AND P0, PT, R4, R43, PT ;  /* 0x0000002b0400720c */ /* 0x030fc60003f06270 */
[----:B------:R-:W-:-:S05]  /*9ce0*/  IMAD.WIDE.U32 R8, R19, c[0x0][0x1f0], R2 ;  /* 0x00007c0013087a25 */ /* 0x000fca00078e0002 */
[----:B------:R-:W-:-:S05]  /*9cf0*/  IADD3 R7, R9, R0, RZ ;  /* 0x0000000009077210 */ /* 0x000fca0007ffe0ff */
[----:B------:R-:W-:Y:S05]  /*9d00*/  @P0 BRA `(.L_x_13) ;  /* 0x0000008000000947 */ /* 0x000fea0003800000 */
[----:B-1----:R-:W-:Y:S01]  /*9d10*/  MOV R6, R8 ;  /* 0x0000000800067202 */ /* 0x002fe20000000f00 */
[----:B------:R-:W-:-:S04]  /*9d20*/  IMAD R0, R11, c[0x0][0x1e8], RZ ;  /* 0x00007a000b007a24 */ /* 0x000fc800078e02ff */
[----:B------:R-:W-:-:S04]  /*9d30*/  IMAD.WIDE.U32 R2, R10, c[0x0][0x1e8], R6 ;  /* 0x00007a000a027a25 */ /* 0x000fc800078e0006 */
[----:B------:R-:W-:Y:S01]  /*9d40*/  IMAD R0, R10, c[0x0][0x1ec], R0 ;  /* 0x00007b000a007a24 */ /* 0x000fe200078e0200 */
[----:B------:R-:W-:-:S04]  /*9d50*/  LEA R4, P0, R2, c[0x0][0x1d0], 0x1 ;  /* 0x0000740002047a11 */ /* 0x000fc800078008ff */
[----:B------:R-:W-:-:S04]  /*9d60*/  IADD3 R0, R3, R0, RZ ;  /* 0x0000000003007210 */ /* 0x000fc80007ffe0ff */
[----:B------:R-:W-:-:S05]  /*9d70*/  LEA.HI.X R5, R2, c[0x0][0x1d4], R0, 0x1, P0 ;  /* 0x0000750002057a11 */ /* 0x000fca00000f0c00 */
[----:B------:R1:W-:Y:S02]  /*9d80*/  STG.E.128 [R4.64], R28 ;  /* 0x0000001c04007986 */ /* 0x0003e4000c101d08 */
.L_x_13:
[----:B-1----:R-:W-:Y:S05]  /*9d90*/  BSYNC B0 ;  /* 0x0000000000007941 */ /* 0x002fea0003800000 */
.L_x_12:
[----:B------:R-:W2:Y:S01]  /*9da0*/  LDL.LU R0, [R1+0x20] ;  /* 0x0000200001007983 */ /* 0x000ea20000300800 */
[----:B------:R-:W-:Y:S01]  /*9db0*/  BSSY B0, `(.L_x_14) ;  /* 0x000000e000007945 */ /* 0x000fe20003800000 */
[----:B--2---:R-:W-:-:S13]  /*9dc0*/  ISETP.GE.AND P0, PT, R0, R43, PT ;  /* 0x0000002b0000720c */ /* 0x004fda0003f06270 */
[----:B------:R-:W-:Y:S05]  /*9dd0*/  @P0 BRA `(.L_x_15) ;  /* 0x000000b000000947 */ /* 0x000fea0003800000 */
[----:B------:R-:W-:Y:S01]  /*9de0*/  IADD3 R4, P0, R10, 0x20, RZ ;  /* 0x000000200a047810 */ /* 0x000fe20007f1e0ff */
[----:B------:R-:W-:Y:S01]  /*9df0*/  IMAD.MOV.U32 R2, RZ, RZ, R8 ;  /* 0x000000ffff027224 */ /* 0x000fe200078e0008 */
[----:B------:R-:W-:-:S03]  /*9e00*/  MOV R3, R7 ;  /* 0x0000000700037202 */ /* 0x000fc60000000f00 */
[----:B------:R-:W-:Y:S02]  /*9e10*/  IMAD.X R0, RZ, RZ, R11, P0 ;  /* 0x000000ffff007224 */ /* 0x000fe400000e060b */
[----:B------:R-:W-:-:S04]  /*9e20*/  IMAD.WIDE.U32 R2, R4, c[0x0][0x1e8], R2 ;  /* 0x00007a0004027a25 */ /* 0x000fc800078e0002 */
[----:B------:R-:W-:-:S04]  /*9e30*/  IMAD R0, R0, c[0x0][0x1e8], RZ ;  /* 0x00007a0000007a24 */ /* 0x000fc800078e02ff */
[----:B------:R-:W-:Y:S01]  /*9e40*/  IMAD R0, R4, c[0x0][0x1ec], R0 ;  /* 0x00007b0004007a24 */ /* 0x000fe200078e0200 */
[----:B------:R-:W-:-:S04]  /*9e50*/  LEA R4, P0, R2, c[0x0][0x1d0], 0x1 ;  /* 0x0000740002047a11 */ /* 0x000fc800078008ff */
[----:B------:R-:W-:-:S04]  /*9e60*/  IADD3 R0, R3, R0, RZ ;  /* 0x0000000003007210 */ /* 0x000fc80007ffe0ff */
[----:B------:R-:W-:-:S05]  /*9e70*/  LEA.HI.X R5, R2, c[0x0][0x1d4], R0, 0x1, P0 ;  /* 0x0000750002057a11 */ /* 0x000fca00000f0c00 */
[----:B------:R1:W-:Y:S02]  /*9e80*/  STG.E.128 [R4.64], R32 ;  /* 0x0000002004007986 */ /* 0x0003e4000c101d08 */
.L_x_15:
[----:B------:R-:W-:Y:S05]  /*9e90*/  BSYNC B0 ;  /* 0x0000000000007941 */ /* 0x000fea0003800000 */
.L_x_14:
[----:B------:R-:W2:Y:S01]  /*9ea0*/  LDL.LU R0, [R1+0x24] ;  /* 0x0000240001007983 */ /* 0x000ea20000300800 */
[----:B------:R-:W-:Y:S01]  /*9eb0*/  BSSY B0, `(.L_x_16) ;  /* 0x000000e000007945 */ /* 0x000fe20003800000 */
[----:B--2---:R-:W-:-:S13]  /*9ec0*/  ISETP.GE.AND P0, PT, R0, R43, PT ;  /* 0x0000002b0000720c */ /* 0x004fda0003f06270 */
[----:B------:R-:W-:Y:S05]  /*9ed0*/  @P0 BRA `(.L_x_17) ;  /* 0x000000b000000947 */ /* 0x000fea0003800000 */
[----:B-1----:R-:W-:Y:S01]  /*9ee0*/  IADD3 R4, P0, R10, 0x40, RZ ;  /* 0x000000400a047810 */ /* 0x002fe20007f1e0ff */
        /* <DEDUP_REMOVED lines=10> */
.L_x_17:
[----:B------:R-:W-:Y:S05]  /*9f90*/  BSYNC B0 ;  /* 0x0000000000007941 */ /* 0x000fea0003800000 */
.L_x_16:
[----:B------:R-:W2:Y:S02]  /*9fa0*/  LDL.LU R0, [R1+0x28] ;  /* 0x0000280001007983 */ /* 0x000ea40000300800 */
[----:B--2---:R-:W-:-:S13]  /*9fb0*/  ISETP.GE.AND P0, PT, R0, R43, PT ;  /* 0x0000002b0000720c */ /* 0x004fda0003f06270 */
[----:B------:R-:W-:Y:S05]  /*9fc0*/  @P0 EXIT ;  /* 0x000000000000094d */ /* 0x000fea0003800000 */
[----:B------:R-:W-:Y:S01]  /*9fd0*/  IADD3 R6, P0, R10, 0x60, RZ ;  /* 0x000000600a067810 */ /* 0x000fe20007f1e0ff */
[----:B------:R-:W-:Y:S01]  /*9fe0*/  IMAD.MOV.U32 R2, RZ, RZ, R8 ;  /* 0x000000ffff027224 */ /* 0x000fe200078e0008 */
[----:B------:R-:W-:-:S03]  /*9ff0*/  MOV R3, R7 ;  /* 0x0000000700037202 */ /* 0x000fc60000000f00 */
[----:B------:R-:W-:Y:S02]  /*a000*/  IMAD.X R0, RZ, RZ, R11, P0 ;  /* 0x000000ffff007224 */ /* 0x000fe400000e060b */
[----:B-1----:R-:W-:-:S04]  /*a010*/  IMAD.WIDE.U32 R4, R6, c[0x0][0x1e8], R2 ;  /* 0x00007a0006047a25 */ /* 0x002fc800078e0002 */
[----:B------:R-:W-:Y:S01]  /*a020*/  IMAD R0, R0, c[0x0][0x1e8], RZ ;  /* 0x00007a0000007a24 */ /* 0x000fe200078e02ff */
[----:B------:R-:W-:-:S03]  /*a030*/  LEA R2, P0, R4, c[0x0][0x1d0], 0x1 ;  /* 0x0000740004027a11 */ /* 0x000fc600078008ff */
[----:B------:R-:W-:-:S05]  /*a040*/  IMAD R0, R6, c[0x0][0x1ec], R0 ;  /* 0x00007b0006007a24 */ /* 0x000fca00078e0200 */
[----:B------:R-:W-:-:S04]  /*a050*/  IADD3 R0, R5, R0, RZ ;  /* 0x0000000005007210 */ /* 0x000fc80007ffe0ff */
[----:B------:R-:W-:-:S05]  /*a060*/  LEA.HI.X R3, R4, c[0x0][0x1d4], R0, 0x1, P0 ;  /* 0x0000750004037a11 */ /* 0x000fca00000f0c00 */
[----:B---3--:R-:W-:Y:S01]  /*a070*/  STG.E.128 [R2.64], R216 ;  /* 0x000000d802007986 */ /* 0x008fe2000c101d08 */
[----:B------:R-:W-:Y:S05]  /*a080*/  EXIT ;  /* 0x000000000000794d */ /* 0x000fea0003800000 */
.L_x_2:
[----:B-1----:R-:W1:Y:S01]  /*a090*/  LDC.U8 R4, c[0x0][0x329] ;  /* 0x0000ca40ff047b82 */ /* 0x002e620000000000 */
[----:B------:R-:W-:Y:S01]  /*a0a0*/  ISETP.NE.AND P4, PT, R252, -0x1, PT ;  /* 0xfffffffffc00780c */ /* 0x000fe20003f85270 */
[----:B------:R-:W-:Y:S01]  /*a0b0*/  IMAD.IADD R15, R15, 0x1, -R13 ;  /* 0x000000010f0f7824 */ /* 0x000fe200078e0a0d */
[----:B------:R-:W-:Y:S01]  /*a0c0*/  SHF.R.S32.HI R10, RZ, 0x1f, R168 ;  /* 0x0000001fff0a7819 */ /* 0x000fe200000114a8 */
[----:B------:R-:W-:Y:S03]  /*a0d0*/  BSSY B0, `(.L_x_18) ;  /* 0x000003a000007945 */ /* 0x000fe60003800000 */
[----:B------:R-:W-:Y:S01]  /*a0e0*/  LEA.HI R10, R10, R168, RZ, 0x2 ;  /* 0x000000a80a0a7211 */ /* 0x000fe200078f10ff */
[----:B------:R-:W2:Y:S06]  /*a0f0*/  LDC.U8 R0, c[0x0][0x328] ;  /* 0x0000ca00ff007b82 */ /* 0x000eac0000000000 */
[----:B------:R-:W-:-:S04]  /*a100*/  @P4 IMAD.WIDE.U32 R2, R252, c[0x0][0x1e8], RZ ;  /* 0x00007a00fc024a25 */ /* 0x000fc800078e00ff */
[----:B------:R-:W-:Y:S02]  /*a110*/  @P4 IMAD R5, R252, c[0x0][0x1ec], R3 ;  /* 0x00007b00fc054a24 */ /* 0x000fe400078e0203 */
[----:B------:R-:W-:Y:S01]  /*a120*/  @!P4 IMAD.WIDE.U32 R6, R12, c[0x0][0x1e0], RZ ;  /* 0x000078000c06ca25 */ /* 0x000fe200078e00ff */
[----:B-1----:R-:W-:-:S04]  /*a130*/  ISETP.NE.AND P1, PT, R4, RZ, PT ;  /* 0x000000ff0400720c */ /* 0x002fc80003f25270 */
[----:B------:R-:W-:Y:S02]  /*a140*/  @!P4 MOV R2, R6 ;  /* 0x000000060002c202 */ /* 0x000fe40000000f00 */
[----:B--2---:R-:W-:Y:S02]  /*a150*/  ISETP.NE.AND P3, PT, R0, RZ, PT ;  /* 0x000000ff0000720c */ /* 0x004fe40003f65270 */
[----:B------:R-:W-:Y:S02]  /*a160*/  @!P4 SHF.R.S32.HI R0, RZ, 0x1f, R12 ;  /* 0x0000001fff00c819 */ /* 0x000fe4000001140c */
[----:B------:R-:W-:-:S03]  /*a170*/  ISETP.NE.OR P2, PT, R4, RZ, !P3 ;  /* 0x000000ff0400720c */ /* 0x000fc60005f45670 */
[----:B------:R-:W-:Y:S01]  /*a180*/  @P1 IMAD.MOV.U32 R9, RZ, RZ, c[0x0][0x210] ;  /* 0x00008400ff091624 */ /* 0x000fe200078e00ff */
[----:B------:R-:W-:Y:S01]  /*a190*/  LOP3.LUT R4, R10, 0x1ffffffc, RZ, 0xc0, !PT ;  /* 0x1ffffffc0a047812 */ /* 0x000fe200078ec0ff */
[----:B------:R-:W-:Y:S01]  /*a1a0*/  @!P4 IMAD R3, R0, c[0x0][0x1e0], RZ ;  /* 0x000078000003ca24 */ /* 0x000fe200078e02ff */
[----:B------:R-:W-:Y:S01]  /*a1b0*/  ISETP.NE.OR P0, PT, R252, -0x1, P2 ;  /* 0xfffffffffc00780c */ /* 0x000fe20001705670 */
[----:B------:R-:W-:Y:S02]  /*a1c0*/  @!P1 IMAD.MOV.U32 R8, RZ, RZ, c[0x0][0x214] ;  /* 0x00008500ff089624 */ /* 0x000fe400078e00ff */
[----:B------:R-:W-:Y:S02]  /*a1d0*/  IMAD.IADD R0, R168, 0x1, -R4 ;  /* 0x00000001a8007824 */ /* 0x000fe400078e0a04 */
[----:B------:R-:W-:Y:S01]  /*a1e0*/  @P1 IMAD R9, R9, c[0x0][0x214], RZ ;  /* 0x0000850009091a24 */ /* 0x000fe200078e02ff */
[----:B------:R-:W-:Y:S01]  /*a1f0*/  @!P1 SEL R9, R8, c[0x0][0x234], !P3 ;  /* 0x00008d0008099a07 */ /* 0x000fe20005800000 */
[----:B------:R-:W-:-:S02]  /*a200*/  @!P4 IMAD R3, R12, c[0x0][0x1e4], R3 ;  /* 0x000079000c03ca24 */ /* 0x000fc400078e0203 */
[----:B------:R-:W-:Y:S02]  /*a210*/  IMAD.SHL.U32 R0, R0, 0x8, RZ ;  /* 0x0000000800007824 */ /* 0x000fe400078e00ff */
[----:B------:R-:W-:Y:S01]  /*a220*/  @P1 IMAD.MOV.U32 R4, RZ, RZ, 0x1 ;  /* 0x00000001ff041424 */ /* 0x000fe200078e00ff */
[----:B------:R-:W-:Y:S01]  /*a230*/  @!P4 IADD3 R5, R7, R3, RZ ;  /* 0x000000030705c210 */ /* 0x000fe20007ffe0ff */
[----:B------:R-:W-:Y:S01]  /*a240*/  @!P1 IMAD R4, R9, c[0x0][0x1c0], RZ ;  /* 0x0000700009049a24 */ /* 0x000fe200078e02ff */
[----:B------:R-:W-:Y:S01]  /*a250*/  IADD3 R2, P3, R0, R2, RZ ;  /* 0x0000000200027210 */ /* 0x000fe20007f7e0ff */
[----:B------:R-:W-:Y:S01]  /*a260*/  @!P0 IMAD R252, R12, c[0x0][0x214], RZ ;  /* 0x000085000cfc8a24 */ /* 0x000fe200078e02ff */
[----:B------:R-:W-:Y:S01]  /*a270*/  CS2R R6, SRZ ;  /* 0x0000000000067805 */ /* 0x000fe2000001ff00 */
[----:B------:R-:W-:Y:S01]  /*a280*/  @P1 IMAD.MOV.U32 R17, RZ, RZ, c[0x0][0x210] ;  /* 0x00008400ff111624 */ /* 0x000fe200078e00ff */
[----:B------:R-:W-:Y:S01]  /*a290*/  LEA.HI.X.SX32 R3, R0, R5, 0x1, P3 ;  /* 0x0000000500037211 */ /* 0x000fe200018f0eff */
[----:B------:R-:W-:Y:S01]  /*a2a0*/  IMAD R0, R12, R4, RZ ;  /* 0x000000040c007224 */ /* 0x000fe200078e02ff */
[----:B------:R-:W-:Y:S01]  /*a2b0*/  SHF.R.S32.HI R4, RZ, 0x2, R10 ;  /* 0x00000002ff047819 */ /* 0x000fe2000001140a */
[----:B------:R-:W-:Y:S01]  /*a2c0*/  @!P2 IMAD.MOV.U32 R6, RZ, RZ, R252 ;  /* 0x000000ffff06a224 */ /* 0x000fe200078e00fc */
[----:B------:R-:W-:Y:S01]  /*a2d0*/  @!P1 MOV R17, 0x1 ;  /* 0x0000000100119802 */ /* 0x000fe20000000f00 */
[----:B------:R-:W-:Y:S01]  /*a2e0*/  IMAD.WIDE.U32 R10, R14, c[0x0][0x1f0], R2 ;  /* 0x00007c000e0a7a25 */ /* 0x000fe200078e0002 */
[----:B------:R-:W-:-:S02]  /*a2f0*/  SEL R0, R0, RZ, P2 ;  /* 0x000000ff00007207 */ /* 0x000fc40001000000 */
[----:B------:R-:W-:Y:S01]  /*a300*/  @!P2 SHF.R.S32.HI R7, RZ, 0x1f, R252 ;  /* 0x0000001fff07a819 */ /* 0x000fe200000114fc */
[----:B------:R-:W-:Y:S01]  /*a310*/  IMAD R8, R13, R17, RZ ;  /* 0x000000110d087224 */ /* 0x000fe200078e02ff */
[----:B------:R-:W-:Y:S01]  /*a320*/  ISETP.GE.AND P2, PT, R4, R15, PT ;  /* 0x0000000f0400720c */ /* 0x000fe20003f46270 */
[----:B------:R-:W-:Y:S01]  /*a330*/  IMAD R0, R14, R9, R0 ;  /* 0x000000090e007224 */ /* 0x000fe200078e0200 */
[----:B------:R-:W-:Y:S02]  /*a340*/  SHF.R.S32.HI R5, RZ, 0x1f, R14 ;  /* 0x0000001fff057819 */ /* 0x000fe4000001140e */
[----:B------:R-:W-:Y:S02]  /*a350*/  SHF.R.S32.HI R9, RZ, 0x1f, R8 ;  /* 0x0000001fff097819 */ /* 0x000fe40000011408 */
[----:B------:R-:W-:Y:S01]  /*a360*/  IADD3 R19, P1, P0, R8, R6, R0 ;  /* 0x0000000608137210 */ /* 0x000fe2000783e000 */
[----:B------:R-:W-:Y:S01]  /*a370*/  IMAD R12, R5, c[0x0][0x1f0], RZ ;  /* 0x00007c00050c7a24 */ /* 0x000fe200078e02ff */
[----:B------:R-:W-:-:S02]  /*a380*/  SHF.R.S32.HI R5, RZ, 0x1f, R4 ;  /* 0x0000001fff057819 */ /* 0x000fc40000011404 */
[----:B------:R-:W-:Y:S01]  /*a390*/  SHF.R.S32.HI R0, RZ, 0x1f, R0 ;  /* 0x0000001fff007819 */ /* 0x000fe20000011400 */
[----:B------:R-:W-:Y:S02]  /*a3a0*/  IMAD R12, R14, c[0x0][0x1f4], R12 ;  /* 0x00007d000e0c7a24 */ /* 0x000fe400078e020c */
[----:B------:R-:W-:Y:S01]  /*a3b0*/  IMAD.WIDE R2, R18, 0x80, R4 ;  /* 0x0000008012027825 */ /* 0x000fe200078e0204 */
[----:B------:R-:W-:Y:S02]  /*a3c0*/  IADD3.X R18, R9, R7, R0, P1, P0 ;  /* 0x0000000709127210 */ /* 0x000fe40000fe0400 */
[----:B------:R-:W-:Y:S01]  /*a3d0*/  IADD3 R7, R12, R11, RZ ;  /* 0x0000000b0c077210 */ /* 0x000fe20007ffe0ff */
[----:B------:R-:W-:Y:S05]  /*a3e0*/  @P2 BRA `(.L_x_19) ;  /* 0x0000008000002947 */ /* 0x000fea0003800000 */
[----:B------:R-:W-:Y:S01]  /*a3f0*/  MOV R6, R10 ;  /* 0x0000000a00067202 */ /* 0x000fe20000000f00 */
[----:B------:R-:W-:-:S04]  /*a400*/  IMAD R0, R3, c[0x0][0x1e8], RZ ;  /* 0x00007a0003007a24 */ /* 0x000fc800078e02ff */
[----:B------:R-:W-:-:S04]  /*a410*/  IMAD.WIDE.U32 R8, R2, c[0x0][0x1e8], R6 ;  /* 0x00007a0002087a25 */ /* 0x000fc800078e0006 */
[----:B------:R-:W-:Y:S01]  /*a420*/  IMAD R0, R2, c[0x0][0x1ec], R0 ;  /* 0x00007b0002007a24 */ /* 0x000fe200078e0200 */
[----:B------:R-:W-:-:S04]  /*a430*/  LEA R12, P0, R8, c[0x0][0x1d0], 0x1 ;  /* 0x00007400080c7a11 */ /* 0x000fc800078008ff */
[----:B------:R-:W-:-:S04]  /*a440*/  IADD3 R0, R0, R9, RZ ;  /* 0x0000000900007210 */ /* 0x000fc80007ffe0ff */
[----:B------:R-:W-:-:S05]  /*a450*/  LEA.HI.X R13, R8, c[0x0][0x1d4], R0, 0x1, P0 ;  /* 0x00007500080d7a11 */ /* 0x000fca00000f0c00 */
[----:B------:R1:W-:Y:S02]  /*a460*/  STG.E.128 [R12.64], RZ ;  /* 0x000000ff0c007986 */ /* 0x0003e4000c101d08 */
.L_x_19:
[----:B------:R-:W-:Y:S05]  /*a470*/  BSYNC B0 ;  /* 0x0000000000007941 */ /* 0x000fea0003800000 */
.L_x_18:
[----:B------:R-:W-:Y:S01]  /*a480*/  IADD3 R16, R4, 0x20, RZ ;  /* 0x0000002004107810 */ /* 0x000fe20007ffe0ff */
[----:B------:R-:W-:Y:S03]  /*a490*/  BSSY B0, `(.L_x_20) ;  /* 0x000000e000007945 */ /* 0x000fe60003800000 */
[----:B------:R-:W-:-:S13]  /*a4a0*/  ISETP.GE.AND P0, PT, R16, R15, PT ;  /* 0x0000000f1000720c */ /* 0x000fda0003f06270 */
[----:B------:R-:W-:Y:S05]  /*a4b0*/  @P0 BRA `(.L_x_21) ;  /* 0x000000b000000947 */ /* 0x000fea0003800000 */
[----:B------:R-:W-:Y:S02]  /*a4c0*/  IADD3 R0, P0, R2, 0x20, RZ ;  /* 0x0000002002007810 */ /* 0x000fe40007f1e0ff */
[----:B------:R-:W-:-:S03]  /*a4d0*/  MOV R9, R7 ;  /* 0x0000000700097202 */ /* 0x000fc60000000f00 */
[----:B------:R-:W-:-:S04]  /*a4e0*/  IMAD.X R8, RZ, RZ, R3, P0 ;  /* 0x000000ffff087224 */ /* 0x000fc800000e0603 */
[----:B-1----:R-:W-:Y:S02]  /*a4f0*/  IMAD R12, R8, c[0x0][0x1e8], RZ ;  /* 0x00007a00080c7a24 */ /* 0x002fe400078e02ff */
[----:B------:R-:W-:-:S04]  /*a500*/  IMAD.MOV.U32 R8, RZ, RZ, R10 ;  /* 0x000000ffff087224 */ /* 0x000fc800078e000a */
[----:B------:R-:W-:-:S04]  /*a510*/  IMAD.WIDE.U32 R8, R0, c[0x0][0x1e8], R8 ;  /* 0x00007a0000087a25 */ /* 0x000fc800078e0008 */
[----:B------:R-:W-:Y:S01]  /*a520*/  IMAD R0, R0, c[0x0][0x1ec], R12 ;  /* 0x00007b0000007a24 */ /* 0x000fe200078e020c */
[----:B------:R-:W-:-:S04]  /*a530*/  LEA R12, P0, R8, c[0x0][0x1d0], 0x1 ;  /* 0x00007400080c7a11 */ /* 0x000fc800078008ff */
[----:B------:R-:W-:-:S04]  /*a540*/  IADD3 R0, R0, R9, RZ ;  /* 0x0000000900007210 */ /* 0x000fc80007ffe0ff */
[----:B------:R-:W-:-:S05]  /*a550*/  LEA.HI.X R13, R8, c[0x0][0x1d4], R0, 0x1, P0 ;  /* 0x00007500080d7a11 */ /* 0x000fca00000f0c00 */
[----:B------:R1:W-:Y:S02]  /*a560*/  STG.E.128 [R12.64], RZ ;  /* 0x000000ff0c007986 */ /* 0x0003e4000c101d08 */
.L_x_21:
[----:B------:R-:W-:Y:S05]  /*a570*/  BSYNC B0 ;  /* 0x0000000000007941 */ /* 0x000fea0003800000 */
.L_x_20:
        /* <DEDUP_REMOVED lines=15> */
.L_x_23:
[----:B------:R-:W-:Y:S05]  /*a670*/  BSYNC B0 ;  /* 0x0000000000007941 */ /* 0x000fea0003800000 */
.L_x_22:
[----:B-1----:R-:W-:Y:S01]  /*a680*/  IADD3 R12, R4, 0x60, RZ ;  /* 0x00000060040c7810 */ /* 0x002fe20007ffe0ff */
[----:B------:R-:W-:Y:S03]  /*a690*/  BSSY B0, `(.L_x_24) ;  /* 0x000000d000007945 */ /* 0x000fe60003800000 */
[----:B------:R-:W-:-:S13]  /*a6a0*/  ISETP.GE.AND P0, PT, R12, R15, PT ;  /* 0x0000000f0c00720c */ /* 0x000fda0003f06270 */
[----:B------:R-:W-:Y:S05]  /*a6b0*/  @P0 BRA `(.L_x_25) ;  /* 0x000000a000000947 */ /* 0x000fea0003800000 */
[----:B------:R-:W-:Y:S02]  /*a6c0*/  IADD3 R0, P0, R2, 0x60, RZ ;  /* 0x0000006002007810 */ /* 0x000fe40007f1e0ff */
[----:B------:R-:W-:Y:S02]  /*a6d0*/  MOV R6, R10 ;  /* 0x0000000a00067202 */ /* 0x000fe40000000f00 */
[----:B------:R-:W-:-:S03]  /*a6e0*/  IADD3.X R2, RZ, R3, RZ, P0, !PT ;  /* 0x00000003ff027210 */ /* 0x000fc600007fe4ff */
[----:B------:R-:W-:-:S04]  /*a6f0*/  IMAD.WIDE.U32 R6, R0, c[0x0][0x1e8], R6 ;  /* 0x00007a0000067a25 */ /* 0x000fc800078e0006 */
[----:B------:R-:W-:-:S04]  /*a700*/  IMAD R2, R2, c[0x0][0x1e8], RZ ;  /* 0x00007a0002027a24 */ /* 0x000fc800078e02ff */
[----:B------:R-:W-:Y:S01]  /*a710*/  IMAD R0, R0, c[0x0][0x1ec], R2 ;  /* 0x00007b0000007a24 */ /* 0x000fe200078e0202 */
[----:B------:R-:W-:-:S04]  /*a720*/  LEA R2, P0, R6, c[0x0][0x1d0], 0x1 ;  /* 0x0000740006027a11 */ /* 0x000fc800078008ff */
[----:B------:R-:W-:-:S04]  /*a730*/  IADD3 R0, R0, R7, RZ ;  /* 0x0000000700007210 */ /* 0x000fc80007ffe0ff */
[----:B------:R-:W-:-:S05]  /*a740*/  LEA.HI.X R3, R6, c[0x0][0x1d4], R0, 0x1, P0 ;  /* 0x0000750006037a11 */ /* 0x000fca00000f0c00 */
[----:B------:R1:W-:Y:S02]  /*a750*/  STG.E.128 [R2.64], RZ ;  /* 0x000000ff02007986 */ /* 0x0003e4000c101d08 */
.L_x_25:
[----:B------:R-:W-:Y:S05]  /*a760*/  BSYNC B0 ;  /* 0x0000000000007941 */ /* 0x000fea0003800000 */
.L_x_24:
[----:B------:R-:W-:-:S04]  /*a770*/  LOP3.LUT P6, RZ, R168, 0x3, RZ, 0xc0, !PT ;  /* 0x00000003a8ff7812 */ /* 0x000fc800078cc0ff */
[-C--:B------:R-:W-:Y:S02]  /*a780*/  ISETP.GE.OR P5, PT, R4, R15.reuse, P6 ;  /* 0x0000000f0400720c */ /* 0x080fe400037a6670 */
[-C--:B------:R-:W-:Y:S02]  /*a790*/  ISETP.GE.OR P4, PT, R16, R15.reuse, P6 ;  /* 0x0000000f1000720c */ /* 0x080fe40003786670 */
[-C--:B------:R-:W-:Y:S02]  /*a7a0*/  ISETP.GE.OR P3, PT, R14, R15.reuse, P6 ;  /* 0x0000000f0e00720c */ /* 0x080fe40003766670 */
[----:B------:R-:W-:-:S07]  /*a7b0*/  ISETP.GE.OR P6, PT, R12, R15, P6 ;  /* 0x0000000f0c00720c */ /* 0x000fce00037c6670 */
[-C--:B------:R-:W-:Y:S02]  /*a7c0*/  @!P5 IMAD R4, R4, R17.reuse, RZ ;  /* 0x000000110404d224 */ /* 0x080fe400078e02ff */
[-C--:B-1----:R-:W-:Y:S02]  /*a7d0*/  @!P4 IMAD R2, R16, R17.reuse, RZ ;  /* 0x000000111002c224 */ /* 0x082fe400078e02ff */
[----:B------:R-:W-:Y:S01]  /*a7e0*/  @!P3 IMAD R3, R14, R17, RZ ;  /* 0x000000110e03b224 */ /* 0x000fe200078e02ff */
[-C--:B------:R-:W-:Y:S02]  /*a7f0*/  @!P5 IADD3 R0, P0, R4, R19.reuse, RZ ;  /* 0x000000130400d210 */ /* 0x080fe40007f1e0ff */
[----:B------:R-:W-:Y:S02]  /*a800*/  @!P4 IADD3 R5, P1, R2, R19, RZ ;  /* 0x000000130205c210 */ /* 0x000fe40007f3e0ff */
[----:B------:R-:W-:Y:S02]  /*a810*/  @!P5 LEA.HI.X.SX32 R4, R4, R18, 0x1, P0 ;  /* 0x000000120404d211 */ /* 0x000fe400000f0eff */
[----:B------:R-:W-:-:S02]  /*a820*/  @!P5 LEA R6, P2, R0, c[0x0][0x200], 0x2 ;  /* 0x000080000006da11 */ /* 0x000fc400078410ff */
[----:B------:R-:W-:Y:S02]  /*a830*/  @!P3 IADD3 R8, P0, R3, R19, RZ ;  /* 0x000000130308b210 */ /* 0x000fe40007f1e0ff */
[-C--:B------:R-:W-:Y:S02]  /*a840*/  @!P4 LEA.HI.X.SX32 R9, R2, R18.reuse, 0x1, P1 ;  /* 0x000000120209c211 */ /* 0x080fe400008f0eff */
[----:B------:R-:W-:Y:S01]  /*a850*/  @!P5 LEA.HI.X R7, R0, c[0x0][0x204], R4, 0x2, P2 ;  /* 0x000081000007da11 */ /* 0x000fe200010f1404 */
[----:B------:R-:W-:Y:S01]  /*a860*/  @!P3 IMAD.MOV.U32 R0, RZ, RZ, 0x7f800000 ;  /* 0x7f800000ff00b424 */ /* 0x000fe200078e00ff */
[----:B------:R-:W-:Y:S02]  /*a870*/  @!P4 LEA R4, P1, R5, c[0x0][0x200], 0x2 ;  /* 0x000080000504ca11 */ /* 0x000fe400078210ff */
[----:B------:R-:W-:Y:S02]  /*a880*/  @!P3 LEA.HI.X.SX32 R3, R3, R18, 0x1, P0 ;  /* 0x000000120303b211 */ /* 0x000fe400000f0eff */
[----:B------:R-:W-:-:S02]  /*a890*/  @!P3 LEA R2, P0, R8, c[0x0][0x200], 0x2 ;  /* 0x000080000802ba11 */ /* 0x000fc400078010ff */
[----:B------:R-:W-:Y:S01]  /*a8a0*/  @!P4 LEA.HI.X R5, R5, c[0x0][0x204], R9, 0x2, P1 ;  /* 0x000081000505ca11 */ /* 0x000fe200008f1409 */
[----:B------:R-:W-:Y:S01]  /*a8b0*/  @!P5 IMAD.MOV.U32 R9, RZ, RZ, 0x7f800000 ;  /* 0x7f800000ff09d424 */ /* 0x000fe200078e00ff */
[----:B------:R-:W-:Y:S01]  /*a8c0*/  @!P3 LEA.HI.X R3, R8, c[0x0][0x204], R3, 0x2, P0 ;  /* 0x000081000803ba11 */ /* 0x000fe200000f1403 */
[----:B------:R-:W-:-:S03]  /*a8d0*/  @!P4 IMAD.MOV.U32 R8, RZ, RZ, 0x7f800000 ;  /* 0x7f800000ff08c424 */ /* 0x000fc600078e00ff */
[----:B------:R1:W-:Y:S04]  /*a8e0*/  @!P5 STG.E [R6.64], R9 ;  /* 0x000000090600d986 */ /* 0x0003e8000c101908 */
[----:B------:R1:W-:Y:S04]  /*a8f0*/  @!P4 STG.E [R4.64], R8 ;  /* 0x000000080400c986 */ /* 0x0003e8000c101908 */
[----:B------:R1:W-:Y:S01]  /*a900*/  @!P3 STG.E [R2.64], R0 ;  /* 0x000000000200b986 */ /* 0x0003e2000c101908 */
[----:B------:R-:W-:Y:S05]  /*a910*/  @P6 EXIT ;  /* 0x000000000000694d */ /* 0x000fea0003800000 */
[----:B-1----:R-:W-:-:S05]  /*a920*/  IMAD R0, R12, R17, RZ ;  /* 0x000000110c007224 */ /* 0x002fca00078e02ff */
[----:B------:R-:W-:-:S04]  /*a930*/  IADD3 R3, P0, R0, R19, RZ ;  /* 0x0000001300037210 */ /* 0x000fc80007f1e0ff */
[----:B------:R-:W-:Y:S02]  /*a940*/  LEA.HI.X.SX32 R0, R0, R18, 0x1, P0 ;  /* 0x0000001200007211 */ /* 0x000fe400000f0eff */
[----:B------:R-:W-:-:S04]  /*a950*/  LEA R2, P0, R3, c[0x0][0x200], 0x2 ;  /* 0x0000800003027a11 */ /* 0x000fc800078010ff */
[----:B------:R-:W-:Y:S01]  /*a960*/  LEA.HI.X R3, R3, c[0x0][0x204], R0, 0x2, P0 ;  /* 0x0000810003037a11 */ /* 0x000fe200000f1400 */
[----:B------:R-:W-:-:S05]  /*a970*/  IMAD.MOV.U32 R0, RZ, RZ, 0x7f800000 ;  /* 0x7f800000ff007424 */ /* 0x000fca00078e00ff */
[----:B------:R-:W-:Y:S01]  /*a980*/  STG.E [R2.64], R0 ;  /* 0x0000000002007986 */ /* 0x000fe2000c101908 */
[----:B------:R-:W-:Y:S05]  /*a990*/  EXIT ;  /* 0x000000000000794d */ /* 0x000fea0003800000 */
.L_x_26:
[----:B------:R-:W-:-:S00]  /*a9a0*/  BRA `(.L_x_26) ;  /* 0xfffffff000007947 */ /* 0x000fc0000383ffff */
[----:B------:R-:W-:-:S00]  /*a9b0*/  NOP ;  /* 0x0000000000007918 */ /* 0x000fc00000000000 */
        /* <DEDUP_REMOVED lines=12> */
.L_x_1124:


//--------------------- .text._ZN5flash16flash_fwd_kernelI23Flash_fwd_kernel_traitsILi32ELi128ELi128ELi4ELb0ELb0EN7cutlass6half_tE19Flash_kernel_traitsILi32ELi128ELi128ELi4ES3_EELb0ELb0ELb0ELb0ELb1ELb1ELb0ELb0EEEvNS_16Flash_fwd_paramsE --------------------------
	.section	.text._ZN5flash16flash_fwd_kernelI23Flash_fwd_kernel_traitsILi32ELi128ELi128ELi4ELb0ELb0EN7cutlass6half_tE19Flash_kernel_traitsILi32ELi128ELi128ELi4ES3_EELb0ELb0ELb0ELb0ELb1ELb1ELb0ELb0EEEvNS_16Flash_fwd_paramsE,"ax",@progbits
	.sectioninfo	@"SHI_REGISTERS=255"
	.align	128
        .global         _ZN5flash16flash_fwd_kernelI23Flash_fwd_kernel_traitsILi32ELi128ELi128ELi4ELb0ELb0EN7cutlass6half_tE19Flash_kernel_traitsILi32ELi128ELi128ELi4ES3_EELb0ELb0ELb0ELb0ELb1ELb1ELb0ELb0EEEvNS_16Flash_fwd_paramsE
        .type           _ZN5flash16flash_fwd_kernelI23Flash_fwd_kernel_traitsILi32ELi128ELi128ELi4ELb0ELb0EN7cutlass6half_tE19Flash_kernel_traitsILi32ELi128ELi128ELi4ES3_EELb0ELb0ELb0ELb0ELb1ELb1ELb0ELb0EEEvNS_16Flash_fwd_paramsE,@function
        .size           _ZN5flash16flash_fwd_kernelI23Flash_fwd_kernel_traitsILi32ELi128ELi128ELi4ELb0ELb0EN7cutlass6half_tE19Flash_kernel_traitsILi32ELi128ELi128ELi4ES3_EELb0ELb0ELb0ELb0ELb1ELb1ELb0ELb0EEEvNS_16Flash_fwd_paramsE,(.L_x_1125 - _ZN5flash16flash_fwd_kernelI23Flash_fwd_kernel_traitsILi32ELi128ELi128ELi4ELb0ELb0EN7cutlass6half_tE19Flash_kernel_traitsILi32ELi128ELi128ELi4ES3_EELb0ELb0ELb0ELb0ELb1ELb1ELb0ELb0EEEvNS_16Flash_fwd_paramsE)
        .other          _ZN5flash16flash_fwd_kernelI23Flash_fwd_kernel_traitsILi32ELi128ELi128ELi4ELb0ELb0EN7cutlass6half_tE19Flash_kernel_traitsILi32ELi128ELi128ELi4ES3_EELb0ELb0ELb0ELb0ELb1ELb1ELb0ELb0EEEvNS_16Flash_fwd_paramsE,@"STO_CUDA_ENTRY STV_DEFAULT"
_ZN5flash16flash_fwd_kernelI23Flash_fwd_kernel_traitsILi32ELi128ELi128ELi4ELb0ELb0EN7cutlass6half_tE19Flash_kernel_traitsILi32ELi128ELi128ELi4ES3_EELb0ELb0ELb0ELb0ELb1ELb1ELb0ELb0EEEvNS_16Flash_fwd_paramsE:
.text._ZN5flash16flash_fwd_kernelI23Flash_fwd_kernel_traitsILi32ELi128ELi128ELi4ELb0ELb0EN7cutlass6half_tE19Flash_kernel_traitsILi32ELi128ELi128ELi4ES3_EELb0ELb0ELb0ELb0ELb1ELb1ELb0ELb0EEEvNS_16Flash_fwd_paramsE:
[----:B------:R-:W-:Y:S02]  /*0000*/  MOV R1, c[0x0][0x28] ;  /* 0x00000a0000017a02 */ /* 0x000fe40000000f00 */
[----:B------:R-:W1:Y:S01]  /*0010*/  S2R R29, SR_CTAID.Y ;  /* 0x00000000001d7919 */ /* 0x000e620000002600 */
[----:B------:R-:W-:Y:S01]  /*0020*/  ISETP.NE.U32.AND P2, PT, RZ, c[0x0][0x258], PT ;  /* 0x00009600ff007a0c */ /* 0x000fe20003f45070 */
[----:B------:R-:W-:Y:S01]  /*0030*/  IMAD.MOV.U32 R6, RZ, RZ, RZ ;  /* 0x000000ffff067224 */ /* 0x000fe200078e00ff */
[----:B------:R-:W-:Y:S01]  /*0040*/  ISETP.NE.U32.AND P0, PT, RZ, c[0x0][0x250], PT ;  /* 0x00009400ff007a0c */ /* 0x000fe20003f05070 */
[----:B------:R-:W-:Y:S01]  /*0050*/  ULDC.64 UR10, c[0x0][0x118] ;  /* 0x00004600000a7ab9 */ /* 0x000fe20000000a00 */
[----:B------:R-:W-:Y:S02]  /*0060*/  ISETP.NE.AND.EX P2, PT, RZ, c[0x0][0x25c], PT, P2 ;  /* 0x00009700ff007a0c */ /* 0x000fe40003f45320 */
[----:B------:R-:W-:-:S11]  /*0070*/  ISETP.NE.AND.EX P0, PT, RZ, c[0x0][0x254], PT, P0 ;  /* 0x00009500ff007a0c */ /* 0x000fd60003f05300 */
[----:B------:R-:W-:Y:S02]  /*0080*/  @P2 IMAD.MOV.U32 R2, RZ, RZ, 0x4 ;  /* 0x00000004ff022424 */ /* 0x000fe400078e00ff */
[----:B------:R-:W-:Y:S02]  /*0090*/  @P0 IMAD.MOV.U32 R0, RZ, RZ, 0x4 ;  /* 0x00000004ff000424 */ /* 0x000fe400078e00ff */
[----:B-1----:R-:W-:-:S04]  /*00a0*/  @P2 IMAD.WIDE R2, R29, R2, c[0x0][0x258] ;  /* 0x000096001d022625 */ /* 0x002fc800078e0202 */
[----:B------:R-:W-:Y:S02]  /*00b0*/  @P0 IMAD.WIDE R4, R29, R0, c[0x0][0x250] ;  /* 0x000094001d040625 */ /* 0x000fe400078e0200 */
[----:B------:R-:W2:Y:S04]  /*00c0*/  @P2 LDG.E R2, [R2.64] ;  /* 0x0000000a02022981 */ /* 0x000ea8000c1e1900 */
[----:B------:R-:W2:Y:S04]  /*00d0*/  @P0 LDG.E R6, [R4.64] ;  /* 0x0000000a04060981 */ /* 0x000ea8000c1e1900 */
[----:B------:R-:W1:Y:S01]  /*00e0*/  S2R R18, SR_CTAID.X ;  /* 0x0000000000127919 */ /* 0x000e620000002500 */
[----:B------:R-:W-:-:S04]  /*00f0*/  @!P2 ISETP.NE.U32.AND P1, PT, RZ, c[0x0][0x268], PT ;  /* 0x00009a00ff00aa0c */ /* 0x000fc80003f25070 */
[----:B------:R-:W-:Y:S01]  /*0100*/  @!P2 ISETP.NE.AND.EX P1, PT, RZ, c[0x0][0x26c], PT, P1 ;  /* 0x00009b00ff00aa0c */ /* 0x000fe20003f25310 */
[----:B-1----:R-:W-:-:S05]  /*0110*/  IMAD.SHL.U32 R0, R18, 0x80, RZ ;  /* 0x0000008012007824 */ /* 0x002fca00078e00ff */
[----:B------:R-:W-:Y:S02]  /*0120*/  ISETP.GE.AND P0, PT, R0, c[0x0][0x214], PT ;  /* 0x0000850000007a0c */ /* 0x000fe40003f06270 */
[----:B------:R-:W-:Y:S01]  /*0130*/  @!P2 SEL R0, RZ, c[0x0][0x21c], !P1 ;  /* 0x00008700ff00aa07 */ /* 0x000fe20004800000 */
[----:B--2---:R-:W-:-:S03]  /*0140*/  @P2 IMAD.IADD R82, R2, 0x1, -R6 ;  /* 0x0000000102522824 */ /* 0x004fc600078e0a06 */
[----:B------:R-:W-:-:S07]  /*0150*/  @!P2 IADD3 R82, R0, c[0x0][0x218], -R6 ;  /* 0x000086000052aa10 */ /* 0x000fce0007ffe806 */
[----:B------:R-:W-:Y:S05]  /*0160*/  @P0 EXIT ;  /* 0x000000000000094d */ /* 0x000fea0003800000 */
[----:B------:R-:W1:Y:S01]  /*0170*/  S2R R196, SR_TID.X ;  /* 0x0000000000c47919 */ /* 0x000e620000002100 */
[----:B------:R-:W-:Y:S01]  /*0180*/  IABS R0, c[0x0][0x1c8] ;  /* 0x0000720000007a13 */ /* 0x000fe20000000000 */
[----:B------:R-:W-:Y:S01]  /*0190*/  ULDC.64 UR4, c[0x0][0x190] ;  /* 0x0000640000047ab9 */ /* 0x000fe20000000a00 */
[----:B------:R-:W-:Y:S01]  /*01a0*/  SHF.R.S32.HI R28, RZ, 0x1f, R29 ;  /* 0x0000001fff1c7819 */ /* 0x000fe2000001141d */
[----:B------:R-:W2:Y:S01]  /*01b0*/  S2R R30, SR_CTAID.Z ;  /* 0x00000000001e7919 */ /* 0x000ea20000002700 */
[----:B------:R-:W-:Y:S01]  /*01c0*/  USHF.L.U32 UR13, UR4, 0x6, URZ ;  /* 0x00000006040d7899 */ /* 0x000fe2000800063f */
[----:B------:R-:W-:Y:S01]  /*01d0*/  IMAD.MOV.U32 R27, RZ, RZ, R0 ;  /* 0x000000ffff1b7224 */ /* 0x000fe200078e0000 */
[----:B------:R-:W-:Y:S01]  /*01e0*/  IADD3 R0, R82, 0x7f, RZ ;  /* 0x0000007f52007810 */ /* 0x000fe20007ffe0ff */
[----:B------:R-:W-:Y:S01]  /*01f0*/  IMAD R15, R28, c[0x0][0x178], RZ ;  /* 0x00005e001c0f7a24 */ /* 0x000fe200078e02ff */
[----:B------:R-:W-:Y:S01]  /*0200*/  UMOV UR6, 0x6 ;  /* 0x0000000600067882 */ /* 0x000fe20000000000 */
[----:B------:R-:W3:Y:S01]  /*0210*/  I2F.RP R7, R27 ;  /* 0x0000001b00077306 */ /* 0x000ee20000209400 */
[----:B------:R-:W-:Y:S01]  /*0220*/  SHF.R.S32.HI R4, RZ, 0x1f, R0 ;  /* 0x0000001fff047819 */ /* 0x000fe20000011400 */
[----:B------:R-:W-:Y:S01]  /*0230*/  IMAD R15, R29, c[0x0][0x17c], R15 ;  /* 0x00005f001d0f7a24 */ /* 0x000fe200078e020f */
[----:B------:R-:W-:-:S02]  /*0240*/  USHF.L.U64.HI UR12, UR4, UR6, UR5 ;  /* 0x00000006040c7299 */ /* 0x000fc40008010205 */
[----:B------:R-:W-:Y:S01]  /*0250*/  LEA.HI R217, R4, R0, RZ, 0x7 ;  /* 0x0000000004d97211 */ /* 0x000fe200078f38ff */
[----:B------:R-:W-:Y:S02]  /*0260*/  UMOV UR7, 0x7 ;  /* 0x0000000700077882 */ /* 0x000fe40000000000 */
[----:B------:R-:W-:Y:S02]  /*0270*/  ULDC.64 UR4, c[0x0][0x198] ;  /* 0x0000660000047ab9 */ /* 0x000fe40000000a00 */
[----:B------:R-:W-:Y:S02]  /*0280*/  USHF.L.U64.HI UR7, UR4, UR7, UR5 ;  /* 0x0000000704077299 */ /* 0x000fe40008010205 */
[----:B------:R-:W-:Y:S01]  /*0290*/  USHF.L.U32 UR8, UR4, 0x7, URZ ;  /* 0x0000000704087899 */ /* 0x000fe2000800063f */
[----:B-1----:R-:W-:Y:S01]  /*02a0*/  SHF.R.S32.HI R12, RZ, 0x1f, R196 ;  /* 0x0000001fff0c7819 */ /* 0x002fe200000114c4 */
[----:B------:R-:W-:Y:S01]  /*02b0*/  USHF.L.U32 UR9, UR4, 0x6, URZ ;  /* 0x0000000604097899 */ /* 0x000fe2000800063f */
[----:B---3--:R-:W1:Y:S02]  /*02c0*/  MUFU.RCP R7, R7 ;  /* 0x0000000700077308 */ /* 0x008e640000001000 */
[----:B------:R-:W-:-:S02]  /*02d0*/  LEA.HI R8, R12, R196, RZ, 0x2 ;  /* 0x000000c40c087211 */ /* 0x000fc400078f10ff */
[----:B--2---:R-:W-:Y:S02]  /*02e0*/  LOP3.LUT R10, R30, c[0x0][0x1c8], RZ, 0x3c, !PT ;  /* 0x000072001e0a7a12 */ /* 0x004fe400078e3cff */
[----:B------:R-:W-:Y:S02]  /*02f0*/  SHF.R.S32.HI R2, RZ, 0x2, R8 ;  /* 0x00000002ff027819 */ /* 0x000fe40000011408 */
[----:B------:R-:W-:Y:S02]  /*0300*/  LEA.HI R23, R12, R196, RZ, 0x3 ;  /* 0x000000c40c177211 */ /* 0x000fe400078f18ff */
[----:B------:R-:W-:Y:S02]  /*0310*/  LEA.HI R5, R8, R2, RZ, 0x1 ;  /* 0x0000000208057211 */ /* 0x000fe400078f08ff */
[----:B------:R-:W-:Y:S02]  /*0320*/  SHF.R.S32.HI R3, RZ, 0x1f, R2 ;  /* 0x0000001fff037819 */ /* 0x000fe40000011402 */
[----:B------:R-:W-:-:S02]  /*0330*/  LOP3.LUT R0, R5, 0x7fffffe, RZ, 0xc0, !PT ;  /* 0x07fffffe05007812 */ /* 0x000fc400078ec0ff */
[----:B------:R-:W-:Y:S01]  /*0340*/  IADD3 R9, P0, R2, R6, RZ ;  /* 0x0000000602097210 */ /* 0x000fe20007f1e0ff */
[----:B------:R-:W-:Y:S01]  /*0350*/  IMAD.WIDE R18, R18, 0x80, R2 ;  /* 0x0000008012127825 */ /* 0x000fe200078e0202 */
[----:B------:R-:W-:Y:S02]  /*0360*/  ISETP.GE.AND P1, PT, R10, RZ, PT ;  /* 0x000000ff0a00720c */ /* 0x000fe40003f26270 */
[----:B------:R-:W-:Y:S01]  /*0370*/  LEA.HI.X.SX32 R10, R6, R3, 0x1, P0 ;  /* 0x00000003060a7211 */ /* 0x000fe200000f0eff */
[----:B------:R-:W-:Y:S01]  /*0380*/  IMAD.IADD R17, R2, 0x1, -R0 ;  /* 0x0000000102117824 */ /* 0x000fe200078e0a00 */
[----:B------:R-:W-:Y:S02]  /*0390*/  LOP3.LUT R0, R8, 0xfffffffc, RZ, 0xc0, !PT ;  /* 0xfffffffc08007812 */ /* 0x000fe400078ec0ff */
[----:B------:R-:W-:Y:S02]  /*03a0*/  SHF.R.S32.HI R3, RZ, 0x3, R23 ;  /* 0x00000003ff037819 */ /* 0x000fe40000011417 */
[----:B------:R-:W-:Y:S01]  /*03b0*/  LEA.HI R11, R12, R196, RZ, 0x4 ;  /* 0x000000c40c0b7211 */ /* 0x000fe200078f20ff */
[----:B------:R-:W-:Y:S01]  /*03c0*/  IMAD.IADD R0, R196, 0x1, -R0 ;  /* 0x00000001c4007824 */ /* 0x000fe200078e0a00 */
[----:B-1----:R-:W-:Y:S01]  /*03d0*/  IADD3 R4, R7, 0xffffffe, RZ ;  /* 0x0ffffffe07047810 */ /* 0x002fe20007ffe0ff */
[----:B------:R-:W-:Y:S01]  /*03e0*/  IMAD.SHL.U32 R3, R3, 0x40, RZ ;  /* 0x0000004003037824 */ /* 0x000fe200078e00ff */
[----:B------:R-:W-:Y:S01]  /*03f0*/  SHF.R.S32.HI R8, RZ, 0x4, R11 ;  /* 0x00000004ff087819 */ /* 0x000fe2000001140b */
[----:B------:R-:W-:Y:S01]  /*0400*/  IMAD.SHL.U32 R2, R0, 0x8, RZ ;  /* 0x0000000800027824 */ /* 0x000fe200078e00ff */
[----:B------:R1:W2:Y:S01]  /*0410*/  F2I.FTZ.U32.TRUNC.NTZ R5, R4 ;  /* 0x0000000400057305 */ /* 0x0002a2000021f000 */
[----:B------:R-:W-:-:S02]  /*0420*/  IABS R21, R30 ;  /* 0x0000001e00157213 */ /* 0x000fc40000000000 */
[----:B------:R-:W-:Y:S02]  /*0430*/  LEA.HI R6, R11, R8, RZ, 0x1 ;  /* 0x000000080b067211 */ /* 0x000fe400078f08ff */
[----:B------:R-:W-:Y:S02]  /*0440*/  LOP3.LUT R0, R3, 0xc0, RZ, 0xc0, !PT ;  /* 0x000000c003007812 */ /* 0x000fe400078ec0ff */
[----:B------:R-:W-:Y:S02]  /*0450*/  LOP3.LUT R3, R6, 0xfffffffe, RZ, 0xc0, !PT ;  /* 0xfffffffe06037812 */ /* 0x000fe400078ec0ff */
[----:B------:R-:W-:Y:S02]  /*0460*/  LOP3.LUT R7, R0, 0x18, R2, 0xf8, !PT ;  /* 0x0000001800077812 */ /* 0x000fe400078ef802 */
[----:B------:R-:W-:Y:S01]  /*0470*/  SHF.R.U32.HI R6, RZ, 0x3, R0 ;  /* 0x00000003ff067819 */ /* 0x000fe20000011600 */
[----:B------:R-:W-:Y:S01]  /*0480*/  IMAD.IADD R20, R8, 0x1, -R3 ;  /* 0x0000000108147824 */ /* 0x000fe200078e0a03 */
[----:B------:R-:W-:-:S02]  /*0490*/  LEA.HI R197, R12, R196, RZ, 0x5 ;  /* 0x000000c40cc57211 */ /* 0x000fc400078f28ff */
[----:B------:R-:W-:Y:S02]  /*04a0*/  LOP3.LUT R16, R7, R6, RZ, 0x3c, !PT ;  /* 0x0000000607107212 */ /* 0x000fe400078e3cff */
[----:B-1----:R-:W-:Y:S02]  /*04b0*/  LOP3.LUT R4, R11, 0xfffffff0, RZ, 0xc0, !PT ;  /* 0xfffffff00b047812 */ /* 0x002fe400078ec0ff */
[----:B------:R-:W-:Y:S02]  /*04c0*/  LOP3.LUT R11, R23, 0xfffffff8, RZ, 0xc0, !PT ;  /* 0xfffffff8170b7812 */ /* 0x000fe400078ec0ff */
[----:B------:R-:W-:Y:S01]  /*04d0*/  SHF.R.S32.HI R26, RZ, 0x5, R197 ;  /* 0x00000005ff1a7819 */ /* 0x000fe200000114c5 */
[C---:B------:R-:W-:Y:S02]  /*04e0*/  IMAD.IADD R0, R196.reuse, 0x1, -R4 ;  /* 0x00000001c4007824 */ /* 0x040fe400078e0a04 */
[----:B------:R-:W-:Y:S02]  /*04f0*/  IMAD.IADD R3, R196, 0x1, -R11 ;  /* 0x00000001c4037824 */ /* 0x000fe400078e0a0b */
[----:B--2---:R-:W-:Y:S01]  /*0500*/  IMAD.MOV R4, RZ, RZ, -R5 ;  /* 0x000000ffff047224 */ /* 0x004fe200078e0a05 */
[----:B------:R-:W-:-:S02]  /*0510*/  LEA.HI R6, R0, R0, RZ, 0x1 ;  /* 0x0000000000067211 */ /* 0x000fc400078f08ff */
[----:B------:R-:W-:Y:S02]  /*0520*/  LEA.HI R13, R3, R3, RZ, 0x1 ;  /* 0x00000003030d7211 */ /* 0x000fe400078f08ff */
[----:B------:R-:W-:Y:S02]  /*0530*/  LOP3.LUT R8, R6, 0x7fffffe, RZ, 0xc0, !PT ;  /* 0x07fffffe06087812 */ /* 0x000fe400078ec0ff */
[----:B------:R-:W-:Y:S02]  /*0540*/  SHF.R.S32.HI R11, RZ, 0x1f, R0 ;  /* 0x0000001fff0b7819 */ /* 0x000fe40000011400 */
[----:B------:R-:W-:Y:S01]  /*0550*/  LOP3.LUT R7, R13, 0x3fffffe, RZ, 0xc0, !PT ;  /* 0x03fffffe0d077812 */ /* 0x000fe200078ec0ff */
[----:B------:R-:W-:Y:S01]  /*0560*/  IMAD.IADD R83, R0, 0x1, -R8 ;  /* 0x0000000100537824 */ /* 0x000fe200078e0a08 */
[----:B------:R-:W-:Y:S01]  /*0570*/  LEA.HI R25, R11, R0, RZ, 0x3 ;  /* 0x000000000b197211 */ /* 0x000fe200078f18ff */
[----:B------:R-:W-:Y:S01]  /*0580*/  IMAD R0, R4, R27, RZ ;  /* 0x0000001b04007224 */ /* 0x000fe200078e02ff */
[----:B------:R-:W-:Y:S01]  /*0590*/  SHF.R.S32.HI R11, RZ, 0x1, R6 ;  /* 0x00000001ff0b7819 */ /* 0x000fe20000011406 */
[----:B------:R-:W-:-:S02]  /*05a0*/  IMAD.MOV.U32 R4, RZ, RZ, RZ ;  /* 0x000000ffff047224 */ /* 0x000fc400078e00ff */
[----:B------:R-:W-:Y:S01]  /*05b0*/  IMAD.IADD R24, R3, 0x1, -R7 ;  /* 0x0000000103187824 */ /* 0x000fe200078e0a07 */
[----:B------:R-:W-:Y:S01]  /*05c0*/  SHF.R.S32.HI R3, RZ, 0x1f, R2 ;  /* 0x0000001fff037819 */ /* 0x000fe20000011402 */
[----:B------:R-:W-:Y:S01]  /*05d0*/  IMAD.HI.U32 R7, R5, R0, R4 ;  /* 0x0000000005077227 */ /* 0x000fe200078e0004 */
[----:B------:R-:W-:-:S03]  /*05e0*/  SHF.R.S32.HI R0, RZ, 0x1f, R6 ;  /* 0x0000001fff007819 */ /* 0x000fc60000011406 */
[----:B------:R-:W-:Y:S01]  /*05f0*/  IMAD R5, R10, c[0x0][0x198], RZ ;  /* 0x000066000a057a24 */ /* 0x000fe200078e02ff */
[----:B------:R-:W-:Y:S01]  /*0600*/  LEA.HI R0, R0, R11, RZ, 0x2 ;  /* 0x0000000b00007211 */ /* 0x000fe200078f10ff */
[----:B------:R-:W-:-:S03]  /*0610*/  IMAD.HI.U32 R12, R7, R21, RZ ;  /* 0x00000015070c7227 */ /* 0x000fc600078e00ff */
[----:B------:R-:W-:Y:S01]  /*0620*/  LOP3.LUT R0, R0, 0xfffffffc, RZ, 0xc0, !PT ;  /* 0xfffffffc00007812 */ /* 0x000fe200078ec0ff */
[----:B------:R-:W-:Y:S02]  /*0630*/  IMAD R4, R10, c[0x0][0x1a0], RZ ;  /* 0x000068000a047a24 */ /* 0x000fe400078e02ff */
[----:B------:R-:W-:Y:S02]  /*0640*/  IMAD.MOV R10, RZ, RZ, -R12 ;  /* 0x000000ffff0a7224 */ /* 0x000fe400078e0a0c */
[----:B------:R-:W-:Y:S01]  /*0650*/  IMAD.IADD R22, R11, 0x1, -R0 ;  /* 0x000000010b167824 */ /* 0x000fe200078e0a00 */
[----:B------:R-:W-:Y:S01]  /*0660*/  SHF.R.S32.HI R11, RZ, 0x1f, R30 ;  /* 0x0000001fff0b7819 */ /* 0x000fe2000001141e */
[----:B------:R-:W-:Y:S01]  /*0670*/  IMAD R10, R27, R10, R21 ;  /* 0x0000000a1b0a7224 */ /* 0x000fe200078e0215 */
[----:B------:R-:W-:Y:S01]  /*0680*/  SHF.R.S32.HI R21, RZ, 0x1, R13 ;  /* 0x00000001ff157819 */ /* 0x000fe2000001140d */
[C---:B------:R-:W-:Y:S02]  /*0690*/  IMAD R14, R9.reuse, c[0x0][0x19c], R5 ;  /* 0x00006700090e7a24 */ /* 0x040fe400078e0205 */
[----:B------:R-:W-:Y:S01]  /*06a0*/  IMAD R4, R9, c[0x0][0x1a4], R4 ;  /* 0x0000690009047a24 */ /* 0x000fe200078e0204 */
[----:B------:R-:W-:Y:S01]  /*06b0*/  ISETP.GT.U32.AND P2, PT, R27, R10, PT ;  /* 0x0000000a1b00720c */ /* 0x000fe20003f44070 */
[----:B------:R-:W-:-:S04]  /*06c0*/  IMAD.WIDE.U32 R6, R9, c[0x0][0x198], R2 ;  /* 0x0000660009067a25 */ /* 0x000fc800078e0002 */
[----:B------:R-:W-:Y:S02]  /*06d0*/  IMAD.SHL.U32 R0, R21, 0x40, RZ ;  /* 0x0000004015007824 */ /* 0x000fe400078e00ff */
[----:B------:R-:W-:Y:S02]  /*06e0*/  IMAD R5, R26, 0x8, R17 ;  /* 0x000000081a057824 */ /* 0x000fe400078e0211 */
[----:B------:R-:W-:Y:S01]  /*06f0*/  IMAD.WIDE.U32 R8, R9, c[0x0][0x1a0], R2 ;  /* 0x0000680009087a25 */ /* 0x000fe200078e0002 */
[----:B------:R-:W-:-:S03]  /*0700*/  LOP3.LUT R0, R0, 0xc0, RZ, 0xc0, !PT ;  /* 0x000000c000007812 */ /* 0x000fc600078ec0ff */
[----:B------:R-:W-:Y:S01]  /*0710*/  IMAD.WIDE.U32 R2, R29, c[0x0][0x178], R2 ;  /* 0x00005e001d027a25 */ /* 0x000fe200078e0002 */
[----:B------:R-:W-:-:S03]  /*0720*/  @!P2 IADD3 R12, R12, 0x1, RZ ;  /* 0x000000010c0ca810 */ /* 0x000fc60007ffe0ff */
[----:B------:R-:W-:Y:S02]  /*0730*/  IMAD.U32 R16, R5, 0x20, R16 ;  /* 0x0000002005107824 */ /* 0x000fe400078e0010 */
[----:B------:R-:W-:Y:S02]  /*0740*/  IMAD.IADD R5, R3, 0x1, R15 ;  /* 0x0000000103057824 */ /* 0x000fe400078e020f */
[----:B------:R-:W-:Y:S01]  /*0750*/  @!P2 IMAD.IADD R10, R10, 0x1, -R27 ;  /* 0x000000010a0aa824 */ /* 0x000fe200078e0a1b */
[----:B------:R-:W-:Y:S01]  /*0760*/  ISETP.NE.AND P2, PT, RZ, c[0x0][0x1c8], PT ;  /* 0x00007200ff007a0c */ /* 0x000fe20003f45270 */
[----:B------:R-:W-:Y:S02]  /*0770*/  IMAD.IADD R3, R7, 0x1, R14 ;  /* 0x0000000107037824 */ /* 0x000fe400078e020e */
[----:B------:R-:W-:Y:S01]  /*0780*/  IMAD R14, R11, c[0x0][0x1a8], RZ ;  /* 0x00006a000b0e7a24 */ /* 0x000fe200078e02ff */
[----:B------:R-:W-:Y:S01]  /*0790*/  LOP3.LUT R11, R0, 0x8, R23, 0xf8, !PT ;  /* 0x00000008000b7812 */ /* 0x000fe200078ef817 */
[----:B------:R-:W-:Y:S01]  /*07a0*/  IMAD.IADD R9, R9, 0x1, R4 ;  /* 0x0000000109097824 */ /* 0x000fe200078e0204 */
[----:B------:R-:W-:Y:S01]  /*07b0*/  SHF.R.U32.HI R0, RZ, 0x3, R0 ;  /* 0x00000003ff007819 */ /* 0x000fe20000011600 */
[----:B------:R-:W-:Y:S01]  /*07c0*/  IMAD.MOV.U32 R4, RZ, RZ, R2 ;  /* 0x000000ffff047224 */ /* 0x000fe200078e0002 */
[----:B------:R-:W-:Y:S01]  /*07d0*/  ISETP.GE.U32.AND P0, PT, R10, R27, PT ;  /* 0x0000001b0a00720c */ /* 0x000fe20003f06070 */
[----:B------:R-:W-:Y:S01]  /*07e0*/  IMAD.MOV.U32 R2, RZ, RZ, R6 ;  /* 0x000000ffff027224 */ /* 0x000fe200078e0006 */
[----:B------:R-:W-:Y:S01]  /*07f0*/  LOP3.LUT R15, R11, R0, RZ, 0x3c, !PT ;  /* 0x000000000b0f7212 */ /* 0x000fe200078e3cff */
[----:B------:R-:W-:-:S02]  /*0800*/  IMAD R14, R30, c[0x0][0x1ac], R14 ;  /* 0x00006b001e0e7a24 */ /* 0x000fc400078e020e */
[----:B------:R-:W-:-:S04]  /*0810*/  IMAD.WIDE.U32 R6, R30, c[0x0][0x1a8], R4 ;  /* 0x00006a001e067a25 */ /* 0x000fc800078e0004 */
[C---:B------:R-:W-:Y:S02]  /*0820*/  IMAD R13, R28.reuse, c[0x0][0x180], RZ ;  /* 0x000060001c0d7a24 */ /* 0x040fe400078e02ff */
[----:B------:R-:W-:Y:S02]  /*0830*/  IMAD R0, R28, c[0x0][0x188], RZ ;  /* 0x000062001c007a24 */ /* 0x000fe400078e02ff */
[----:B------:R-:W-:Y:S01]  /*0840*/  IMAD.WIDE.U32 R4, R29, c[0x0][0x180], R2 ;  /* 0x000060001d047a25 */ /* 0x000fe200078e0002 */
[----:B------:R-:W-:-:S03]  /*0850*/  @P0 IADD3 R12, R12, 0x1, RZ ;  /* 0x000000010c0c0810 */ /* 0x000fc60007ffe0ff */
[----:B------:R-:W-:Y:S02]  /*0860*/  IMAD.IADD R3, R7, 0x1, R14 ;  /* 0x0000000107037824 */ /* 0x000fe400078e020e */
[C---:B------:R-:W-:Y:S02]  /*0870*/  IMAD R13, R29.reuse, c[0x0][0x184], R13 ;  /* 0x000061001d0d7a24 */ /* 0x040fe400078e020d */
[----:B------:R-:W-:Y:S02]  /*0880*/  IMAD R7, R29, c[0x0][0x18c], R0 ;  /* 0x000063001d077a24 */ /* 0x000fe400078e0200 */
[----:B------:R-:W-:Y:S02]  /*0890*/  IMAD R0, R19, c[0x0][0x190], RZ ;  /* 0x0000640013007a24 */ /* 0x000fe400078e02ff */
[----:B------:R-:W-:Y:S02]  /*08a0*/  IMAD.MOV.U32 R2, RZ, RZ, R6 ;  /* 0x000000ffff027224 */ /* 0x000fe400078e0006 */
[----:B------:R-:W-:-:S02]  /*08b0*/  IMAD.IADD R11, R5, 0x1, R13 ;  /* 0x00000001050b7824 */ /* 0x000fc400078e020d */
[----:B------:R-:W-:Y:S02]  /*08c0*/  IMAD.MOV.U32 R10, RZ, RZ, R4 ;  /* 0x000000ffff0a7224 */ /* 0x000fe400078e0004 */
[C---:B------:R-:W-:Y:S02]  /*08d0*/  IMAD R0, R18.reuse, c[0x0][0x194], R0 ;  /* 0x0000650012007a24 */ /* 0x040fe400078e0200 */
[----:B------:R-:W-:-:S04]  /*08e0*/  IMAD.WIDE.U32 R4, R18, c[0x0][0x190], R2 ;  /* 0x0000640012047a25 */ /* 0x000fc800078e0002 */
[----:B------:R-:W-:Y:S01]  /*08f0*/  IMAD.IADD R3, R5, 0x1, R0 ;  /* 0x0000000105037824 */ /* 0x000fe200078e0200 */
[C---:B------:R-:W-:Y:S01]  /*0900*/  LEA R2, P0, R4.reuse, c[0x0][0x160], 0x1 ;  /* 0x0000580004027a11 */ /* 0x040fe200078008ff */
[----:B------:R-:W-:Y:S01]  /*0910*/  IMAD.MOV.U32 R0, RZ, RZ, R12 ;  /* 0x000000ffff007224 */ /* 0x000fe200078e000c */
[----:B------:R-:W-:Y:S01]  /*0920*/  LEA.HI.SX32 R12, R217, 0xffffffff, 0x19 ;  /* 0xffffffffd90c7811 */ /* 0x000fe200078fcaff */
[----:B------:R-:W-:Y:S01]  /*0930*/  IMAD.WIDE.U32 R8, R29, c[0x0][0x188], R8 ;  /* 0x000062001d087a25 */ /* 0x000fe200078e0008 */
[----:B------:R-:W-:-:S03]  /*0940*/  LEA.HI.X R3, R4, c[0x0][0x164], R3, 0x1, P0 ;  /* 0x0000590004037a11 */ /* 0x000fc600000f0c03 */
[----:B------:R-:W-:Y:S01]  /*0950*/  @!P1 IMAD.MOV R0, RZ, RZ, -R0 ;  /* 0x000000ffff009224 */ /* 0x000fe200078e0a00 */
[----:B------:R-:W-:Y:S01]  /*0960*/  @!P2 LOP3.LUT R0, RZ, c[0x0][0x1c8], RZ, 0x33, !PT ;  /* 0x00007200ff00aa12 */ /* 0x000fe200078e33ff */
[----:B------:R-:W-:Y:S02]  /*0970*/  IMAD.IADD R7, R9, 0x1, R7 ;  /* 0x0000000109077824 */ /* 0x000fe400078e0207 */
[----:B------:R-:W-:Y:S01]  /*0980*/  IMAD.SHL.U32 R218, R16, 0x2, RZ ;  /* 0x0000000210da7824 */ /* 0x000fe200078e00ff */
[----:B------:R-:W-:Y:S01]  /*0990*/  SHF.R.S32.HI R9, RZ, 0x1f, R0 ;  /* 0x0000001fff097819 */ /* 0x000fe20000011400 */
[----:B------:R-:W-:Y:S02]  /*09a0*/  IMAD.MOV.U32 R6, RZ, RZ, R8 ;  /* 0x000000ffff067224 */ /* 0x000fe400078e0008 */
[----:B------:R-:W-:Y:S01]  /*09b0*/  IMAD.WIDE.U32 R248, R0, c[0x0][0x1b0], R10 ;  /* 0x00006c0000f87a25 */ /* 0x000fe200078e000a */
[----:B------:R1:W-:Y:S01]  /*09c0*/  LDGSTS.E.BYPASS.LTC128B.128 [R218], [R2.64] ;  /* 0x0000000002da7fae */ /* 0x0003e2000b901d4a */
[----:B------:R-:W-:-:S02]  /*09d0*/  SHF.R.S32.HI R11, RZ, 0x1f, R12 ;  /* 0x0000001fff0b7819 */ /* 0x000fc4000001140c */
[----:B------:R-:W-:Y:S02]  /*09e0*/  IMAD R8, R9, c[0x0][0x1b0], RZ ;  /* 0x00006c0009087a24 */ /* 0x000fe400078e02ff */
[----:B------:R-:W-:Y:S02]  /*09f0*/  IMAD R10, R12, UR7, RZ ;  /* 0x000000070c0a7c24 */ /* 0x000fe4000f8e02ff */
[----:B------:R-:W-:Y:S02]  /*0a00*/  IMAD R8, R0, c[0x0][0x1b4], R8 ;  /* 0x00006d0000087a24 */ /* 0x000fe400078e0208 */
[----:B------:R-:W-:Y:S02]  /*0a10*/  IMAD.MOV.U32 R244, RZ, RZ, R248 ;  /* 0x000000fffff47224 */ /* 0x000fe400078e00f8 */
[----:B------:R-:W-:Y:S02]  /*0a20*/  IMAD.IADD R245, R249, 0x1, R8 ;  /* 0x00000001f9f57824 */ /* 0x000fe400078e0208 */
[----:B------:R-:W-:-:S02]  /*0a30*/  IMAD R8, R11, UR8, R10 ;  /* 0x000000080b087c24 */ /* 0x000fc4000f8e020a */
[----:B------:R-:W-:Y:S02]  /*0a40*/  IMAD R10, R11, c[0x0][0x1a0], RZ ;  /* 0x000068000b0a7a24 */ /* 0x000fe400078e02ff */
[----:B------:R-:W-:Y:S02]  /*0a50*/  IMAD R9, R9, c[0x0][0x1b8], RZ ;  /* 0x00006e0009097a24 */ /* 0x000fe400078e02ff */
[C---:B------:R-:W-:Y:S02]  /*0a60*/  IMAD R13, R12.reuse, c[0x0][0x1a4], R10 ;  /* 0x000069000c0d7a24 */ /* 0x040fe400078e020a */
[----:B------:R-:W-:-:S04]  /*0a70*/  IMAD.WIDE.U32 R10, R12, c[0x0][0x1a0], RZ ;  /* 0x000068000c0a7a25 */ /* 0x000fc800078e00ff */
[----:B------:R-:W-:Y:S01]  /*0a80*/  IMAD.WIDE.U32 R246, R0, c[0x0][0x1b8], R6 ;  /* 0x00006e0000f67a25 */ /* 0x000fe200078e0006 */
[----:B-1----:R-:W-:-:S04]  /*0a90*/  IADD3 R2, P0, R2, UR13, RZ ;  /* 0x0000000d02027c10 */ /* 0x002fc8000ff1e0ff */
[----:B------:R-:W-:Y:S02]  /*0aa0*/  IADD3.X R3, R3, UR12, RZ, P0, !PT ;  /* 0x0000000c03037c10 */ /* 0x000fe400087fe4ff */
[----:B------:R-:W-:-:S03]  /*0ab0*/  IADD3 R4, P0, R2, UR13, RZ ;  /* 0x0000000d02047c10 */ /* 0x000fc6000ff1e0ff */
[----:B------:R1:W-:Y:S01]  /*0ac0*/  LDGSTS.E.BYPASS.LTC128B.128 [R218+0x800], [R2.64] ;  /* 0x0080000002da7fae */ /* 0x0003e2000b901d4a */
[----:B------:R-:W-:-:S05]  /*0ad0*/  IADD3.X R5, R3, UR12, RZ, P0, !PT ;  /* 0x0000000c03057c10 */ /* 0x000fca00087fe4ff */
[----:B------:R2:W-:Y:S01]  /*0ae0*/  LDGSTS.E.BYPASS.LTC128B.128 [R218+0x1000], [R4.64] ;  /* 0x0100000004da7fae */ /* 0x0005e2000b901d4a */
[----:B-1----:R-:W-:-:S04]  /*0af0*/  IMAD.WIDE.U32 R2, R12, UR8, R244 ;  /* 0x000000080c027c25 */ /* 0x002fc8000f8e00f4 */
[----:B------:R-:W-:Y:S01]  /*0b00*/  IMAD.IADD R3, R3, 0x1, R8 ;  /* 0x0000000103037824 */ /* 0x000fe200078e0208 */
[----:B------:R-:W-:Y:S01]  /*0b10*/  LEA R8, P0, R2, c[0x0][0x168], 0x1 ;  /* 0x00005a0002087a11 */ /* 0x000fe200078008ff */
[----:B------:R-:W-:-:S03]  /*0b20*/  IMAD R12, R0, c[0x0][0x1bc], R9 ;  /* 0x00006f00000c7a24 */ /* 0x000fc600078e0209 */
[----:B------:R-:W-:Y:S01]  /*0b30*/  LEA.HI.X R9, R2, c[0x0][0x16c], R3, 0x1, P0 ;  /* 0x00005b0002097a11 */ /* 0x000fe200000f0c03 */
[----:B------:R-:W-:Y:S01]  /*0b40*/  IMAD.IADD R3, R11, 0x1, R13 ;  /* 0x000000010b037824 */ /* 0x000fe200078e020d */
[----:B------:R-:W-:Y:S01]  /*0b50*/  IADD3 R6, P0, R4, UR13, RZ ;  /* 0x0000000d04067c10 */ /* 0x000fe2000ff1e0ff */
[----:B------:R-:W-:Y:S01]  /*0b60*/  USHF.L.U64.HI UR13, UR4, UR6, UR5 ;  /* 0x00000006040d7299 */ /* 0x000fe20008010205 */
[----:B--2---:R-:W-:Y:S01]  /*0b70*/  IADD3 R4, P1, R8, UR9, RZ ;  /* 0x0000000908047c10 */ /* 0x004fe2000ff3e0ff */
[----:B------:R-:W-:Y:S01]  /*0b80*/  IMAD.IADD R250, R247, 0x1, R12 ;  /* 0x00000001f7fa7824 */ /* 0x000fe200078e020c */
[----:B------:R-:W-:Y:S01]  /*0b90*/  IADD3.X R7, R5, UR12, RZ, P0, !PT ;  /* 0x0000000c05077c10 */ /* 0x000fe200087fe4ff */
[----:B------:R-:W-:Y:S01]  /*0ba0*/  ULDC.64 UR4, c[0x0][0x1a0] ;  /* 0x0000680000047ab9 */ /* 0x000fe20000000a00 */
[----:B------:R-:W-:Y:S01]  /*0bb0*/  LEA R0, P0, R10, R246, 0x7 ;  /* 0x000000f60a007211 */ /* 0x000fe200078038ff */
[----:B------:R-:W-:Y:S01]  /*0bc0*/  USHF.L.U32 UR12, UR4, 0x6, URZ ;  /* 0x00000006040c7899 */ /* 0x000fe2000800063f */
[----:B------:R-:W-:Y:S01]  /*0bd0*/  IADD3.X R5, R9, UR13, RZ, P1, !PT ;  /* 0x0000000d09057c10 */ /* 0x000fe20008ffe4ff */
[----:B------:R1:W-:Y:S01]  /*0be0*/  LDGSTS.E.BYPASS.LTC128B.128 [R218+0x1800], [R6.64] ;  /* 0x0180000006da7fae */ /* 0x0003e2000b901d4a */
[----:B------:R-:W-:Y:S01]  /*0bf0*/  IADD3 R2, P1, R4, UR9, RZ ;  /* 0x0000000904027c10 */ /* 0x000fe2000ff3e0ff */
[----:B------:R-:W-:Y:S01]  /*0c00*/  USHF.L.U64.HI UR5, UR4, UR6, UR5 ;  /* 0x0000000604057299 */ /* 0x000fe20008010205 */
[----:B------:R-:W-:Y:S01]  /*0c10*/  LEA.HI.X R10, R10, R250, R3, 0x7, P0 ;  /* 0x000000fa0a0a7211 */ /* 0x000fe200000f3c03 */
[----:B------:R2:W-:Y:S01]  /*0c20*/  LDGSTS.E.BYPASS.LTC128B.128 [R218+0x2000], [R8.64] ;  /* 0x0200000008da7fae */ /* 0x0005e2000b901d4a */
[----:B------:R-:W-:-:S03]  /*0c30*/  IADD3.X R3, R5, UR13, RZ, P1, !PT ;  /* 0x0000000d05037c10 */ /* 0x000fc60008ffe4ff */
[----:B------:R3:W-:Y:S04]  /*0c40*/  LDGSTS.E.BYPASS.LTC128B.128 [R218+0x2800], [R4.64] ;  /* 0x0280000004da7fae */ /* 0x0007e8000b901d4a */
[----:B------:R4:W-:Y:S01]  /*0c50*/  LDGSTS.E.BYPASS.LTC128B.128 [R218+0x3000], [R2.64] ;  /* 0x0300000002da7fae */ /* 0x0009e2000b901d4a */
[----:B-1----:R-:W-:-:S04]  /*0c60*/  IADD3 R6, P0, R2, UR9, RZ ;  /* 0x0000000902067c10 */ /* 0x002fc8000ff1e0ff */
[----:B------:R-:W-:Y:S01]  /*0c70*/  IADD3.X R7, R3, UR13, RZ, P0, !PT ;  /* 0x0000000d03077c10 */ /* 0x000fe200087fe4ff */
[C---:B--2---:R-:W-:Y:S02]  /*0c80*/  IMAD R8, R20.reuse, 0x8, R24 ;  /* 0x0000000814087824 */ /* 0x044fe400078e0218 */
[----:B---3--:R-:W-:Y:S02]  /*0c90*/  IMAD.SHL.U32 R4, R25, 0x20, RZ ;  /* 0x0000002019047824 */ /* 0x008fe400078e00ff */
[----:B------:R1:W-:Y:S01]  /*0ca0*/  LDGSTS.E.BYPASS.LTC128B.128 [R218+0x3800], [R6.64] ;  /* 0x0380000006da7fae */ /* 0x0003e2000b901d4a */
[----:B------:R-:W-:Y:S01]  /*0cb0*/  IMAD.SHL.U32 R5, R20, 0x8, RZ ;  /* 0x0000000814057824 */ /* 0x000fe200078e00ff */
[----:B----4-:R-:W-:Y:S02]  /*0cc0*/  LEA R2, P0, R0, c[0x0][0x170], 0x1 ;  /* 0x00005c0000027a11 */ /* 0x010fe400078008ff */
[----:B------:R-:W0:Y:S01]  /*0cd0*/  LDGDEPBAR ;  /* 0x00000000000079af */ /* 0x000e220000000000 */
[----:B------:R-:W-:-:S02]  /*0ce0*/  LOP3.LUT R81, R4, 0xffffff00, RZ, 0xc0, !PT ;  /* 0xffffff0004517812 */ /* 0x000fc400078ec0ff */
[----:B------:R-:W-:Y:S01]  /*0cf0*/  LEA.HI.X R3, R0, c[0x0][0x174], R10, 0x1, P0 ;  /* 0x00005d0000037a11 */ /* 0x000fe200000f0c0a */
[----:B------:R-:W-:Y:S01]  /*0d00*/  IMAD.SHL.U32 R0, R22, 0x40, RZ ;  /* 0x0000004016007824 */ /* 0x000fe200078e00ff */
[----:B------:R-:W-:-:S04]  /*0d10*/  IADD3 R4, P0, R2, UR12, RZ ;  /* 0x0000000c02047c10 */ /* 0x000fc8000ff1e0ff */
[----:B------:R-:W-:-:S04]  /*0d20*/  LOP3.LUT R0, R0, 0xc0, RZ, 0xc0, !PT ;  /* 0x000000c000007812 */ /* 0x000fc800078ec0ff */
[----:B-1----:R-:W-:Y:S01]  /*0d30*/  LOP3.LUT R7, R0, 0x8, R5, 0xf8, !PT ;  /* 0x0000000800077812 */ /* 0x002fe200078ef805 */
[----:B------:R-:W-:-:S04]  /*0d40*/  DEPBAR.LE SB0, 0x0 ;  /* 0x000080000000791a */ /* 0x000fc80000000000 */
[----:B------:R-:W-:Y:S01]  /*0d50*/  BAR.SYNC.DEFER_BLOCKING 0x0 ;  /* 0x0000000000007b1d */ /* 0x000fe20000010000 */
[----:B------:R-:W-:Y:S01]  /*0d60*/  SHF.R.U32.HI R6, RZ, 0x3, R0 ;  /* 0x00000003ff067819 */ /* 0x000fe20000011600 */
[----:B------:R-:W-:Y:S02]  /*0d70*/  IMAD R5, R26, 0x200, R81 ;  /* 0x000002001a057824 */ /* 0x000fe400078e0251 */
[----:B------:R-:W-:Y:S01]  /*0d80*/  IMAD.U32 R0, R8, 0x20, R15 ;  /* 0x0000002008007824 */ /* 0x000fe200078e000f */
[----:B------:R-:W-:Y:S01]  /*0d90*/  LOP3.LUT R80, R7, R6, RZ, 0x3c, !PT ;  /* 0x0000000607507212 */ /* 0x000fe200078e3cff */
[----:B------:R-:W-:Y:S01]  /*0da0*/  IMAD R9, R83, 0x20, R5 ;  /* 0x0000002053097824 */ /* 0x000fe200078e0205 */
[----:B------:R-:W-:Y:S02]  /*0db0*/  IADD3 R6, P1, R4, UR12, RZ ;  /* 0x0000000c04067c10 */ /* 0x000fe4000ff3e0ff */
[----:B------:R-:W-:Y:S02]  /*0dc0*/  IADD3.X R5, R3, UR5, RZ, P0, !PT ;  /* 0x0000000503057c10 */ /* 0x000fe400087fe4ff */
[----:B------:R-:W-:-:S02]  /*0dd0*/  IADD3 R8, P0, R6, UR12, RZ ;  /* 0x0000000c06087c10 */ /* 0x000fc4000ff1e0ff */
[----:B------:R-:W-:Y:S02]  /*0de0*/  IADD3.X R7, R5, UR5, RZ, P1, !PT ;  /* 0x0000000505077c10 */ /* 0x000fe40008ffe4ff */
[----:B------:R-:W-:Y:S02]  /*0df0*/  LEA R206, R0, 0x2000, 0x1 ;  /* 0x0000200000ce7811 */ /* 0x000fe400078e08ff */
[----:B------:R-:W-:Y:S02]  /*0e00*/  LOP3.LUT P1, RZ, R22, 0x2, RZ, 0xc0, !PT ;  /* 0x0000000216ff7812 */ /* 0x000fe4000782c0ff */
[----:B------:R-:W-:Y:S01]  /*0e10*/  IADD3 R209, R206, 0x20, RZ ;  /* 0x00000020ced17810 */ /* 0x000fe20007ffe0ff */
[----:B------:R-:W-:Y:S01]  /*0e20*/  @!PT LDS RZ, [RZ] ;  /* 0x00000000fffff984 */ /* 0x000fe20000000800 */
[----:B------:R-:W-:Y:S01]  /*0e30*/  @!PT LDS RZ, [RZ] ;  /* 0x00000000fffff984 */ /* 0x000fe20000000800 */
[----:B------:R-:W-:Y:S01]  /*0e40*/  @!PT LDS RZ, [RZ] ;  /* 0x00000000fffff984 */ /* 0x000fe20000000800 */
[----:B------:R1:W-:Y:S04]  /*0e50*/  LDGSTS.E.BYPASS.LTC128B.128 [R218+0x4000], [R2.64] ;  /* 0x0400000002da7fae */ /* 0x0003e8000b901d4a */
[----:B------:R2:W-:Y:S04]  /*0e60*/  LDGSTS.E.BYPASS.LTC128B.128 [R218+0x4800], [R4.64] ;  /* 0x0480000004da7fae */ /* 0x0005e8000b901d4a */
[----:B------:R2:W-:Y:S01]  /*0e70*/  LDGSTS.E.BYPASS.LTC128B.128 [R218+0x5000], [R6.64] ;  /* 0x0500000006da7fae */ /* 0x0005e2000b901d4a */
[----:B-1----:R-:W-:Y:S01]  /*0e80*/  IMAD.IADD R2, R80, 0x1, R9 ;  /* 0x0000000150027824 */ /* 0x002fe200078e0209 */
[----:B------:R-:W-:Y:S01]  /*0e90*/  IADD3.X R9, R7, UR5, RZ, P0, !PT ;  /* 0x0000000507097c10 */ /* 0x000fe200087fe4ff */
[----:B------:R-:W-:Y:S01]  /*0ea0*/  IMAD.SHL.U32 R3, R0, 0x2, RZ ;  /* 0x0000000200037824 */ /* 0x000fe200078e00ff */
[----:B------:R-:W-:Y:S01]  /*0eb0*/  LOP3.LUT P0, RZ, R21, 0x2, RZ, 0xc0, !PT ;  /* 0x0000000215ff7812 */ /* 0x000fe2000780c0ff */
[----:B------:R-:W-:Y:S01]  /*0ec0*/  IMAD.SHL.U32 R207, R2, 0x2, RZ ;  /* 0x0000000202cf7824 */ /* 0x000fe200078e00ff */
[----:B------:R-:W-:Y:S01]  /*0ed0*/  LOP3.LUT R2, R197, 0xffffffe0, RZ, 0xc0, !PT ;  /* 0xffffffe0c5027812 */ /* 0x000fe200078ec0ff */
[----:B------:R1:W-:Y:S01]  /*0ee0*/  LDGSTS.E.BYPASS.LTC128B.128 [R218+0x5800], [R8.64] ;  /* 0x0580000008da7fae */ /* 0x0003e2000b901d4a */
[----:B------:R-:W-:-:S03]  /*0ef0*/  IMAD.MOV.U32 R0, RZ, RZ, 0x20 ;  /* 0x00000020ff007424 */ /* 0x000fc600078e00ff */
[----:B------:R-:W-:Y:S01]  /*0f00*/  LDSM.16.M88.4 R16, [R207] ;  /* 0x00000000cf10783b */ /* 0x000fe20000000200 */
[----:B------:R-:W-:Y:S01]  /*0f10*/  IMAD.IADD R251, R196, 0x1, -R2 ;  /* 0x00000001c4fb7824 */ /* 0x000fe200078e0a02 */
[----:B------:R-:W-:Y:S02]  /*0f20*/  SEL R0, R0, 0xffffffe0, !P1 ;  /* 0xffffffe000007807 */ /* 0x000fe40004800000 */
[----:B--2---:R-:W2:Y:S02]  /*0f30*/  LDSM.16.M88.4 R4, [R3+0x2000] ;  /* 0x002000000304783b */ /* 0x004ea40000000200 */
[----:B------:R-:W-:Y:S01]  /*0f40*/  @P0 IADD3 R209, R206, -0x20, RZ ;  /* 0xffffffe0ced10810 */ /* 0x000fe20007ffe0ff */
[----:B------:R-:W-:Y:S01]  /*0f50*/  IMAD.IADD R208, R207, 0x1, R0 ;  /* 0x00000001cfd07824 */ /* 0x000fe200078e0200 */
[----:B------:R-:W3:Y:S01]  /*0f60*/  LDSM.16.M88.4 R12, [R207+0x1000] ;  /* 0x00100000cf0c783b */ /* 0x000ee20000000200 */
[----:B------:R-:W-:Y:S02]  /*0f70*/  ISETP.GE.AND P0, PT, R82, 0x81, PT ;  /* 0x000000815200780c */ /* 0x000fe40003f06270 */
[C---:B------:R-:W-:Y:S01]  /*0f80*/  IADD3 R216, R209.reuse, 0x400, RZ ;  /* 0x00000400d1d87810 */ /* 0x040fe20007ffe0ff */
[----:B------:R-:W4:Y:S01]  /*0f90*/  LDSM.16.M88.4 R72, [R3+0x2400] ;  /* 0x002400000348783b */ /* 0x000f220000000200 */
[----:B------:R-:W-:-:S02]  /*0fa0*/  IADD3 R215, R209, 0x800, RZ ;  /* 0x00000800d1d77810 */ /* 0x000fc40007ffe0ff */
[C---:B------:R-:W-:Y:S01]  /*0fb0*/  IADD3 R214, R209.reuse, 0xc00, RZ ;  /* 0x00000c00d1d67810 */ /* 0x040fe20007ffe0ff */
[----:B------:R-:W5:Y:S01]  /*0fc0*/  LDSM.16.M88.4 R68, [R3+0x2800] ;  /* 0x002800000344783b */ /* 0x000f620000000200 */
[C---:B------:R-:W-:Y:S02]  /*0fd0*/  IADD3 R213, R209.reuse, 0x1000, RZ ;  /* 0x00001000d1d57810 */ /* 0x040fe40007ffe0ff */
[C---:B------:R-:W-:Y:S01]  /*0fe0*/  IADD3 R212, R209.reuse, 0x1400, RZ ;  /* 0x00001400d1d47810 */ /* 0x040fe20007ffe0ff */
[----:B------:R-:W1:Y:S01]  /*0ff0*/  LDSM.16.M88.4 R64, [R3+0x2c00] ;  /* 0x002c00000340783b */ /* 0x000e620000000200 */
[C---:B------:R-:W-:Y:S02]  /*1000*/  IADD3 R211, R209.reuse, 0x1800, RZ ;  /* 0x00001800d1d37810 */ /* 0x040fe40007ffe0ff */
[----:B------:R-:W-:Y:S01]  /*1010*/  IADD3 R210, R209, 0x1c00, RZ ;  /* 0x00001c00d1d27810 */ /* 0x000fe20007ffe0ff */
[----:B------:R-:W1:Y:S04]  /*1020*/  LDSM.16.M88.4 R60, [R3+0x3000] ;  /* 0x00300000033c783b */ /* 0x000e680000000200 */
[----:B------:R-:W1:Y:S04]  /*1030*/  LDSM.16.M88.4 R56, [R3+0x3400] ;  /* 0x003400000338783b */ /* 0x000e680000000200 */
[----:B------:R-:W1:Y:S04]  /*1040*/  LDSM.16.M88.4 R52, [R3+0x3800] ;  /* 0x003800000334783b */ /* 0x000e680000000200 */
[----:B------:R4:W5:Y:S04]  /*1050*/  LDSM.16.M88.4 R76, [R3+0x3c00] ;  /* 0x003c0000034c783b */ /* 0x0009680000000200 */
[----:B------:R-:W-:Y:S01]  /*1060*/  LDSM.16.M88.4 R24, [R209+0x1800] ;  /* 0x00180000d118783b */ /* 0x000fe20000000200 */
[-C--:B--2---:R-:W-:Y:S03]  /*1070*/  HMMA.16816.F32 R152, R16, R4.reuse, RZ ;  /* 0x000000041098723c */ /* 0x084fe600000018ff */
[----:B------:R-:W-:Y:S04]  /*1080*/  LDSM.16.M88.4 R48, [R209] ;  /* 0x00000000d130783b */ /* 0x000fe80000000200 */
[----:B------:R-:W-:Y:S01]  /*1090*/  LDSM.16.M88.4 R44, [R209+0x400] ;  /* 0x00040000d12c783b */ /* 0x000fe20000000200 */
[C---:B---3--:R-:W-:Y:S03]  /*10a0*/  HMMA.16816.F32 R148, R12.reuse, R4, RZ ;  /* 0x000000040c94723c */ /* 0x048fe600000018ff */
[----:B------:R-:W-:Y:S04]  /*10b0*/  LDSM.16.M88.4 R40, [R209+0x800] ;  /* 0x00080000d128783b */ /* 0x000fe80000000200 */
[----:B------:R-:W-:Y:S01]  /*10c0*/  LDSM.16.M88.4 R36, [R209+0xc00] ;  /* 0x000c0000d124783b */ /* 0x000fe20000000200 */
[----:B----4-:R-:W-:Y:S01]  /*10d0*/  IMAD R3, R83, 0x20, R81 ;  /* 0x0000002053037824 */ /* 0x010fe200078e0251 */
[----:B------:R-:W-:Y:S02]  /*10e0*/  HMMA.16816.F32 R144, R12, R6, RZ ;  /* 0x000000060c90723c */ /* 0x000fe400000018ff */
[----:B------:R-:W-:Y:S01]  /*10f0*/  LDSM.16.M88.4 R32, [R209+0x1000] ;  /* 0x00100000d120783b */ /* 0x000fe20000000200 */
[----:B------:R-:W-:-:S03]  /*1100*/  IMAD.IADD R2, R80, 0x1, R3 ;  /* 0x0000000150027824 */ /* 0x000fc600078e0203 */
[----:B------:R-:W-:Y:S02]  /*1110*/  LDSM.16.M88.4 R20, [R209+0x1c00] ;  /* 0x001c0000d114783b */ /* 0x000fe40000000200 */
[----:B------:R-:W-:Y:S02]  /*1120*/  HMMA.16816.F32 R180, R16, R6, RZ ;  /* 0x0000000610b4723c */ /* 0x000fe400000018ff */
[----:B------:R-:W2:Y:S04]  /*1130*/  LDSM.16.M88.4 R4, [R208+0x1000] ;  /* 0x00100000d004783b */ /* 0x000ea80000000200 */
[----:B-1----:R-:W1:Y:S02]  /*1140*/  LDSM.16.M88.4 R8, [R208] ;  /* 0x00000000d008783b */ /* 0x002e640000000200 */
[C---:B------:R-:W-:Y:S02]  /*1150*/  HMMA.16816.F32 R140, R12.reuse, R72, RZ ;  /* 0x000000480c8c723c */ /* 0x040fe400000018ff */
[----:B------:R-:W3:Y:S04]  /*1160*/  LDSM.16.M88.4 R28, [R209+0x1400] ;  /* 0x00140000d11c783b */ /* 0x000ee80000000200 */
[----:B------:R-:W0:Y:S02]  /*1170*/  LDGDEPBAR ;  /* 0x00000000000079af */ /* 0x000e240000000000 */
[----:B------:R-:W-:Y:S08]  /*1180*/  HMMA.16816.F32 R116, R12, R74, RZ ;  /* 0x0000004a0c74723c */ /* 0x000ff000000018ff */
[C---:B------:R-:W-:Y:S08]  /*1190*/  HMMA.16816.F32 R84, R16.reuse, R72, RZ ;  /* 0x000000481054723c */ /* 0x040ff000000018ff */
[----:B------:R-:W-:Y:S01]  /*11a0*/  HMMA.16816.F32 R176, R16, R74, RZ ;  /* 0x0000004a10b0723c */ /* 0x000fe200000018ff */
[----:B------:R-:W-:-:S07]  /*11b0*/  DEPBAR.LE SB0, 0x0 ;  /* 0x000080000000791a */ /* 0x000fce0000000000 */
[C---:B-----5:R-:W-:Y:S08]  /*11c0*/  HMMA.16816.F32 R136, R12.reuse, R68, RZ ;  /* 0x000000440c88723c */ /* 0x060ff000000018ff */
[----:B------:R-:W-:Y:S08]  /*11d0*/  HMMA.16816.F32 R112, R12, R70, RZ ;  /* 0x000000460c70723c */ /* 0x000ff000000018ff */
[C---:B------:R-:W-:Y:S08]  /*11e0*/  HMMA.16816.F32 R72, R16.reuse, R68, RZ ;  /* 0x000000441048723c */ /* 0x040ff000000018ff */
        /* <DEDUP_REMOVED lines=18> */
[C---:B------:R-:W-:Y:S08]  /*1310*/  HMMA.16816.F32 R156, R16.reuse, R54, RZ ;  /* 0x00000036109c723c */ /* 0x040ff000000018ff */
[C---:B------:R-:W-:Y:S08]  /*1320*/  HMMA.16816.F32 R12, R16.reuse, R76, RZ ;  /* 0x0000004c100c723c */ /* 0x040ff000000018ff */
[----:B------:R-:W-:Y:S08]  /*1330*/  HMMA.16816.F32 R52, R16, R78, RZ ;  /* 0x0000004e1034723c */ /* 0x000ff000000018ff */
[C---:B--2---:R-:W-:Y:S08]  /*1340*/  HMMA.16816.F32 R188, R4.reuse, R24, R120 ;  /* 0x0000001804bc723c */ /* 0x044ff00000001878 */
[C---:B------:R-:W-:Y:S08]  /*1350*/  HMMA.16816.F32 R148, R4.reuse, R48, R148 ;  /* 0x000000300494723c */ /* 0x040ff00000001894 */
        /* <DEDUP_REMOVED lines=11> */
[----:B------:R-:W-:Y:S08]  /*1410*/  HMMA.16816.F32 R192, R4, R22, R88 ;  /* 0x0000001604c0723c */ /* 0x000ff00000001858 */
[C---:B-1----:R-:W-:Y:S08]  /*1420*/  HMMA.16816.F32 R16, R8.reuse, R48, R152 ;  /* 0x000000300810723c */ /* 0x042ff00000001898 */
[C---:B------:R-:W-:Y:S08]  /*1430*/  HMMA.16816.F32 R84, R8.reuse, R44, R84 ;  /* 0x0000002c0854723c */ /* 0x040ff00000001854 */
[C---:B------:R-:W-:Y:S08]  /*1440*/  HMMA.16816.F32 R72, R8.reuse, R40, R72 ;  /* 0x000000280848723c */ /* 0x040ff00000001848 */
[C---:B------:R-:W-:Y:S08]  /*1450*/  HMMA.16816.F32 R68, R8.reuse, R36, R68 ;  /* 0x000000240844723c */ /* 0x040ff00000001844 */
[----:B------:R-:W-:Y:S08]  /*1460*/  HMMA.16816.F32 R64, R8, R32, R64 ;  /* 0x000000200840723c */ /* 0x000ff00000001840 */
[C---:B---3--:R-:W-:Y:S08]  /*1470*/  HMMA.16816.F32 R124, R4.reuse, R28, R124 ;  /* 0x0000001c047c723c */ /* 0x048ff0000000187c */
[----:B------:R-:W-:Y:S08]  /*1480*/  HMMA.16816.F32 R100, R4, R30, R100 ;  /* 0x0000001e0464723c */ /* 0x000ff00000001864 */
        /* <DEDUP_REMOVED lines=10> */
[----:B------:R-:W-:Y:S01]  /*1530*/  HMMA.16816.F32 R92, R8, R22, R52 ;  /* 0x00000016085c723c */ /* 0x000fe20000001834 */
[----:B------:R-:W-:Y:S06]  /*1540*/  BAR.SYNC.DEFER_BLOCKING 0x0 ;  /* 0x0000000000007b1d */ /* 0x000fec0000010000 */
[----:B------:R-:W-:Y:S05]  /*1550*/  @!P0 BRA `(.L_x_27) ;  /* 0x0000016000008947 */ /* 0x000fea0003800000 */
[----:B------:R-:W-:-:S04]  /*1560*/  LEA.HI.SX32 R3, R217, 0xfffffffe, 0x19 ;  /* 0xfffffffed9037811 */ /* 0x000fc800078fcaff */
[----:B------:R-:W-:Y:S01]  /*1570*/  SHF.R.S32.HI R7, RZ, 0x1f, R3 ;  /* 0x0000001fff077819 */ /* 0x000fe20000011403 */
[C---:B------:R-:W-:Y:S02]  /*1580*/  IMAD R6, R3.reuse, UR7, RZ ;  /* 0x0000000703067c24 */ /* 0x040fe4000f8e02ff */
[----:B------:R-:W-:-:S04]  /*1590*/  IMAD.WIDE.U32 R4, R3, UR8, R244 ;  /* 0x0000000803047c25 */ /* 0x000fc8000f8e00f4 */
[----:B------:R-:W-:Y:S01]  /*15a0*/  IMAD R3, R7, UR8, R6 ;  /* 0x0000000807037c24 */ /* 0x000fe2000f8e0206 */
[----:B------:R-:W-:-:S03]  /*15b0*/  LEA R8, P2, R4, c[0x0][0x168], 0x1 ;  /* 0x00005a0004087a11 */ /* 0x000fc600078408ff */
[----:B------:R-:W-:Y:S01]  /*15c0*/  IMAD.IADD R3, R5, 0x1, R3 ;  /* 0x0000000105037824 */ /* 0x000fe200078e0203 */
[----:B------:R-:W-:-:S04]  /*15d0*/  IADD3 R6, P1, R8, UR9, RZ ;  /* 0x0000000908067c10 */ /* 0x000fc8000ff3e0ff */
        /* <DEDUP_REMOVED lines=13> */
[----:B------:R-:W0:Y:S02]  /*16b0*/  LDGDEPBAR ;  /* 0x00000000000079af */ /* 0x000e240000000000 */
.L_x_27:
[----:B------:R-:W-:Y:S02]  /*16c0*/  FMNMX.FTZ R3, R16, R17, !PT ;  /* 0x0000001110037209 */ /* 0x000fe40007810000 */
[----:B------:R-:W-:-:S02]  /*16d0*/  SHF.L.U32 R204, R2, 0x1, RZ ;  /* 0x0000000102cc7819 */ /* 0x000fc400000006ff */
[----:B------:R-:W-:Y:S02]  /*16e0*/  FMNMX.FTZ R3, R48, R3, !PT ;  /* 0x0000000330037209 */ /* 0x000fe40007810000 */
[----:B------:R-:W-:Y:S01]  /*16f0*/  IADD3 R205, R0, R204, RZ ;  /* 0x000000cc00cd7210 */ /* 0x000fe20007ffe0ff */
[----:B------:R-:W-:Y:S01]  /*1700*/  LDSM.16.MT88.4 R20, [R204+0x4000] ;  /* 0x00400000cc14783b */ /* 0x000fe20000004200 */
[----:B------:R-:W-:-:S03]  /*1710*/  FMNMX.FTZ R3, R49, R3, !PT ;  /* 0x0000000331037209 */ /* 0x000fc60007810000 */
[----:B------:R-:W-:Y:S01]  /*1720*/  LDSM.16.MT88.4 R28, [R204+0x4400] ;  /* 0x00440000cc1c783b */ /* 0x000fe20000004200 */
[----:B------:R-:W-:-:S03]  /*1730*/  FMNMX.FTZ R3, R84, R3, !PT ;  /* 0x0000000354037209 */ /* 0x000fc60007810000 */
[----:B------:R-:W-:Y:S01]  /*1740*/  LDSM.16.MT88.4 R24, [R205+0x4400] ;  /* 0x00440000cd18783b */ /* 0x000fe20000004200 */
[----:B------:R-:W-:-:S04]  /*1750*/  FMNMX.FTZ R3, R85, R3, !PT ;  /* 0x0000000355037209 */ /* 0x000fc80007810000 */
        /* <DEDUP_REMOVED lines=25> */
[----:B------:R-:W-:-:S05]  /*18f0*/  FMNMX.FTZ R3, R93, R3, !PT ;  /* 0x000000035d037209 */ /* 0x000fca0007810000 */
[----:B-1----:R-:W1:Y:S02]  /*1900*/  SHFL.BFLY PT, R4, R3, 0x2, 0x1f ;  /* 0x0c401f0003047f89 */ /* 0x002e6400000e0000 */
[----:B-1----:R-:W-:-:S05]  /*1910*/  FMNMX.FTZ R3, R3, R4, !PT ;  /* 0x0000000403037209 */ /* 0x002fca0007810000 */
[----:B------:R-:W1:Y:S02]  /*1920*/  SHFL.BFLY PT, R4, R3, 0x1, 0x1f ;  /* 0x0c201f0003047f89 */ /* 0x000e6400000e0000 */
[----:B-1----:R-:W-:-:S04]  /*1930*/  FMNMX.FTZ R138, R3, R4, !PT ;  /* 0x00000004038a7209 */ /* 0x002fc80007810000 */
[C---:B------:R-:W-:Y:S01]  /*1940*/  FSETP.NEU.FTZ.AND P1, PT, R138.reuse, -INF , PT ;  /* 0xff8000008a00780b */ /* 0x040fe20003f3d000 */
[----:B------:R-:W-:-:S05]  /*1950*/  FMUL.FTZ R3, R138, c[0x0][0x23c] ;  /* 0x00008f008a037a20 */ /* 0x000fca0000410000 */
[----:B------:R-:W-:-:S05]  /*1960*/  FSEL R3, R3, RZ, P1 ;  /* 0x000000ff03037208 */ /* 0x000fca0000800000 */
[--C-:B------:R-:W-:Y:S02]  /*1970*/  FFMA.FTZ R4, R16, c[0x0][0x23c], -R3.reuse ;  /* 0x00008f0010047a23 */ /* 0x100fe40000010803 */
[--C-:B------:R-:W-:Y:S02]  /*1980*/  FFMA.FTZ R5, R44, c[0x0][0x23c], -R3.reuse ;  /* 0x00008f002c057a23 */ /* 0x100fe40000010803 */
[----:B------:R1:W-:Y:S01]  /*1990*/  MUFU.EX2 R237, R4 ;  /* 0x0000000400ed7308 */ /* 0x0003e20000000800 */
[----:B------:R-:W-:-:S07]  /*19a0*/  FFMA.FTZ R6, R96, c[0x0][0x23c], -R3 ;  /* 0x00008f0060067a23 */ /* 0x000fce0000010803 */
        /* <DEDUP_REMOVED lines=18> */
[----:B------:R2:W-:Y:S08]  /*1ad0*/  MUFU.EX2 R239, R4 ;  /* 0x0000000400ef7308 */ /* 0x0005f00000000800 */
[----:B------:R3:W-:Y:S01]  /*1ae0*/  MUFU.EX2 R153, R5 ;  /* 0x0000000500997308 */ /* 0x0007e20000000800 */
[--C-:B-1----:R-:W-:Y:S02]  /*1af0*/  FFMA.FTZ R6, R97, c[0x0][0x23c], -R3.reuse ;  /* 0x00008f0061067a23 */ /* 0x102fe40000010803 */
[----:B--2---:R-:W-:-:S05]  /*1b00*/  FFMA.FTZ R4, R85, c[0x0][0x23c], -R3 ;  /* 0x00008f0055047a23 */ /* 0x004fca0000010803 */
[----:B------:R-:W-:Y:S01]  /*1b10*/  MUFU.EX2 R85, R6 ;  /* 0x0000000600557308 */ /* 0x000fe20000000800 */
[----:B---3--:R-:W-:-:S07]  /*1b20*/  FFMA.FTZ R5, R41, c[0x0][0x23c], -R3 ;  /* 0x00008f0029057a23 */ /* 0x008fce0000010803 */
[----:B------:R1:W-:Y:S08]  /*1b30*/  MUFU.EX2 R240, R4 ;  /* 0x0000000400f07308 */ /* 0x0003f00000000800 */
[----:B------:R2:W-:Y:S01]  /*1b40*/  MUFU.EX2 R154, R5 ;  /* 0x00000005009a7308 */ /* 0x0005e20000000800 */
[----:B-1----:R-:W-:-:S04]  /*1b50*/  FMNMX.FTZ R4, R18, R19, !PT ;  /* 0x0000001312047209 */ /* 0x002fc80007810000 */
[----:B------:R-:W-:-:S04]  /*1b60*/  FMNMX.FTZ R4, R50, R4, !PT ;  /* 0x0000000432047209 */ /* 0x000fc80007810000 */
[----:B------:R-:W-:Y:S01]  /*1b70*/  FMNMX.FTZ R4, R51, R4, !PT ;  /* 0x0000000433047209 */ /* 0x000fe20007810000 */
[----:B--2---:R-:W-:-:S03]  /*1b80*/  FFMA.FTZ R5, R68, c[0x0][0x23c], -R3 ;  /* 0x00008f0044057a23 */ /* 0x004fc60000010803 */
[----:B------:R-:W-:Y:S01]  /*1b90*/  FMNMX.FTZ R4, R86, R4, !PT ;  /* 0x0000000456047209 */ /* 0x000fe20007810000 */
[----:B------:R1:W-:Y:S03]  /*1ba0*/  MUFU.EX2 R155, R5 ;  /* 0x00000005009b7308 */ /* 0x0003e60000000800 */
[----:B------:R-:W-:-:S04]  /*1bb0*/  FMNMX.FTZ R4, R87, R4, !PT ;  /* 0x0000000457047209 */ /* 0x000fc80007810000 */
[----:B------:R-:W-:-:S04]  /*1bc0*/  FMNMX.FTZ R4, R46, R4, !PT ;  /* 0x000000042e047209 */ /* 0x000fc80007810000 */
[----:B------:R-:W-:-:S04]  /*1bd0*/  FMNMX.FTZ R4, R47, R4, !PT ;  /* 0x000000042f047209 */ /* 0x000fc80007810000 */
[----:B------:R-:W-:Y:S01]  /*1be0*/  FMNMX.FTZ R4, R74, R4, !PT ;  /* 0x000000044a047209 */ /* 0x000fe20007810000 */
[----:B-1----:R-:W-:-:S03]  /*1bf0*/  FFMA.FTZ R5, R69, c[0x0][0x23c], -R3 ;  /* 0x00008f0045057a23 */ /* 0x002fc60000010803 */
        /* <DEDUP_REMOVED lines=31> */
[----:B------:R-:W-:-:S05]  /*1df0*/  FMNMX.FTZ R4, R95, R4, !PT ;  /* 0x000000045f047209 */ /* 0x000fca0007810000 */
[----:B------:R-:W2:Y:S01]  /*1e00*/  SHFL.BFLY PT, R7, R4, 0x2, 0x1f ;  /* 0x0c401f0004077f89 */ /* 0x000ea200000e0000 */
[----:B-1----:R-:W-:-:S04]  /*1e10*/  FFMA.FTZ R5, R32, c[0x0][0x23c], -R3 ;  /* 0x00008f0020057a23 */ /* 0x002fc80000010803 */
[----:B------:R1:W-:Y:S02]  /*1e20*/  MUFU.EX2 R81, R5 ;  /* 0x0000000500517308 */ /* 0x0003e40000000800 */
[--C-:B-1----:R-:W-:Y:S01]  /*1e30*/  FFMA.FTZ R5, R33, c[0x0][0x23c], -R3.reuse ;  /* 0x00008f0021057a23 */ /* 0x102fe20000010803 */
[----:B--2---:R-:W-:Y:S01]  /*1e40*/  FMNMX.FTZ R7, R4, R7, !PT ;  /* 0x0000000704077209 */ /* 0x004fe20007810000 */
[----:B------:R-:W-:-:S04]  /*1e50*/  FFMA.FTZ R4, R156, c[0x0][0x23c], -R3 ;  /* 0x00008f009c047a23 */ /* 0x000fc80000010803 */
[----:B------:R1:W-:Y:S01]  /*1e60*/  MUFU.EX2 R83, R5 ;  /* 0x0000000500537308 */ /* 0x0003e20000000800 */
[----:B------:R-:W2:Y:S07]  /*1e70*/  SHFL.BFLY PT, R8, R7, 0x1, 0x1f ;  /* 0x0c201f0007087f89 */ /* 0x000eae00000e0000 */
[----:B------:R-:W-:Y:S01]  /*1e80*/  MUFU.EX2 R221, R4 ;  /* 0x0000000400dd7308 */ /* 0x000fe20000000800 */
[----:B-1----:R-:W-:-:S07]  /*1e90*/  FFMA.FTZ R5, R60, c[0x0][0x23c], -R3 ;  /* 0x00008f003c057a23 */ /* 0x002fce0000010803 */
[----:B------:R1:W-:Y:S01]  /*1ea0*/  MUFU.EX2 R82, R5 ;  /* 0x0000000500527308 */ /* 0x0003e20000000800 */
[----:B--2---:R-:W-:-:S04]  /*1eb0*/  FMNMX.FTZ R137, R7, R8, !PT ;  /* 0x0000000807897209 */ /* 0x004fc80007810000 */
[----:B------:R-:W-:Y:S01]  /*1ec0*/  FSETP.NEU.FTZ.AND P1, PT, R137, -INF , PT ;  /* 0xff8000008900780b */ /* 0x000fe20003f3d000 */
[----:B-1----:R-:W-:-:S04]  /*1ed0*/  FFMA.FTZ R5, R61, c[0x0][0x23c], -R3 ;  /* 0x00008f003d057a23 */ /* 0x002fc80000010803 */
        /* <DEDUP_REMOVED lines=9> */
[----:B-1----:R-:W-:-:S04]  /*1f70*/  FMNMX.FTZ R5, R148, R149, !PT ;  /* 0x0000009594057209 */ /* 0x002fc80007810000 */
[----:B------:R-:W-:-:S04]  /*1f80*/  FMNMX.FTZ R5, R144, R5, !PT ;  /* 0x0000000590057209 */ /* 0x000fc80007810000 */
[----:B------:R-:W-:Y:S01]  /*1f90*/  FMNMX.FTZ R4, R145, R5, !PT ;  /* 0x0000000591047209 */ /* 0x000fe20007810000 */
[----:B------:R-:W-:-:S03]  /*1fa0*/  FFMA.FTZ R5, R157, c[0x0][0x23c], -R3 ;  /* 0x00008f009d057a23 */ /* 0x000fc60000010803 */
[----:B------:R-:W-:Y:S01]  /*1fb0*/  FMNMX.FTZ R4, R140, R4, !PT ;  /* 0x000000048c047209 */ /* 0x000fe20007810000 */
[----:B------:R1:W-:Y:S03]  /*1fc0*/  MUFU.EX2 R222, R5 ;  /* 0x0000000500de7308 */ /* 0x0003e60000000800 */
[----:B-1----:R-:W-:Y:S02]  /*1fd0*/  FMNMX.FTZ R5, R141, R4, !PT ;  /* 0x000000048d057209 */ /* 0x002fe40007810000 */
        /* <DEDUP_REMOVED lines=9> */
[--C-:B------:R-:W-:Y:S01]  /*2070*/  FFMA.FTZ R4, R92, c[0x0][0x23c], -R3.reuse ;  /* 0x00008f005c047a23 */ /* 0x100fe20000010803 */
[----:B------:R-:W-:Y:S01]  /*2080*/  FMNMX.FTZ R6, R112, R6, !PT ;  /* 0x0000000670067209 */ /* 0x000fe20007810000 */
[----:B------:R-:W-:Y:S01]  /*2090*/  FFMA.FTZ R3, R93, c[0x0][0x23c], -R3 ;  /* 0x00008f005d037a23 */ /* 0x000fe20000010803 */
[----:B------:R-:W-:Y:S01]  /*20a0*/  FMNMX.FTZ R7, R118, R5, !PT ;  /* 0x0000000576077209 */ /* 0x000fe20007810000 */
[----:B------:R1:W-:Y:S01]  /*20b0*/  MUFU.EX2 R72, R4 ;  /* 0x0000000400487308 */ /* 0x0003e20000000800 */
[----:B------:R-:W-:Y:S01]  /*20c0*/  FMNMX.FTZ R5, R113, R6, !PT ;  /* 0x0000000671057209 */ /* 0x000fe20007810000 */
[----:B------:R-:W-:-:S03]  /*20d0*/  FMUL.FTZ R6, R137, c[0x0][0x23c] ;  /* 0x00008f0089067a20 */ /* 0x000fc60000410000 */
[----:B------:R-:W-:Y:S02]  /*20e0*/  FMNMX.FTZ R5, R132, R5, !PT ;  /* 0x0000000584057209 */ /* 0x000fe40007810000 */
[----:B------:R-:W-:Y:S01]  /*20f0*/  FSEL R6, R6, RZ, P1 ;  /* 0x000000ff06067208 */ /* 0x000fe20000800000 */
[----:B------:R2:W-:Y:S01]  /*2100*/  MUFU.EX2 R252, R3 ;  /* 0x0000000300fc7308 */ /* 0x0005e20000000800 */
[----:B------:R-:W-:-:S04]  /*2110*/  FMNMX.FTZ R5, R133, R5, !PT ;  /* 0x0000000585057209 */ /* 0x000fc80007810000 */
[----:B------:R-:W-:Y:S02]  /*2120*/  FMNMX.FTZ R5, R108, R5, !PT ;  /* 0x000000056c057209 */ /* 0x000fe40007810000 */
[----:B-1----:R-:W-:Y:S01]  /*2130*/  FMNMX.FTZ R4, R119, R7, !PT ;  /* 0x0000000777047209 */ /* 0x002fe20007810000 */
[----:B------:R-:W-:Y:S01]  /*2140*/  FFMA.FTZ R7, R75, c[0x0][0x23c], -R6 ;  /* 0x00008f004b077a23 */ /* 0x000fe20000010806 */
[----:B------:R-:W-:-:S03]  /*2150*/  FMNMX.FTZ R5, R109, R5, !PT ;  /* 0x000000056d057209 */ /* 0x000fc60007810000 */
[----:B------:R-:W-:Y:S01]  /*2160*/  MUFU.EX2 R224, R7 ;  /* 0x0000000700e07308 */ /* 0x000fe20000000800 */
        /* <DEDUP_REMOVED lines=15> */
[----:B------:R-:W-:Y:S01]  /*2260*/  FMNMX.FTZ R5, R100, R5, !PT ;  /* 0x0000000564057209 */ /* 0x000fe20007810000 */
[----:B------:R-:W1:Y:S01]  /*2270*/  LDSM.16.MT88.4 R16, [R205+0x4000] ;  /* 0x00400000cd10783b */ /* 0x000e620000004200 */
[----:B------:R-:W-:Y:S01]  /*2280*/  FMNMX.FTZ R3, R110, R3, !PT ;  /* 0x000000036e037209 */ /* 0x000fe20007810000 */
[----:B------:R2:W3:Y:S01]  /*2290*/  MUFU.EX2 R169, R4 ;  /* 0x0000000400a97308 */ /* 0x0004e20000000800 */
        /* <DEDUP_REMOVED lines=8> */
[----:B--2---:R-:W-:Y:S01]  /*2320*/  FFMA.FTZ R4, R50, c[0x0][0x23c], -R6 ;  /* 0x00008f0032047a23 */ /* 0x004fe20000010806 */
[----:B------:R-:W-:Y:S02]  /*2330*/  FMNMX.FTZ R5, R121, R5, !PT ;  /* 0x0000000579057209 */ /* 0x000fe40007810000 */
[----:B------:R-:W-:Y:S01]  /*2340*/  FMNMX.FTZ R3, R107, R3, !PT ;  /* 0x000000036b037209 */ /* 0x000fe20007810000 */
[----:B------:R2:W-:Y:S01]  /*2350*/  MUFU.EX2 R219, R4 ;  /* 0x0000000400db7308 */ /* 0x0005e20000000800 */
[----:B------:R-:W-:Y:S02]  /*2360*/  FMNMX.FTZ R5, R200, R5, !PT ;  /* 0x00000005c8057209 */ /* 0x000fe40007810000 */
[----:B------:R-:W-:Y:S02]  /*2370*/  FMNMX.FTZ R3, R126, R3, !PT ;  /* 0x000000037e037209 */ /* 0x000fe40007810000 */
[----:B------:R-:W-:-:S02]  /*2380*/  FMNMX.FTZ R5, R201, R5, !PT ;  /* 0x00000005c9057209 */ /* 0x000fc40007810000 */
[----:B------:R-:W-:Y:S02]  /*2390*/  FMNMX.FTZ R3, R127, R3, !PT ;  /* 0x000000037f037209 */ /* 0x000fe40007810000 */
[----:B------:R-:W-:Y:S02]  /*23a0*/  FMNMX.FTZ R5, R192, R5, !PT ;  /* 0x00000005c0057209 */ /* 0x000fe40007810000 */
[----:B------:R-:W-:Y:S02]  /*23b0*/  FMNMX.FTZ R3, R102, R3, !PT ;  /* 0x0000000366037209 */ /* 0x000fe40007810000 */
[----:B---3--:R-:W-:Y:S02]  /*23c0*/  F2FP.PACK_AB R13, R169, R170 ;  /* 0x000000aaa90d723e */ /* 0x008fe400000000ff */
[----:B------:R-:W-:Y:S01]  /*23d0*/  FMNMX.FTZ R3, R103, R3, !PT ;  /* 0x0000000367037209 */ /* 0x000fe20007810000 */
[----:B--2---:R-:W-:-:S03]  /*23e0*/  FFMA.FTZ R4, R51, c[0x0][0x23c], -R6 ;  /* 0x00008f0033047a23 */ /* 0x004fc60000010806 */
[----:B------:R-:W-:Y:S01]  /*23f0*/  FMNMX.FTZ R3, R190, R3, !PT ;  /* 0x00000003be037209 */ /* 0x000fe20007810000 */
[----:B------:R2:W3:Y:S03]  /*2400*/  MUFU.EX2 R196, R4 ;  /* 0x0000000400c47308 */ /* 0x0004e60000000800 */
[----:B------:R-:W-:Y:S01]  /*2410*/  FMNMX.FTZ R3, R191, R3, !PT ;  /* 0x00000003bf037209 */ /* 0x000fe20007810000 */
[----:B--2---:R-:W-:Y:S01]  /*2420*/  FFMA.FTZ R4, R86, c[0x0][0x23c], -R6 ;  /* 0x00008f0056047a23 */ /* 0x004fe20000010806 */
[----:B---3--:R-:W-:-:S03]  /*2430*/  F2FP.PACK_AB R15, R196, R219 ;  /* 0x000000dbc40f723e */ /* 0x008fc600000000ff */
[----:B------:R2:W-:Y:S04]  /*2440*/  MUFU.EX2 R199, R4 ;  /* 0x0000000400c77308 */ /* 0x0005e80000000800 */
[C---:B------:R-:W-:Y:S08]  /*2450*/  HMMA.16816.F32 R52, R12.reuse, R20, RZ ;  /* 0x000000140c34723c */ /* 0x040ff000000018ff */
[----:B------:R-:W-:Y:S01]  /*2460*/  HMMA.16816.F32 R56, R12, R22, RZ ;  /* 0x000000160c38723c */ /* 0x000fe200000018ff */
[----:B--2---:R-:W-:-:S04]  /*2470*/  FFMA.FTZ R4, R87, c[0x0][0x23c], -R6 ;  /* 0x00008f0057047a23 */ /* 0x004fc80000010806 */
[----:B------:R2:W-:Y:S03]  /*2480*/  MUFU.EX2 R183, R4 ;  /* 0x0000000400b77308 */ /* 0x0005e60000000800 */
[----:B-1----:R-:W-:Y:S01]  /*2490*/  HMMA.16816.F32 R48, R12, R18, RZ ;  /* 0x000000120c30723c */ /* 0x002fe200000018ff */
[----:B--2---:R-:W-:-:S04]  /*24a0*/  FFMA.FTZ R4, R46, c[0x0][0x23c], -R6 ;  /* 0x00008f002e047a23 */ /* 0x004fc80000010806 */
[----:B------:R1:W-:Y:S02]  /*24b0*/  MUFU.EX2 R198, R4 ;  /* 0x0000000400c67308 */ /* 0x0003e40000000800 */
[----:B-1----:R-:W-:-:S06]  /*24c0*/  FFMA.FTZ R4, R47, c[0x0][0x23c], -R6 ;  /* 0x00008f002f047a23 */ /* 0x002fcc0000010806 */
[----:B------:R1:W-:Y:S02]  /*24d0*/  MUFU.EX2 R223, R4 ;  /* 0x0000000400df7308 */ /* 0x0003e40000000800 */
[----:B-1----:R-:W-:-:S06]  /*24e0*/  FFMA.FTZ R4, R74, c[0x0][0x23c], -R6 ;  /* 0x00008f004a047a23 */ /* 0x002fcc0000010806 */
[----:B------:R1:W-:Y:S02]  /*24f0*/  MUFU.EX2 R197, R4 ;  /* 0x0000000400c57308 */ /* 0x0003e40000000800 */
[----:B-1----:R-:W-:Y:S02]  /*2500*/  FMNMX.FTZ R4, R122, R3, !PT ;  /* 0x000000037a047209 */ /* 0x002fe40007810000 */
[----:B------:R-:W-:Y:S01]  /*2510*/  FMNMX.FTZ R3, R193, R5, !PT ;  /* 0x00000005c1037209 */ /* 0x000fe20007810000 */
[----:B------:R-:W-:Y:S01]  /*2520*/  FFMA.FTZ R5, R42, c[0x0][0x23c], -R6 ;  /* 0x00008f002a057a23 */ /* 0x000fe20000010806 */
[----:B------:R-:W-:-:S03]  /*2530*/  FMNMX.FTZ R4, R123, R4, !PT ;  /* 0x000000047b047209 */ /* 0x000fc60007810000 */
[----:B------:R-:W1:Y:S01]  /*2540*/  SHFL.BFLY PT, R8, R3, 0x2, 0x1f ;  /* 0x0c401f0003087f89 */ /* 0x000e6200000e0000 */
[----:B------:R-:W-:Y:S01]  /*2550*/  FMNMX.FTZ R4, R202, R4, !PT ;  /* 0x00000004ca047209 */ /* 0x000fe20007810000 */
[----:B------:R2:W-:Y:S03]  /*2560*/  MUFU.EX2 R226, R5 ;  /* 0x0000000500e27308 */ /* 0x0005e60000000800 */
[----:B------:R-:W-:-:S04]  /*2570*/  FMNMX.FTZ R4, R203, R4, !PT ;  /* 0x00000004cb047209 */ /* 0x000fc80007810000 */
[----:B------:R-:W-:-:S04]  /*2580*/  FMNMX.FTZ R4, R194, R4, !PT ;  /* 0x00000004c2047209 */ /* 0x000fc80007810000 */
[----:B------:R-:W-:Y:S01]  /*2590*/  FMNMX.FTZ R4, R195, R4, !PT ;  /* 0x00000004c3047209 */ /* 0x000fe20007810000 */
[----:B--2---:R-:W-:-:S04]  /*25a0*/  FFMA.FTZ R5, R43, c[0x0][0x23c], -R6 ;  /* 0x00008f002b057a23 */ /* 0x004fc80000010806 */
[----:B------:R-:W2:Y:S01]  /*25b0*/  SHFL.BFLY PT, R7, R4, 0x2, 0x1f ;  /* 0x0c401f0004077f89 */ /* 0x000ea200000e0000 */
[----:B------:R3:W-:Y:S01]  /*25c0*/  MUFU.EX2 R225, R5 ;  /* 0x0000000500e17308 */ /* 0x0007e20000000800 */
[----:B-1----:R-:W-:-:S05]  /*25d0*/  FMNMX.FTZ R3, R3, R8, !PT ;  /* 0x0000000803037209 */ /* 0x002fca0007810000 */
[----:B------:R-:W1:Y:S01]  /*25e0*/  SHFL.BFLY PT, R8, R3, 0x1, 0x1f ;  /* 0x0c201f0003087f89 */ /* 0x000e6200000e0000 */
[----:B---3--:R-:W-:-:S04]  /*25f0*/  FFMA.FTZ R5, R70, c[0x0][0x23c], -R6 ;  /* 0x00008f0046057a23 */ /* 0x008fc80000010806 */
[----:B------:R3:W-:Y:S01]  /*2600*/  MUFU.EX2 R228, R5 ;  /* 0x0000000500e47308 */ /* 0x0007e20000000800 */
[----:B--2---:R-:W-:-:S05]  /*2610*/  FMNMX.FTZ R4, R4, R7, !PT ;  /* 0x0000000704047209 */ /* 0x004fca0007810000 */
[----:B------:R-:W2:Y:S01]  /*2620*/  SHFL.BFLY PT, R7, R4, 0x1, 0x1f ;  /* 0x0c201f0004077f89 */ /* 0x000ea200000e0000 */
[----:B-1----:R-:W-:-:S04]  /*2630*/  FMNMX.FTZ R136, R3, R8, !PT ;  /* 0x0000000803887209 */ /* 0x002fc80007810000 */
[C---:B------:R-:W-:Y:S01]  /*2640*/  FSETP.NEU.FTZ.AND P1, PT, R136.reuse, -INF , PT ;  /* 0xff8000008800780b */ /* 0x040fe20003f3d000 */
[--C-:B---3--:R-:W-:Y:S02]  /*2650*/  FFMA.FTZ R5, R71, c[0x0][0x23c], -R6.reuse ;  /* 0x00008f0047057a23 */ /* 0x108fe40000010806 */
[----:B------:R-:W-:Y:S02]  /*2660*/  FMUL.FTZ R3, R136, c[0x0][0x23c] ;  /* 0x00008f0088037a20 */ /* 0x000fe40000410000 */
        /* <DEDUP_REMOVED lines=13> */
[----:B-1----:R-:W-:Y:S01]  /*2740*/  FSEL R5, R3, RZ, P1 ;  /* 0x000000ff03057208 */ /* 0x002fe20000800000 */
[----:B------:R-:W-:-:S05]  /*2750*/  FFMA.FTZ R3, R62, c[0x0][0x23c], -R6 ;  /* 0x00008f003e037a23 */ /* 0x000fca0000010806 */
[----:B------:R1:W-:Y:S02]  /*2760*/  MUFU.EX2 R235, R3 ;  /* 0x0000000300eb7308 */ /* 0x0003e40000000800 */
[----:B-1----:R-:W-:-:S06]  /*2770*/  FFMA.FTZ R3, R148, c[0x0][0x23c], -R5 ;  /* 0x00008f0094037a23 */ /* 0x002fcc0000010805 */
[----:B------:R2:W-:Y:S02]  /*2780*/  MUFU.EX2 R168, R3 ;  /* 0x0000000300a87308 */ /* 0x0005e40000000800 */
[----:B--2---:R-:W-:Y:S01]  /*2790*/  FMNMX.FTZ R3, R4, R7, !PT ;  /* 0x0000000704037209 */ /* 0x004fe20007810000 */
[--C-:B------:R-:W-:Y:S02]  /*27a0*/  FFMA.FTZ R4, R149, c[0x0][0x23c], -R5.reuse ;  /* 0x00008f0095047a23 */ /* 0x100fe40000010805 */
[----:B------:R-:W-:Y:S01]  /*27b0*/  FFMA.FTZ R7, R144, c[0x0][0x23c], -R5 ;  /* 0x00008f0090077a23 */ /* 0x000fe20000010805 */
[C---:B------:R-:W-:Y:S02]  /*27c0*/  FSETP.NEU.FTZ.AND P1, PT, R3.reuse, -INF , PT ;  /* 0xff8000000300780b */ /* 0x040fe40003f3d000 */
[----:B------:R1:W2:Y:S08]  /*27d0*/  MUFU.EX2 R157, R4 ;  /* 0x00000004009d7308 */ /* 0x0002b00000000800 */
[----:B------:R3:W-:Y:S01]  /*27e0*/  MUFU.EX2 R176, R7 ;  /* 0x0000000700b07308 */ /* 0x0007e20000000800 */
[----:B-1----:R-:W-:Y:S01]  /*27f0*/  FMUL.FTZ R4, R3, c[0x0][0x23c] ;  /* 0x00008f0003047a20 */ /* 0x002fe20000410000 */
[----:B--2---:R-:W-:-:S04]  /*2800*/  F2FP.PACK_AB R8, R157, R168 ;  /* 0x000000a89d08723e */ /* 0x004fc800000000ff */
[----:B------:R-:W-:Y:S01]  /*2810*/  FSEL R4, R4, RZ, P1 ;  /* 0x000000ff04047208 */ /* 0x000fe20000800000 */
[----:B---3--:R-:W-:-:S04]  /*2820*/  FFMA.FTZ R7, R145, c[0x0][0x23c], -R5 ;  /* 0x00008f0091077a23 */ /* 0x008fc80000010805 */
[--C-:B------:R-:W-:Y:S01]  /*2830*/  FFMA.FTZ R0, R146, c[0x0][0x23c], -R4.reuse ;  /* 0x00008f0092007a23 */ /* 0x100fe20000010804 */
[----:B------:R1:W2:Y:S01]  /*2840*/  MUFU.EX2 R177, R7 ;  /* 0x0000000700b17308 */ /* 0x0002a20000000800 */
[----:B------:R-:W-:-:S07]  /*2850*/  FFMA.FTZ R2, R151, c[0x0][0x23c], -R4 ;  /* 0x00008f0097027a23 */ /* 0x000fce0000010804 */
[----:B------:R3:W-:Y:S01]  /*2860*/  MUFU.EX2 R156, R0 ;  /* 0x00000000009c7308 */ /* 0x0007e20000000800 */
[----:B-1----:R-:W-:Y:S01]  /*2870*/  FFMA.FTZ R7, R150, c[0x0][0x23c], -R4 ;  /* 0x00008f0096077a23 */ /* 0x002fe20000010804 */
[----:B--2---:R-:W-:-:S06]  /*2880*/  F2FP.PACK_AB R10, R177, R176 ;  /* 0x000000b0b10a723e */ /* 0x004fcc00000000ff */
[----:B------:R-:W-:Y:S01]  /*2890*/  MUFU.EX2 R97, R7 ;  /* 0x0000000700617308 */ /* 0x000fe20000000800 */
[----:B---3--:R-:W-:-:S07]  /*28a0*/  FFMA.FTZ R0, R147, c[0x0][0x23c], -R4 ;  /* 0x00008f0093007a23 */ /* 0x008fce0000010804 */
[----:B------:R1:W2:Y:S08]  /*28b0*/  MUFU.EX2 R174, R0 ;  /* 0x0000000000ae7308 */ /* 0x0002b00000000800 */
[----:B------:R-:W3:Y:S01]  /*28c0*/  MUFU.EX2 R7, R2 ;  /* 0x0000000200077308 */ /* 0x000ee20000000800 */
[----:B-1----:R-:W-:Y:S01]  /*28d0*/  FFMA.FTZ R0, R140, c[0x0][0x23c], -R5 ;  /* 0x00008f008c007a23 */ /* 0x002fe20000010805 */
[----:B--2---:R-:W-:-:S06]  /*28e0*/  F2FP.PACK_AB R11, R174, R156 ;  /* 0x0000009cae0b723e */ /* 0x004fcc00000000ff */
[----:B------:R1:W-:Y:S01]  /*28f0*/  MUFU.EX2 R175, R0 ;  /* 0x0000000000af7308 */ /* 0x0003e20000000800 */
[----:B---3--:R-:W-:Y:S01]  /*2900*/  F2FP.PACK_AB R9, R7, R97 ;  /* 0x000000610709723e */ /* 0x008fe200000000ff */
[----:B------:R-:W-:Y:S01]  /*2910*/  FFMA.FTZ R2, R187, c[0x0][0x23c], -R4 ;  /* 0x00008f00bb027a23 */ /* 0x000fe20000010804 */
[----:B------:R-:W-:-:S05]  /*2920*/  MOV R187, R222 ;  /* 0x000000de00bb7202 */ /* 0x000fca0000000f00 */
[----:B------:R2:W-:Y:S01]  /*2930*/  MUFU.EX2 R96, R2 ;  /* 0x0000000200607308 */ /* 0x0005e20000000800 */
[----:B------:R-:W-:Y:S01]  /*2940*/  HMMA.16816.F32 R44, R8, R20, RZ ;  /* 0x00000014082c723c */ /* 0x000fe200000018ff */
[----:B-1----:R-:W-:-:S07]  /*2950*/  FFMA.FTZ R0, R141, c[0x0][0x23c], -R5 ;  /* 0x00008f008d007a23 */ /* 0x002fce0000010805 */
[----:B------:R-:W-:Y:S01]  /*2960*/  HMMA.16816.F32 R36, R8, R16, RZ ;  /* 0x000000100824723c */ /* 0x000fe200000018ff */
[----:B------:R1:W3:Y:S01]  /*2970*/  MUFU.EX2 R178, R0 ;  /* 0x0000000000b27308 */ /* 0x0002e20000000800 */
[----:B--2---:R-:W-:-:S06]  /*2980*/  FADD.FTZ R2, R170, R169 ;  /* 0x000000a9aa027221 */ /* 0x004fcc0000010000 */
[----:B------:R-:W-:Y:S01]  /*2990*/  HMMA.16816.F32 R40, R8, R22, RZ ;  /* 0x000000160828723c */ /* 0x000fe200000018ff */
[----:B------:R-:W-:-:S07]  /*29a0*/  FADD.FTZ R2, R219, R2 ;  /* 0x00000002db027221 */ /* 0x000fce0000010000 */
[----:B------:R-:W-:Y:S01]  /*29b0*/  HMMA.16816.F32 R32, R8, R18, RZ ;  /* 0x000000120820723c */ /* 0x000fe200000018ff */
[----:B-1----:R-:W-:-:S04]  /*29c0*/  FFMA.FTZ R0, R116, c[0x0][0x23c], -R5 ;  /* 0x00008f0074007a23 */ /* 0x002fc80000010805 */
[----:B------:R1:W-:Y:S02]  /*29d0*/  MUFU.EX2 R179, R0 ;  /* 0x0000000000b37308 */ /* 0x0003e40000000800 */
[----:B---3--:R-:W-:Y:S01]  /*29e0*/  F2FP.PACK_AB R8, R178, R175 ;  /* 0x000000afb208723e */ /* 0x008fe200000000ff */
[----:B------:R-:W-:Y:S01]  /*29f0*/  HMMA.16816.F32 R20, R12, R16, RZ ;  /* 0x000000100c14723c */ /* 0x000fe200000018ff */
[----:B------:R-:W-:Y:S04]  /*2a00*/  LDSM.16.MT88.4 R16, [R205+0x4800] ;  /* 0x00480000cd10783b */ /* 0x000fe80000004200 */
[----:B------:R-:W2:Y:S01]  /*2a10*/  LDSM.16.MT88.4 R12, [R204+0x4800] ;  /* 0x00480000cc0c783b */ /* 0x000ea20000004200 */
[----:B-1----:R-:W-:-:S04]  /*2a20*/  FFMA.FTZ R0, R117, c[0x0][0x23c], -R5 ;  /* 0x00008f0075007a23 */ /* 0x002fc80000010805 */
        /* <DEDUP_REMOVED lines=14> */
[C---:B------:R-:W-:Y:S08]  /*2b10*/  HMMA.16816.F32 R44, R8.reuse, R28, R44 ;  /* 0x0000001c082c723c */ /* 0x040ff0000000182c */
[----:B------:R-:W-:Y:S01]  /*2b20*/  HMMA.16816.F32 R36, R8, R24, R36 ;  /* 0x000000180824723c */ /* 0x000fe20000001824 */
[----:B-1----:R-:W-:-:S04]  /*2b30*/  FFMA.FTZ R0, R78, c[0x0][0x23c], -R6 ;  /* 0x00008f004e007a23 */ /* 0x002fc80000010806 */
[----:B------:R1:W-:Y:S03]  /*2b40*/  MUFU.EX2 R181, R0 ;  /* 0x0000000000b57308 */ /* 0x0003e60000000800 */
[C---:B------:R-:W-:Y:S08]  /*2b50*/  HMMA.16816.F32 R40, R8.reuse, R30, R40 ;  /* 0x0000001e0828723c */ /* 0x040ff00000001828 */
[----:B------:R-:W-:Y:S01]  /*2b60*/  HMMA.16816.F32 R32, R8, R26, R32 ;  /* 0x0000001a0820723c */ /* 0x000fe20000001820 */
[----:B-1----:R-:W-:-:S06]  /*2b70*/  FFMA.FTZ R0, R184, c[0x0][0x23c], -R5 ;  /* 0x00008f00b8007a23 */ /* 0x002fcc0000010805 */
[----:B------:R-:W-:Y:S02]  /*2b80*/  F2FP.PACK_AB R8, R240, R239 ;  /* 0x000000eff008723e */ /* 0x000fe400000000ff */
[----:B------:R-:W-:Y:S01]  /*2b90*/  F2FP.PACK_AB R9, R183, R199 ;  /* 0x000000c7b709723e */ /* 0x000fe200000000ff */
[----:B------:R1:W-:Y:S01]  /*2ba0*/  MUFU.EX2 R117, R0 ;  /* 0x0000000000757308 */ /* 0x0003e20000000800 */
[----:B------:R-:W-:Y:S02]  /*2bb0*/  F2FP.PACK_AB R10, R241, R242 ;  /* 0x000000f2f10a723e */ /* 0x000fe400000000ff */
[----:B------:R-:W-:Y:S02]  /*2bc0*/  F2FP.PACK_AB R11, R223, R198 ;  /* 0x000000c6df0b723e */ /* 0x000fe400000000ff */
[----:B------:R-:W-:-:S04]  /*2bd0*/  MOV R184, R72 ;  /* 0x0000004800b87202 */ /* 0x000fc80000000f00 */
[----:B------:R-:W-:Y:S01]  /*2be0*/  F2FP.PACK_AB R170, R252, R184 ;  /* 0x000000b8fcaa723e */ /* 0x000fe200000000ff */
[----:B------:R-:W-:Y:S01]  /*2bf0*/  HMMA.16816.F32 R60, R8, R24, R20 ;  /* 0x00000018083c723c */ /* 0x000fe20000001814 */
[----:B-1----:R-:W-:Y:S01]  /*2c00*/  FFMA.FTZ R0, R185, c[0x0][0x23c], -R5 ;  /* 0x00008f00b9007a23 */ /* 0x002fe20000010805 */
[----:B------:R-:W-:-:S06]  /*2c10*/  MOV R185, R85 ;  /* 0x0000005500b97202 */ /* 0x000fcc0000000f00 */
[C---:B------:R-:W-:Y:S01]  /*2c20*/  HMMA.16816.F32 R20, R8.reuse, R30, R56 ;  /* 0x0000001e0814723c */ /* 0x040fe20000001838 */
[----:B------:R1:W3:Y:S07]  /*2c30*/  MUFU.EX2 R118, R0 ;  /* 0x0000000000767308 */ /* 0x0002ee0000000800 */
[C---:B------:R-:W-:Y:S08]  /*2c40*/  HMMA.16816.F32 R52, R8.reuse, R28, R52 ;  /* 0x0000001c0834723c */ /* 0x040ff00000001834 */
[----:B------:R-:W-:Y:S01]  /*2c50*/  HMMA.16816.F32 R28, R8, R26, R48 ;  /* 0x0000001a081c723c */ /* 0x000fe20000001830 */
[----:B------:R-:W4:Y:S01]  /*2c60*/  LDSM.16.MT88.4 R24, [R204+0x4c00] ;  /* 0x004c0000cc18783b */ /* 0x000f220000004200 */
[----:B-1----:R-:W-:-:S04]  /*2c70*/  FFMA.FTZ R0, R112, c[0x0][0x23c], -R5 ;  /* 0x00008f0070007a23 */ /* 0x002fc80000010805 */
[----:B------:R1:W-:Y:S01]  /*2c80*/  MUFU.EX2 R116, R0 ;  /* 0x0000000000747308 */ /* 0x0003e20000000800 */
[----:B---3--:R-:W-:Y:S01]  /*2c90*/  F2FP.PACK_AB R8, R118, R117 ;  /* 0x000000757608723e */ /* 0x008fe200000000ff */
[----:B-1----:R-:W-:-:S06]  /*2ca0*/  FFMA.FTZ R0, R113, c[0x0][0x23c], -R5 ;  /* 0x00008f0071007a23 */ /* 0x002fcc0000010805 */
[----:B------:R1:W3:Y:S02]  /*2cb0*/  MUFU.EX2 R112, R0 ;  /* 0x0000000000707308 */ /* 0x0002e40000000800 */
[----:B-1----:R-:W-:Y:S01]  /*2cc0*/  FFMA.FTZ R0, R186, c[0x0][0x23c], -R4 ;  /* 0x00008f00ba007a23 */ /* 0x002fe20000010804 */
[----:B------:R-:W-:Y:S02]  /*2cd0*/  MOV R186, R84 ;  /* 0x0000005400ba7202 */ /* 0x000fe40000000f00 */
[----:B---3--:R-:W-:-:S03]  /*2ce0*/  F2FP.PACK_AB R10, R112, R116 ;  /* 0x00000074700a723e */ /* 0x008fc600000000ff */
[----:B------:R1:W3:Y:S02]  /*2cf0*/  MUFU.EX2 R92, R0 ;  /* 0x00000000005c7308 */ /* 0x0002e40000000800 */
[----:B-1----:R-:W-:Y:S01]  /*2d00*/  FFMA.FTZ R0, R114, c[0x0][0x23c], -R4 ;  /* 0x00008f0072007a23 */ /* 0x002fe20000010804 */
[----:B---3--:R-:W-:Y:S02]  /*2d10*/  F2FP.PACK_AB R9, R96, R92 ;  /* 0x0000005c6009723e */ /* 0x008fe400000000ff */
[----:B------:R-:W-:-:S03]  /*2d20*/  MOV R114, R221 ;  /* 0x000000dd00727202 */ /* 0x000fc60000000f00 */
[----:B------:R1:W-:Y:S02]  /*2d30*/  MUFU.EX2 R93, R0 ;  /* 0x00000000005d7308 */ /* 0x0003e40000000800 */
[----:B-1----:R-:W-:Y:S01]  /*2d40*/  FFMA.FTZ R0, R115, c[0x0][0x23c], -R4 ;  /* 0x00008f0073007a23 */ /* 0x002fe20000010804 */
[----:B------:R-:W-:-:S05]  /*2d50*/  MOV R115, R163 ;  /* 0x000000a300737202 */ /* 0x000fca0000000f00 */
[----:B------:R1:W3:Y:S02]  /*2d60*/  MUFU.EX2 R89, R0 ;  /* 0x0000000000597308 */ /* 0x0002e40000000800 */
[----:B-1----:R-:W-:Y:S01]  /*2d70*/  FFMA.FTZ R0, R79, c[0x0][0x23c], -R6 ;  /* 0x00008f004f007a23 */ /* 0x002fe20000010806 */
[----:B---3--:R-:W-:-:S05]  /*2d80*/  F2FP.PACK_AB R11, R89, R93 ;  /* 0x0000005d590b723e */ /* 0x008fca00000000ff */
[----:B------:R1:W-:Y:S02]  /*2d90*/  MUFU.EX2 R113, R0 ;  /* 0x0000000000717308 */ /* 0x0003e40000000800 */
[C---:B--2---:R-:W-:Y:S08]  /*2da0*/  HMMA.16816.F32 R44, R8.reuse, R12, R44 ;  /* 0x0000000c082c723c */ /* 0x044ff0000000182c */
[----:B------:R-:W-:Y:S01]  /*2db0*/  HMMA.16816.F32 R32, R8, R18, R32 ;  /* 0x000000120820723c */ /* 0x000fe20000001820 */
[----:B-1----:R-:W-:Y:S01]  /*2dc0*/  FFMA.FTZ R0, R132, c[0x0][0x23c], -R5 ;  /* 0x00008f0084007a23 */ /* 0x002fe20000010805 */
[----:B------:R-:W-:-:S03]  /*2dd0*/  MOV R132, R162 ;  /* 0x000000a200847202 */ /* 0x000fc60000000f00 */
[----:B------:R1:W-:Y:S02]  /*2de0*/  MUFU.EX2 R88, R0 ;  /* 0x0000000000587308 */ /* 0x0003e40000000800 */
[----:B-1----:R-:W-:Y:S01]  /*2df0*/  FFMA.FTZ R0, R133, c[0x0][0x23c], -R5 ;  /* 0x00008f0085007a23 */ /* 0x002fe20000010805 */
[----:B------:R-:W-:-:S05]  /*2e00*/  MOV R133, R161 ;  /* 0x000000a100857202 */ /* 0x000fca0000000f00 */
[----:B------:R1:W2:Y:S02]  /*2e10*/  MUFU.EX2 R87, R0 ;  /* 0x0000000000577308 */ /* 0x0002a40000000800 */
[--C-:B-1----:R-:W-:Y:S01]  /*2e20*/  FFMA.FTZ R0, R108, c[0x0][0x23c], -R5.reuse ;  /* 0x00008f006c007a23 */ /* 0x102fe20000010805 */
[----:B------:R-:W-:Y:S02]  /*2e30*/  MOV R108, R160 ;  /* 0x000000a0006c7202 */ /* 0x000fe40000000f00 */
[C---:B------:R-:W-:Y:S03]  /*2e40*/  HMMA.16816.F32 R160, R8.reuse, R16, R36 ;  /* 0x0000001008a0723c */ /* 0x040fe60000001824 */
[----:B------:R1:W-:Y:S05]  /*2e50*/  MUFU.EX2 R86, R0 ;  /* 0x0000000000567308 */ /* 0x0003ea0000000800 */
[----:B------:R-:W-:Y:S07]  /*2e60*/  HMMA.16816.F32 R36, R8, R14, R40 ;  /* 0x0000000e0824723c */ /* 0x000fee0000001828 */
[----:B------:R-:W-:Y:S01]  /*2e70*/  F2FP.PACK_AB R8, R152, R243 ;  /* 0x000000f39808723e */ /* 0x000fe200000000ff */
[----:B-1----:R-:W-:Y:S01]  /*2e80*/  FFMA.FTZ R0, R109, c[0x0][0x23c], -R5 ;  /* 0x00008f006d007a23 */ /* 0x002fe20000010805 */
[----:B------:R-:W-:-:S02]  /*2e90*/  F2FP.PACK_AB R9, R224, R197 ;  /* 0x000000c5e009723e */ /* 0x000fc400000000ff */
[----:B------:R-:W-:Y:S01]  /*2ea0*/  F2FP.PACK_AB R10, R154, R153 ;  /* 0x000000999a0a723e */ /* 0x000fe200000000ff */
[----:B------:R1:W3:Y:S01]  /*2eb0*/  MUFU.EX2 R85, R0 ;  /* 0x0000000000557308 */ /* 0x0002e20000000800 */
[----:B------:R-:W-:Y:S02]  /*2ec0*/  F2FP.PACK_AB R11, R225, R226 ;  /* 0x000000e2e10b723e */ /* 0x000fe400000000ff */
[----:B------:R-:W-:-:S05]  /*2ed0*/  MOV R109, R220 ;  /* 0x000000dc006d7202 */ /* 0x000fca0000000f00 */
[----:B------:R-:W-:Y:S01]  /*2ee0*/  HMMA.16816.F32 R48, R8, R14, R20 ;  /* 0x0000000e0830723c */ /* 0x000fe20000001814 */
[----:B------:R-:W5:Y:S01]  /*2ef0*/  LDSM.16.MT88.4 R20, [R205+0x4c00] ;  /* 0x004c0000cd14783b */ /* 0x000f620000004200 */
[----:B-1----:R-:W-:Y:S01]  /*2f00*/  FFMA.FTZ R0, R134, c[0x0][0x23c], -R4 ;  /* 0x00008f0086007a23 */ /* 0x002fe20000010804 */
[----:B------:R-:W-:-:S05]  /*2f10*/  MOV R134, R82 ;  /* 0x0000005200867202 */ /* 0x000fca0000000f00 */
[C---:B------:R-:W-:Y:S01]  /*2f20*/  HMMA.16816.F32 R52, R8.reuse, R12, R52 ;  /* 0x0000000c0834723c */ /* 0x040fe20000001834 */
[----:B------:R-:W1:Y:S01]  /*2f30*/  LDSM.16.MT88.4 R12, [R204+0x5000] ;  /* 0x00500000cc0c783b */ /* 0x000e620000004200 */
[----:B------:R2:W-:Y:S06]  /*2f40*/  MUFU.EX2 R82, R0 ;  /* 0x0000000000527308 */ /* 0x0005ec0000000800 */
[C---:B------:R-:W-:Y:S08]  /*2f50*/  HMMA.16816.F32 R56, R8.reuse, R16, R60 ;  /* 0x000000100838723c */ /* 0x040ff0000000183c */
[----:B------:R-:W-:Y:S01]  /*2f60*/  HMMA.16816.F32 R28, R8, R18, R28 ;  /* 0x00000012081c723c */ /* 0x000fe2000000181c */
[----:B------:R-:W1:Y:S01]  /*2f70*/  LDSM.16.MT88.4 R16, [R205+0x5000] ;  /* 0x00500000cd10783b */ /* 0x000e620000004200 */
[----:B--2---:R-:W-:Y:S01]  /*2f80*/  FFMA.FTZ R0, R135, c[0x0][0x23c], -R4 ;  /* 0x00008f0087007a23 */ /* 0x004fe20000010804 */
[----:B------:R-:W-:-:S03]  /*2f90*/  MOV R135, R83 ;  /* 0x0000005300877202 */ /* 0x000fc60000000f00 */
[----:B------:R2:W2:Y:S01]  /*2fa0*/  MUFU.EX2 R83, R0 ;  /* 0x0000000000537308 */ /* 0x0004a20000000800 */
[----:B------:R-:W-:Y:S02]  /*2fb0*/  F2FP.PACK_AB R8, R87, R88 ;  /* 0x000000585708723e */ /* 0x000fe400000000ff */
[----:B---3--:R-:W-:Y:S01]  /*2fc0*/  F2FP.PACK_AB R10, R85, R86 ;  /* 0x00000056550a723e */ /* 0x008fe200000000ff */
[--C-:B--2---:R-:W-:Y:S01]  /*2fd0*/  FFMA.FTZ R0, R110, c[0x0][0x23c], -R4.reuse ;  /* 0x00008f006e007a23 */ /* 0x104fe20000010804 */
[----:B------:R-:W-:Y:S02]  /*2fe0*/  MOV R110, R81 ;  /* 0x00000051006e7202 */ /* 0x000fe40000000f00 */
[----:B------:R-:W-:Y:S01]  /*2ff0*/  F2FP.PACK_AB R9, R83, R82 ;  /* 0x000000525309723e */ /* 0x000fe200000000ff */
[----:B------:R2:W-:Y:S02]  /*3000*/  MUFU.EX2 R81, R0 ;  /* 0x0000000000517308 */ /* 0x0005e40000000800 */
[----:B--2---:R-:W-:Y:S01]  /*3010*/  FFMA.FTZ R0, R111, c[0x0][0x23c], -R4 ;  /* 0x00008f006f007a23 */ /* 0x004fe20000010804 */
[----:B------:R-:W-:-:S05]  /*3020*/  MOV R111, R80 ;  /* 0x00000050006f7202 */ /* 0x000fca0000000f00 */
[----:B------:R2:W3:Y:S02]  /*3030*/  MUFU.EX2 R80, R0 ;  /* 0x0000000000507308 */ /* 0x0004e40000000800 */
[----:B--2---:R-:W-:Y:S01]  /*3040*/  FFMA.FTZ R0, R90, c[0x0][0x23c], -R6 ;  /* 0x00008f005a007a23 */ /* 0x004fe20000010806 */
[----:B---3--:R-:W-:Y:S02]  /*3050*/  F2FP.PACK_AB R11, R80, R81 ;  /* 0x00000051500b723e */ /* 0x008fe400000000ff */
[----:B------:R-:W-:-:S03]  /*3060*/  MOV R90, R167 ;  /* 0x000000a7005a7202 */ /* 0x000fc60000000f00 */
[----:B------:R2:W-:Y:S02]  /*3070*/  MUFU.EX2 R84, R0 ;  /* 0x0000000000547308 */ /* 0x0005e40000000800 */
[C---:B----4-:R-:W-:Y:S08]  /*3080*/  HMMA.16816.F32 R40, R8.reuse, R24, R44 ;  /* 0x000000180828723c */ /* 0x050ff0000000182c */
[----:B------:R-:W-:Y:S01]  /*3090*/  HMMA.16816.F32 R36, R8, R26, R36 ;  /* 0x0000001a0824723c */ /* 0x000fe20000001824 */
[----:B--2---:R-:W-:Y:S01]  /*30a0*/  FFMA.FTZ R0, R128, c[0x0][0x23c], -R5 ;  /* 0x00008f0080007a23 */ /* 0x004fe20000010805 */
[----:B------:R-:W-:-:S03]  /*30b0*/  MOV R128, R166 ;  /* 0x000000a600807202 */ /* 0x000fc60000000f00 */
[----:B------:R2:W-:Y:S03]  /*30c0*/  MUFU.EX2 R78, R0 ;  /* 0x00000000004e7308 */ /* 0x0005e60000000800 */
[C---:B-----5:R-:W-:Y:S08]  /*30d0*/  HMMA.16816.F32 R160, R8.reuse, R20, R160 ;  /* 0x0000001408a0723c */ /* 0x060ff000000018a0 */
[----:B------:R-:W-:Y:S01]  /*30e0*/  HMMA.16816.F32 R32, R8, R22, R32 ;  /* 0x000000160820723c */ /* 0x000fe20000001820 */
[----:B--2---:R-:W-:Y:S01]  /*30f0*/  FFMA.FTZ R0, R129, c[0x0][0x23c], -R5 ;  /* 0x00008f0081007a23 */ /* 0x004fe20000010805 */
[----:B------:R-:W-:-:S05]  /*3100*/  MOV R129, R165 ;  /* 0x000000a500817202 */ /* 0x000fca0000000f00 */
[----:B------:R-:W-:Y:S01]  /*3110*/  F2FP.PACK_AB R9, R227, R228 ;  /* 0x000000e4e309723e */ /* 0x000fe200000000ff */
[----:B------:R2:W3:Y:S01]  /*3120*/  MUFU.EX2 R79, R0 ;  /* 0x00000000004f7308 */ /* 0x0004e20000000800 */
[----:B------:R-:W-:Y:S02]  /*3130*/  F2FP.PACK_AB R10, R128, R129 ;  /* 0x00000081800a723e */ /* 0x000fe400000000ff */
[----:B------:R-:W-:Y:S01]  /*3140*/  F2FP.PACK_AB R11, R230, R229 ;  /* 0x000000e5e60b723e */ /* 0x000fe200000000ff */
[----:B--2---:R-:W-:Y:S01]  /*3150*/  FFMA.FTZ R0, R104, c[0x0][0x23c], -R5 ;  /* 0x00008f0068007a23 */ /* 0x004fe20000010805 */
[----:B------:R-:W-:-:S03]  /*3160*/  MOV R104, R164 ;  /* 0x000000a400687202 */ /* 0x000fc60000000f00 */
[----:B------:R2:W-:Y:S02]  /*3170*/  MUFU.EX2 R77, R0 ;  /* 0x00000000004d7308 */ /* 0x0005e40000000800 */
[----:B--2---:R-:W-:Y:S01]  /*3180*/  FFMA.FTZ R0, R105, c[0x0][0x23c], -R5 ;  /* 0x00008f0069007a23 */ /* 0x004fe20000010805 */
[----:B------:R-:W-:-:S05]  /*3190*/  MOV R105, R155 ;  /* 0x0000009b00697202 */ /* 0x000fca0000000f00 */
[----:B------:R2:W4:Y:S01]  /*31a0*/  MUFU.EX2 R76, R0 ;  /* 0x00000000004c7308 */ /* 0x0005220000000800 */
[----:B------:R-:W-:-:S07]  /*31b0*/  F2FP.PACK_AB R8, R104, R105 ;  /* 0x000000696808723e */ /* 0x000fce00000000ff */
[----:B------:R-:W-:Y:S01]  /*31c0*/  HMMA.16816.F32 R44, R8, R26, R48 ;  /* 0x0000001a082c723c */ /* 0x000fe20000001830 */
[----:B--2---:R-:W-:-:S07]  /*31d0*/  FFMA.FTZ R0, R130, c[0x0][0x23c], -R4 ;  /* 0x00008f0082007a23 */ /* 0x004fce0000010804 */
[C---:B------:R-:W-:Y:S01]  /*31e0*/  HMMA.16816.F32 R52, R8.reuse, R24, R52 ;  /* 0x000000180834723c */ /* 0x040fe20000001834 */
[----:B------:R-:W2:Y:S01]  /*31f0*/  LDSM.16.MT88.4 R24, [R204+0x5400] ;  /* 0x00540000cc18783b */ /* 0x000ea20000004200 */
[----:B------:R-:W-:Y:S01]  /*3200*/  MOV R130, R154 ;  /* 0x0000009a00827202 */ /* 0x000fe20000000f00 */
[----:B------:R5:W-:Y:S05]  /*3210*/  MUFU.EX2 R74, R0 ;  /* 0x00000000004a7308 */ /* 0x000bea0000000800 */
[C---:B------:R-:W-:Y:S08]  /*3220*/  HMMA.16816.F32 R48, R8.reuse, R20, R56 ;  /* 0x000000140830723c */ /* 0x040ff00000001838 */
[----:B------:R-:W-:Y:S01]  /*3230*/  HMMA.16816.F32 R28, R8, R22, R28 ;  /* 0x00000016081c723c */ /* 0x000fe2000000181c */
[----:B------:R-:W1:Y:S01]  /*3240*/  LDSM.16.MT88.4 R20, [R205+0x5400] ;  /* 0x00540000cd14783b */ /* 0x000e620000004200 */
[----:B-----5:R-:W-:Y:S01]  /*3250*/  FFMA.FTZ R0, R131, c[0x0][0x23c], -R4 ;  /* 0x00008f0083007a23 */ /* 0x020fe20000010804 */
[----:B------:R-:W-:-:S03]  /*3260*/  MOV R131, R153 ;  /* 0x0000009900837202 */ /* 0x000fc60000000f00 */
[----:B------:R5:W5:Y:S01]  /*3270*/  MUFU.EX2 R73, R0 ;  /* 0x0000000000497308 */ /* 0x000b620000000800 */
[----:B---3--:R-:W-:Y:S02]  /*3280*/  F2FP.PACK_AB R8, R79, R78 ;  /* 0x0000004e4f08723e */ /* 0x008fe400000000ff */
[----:B----4-:R-:W-:Y:S01]  /*3290*/  F2FP.PACK_AB R10, R76, R77 ;  /* 0x0000004d4c0a723e */ /* 0x010fe200000000ff */
[--C-:B-----5:R-:W-:Y:S01]  /*32a0*/  FFMA.FTZ R0, R106, c[0x0][0x23c], -R4.reuse ;  /* 0x00008f006a007a23 */ /* 0x120fe20000010804 */
[----:B------:R-:W-:Y:S02]  /*32b0*/  F2FP.PACK_AB R9, R73, R74 ;  /* 0x0000004a4909723e */ /* 0x000fe400000000ff */
[----:B------:R-:W-:Y:S01]  /*32c0*/  MOV R106, R152 ;  /* 0x00000098006a7202 */ /* 0x000fe20000000f00 */
[----:B------:R3:W-:Y:S01]  /*32d0*/  MUFU.EX2 R72, R0 ;  /* 0x0000000000487308 */ /* 0x0007e20000000800 */
[----:B------:R-:W-:Y:S01]  /*32e0*/  LDSM.16.MT88.4 R152, [R204+0x5c00] ;  /* 0x005c0000cc98783b */ /* 0x000fe20000004200 */
        /* <DEDUP_REMOVED lines=9> */
[C---:B------:R-:W-:Y:S08]  /*3380*/  HMMA.16816.F32 R160, R8.reuse, R16, R160 ;  /* 0x0000001008a0723c */ /* 0x040ff000000018a0 */
        /* <DEDUP_REMOVED lines=49> */
[----:B--2---:R-:W-:-:S04]  /*36a0*/  FFMA.FTZ R0, R121, c[0x0][0x23c], -R5 ;  /* 0x00008f0079007a23 */ /* 0x004fc80000010805 */
[----:B------:R2:W4:Y:S02]  /*36b0*/  MUFU.EX2 R58, R0 ;  /* 0x00000000003a7308 */ /* 0x0005240000000800 */
[----:B---3--:R-:W-:Y:S01]  /*36c0*/  F2FP.PACK_AB R8, R61, R60 ;  /* 0x0000003c3d08723e */ /* 0x008fe200000000ff */
[----:B--2---:R-:W-:Y:S01]  /*36d0*/  FFMA.FTZ R0, R190, c[0x0][0x23c], -R4 ;  /* 0x00008f00be007a23 */ /* 0x004fe20000010804 */
[----:B----4-:R-:W-:-:S04]  /*36e0*/  F2FP.PACK_AB R10, R58, R59 ;  /* 0x0000003b3a0a723e */ /* 0x010fc800000000ff */
        /* <DEDUP_REMOVED lines=10> */
[----:B------:R2:W3:Y:S02]  /*3790*/  MUFU.EX2 R42, R0 ;  /* 0x00000000002a7308 */ /* 0x0004e40000000800 */
[C---:B-1----:R-:W-:Y:S08]  /*37a0*/  HMMA.16816.F32 R140, R8.reuse, R12, R140 ;  /* 0x0000000c088c723c */ /* 0x042ff0000000188c */
[----:B------:R-:W-:Y:S01]  /*37b0*/  HMMA.16816.F32 R36, R8, R14, R36 ;  /* 0x0000000e0824723c */ /* 0x000fe20000001824 */
[----:B--2---:R-:W-:-:S04]  /*37c0*/  FFMA.FTZ R0, R200, c[0x0][0x23c], -R5 ;  /* 0x00008f00c8007a23 */ /* 0x004fc80000010805 */
[----:B------:R1:W-:Y:S03]  /*37d0*/  MUFU.EX2 R41, R0 ;  /* 0x0000000000297308 */ /* 0x0003e60000000800 */
[C---:B-----5:R-:W-:Y:S08]  /*37e0*/  HMMA.16816.F32 R160, R8.reuse, R16, R160 ;  /* 0x0000001008a0723c */ /* 0x060ff000000018a0 */
[----:B------:R-:W-:Y:S01]  /*37f0*/  HMMA.16816.F32 R32, R8, R18, R32 ;  /* 0x000000120820723c */ /* 0x000fe20000001820 */
[----:B-1----:R-:W-:-:S06]  /*3800*/  FFMA.FTZ R0, R201, c[0x0][0x23c], -R5 ;  /* 0x00008f00c9007a23 */ /* 0x002fcc0000010805 */
[----:B------:R-:W-:Y:S02]  /*3810*/  F2FP.PACK_AB R8, R115, R132 ;  /* 0x000000847308723e */ /* 0x000fe400000000ff */
[----:B------:R-:W-:Y:S01]  /*3820*/  F2FP.PACK_AB R9, R75, R84 ;  /* 0x000000544b09723e */ /* 0x000fe200000000ff */
[----:B------:R1:W2:Y:S01]  /*3830*/  MUFU.EX2 R40, R0 ;  /* 0x0000000000287308 */ /* 0x0002a20000000800 */
[----:B------:R-:W-:Y:S02]  /*3840*/  F2FP.PACK_AB R10, R187, R114 ;  /* 0x00000072bb0a723e */ /* 0x000fe400000000ff */
[----:B---3--:R-:W-:-:S07]  /*3850*/  F2FP.PACK_AB R11, R42, R63 ;  /* 0x0000003f2a0b723e */ /* 0x008fce00000000ff */
[----:B------:R-:W-:Y:S01]  /*3860*/  HMMA.16816.F32 R48, R8, R16, R48 ;  /* 0x000000100830723c */ /* 0x000fe20000001830 */
[----:B-1----:R-:W-:Y:S01]  /*3870*/  FFMA.FTZ R0, R192, c[0x0][0x23c], -R5 ;  /* 0x00008f00c0007a23 */ /* 0x002fe20000010805 */
[----:B--2---:R-:W-:-:S06]  /*3880*/  F2FP.PACK_AB R164, R40, R41 ;  /* 0x0000002928a4723e */ /* 0x004fcc00000000ff */
[C---:B------:R-:W-:Y:S01]  /*3890*/  HMMA.16816.F32 R144, R8.reuse, R12, R144 ;  /* 0x0000000c0890723c */ /* 0x040fe20000001890 */
[----:B------:R1:W-:Y:S07]  /*38a0*/  MUFU.EX2 R31, R0 ;  /* 0x00000000001f7308 */ /* 0x0003ee0000000800 */
[C---:B------:R-:W-:Y:S01]  /*38b0*/  HMMA.16816.F32 R24, R8.reuse, R14, R24 ;  /* 0x0000000e0818723c */ /* 0x040fe20000001818 */
[----:B------:R-:W2:Y:S07]  /*38c0*/  LDSM.16.MT88.4 R12, [R205+0x5c00] ;  /* 0x005c0000cd0c783b */ /* 0x000eae0000004200 */
[----:B------:R-:W-:Y:S01]  /*38d0*/  HMMA.16816.F32 R20, R8, R18, R20 ;  /* 0x000000120814723c */ /* 0x000fe20000001814 */
[----:B-1----:R-:W-:-:S02]  /*38e0*/  FFMA.FTZ R0, R193, c[0x0][0x23c], -R5 ;  /* 0x00008f00c1007a23 */ /* 0x002fc40000010805 */
[----:B------:R-:W-:Y:S02]  /*38f0*/  FADD.FTZ R5, R97, R7 ;  /* 0x0000000761057221 */ /* 0x000fe40000010000 */
        /* <DEDUP_REMOVED lines=9> */
[----:B-1----:R-:W-:Y:S02]  /*3990*/  FFMA.FTZ R0, R195, c[0x0][0x23c], -R4 ;  /* 0x00008f00c3007a23 */ /* 0x002fe40000010804 */
[----:B------:R-:W-:Y:S01]  /*39a0*/  FADD.FTZ R4, R168, R157 ;  /* 0x0000009da8047221 */ /* 0x000fe20000010000 */
[----:B------:R-:W-:-:S03]  /*39b0*/  F2FP.PACK_AB R168, R185, R186 ;  /* 0x000000bab9a8723e */ /* 0x000fc600000000ff */
[----:B------:R1:W3:Y:S02]  /*39c0*/  MUFU.EX2 R220, R0 ;  /* 0x0000000000dc7308 */ /* 0x0002e40000000800 */
[----:B-1----:R-:W-:Y:S01]  /*39d0*/  FFMA.FTZ R0, R98, c[0x0][0x23c], -R6 ;  /* 0x00008f0062007a23 */ /* 0x002fe20000010806 */
[----:B---3--:R-:W-:-:S05]  /*39e0*/  F2FP.PACK_AB R167, R220, R28 ;  /* 0x0000001cdca7723e */ /* 0x008fca00000000ff */
[----:B------:R1:W-:Y:S02]  /*39f0*/  MUFU.EX2 R16, R0 ;  /* 0x0000000000107308 */ /* 0x0003e40000000800 */
[C---:B------:R-:W-:Y:S08]  /*3a00*/  HMMA.16816.F32 R140, R164.reuse, R152, R140 ;  /* 0x00000098a48c723c */ /* 0x040ff0000000188c */
[----:B------:R-:W-:Y:S01]  /*3a10*/  HMMA.16816.F32 R148, R164, R154, R36 ;  /* 0x0000009aa494723c */ /* 0x000fe20000001824 */
[----:B-1----:R-:W-:-:S04]  /*3a20*/  FFMA.FTZ R0, R99, c[0x0][0x23c], -R6 ;  /* 0x00008f0063007a23 */ /* 0x002fc80000010806 */
[----:B------:R1:W3:Y:S03]  /*3a30*/  MUFU.EX2 R10, R0 ;  /* 0x00000000000a7308 */ /* 0x0002e60000000800 */
[C---:B--2---:R-:W-:Y:S08]  /*3a40*/  HMMA.16816.F32 R160, R164.reuse, R12, R160 ;  /* 0x0000000ca4a0723c */ /* 0x044ff000000018a0 */
[----:B------:R-:W-:Y:S01]  /*3a50*/  HMMA.16816.F32 R164, R164, R14, R32 ;  /* 0x0000000ea4a4723c */ /* 0x000fe20000001820 */
[----:B-1----:R-:W-:Y:S01]  /*3a60*/  FFMA.FTZ R0, R94, c[0x0][0x23c], -R6 ;  /* 0x00008f005e007a23 */ /* 0x002fe20000010806 */
[----:B---3--:R-:W-:-:S03]  /*3a70*/  F2FP.PACK_AB R169, R10, R16 ;  /* 0x000000100aa9723e */ /* 0x008fc600000000ff */
[----:B------:R1:W-:Y:S02]  /*3a80*/  MUFU.EX2 R9, R0 ;  /* 0x0000000000097308 */ /* 0x0003e40000000800 */
[----:B-1----:R-:W-:-:S06]  /*3a90*/  FFMA.FTZ R0, R95, c[0x0][0x23c], -R6 ;  /* 0x00008f005f007a23 */ /* 0x002fcc0000010806 */
[----:B------:R1:W2:Y:S02]  /*3aa0*/  MUFU.EX2 R222, R0 ;  /* 0x0000000000de7308 */ /* 0x0002a40000000800 */
[----:B-1----:R-:W-:Y:S01]  /*3ab0*/  FADD.FTZ R0, R237, R171 ;  /* 0x000000abed007221 */ /* 0x002fe20000010000 */
[----:B--2---:R-:W-:-:S03]  /*3ac0*/  F2FP.PACK_AB R171, R222, R9 ;  /* 0x00000009deab723e */ /* 0x004fc600000000ff */
        /* <DEDUP_REMOVED lines=122> */
[----:B------:R-:W-:Y:S01]  /*4270*/  FADD.FTZ R220, R220, R0 ;  /* 0x00000000dcdc7221 */ /* 0x000fe20000010000 */
[----:B------:R-:W-:Y:S05]  /*4280*/  @!P0 BRA `(.L_x_28) ;  /* 0x000036e000008947 */ /* 0x000fea0003800000 */
[----:B------:R-:W-:Y:S01]  /*4290*/  LEA.HI.SX32 R217, R217, 0xfffffffe, 0x19 ;  /* 0xfffffffed9d97811 */ /* 0x000fe200078fcaff */
[----:B------:R-:W-:Y:S01]  /*42a0*/  IMAD.MOV.U32 R133, RZ, RZ, R137 ;  /* 0x000000ffff857224 */ /* 0x000fe200078e0089 */
[----:B------:R-:W-:Y:S01]  /*42b0*/  MOV R135, R3 ;  /* 0x0000000300877202 */ /* 0x000fe20000000f00 */
[----:B------:R-:W-:Y:S01]  /*42c0*/  IMAD.MOV.U32 R132, RZ, RZ, R138 ;  /* 0x000000ffff847224 */ /* 0x000fe200078e008a */
[----:B------:R-:W-:Y:S01]  /*42d0*/  MOV R134, R136 ;  /* 0x0000008800867202 */ /* 0x000fe20000000f00 */
[----:B------:R-:W-:Y:S05]  /*42e0*/  BRA `(.L_x_29) ;  /* 0x0000019000007947 */ /* 0x000fea0003800000 */
.L_x_31:
[----:B------:R-:W-:Y:S04]  /*42f0*/  IADD3 R0, R217, -0x1, RZ ;  /* 0xffffffffd9007810 */ /* 0x000fe80007ffe0ff */
[----:B------:R-:W-:Y:S01]  /*4300*/  SHF.R.S32.HI R136, RZ, 0x1f, R0 ;  /* 0x0000001fff887819 */ /* 0x000fe20000011400 */
[----:B------:R-:W-:Y:S04]  /*4310*/  IMAD.WIDE.U32 R2, R0, c[0x0][0x198], RZ ;  /* 0x0000660000027a25 */ /* 0x000fe800078e00ff */
        /* <DEDUP_REMOVED lines=22> */
.L_x_29:
[----:B------:R-:W-:Y:S01]  /*4480*/  SHF.R.S32.HI R0, RZ, 0x1f, R217 ;  /* 0x0000001fff007819 */ /* 0x000fe200000114d9 */
[----:B------:R-:W-:Y:S04]  /*4490*/  DEPBAR.LE SB0, 0x0 ;  /* 0x000080000000791a */ /* 0x000fe80000000000 */
[----:B------:R-:W-:Y:S01]  /*44a0*/  BAR.SYNC.DEFER_BLOCKING 0x0 ;  /* 0x0000000000007b1d */ /* 0x000fe20000010000 */
[----:B------:R-:W-:Y:S02]  /*44b0*/  IMAD R0, R0, c[0x0][0x1a0], RZ ;  /* 0x0000680000007a24 */ /* 0x000fe400078e02ff */
[C---:B------:R-:W-:Y:S04]  /*44c0*/  IMAD.WIDE.U32 R2, R217.reuse, c[0x0][0x1a0], RZ ;  /* 0x00006800d9027a25 */ /* 0x040fe800078e00ff */
        /* <DEDUP_REMOVED lines=14> */
[----:B------:R-:W-:Y:S04]  /*45b0*/  IADD3.X R3, R5, UR5, RZ, P1, !PT ;  /* 0x0000000505037c10 */ /* 0x000fe80008ffe4ff */
[----:B------:R-:W-:Y:S01]  /*45c0*/  IADD3.X R9, R3, UR5, RZ, P0, !PT ;  /* 0x0000000503097c10 */ /* 0x000fe200087fe4ff */
[----:B------:R1:W-:Y:S01]  /*45d0*/  LDGSTS.E.BYPASS.LTC128B.128 [R218+0x4800], [R4.64] ;  /* 0x0480000004da7fae */ /* 0x0003e2000b901d4a */
[----:B------:R-:W-:Y:S07]  /*45e0*/  ISETP.GT.AND P0, PT, R217, RZ, PT ;  /* 0x000000ffd900720c */ /* 0x000fee0003f04270 */
[----:B------:R2:W-:Y:S08]  /*45f0*/  LDGSTS.E.BYPASS.LTC128B.128 [R218+0x5000], [R2.64] ;  /* 0x0500000002da7fae */ /* 0x0005f0000b901d4a */
[----:B------:R3:W-:Y:S08]  /*4600*/  LDGSTS.E.BYPASS.LTC128B.128 [R218+0x5800], [R8.64] ;  /* 0x0580000008da7fae */ /* 0x0007f0000b901d4a */
[----:B------:R-:W-:Y:S08]  /*4610*/  LDSM.16.M88.4 R128, [R207] ;  /* 0x00000000cf80783b */ /* 0x000ff00000000200 */
[----:B------:R-:W1:Y:S08]  /*4620*/  LDSM.16.M88.4 R16, [R206] ;  /* 0x00000000ce10783b */ /* 0x000e700000000200 */
        /* <DEDUP_REMOVED lines=86> */
.L_x_30:
        /* <DEDUP_REMOVED lines=130> */
[----:B------:R-:W-:Y:S01]  /*53b0*/  SHFL.BFLY PT, R137, R3, 0x2, 0x1f ;  /* 0x0c401f0003897f89 */ /* 0x000fe200000e0000 */
[----:B------:R-:W-:Y:S07]  /*53c0*/  FMNMX.FTZ R138, R129, R138, !PT ;  /* 0x0000008a818a7209 */ /* 0x000fee0007810000 */
        /* <DEDUP_REMOVED lines=10> */
[C---:B------:R-:W-:Y:S01]  /*5470*/  FSETP.NEU.FTZ.AND P1, PT, R138.reuse, -INF , PT ;  /* 0xff8000008a00780b */ /* 0x040fe20003f3d000 */
[C---:B------:R-:W-:Y:S02]  /*5480*/  FADD.FTZ R0, -R138.reuse, R132 ;  /* 0x000000848a007221 */ /* 0x040fe40000010100 */
[----:B------:R-:W-:Y:S01]  /*5490*/  FMUL.FTZ R172, R138, c[0x0][0x23c] ;  /* 0x00008f008aac7a20 */ /* 0x000fe20000410000 */
[----:B--2---:R-:W-:Y:S01]  /*54a0*/  FMNMX.FTZ R137, R137, R173, !PT ;  /* 0x000000ad89897209 */ /* 0x004fe20007810000 */
[----:B------:R-:W-:Y:S03]  /*54b0*/  FMUL.FTZ R0, R0, c[0x0][0x23c] ;  /* 0x00008f0000007a20 */ /* 0x000fe60000410000 */
[----:B------:R-:W-:Y:S01]  /*54c0*/  FSEL R172, R172, RZ, P1 ;  /* 0x000000ffacac7208 */ /* 0x000fe20000800000 */
[----:B------:R2:W4:Y:S01]  /*54d0*/  MUFU.EX2 R139, R0 ;  /* 0x00000000008b7308 */ /* 0x0005220000000800 */
[----:B------:R-:W-:Y:S02]  /*54e0*/  FSETP.NEU.FTZ.AND P1, PT, R137, -INF , PT ;  /* 0xff8000008900780b */ /* 0x000fe40003f3d000 */
[----:B---3--:R-:W-:Y:S01]  /*54f0*/  FMNMX.FTZ R136, R136, R174, !PT ;  /* 0x000000ae88887209 */ /* 0x008fe20007810000 */
[--C-:B------:R-:W-:Y:S02]  /*5500*/  FFMA.FTZ R20, R20, c[0x0][0x23c], -R172.reuse ;  /* 0x00008f0014147a23 */ /* 0x100fe400000108ac */
[--C-:B------:R-:W-:Y:S02]  /*5510*/  FFMA.FTZ R21, R21, c[0x0][0x23c], -R172.reuse ;  /* 0x00008f0015157a23 */ /* 0x100fe400000108ac */
[--C-:B------:R-:W-:Y:S02]  /*5520*/  FFMA.FTZ R48, R48, c[0x0][0x23c], -R172.reuse ;  /* 0x00008f0030307a23 */ /* 0x100fe400000108ac */
[----:B------:R-:W-:Y:S01]  /*5530*/  MUFU.EX2 R188, R20 ;  /* 0x0000001400bc7308 */ /* 0x000fe20000000800 */
[--C-:B------:R-:W-:Y:S01]  /*5540*/  FFMA.FTZ R49, R49, c[0x0][0x23c], -R172.reuse ;  /* 0x00008f0031317a23 */ /* 0x100fe200000108ac */
[----:B-1----:R-:W-:Y:S01]  /*5550*/  FMNMX.FTZ R3, R2, R3, !PT ;  /* 0x0000000302037209 */ /* 0x002fe20007810000 */
        /* <DEDUP_REMOVED lines=9> */
[----:B--2---:R-:W-:Y:S01]  /*55f0*/  FADD.FTZ R0, -R137, R133 ;  /* 0x0000008589007221 */ /* 0x004fe20000010100 */
[----:B------:R4:W-:Y:S01]  /*5600*/  MUFU.EX2 R202, R16 ;  /* 0x0000001000ca7308 */ /* 0x0009e20000000800 */
[----:B------:R-:W-:Y:S02]  /*5610*/  FMUL.FTZ R133, R136, c[0x0][0x23c] ;  /* 0x00008f0088857a20 */ /* 0x000fe40000410000 */
[----:B------:R-:W-:Y:S02]  /*5620*/  FMUL.FTZ R0, R0, c[0x0][0x23c] ;  /* 0x00008f0000007a20 */ /* 0x000fe40000410000 */
        /* <DEDUP_REMOVED lines=12> */
[----:B----4-:R-:W-:Y:S02]  /*56f0*/  FMUL.FTZ R16, R139, R152 ;  /* 0x000000988b107220 */ /* 0x010fe40000410000 */
[--C-:B------:R-:W-:Y:S02]  /*5700*/  FFMA.FTZ R80, R80, c[0x0][0x23c], -R172.reuse ;  /* 0x00008f0050507a23 */ /* 0x100fe400000108ac */
[--C-:B------:R-:W-:Y:S01]  /*5710*/  FFMA.FTZ R81, R81, c[0x0][0x23c], -R172.reuse ;  /* 0x00008f0051517a23 */ /* 0x100fe200000108ac */
[----:B------:R3:W4:Y:S01]  /*5720*/  MUFU.EX2 R225, R5 ;  /* 0x0000000500e17308 */ /* 0x0007220000000800 */
[--C-:B------:R-:W-:Y:S02]  /*5730*/  FFMA.FTZ R84, R84, c[0x0][0x23c], -R172.reuse ;  /* 0x00008f0054547a23 */ /* 0x100fe400000108ac */
[----:B------:R-:W-:Y:S02]  /*5740*/  FFMA.FTZ R85, R85, c[0x0][0x23c], -R172 ;  /* 0x00008f0055557a23 */ /* 0x000fe400000108ac */
[----:B-1----:R-:W-:Y:S02]  /*5750*/  FADD.FTZ R0, -R136, R134 ;  /* 0x0000008688007221 */ /* 0x002fe40000010100 */
[----:B------:R-:W-:Y:S02]  /*5760*/  FMUL.FTZ R134, R3, c[0x0][0x23c] ;  /* 0x00008f0003867a20 */ /* 0x000fe40000410000 */
[--C-:B------:R-:W-:Y:S01]  /*5770*/  FFMA.FTZ R96, R96, c[0x0][0x23c], -R172.reuse ;  /* 0x00008f0060607a23 */ /* 0x100fe200000108ac */
[----:B------:R1:W-:Y:S01]  /*5780*/  MUFU.EX2 R235, R17 ;  /* 0x0000001100eb7308 */ /* 0x0003e20000000800 */
[--C-:B------:R-:W-:Y:S02]  /*5790*/  FFMA.FTZ R97, R97, c[0x0][0x23c], -R172.reuse ;  /* 0x00008f0061617a23 */ /* 0x100fe400000108ac */
[----:B------:R-:W-:Y:S02]  /*57a0*/  FMUL.FTZ R0, R0, c[0x0][0x23c] ;  /* 0x00008f0000007a20 */ /* 0x000fe40000410000 */
[----:B--2---:R-:W-:Y:S02]  /*57b0*/  FMUL.FTZ R4, R139, R144 ;  /* 0x000000908b047220 */ /* 0x004fe40000410000 */
[--C-:B------:R-:W-:Y:S02]  /*57c0*/  FFMA.FTZ R116, R116, c[0x0][0x23c], -R172.reuse ;  /* 0x00008f0074747a23 */ /* 0x100fe400000108ac */
[--C-:B------:R-:W-:Y:S01]  /*57d0*/  FFMA.FTZ R117, R117, c[0x0][0x23c], -R172.reuse ;  /* 0x00008f0075757a23 */ /* 0x100fe200000108ac */
[----:B------:R2:W-:Y:S01]  /*57e0*/  MUFU.EX2 R2, R0 ;  /* 0x0000000000027308 */ /* 0x0005e20000000800 */
[--C-:B------:R-:W-:Y:S02]  /*57f0*/  FFMA.FTZ R128, R128, c[0x0][0x23c], -R172.reuse ;  /* 0x00008f0080807a23 */ /* 0x100fe400000108ac */
[----:B------:R-:W-:Y:S02]  /*5800*/  FFMA.FTZ R172, R129, c[0x0][0x23c], -R172 ;  /* 0x00008f0081ac7a23 */ /* 0x000fe400000108ac */
[C---:B---3--:R-:W-:Y:S05]  /*5810*/  FMUL.FTZ R5, R139.reuse, R145 ;  /* 0x000000918b057220 */ /* 0x048fea0000410000 */
[----:B------:R4:W-:Y:S01]  /*5820*/  MUFU.EX2 R223, R36 ;  /* 0x0000002400df7308 */ /* 0x0009e20000000800 */
[----:B-1----:R-:W-:Y:S09]  /*5830*/  FMUL.FTZ R17, R139, R153 ;  /* 0x000000998b117220 */ /* 0x002ff20000410000 */
[----:B------:R-:W-:Y:S01]  /*5840*/  MUFU.EX2 R237, R37 ;  /* 0x0000002500ed7308 */ /* 0x000fe20000000800 */
[----:B--2---:R-:W-:Y:S02]  /*5850*/  FADD.FTZ R0, -R3, R135 ;  /* 0x0000008703007221 */ /* 0x004fe40000010100 */
[----:B------:R-:W-:Y:S02]  /*5860*/  FMUL.FTZ R135, R137, c[0x0][0x23c] ;  /* 0x00008f0089877a20 */ /* 0x000fe40000410000 */
[----:B------:R-:W-:Y:S05]  /*5870*/  FMUL.FTZ R0, R0, c[0x0][0x23c] ;  /* 0x00008f0000007a20 */ /* 0x000fea0000410000 */
[----:B------:R-:W-:Y:S01]  /*5880*/  MUFU.EX2 R239, R32 ;  /* 0x0000002000ef7308 */ /* 0x000fe20000000800 */
[----:B------:R-:W-:Y:S02]  /*5890*/  FSEL R135, R135, RZ, P1 ;  /* 0x000000ff87877208 */ /* 0x000fe40000800000 */
[----:B------:R-:W-:Y:S02]  /*58a0*/  FSETP.NEU.FTZ.AND P1, PT, R136, -INF , PT ;  /* 0xff8000008800780b */ /* 0x000fe40003f3d000 */
[----:B----4-:R-:W-:Y:S01]  /*58b0*/  F2FP.PACK_AB R36, R225, R192 ;  /* 0x000000c0e124723e */ /* 0x010fe200000000ff */
[--C-:B------:R-:W-:Y:S01]  /*58c0*/  FFMA.FTZ R22, R22, c[0x0][0x23c], -R135.reuse ;  /* 0x00008f0016167a23 */ /* 0x100fe20000010887 */
[----:B------:R-:W-:Y:S01]  /*58d0*/  FSEL R133, R133, RZ, P1 ;  /* 0x000000ff85857208 */ /* 0x000fe20000800000 */
[--C-:B------:R-:W-:Y:S01]  /*58e0*/  FFMA.FTZ R23, R23, c[0x0][0x23c], -R135.reuse ;  /* 0x00008f0017177a23 */ /* 0x100fe20000010887 */
[----:B------:R-:W-:Y:S01]  /*58f0*/  FSETP.NEU.FTZ.AND P1, PT, R3, -INF , PT ;  /* 0xff8000000300780b */ /* 0x000fe20003f3d000 */
[----:B------:R-:W-:Y:S01]  /*5900*/  MUFU.EX2 R183, R22 ;  /* 0x0000001600b77308 */ /* 0x000fe20000000800 */
[----:B------:R-:W-:Y:S02]  /*5910*/  FFMA.FTZ R50, R50, c[0x0][0x23c], -R135 ;  /* 0x00008f0032327a23 */ /* 0x000fe40000010887 */
[--C-:B------:R-:W-:Y:S01]  /*5920*/  FFMA.FTZ R40, R40, c[0x0][0x23c], -R133.reuse ;  /* 0x00008f0028287a23 */ /* 0x100fe20000010885 */
[----:B------:R-:W-:Y:S01]  /*5930*/  FSEL R134, R134, RZ, P1 ;  /* 0x000000ff86867208 */ /* 0x000fe20000800000 */
[--C-:B------:R-:W-:Y:S02]  /*5940*/  FFMA.FTZ R41, R41, c[0x0][0x23c], -R133.reuse ;  /* 0x00008f0029297a23 */ /* 0x100fe40000010885 */
[--C-:B------:R-:W-:Y:S02]  /*5950*/  FFMA.FTZ R44, R44, c[0x0][0x23c], -R133.reuse ;  /* 0x00008f002c2c7a23 */ /* 0x100fe40000010885 */
[--C-:B------:R-:W-:Y:S01]  /*5960*/  FFMA.FTZ R42, R42, c[0x0][0x23c], -R134.reuse ;  /* 0x00008f002a2a7a23 */ /* 0x100fe20000010886 */
[----:B------:R1:W-:Y:S01]  /*5970*/  MUFU.EX2 R187, R23 ;  /* 0x0000001700bb7308 */ /* 0x0003e20000000800 */
[--C-:B------:R-:W-:Y:S02]  /*5980*/  FFMA.FTZ R43, R43, c[0x0][0x23c], -R134.reuse ;  /* 0x00008f002b2b7a23 */ /* 0x100fe40000010886 */
[----:B------:R-:W-:Y:S02]  /*5990*/  FFMA.FTZ R45, R45, c[0x0][0x23c], -R133 ;  /* 0x00008f002d2d7a23 */ /* 0x000fe40000010885 */
        /* <DEDUP_REMOVED lines=11> */
[--C-:B------:R-:W-:Y:S01]  /*5a50*/  FFMA.FTZ R102, R102, c[0x0][0x23c], -R135.reuse ;  /* 0x00008f0066667a23 */ /* 0x100fe20000010887 */
[----:B-1----:R-:W1:Y:S01]  /*5a60*/  LDSM.16.MT88.4 R20, [R204+0x4000] ;  /* 0x00400000cc14783b */ /* 0x002e620000004200 */
[--C-:B------:R-:W-:Y:S02]  /*5a70*/  FFMA.FTZ R103, R103, c[0x0][0x23c], -R135.reuse ;  /* 0x00008f0067677a23 */ /* 0x100fe40000010887 */
[--C-:B------:R-:W-:Y:S02]  /*5a80*/  FFMA.FTZ R114, R114, c[0x0][0x23c], -R135.reuse ;  /* 0x00008f0072727a23 */ /* 0x100fe40000010887 */
[--C-:B------:R-:W-:Y:S01]  /*5a90*/  FFMA.FTZ R115, R115, c[0x0][0x23c], -R135.reuse ;  /* 0x00008f0073737a23 */ /* 0x100fe20000010887 */
[----:B------:R3:W-:Y:S01]  /*5aa0*/  MUFU.EX2 R228, R19 ;  /* 0x0000001300e47308 */ /* 0x0007e20000000800 */
[--C-:B------:R-:W-:Y:S02]  /*5ab0*/  FFMA.FTZ R6, R6, c[0x0][0x23c], -R135.reuse ;  /* 0x00008f0006067a23 */ /* 0x100fe40000010887 */
[--C-:B------:R-:W-:Y:S02]  /*5ac0*/  FFMA.FTZ R7, R7, c[0x0][0x23c], -R135.reuse ;  /* 0x00008f0007077a23 */ /* 0x100fe40000010887 */
[--C-:B------:R-:W-:Y:S02]  /*5ad0*/  FFMA.FTZ R38, R38, c[0x0][0x23c], -R135.reuse ;  /* 0x00008f0026267a23 */ /* 0x100fe40000010887 */
[----:B------:R-:W-:Y:S02]  /*5ae0*/  FFMA.FTZ R39, R39, c[0x0][0x23c], -R135 ;  /* 0x00008f0027277a23 */ /* 0x000fe40000010887 */
[--C-:B------:R-:W-:Y:S01]  /*5af0*/  FFMA.FTZ R8, R8, c[0x0][0x23c], -R133.reuse ;  /* 0x00008f0008087a23 */ /* 0x100fe20000010885 */
[----:B------:R4:W-:Y:S01]  /*5b00*/  MUFU.EX2 R191, R6 ;  /* 0x0000000600bf7308 */ /* 0x0009e20000000800 */
[--C-:B------:R-:W-:Y:S02]  /*5b10*/  FFMA.FTZ R9, R9, c[0x0][0x23c], -R133.reuse ;  /* 0x00008f0009097a23 */ /* 0x100fe40000010885 */
[--C-:B------:R-:W-:Y:S02]  /*5b20*/  FFMA.FTZ R10, R10, c[0x0][0x23c], -R134.reuse ;  /* 0x00008f000a0a7a23 */ /* 0x100fe40000010886 */
[----:B--2---:R-:W-:Y:S02]  /*5b30*/  FMUL.FTZ R18, R132, R154 ;  /* 0x0000009a84127220 */ /* 0x004fe40000410000 */
[--C-:B------:R-:W-:Y:S02]  /*5b40*/  FFMA.FTZ R11, R11, c[0x0][0x23c], -R134.reuse ;  /* 0x00008f000b0b7a23 */ /* 0x100fe40000010886 */
[--C-:B------:R-:W-:Y:S01]  /*5b50*/  FFMA.FTZ R12, R12, c[0x0][0x23c], -R133.reuse ;  /* 0x00008f000c0c7a23 */ /* 0x100fe20000010885 */
[----:B------:R-:W2:Y:S01]  /*5b60*/  MUFU.EX2 R201, R7 ;  /* 0x0000000700c97308 */ /* 0x000ea20000000800 */
[----:B------:R-:W-:Y:S02]  /*5b70*/  FFMA.FTZ R13, R13, c[0x0][0x23c], -R133 ;  /* 0x00008f000d0d7a23 */ /* 0x000fe40000010885 */
[--C-:B------:R-:W-:Y:S02]  /*5b80*/  FFMA.FTZ R14, R14, c[0x0][0x23c], -R134.reuse ;  /* 0x00008f000e0e7a23 */ /* 0x100fe40000010886 */
[----:B---3--:R-:W-:Y:S02]  /*5b90*/  FMUL.FTZ R19, R132, R155 ;  /* 0x0000009b84137220 */ /* 0x008fe40000410000 */
[----:B------:R-:W-:Y:S01]  /*5ba0*/  LDSM.16.MT88.4 R152, [R204+0x5c00] ;  /* 0x005c0000cc98783b */ /* 0x000fe20000004200 */
[--C-:B------:R-:W-:Y:S02]  /*5bb0*/  FFMA.FTZ R34, R34, c[0x0][0x23c], -R135.reuse ;  /* 0x00008f0022227a23 */ /* 0x100fe40000010887 */
[----:B------:R3:W-:Y:S01]  /*5bc0*/  MUFU.EX2 R200, R38 ;  /* 0x0000002600c87308 */ /* 0x0007e20000000800 */
[----:B------:R-:W-:Y:S02]  /*5bd0*/  FFMA.FTZ R35, R35, c[0x0][0x23c], -R135 ;  /* 0x00008f0023237a23 */ /* 0x000fe40000010887 */
[--C-:B------:R-:W-:Y:S02]  /*5be0*/  FFMA.FTZ R24, R24, c[0x0][0x23c], -R133.reuse ;  /* 0x00008f0018187a23 */ /* 0x100fe40000010885 */
[----:B----4-:R-:W-:Y:S02]  /*5bf0*/  FMUL.FTZ R6, R132, R146 ;  /* 0x0000009284067220 */ /* 0x010fe40000410000 */
[--C-:B------:R-:W-:Y:S02]  /*5c00*/  FFMA.FTZ R25, R25, c[0x0][0x23c], -R133.reuse ;  /* 0x00008f0019197a23 */ /* 0x100fe40000010885 */
[--C-:B------:R-:W-:Y:S01]  /*5c10*/  FFMA.FTZ R27, R27, c[0x0][0x23c], -R134.reuse ;  /* 0x00008f001b1b7a23 */ /* 0x100fe20000010886 */
[----:B------:R4:W-:Y:S01]  /*5c20*/  MUFU.EX2 R232, R39 ;  /* 0x0000002700e87308 */ /* 0x0009e20000000800 */
[--C-:B------:R-:W-:Y:S02]  /*5c30*/  FFMA.FTZ R28, R28, c[0x0][0x23c], -R133.reuse ;  /* 0x00008f001c1c7a23 */ /* 0x100fe40000010885 */
[----:B------:R-:W-:Y:S01]  /*5c40*/  FFMA.FTZ R29, R29, c[0x0][0x23c], -R133 ;  /* 0x00008f001d1d7a23 */ /* 0x000fe20000010885 */
[----:B--2---:R-:W-:Y:S01]  /*5c50*/  F2FP.PACK_AB R37, R201, R191 ;  /* 0x000000bfc925723e */ /* 0x004fe200000000ff */
[----:B------:R-:W-:Y:S02]  /*5c60*/  FMUL.FTZ R7, R132, R147 ;  /* 0x0000009384077220 */ /* 0x000fe40000410000 */
[--C-:B------:R-:W-:Y:S02]  /*5c70*/  FFMA.FTZ R30, R30, c[0x0][0x23c], -R134.reuse ;  /* 0x00008f001e1e7a23 */ /* 0x100fe40000010886 */
[--C-:B------:R-:W-:Y:S01]  /*5c80*/  FFMA.FTZ R31, R31, c[0x0][0x23c], -R134.reuse ;  /* 0x00008f001f1f7a23 */ /* 0x100fe20000010886 */
[----:B------:R-:W-:Y:S01]  /*5c90*/  MUFU.EX2 R195, R41 ;  /* 0x0000002900c37308 */ /* 0x000fe20000000800 */
[--C-:B------:R-:W-:Y:S02]  /*5ca0*/  FFMA.FTZ R66, R66, c[0x0][0x23c], -R135.reuse ;  /* 0x00008f0042427a23 */ /* 0x100fe40000010887 */
[----:B------:R-:W-:Y:S01]  /*5cb0*/  FFMA.FTZ R67, R67, c[0x0][0x23c], -R135 ;  /* 0x00008f0043437a23 */ /* 0x000fe20000010887 */
[----:B---3--:R-:W-:Y:S01]  /*5cc0*/  F2FP.PACK_AB R38, R235, R202 ;  /* 0x000000caeb26723e */ /* 0x008fe200000000ff */
[--C-:B------:R-:W-:Y:S02]  /*5cd0*/  FFMA.FTZ R56, R56, c[0x0][0x23c], -R133.reuse ;  /* 0x00008f0038387a23 */ /* 0x100fe40000010885 */
[--C-:B------:R-:W-:Y:S02]  /*5ce0*/  FFMA.FTZ R57, R57, c[0x0][0x23c], -R133.reuse ;  /* 0x00008f0039397a23 */ /* 0x100fe40000010885 */
[--C-:B------:R-:W-:Y:S01]  /*5cf0*/  FFMA.FTZ R58, R58, c[0x0][0x23c], -R134.reuse ;  /* 0x00008f003a3a7a23 */ /* 0x100fe20000010886 */
[----:B------:R-:W-:Y:S01]  /*5d00*/  MUFU.EX2 R184, R42 ;  /* 0x0000002a00b87308 */ /* 0x000fe20000000800 */
[--C-:B------:R-:W-:Y:S02]  /*5d10*/  FFMA.FTZ R59, R59, c[0x0][0x23c], -R134.reuse ;  /* 0x00008f003b3b7a23 */ /* 0x100fe40000010886 */
[--C-:B------:R-:W-:Y:S01]  /*5d20*/  FFMA.FTZ R60, R60, c[0x0][0x23c], -R133.reuse ;  /* 0x00008f003c3c7a23 */ /* 0x100fe20000010885 */
[----:B----4-:R-:W-:Y:S01]  /*5d30*/  F2FP.PACK_AB R39, R228, R197 ;  /* 0x000000c5e427723e */ /* 0x010fe200000000ff */
[----:B------:R-:W-:Y:S02]  /*5d40*/  FFMA.FTZ R61, R61, c[0x0][0x23c], -R133 ;  /* 0x00008f003d3d7a23 */ /* 0x000fe40000010885 */
[--C-:B------:R-:W-:Y:S02]  /*5d50*/  FFMA.FTZ R62, R62, c[0x0][0x23c], -R134.reuse ;  /* 0x00008f003e3e7a23 */ /* 0x100fe40000010886 */
[--C-:B------:R-:W-:Y:S01]  /*5d60*/  FFMA.FTZ R63, R63, c[0x0][0x23c], -R134.reuse ;  /* 0x00008f003f3f7a23 */ /* 0x100fe20000010886 */
[----:B------:R2:W-:Y:S01]  /*5d70*/  MUFU.EX2 R189, R43 ;  /* 0x0000002b00bd7308 */ /* 0x0005e20000000800 */
[-C--:B-1----:R-:W-:Y:S05]  /*5d80*/  HMMA.16816.F32 R4, R36, R20.reuse, R4 ;  /* 0x000000142404723c */ /* 0x082fea0000001804 */
[--C-:B------:R-:W-:Y:S02]  /*5d90*/  FFMA.FTZ R70, R70, c[0x0][0x23c], -R135.reuse ;  /* 0x00008f0046467a23 */ /* 0x100fe40000010887 */
[--C-:B------:R-:W-:Y:S02]  /*5da0*/  FFMA.FTZ R71, R71, c[0x0][0x23c], -R135.reuse ;  /* 0x00008f0047477a23 */ /* 0x100fe40000010887 */
[----:B------:R-:W-:Y:S03]  /*5db0*/  MUFU.EX2 R0, R0 ;  /* 0x0000000000007308 */ /* 0x000fe60000000800 */
[--C-:B------:R-:W-:Y:S02]  /*5dc0*/  FFMA.FTZ R82, R82, c[0x0][0x23c], -R135.reuse ;  /* 0x00008f0052527a23 */ /* 0x100fe40000010887 */
[----:B------:R-:W-:Y:S02]  /*5dd0*/  FFMA.FTZ R83, R83, c[0x0][0x23c], -R135 ;  /* 0x00008f0053537a23 */ /* 0x000fe40000010887 */
[--C-:B------:R-:W-:Y:S02]  /*5de0*/  FFMA.FTZ R72, R72, c[0x0][0x23c], -R133.reuse ;  /* 0x00008f0048487a23 */ /* 0x100fe40000010885 */
[--C-:B------:R-:W-:Y:S01]  /*5df0*/  FFMA.FTZ R73, R73, c[0x0][0x23c], -R133.reuse ;  /* 0x00008f0049497a23 */ /* 0x100fe20000010885 */
[----:B------:R1:W-:Y:S01]  /*5e00*/  MUFU.EX2 R176, R8 ;  /* 0x0000000800b07308 */ /* 0x0003e20000000800 */
[--C-:B------:R-:W-:Y:S02]  /*5e10*/  FFMA.FTZ R74, R74, c[0x0][0x23c], -R134.reuse ;  /* 0x00008f004a4a7a23 */ /* 0x100fe40000010886 */
[--C-:B------:R-:W-:Y:S01]  /*5e20*/  FFMA.FTZ R75, R75, c[0x0][0x23c], -R134.reuse ;  /* 0x00008f004b4b7a23 */ /* 0x100fe20000010886 */
[----:B--2---:R-:W2:Y:S01]  /*5e30*/  LDSM.16.MT88.4 R40, [R205+0x4000] ;  /* 0x00400000cd28783b */ /* 0x004ea20000004200 */
[--C-:B------:R-:W-:Y:S02]  /*5e40*/  FFMA.FTZ R76, R76, c[0x0][0x23c], -R133.reuse ;  /* 0x00008f004c4c7a23 */ /* 0x100fe40000010885 */
[----:B------:R-:W-:Y:S02]  /*5e50*/  FFMA.FTZ R77, R77, c[0x0][0x23c], -R133 ;  /* 0x00008f004d4d7a23 */ /* 0x000fe40000010885 */
[--C-:B------:R-:W-:Y:S01]  /*5e60*/  FFMA.FTZ R78, R78, c[0x0][0x23c], -R134.reuse ;  /* 0x00008f004e4e7a23 */ /* 0x100fe20000010886 */
[----:B------:R-:W3:Y:S01]  /*5e70*/  MUFU.EX2 R179, R9 ;  /* 0x0000000900b37308 */ /* 0x000ee20000000800 */
[--C-:B------:R-:W-:Y:S02]  /*5e80*/  FFMA.FTZ R79, R79, c[0x0][0x23c], -R134.reuse ;  /* 0x00008f004f4f7a23 */ /* 0x100fe40000010886 */
[--C-:B------:R-:W-:Y:S02]  /*5e90*/  FFMA.FTZ R86, R86, c[0x0][0x23c], -R135.reuse ;  /* 0x00008f0056567a23 */ /* 0x100fe40000010887 */
[--C-:B------:R-:W-:Y:S02]  /*5ea0*/  FFMA.FTZ R87, R87, c[0x0][0x23c], -R135.reuse ;  /* 0x00008f0057577a23 */ /* 0x100fe40000010887 */
[--C-:B------:R-:W-:Y:S02]  /*5eb0*/  FFMA.FTZ R98, R98, c[0x0][0x23c], -R135.reuse ;  /* 0x00008f0062627a23 */ /* 0x100fe40000010887 */
[----:B------:R-:W-:Y:S01]  /*5ec0*/  FFMA.FTZ R99, R99, c[0x0][0x23c], -R135 ;  /* 0x00008f0063637a23 */ /* 0x000fe20000010887 */
[----:B------:R4:W-:Y:S01]  /*5ed0*/  MUFU.EX2 R174, R10 ;  /* 0x0000000a00ae7308 */ /* 0x0009e20000000800 */
[--C-:B------:R-:W-:Y:S02]  /*5ee0*/  FFMA.FTZ R88, R88, c[0x0][0x23c], -R133.reuse ;  /* 0x00008f0058587a23 */ /* 0x100fe40000010885 */
[--C-:B------:R-:W-:Y:S02]  /*5ef0*/  FFMA.FTZ R89, R89, c[0x0][0x23c], -R133.reuse ;  /* 0x00008f0059597a23 */ /* 0x100fe40000010885 */
[----:B-1----:R-:W-:Y:S02]  /*5f00*/  FMUL.FTZ R8, R2, R140 ;  /* 0x0000008c02087220 */ /* 0x002fe40000410000 */
[--C-:B------:R-:W-:Y:S02]  /*5f10*/  FFMA.FTZ R90, R90, c[0x0][0x23c], -R134.reuse ;  /* 0x00008f005a5a7a23 */ /* 0x100fe40000010886 */
[--C-:B------:R-:W-:Y:S01]  /*5f20*/  FFMA.FTZ R91, R91, c[0x0][0x23c], -R134.reuse ;  /* 0x00008f005b5b7a23 */ /* 0x100fe20000010886 */
[----:B------:R1:W5:Y:S01]  /*5f30*/  MUFU.EX2 R177, R11 ;  /* 0x0000000b00b17308 */ /* 0x0003620000000800 */
[--C-:B------:R-:W-:Y:S02]  /*5f40*/  FFMA.FTZ R92, R92, c[0x0][0x23c], -R133.reuse ;  /* 0x00008f005c5c7a23 */ /* 0x100fe40000010885 */
[--C-:B------:R-:W-:Y:S01]  /*5f50*/  FFMA.FTZ R93, R93, c[0x0][0x23c], -R133.reuse ;  /* 0x00008f005d5d7a23 */ /* 0x100fe20000010885 */
[----:B---3--:R-:W-:Y:S01]  /*5f60*/  F2FP.PACK_AB R32, R179, R176 ;  /* 0x000000b0b320723e */ /* 0x008fe200000000ff */
[----:B------:R-:W-:Y:S02]  /*5f70*/  FMUL.FTZ R9, R2, R141 ;  /* 0x0000008d02097220 */ /* 0x000fe40000410000 */
        /* <DEDUP_REMOVED lines=8> */
[----:B------:R4:W2:Y:S01]  /*6000*/  MUFU.EX2 R186, R13 ;  /* 0x0000000d00ba7308 */ /* 0x0008a20000000800 */
[--C-:B------:R-:W-:Y:S02]  /*6010*/  FFMA.FTZ R108, R108, c[0x0][0x23c], -R133.reuse ;  /* 0x00008f006c6c7a23 */ /* 0x100fe40000010885 */
[----:B------:R-:W-:Y:S02]  /*6020*/  FFMA.FTZ R109, R109, c[0x0][0x23c], -R133 ;  /* 0x00008f006d6d7a23 */ /* 0x000fe40000010885 */
[----:B-1----:R-:W-:Y:S02]  /*6030*/  FMUL.FTZ R11, R0, R143 ;  /* 0x0000008f000b7220 */ /* 0x002fe40000410000 */
[--C-:B------:R-:W-:Y:S02]  /*6040*/  FFMA.FTZ R110, R110, c[0x0][0x23c], -R134.reuse ;  /* 0x00008f006e6e7a23 */ /* 0x100fe40000010886 */
[--C-:B------:R-:W-:Y:S01]  /*6050*/  FFMA.FTZ R111, R111, c[0x0][0x23c], -R134.reuse ;  /* 0x00008f006f6f7a23 */ /* 0x100fe20000010886 */
[----:B------:R1:W-:Y:S01]  /*6060*/  MUFU.EX2 R178, R14 ;  /* 0x0000000e00b27308 */ /* 0x0003e20000000800 */
[--C-:B------:R-:W-:Y:S02]  /*6070*/  FFMA.FTZ R118, R118, c[0x0][0x23c], -R135.reuse ;  /* 0x00008f0076767a23 */ /* 0x100fe40000010887 */
[--C-:B------:R-:W-:Y:S02]  /*6080*/  FFMA.FTZ R119, R119, c[0x0][0x23c], -R135.reuse ;  /* 0x00008f0077777a23 */ /* 0x100fe40000010887 */
[----:B---3--:R-:W-:Y:S02]  /*6090*/  FMUL.FTZ R12, R2, R148 ;  /* 0x00000094020c7220 */ /* 0x008fe40000410000 */
[--C-:B------:R-:W-:Y:S02]  /*60a0*/  FFMA.FTZ R130, R130, c[0x0][0x23c], -R135.reuse ;  /* 0x00008f0082827a23 */ /* 0x100fe40000010887 */
[----:B------:R-:W-:Y:S01]  /*60b0*/  FFMA.FTZ R135, R131, c[0x0][0x23c], -R135 ;  /* 0x00008f0083877a23 */ /* 0x000fe20000010887 */
[----:B------:R3:W2:Y:S01]  /*60c0*/  MUFU.EX2 R180, R15 ;  /* 0x0000000f00b47308 */ /* 0x0006a20000000800 */
[--C-:B------:R-:W-:Y:S02]  /*60d0*/  FFMA.FTZ R120, R120, c[0x0][0x23c], -R133.reuse ;  /* 0x00008f0078787a23 */ /* 0x100fe40000010885 */
[--C-:B------:R-:W-:Y:S02]  /*60e0*/  FFMA.FTZ R121, R121, c[0x0][0x23c], -R133.reuse ;  /* 0x00008f0079797a23 */ /* 0x100fe40000010885 */
[----:B----4-:R-:W-:Y:S02]  /*60f0*/  FMUL.FTZ R13, R2, R149 ;  /* 0x00000095020d7220 */ /* 0x010fe40000410000 */
[--C-:B------:R-:W-:Y:S02]  /*6100*/  FFMA.FTZ R124, R124, c[0x0][0x23c], -R133.reuse ;  /* 0x00008f007c7c7a23 */ /* 0x100fe40000010885 */
[----:B------:R-:W-:Y:S01]  /*6110*/  FFMA.FTZ R133, R125, c[0x0][0x23c], -R133 ;  /* 0x00008f007d857a23 */ /* 0x000fe20000010885 */
[----:B------:R5:W-:Y:S01]  /*6120*/  MUFU.EX2 R241, R33 ;  /* 0x0000002100f17308 */ /* 0x000be20000000800 */
[--C-:B------:R-:W-:Y:S02]  /*6130*/  FFMA.FTZ R122, R122, c[0x0][0x23c], -R134.reuse ;  /* 0x00008f007a7a7a23 */ /* 0x100fe40000010886 */
[--C-:B------:R-:W-:Y:S02]  /*6140*/  FFMA.FTZ R123, R123, c[0x0][0x23c], -R134.reuse ;  /* 0x00008f007b7b7a23 */ /* 0x100fe40000010886 */
[----:B-1----:R-:W-:Y:S02]  /*6150*/  FMUL.FTZ R14, R0, R150 ;  /* 0x00000096000e7220 */ /* 0x002fe40000410000 */
[--C-:B------:R-:W-:Y:S02]  /*6160*/  FFMA.FTZ R126, R126, c[0x0][0x23c], -R134.reuse ;  /* 0x00008f007e7e7a23 */ /* 0x100fe40000010886 */
[----:B------:R-:W-:Y:S01]  /*6170*/  FFMA.FTZ R134, R127, c[0x0][0x23c], -R134 ;  /* 0x00008f007f867a23 */ /* 0x000fe20000010886 */
[----:B------:R2:W-:Y:S01]  /*6180*/  MUFU.EX2 R238, R34 ;  /* 0x0000002200ee7308 */ /* 0x0005e20000000800 */
[----:B---3--:R-:W-:Y:S09]  /*6190*/  FMUL.FTZ R15, R0, R151 ;  /* 0x00000097000f7220 */ /* 0x008ff20000410000 */
[----:B------:R1:W-:Y:S01]  /*61a0*/  MUFU.EX2 R242, R35 ;  /* 0x0000002300f27308 */ /* 0x0003e20000000800 */
[----:B-----5:R-:W-:Y:S09]  /*61b0*/  F2FP.PACK_AB R33, R177, R174 ;  /* 0x000000aeb121723e */ /* 0x020ff200000000ff */
[----:B------:R3:W-:Y:S01]  /*61c0*/  MUFU.EX2 R175, R24 ;  /* 0x0000001800af7308 */ /* 0x0007e20000000800 */
[----:B--2---:R-:W-:Y:S09]  /*61d0*/  F2FP.PACK_AB R34, R186, R182 ;  /* 0x000000b6ba22723e */ /* 0x004ff200000000ff */
[----:B------:R2:W4:Y:S01]  /*61e0*/  MUFU.EX2 R190, R25 ;  /* 0x0000001900be7308 */ /* 0x0005220000000800 */
[----:B-1----:R-:W-:Y:S09]  /*61f0*/  F2FP.PACK_AB R35, R180, R178 ;  /* 0x000000b2b423723e */ /* 0x002ff200000000ff */
[----:B------:R1:W-:Y:S01]  /*6200*/  MUFU.EX2 R173, R26 ;  /* 0x0000001a00ad7308 */ /* 0x0003e20000000800 */
[C---:B------:R-:W-:Y:S04]  /*6210*/  HMMA.16816.F32 R8, R32.reuse, R20, R8 ;  /* 0x000000142008723c */ /* 0x040fe80000001808 */
[C---:B---3--:R-:W-:Y:S03]  /*6220*/  FMUL.FTZ R24, R2.reuse, R160 ;  /* 0x000000a002187220 */ /* 0x048fe60000410000 */
[C---:B------:R-:W-:Y:S01]  /*6230*/  FMUL.FTZ R20, R139.reuse, R156 ;  /* 0x0000009c8b147220 */ /* 0x040fe20000410000 */
[-C--:B------:R-:W-:Y:S01]  /*6240*/  HMMA.16816.F32 R12, R32, R22.reuse, R12 ;  /* 0x00000016200c723c */ /* 0x080fe2000000180c */
[----:B------:R3:W5:Y:S03]  /*6250*/  MUFU.EX2 R185, R27 ;  /* 0x0000001b00b97308 */ /* 0x0007660000000800 */
[----:B------:R-:W-:Y:S02]  /*6260*/  FMUL.FTZ R21, R139, R157 ;  /* 0x0000009d8b157220 */ /* 0x000fe40000410000 */
[----:B--2---:R-:W-:Y:S02]  /*6270*/  FMUL.FTZ R25, R2, R161 ;  /* 0x000000a102197220 */ /* 0x004fe40000410000 */
[C---:B------:R-:W-:Y:S03]  /*6280*/  HMMA.16816.F32 R16, R36.reuse, R22, R16 ;  /* 0x000000162410723c */ /* 0x040fe60000001810 */
[----:B------:R-:W-:Y:S04]  /*6290*/  MUFU.EX2 R198, R44 ;  /* 0x0000002c00c67308 */ /* 0x000fe80000000800 */
[C---:B------:R-:W-:Y:S02]  /*62a0*/  FMUL.FTZ R22, R132.reuse, R158 ;  /* 0x0000009e84167220 */ /* 0x040fe40000410000 */
[----:B------:R-:W-:Y:S03]  /*62b0*/  FMUL.FTZ R23, R132, R159 ;  /* 0x0000009f84177220 */ /* 0x000fe60000410000 */
[C---:B-1----:R-:W-:Y:S01]  /*62c0*/  FMUL.FTZ R26, R0.reuse, R162 ;  /* 0x000000a2001a7220 */ /* 0x042fe20000410000 */
[----:B------:R-:W-:Y:S03]  /*62d0*/  MUFU.EX2 R226, R45 ;  /* 0x0000002d00e27308 */ /* 0x000fe60000000800 */
[-C--:B------:R-:W-:Y:S03]  /*62e0*/  HMMA.16816.F32 R20, R36, R40.reuse, R20 ;  /* 0x000000282414723c */ /* 0x080fe60000001814 */
[----:B---3--:R-:W-:Y:S04]  /*62f0*/  FMUL.FTZ R27, R0, R163 ;  /* 0x000000a3001b7220 */ /* 0x008fe80000410000 */
        /* <DEDUP_REMOVED lines=11> */
[C---:B---3--:R-:W-:Y:S02]  /*63b0*/  FMUL.FTZ R29, R2.reuse, R165 ;  /* 0x000000a5021d7220 */ /* 0x048fe40000410000 */
[----:B------:R-:W-:Y:S07]  /*63c0*/  FFMA.FTZ R2, R2, R221, R176 ;  /* 0x000000dd02027223 */ /* 0x000fee00000100b0 */
        /* <DEDUP_REMOVED lines=13> */
[C---:B------:R-:W-:Y:S01]  /*64a0*/  FMUL.FTZ R35, R132.reuse, R171 ;  /* 0x000000ab84237220 */ /* 0x040fe20000410000 */
[----:B------:R-:W-:Y:S01]  /*64b0*/  MUFU.EX2 R229, R52 ;  /* 0x0000003400e57308 */ /* 0x000fe20000000800 */
[----:B------:R-:W-:Y:S02]  /*64c0*/  FFMA.FTZ R132, R132, R222, R191 ;  /* 0x000000de84847223 */ /* 0x000fe400000100bf */
[----:B------:R-:W-:Y:S03]  /*64d0*/  FFMA.FTZ R139, R139, R219, R192 ;  /* 0x000000db8b8b7223 */ /* 0x000fe600000100c0 */
[----:B------:R-:W-:Y:S04]  /*64e0*/  HMMA.16816.F32 R32, R36, R42, R32 ;  /* 0x0000002a2420723c */ /* 0x000fe80000001820 */
[----:B------:R-:W-:Y:S01]  /*64f0*/  MUFU.EX2 R233, R53 ;  /* 0x0000003500e97308 */ /* 0x000fe20000000800 */
[----:B------:R-:W-:Y:S02]  /*6500*/  FADD.FTZ R139, R225, R139 ;  /* 0x0000008be18b7221 */ /* 0x000fe40000010000 */
        /* <DEDUP_REMOVED lines=76> */
[----:B------:R-:W3:Y:S02]  /*69d0*/  LDSM.16.MT88.4 R52, [R204+0x5400] ;  /* 0x00540000cc34783b */ /* 0x000ee40000004200 */
[----:B------:R-:W5:Y:S04]  /*69e0*/  MUFU.EX2 R73, R73 ;  /* 0x0000004900497308 */ /* 0x000f680000000800 */
[----:B----4-:R-:W-:Y:S02]  /*69f0*/  F2FP.PACK_AB R36, R69, R68 ;  /* 0x000000444524723e */ /* 0x010fe400000000ff */
[----:B-1----:R-:W-:Y:S03]  /*6a00*/  F2FP.PACK_AB R37, R71, R70 ;  /* 0x000000464725723e */ /* 0x002fe600000000ff */
[----:B--2---:R-:W-:Y:S01]  /*6a10*/  F2FP.PACK_AB R38, R81, R80 ;  /* 0x000000505126723e */ /* 0x004fe200000000ff */
[----:B------:R-:W-:Y:S01]  /*6a20*/  MUFU.EX2 R74, R74 ;  /* 0x0000004a004a7308 */ /* 0x000fe20000000800 */
[----:B-----5:R-:W-:Y:S07]  /*6a30*/  F2FP.PACK_AB R39, R83, R82 ;  /* 0x000000525327723e */ /* 0x020fee00000000ff */
[-C--:B------:R-:W-:Y:S02]  /*6a40*/  HMMA.16816.F32 R4, R36, R44.reuse, R4 ;  /* 0x0000002c2404723c */ /* 0x080fe40000001804 */
[----:B------:R-:W1:Y:S01]  /*6a50*/  MUFU.EX2 R75, R75 ;  /* 0x0000004b004b7308 */ /* 0x000e620000000800 */
[----:B------:R-:W-:Y:S09]  /*6a60*/  F2FP.PACK_AB R40, R73, R72 ;  /* 0x000000484928723e */ /* 0x000ff200000000ff */
        /* <DEDUP_REMOVED lines=14> */
[----:B------:R-:W4:Y:S02]  /*6b50*/  LDSM.16.MT88.4 R44, [R205+0x5400] ;  /* 0x00540000cd2c783b */ /* 0x000f240000004200 */
[----:B------:R-:W-:Y:S05]  /*6b60*/  MUFU.EX2 R96, R96 ;  /* 0x0000006000607308 */ /* 0x000fea0000000800 */
[-C--:B---3--:R-:W-:Y:S05]  /*6b70*/  HMMA.16816.F32 R20, R36, R48.reuse, R20 ;  /* 0x000000302414723c */ /* 0x088fea0000001814 */
[----:B------:R-:W3:Y:S03]  /*6b80*/  MUFU.EX2 R97, R97 ;  /* 0x0000006100617308 */ /* 0x000ee60000000800 */
[C---:B------:R-:W-:Y:S07]  /*6b90*/  HMMA.16816.F32 R24, R40.reuse, R48, R24 ;  /* 0x000000302818723c */ /* 0x040fee0000001818 */
[----:B------:R-:W-:Y:S01]  /*6ba0*/  MUFU.EX2 R98, R98 ;  /* 0x0000006200627308 */ /* 0x000fe20000000800 */
[-C--:B------:R-:W-:Y:S08]  /*6bb0*/  HMMA.16816.F32 R28, R40, R50.reuse, R28 ;  /* 0x00000032281c723c */ /* 0x080ff0000000181c */
[----:B------:R-:W-:Y:S01]  /*6bc0*/  HMMA.16816.F32 R32, R36, R50, R32 ;  /* 0x000000322420723c */ /* 0x000fe20000001820 */
[----:B------:R-:W5:Y:S01]  /*6bd0*/  MUFU.EX2 R99, R99 ;  /* 0x0000006300637308 */ /* 0x000f620000000800 */
[----:B------:R-:W4:Y:S05]  /*6be0*/  LDSM.16.MT88.4 R48, [R204+0x5800] ;  /* 0x00580000cc30783b */ /* 0x000f2a0000004200 */
[----:B--2---:R-:W-:Y:S02]  /*6bf0*/  F2FP.PACK_AB R36, R85, R84 ;  /* 0x000000545524723e */ /* 0x004fe400000000ff */
[----:B-1----:R-:W-:Y:S02]  /*6c00*/  F2FP.PACK_AB R37, R87, R86 ;  /* 0x000000565725723e */ /* 0x002fe400000000ff */
[----:B------:R-:W-:Y:S01]  /*6c10*/  MUFU.EX2 R88, R88 ;  /* 0x0000005800587308 */ /* 0x000fe20000000800 */
[----:B---3--:R-:W-:Y:S09]  /*6c20*/  F2FP.PACK_AB R38, R97, R96 ;  /* 0x000000606126723e */ /* 0x008ff200000000ff */
[----:B------:R-:W1:Y:S01]  /*6c30*/  MUFU.EX2 R89, R89 ;  /* 0x0000005900597308 */ /* 0x000e620000000800 */
[----:B-----5:R-:W-:Y:S09]  /*6c40*/  F2FP.PACK_AB R39, R99, R98 ;  /* 0x000000626327723e */ /* 0x020ff200000000ff */
[----:B------:R-:W-:Y:S01]  /*6c50*/  MUFU.EX2 R90, R90 ;  /* 0x0000005a005a7308 */ /* 0x000fe20000000800 */
[-C--:B------:R-:W-:Y:S09]  /*6c60*/  HMMA.16816.F32 R4, R36, R52.reuse, R4 ;  /* 0x000000342404723c */ /* 0x080ff20000001804 */
        /* <DEDUP_REMOVED lines=17> */
[----:B------:R-:W-:Y:S01]  /*6d80*/  MOV R132, R138 ;  /* 0x0000008a00847202 */ /* 0x000fe20000000f00 */
[----:B------:R-:W-:Y:S02]  /*6d90*/  FADD.FTZ R52, R179, R2 ;  /* 0x00000002b3347221 */ /* 0x000fe40000010000 */
[C---:B------:R-:W-:Y:S03]  /*6da0*/  HMMA.16816.F32 R16, R36.reuse, R54, R16 ;  /* 0x000000362410723c */ /* 0x040fe60000001810 */
[----:B------:R-:W-:Y:S01]  /*6db0*/  MUFU.EX2 R112, R112 ;  /* 0x0000007000707308 */ /* 0x000fe20000000800 */
[----:B------:R-:W-:Y:S02]  /*6dc0*/  FADD.FTZ R2, R202, R139 ;  /* 0x0000008bca027221 */ /* 0x000fe40000010000 */
[----:B------:R-:W-:Y:S02]  /*6dd0*/  FADD.FTZ R52, R182, R52 ;  /* 0x00000034b6347221 */ /* 0x000fe40000010000 */
[-C--:B----4-:R-:W-:Y:S04]  /*6de0*/  HMMA.16816.F32 R20, R36, R44.reuse, R20 ;  /* 0x0000002c2414723c */ /* 0x090fe80000001814 */
[----:B------:R-:W-:Y:S01]  /*6df0*/  FADD.FTZ R2, R235, R2 ;  /* 0x00000002eb027221 */ /* 0x000fe20000010000 */
[----:B------:R-:W3:Y:S01]  /*6e00*/  MUFU.EX2 R113, R113 ;  /* 0x0000007100717308 */ /* 0x000ee20000000800 */
[----:B------:R-:W-:Y:S02]  /*6e10*/  FADD.FTZ R52, R186, R52 ;  /* 0x00000034ba347221 */ /* 0x000fe40000010000 */
[C---:B------:R-:W-:Y:S04]  /*6e20*/  HMMA.16816.F32 R24, R40.reuse, R44, R24 ;  /* 0x0000002c2818723c */ /* 0x040fe80000001818 */
[----:B------:R-:W-:Y:S02]  /*6e30*/  FADD.FTZ R2, R188, R2 ;  /* 0x00000002bc027221 */ /* 0x000fe40000010000 */
[----:B------:R-:W-:Y:S01]  /*6e40*/  FADD.FTZ R52, R175, R52 ;  /* 0x00000034af347221 */ /* 0x000fe20000010000 */
[----:B------:R-:W-:Y:S01]  /*6e50*/  MUFU.EX2 R114, R114 ;  /* 0x0000007200727308 */ /* 0x000fe20000000800 */
[----:B------:R-:W-:Y:S01]  /*6e60*/  FADD.FTZ R45, R228, R53 ;  /* 0x00000035e42d7221 */ /* 0x000fe20000010000 */
[-C--:B------:R-:W-:Y:S03]  /*6e70*/  HMMA.16816.F32 R28, R40, R46.reuse, R28 ;  /* 0x0000002e281c723c */ /* 0x080fe6000000181c */
[----:B------:R-:W-:Y:S02]  /*6e80*/  FADD.FTZ R44, R180, R0 ;  /* 0x00000000b42c7221 */ /* 0x000fe40000010000 */
[----:B------:R-:W-:Y:S02]  /*6e90*/  FADD.FTZ R0, R183, R45 ;  /* 0x0000002db7007221 */ /* 0x000fe40000010000 */
[----:B------:R-:W-:Y:S01]  /*6ea0*/  FADD.FTZ R40, R173, R44 ;  /* 0x0000002cad287221 */ /* 0x000fe20000010000 */
[----:B------:R-:W4:Y:S01]  /*6eb0*/  MUFU.EX2 R115, R115 ;  /* 0x0000007300737308 */ /* 0x000f220000000800 */
[----:B------:R-:W-:Y:S01]  /*6ec0*/  HMMA.16816.F32 R32, R36, R46, R32 ;  /* 0x0000002e2420723c */ /* 0x000fe20000001820 */
[----:B------:R-:W5:Y:S03]  /*6ed0*/  LDSM.16.MT88.4 R44, [R205+0x5800] ;  /* 0x00580000cd2c783b */ /* 0x000f660000004200 */
[----:B------:R-:W-:Y:S02]  /*6ee0*/  FADD.FTZ R53, R193, R2 ;  /* 0x00000002c1357221 */ /* 0x000fe40000010000 */
[----:B------:R-:W-:Y:S01]  /*6ef0*/  FADD.FTZ R2, R185, R40 ;  /* 0x00000028b9027221 */ /* 0x000fe20000010000 */
[----:B-1----:R-:W-:Y:S01]  /*6f00*/  F2FP.PACK_AB R36, R101, R100 ;  /* 0x000000646524723e */ /* 0x002fe200000000ff */
[----:B------:R-:W-:Y:S01]  /*6f10*/  FADD.FTZ R54, R187, R0 ;  /* 0x00000000bb367221 */ /* 0x000fe20000010000 */
[----:B------:R-:W-:Y:S03]  /*6f20*/  MUFU.EX2 R104, R104 ;  /* 0x0000006800687308 */ /* 0x000fe60000000800 */
[----:B--2---:R-:W-:Y:S01]  /*6f30*/  F2FP.PACK_AB R37, R103, R102 ;  /* 0x000000666725723e */ /* 0x004fe200000000ff */
[----:B------:R-:W-:Y:S01]  /*6f40*/  FADD.FTZ R52, R190, R52 ;  /* 0x00000034be347221 */ /* 0x000fe20000010000 */
[----:B---3--:R-:W-:Y:S01]  /*6f50*/  F2FP.PACK_AB R38, R113, R112 ;  /* 0x000000707126723e */ /* 0x008fe200000000ff */
[----:B------:R-:W-:Y:S02]  /*6f60*/  FADD.FTZ R0, R239, R53 ;  /* 0x00000035ef007221 */ /* 0x000fe40000010000 */
[----:B------:R-:W-:Y:S02]  /*6f70*/  FADD.FTZ R54, R238, R54 ;  /* 0x00000036ee367221 */ /* 0x000fe40000010000 */
[----:B------:R-:W1:Y:S01]  /*6f80*/  MUFU.EX2 R105, R105 ;  /* 0x0000006900697308 */ /* 0x000e620000000800 */
[----:B------:R-:W-:Y:S02]  /*6f90*/  FADD.FTZ R53, R199, R52 ;  /* 0x00000034c7357221 */ /* 0x000fe40000010000 */
[----:B------:R-:W-:Y:S01]  /*6fa0*/  FADD.FTZ R52, R196, R2 ;  /* 0x00000002c4347221 */ /* 0x000fe20000010000 */
[----:B----4-:R-:W-:Y:S01]  /*6fb0*/  F2FP.PACK_AB R39, R115, R114 ;  /* 0x000000727327723e */ /* 0x010fe200000000ff */
[----:B------:R-:W-:Y:S02]  /*6fc0*/  FADD.FTZ R55, R241, R0 ;  /* 0x00000000f1377221 */ /* 0x000fe40000010000 */
[----:B------:R-:W-:Y:S02]  /*6fd0*/  FADD.FTZ R2, R242, R54 ;  /* 0x00000036f2027221 */ /* 0x000fe40000010000 */
[----:B------:R-:W-:Y:S01]  /*6fe0*/  FADD.FTZ R0, R231, R53 ;  /* 0x00000035e7007221 */ /* 0x000fe20000010000 */
[----:B------:R-:W-:Y:S01]  /*6ff0*/  MUFU.EX2 R106, R106 ;  /* 0x0000006a006a7308 */ /* 0x000fe20000000800 */
[-C--:B------:R-:W-:Y:S03]  /*7000*/  HMMA.16816.F32 R4, R36, R48.reuse, R4 ;  /* 0x000000302404723c */ /* 0x080fe60000001804 */
[----:B------:R-:W-:Y:S04]  /*7010*/  FADD.FTZ R2, R200, R2 ;  /* 0x00000002c8027221 */ /* 0x000fe80000010000 */
[----:B------:R-:W-:Y:S02]  /*7020*/  FADD.FTZ R2, R232, R2 ;  /* 0x00000002e8027221 */ /* 0x000fe40000010000 */
        /* <DEDUP_REMOVED lines=25> */
[-C--:B-----5:R-:W-:Y:S03]  /*71c0*/  HMMA.16816.F32 R20, R36, R44.reuse, R20 ;  /* 0x0000002c2414723c */ /* 0x0a0fe60000001814 */
        /* <DEDUP_REMOVED lines=117> */
[----:B------:R-:W-:Y:S01]  /*7920*/  FADD.FTZ R221, R133, R2 ;  /* 0x0000000285dd7221 */ /* 0x000fe20000010000 */
[----:B------:R-:W-:Y:S01]  /*7930*/  MOV R133, R137 ;  /* 0x0000008900857202 */ /* 0x000fe20000000f00 */
[----:B------:R-:W-:Y:S01]  /*7940*/  FADD.FTZ R220, R134, R0 ;  /* 0x0000000086dc7221 */ /* 0x000fe20000010000 */
[----:B------:R-:W-:Y:S01]  /*7950*/  MOV R134, R136 ;  /* 0x0000008800867202 */ /* 0x000fe20000000f00 */
[----:B------:R-:W-:-:S05]  /*7960*/  @P0 BRA `(.L_x_29) ;  /* 0xffffcb1000000947 */ /* 0x000fca000383ffff */
.L_x_28:
[----:B------:R-:W1:Y:S01]  /*7970*/  SHFL.BFLY PT, R4, R219, 0x2, 0x1f ;  /* 0x0c401f00db047f89 */ /* 0x000e6200000e0000 */
[----:B------:R-:W-:Y:S01]  /*7980*/  ULDC.U8 UR4, c[0x0][0x329] ;  /* 0x0000ca4000047ab9 */ /* 0x000fe20000000000 */
[----:B------:R-:W-:Y:S01]  /*7990*/  BSSY B0, `(.L_x_32) ;  /* 0x00000d8000007945 */ /* 0x000fe20003800000 */
[----:B------:R-:W-:Y:S01]  /*79a0*/  ISETP.NE.AND P0, PT, RZ, UR4, PT ;  /* 0x00000004ff007c0c */ /* 0x000fe2000bf05270 */
[----:B------:R-:W2:Y:S01]  /*79b0*/  SHFL.BFLY PT, R2, R222, 0x2, 0x1f ;  /* 0x0c401f00de027f89 */ /* 0x000ea200000e0000 */
[----:B------:R-:W-:-:S02]  /*79c0*/  ULDC.U8 UR5, c[0x0][0x328] ;  /* 0x0000ca0000057ab9 */ /* 0x000fc40000000000 */
[----:B------:R-:W-:Y:S01]  /*79d0*/  ISETP.NE.AND P1, PT, RZ, UR5, PT ;  /* 0x00000005ff007c0c */ /* 0x000fe2000bf25270 */
[----:B------:R-:W3:Y:S04]  /*79e0*/  SHFL.BFLY PT, R0, R221, 0x2, 0x1f ;  /* 0x0c401f00dd007f89 */ /* 0x000ee800000e0000 */
[----:B------:R-:W4:Y:S04]  /*79f0*/  SHFL.BFLY PT, R5, R220, 0x2, 0x1f ;  /* 0x0c401f00dc057f89 */ /* 0x000f2800000e0000 */
[----:B------:R-:W5:Y:S01]  /*7a00*/  S2R R27, SR_TID.X ;  /* 0x00000000001b7919 */ /* 0x000f620000002100 */
[----:B------:R-:W-:-:S04]  /*7a10*/  @P0 IMAD.MOV.U32 R26, RZ, RZ, c[0x0][0x210] ;  /* 0x00008400ff1a0624 */ /* 0x000fc800078e00ff */
[----:B------:R-:W-:Y:S02]  /*7a20*/  @P0 IMAD R26, R26, c[0x0][0x214], RZ ;  /* 0x000085001a1a0a24 */ /* 0x000fe400078e02ff */
[----:B-1----:R-:W-:Y:S02]  /*7a30*/  FADD.FTZ R4, R4, R219 ;  /* 0x000000db04047221 */ /* 0x002fe40000010000 */
[----:B--2---:R-:W-:-:S03]  /*7a40*/  FADD.FTZ R2, R2, R222 ;  /* 0x000000de02027221 */ /* 0x004fc60000010000 */
[----:B------:R-:W1:Y:S01]  /*7a50*/  SHFL.BFLY PT, R9, R4, 0x1, 0x1f ;  /* 0x0c201f0004097f89 */ /* 0x000e6200000e0000 */
[----:B---3--:R-:W-:-:S03]  /*7a60*/  FADD.FTZ R0, R0, R221 ;  /* 0x000000dd00007221 */ /* 0x008fc60000010000 */
[----:B------:R-:W2:Y:S01]  /*7a70*/  SHFL.BFLY PT, R8, R2, 0x1, 0x1f ;  /* 0x0c201f0002087f89 */ /* 0x000ea200000e0000 */
[----:B----4-:R-:W-:-:S03]  /*7a80*/  FADD.FTZ R5, R5, R220 ;  /* 0x000000dc05057221 */ /* 0x010fc60000010000 */
[----:B------:R-:W3:Y:S01]  /*7a90*/  SHFL.BFLY PT, R6, R0, 0x1, 0x1f ;  /* 0x0c201f0000067f89 */ /* 0x000ee200000e0000 */
[----:B-----5:R-:W-:-:S03]  /*7aa0*/  SHF.R.S32.HI R17, RZ, 0x1f, R27 ;  /* 0x0000001fff117819 */ /* 0x020fc6000001141b */
[----:B------:R-:W4:Y:S01]  /*7ab0*/  SHFL.BFLY PT, R7, R5, 0x1, 0x1f ;  /* 0x0c201f0005077f89 */ /* 0x000f2200000e0000 */
[CC--:B------:R-:W-:Y:S02]  /*7ac0*/  LEA.HI R22, R17.reuse, R27.reuse, RZ, 0x2 ;  /* 0x0000001b11167211 */ /* 0x0c0fe400078f10ff */
[----:B------:R-:W-:-:S04]  /*7ad0*/  LEA.HI R17, R17, R27, RZ, 0x5 ;  /* 0x0000001b11117211 */ /* 0x000fc800078f28ff */
[----:B------:R-:W-:Y:S01]  /*7ae0*/  SHF.R.S32.HI R17, RZ, 0x5, R17 ;  /* 0x00000005ff117819 */ /* 0x000fe20000011411 */
[----:B-1----:R-:W-:Y:S01]  /*7af0*/  FADD.FTZ R24, R4, R9 ;  /* 0x0000000904187221 */ /* 0x002fe20000010000 */
[----:B------:R-:W-:Y:S02]  /*7b00*/  MOV R4, 0x3f800000 ;  /* 0x3f80000000047802 */ /* 0x000fe40000000f00 */
[----:B------:R-:W-:Y:S01]  /*7b10*/  MOV R9, 0xfffffff0 ;  /* 0xfffffff000097802 */ /* 0x000fe20000000f00 */
[----:B--2---:R-:W-:Y:S01]  /*7b20*/  FADD.FTZ R23, R2, R8 ;  /* 0x0000000802177221 */ /* 0x004fe20000010000 */
[----:B------:R-:W-:Y:S02]  /*7b30*/  FSETP.NE.FTZ.AND P6, PT, R24, RZ, PT ;  /* 0x000000ff1800720b */ /* 0x000fe40003fd5000 */
[----:B------:R-:W-:Y:S01]  /*7b40*/  MOV R2, 0x3f800000 ;  /* 0x3f80000000027802 */ /* 0x000fe20000000f00 */
[----:B---3--:R-:W-:Y:S01]  /*7b50*/  FADD.FTZ R21, R0, R6 ;  /* 0x0000000600157221 */ /* 0x008fe20000010000 */
[----:B------:R-:W-:-:S02]  /*7b60*/  LOP3.LUT R0, R22, 0xfffffffc, RZ, 0xc0, !PT ;  /* 0xfffffffc16007812 */ /* 0x000fc400078ec0ff */
[----:B------:R-:W-:Y:S01]  /*7b70*/  FSETP.NE.FTZ.AND P5, PT, R23, RZ, PT ;  /* 0x000000ff1700720b */ /* 0x000fe20003fb5000 */
[----:B----4-:R-:W-:Y:S01]  /*7b80*/  FADD.FTZ R25, R5, R7 ;  /* 0x0000000705197221 */ /* 0x010fe20000010000 */
[----:B------:R-:W-:Y:S01]  /*7b90*/  FSETP.NE.FTZ.AND P4, PT, R21, RZ, PT ;  /* 0x000000ff1500720b */ /* 0x000fe20003f95000 */
[----:B------:R-:W-:Y:S01]  /*7ba0*/  @!P0 IMAD.MOV.U32 R5, RZ, RZ, c[0x0][0x214] ;  /* 0x00008500ff058624 */ /* 0x000fe200078e00ff */
[----:B------:R-:W-:Y:S01]  /*7bb0*/  IADD3 R27, -R0, R27, RZ ;  /* 0x0000001b001b7210 */ /* 0x000fe20007ffe1ff */
[----:B------:R-:W-:Y:S01]  /*7bc0*/  IMAD.MOV.U32 R0, RZ, RZ, 0x3f800000 ;  /* 0x3f800000ff007424 */ /* 0x000fe200078e00ff */
[----:B------:R-:W-:Y:S01]  /*7bd0*/  SHF.R.S32.HI R22, RZ, 0x2, R22 ;  /* 0x00000002ff167819 */ /* 0x000fe20000011416 */
[----:B------:R-:W1:Y:S01]  /*7be0*/  @P6 MUFU.RCP R2, R24 ;  /* 0x0000001800026308 */ /* 0x000e620000001000 */
[----:B------:R-:W-:Y:S02]  /*7bf0*/  FSETP.NE.FTZ.AND P3, PT, R25, RZ, PT ;  /* 0x000000ff1900720b */ /* 0x000fe40003f75000 */
[----:B------:R-:W-:-:S02]  /*7c00*/  @!P0 SEL R26, R5, c[0x0][0x234], !P1 ;  /* 0x00008d00051a8a07 */ /* 0x000fc40004800000 */
[----:B------:R-:W-:Y:S02]  /*7c10*/  MOV R5, 0x3f800000 ;  /* 0x3f80000000057802 */ /* 0x000fe40000000f00 */
[----:B------:R-:W-:Y:S01]  /*7c20*/  ISETP.NE.OR P1, PT, RZ, UR4, !P1 ;  /* 0x00000004ff007c0c */ /* 0x000fe2000cf25670 */
[----:B------:R-:W2:Y:S01]  /*7c30*/  @P4 MUFU.RCP R0, R21 ;  /* 0x0000001500004308 */ /* 0x000ea20000001000 */
[----:B-1----:R-:W-:-:S07]  /*7c40*/  FMUL.FTZ R144, R2, R144 ;  /* 0x0000009002907220 */ /* 0x002fce0000410000 */
[----:B------:R-:W1:Y:S01]  /*7c50*/  @P5 MUFU.RCP R4, R23 ;  /* 0x0000001700045308 */ /* 0x000e620000001000 */
[C---:B------:R-:W-:Y:S02]  /*7c60*/  FMUL.FTZ R20, R2.reuse, R145 ;  /* 0x0000009102147220 */ /* 0x040fe40000410000 */
[C---:B------:R-:W-:Y:S02]  /*7c70*/  FMUL.FTZ R152, R2.reuse, R152 ;  /* 0x0000009802987220 */ /* 0x040fe40000410000 */
[----:B------:R-:W-:Y:S01]  /*7c80*/  FMUL.FTZ R16, R2, R153 ;  /* 0x0000009902107220 */ /* 0x000fe20000410000 */
[----:B------:R-:W-:Y:S01]  /*7c90*/  F2FP.PACK_AB R20, R20, R144 ;  /* 0x000000901414723e */ /* 0x000fe200000000ff */
[C---:B------:R-:W-:Y:S01]  /*7ca0*/  FMUL.FTZ R156, R2.reuse, R156 ;  /* 0x0000009c029c7220 */ /* 0x040fe20000410000 */
[----:B------:R-:W3:Y:S01]  /*7cb0*/  @P3 MUFU.RCP R5, R25 ;  /* 0x0000001900053308 */ /* 0x000ee20000001000 */
[----:B------:R-:W-:Y:S01]  /*7cc0*/  FMUL.FTZ R13, R2, R157 ;  /* 0x0000009d020d7220 */ /* 0x000fe20000410000 */
[----:B------:R-:W-:Y:S01]  /*7cd0*/  F2FP.PACK_AB R16, R16, R152 ;  /* 0x000000981010723e */ /* 0x000fe200000000ff */
[----:B------:R-:W-:-:S02]  /*7ce0*/  FMUL.FTZ R168, R2, R168 ;  /* 0x000000a802a87220 */ /* 0x000fc40000410000 */
[----:B------:R-:W-:Y:S01]  /*7cf0*/  FMUL.FTZ R8, R2, R169 ;  /* 0x000000a902087220 */ /* 0x000fe20000410000 */
[----:B------:R-:W-:Y:S01]  /*7d00*/  SHF.R.S32.HI R2, RZ, 0x1f, R22 ;  /* 0x0000001fff027819 */ /* 0x000fe20000011416 */
[C---:B--2---:R-:W-:Y:S01]  /*7d10*/  FMUL.FTZ R140, R0.reuse, R140 ;  /* 0x0000008c008c7220 */ /* 0x044fe20000410000 */
[----:B------:R-:W-:Y:S01]  /*7d20*/  F2FP.PACK_AB R13, R13, R156 ;  /* 0x0000009c0d0d723e */ /* 0x000fe200000000ff */
[----:B------:R-:W-:Y:S01]  /*7d30*/  FMUL.FTZ R18, R0, R141 ;  /* 0x0000008d00127220 */ /* 0x000fe20000410000 */
[----:B------:R-:W-:Y:S01]  /*7d40*/  LEA.HI R2, R2, R22, RZ, 0x3 ;  /* 0x0000001602027211 */ /* 0x000fe200078f18ff */
[----:B------:R-:W-:Y:S01]  /*7d50*/  FMUL.FTZ R148, R0, R148 ;  /* 0x0000009400947220 */ /* 0x000fe20000410000 */
[----:B------:R-:W-:Y:S01]  /*7d60*/  F2FP.PACK_AB R8, R8, R168 ;  /* 0x000000a80808723e */ /* 0x000fe200000000ff */
[----:B------:R-:W-:Y:S01]  /*7d70*/  FMUL.FTZ R14, R0, R149 ;  /* 0x00000095000e7220 */ /* 0x000fe20000410000 */
[----:B------:R-:W-:Y:S01]  /*7d80*/  LOP3.LUT R2, R2, 0xfffffff8, RZ, 0xc0, !PT ;  /* 0xfffffff802027812 */ /* 0x000fe200078ec0ff */
[----:B------:R-:W-:Y:S01]  /*7d90*/  FMUL.FTZ R160, R0, R160 ;  /* 0x000000a000a07220 */ /* 0x000fe20000410000 */
[----:B------:R-:W-:Y:S01]  /*7da0*/  F2FP.PACK_AB R18, R18, R140 ;  /* 0x0000008c1212723e */ /* 0x000fe200000000ff */
[----:B------:R-:W-:Y:S01]  /*7db0*/  FMUL.FTZ R11, R0, R161 ;  /* 0x000000a1000b7220 */ /* 0x000fe20000410000 */
[----:B------:R-:W-:Y:S01]  /*7dc0*/  F2FP.PACK_AB R14, R14, R148 ;  /* 0x000000940e0e723e */ /* 0x000fe200000000ff */
[----:B------:R-:W-:-:S02]  /*7dd0*/  IMAD.IADD R2, R22, 0x1, -R2 ;  /* 0x0000000116027824 */ /* 0x000fc400078e0a02 */
[C---:B------:R-:W-:Y:S01]  /*7de0*/  FMUL.FTZ R164, R0.reuse, R164 ;  /* 0x000000a400a47220 */ /* 0x040fe20000410000 */
[----:B------:R-:W-:Y:S01]  /*7df0*/  F2FP.PACK_AB R11, R11, R160 ;  /* 0x000000a00b0b723e */ /* 0x000fe200000000ff */
[----:B------:R-:W-:Y:S01]  /*7e00*/  FMUL.FTZ R165, R0, R165 ;  /* 0x000000a500a57220 */ /* 0x000fe20000410000 */
[----:B------:R-:W-:Y:S01]  /*7e10*/  LEA.HI R0, R2, R2, RZ, 0x1 ;  /* 0x0000000202007211 */ /* 0x000fe200078f08ff */
[C---:B-1----:R-:W-:Y:S02]  /*7e20*/  FMUL.FTZ R146, R4.reuse, R146 ;  /* 0x0000009204927220 */ /* 0x042fe40000410000 */
[C---:B------:R-:W-:Y:S02]  /*7e30*/  FMUL.FTZ R19, R4.reuse, R147 ;  /* 0x0000009304137220 */ /* 0x040fe40000410000 */
[C---:B------:R-:W-:Y:S02]  /*7e40*/  FMUL.FTZ R154, R4.reuse, R154 ;  /* 0x0000009a049a7220 */ /* 0x040fe40000410000 */
[C---:B------:R-:W-:Y:S01]  /*7e50*/  FMUL.FTZ R15, R4.reuse, R155 ;  /* 0x0000009b040f7220 */ /* 0x040fe20000410000 */
[----:B------:R-:W-:Y:S01]  /*7e60*/  F2FP.PACK_AB R19, R19, R146 ;  /* 0x000000921313723e */ /* 0x000fe200000000ff */
[----:B------:R-:W-:-:S02]  /*7e70*/  FMUL.FTZ R158, R4, R158 ;  /* 0x0000009e049e7220 */ /* 0x000fc40000410000 */
[C---:B------:R-:W-:Y:S01]  /*7e80*/  FMUL.FTZ R12, R4.reuse, R159 ;  /* 0x0000009f040c7220 */ /* 0x040fe20000410000 */
[----:B------:R-:W-:Y:S01]  /*7e90*/  F2FP.PACK_AB R15, R15, R154 ;  /* 0x0000009a0f0f723e */ /* 0x000fe200000000ff */
[C---:B------:R-:W-:Y:S02]  /*7ea0*/  FMUL.FTZ R170, R4.reuse, R170 ;  /* 0x000000aa04aa7220 */ /* 0x040fe40000410000 */
[----:B------:R-:W-:Y:S01]  /*7eb0*/  FMUL.FTZ R7, R4, R171 ;  /* 0x000000ab04077220 */ /* 0x000fe20000410000 */
[----:B------:R-:W-:Y:S01]  /*7ec0*/  SHF.R.S32.HI R4, RZ, 0x1, R0 ;  /* 0x00000001ff047819 */ /* 0x000fe20000011400 */
[C---:B---3--:R-:W-:Y:S01]  /*7ed0*/  FMUL.FTZ R143, R5.reuse, R143 ;  /* 0x0000008f058f7220 */ /* 0x048fe20000410000 */
[----:B------:R-:W-:Y:S01]  /*7ee0*/  LOP3.LUT R0, R0, 0x3fffffe, RZ, 0xc0, !PT ;  /* 0x03fffffe00007812 */ /* 0x000fe200078ec0ff */
[C---:B------:R-:W-:Y:S01]  /*7ef0*/  FMUL.FTZ R142, R5.reuse, R142 ;  /* 0x0000008e058e7220 */ /* 0x040fe20000410000 */
[----:B------:R-:W-:Y:S01]  /*7f00*/  SHF.L.U32 R6, R4, 0x6, RZ ;  /* 0x0000000604067819 */ /* 0x000fe200000006ff */
[----:B------:R-:W-:Y:S01]  /*7f10*/  FMUL.FTZ R151, R5, R151 ;  /* 0x0000009705977220 */ /* 0x000fe20000410000 */
[----:B------:R-:W-:Y:S01]  /*7f20*/  F2FP.PACK_AB R12, R12, R158 ;  /* 0x0000009e0c0c723e */ /* 0x000fe200000000ff */
[----:B------:R-:W-:Y:S01]  /*7f30*/  IMAD.IADD R2, R2, 0x1, -R0 ;  /* 0x0000000102027824 */ /* 0x000fe200078e0a00 */
[----:B------:R-:W-:Y:S01]  /*7f40*/  LEA R0, R17, R27, 0x8 ;  /* 0x0000001b11007211 */ /* 0x000fe200078e40ff */
[C---:B------:R-:W-:Y:S01]  /*7f50*/  FMUL.FTZ R150, R5.reuse, R150 ;  /* 0x0000009605967220 */ /* 0x040fe20000410000 */
[----:B------:R-:W-:Y:S01]  /*7f60*/  LOP3.LUT R6, R6, 0xc0, RZ, 0xc0, !PT ;  /* 0x000000c006067812 */ /* 0x000fe200078ec0ff */
[----:B------:R-:W-:Y:S01]  /*7f70*/  FMUL.FTZ R163, R5, R163 ;  /* 0x000000a305a37220 */ /* 0x000fe20000410000 */
[----:B------:R-:W-:Y:S01]  /*7f80*/  F2FP.PACK_AB R142, R143, R142 ;  /* 0x0000008e8f8e723e */ /* 0x000fe200000000ff */
[----:B------:R-:W-:Y:S01]  /*7f90*/  FMUL.FTZ R10, R5, R162 ;  /* 0x000000a2050a7220 */ /* 0x000fe20000410000 */
[----:B------:R-:W-:Y:S01]  /*7fa0*/  F2FP.PACK_AB R150, R151, R150 ;  /* 0x000000969796723e */ /* 0x000fe200000000ff */
[----:B------:R-:W-:Y:S01]  /*7fb0*/  FMUL.FTZ R167, R5, R167 ;  /* 0x000000a705a77220 */ /* 0x000fe20000410000 */
[----:B------:R-:W-:Y:S01]  /*7fc0*/  F2FP.PACK_AB R7, R7, R170 ;  /* 0x000000aa0707723e */ /* 0x000fe200000000ff */
[----:B------:R-:W-:Y:S01]  /*7fd0*/  FMUL.FTZ R166, R5, R166 ;  /* 0x000000a605a67220 */ /* 0x000fe20000410000 */
[----:B------:R-:W-:Y:S01]  /*7fe0*/  LOP3.LUT R5, R4, 0x1, RZ, 0xc0, !PT ;  /* 0x0000000104057812 */ /* 0x000fe200078ec0ff */
[----:B------:R-:W-:Y:S01]  /*7ff0*/  IMAD R0, R2, 0x10, R0 ;  /* 0x0000001002007824 */ /* 0x000fe200078e0200 */
[----:B------:R-:W-:-:S02]  /*8000*/  LEA.HI R2, R6, R6, RZ, 0x1d ;  /* 0x0000000606027211 */ /* 0x000fc400078fe8ff */
[----:B------:R-:W-:Y:S02]  /*8010*/  ISETP.NE.U32.AND P2, PT, R5, 0x1, PT ;  /* 0x000000010500780c */ /* 0x000fe40003f45070 */
[----:B------:R-:W-:Y:S01]  /*8020*/  F2FP.PACK_AB R10, R163, R10 ;  /* 0x0000000aa30a723e */ /* 0x000fe200000000ff */
[----:B------:R-:W-:Y:S01]  /*8030*/  IMAD.U32 R0, R0, 0x2, R2 ;  /* 0x0000000200007824 */ /* 0x000fe200078e0002 */
[----:B------:R-:W-:Y:S02]  /*8040*/  SEL R9, R9, 0x10, !P2 ;  /* 0x0000001009097807 */ /* 0x000fe40005000000 */
[----:B------:R-:W-:Y:S02]  /*8050*/  LOP3.LUT P2, RZ, R4, 0x2, RZ, 0xc0, !PT ;  /* 0x0000000204ff7812 */ /* 0x000fe4000784c0ff */
[----:B------:R-:W-:Y:S02]  /*8060*/  SHF.L.U32 R0, R0, 0x1, RZ ;  /* 0x0000000100007819 */ /* 0x000fe400000006ff */
[----:B------:R-:W-:-:S02]  /*8070*/  F2FP.PACK_AB R6, R165, R164 ;  /* 0x000000a4a506723e */ /* 0x000fc400000000ff */
[C---:B------:R-:W-:Y:S01]  /*8080*/  IADD3 R2, R0.reuse, 0x20, RZ ;  /* 0x0000002000027810 */ /* 0x040fe20007ffe0ff */
[----:B------:R-:W-:Y:S01]  /*8090*/  IMAD.IADD R4, R0, 0x1, R9 ;  /* 0x0000000100047824 */ /* 0x000fe200078e0209 */
[----:B------:R-:W-:Y:S01]  /*80a0*/  STS [R0], R20 ;  /* 0x0000001400007388 */ /* 0x000fe20000000800 */
[----:B------:R-:W-:-:S03]  /*80b0*/  F2FP.PACK_AB R5, R167, R166 ;  /* 0x000000a6a705723e */ /* 0x000fc600000000ff */
[----:B------:R-:W-:Y:S01]  /*80c0*/  STS [R0+0x200], R19 ;  /* 0x0002001300007388 */ /* 0x000fe20000000800 */
[----:B------:R-:W-:Y:S02]  /*80d0*/  @P2 IADD3 R2, R0, -0x20, RZ ;  /* 0xffffffe000022810 */ /* 0x000fe40007ffe0ff */
[----:B------:R-:W-:Y:S01]  /*80e0*/  LOP3.LUT P2, RZ, R251, 0x3, RZ, 0xc0, !PT ;  /* 0x00000003fbff7812 */ /* 0x000fe2000784c0ff */
[----:B------:R1:W-:Y:S04]  /*80f0*/  STS [R4], R16 ;  /* 0x0000001004007388 */ /* 0x0003e80000000800 */
[----:B------:R2:W-:Y:S04]  /*8100*/  STS [R4+0x200], R15 ;  /* 0x0002000f04007388 */ /* 0x0005e80000000800 */
[----:B------:R-:W-:Y:S04]  /*8110*/  STS [R0+0x1000], R18 ;  /* 0x0010001200007388 */ /* 0x000fe80000000800 */
[----:B------:R3:W-:Y:S04]  /*8120*/  STS [R0+0x1200], R142 ;  /* 0x0012008e00007388 */ /* 0x0007e80000000800 */
[----:B------:R4:W-:Y:S04]  /*8130*/  STS [R4+0x1000], R14 ;  /* 0x0010000e04007388 */ /* 0x0009e80000000800 */
[----:B------:R-:W-:Y:S04]  /*8140*/  STS [R4+0x1200], R150 ;  /* 0x0012009604007388 */ /* 0x000fe80000000800 */
[----:B------:R5:W-:Y:S01]  /*8150*/  STS [R2], R13 ;  /* 0x0000000d02007388 */ /* 0x000be20000000800 */
[----:B-1----:R-:W-:-:S03]  /*8160*/  MOV R16, 0x7f800000 ;  /* 0x7f80000000107802 */ /* 0x002fc60000000f00 */
[----:B------:R-:W-:Y:S01]  /*8170*/  STS [R2+0x200], R12 ;  /* 0x0002000c02007388 */ /* 0x000fe20000000800 */
[----:B--2---:R-:W-:-:S03]  /*8180*/  MOV R15, 0x7f800000 ;  /* 0x7f800000000f7802 */ /* 0x004fc60000000f00 */
[----:B------:R-:W1:Y:S04]  /*8190*/  S2R R19, SR_CTAID.Y ;  /* 0x0000000000137919 */ /* 0x000e680000002600 */
[----:B------:R-:W2:Y:S01]  /*81a0*/  S2R R20, SR_CTAID.Z ;  /* 0x0000000000147919 */ /* 0x000ea20000002700 */
[----:B---3--:R-:W-:Y:S02]  /*81b0*/  IADD3 R0, R9, R2, RZ ;  /* 0x0000000209007210 */ /* 0x008fe40007ffe0ff */
[----:B------:R-:W3:Y:S01]  /*81c0*/  @P6 MUFU.LG2 R9, R24 ;  /* 0x0000001800096308 */ /* 0x000ee20000000c00 */
[----:B------:R-:W1:Y:S01]  /*81d0*/  S2R R18, SR_CTAID.X ;  /* 0x0000000000127919 */ /* 0x000e620000002500 */
[----:B----4-:R-:W-:-:S03]  /*81e0*/  MOV R14, 0x7f800000 ;  /* 0x7f800000000e7802 */ /* 0x010fc60000000f00 */
[----:B------:R-:W-:Y:S04]  /*81f0*/  STS [R0], R8 ;  /* 0x0000000800007388 */ /* 0x000fe80000000800 */
[----:B------:R4:W-:Y:S01]  /*8200*/  STS [R0+0x200], R7 ;  /* 0x0002000700007388 */ /* 0x0009e20000000800 */
[----:B-----5:R-:W-:-:S03]  /*8210*/  IMAD.MOV.U32 R13, RZ, RZ, 0x7f800000 ;  /* 0x7f800000ff0d7424 */ /* 0x020fc600078e00ff */
[----:B------:R1:W-:Y:S04]  /*8220*/  STS [R2+0x1000], R11 ;  /* 0x0010000b02007388 */ /* 0x0003e80000000800 */
[----:B------:R3:W-:Y:S04]  /*8230*/  STS [R2+0x1200], R10 ;  /* 0x0012000a02007388 */ /* 0x0007e80000000800 */
[----:B------:R5:W-:Y:S04]  /*8240*/  STS [R0+0x1000], R6 ;  /* 0x0010000600007388 */ /* 0x000be80000000800 */
[----:B------:R2:W-:Y:S04]  /*8250*/  STS [R0+0x1200], R5 ;  /* 0x0012000500007388 */ /* 0x0005e80000000800 */
[----:B------:R-:W-:Y:S06]  /*8260*/  BAR.SYNC.DEFER_BLOCKING 0x0 ;  /* 0x0000000000007b1d */ /* 0x000fec0000010000 */
[----:B----4-:R-:W4:Y:S01]  /*8270*/  @P5 MUFU.LG2 R7, R23 ;  /* 0x0000001700075308 */ /* 0x010f220000000c00 */
[----:B-1----:R-:W-:-:S02]  /*8280*/  @!P1 IMAD R11, R19, c[0x0][0x214], RZ ;  /* 0x00008500130b9a24 */ /* 0x002fc400078e02ff */
[----:B---3--:R-:W-:-:S05]  /*8290*/  @P6 FMUL.FTZ R2, R9, 0.69314718246459960938 ;  /* 0x3f31721809026820 */ /* 0x008fca0000410000 */
[----:B------:R-:W1:Y:S01]  /*82a0*/  @P3 MUFU.LG2 R10, R25 ;  /* 0x00000019000a3308 */ /* 0x000e620000000c00 */
[----:B-----5:R-:W-:Y:S01]  /*82b0*/  @P0 MOV R6, c[0x0][0x210] ;  /* 0x0000840000060a02 */ /* 0x020fe20000000f00 */
[----:B------:R-:W-:Y:S02]  /*82c0*/  @!P0 IMAD.MOV.U32 R6, RZ, RZ, 0x1 ;  /* 0x00000001ff068424 */ /* 0x000fe400078e00ff */
[----:B------:R-:W-:Y:S01]  /*82d0*/  @P6 FFMA.FTZ R16, R138, c[0x0][0x238], R2 ;  /* 0x00008e008a106a23 */ /* 0x000fe20000010002 */
[----:B--2---:R-:W-:Y:S01]  /*82e0*/  CS2R R4, SRZ ;  /* 0x0000000000047805 */ /* 0x004fe2000001ff00 */
[----:B------:R-:W-:Y:S02]  /*82f0*/  @P0 IMAD.MOV.U32 R0, RZ, RZ, 0x1 ;  /* 0x00000001ff000424 */ /* 0x000fe400078e00ff */
[----:B------:R-:W2:Y:S01]  /*8300*/  @P4 MUFU.LG2 R8, R21 ;  /* 0x0000001500084308 */ /* 0x000ea20000000c00 */
[----:B------:R3:W3:Y:S01]  /*8310*/  LDS.128 R36, [R218] ;  /* 0x00000000da247984 */ /* 0x0006e20000000c00 */
[----:B------:R-:W-:Y:S01]  /*8320*/  @!P0 IMAD R0, R26, c[0x0][0x1c0], RZ ;  /* 0x000070001a008a24 */ /* 0x000fe200078e02ff */
[----:B------:R-:W-:Y:S01]  /*8330*/  @!P1 MOV R4, R11 ;  /* 0x0000000b00049202 */ /* 0x000fe20000000f00 */
[----:B----4-:R-:W-:Y:S01]  /*8340*/  @P5 FMUL.FTZ R9, R7, 0.69314718246459960938 ;  /* 0x3f31721807095820 */ /* 0x010fe20000410000 */
[----:B------:R4:W3:Y:S01]  /*8350*/  LDS.128 R32, [R218+0x800] ;  /* 0x00080000da207984 */ /* 0x0008e20000000c00 */
[----:B------:R-:W-:Y:S01]  /*8360*/  IMAD R0, R19, R0, RZ ;  /* 0x0000000013007224 */ /* 0x000fe200078e02ff */
[----:B------:R-:W-:Y:S01]  /*8370*/  @!P1 SHF.R.S32.HI R5, RZ, 0x1f, R11 ;  /* 0x0000001fff059819 */ /* 0x000fe2000001140b */
[----:B-1----:R-:W-:Y:S01]  /*8380*/  @P3 FMUL.FTZ R7, R10, 0.69314718246459960938 ;  /* 0x3f3172180a073820 */ /* 0x002fe20000410000 */
[----:B------:R4:W1:Y:S01]  /*8390*/  LDS.128 R28, [R218+0x1000] ;  /* 0x00100000da1c7984 */ /* 0x0008620000000c00 */
[----:B------:R-:W-:Y:S01]  /*83a0*/  @P5 FFMA.FTZ R15, R137, c[0x0][0x238], R9 ;  /* 0x00008e00890f5a23 */ /* 0x000fe20000010009 */
[----:B------:R-:W-:Y:S01]  /*83b0*/  SEL R0, R0, RZ, P1 ;  /* 0x000000ff00007207 */ /* 0x000fe20000800000 */
[----:B------:R-:W-:Y:S01]  /*83c0*/  @P3 FFMA.FTZ R14, R3, c[0x0][0x238], R7 ;  /* 0x00008e00030e3a23 */ /* 0x000fe20000010007 */
[----:B------:R-:W1:Y:S03]  /*83d0*/  LDS.128 R216, [R218+0x1800] ;  /* 0x00180000dad87984 */ /* 0x000e660000000c00 */
[----:B------:R-:W-:-:S02]  /*83e0*/  IMAD R2, R20, R26, R0 ;  /* 0x0000001a14027224 */ /* 0x000fc400078e0200 */
[----:B------:R-:W-:Y:S02]  /*83f0*/  IMAD R0, R18, R6, RZ ;  /* 0x0000000612007224 */ /* 0x000fe400078e02ff */
[----:B--2---:R-:W-:-:S03]  /*8400*/  @P4 FMUL.FTZ R8, R8, 0.69314718246459960938 ;  /* 0x3f31721808084820 */ /* 0x004fc60000410000 */
[----:B------:R-:W-:Y:S01]  /*8410*/  SHF.L.U32 R0, R0, 0x7, RZ ;  /* 0x0000000700007819 */ /* 0x000fe200000006ff */
[----:B------:R-:W-:-:S03]  /*8420*/  @P4 FFMA.FTZ R13, R136, c[0x0][0x238], R8 ;  /* 0x00008e00880d4a23 */ /* 0x000fc60000010008 */
[----:B------:R-:W-:Y:S02]  /*8430*/  IADD3 R10, P1, P0, R0, R4, R2 ;  /* 0x00000004000a7210 */ /* 0x000fe4000783e002 */
[----:B------:R-:W-:Y:S02]  /*8440*/  SHF.R.S32.HI R0, RZ, 0x1f, R0 ;  /* 0x0000001fff007819 */ /* 0x000fe40000011400 */
[----:B------:R-:W-:-:S04]  /*8450*/  SHF.R.S32.HI R2, RZ, 0x1f, R2 ;  /* 0x0000001fff027819 */ /* 0x000fc80000011402 */
[----:B------:R-:W-:Y:S01]  /*8460*/  IADD3.X R11, R0, R5, R2, P1, P0 ;  /* 0x00000005000b7210 */ /* 0x000fe20000fe0402 */
[----:B------:R-:W-:Y:S05]  /*8470*/  @P2 BRA `(.L_x_33) ;  /* 0x0000029000002947 */ /* 0x000fea0003800000 */
[----:B----4-:R-:W-:Y:S01]  /*8480*/  SHF.R.S32.HI R0, RZ, 0x1f, R17 ;  /* 0x0000001fff007819 */ /* 0x010fe20000011411 */
[----:B------:R-:W-:Y:S01]  /*8490*/  IMAD.MOV.U32 R5, RZ, RZ, c[0x0][0x214] ;  /* 0x00008500ff057624 */ /* 0x000fe200078e00ff */
[----:B------:R-:W-:Y:S02]  /*84a0*/  SHF.R.S32.HI R3, RZ, 0x1f, R251 ;  /* 0x0000001fff037819 */ /* 0x000fe400000114fb */
[----:B------:R-:W-:Y:S01]  /*84b0*/  LEA.HI R2, R0, R17, RZ, 0x2 ;  /* 0x0000001100027211 */ /* 0x000fe200078f10ff */
[----:B------:R-:W-:Y:S01]  /*84c0*/  IMAD R5, R18, -0x80, R5 ;  /* 0xffffff8012057824 */ /* 0x000fe200078e0205 */
[----:B------:R-:W-:Y:S02]  /*84d0*/  LEA.HI R0, R3, R251, RZ, 0x2 ;  /* 0x000000fb03007211 */ /* 0x000fe400078f10ff */
[----:B------:R-:W-:Y:S02]  /*84e0*/  LOP3.LUT R2, R2, 0xffffffc, RZ, 0xc0, !PT ;  /* 0x0ffffffc02027812 */ /* 0x000fe400078ec0ff */
[----:B------:R-:W-:-:S03]  /*84f0*/  SHF.R.S32.HI R0, RZ, 0x2, R0 ;  /* 0x00000002ff007819 */ /* 0x000fc60000011400 */
[----:B------:R-:W-:-:S04]  /*8500*/  IMAD.IADD R2, R17, 0x1, -R2 ;  /* 0x0000000111027824 */ /* 0x000fc800078e0a02 */
[----:B------:R-:W-:-:S05]  /*8510*/  IMAD R0, R2, 0x10, R0 ;  /* 0x0000001002007824 */ /* 0x000fca00078e0200 */
[CC--:B------:R-:W-:Y:S02]  /*8520*/  ISETP.GE.AND P6, PT, R0.reuse, R5.reuse, PT ;  /* 0x000000050000720c */ /* 0x0c0fe40003fc6270 */
        /* <DEDUP_REMOVED lines=30> */
.L_x_33:
[----:B----4-:R-:W-:Y:S05]  /*8710*/  BSYNC B0 ;  /* 0x0000000000007941 */ /* 0x010fea0003800000 */
.L_x_32:
[----:B--2---:R-:W-:Y:S01]  /*8720*/  IMAD.SHL.U32 R2, R27, 0x8, RZ ;  /* 0x000000081b027824 */ /* 0x004fe200078e00ff */
[----:B------:R-:W-:Y:S01]  /*8730*/  SHF.R.S32.HI R0, RZ, 0x1f, R19 ;  /* 0x0000001fff007819 */ /* 0x000fe20000011413 */
[----:B------:R-:W-:Y:S01]  /*8740*/  ULDC.64 UR4, c[0x0][0x1e8] ;  /* 0x00007a0000047ab9 */ /* 0x000fe20000000a00 */
[----:B------:R-:W-:Y:S01]  /*8750*/  SHF.R.S32.HI R6, RZ, 0x1f, R20 ;  /* 0x0000001fff067819 */ /* 0x000fe20000011414 */
[----:B------:R-:W-:Y:S01]  /*8760*/  USHF.L.U32 UR7, UR4, 0x6, URZ ;  /* 0x0000000604077899 */ /* 0x000fe2000800063f */
[----:B------:R-:W-:Y:S01]  /*8770*/  SHF.R.S32.HI R3, RZ, 0x1f, R2 ;  /* 0x0000001fff037819 */ /* 0x000fe20000011402 */
[----:B------:R-:W-:Y:S01]  /*8780*/  IMAD R0, R0, c[0x0][0x1e0], RZ ;  /* 0x0000780000007a24 */ /* 0x000fe200078e02ff */
[----:B------:R-:W-:Y:S01]  /*8790*/  SHF.R.S32.HI R23, RZ, 0x1f, R22 ;  /* 0x0000001fff177819 */ /* 0x000fe20000011416 */
[----:B------:R-:W-:Y:S01]  /*87a0*/  IMAD R6, R6, c[0x0][0x1f0], RZ ;  /* 0x00007c0006067a24 */ /* 0x000fe200078e02ff */
[----:B------:R-:W-:Y:S01]  /*87b0*/  UMOV UR6, 0x6 ;  /* 0x0000000600067882 */ /* 0x000fe20000000000 */
[C---:B------:R-:W-:Y:S01]  /*87c0*/  IMAD R0, R19.reuse, c[0x0][0x1e4], R0 ;  /* 0x0000790013007a24 */ /* 0x040fe200078e0200 */
[----:B------:R-:W-:Y:S01]  /*87d0*/  USHF.L.U64.HI UR5, UR4, UR6, UR5 ;  /* 0x0000000604057299 */ /* 0x000fe20008010205 */
[----:B------:R-:W-:-:S04]  /*87e0*/  IMAD.WIDE.U32 R2, R19, c[0x0][0x1e0], R2 ;  /* 0x0000780013027a25 */ /* 0x000fc800078e0002 */
[----:B------:R-:W-:Y:S02]  /*87f0*/  IMAD.IADD R3, R3, 0x1, R0 ;  /* 0x0000000103037824 */ /* 0x000fe400078e0200 */
[C---:B------:R-:W-:Y:S02]  /*8800*/  IMAD R6, R20.reuse, c[0x0][0x1f4], R6 ;  /* 0x00007d0014067a24 */ /* 0x040fe400078e0206 */
[----:B------:R-:W-:-:S04]  /*8810*/  IMAD.WIDE.U32 R2, R20, c[0x0][0x1f0], R2 ;  /* 0x00007c0014027a25 */ /* 0x000fc800078e0002 */
[----:B------:R-:W-:Y:S01]  /*8820*/  IMAD.WIDE R4, R18, 0x80, R22 ;  /* 0x0000008012047825 */ /* 0x000fe200078e0216 */
[----:B------:R-:W-:-:S03]  /*8830*/  IADD3 R3, R3, R6, RZ ;  /* 0x0000000603037210 */ /* 0x000fc60007ffe0ff */
[----:B------:R-:W-:Y:S02]  /*8840*/  IMAD R0, R5, c[0x0][0x1e8], RZ ;  /* 0x00007a0005007a24 */ /* 0x000fe400078e02ff */
[----:B------:R-:W-:-:S04]  /*8850*/  IMAD.WIDE.U32 R2, R4, c[0x0][0x1e8], R2 ;  /* 0x00007a0004027a25 */ /* 0x000fc800078e0002 */
[----:B------:R-:W-:Y:S01]  /*8860*/  IMAD R0, R4, c[0x0][0x1ec], R0 ;  /* 0x00007b0004007a24 */ /* 0x000fe200078e0200 */
[----:B------:R-:W-:-:S03]  /*8870*/  LEA R6, P0, R2, c[0x0][0x1d0], 0x1 ;  /* 0x0000740002067a11 */ /* 0x000fc600078008ff */
[----:B------:R-:W-:-:S05]  /*8880*/  IMAD.IADD R0, R3, 0x1, R0 ;  /* 0x0000000103007824 */ /* 0x000fca00078e0200 */
[----:B------:R-:W-:Y:S02]  /*8890*/  LEA.HI.X R7, R2, c[0x0][0x1d4], R0, 0x1, P0 ;  /* 0x0000750002077a11 */ /* 0x000fe400000f0c00 */
[----:B------:R-:W-:-:S03]  /*88a0*/  IADD3 R4, P0, R6, UR7, RZ ;  /* 0x0000000706047c10 */ /* 0x000fc6000ff1e0ff */
[----:B---3--:R-:W-:Y:S01]  /*88b0*/  STG.E.128 [R6.64], R36 ;  /* 0x0000002406007986 */ /* 0x008fe2000c101d0a */
[----:B------:R-:W-:Y:S02]  /*88c0*/  IADD3.X R5, R7, UR5, RZ, P0, !PT ;  /* 0x0000000507057c10 */ /* 0x000fe400087fe4ff */
[----:B------:R-:W-:-:S03]  /*88d0*/  IADD3 R2, P0, R4, UR7, RZ ;  /* 0x0000000704027c10 */ /* 0x000fc6000ff1e0ff */
[----:B------:R-:W-:Y:S01]  /*88e0*/  STG.E.128 [R4.64], R32 ;  /* 0x0000002004007986 */ /* 0x000fe2000c101d0a */
[----:B------:R-:W-:Y:S02]  /*88f0*/  IADD3.X R3, R5, UR5, RZ, P0, !PT ;  /* 0x0000000505037c10 */ /* 0x000fe400087fe4ff */
[----:B------:R-:W-:-:S03]  /*8900*/  IADD3 R8, P0, R2, UR7, RZ ;  /* 0x0000000702087c10 */ /* 0x000fc6000ff1e0ff */
[----:B-1----:R-:W-:Y:S01]  /*8910*/  STG.E.128 [R2.64], R28 ;  /* 0x0000001c02007986 */ /* 0x002fe2000c101d0a */
[----:B------:R-:W-:-:S05]  /*8920*/  IADD3.X R9, R3, UR5, RZ, P0, !PT ;  /* 0x0000000503097c10 */ /* 0x000fca00087fe4ff */
[----:B------:R-:W-:Y:S01]  /*8930*/  STG.E.128 [R8.64], R216 ;  /* 0x000000d808007986 */ /* 0x000fe2000c101d0a */
[----:B------:R-:W-:Y:S05]  /*8940*/  EXIT ;  /* 0x000000000000794d */ /* 0x000fea0003800000 */
.L_x_34:
        /* <DEDUP_REMOVED lines=11> */
.L_x_1125:


//--------------------- .text._ZN5flash16flash_fwd_kernelI23Flash_fwd_kernel_traitsILi32ELi128ELi128ELi4ELb0ELb0EN7cutlass6half_tE19Flash_kernel_traitsILi32ELi128ELi128ELi4ES3_EELb0ELb0ELb0ELb0ELb0ELb0ELb0ELb0EEEvNS_16Flash_fwd_paramsE --------------------------
	.section	.text._ZN5flash16flash_fwd_kernelI23Flash_fwd_kernel_traitsILi32ELi128ELi128ELi4ELb0ELb0EN7cutlass6half_tE19Flash_kernel_traitsILi32ELi128ELi128ELi4ES3_EELb0ELb0ELb0ELb0ELb0ELb0ELb0ELb0EEEvNS_16Flash_fwd_paramsE,"ax",@progbits
	.sectioninfo	@"SHI_REGISTERS=255"
	.align	128
        .global         _ZN5flash16flash_fwd_kernelI23Flash_fwd_kernel_traitsILi32ELi128ELi128ELi4ELb0ELb0EN7cutlass6half_tE19Flash_kernel_traitsILi32ELi128ELi128ELi4ES3_EELb0ELb0ELb0ELb0ELb0ELb0ELb0ELb0EEEvNS_16Flash_fwd_paramsE
        .type           _ZN5flash16flash_fwd_kernelI23Flash_fwd_kernel_traitsILi32ELi128ELi128ELi4ELb0ELb0EN7cutlass6half_tE19Flash_kernel_traitsILi32ELi128ELi128ELi4ES3_EELb0ELb0ELb0ELb0ELb0ELb0ELb0ELb0EEEvNS_16Flash_fwd_paramsE,@function
        .size           _ZN5flash16flash_fwd_kernelI23Flash_fwd_kernel_traitsILi32ELi128ELi128ELi4ELb0ELb0EN7cutlass6half_tE19Flash_kernel_traitsILi32ELi128ELi128ELi4ES3_EELb0ELb0ELb0ELb0ELb0ELb0ELb0ELb0EEEvNS_16Flash_fwd_paramsE,(.L_x_1126 - _ZN5flash16flash_fwd_kernelI23Flash_fwd_kernel_traitsILi32ELi128ELi128ELi4ELb0ELb0EN7cutlass6half_tE19Flash_kernel_traitsILi32ELi128ELi128ELi4ES3_EELb0ELb0ELb0ELb0ELb0ELb0ELb0ELb0EEEvNS_16Flash_fwd_paramsE)
        .other          _ZN5flash16flash_fwd_kernelI23Flash_fwd_kernel_traitsILi32ELi128ELi128ELi4ELb0ELb0EN7cutlass6half_tE19Flash_kernel_traitsILi32ELi128ELi128ELi4ES3_EELb0ELb0ELb0ELb0ELb0ELb0ELb0ELb0EEEvNS_16Flash_fwd_paramsE,@"STO_CUDA_ENTRY STV_DEFAULT"
_ZN5flash16flash_fwd_kernelI23Flash_fwd_kernel_traitsILi32ELi128ELi128ELi4ELb0ELb0EN7cutlass6half_tE19Flash_kernel_traitsILi32ELi128ELi128ELi4ES3_EELb0ELb0ELb0ELb0ELb0ELb0ELb0ELb0EEEvNS_16Flash_fwd_paramsE:
.text._ZN5flash16flash_fwd_kernelI23Flash_fwd_kernel_traitsILi32ELi128ELi128ELi4ELb0ELb0EN7cutlass6half_tE19Flash_kernel_traitsILi32ELi128ELi128ELi4ES3_EELb0ELb0ELb0ELb0ELb0ELb0ELb0ELb0EEEvNS_16Flash_fwd_paramsE:
        /* <DEDUP_REMOVED lines=35> */
.L_x_35:
[----:B---34-:R-:W-:Y:S02]  /*0230*/  MOV R0, c[0x0][0x218] ;  /* 0x0000860000007a02 */ /* 0x018fe40000000f00 */
.L_x_36:
        /* <DEDUP_REMOVED lines=44> */
.L_x_38:
        /* <DEDUP_REMOVED lines=42> */
.L_x_39:
[----:B------:R-:W-:Y:S01]  /*07a0*/  SHF.R.S32.HI R20, RZ, 0x1f, R172 ;  /* 0x0000001fff147819 */ /* 0x000fe200000114ac */
[----:B------:R-:W-:Y:S01]  /*07b0*/  IMAD.IADD R13, R14, 0x1, -R25 ;  /* 0x000000010e0d7824 */ /* 0x000fe200078e0a19 */
[----:B------:R-:W-:Y:S01]  /*07c0*/  BSSY B0, `(.L_x_40) ;  /* 0x0000033000007945 */ /* 0x000fe20003800000 */
[----:B------:R-:W-:Y:S01]  /*07d0*/  IMAD R5, R5, c[0x0][0x1a8], RZ ;  /* 0x00006a0005057a24 */ /* 0x000fe200078e02ff */
[CC--:B------:R-:W-:Y:S02]  /*07e0*/  LEA.HI R4, R20.reuse, R172.reuse, RZ, 0x2 ;  /* 0x000000ac14047211 */ /* 0x0c0fe400078f10ff */
[----:B------:R-:W-:Y:S01]  /*07f0*/  LEA.HI R26, R20, R172, RZ, 0x3 ;  /* 0x000000ac141a7211 */ /* 0x000fe200078f18ff */
[----:B------:R1:W-:Y:S01]  /*0800*/  STL [R1+0x10], R13 ;  /* 0x0000100d01007387 */ /* 0x0003e20000100800 */
[----:B------:R-:W-:-:S02]  /*0810*/  LOP3.LUT R3, R4, 0xfffffffc, RZ, 0xc0, !PT ;  /* 0xfffffffc04037812 */ /* 0x000fc400078ec0ff */
[----:B------:R-:W-:Y:S02]  /*0820*/  SHF.R.S32.HI R22, RZ, 0x3, R26 ;  /* 0x00000003ff167819 */ /* 0x000fe4000001141a */
[----:B------:R-:W-:Y:S01]  /*0830*/  SHF.R.S32.HI R2, RZ, 0x2, R4 ;  /* 0x00000002ff027819 */ /* 0x000fe20000011404 */
[----:B------:R-:W-:Y:S01]  /*0840*/  IMAD.IADD R3, R172, 0x1, -R3 ;  /* 0x00000001ac037824 */ /* 0x000fe200078e0a03 */
[----:B------:R-:W-:Y:S01]  /*0850*/  LEA.HI R23, R20, R172, RZ, 0x5 ;  /* 0x000000ac14177211 */ /* 0x000fe200078f28ff */
[----:B------:R-:W-:Y:S01]  /*0860*/  IMAD.SHL.U32 R0, R22, 0x40, RZ ;  /* 0x0000004016007824 */ /* 0x000fe200078e00ff */
[----:B------:R-:W-:Y:S01]  /*0870*/  LEA.HI R4, R4, R2, RZ, 0x1 ;  /* 0x0000000204047211 */ /* 0x000fe200078f08ff */
[----:B------:R-:W-:Y:S01]  /*0880*/  IMAD.SHL.U32 R246, R3, 0x8, RZ ;  /* 0x0000000803f67824 */ /* 0x000fe200078e00ff */
[----:B------:R-:W-:Y:S02]  /*0890*/  SHF.R.S32.HI R21, RZ, 0x5, R23 ;  /* 0x00000005ff157819 */ /* 0x000fe40000011417 */
[----:B------:R-:W-:-:S02]  /*08a0*/  LOP3.LUT R0, R0, 0xc0, RZ, 0xc0, !PT ;  /* 0x000000c000007812 */ /* 0x000fc400078ec0ff */
[----:B------:R-:W-:Y:S02]  /*08b0*/  IADD3 R6, P0, R246, R9, RZ ;  /* 0x00000009f6067210 */ /* 0x000fe40007f1e0ff */
[----:B------:R-:W-:Y:S02]  /*08c0*/  LOP3.LUT R3, R0, 0x18, R246, 0xf8, !PT ;  /* 0x0000001800037812 */ /* 0x000fe400078ef8f6 */
[----:B------:R-:W-:Y:S02]  /*08d0*/  SHF.R.U32.HI R0, RZ, 0x3, R0 ;  /* 0x00000003ff007819 */ /* 0x000fe40000011600 */
[----:B------:R-:W-:Y:S02]  /*08e0*/  SHF.R.S32.HI R247, RZ, 0x1f, R246 ;  /* 0x0000001ffff77819 */ /* 0x000fe400000114f6 */
[----:B------:R-:W-:Y:S02]  /*08f0*/  LOP3.LUT R0, R3, R0, RZ, 0x3c, !PT ;  /* 0x0000000003007212 */ /* 0x000fe400078e3cff */
[----:B------:R-:W-:Y:S01]  /*0900*/  SHF.R.S32.HI R3, RZ, 0x1f, R2 ;  /* 0x0000001fff037819 */ /* 0x000fe20000011402 */
[----:B------:R-:W-:Y:S01]  /*0910*/  IMAD.X R7, R247, 0x1, R10, P0 ;  /* 0x00000001f7077824 */ /* 0x000fe200000e060a */
[----:B------:R-:W-:-:S02]  /*0920*/  LOP3.LUT R4, R4, 0x7fffffe, RZ, 0xc0, !PT ;  /* 0x07fffffe04047812 */ /* 0x000fc400078ec0ff */
[----:B------:R-:W-:Y:S01]  /*0930*/  ISETP.GE.AND P0, PT, R2, R13, PT ;  /* 0x0000000d0200720c */ /* 0x000fe20003f06270 */
[----:B------:R-:W-:-:S04]  /*0940*/  IMAD.WIDE R30, R27, 0x80, R2 ;  /* 0x000000801b1e7825 */ /* 0x000fc800078e0202 */
[----:B------:R-:W-:Y:S01]  /*0950*/  IMAD.IADD R4, R2, 0x1, -R4 ;  /* 0x0000000102047824 */ /* 0x000fe200078e0a04 */
[----:B------:R1:W-:Y:S01]  /*0960*/  STL.64 [R1+0x8], R30 ;  /* 0x0000081e01007387 */ /* 0x0003e20000100a00 */
[----:B------:R-:W-:-:S04]  /*0970*/  IMAD.WIDE.U32 R6, R15, c[0x0][0x1a8], R6 ;  /* 0x00006a000f067a25 */ /* 0x000fc800078e0006 */
[----:B------:R-:W-:-:S04]  /*0980*/  IMAD R4, R21, 0x8, R4 ;  /* 0x0000000815047824 */ /* 0x000fc800078e0204 */
[----:B------:R-:W-:Y:S02]  /*0990*/  IMAD.U32 R0, R4, 0x20, R0 ;  /* 0x0000002004007824 */ /* 0x000fe400078e0000 */
[----:B------:R-:W-:Y:S01]  /*09a0*/  IMAD R4, R15, c[0x0][0x1ac], R5 ;  /* 0x00006b000f047a24 */ /* 0x000fe200078e0205 */
[----:B------:R-:W-:Y:S01]  /*09b0*/  SHF.R.S32.HI R15, RZ, 0x1f, R12 ;  /* 0x0000001fff0f7819 */ /* 0x000fe2000001140c */
[----:B------:R-:W-:Y:S02]  /*09c0*/  IMAD.SHL.U32 R217, R0, 0x2, RZ ;  /* 0x0000000200d97824 */ /* 0x000fe400078e00ff */
[----:B------:R-:W-:Y:S01]  /*09d0*/  IMAD.IADD R5, R7, 0x1, R4 ;  /* 0x0000000107057824 */ /* 0x000fe200078e0204 */
[----:B------:R-:W-:Y:S05]  /*09e0*/  @P0 BRA `(.L_x_41) ;  /* 0x0000010000000947 */ /* 0x000fea0003800000 */
[----:B------:R-:W-:-:S13]  /*09f0*/  ISETP.GE.AND P0, PT, R246, c[0x0][0x220], PT ;  /* 0x00008800f6007a0c */ /* 0x000fda0003f06270 */
[----:B------:R2:W-:Y:S04]  /*0a00*/  @P0 STS [R217], RZ ;  /* 0x000000ffd9000388 */ /* 0x0005e80000000800 */
[----:B------:R2:W-:Y:S04]  /*0a10*/  @P0 STS [R217+0x4], RZ ;  /* 0x000004ffd9000388 */ /* 0x0005e80000000800 */
[----:B------:R2:W-:Y:S01]  /*0a20*/  @P0 STS.64 [R217+0x8], RZ ;  /* 0x000008ffd9000388 */ /* 0x0005e20000000a00 */
        /* <DEDUP_REMOVED lines=8> */
[----:B------:R-:W-:Y:S01]  /*0ab0*/  @!PT LDS RZ, [RZ] ;  /* 0x00000000fffff984 */ /* 0x000fe20000000800 */
[----:B------:R-:W-:Y:S01]  /*0ac0*/  @!PT LDS RZ, [RZ] ;  /* 0x00000000fffff984 */ /* 0x000fe20000000800 */
[----:B------:R-:W-:Y:S01]  /*0ad0*/  @!PT LDS RZ, [RZ] ;  /* 0x00000000fffff984 */ /* 0x000fe20000000800 */
[----:B------:R3:W-:Y:S02]  /*0ae0*/  LDGSTS.E.BYPASS.LTC128B.128 [R217], [R10.64] ;  /* 0x000000000ad97fae */ /* 0x0007e4000b901d46 */
.L_x_41:
[----:B------:R-:W-:Y:S05]  /*0af0*/  BSYNC B0 ;  /* 0x0000000000007941 */ /* 0x000fea0003800000 */
.L_x_40:
[----:B------:R-:W-:Y:S01]  /*0b00*/  IADD3 R29, R2, 0x20, RZ ;  /* 0x00000020021d7810 */ /* 0x000fe20007ffe0ff */
[----:B------:R-:W-:Y:S03]  /*0b10*/  BSSY B0, `(.L_x_42) ;  /* 0x0000015000007945 */ /* 0x000fe60003800000 */
[----:B------:R-:W-:Y:S01]  /*0b20*/  ISETP.GE.AND P0, PT, R29, R13, PT ;  /* 0x0000000d1d00720c */ /* 0x000fe20003f06270 */
[----:B------:R4:W-:-:S12]  /*0b30*/  STL [R1+0x18], R29 ;  /* 0x0000181d01007387 */ /* 0x0009d80000100800 */
[----:B------:R-:W-:Y:S05]  /*0b40*/  @P0 BRA `(.L_x_43) ;  /* 0x0000011000000947 */ /* 0x000fea0003800000 */
[----:B------:R-:W-:-:S13]  /*0b50*/  ISETP.GE.AND P0, PT, R246, c[0x0][0x220], PT ;  /* 0x00008800f6007a0c */ /* 0x000fda0003f06270 */
[----:B------:R1:W-:Y:S01]  /*0b60*/  @P0 STS.128 [R217+0x800], RZ ;  /* 0x000800ffd9000388 */ /* 0x0003e20000000c00 */
[----:B------:R-:W-:Y:S05]  /*0b70*/  @P0 BRA `(.L_x_43) ;  /* 0x000000e000000947 */ /* 0x000fea0003800000 */
[----:B------:R-:W-:Y:S02]  /*0b80*/  IADD3 R0, P0, R30, 0x20, RZ ;  /* 0x000000201e007810 */ /* 0x000fe40007f1e0ff */
[----:B------:R-:W-:-:S03]  /*0b90*/  MOV R9, R5 ;  /* 0x0000000500097202 */ /* 0x000fc60000000f00 */
[----:B------:R-:W-:-:S04]  /*0ba0*/  IMAD.X R8, RZ, RZ, R31, P0 ;  /* 0x000000ffff087224 */ /* 0x000fc800000e061f */
[----:B---3--:R-:W-:Y:S02]  /*0bb0*/  IMAD R10, R8, c[0x0][0x190], RZ ;  /* 0x00006400080a7a24 */ /* 0x008fe400078e02ff */
[----:B------:R-:W-:-:S04]  /*0bc0*/  IMAD.MOV.U32 R8, RZ, RZ, R6 ;  /* 0x000000ffff087224 */ /* 0x000fc800078e0006 */
        /* <DEDUP_REMOVED lines=8> */
[----:B------:R3:W-:Y:S02]  /*0c50*/  LDGSTS.E.BYPASS.LTC128B.128 [R217+0x800], [R10.64] ;  /* 0x008000000ad97fae */ /* 0x0007e4000b901d46 */
.L_x_43:
[----:B------:R-:W-:Y:S05]  /*0c60*/  BSYNC B0 ;  /* 0x0000000000007941 */ /* 0x000fea0003800000 */
.L_x_42:
        /* <DEDUP_REMOVED lines=22> */
.L_x_45:
[----:B------:R-:W-:Y:S05]  /*0dd0*/  BSYNC B0 ;  /* 0x0000000000007941 */ /* 0x000fea0003800000 */
.L_x_44:
[----:B------:R-:W-:Y:S01]  /*0de0*/  IADD3 R27, R2, 0x60, RZ ;  /* 0x00000060021b7810 */ /* 0x000fe20007ffe0ff */
[----:B------:R-:W-:Y:S01]  /*0df0*/  IMAD.MOV.U32 R206, RZ, RZ, c[0x0][0x198] ;  /* 0x00006600ffce7624 */ /* 0x000fe200078e00ff */
[----:B------:R-:W-:Y:S01]  /*0e00*/  BSSY B0, `(.L_x_46) ;  /* 0x0000017000007945 */ /* 0x000fe20003800000 */
[----:B------:R-:W-:Y:S01]  /*0e10*/  IMAD.MOV.U32 R205, RZ, RZ, 0x7 ;  /* 0x00000007ffcd7424 */ /* 0x000fe200078e00ff */
[----:B------:R-:W-:Y:S01]  /*0e20*/  ISETP.GE.AND P0, PT, R27, R13, PT ;  /* 0x0000000d1b00720c */ /* 0x000fe20003f06270 */
[----:B------:R1:W-:Y:S01]  /*0e30*/  STL [R1+0x1c], R27 ;  /* 0x00001c1b01007387 */ /* 0x0003e20000100800 */
[C---:B------:R-:W-:Y:S02]  /*0e40*/  IMAD.SHL.U32 R219, R206.reuse, 0x80, RZ ;  /* 0x00000080cedb7824 */ /* 0x040fe400078e00ff */
[----:B------:R-:W-:-:S09]  /*0e50*/  SHF.L.U64.HI R205, R206, R205, c[0x0][0x19c] ;  /* 0x00006700cecd7619 */ /* 0x000fd200000102cd */
[----:B------:R-:W-:Y:S05]  /*0e60*/  @P0 BRA `(.L_x_47) ;  /* 0x0000010000000947 */ /* 0x000fea0003800000 */
[----:B------:R-:W-:-:S13]  /*0e70*/  ISETP.GE.AND P0, PT, R246, c[0x0][0x220], PT ;  /* 0x00008800f6007a0c */ /* 0x000fda0003f06270 */
[----:B------:R1:W-:Y:S01]  /*0e80*/  @P0 STS.128 [R217+0x1800], RZ ;  /* 0x001800ffd9000388 */ /* 0x0003e20000000c00 */
[----:B------:R-:W-:Y:S05]  /*0e90*/  @P0 BRA `(.L_x_47) ;  /* 0x000000d000000947 */ /* 0x000fea0003800000 */
[----:B------:R-:W-:-:S04]  /*0ea0*/  IADD3 R0, P0, R30, 0x60, RZ ;  /* 0x000000601e007810 */ /* 0x000fc80007f1e0ff */
[----:B------:R-:W-:-:S05]  /*0eb0*/  IADD3.X R4, RZ, R31, RZ, P0, !PT ;  /* 0x0000001fff047210 */ /* 0x000fca00007fe4ff */
[----:B------:R-:W-:Y:S01]  /*0ec0*/  IMAD R8, R4, c[0x0][0x190], RZ ;  /* 0x0000640004087a24 */ /* 0x000fe200078e02ff */
[----:B------:R-:W-:-:S05]  /*0ed0*/  MOV R4, R6 ;  /* 0x0000000600047202 */ /* 0x000fca0000000f00 */
        /* <DEDUP_REMOVED lines=9> */
.L_x_47:
[----:B------:R-:W-:Y:S05]  /*0f70*/  BSYNC B0 ;  /* 0x0000000000007941 */ /* 0x000fea0003800000 */
.L_x_46:
[C---:B------:R-:W-:Y:S01]  /*0f80*/  IMAD R8, R3.reuse, c[0x0][0x198], RZ ;  /* 0x0000660003087a24 */ /* 0x040fe200078e02ff */
[----:B------:R-:W-:Y:S01]  /*0f90*/  LEA.HI R20, R20, R172, RZ, 0x4 ;  /* 0x000000ac14147211 */ /* 0x000fe200078f20ff */
[----:B------:R-:W-:Y:S01]  /*0fa0*/  IMAD R0, R3, c[0x0][0x1a0], RZ ;  /* 0x0000680003007a24 */ /* 0x000fe200078e02ff */
[----:B------:R-:W-:Y:S01]  /*0fb0*/  LEA.HI.SX32 R25, R218, 0xffffffff, 0x19 ;  /* 0xffffffffda197811 */ /* 0x000fe200078fcaff */
[--C-:B------:R-:W-:Y:S01]  /*0fc0*/  IMAD.WIDE.U32 R6, R2, c[0x0][0x198], R246.reuse ;  /* 0x0000660002067a25 */ /* 0x100fe200078e00f6 */
[----:B------:R-:W-:Y:S01]  /*0fd0*/  LOP3.LUT R9, R20, 0xfffffff0, RZ, 0xc0, !PT ;  /* 0xfffffff014097812 */ /* 0x000fe200078ec0ff */
[----:B------:R-:W-:Y:S02]  /*0fe0*/  BSSY B0, `(.L_x_48) ;  /* 0x0000032000007945 */ /* 0x000fe40003800000 */
[----:B-1----:R-:W-:Y:S01]  /*0ff0*/  IMAD.WIDE.U32 R4, R2, c[0x0][0x1a0], R246 ;  /* 0x0000680002047a25 */ /* 0x002fe200078e00f6 */
[----:B------:R-:W-:-:S03]  /*1000*/  IADD3 R6, P1, R18, R6, RZ ;  /* 0x0000000612067210 */ /* 0x000fc60007f3e0ff */
[----:B------:R-:W-:Y:S01]  /*1010*/  IMAD R8, R2, c[0x0][0x19c], R8 ;  /* 0x0000670002087a24 */ /* 0x000fe200078e0208 */
[----:B------:R-:W-:Y:S01]  /*1020*/  IADD3 R4, P0, R16, R4, RZ ;  /* 0x0000000410047210 */ /* 0x000fe20007f1e0ff */
[----:B------:R-:W-:Y:S02]  /*1030*/  IMAD R0, R2, c[0x0][0x1a4], R0 ;  /* 0x0000690002007a24 */ /* 0x000fe400078e0200 */
[----:B---3--:R-:W-:Y:S01]  /*1040*/  IMAD R10, R15, c[0x0][0x1b0], RZ ;  /* 0x00006c000f0a7a24 */ /* 0x008fe200078e02ff */
[----:B------:R-:W-:Y:S01]  /*1050*/  IADD3.X R7, R19, R7, R8, P1, !PT ;  /* 0x0000000713077210 */ /* 0x000fe20000ffe408 */
[----:B------:R-:W-:Y:S01]  /*1060*/  IMAD.IADD R13, R172, 0x1, -R9 ;  /* 0x00000001ac0d7824 */ /* 0x000fe200078e0a09 */
[----:B------:R-:W-:Y:S01]  /*1070*/  IADD3.X R5, R17, R5, R0, P0, !PT ;  /* 0x0000000511057210 */ /* 0x000fe200007fe400 */
[C---:B------:R-:W-:Y:S02]  /*1080*/  IMAD R10, R12.reuse, c[0x0][0x1b4], R10 ;  /* 0x00006d000c0a7a24 */ /* 0x040fe400078e020a */
[----:B------:R-:W-:Y:S01]  /*1090*/  IMAD.WIDE.U32 R30, R12, c[0x0][0x1b0], R6 ;  /* 0x00006c000c1e7a25 */ /* 0x000fe200078e0006 */
[----:B------:R-:W-:-:S03]  /*10a0*/  LEA.HI R14, R13, R13, RZ, 0x1 ;  /* 0x0000000d0d0e7211 */ /* 0x000fc600078f08ff */
[----:B------:R-:W-:Y:S01]  /*10b0*/  IMAD.WIDE.U32 R250, R12, c[0x0][0x1b8], R4 ;  /* 0x00006e000cfa7a25 */ /* 0x000fe200078e0004 */
[----:B------:R-:W-:Y:S01]  /*10c0*/  LOP3.LUT R4, R23, 0xffffffe0, RZ, 0xc0, !PT ;  /* 0xffffffe017047812 */ /* 0x000fe200078ec0ff */
[----:B------:R1:W-:Y:S01]  /*10d0*/  STL.64 [R1], R30 ;  /* 0x0000001e01007387 */ /* 0x0003e20000100a00 */
[----:B------:R-:W-:Y:S01]  /*10e0*/  IADD3 R249, R31, R10, RZ ;  /* 0x0000000a1ff97210 */ /* 0x000fe20007ffe0ff */
[----:B------:R-:W-:Y:S01]  /*10f0*/  IMAD R5, R25, -0x80, R24 ;  /* 0xffffff8019057824 */ /* 0x000fe200078e0218 */
[----:B------:R-:W-:Y:S01]  /*1100*/  SHF.R.S32.HI R0, RZ, 0x1, R14 ;  /* 0x00000001ff007819 */ /* 0x000fe2000001140e */
[----:B------:R-:W-:Y:S01]  /*1110*/  IMAD.IADD R10, R172, 0x1, -R4 ;  /* 0x00000001ac0a7824 */ /* 0x000fe200078e0a04 */
[----:B------:R-:W-:Y:S01]  /*1120*/  SHF.R.S32.HI R8, RZ, 0x1f, R14 ;  /* 0x0000001fff087819 */ /* 0x000fe2000001140e */
[----:B------:R-:W-:Y:S01]  /*1130*/  IMAD R9, R15, c[0x0][0x1b8], RZ ;  /* 0x00006e000f097a24 */ /* 0x000fe200078e02ff */
[----:B------:R-:W-:Y:S02]  /*1140*/  ISETP.GE.AND P0, PT, R2, R5, PT ;  /* 0x000000050200720c */ /* 0x000fe40003f06270 */
[----:B------:R1:W-:Y:S01]  /*1150*/  STL [R1+0x20], R10 ;  /* 0x0000200a01007387 */ /* 0x0003e20000100800 */
[----:B------:R-:W-:Y:S01]  /*1160*/  LEA.HI R8, R8, R0, RZ, 0x2 ;  /* 0x0000000008087211 */ /* 0x000fe200078f10ff */
[----:B------:R-:W-:Y:S01]  /*1170*/  IMAD R9, R12, c[0x0][0x1bc], R9 ;  /* 0x00006f000c097a24 */ /* 0x000fe200078e0209 */
[----:B------:R-:W-:-:S02]  /*1180*/  SHF.R.S32.HI R12, RZ, 0x1f, R25 ;  /* 0x0000001fff0c7819 */ /* 0x000fc40000011419 */
[----:B------:R-:W-:Y:S02]  /*1190*/  LOP3.LUT R8, R8, 0xfffffffc, RZ, 0xc0, !PT ;  /* 0xfffffffc08087812 */ /* 0x000fe400078ec0ff */
[----:B------:R-:W-:Y:S02]  /*11a0*/  MOV R248, R30 ;  /* 0x0000001e00f87202 */ /* 0x000fe40000000f00 */
[----:B------:R-:W-:Y:S01]  /*11b0*/  IADD3 R245, R251, R9, RZ ;  /* 0x00000009fbf57210 */ /* 0x000fe20007ffe0ff */
[----:B------:R-:W-:Y:S02]  /*11c0*/  IMAD.IADD R15, R0, 0x1, -R8 ;  /* 0x00000001000f7824 */ /* 0x000fe400078e0a08 */
[----:B------:R-:W-:Y:S02]  /*11d0*/  IMAD R0, R205, R25, RZ ;  /* 0x00000019cd007224 */ /* 0x000fe400078e02ff */
[----:B------:R-:W-:Y:S01]  /*11e0*/  IMAD.MOV.U32 R8, RZ, RZ, 0x10 ;  /* 0x00000010ff087424 */ /* 0x000fe200078e00ff */
[----:B------:R-:W-:Y:S01]  /*11f0*/  LOP3.LUT P1, RZ, R15, 0x2, RZ, 0xc0, !PT ;  /* 0x000000020fff7812 */ /* 0x000fe2000782c0ff */
[----:B------:R-:W-:-:S02]  /*1200*/  IMAD R0, R12, R219, R0 ;  /* 0x000000db0c007224 */ /* 0x000fc400078e0200 */
[----:B------:R-:W-:Y:S01]  /*1210*/  IMAD.WIDE.U32 R6, R25, R219, R248 ;  /* 0x000000db19067225 */ /* 0x000fe200078e00f8 */
[----:B------:R-:W-:-:S04]  /*1220*/  SEL R4, R8, 0xfffffff0, !P1 ;  /* 0xfffffff008047807 */ /* 0x000fc80004800000 */
[----:B------:R-:W-:Y:S01]  /*1230*/  IADD3 R9, R7, R0, RZ ;  /* 0x0000000007097210 */ /* 0x000fe20007ffe0ff */
[----:B------:R-:W-:Y:S05]  /*1240*/  @P0 BRA `(.L_x_49) ;  /* 0x000000b000000947 */ /* 0x000fea0003800000 */
[----:B------:R-:W-:-:S13]  /*1250*/  ISETP.GE.AND P0, PT, R246, c[0x0][0x220], PT ;  /* 0x00008800f6007a0c */ /* 0x000fda0003f06270 */
[----:B------:R3:W-:Y:S04]  /*1260*/  @P0 STS [R217+0x2000], RZ ;  /* 0x002000ffd9000388 */ /* 0x0007e80000000800 */
[----:B------:R3:W-:Y:S04]  /*1270*/  @P0 STS [R217+0x2004], RZ ;  /* 0x002004ffd9000388 */ /* 0x0007e80000000800 */
[----:B------:R3:W-:Y:S01]  /*1280*/  @P0 STS.64 [R217+0x2008], RZ ;  /* 0x002008ffd9000388 */ /* 0x0007e20000000a00 */
[----:B------:R-:W-:Y:S05]  /*1290*/  @P0 BRA `(.L_x_49) ;  /* 0x0000006000000947 */ /* 0x000fea0003800000 */
[----:B-1----:R-:W-:-:S04]  /*12a0*/  LEA R10, P0, R6, c[0x0][0x168], 0x1 ;  /* 0x00005a00060a7a11 */ /* 0x002fc800078008ff */
[----:B------:R-:W-:-:S05]  /*12b0*/  LEA.HI.X R11, R6, c[0x0][0x16c], R9, 0x1, P0 ;  /* 0x00005b00060b7a11 */ /* 0x000fca00000f0c09 */
[----:B------:R-:W-:Y:S01]  /*12c0*/  @!PT LDS RZ, [RZ] ;  /* 0x00000000fffff984 */ /* 0x000fe20000000800 */
[----:B------:R-:W-:Y:S01]  /*12d0*/  @!PT LDS RZ, [RZ] ;  /* 0x00000000fffff984 */ /* 0x000fe20000000800 */
[----:B------:R-:W-:Y:S01]  /*12e0*/  @!PT LDS RZ, [RZ] ;  /* 0x00000000fffff984 */ /* 0x000fe20000000800 */
[----:B------:R1:W-:Y:S04]  /*12f0*/  LDGSTS.E.BYPASS.LTC128B.128 [R217+0x2000], [R10.64] ;  /* 0x020000000ad97fae */ /* 0x0003e8000b901d46 */
.L_x_49:
[----:B------:R-:W-:Y:S05]  /*1300*/  BSYNC B0 ;  /* 0x0000000000007941 */ /* 0x000fea0003800000 */
.L_x_48:
[----:B------:R-:W-:Y:S01]  /*1310*/  ISETP.GE.AND P0, PT, R29, R5, PT ;  /* 0x000000051d00720c */ /* 0x000fe20003f06270 */
[----:B------:R-:W-:Y:S01]  /*1320*/  IMAD.MOV.U32 R0, RZ, RZ, 0x5 ;  /* 0x00000005ff007424 */ /* 0x000fe200078e00ff */
[----:B------:R-:W-:Y:S01]  /*1330*/  BSSY B0, `(.L_x_50) ;  /* 0x000000f000007945 */ /* 0x000fe20003800000 */
[----:B------:R-:W-:-:S03]  /*1340*/  IMAD.SHL.U32 R221, R206, 0x20, RZ ;  /* 0x00000020cedd7824 */ /* 0x000fc600078e00ff */
[----:B------:R-:W-:-:S07]  /*1350*/  SHF.L.U64.HI R220, R206, R0, c[0x0][0x19c] ;  /* 0x00006700cedc7619 */ /* 0x000fce0000010200 */
[----:B------:R-:W-:Y:S05]  /*1360*/  @P0 BRA `(.L_x_51) ;  /* 0x000000b000000947 */ /* 0x000fea0003800000 */
[----:B------:R-:W-:-:S13]  /*1370*/  ISETP.GE.AND P0, PT, R246, c[0x0][0x220], PT ;  /* 0x00008800f6007a0c */ /* 0x000fda0003f06270 */
[----:B------:R1:W-:Y:S01]  /*1380*/  @P0 STS.128 [R217+0x2800], RZ ;  /* 0x002800ffd9000388 */ /* 0x0003e20000000c00 */
[----:B------:R-:W-:Y:S05]  /*1390*/  @P0 BRA `(.L_x_51) ;  /* 0x0000008000000947 */ /* 0x000fea0003800000 */
[----:B------:R-:W-:-:S05]  /*13a0*/  IADD3 R0, P0, R221, R6, RZ ;  /* 0x00000006dd007210 */ /* 0x000fca0007f1e0ff */
[----:B-1----:R-:W-:Y:S01]  /*13b0*/  IMAD.X R11, R220, 0x1, R9, P0 ;  /* 0x00000001dc0b7824 */ /* 0x002fe200000e0609 */
[----:B------:R-:W-:-:S04]  /*13c0*/  LEA R10, P0, R0, c[0x0][0x168], 0x1 ;  /* 0x00005a00000a7a11 */ /* 0x000fc800078008ff */
[----:B------:R-:W-:-:S05]  /*13d0*/  LEA.HI.X R11, R0, c[0x0][0x16c], R11, 0x1, P0 ;  /* 0x00005b00000b7a11 */ /* 0x000fca00000f0c0b */
[----:B------:R-:W-:Y:S01]  /*13e0*/  @!PT LDS RZ, [RZ] ;  /* 0x00000000fffff984 */ /* 0x000fe20000000800 */
[----:B------:R-:W-:Y:S01]  /*13f0*/  @!PT LDS RZ, [RZ] ;  /* 0x00000000fffff984 */ /* 0x000fe20000000800 */
[----:B------:R-:W-:Y:S01]  /*1400*/  @!PT LDS RZ, [RZ] ;  /* 0x00000000fffff984 */ /* 0x000fe20000000800 */
[----:B------:R1:W-:Y:S04]  /*1410*/  LDGSTS.E.BYPASS.LTC128B.128 [R217+0x2800], [R10.64] ;  /* 0x028000000ad97fae */ /* 0x0003e8000b901d46 */
.L_x_51:
[----:B------:R-:W-:Y:S05]  /*1420*/  BSYNC B0 ;  /* 0x0000000000007941 */ /* 0x000fea0003800000 */
.L_x_50:
[----:B------:R-:W-:Y:S01]  /*1430*/  ISETP.GE.AND P0, PT, R28, R5, PT ;  /* 0x000000051c00720c */ /* 0x000fe20003f06270 */
[----:B------:R-:W-:-:S12]  /*1440*/  BSSY B0, `(.L_x_52) ;  /* 0x000000e000007945 */ /* 0x000fd80003800000 */
[----:B------:R-:W-:Y:S05]  /*1450*/  @P0 BRA `(.L_x_53) ;  /* 0x000000c000000947 */ /* 0x000fea0003800000 */
[----:B------:R-:W-:-:S13]  /*1460*/  ISETP.GE.AND P0, PT, R246, c[0x0][0x220], PT ;  /* 0x00008800f6007a0c */ /* 0x000fda0003f06270 */
[----:B------:R1:W-:Y:S01]  /*1470*/  @P0 STS.128 [R217+0x3000], RZ ;  /* 0x003000ffd9000388 */ /* 0x0003e20000000c00 */
[----:B------:R-:W-:Y:S05]  /*1480*/  @P0 BRA `(.L_x_53) ;  /* 0x0000009000000947 */ /* 0x000fea0003800000 */
[----:B-1----:R-:W-:Y:S01]  /*1490*/  IMAD.MOV.U32 R11, RZ, RZ, c[0x0][0x19c] ;  /* 0x00006700ff0b7624 */ /* 0x002fe200078e00ff */
[----:B------:R-:W-:-:S04]  /*14a0*/  LEA R0, P0, R206, R6, 0x6 ;  /* 0x00000006ce007211 */ /* 0x000fc800078030ff */
[----:B------:R-:W-:Y:S02]  /*14b0*/  LEA.HI.X R11, R206, R9, R11, 0x6, P0 ;  /* 0x00000009ce0b7211 */ /* 0x000fe400000f340b */
[----:B------:R-:W-:-:S04]  /*14c0*/  LEA R10, P0, R0, c[0x0][0x168], 0x1 ;  /* 0x00005a00000a7a11 */ /* 0x000fc800078008ff */
[----:B------:R-:W-:-:S05]  /*14d0*/  LEA.HI.X R11, R0, c[0x0][0x16c], R11, 0x1, P0 ;  /* 0x00005b00000b7a11 */ /* 0x000fca00000f0c0b */
[----:B------:R-:W-:Y:S01]  /*14e0*/  @!PT LDS RZ, [RZ] ;  /* 0x00000000fffff984 */ /* 0x000fe20000000800 */
[----:B------:R-:W-:Y:S01]  /*14f0*/  @!PT LDS RZ, [RZ] ;  /* 0x00000000fffff984 */ /* 0x000fe20000000800 */
[----:B------:R-:W-:Y:S01]  /*1500*/  @!PT LDS RZ, [RZ] ;  /* 0x00000000fffff984 */ /* 0x000fe20000000800 */
[----:B------:R1:W-:Y:S04]  /*1510*/  LDGSTS.E.BYPASS.LTC128B.128 [R217+0x3000], [R10.64] ;  /* 0x030000000ad97fae */ /* 0x0003e8000b901d46 */
.L_x_53:
[----:B------:R-:W-:Y:S05]  /*1520*/  BSYNC B0 ;  /* 0x0000000000007941 */ /* 0x000fea0003800000 */
.L_x_52:
[----:B------:R-:W-:Y:S01]  /*1530*/  ISETP.GE.AND P0, PT, R27, R5, PT ;  /* 0x000000051b00720c */ /* 0x000fe20003f06270 */
[----:B------:R-:W-:-:S12]  /*1540*/  BSSY B0, `(.L_x_54) ;  /* 0x0000010000007945 */ /* 0x000fd80003800000 */
[----:B------:R-:W-:Y:S05]  /*1550*/  @P0 BRA `(.L_x_55) ;  /* 0x000000e000000947 */ /* 0x000fea0003800000 */
[----:B------:R-:W-:-:S13]  /*1560*/  ISETP.GE.AND P0, PT, R246, c[0x0][0x220], PT ;  /* 0x00008800f6007a0c */ /* 0x000fda0003f06270 */
[----:B------:R1:W-:Y:S01]  /*1570*/  @P0 STS.128 [R217+0x3800], RZ ;  /* 0x003800ffd9000388 */ /* 0x0003e20000000c00 */
[----:B------:R-:W-:Y:S05]  /*1580*/  @P0 BRA `(.L_x_55) ;  /* 0x000000b000000947 */ /* 0x000fea0003800000 */
[----:B------:R-:W-:Y:S01]  /*1590*/  IMAD.MOV.U32 R8, RZ, RZ, R6 ;  /* 0x000000ffff087224 */ /* 0x000fe200078e0006 */
[----:B------:R-:W-:Y:S02]  /*15a0*/  ULDC UR4, c[0x0][0x19c] ;  /* 0x0000670000047ab9 */ /* 0x000fe40000000800 */
[----:B------:R-:W-:Y:S01]  /*15b0*/  UIMAD UR4, UR4, 0x60, URZ ;  /* 0x00000060040478a4 */ /* 0x000fe2000f8e023f */
[----:B------:R-:W-:-:S05]  /*15c0*/  IMAD.WIDE.U32 R8, R206, 0x60, R8 ;  /* 0x00000060ce087825 */ /* 0x000fca00078e0008 */
[----:B------:R-:W-:Y:S02]  /*15d0*/  IADD3 R0, R9, UR4, RZ ;  /* 0x0000000409007c10 */ /* 0x000fe4000fffe0ff */
[----:B------:R-:W-:-:S04]  /*15e0*/  LEA R6, P0, R8, c[0x0][0x168], 0x1 ;  /* 0x00005a0008067a11 */ /* 0x000fc800078008ff */
[----:B------:R-:W-:-:S05]  /*15f0*/  LEA.HI.X R7, R8, c[0x0][0x16c], R0, 0x1, P0 ;  /* 0x00005b0008077a11 */ /* 0x000fca00000f0c00 */
[----:B------:R-:W-:Y:S01]  /*1600*/  @!PT LDS RZ, [RZ] ;  /* 0x00000000fffff984 */ /* 0x000fe20000000800 */
[----:B------:R-:W-:Y:S01]  /*1610*/  @!PT LDS RZ, [RZ] ;  /* 0x00000000fffff984 */ /* 0x000fe20000000800 */
[----:B------:R-:W-:Y:S01]  /*1620*/  @!PT LDS RZ, [RZ] ;  /* 0x00000000fffff984 */ /* 0x000fe20000000800 */
[----:B------:R1:W-:Y:S04]  /*1630*/  LDGSTS.E.BYPASS.LTC128B.128 [R217+0x3800], [R6.64] ;  /* 0x0380000006d97fae */ /* 0x0003e8000b901d46 */
.L_x_55:
[----:B------:R-:W-:Y:S05]  /*1640*/  BSYNC B0 ;  /* 0x0000000000007941 */ /* 0x000fea0003800000 */
.L_x_54:
[----:B------:R-:W0:Y:S01]  /*1650*/  LDGDEPBAR ;  /* 0x00000000000079af */ /* 0x000e220000000000 */
[----:B------:R-:W-:Y:S01]  /*1660*/  ISETP.GE.AND P1, PT, R2, R5, PT ;  /* 0x000000050200720c */ /* 0x000fe20003f26270 */
[----:B------:R-:W-:Y:S01]  /*1670*/  IMAD R0, R12, c[0x0][0x1a0], RZ ;  /* 0x000068000c007a24 */ /* 0x000fe200078e02ff */
[----:B------:R-:W-:Y:S01]  /*1680*/  BSSY B0, `(.L_x_56) ;  /* 0x0000017000007945 */ /* 0x000fe20003800000 */
[----:B-1----:R-:W-:-:S04]  /*1690*/  IMAD.WIDE.U32 R6, R25, c[0x0][0x1a0], RZ ;  /* 0x0000680019067a25 */ /* 0x002fc800078e00ff */
[----:B------:R-:W-:Y:S01]  /*16a0*/  IMAD R0, R25, c[0x0][0x1a4], R0 ;  /* 0x0000690019007a24 */ /* 0x000fe200078e0200 */
[----:B------:R-:W-:-:S04]  /*16b0*/  LEA R2, P0, R6, R250, 0x7 ;  /* 0x000000fa06027211 */ /* 0x000fc800078038ff */
[----:B------:R-:W-:-:S04]  /*16c0*/  IADD3 R0, R7, R0, RZ ;  /* 0x0000000007007210 */ /* 0x000fc80007ffe0ff */
[----:B------:R-:W-:Y:S01]  /*16d0*/  LEA.HI.X R3, R6, R245, R0, 0x7, P0 ;  /* 0x000000f506037211 */ /* 0x000fe200000f3c00 */
[----:B------:R-:W-:-:S04]  /*16e0*/  DEPBAR.LE SB0, 0x0 ;  /* 0x000080000000791a */ /* 0x000fc80000000000 */
[----:B------:R-:W-:Y:S06]  /*16f0*/  BAR.SYNC.DEFER_BLOCKING 0x0 ;  /* 0x0000000000007b1d */ /* 0x000fec0000010000 */
[----:B------:R1:W-:Y:S04]  /*1700*/  @P1 STS [R217+0x4000], RZ ;  /* 0x004000ffd9001388 */ /* 0x0003e80000000800 */
[----:B------:R1:W-:Y:S04]  /*1710*/  @P1 STS [R217+0x4004], RZ ;  /* 0x004004ffd9001388 */ /* 0x0003e80000000800 */
[----:B------:R1:W-:Y:S01]  /*1720*/  @P1 STS.64 [R217+0x4008], RZ ;  /* 0x004008ffd9001388 */ /* 0x0003e20000000a00 */
[----:B------:R-:W-:Y:S05]  /*1730*/  @P1 BRA `(.L_x_57) ;  /* 0x000000b000001947 */ /* 0x000fea0003800000 */
[----:B------:R-:W-:-:S13]  /*1740*/  ISETP.GE.AND P0, PT, R246, c[0x0][0x220], PT ;  /* 0x00008800f6007a0c */ /* 0x000fda0003f06270 */
[----:B------:R1:W-:Y:S04]  /*1750*/  @P0 STS [R217+0x4000], RZ ;  /* 0x004000ffd9000388 */ /* 0x0003e80000000800 */
[----:B------:R1:W-:Y:S04]  /*1760*/  @P0 STS [R217+0x4004], RZ ;  /* 0x004004ffd9000388 */ /* 0x0003e80000000800 */
[----:B------:R1:W-:Y:S01]  /*1770*/  @P0 STS.64 [R217+0x4008], RZ ;  /* 0x004008ffd9000388 */ /* 0x0003e20000000a00 */
[----:B------:R-:W-:Y:S05]  /*1780*/  @P0 BRA `(.L_x_57) ;  /* 0x0000006000000947 */ /* 0x000fea0003800000 */
[----:B------:R-:W-:-:S04]  /*1790*/  LEA R6, P0, R2, c[0x0][0x170], 0x1 ;  /* 0x00005c0002067a11 */ /* 0x000fc800078008ff */
[----:B------:R-:W-:-:S05]  /*17a0*/  LEA.HI.X R7, R2, c[0x0][0x174], R3, 0x1, P0 ;  /* 0x00005d0002077a11 */ /* 0x000fca00000f0c03 */
[----:B------:R-:W-:Y:S01]  /*17b0*/  @!PT LDS RZ, [RZ] ;  /* 0x00000000fffff984 */ /* 0x000fe20000000800 */
[----:B------:R-:W-:Y:S01]  /*17c0*/  @!PT LDS RZ, [RZ] ;  /* 0x00000000fffff984 */ /* 0x000fe20000000800 */
[----:B------:R-:W-:Y:S01]  /*17d0*/  @!PT LDS RZ, [RZ] ;  /* 0x00000000fffff984 */ /* 0x000fe20000000800 */
[----:B------:R1:W-:Y:S04]  /*17e0*/  LDGSTS.E.BYPASS.LTC128B.128 [R217+0x4000], [R6.64] ;  /* 0x0400000006d97fae */ /* 0x0003e8000b901d46 */
.L_x_57:
[----:B------:R-:W-:Y:S05]  /*17f0*/  BSYNC B0 ;  /* 0x0000000000007941 */ /* 0x000fea0003800000 */
.L_x_56:
[----:B------:R-:W-:Y:S01]  /*1800*/  ISETP.GE.AND P0, PT, R29, R5, PT ;  /* 0x000000051d00720c */ /* 0x000fe20003f06270 */
[----:B------:R-:W-:-:S12]  /*1810*/  BSSY B0, `(.L_x_58) ;  /* 0x0000010000007945 */ /* 0x000fd80003800000 */
[----:B------:R1:W-:Y:S01]  /*1820*/  @P0 STS.128 [R217+0x4800], RZ ;  /* 0x004800ffd9000388 */ /* 0x0003e20000000c00 */
[----:B------:R-:W-:Y:S05]  /*1830*/  @P0 BRA `(.L_x_59) ;  /* 0x000000d000000947 */ /* 0x000fea0003800000 */
[----:B------:R-:W-:-:S13]  /*1840*/  ISETP.GE.AND P0, PT, R246, c[0x0][0x220], PT ;  /* 0x00008800f6007a0c */ /* 0x000fda0003f06270 */
[----:B------:R1:W-:Y:S01]  /*1850*/  @P0 STS.128 [R217+0x4800], RZ ;  /* 0x004800ffd9000388 */ /* 0x0003e20000000c00 */
[----:B------:R-:W-:Y:S05]  /*1860*/  @P0 BRA `(.L_x_59) ;  /* 0x000000a000000947 */ /* 0x000fea0003800000 */
[----:B-1----:R-:W-:Y:S02]  /*1870*/  IMAD.MOV.U32 R7, RZ, RZ, c[0x0][0x1a0] ;  /* 0x00006800ff077624 */ /* 0x002fe400078e00ff */
[----:B------:R-:W-:-:S03]  /*1880*/  IMAD.MOV.U32 R6, RZ, RZ, c[0x0][0x1a4] ;  /* 0x00006900ff067624 */ /* 0x000fc600078e00ff */
        /* <DEDUP_REMOVED lines=8> */
.L_x_59:
[----:B------:R-:W-:Y:S05]  /*1910*/  BSYNC B0 ;  /* 0x0000000000007941 */ /* 0x000fea0003800000 */
.L_x_58:
        /* <DEDUP_REMOVED lines=17> */
.L_x_61:
[----:B------:R-:W-:Y:S05]  /*1a30*/  BSYNC B0 ;  /* 0x0000000000007941 */ /* 0x000fea0003800000 */
.L_x_60:
[----:B------:R-:W-:Y:S01]  /*1a40*/  ISETP.GE.AND P0, PT, R27, R5, PT ;  /* 0x000000051b00720c */ /* 0x000fe20003f06270 */
[----:B------:R-:W-:-:S12]  /*1a50*/  BSSY B0, `(.L_x_62) ;  /* 0x0000011000007945 */ /* 0x000fd80003800000 */
[----:B------:R1:W-:Y:S01]  /*1a60*/  @P0 STS.128 [R217+0x5800], RZ ;  /* 0x005800ffd9000388 */ /* 0x0003e20000000c00 */
[----:B------:R-:W-:Y:S05]  /*1a70*/  @P0 BRA `(.L_x_63) ;  /* 0x000000e000000947 */ /* 0x000fea0003800000 */
[----:B------:R-:W-:-:S13]  /*1a80*/  ISETP.GE.AND P0, PT, R246, c[0x0][0x220], PT ;  /* 0x00008800f6007a0c */ /* 0x000fda0003f06270 */
[----:B------:R1:W-:Y:S01]  /*1a90*/  @P0 STS.128 [R217+0x5800], RZ ;  /* 0x005800ffd9000388 */ /* 0x0003e20000000c00 */
[----:B------:R-:W-:Y:S05]  /*1aa0*/  @P0 BRA `(.L_x_63) ;  /* 0x000000b000000947 */ /* 0x000fea0003800000 */
[----:B-1----:R-:W-:Y:S01]  /*1ab0*/  IMAD.MOV.U32 R6, RZ, RZ, c[0x0][0x1a0] ;  /* 0x00006800ff067624 */ /* 0x002fe200078e00ff */
        /* <DEDUP_REMOVED lines=10> */
.L_x_63:
[----:B------:R-:W-:Y:S05]  /*1b60*/  BSYNC B0 ;  /* 0x0000000000007941 */ /* 0x000fea0003800000 */
.L_x_62:
[----:B-1----:R-:W-:Y:S01]  /*1b70*/  LOP3.LUT R2, R26, 0xfffffff8, RZ, 0xc0, !PT ;  /* 0xfffffff81a027812 */ /* 0x002fe200078ec0ff */
[----:B------:R-:W-:Y:S01]  /*1b80*/  IMAD.SHL.U32 R5, R15, 0x40, RZ ;  /* 0x000000400f057824 */ /* 0x000fe200078e00ff */
[----:B------:R-:W-:Y:S01]  /*1b90*/  SHF.R.S32.HI R8, RZ, 0x4, R20 ;  /* 0x00000004ff087819 */ /* 0x000fe20000011414 */
[----:B------:R-:W0:Y:S01]  /*1ba0*/  LDGDEPBAR ;  /* 0x00000000000079af */ /* 0x000e220000000000 */
[----:B------:R-:W-:Y:S01]  /*1bb0*/  LOP3.LUT R3, R14, 0x7fffffe, RZ, 0xc0, !PT ;  /* 0x07fffffe0e037812 */ /* 0x000fe200078ec0ff */
[----:B------:R-:W-:Y:S01]  /*1bc0*/  IMAD.IADD R2, R172, 0x1, -R2 ;  /* 0x00000001ac027824 */ /* 0x000fe200078e0a02 */
[----:B------:R-:W-:Y:S02]  /*1bd0*/  LEA.HI R6, R20, R8, RZ, 0x1 ;  /* 0x0000000814067211 */ /* 0x000fe400078f08ff */
[----:B------:R-:W-:Y:S01]  /*1be0*/  SHF.R.S32.HI R7, RZ, 0x1f, R13 ;  /* 0x0000001fff077819 */ /* 0x000fe2000001140d */
[----:B------:R-:W-:Y:S01]  /*1bf0*/  IMAD.IADD R27, R13, 0x1, -R3 ;  /* 0x000000010d1b7824 */ /* 0x000fe200078e0a03 */
[----:B------:R-:W-:-:S02]  /*1c00*/  LEA.HI R0, R2, R2, RZ, 0x1 ;  /* 0x0000000202007211 */ /* 0x000fc400078f08ff */
[----:B------:R-:W-:Y:S02]  /*1c10*/  LOP3.LUT R6, R6, 0xfffffffe, RZ, 0xc0, !PT ;  /* 0xfffffffe06067812 */ /* 0x000fe400078ec0ff */
[----:B------:R-:W-:Y:S02]  /*1c20*/  LOP3.LUT R3, R0, 0x3fffffe, RZ, 0xc0, !PT ;  /* 0x03fffffe00037812 */ /* 0x000fe400078ec0ff */
[----:B------:R-:W-:Y:S01]  /*1c30*/  SHF.R.S32.HI R20, RZ, 0x1, R0 ;  /* 0x00000001ff147819 */ /* 0x000fe20000011400 */
[----:B------:R-:W-:Y:S01]  /*1c40*/  IMAD.IADD R8, R8, 0x1, -R6 ;  /* 0x0000000108087824 */ /* 0x000fe200078e0a06 */
[----:B------:R-:W-:Y:S01]  /*1c50*/  LEA.HI R7, R7, R13, RZ, 0x3 ;  /* 0x0000000d07077211 */ /* 0x000fe200078f18ff */
[----:B------:R-:W-:Y:S01]  /*1c60*/  IMAD.IADD R9, R2, 0x1, -R3 ;  /* 0x0000000102097824 */ /* 0x000fe200078e0a03 */
[----:B------:R-:W-:Y:S01]  /*1c70*/  LOP3.LUT R2, R5, 0xc0, RZ, 0xc0, !PT ;  /* 0x000000c005027812 */ /* 0x000fe200078ec0ff */
[C---:B------:R-:W-:Y:S01]  /*1c80*/  IMAD.SHL.U32 R0, R20.reuse, 0x40, RZ ;  /* 0x0000004014007824 */ /* 0x040fe200078e00ff */
[----:B------:R-:W-:Y:S01]  /*1c90*/  LOP3.LUT P0, RZ, R20, 0x2, RZ, 0xc0, !PT ;  /* 0x0000000214ff7812 */ /* 0x000fe2000780c0ff */
[----:B------:R-:W-:-:S02]  /*1ca0*/  IMAD.SHL.U32 R3, R7, 0x20, RZ ;  /* 0x0000002007037824 */ /* 0x000fc400078e00ff */
[----:B------:R-:W-:Y:S01]  /*1cb0*/  IMAD.SHL.U32 R5, R8, 0x8, RZ ;  /* 0x0000000808057824 */ /* 0x000fe200078e00ff */
[----:B------:R-:W-:Y:S01]  /*1cc0*/  LOP3.LUT R0, R0, 0xc0, RZ, 0xc0, !PT ;  /* 0x000000c000007812 */ /* 0x000fe200078ec0ff */
[----:B------:R-:W-:Y:S01]  /*1cd0*/  IMAD.SHL.U32 R7, R22, 0x8, RZ ;  /* 0x0000000816077824 */ /* 0x000fe200078e00ff */
[----:B------:R-:W-:Y:S02]  /*1ce0*/  LOP3.LUT R26, R3, 0xffffff00, RZ, 0xc0, !PT ;  /* 0xffffff00031a7812 */ /* 0x000fe400078ec0ff */
[----:B------:R-:W-:Y:S02]  /*1cf0*/  LOP3.LUT R6, R2, 0x8, R5, 0xf8, !PT ;  /* 0x0000000802067812 */ /* 0x000fe400078ef805 */
[----:B------:R-:W-:Y:S01]  /*1d00*/  LOP3.LUT R5, R0, 0x8, R7, 0xf8, !PT ;  /* 0x0000000800057812 */ /* 0x000fe200078ef807 */
[----:B------:R-:W-:Y:S01]  /*1d10*/  IMAD R7, R8, 0x8, R9 ;  /* 0x0000000808077824 */ /* 0x000fe200078e0209 */
[----:B------:R-:W-:Y:S01]  /*1d20*/  SHF.R.U32.HI R3, RZ, 0x3, R2 ;  /* 0x00000003ff037819 */ /* 0x000fe20000011602 */
[----:B------:R-:W-:Y:S01]  /*1d30*/  IMAD R2, R21, 0x200, R26 ;  /* 0x0000020015027824 */ /* 0x000fe200078e021a */
[----:B------:R-:W-:-:S02]  /*1d40*/  SHF.R.U32.HI R0, RZ, 0x3, R0 ;  /* 0x00000003ff007819 */ /* 0x000fc40000011600 */
[----:B------:R-:W-:Y:S01]  /*1d50*/  LOP3.LUT R6, R6, R3, RZ, 0x3c, !PT ;  /* 0x0000000306067212 */ /* 0x000fe200078e3cff */
[----:B------:R-:W-:Y:S01]  /*1d60*/  IMAD R2, R27, 0x20, R2 ;  /* 0x000000201b027824 */ /* 0x000fe200078e0202 */
[----:B------:R-:W-:-:S03]  /*1d70*/  LOP3.LUT R0, R5, R0, RZ, 0x3c, !PT ;  /* 0x0000000005007212 */ /* 0x000fc600078e3cff */
[----:B------:R-:W-:Y:S02]  /*1d80*/  IMAD.IADD R2, R6, 0x1, R2 ;  /* 0x0000000106027824 */ /* 0x000fe400078e0202 */
[----:B------:R-:W-:Y:S02]  /*1d90*/  IMAD.U32 R0, R7, 0x20, R0 ;  /* 0x0000002007007824 */ /* 0x000fe400078e0000 */
[----:B------:R-:W-:Y:S02]  /*1da0*/  IMAD.SHL.U32 R207, R2, 0x2, RZ ;  /* 0x0000000202cf7824 */ /* 0x000fe400078e00ff */
[----:B------:R-:W-:Y:S02]  /*1db0*/  IMAD.SHL.U32 R204, R0, 0x2, RZ ;  /* 0x0000000200cc7824 */ /* 0x000fe400078e00ff */
[----:B------:R-:W-:Y:S01]  /*1dc0*/  IMAD R208, R4, 0x2, R207 ;  /* 0x0000000204d07824 */ /* 0x000fe200078e02cf */
[----:B------:R-:W-:Y:S01]  /*1dd0*/  LDSM.16.M88.4 R12, [R207] ;  /* 0x00000000cf0c783b */ /* 0x000fe20000000200 */
[----:B------:R-:W-:Y:S01]  /*1de0*/  IMAD R7, R27, 0x20, R26 ;  /* 0x000000201b077824 */ /* 0x000fe200078e021a */
[----:B------:R-:W-:-:S02]  /*1df0*/  IADD3 R0, R204, 0x2000, RZ ;  /* 0x00002000cc007810 */ /* 0x000fc40007ffe0ff */
[----:B------:R-:W1:Y:S01]  /*1e00*/  LDSM.16.M88.4 R16, [R204+0x2000] ;  /* 0x00200000cc10783b */ /* 0x000e620000000200 */
[----:B------:R-:W-:Y:S02]  /*1e10*/  IADD3 R209, R204, 0x2020, RZ ;  /* 0x00002020ccd17810 */ /* 0x000fe40007ffe0ff */
[----:B------:R-:W-:Y:S01]  /*1e20*/  @P0 IADD3 R209, R0, -0x20, RZ ;  /* 0xffffffe000d10810 */ /* 0x000fe20007ffe0ff */
[----:B------:R-:W5:Y:S01]  /*1e30*/  LDSM.16.M88.4 R8, [R207+0x1000] ;  /* 0x00100000cf08783b */ /* 0x000f620000000200 */
[----:B------:R-:W-:Y:S02]  /*1e40*/  IMAD.SHL.U32 R0, R172, 0x2, RZ ;  /* 0x00000002ac007824 */ /* 0x000fe400078e00ff */
[C---:B------:R-:W-:Y:S01]  /*1e50*/  IADD3 R216, R209.reuse, 0x400, RZ ;  /* 0x00000400d1d87810 */ /* 0x040fe20007ffe0ff */
[----:B------:R-:W2:Y:S01]  /*1e60*/  LDSM.16.M88.4 R36, [R204+0x2400] ;  /* 0x00240000cc24783b */ /* 0x000ea20000000200 */
[C---:B------:R-:W-:Y:S02]  /*1e70*/  IADD3 R215, R209.reuse, 0x800, RZ ;  /* 0x00000800d1d77810 */ /* 0x040fe40007ffe0ff */
[----:B------:R-:W-:Y:S01]  /*1e80*/  LOP3.LUT R0, R0, 0x6, RZ, 0xc0, !PT ;  /* 0x0000000600007812 */ /* 0x000fe200078ec0ff */
[----:B------:R-:W3:Y:S01]  /*1e90*/  LDSM.16.M88.4 R32, [R204+0x2800] ;  /* 0x00280000cc20783b */ /* 0x000ee20000000200 */
[----:B------:R-:W-:-:S02]  /*1ea0*/  IADD3 R214, R209, 0xc00, RZ ;  /* 0x00000c00d1d67810 */ /* 0x000fc40007ffe0ff */
[----:B------:R-:W-:Y:S01]  /*1eb0*/  IADD3 R213, R209, 0x1000, RZ ;  /* 0x00001000d1d57810 */ /* 0x000fe20007ffe0ff */
[----:B----4-:R-:W4:Y:S01]  /*1ec0*/  LDSM.16.M88.4 R28, [R204+0x2c00] ;  /* 0x002c0000cc1c783b */ /* 0x010f220000000200 */
[----:B------:R-:W-:Y:S01]  /*1ed0*/  IMAD R0, R25, 0x80, R0 ;  /* 0x0000008019007824 */ /* 0x000fe200078e0200 */
[C---:B------:R-:W-:Y:S02]  /*1ee0*/  IADD3 R212, R209.reuse, 0x1400, RZ ;  /* 0x00001400d1d47810 */ /* 0x040fe40007ffe0ff */
[----:B------:R-:W2:Y:S01]  /*1ef0*/  LDSM.16.M88.4 R40, [R204+0x3000] ;  /* 0x00300000cc28783b */ /* 0x000ea20000000200 */
[----:B------:R-:W-:Y:S02]  /*1f00*/  IADD3 R211, R209, 0x1800, RZ ;  /* 0x00001800d1d37810 */ /* 0x000fe40007ffe0ff */
[C---:B------:R-:W-:Y:S01]  /*1f10*/  IADD3 R2, R0.reuse, 0x1, RZ ;  /* 0x0000000100027810 */ /* 0x040fe20007ffe0ff */
[----:B------:R-:W2:Y:S01]  /*1f20*/  LDSM.16.M88.4 R48, [R204+0x3400] ;  /* 0x00340000cc30783b */ /* 0x000ea20000000200 */
[----:B------:R-:W-:-:S02]  /*1f30*/  ISETP.GE.AND P5, PT, R0, R24, PT ;  /* 0x000000180000720c */ /* 0x000fc40003fa6270 */
[-C--:B------:R-:W-:Y:S01]  /*1f40*/  ISETP.GE.AND P4, PT, R2, R24.reuse, PT ;  /* 0x000000180200720c */ /* 0x080fe20003f86270 */
[----:B------:R-:W2:Y:S01]  /*1f50*/  LDSM.16.M88.4 R56, [R204+0x3800] ;  /* 0x00380000cc38783b */ /* 0x000ea20000000200 */
[C---:B------:R-:W-:Y:S02]  /*1f60*/  IADD3 R2, R0.reuse, 0x8, RZ ;  /* 0x0000000800027810 */ /* 0x040fe40007ffe0ff */
[----:B------:R-:W-:Y:S01]  /*1f70*/  IADD3 R5, R0, 0x9, RZ ;  /* 0x0000000900057810 */ /* 0x000fe20007ffe0ff */
[----:B------:R-:W2:Y:S01]  /*1f80*/  LDSM.16.M88.4 R52, [R204+0x3c00] ;  /* 0x003c0000cc34783b */ /* 0x000ea20000000200 */
[-C--:B------:R-:W-:Y:S02]  /*1f90*/  ISETP.GE.AND P6, PT, R2, R24.reuse, PT ;  /* 0x000000180200720c */ /* 0x080fe40003fc6270 */
[----:B------:R-:W-:Y:S01]  /*1fa0*/  IADD3 R2, R0, 0x11, RZ ;  /* 0x0000001100027810 */ /* 0x000fe20007ffe0ff */
[----:B------:R-:W-:Y:S01]  /*1fb0*/  LDSM.16.M88.4 R20, [R208] ;  /* 0x00000000d014783b */ /* 0x000fe20000000200 */
[----:B------:R-:W-:-:S02]  /*1fc0*/  ISETP.GE.AND P2, PT, R5, R24, PT ;  /* 0x000000180500720c */ /* 0x000fc40003f46270 */
[-C--:B------:R-:W-:Y:S01]  /*1fd0*/  ISETP.GE.AND P1, PT, R2, R24.reuse, PT ;  /* 0x000000180200720c */ /* 0x080fe20003f26270 */
[-C--:B-1----:R-:W-:Y:S01]  /*1fe0*/  HMMA.16816.F32 R88, R12, R16.reuse, RZ ;  /* 0x000000100c58723c */ /* 0x082fe200000018ff */
[----:B------:R-:W1:Y:S01]  /*1ff0*/  LDSM.16.M88.4 R44, [R209] ;  /* 0x00000000d12c783b */ /* 0x000e620000000200 */
[C---:B------:R-:W-:Y:S02]  /*2000*/  IADD3 R2, R0.reuse, 0x19, RZ ;  /* 0x0000001900027810 */ /* 0x040fe40007ffe0ff */
[----:B------:R-:W-:Y:S01]  /*2010*/  IADD3 R3, R0, 0x10, RZ ;  /* 0x0000001000037810 */ /* 0x000fe20007ffe0ff */
[----:B------:R-:W-:Y:S01]  /*2020*/  LDSM.16.M88.4 R84, [R209+0x1400] ;  /* 0x00140000d154783b */ /* 0x000fe20000000200 */
[----:B------:R-:W-:Y:S02]  /*2030*/  IADD3 R210, R209, 0x1c00, RZ ;  /* 0x00001c00d1d27810 */ /* 0x000fe40007ffe0ff */
[----:B-----5:R-:W-:Y:S01]  /*2040*/  HMMA.16816.F32 R92, R8, R16, RZ ;  /* 0x00000010085c723c */ /* 0x020fe200000018ff */
[----:B------:R-:W-:Y:S01]  /*2050*/  LDSM.16.M88.4 R60, [R209+0x400] ;  /* 0x00040000d13c783b */ /* 0x000fe20000000200 */
[----:B------:R-:W-:-:S02]  /*2060*/  ISETP.GE.AND P0, PT, R3, R24, PT ;  /* 0x000000180300720c */ /* 0x000fc40003f06270 */
[----:B------:R-:W-:Y:S01]  /*2070*/  IADD3 R3, R0, 0x18, RZ ;  /* 0x0000001800037810 */ /* 0x000fe20007ffe0ff */
[----:B------:R-:W-:Y:S03]  /*2080*/  LDSM.16.M88.4 R68, [R209+0xc00] ;  /* 0x000c0000d144783b */ /* 0x000fe60000000200 */
[----:B------:R-:W-:Y:S01]  /*2090*/  HMMA.16816.F32 R120, R8, R18, RZ ;  /* 0x000000120878723c */ /* 0x000fe200000018ff */
[----:B------:R-:W-:Y:S01]  /*20a0*/  LDSM.16.M88.4 R76, [R209+0x1000] ;  /* 0x00100000d14c783b */ /* 0x000fe20000000200 */
[----:B------:R-:W-:-:S03]  /*20b0*/  ISETP.GE.AND P3, PT, R3, R24, PT ;  /* 0x000000180300720c */ /* 0x000fc60003f66270 */
[----:B------:R-:W-:Y:S03]  /*20c0*/  LDSM.16.M88.4 R64, [R209+0x800] ;  /* 0x00080000d140783b */ /* 0x000fe60000000200 */
[----:B------:R-:W-:Y:S01]  /*20d0*/  HMMA.16816.F32 R124, R12, R18, RZ ;  /* 0x000000120c7c723c */ /* 0x000fe200000018ff */
[----:B------:R-:W5:Y:S07]  /*20e0*/  LDSM.16.M88.4 R16, [R208+0x1000] ;  /* 0x00100000d010783b */ /* 0x000f6e0000000200 */
[C---:B--2---:R-:W-:Y:S08]  /*20f0*/  HMMA.16816.F32 R96, R8.reuse, R36, RZ ;  /* 0x000000240860723c */ /* 0x044ff000000018ff */
[C---:B---3--:R-:W-:Y:S08]  /*2100*/  HMMA.16816.F32 R100, R8.reuse, R32, RZ ;  /* 0x000000200864723c */ /* 0x048ff000000018ff */
[C---:B----4-:R-:W-:Y:S08]  /*2110*/  HMMA.16816.F32 R112, R8.reuse, R28, RZ ;  /* 0x0000001c0870723c */ /* 0x050ff000000018ff */
        /* <DEDUP_REMOVED lines=19> */
[-C--:B-1----:R-:W-:Y:S08]  /*2250*/  HMMA.16816.F32 R52, R20, R44.reuse, R88 ;  /* 0x0000002c1434723c */ /* 0x082ff00000001858 */
[----:B-----5:R-:W-:Y:S08]  /*2260*/  HMMA.16816.F32 R36, R16, R44, R92 ;  /* 0x0000002c1024723c */ /* 0x020ff0000000185c */
[C---:B------:R-:W-:Y:S08]  /*2270*/  HMMA.16816.F32 R152, R12.reuse, R30, RZ ;  /* 0x0000001e0c98723c */ /* 0x040ff000000018ff */
[C---:B------:R-:W-:Y:S08]  /*2280*/  HMMA.16816.F32 R28, R12.reuse, R40, RZ ;  /* 0x000000280c1c723c */ /* 0x040ff000000018ff */
[C---:B------:R-:W-:Y:S01]  /*2290*/  HMMA.16816.F32 R164, R12.reuse, R42, RZ ;  /* 0x0000002a0ca4723c */ /* 0x040fe200000018ff */
[----:B------:R-:W1:Y:S07]  /*22a0*/  LDSM.16.M88.4 R40, [R209+0x1800] ;  /* 0x00180000d128783b */ /* 0x000e6e0000000200 */
[C---:B------:R-:W-:Y:S08]  /*22b0*/  HMMA.16816.F32 R176, R12.reuse, R50, RZ ;  /* 0x000000320cb0723c */ /* 0x040ff000000018ff */
[C---:B------:R-:W-:Y:S08]  /*22c0*/  HMMA.16816.F32 R116, R12.reuse, R56, RZ ;  /* 0x000000380c74723c */ /* 0x040ff000000018ff */
[----:B------:R-:W-:Y:S08]  /*22d0*/  HMMA.16816.F32 R188, R12, R58, RZ ;  /* 0x0000003a0cbc723c */ /* 0x000ff000000018ff */
[----:B------:R-:W-:Y:S08]  /*22e0*/  HMMA.16816.F32 R148, R20, R84, R8 ;  /* 0x000000541494723c */ /* 0x000ff00000001808 */
[-C--:B------:R-:W-:Y:S07]  /*22f0*/  HMMA.16816.F32 R12, R16, R46.reuse, R120 ;  /* 0x0000002e100c723c */ /* 0x080fee0000001878 */
[----:B------:R-:W-:Y:S01]  /*2300*/  FSEL R120, R55, -INF , !P4 ;  /* 0xff80000037787808 */ /* 0x000fe20006000000 */
[C---:B------:R-:W-:Y:S07]  /*2310*/  HMMA.16816.F32 R8, R20.reuse, R46, R124 ;  /* 0x0000002e1408723c */ /* 0x040fee000000187c */
[----:B------:R-:W-:Y:S01]  /*2320*/  FSEL R124, R54, -INF , !P5 ;  /* 0xff800000367c7808 */ /* 0x000fe20006800000 */
[----:B------:R-:W-:Y:S01]  /*2330*/  HMMA.16816.F32 R80, R20, R60, R80 ;  /* 0x0000003c1450723c */ /* 0x000fe20000001850 */
[----:B------:R-:W-:-:S07]  /*2340*/  FSEL R127, R37, -INF , !P4 ;  /* 0xff800000257f7808 */ /* 0x000fce0006000000 */
[----:B------:R-:W-:Y:S01]  /*2350*/  HMMA.16816.F32 R48, R16, R60, R96 ;  /* 0x0000003c1030723c */ /* 0x000fe20000001860 */
[----:B------:R-:W-:-:S07]  /*2360*/  FSEL R172, R14, -INF , !P6 ;  /* 0xff8000000eac7808 */ /* 0x000fce0007000000 */
[----:B------:R-:W-:Y:S01]  /*2370*/  HMMA.16816.F32 R92, R20, R68, R32 ;  /* 0x00000044145c723c */ /* 0x000fe20000001820 */
[----:B------:R-:W-:Y:S02]  /*2380*/  FSEL R123, R10, -INF , !P6 ;  /* 0xff8000000a7b7808 */ /* 0x000fe40007000000 */
[----:B------:R-:W-:-:S05]  /*2390*/  FSEL R122, R11, -INF , !P2 ;  /* 0xff8000000b7a7808 */ /* 0x000fca0005000000 */
[----:B------:R-:W-:Y:S01]  /*23a0*/  HMMA.16816.F32 R104, R16, R84, R104 ;  /* 0x000000541068723c */ /* 0x000fe20000001868 */
[----:B------:R-:W-:-:S06]  /*23b0*/  FSEL R121, R82, -INF , !P0 ;  /* 0xff80000052797808 */ /* 0x000fcc0004000000 */
[----:B------:R-:W-:Y:S01]  /*23c0*/  FSEL R85, R52, -INF , !P5 ;  /* 0xff80000034557808 */ /* 0x000fe20006800000 */
[----:B------:R-:W-:Y:S01]  /*23d0*/  HMMA.16816.F32 R32, R16, R62, R132 ;  /* 0x0000003e1020723c */ /* 0x000fe20000001884 */
[----:B------:R-:W-:Y:S02]  /*23e0*/  FSEL R84, R53, -INF , !P4 ;  /* 0xff80000035547808 */ /* 0x000fe40006000000 */
[----:B------:R-:W-:-:S04]  /*23f0*/  FSEL R173, R50, -INF , !P0 ;  /* 0xff80000032ad7808 */ /* 0x000fc80004000000 */
[----:B------:R-:W-:Y:S01]  /*2400*/  FSEL R134, R38, -INF , !P5 ;  /* 0xff80000026867808 */ /* 0x000fe20006800000 */
[C---:B------:R-:W-:Y:S01]  /*2410*/  HMMA.16816.F32 R96, R20.reuse, R76, R28 ;  /* 0x0000004c1460723c */ /* 0x040fe2000000181c */
        /* <DEDUP_REMOVED lines=12> */
[----:B------:R-:W-:-:S02]  /*24e0*/  FSEL R128, R49, -INF , !P1 ;  /* 0xff80000031807808 */ /* 0x000fc40004800000 */
[----:B------:R-:W-:Y:S01]  /*24f0*/  FSEL R77, R8, -INF , !P6 ;  /* 0xff800000084d7808 */ /* 0x000fe20007000000 */
[-C--:B------:R-:W-:Y:S01]  /*2500*/  HMMA.16816.F32 R72, R20, R64.reuse, R72 ;  /* 0x000000401448723c */ /* 0x080fe20000001848 */
[-C--:B------:R-:W-:Y:S02]  /*2510*/  ISETP.GE.AND P6, PT, R2, R24.reuse, PT ;  /* 0x000000180200720c */ /* 0x080fe40003fc6270 */
[----:B------:R-:W-:Y:S02]  /*2520*/  IADD3 R2, R0, 0x28, RZ ;  /* 0x0000002800027810 */ /* 0x000fe40007ffe0ff */
[----:B------:R-:W-:Y:S02]  /*2530*/  FSEL R76, R9, -INF , !P2 ;  /* 0xff800000094c7808 */ /* 0x000fe40005000000 */
[----:B------:R-:W-:Y:S01]  /*2540*/  ISETP.GE.AND P2, PT, R2, R24, PT ;  /* 0x000000180200720c */ /* 0x000fe20003f46270 */
[----:B------:R-:W-:Y:S01]  /*2550*/  HMMA.16816.F32 R56, R16, R64, R100 ;  /* 0x000000401038723c */ /* 0x000fe20000001864 */
[----:B------:R-:W-:Y:S01]  /*2560*/  IADD3 R2, R0, 0x29, RZ ;  /* 0x0000002900027810 */ /* 0x000fe20007ffe0ff */
[----:B------:R-:W2:Y:S01]  /*2570*/  LDSM.16.M88.4 R8, [R209+0x1c00] ;  /* 0x001c0000d108783b */ /* 0x000ea20000000200 */
[----:B------:R-:W-:Y:S01]  /*2580*/  FSEL R126, R32, -INF , !P3 ;  /* 0xff800000207e7808 */ /* 0x000fe20005800000 */
[----:B------:R-:W-:-:S04]  /*2590*/  DEPBAR.LE SB0, 0x0 ;  /* 0x000080000000791a */ /* 0x000fc80000000000 */
[C---:B------:R-:W-:Y:S01]  /*25a0*/  HMMA.16816.F32 R112, R16.reuse, R68, R112 ;  /* 0x000000441070723c */ /* 0x040fe20000001870 */
[----:B------:R-:W-:Y:S02]  /*25b0*/  FSEL R103, R83, -INF , !P1 ;  /* 0xff80000053677808 */ /* 0x000fe40004800000 */
[----:B------:R-:W-:Y:S02]  /*25c0*/  FSEL R102, R30, -INF , !P3 ;  /* 0xff8000001e667808 */ /* 0x000fe40005800000 */
[----:B------:R-:W-:Y:S02]  /*25d0*/  FSEL R65, R28, -INF , !P3 ;  /* 0xff8000001c417808 */ /* 0x000fe40005800000 */
[----:B------:R-:W-:Y:S01]  /*25e0*/  FSEL R69, R80, -INF , !P0 ;  /* 0xff80000050457808 */ /* 0x000fe20004000000 */
[----:B-1----:R-:W-:Y:S01]  /*25f0*/  HMMA.16816.F32 R88, R16, R40, R136 ;  /* 0x000000281058723c */ /* 0x002fe20000001888 */
[----:B------:R-:W-:Y:S02]  /*2600*/  ISETP.GE.AND P0, PT, R2, R24, PT ;  /* 0x000000180200720c */ /* 0x000fe40003f06270 */
[----:B------:R-:W-:-:S02]  /*2610*/  IADD3 R2, R0, 0x30, RZ ;  /* 0x0000003000027810 */ /* 0x000fc40007ffe0ff */
[----:B------:R-:W-:Y:S02]  /*2620*/  FSEL R68, R81, -INF , !P1 ;  /* 0xff80000051447808 */ /* 0x000fe40004800000 */
[----:B------:R-:W-:Y:S01]  /*2630*/  FSEL R139, R51, -INF , !P1 ;  /* 0xff800000338b7808 */ /* 0x000fe20004800000 */
[-C--:B------:R-:W-:Y:S01]  /*2640*/  HMMA.16816.F32 R44, R16, R66.reuse, R144 ;  /* 0x00000042102c723c */ /* 0x080fe20000001890 */
[-C--:B------:R-:W-:Y:S02]  /*2650*/  ISETP.GE.AND P1, PT, R2, R24.reuse, PT ;  /* 0x000000180200720c */ /* 0x080fe40003f26270 */
[----:B------:R-:W-:Y:S02]  /*2660*/  IADD3 R2, R0, 0x31, RZ ;  /* 0x0000003100027810 */ /* 0x000fe40007ffe0ff */
        /* <DEDUP_REMOVED lines=25> */
[----:B------:R-:W-:-:S02]  /*2800*/  IADD3 R2, R0, 0x41, RZ ;  /* 0x0000004100027810 */ /* 0x000fc40007ffe0ff */
[----:B------:R-:W-:Y:S01]  /*2810*/  FSEL R153, R46, -INF , !P2 ;  /* 0xff8000002e997808 */ /* 0x000fe20005000000 */
[----:B--2---:R-:W-:Y:S01]  /*2820*/  HMMA.16816.F32 R48, R20, R8, R160 ;  /* 0x000000081430723c */ /* 0x004fe200000018a0 */
[----:B------:R-:W-:Y:S02]  /*2830*/  FSEL R145, R44, -INF , !P2 ;  /* 0xff8000002c917808 */ /* 0x000fe40005000000 */
[----:B------:R-:W-:Y:S02]  /*2840*/  FSEL R82, R14, -INF , !P2 ;  /* 0xff8000000e527808 */ /* 0x000fe40005000000 */
[----:B------:R-:W-:Y:S02]  /*2850*/  FSEL R61, R12, -INF , !P2 ;  /* 0xff8000000c3d7808 */ /* 0x000fe40005000000 */
[----:B------:R-:W-:Y:S02]  /*2860*/  ISETP.GE.AND P2, PT, R2, R24, PT ;  /* 0x000000180200720c */ /* 0x000fe40003f46270 */
        /* <DEDUP_REMOVED lines=13> */
[----:B------:R-:W-:Y:S02]  /*2940*/  ISETP.GE.AND P1, PT, R2, R24, PT ;  /* 0x000000180200720c */ /* 0x000fe40003f26270 */
[----:B------:R-:W-:-:S02]  /*2950*/  IADD3 R2, R0, 0x50, RZ ;  /* 0x0000005000027810 */ /* 0x000fc40007ffe0ff */
[----:B------:R-:W-:Y:S02]  /*2960*/  FSEL R115, R115, -INF , !P3 ;  /* 0xff80000073737808 */ /* 0x000fe40005800000 */
        /* <DEDUP_REMOVED lines=57> */
[----:B------:R-:W-:Y:S02]  /*2d00*/  FSEL R70, R151, -INF , !P5 ;  /* 0xff80000097467808 */ /* 0x000fe40006800000 */
[----:B------:R-:W-:-:S02]  /*2d10*/  FSEL R52, R149, -INF , !P5 ;  /* 0xff80000095347808 */ /* 0x000fc40006800000 */
[----:B------:R-:W-:Y:S02]  /*2d20*/  FSEL R164, R91, -INF , !P0 ;  /* 0xff8000005ba47808 */ /* 0x000fe40004000000 */
[----:B------:R-:W-:Y:S02]  /*2d30*/  FSEL R89, R119, -INF , !P0 ;  /* 0xff80000077597808 */ /* 0x000fe40004000000 */
[----:B------:R-:W-:Y:S02]  /*2d40*/  FSEL R25, R117, -INF , !P0 ;  /* 0xff80000075197808 */ /* 0x000fe40004000000 */
[----:B------:R-:W-:Y:S02]  /*2d50*/  ISETP.GE.AND P5, PT, R2, R24, PT ;  /* 0x000000180200720c */ /* 0x000fe40003fa6270 */
[----:B------:R-:W-:Y:S02]  /*2d60*/  ISETP.GE.AND P0, PT, R24, 0x81, PT ;  /* 0x000000811800780c */ /* 0x000fe40003f06270 */
[----:B------:R-:W-:-:S02]  /*2d70*/  IADD3 R2, R0, 0x69, RZ ;  /* 0x0000006900027810 */ /* 0x000fc40007ffe0ff */
        /* <DEDUP_REMOVED lines=10> */
[----:B------:R-:W-:Y:S02]  /*2e20*/  ISETP.GE.AND P2, PT, R2, R24, PT ;  /* 0x000000180200720c */ /* 0x000fe40003f46270 */
[----:B------:R-:W-:-:S02]  /*2e30*/  FSEL R179, R50, -INF , !P1 ;  /* 0xff80000032b37808 */ /* 0x000fc40004800000 */
[----:B------:R-:W-:Y:S02]  /*2e40*/  FSEL R174, R46, -INF , !P1 ;  /* 0xff8000002eae7808 */ /* 0x000fe40004800000 */
[----:B------:R-:W-:Y:S02]  /*2e50*/  FSEL R169, R44, -INF , !P1 ;  /* 0xff8000002ca97808 */ /* 0x000fe40004800000 */
[----:B------:R-:W-:Y:S02]  /*2e60*/  FSEL R32, R48, -INF , !P1 ;  /* 0xff80000030207808 */ /* 0x000fe40004800000 */
[----:B------:R-:W-:Y:S01]  /*2e70*/  ISETP.GE.AND P1, PT, R0, R24, PT ;  /* 0x000000180000720c */ /* 0x000fe20003f26270 */
[----:B------:R-:W-:Y:S01]  /*2e80*/  IMAD.IADD R0, R6, 0x1, R7 ;  /* 0x0000000106007824 */ /* 0x000fe200078e0207 */
        /* <DEDUP_REMOVED lines=26> */
[----:B------:R-:W-:Y:S01]  /*3030*/  ISETP.GE.AND P1, PT, R246, c[0x0][0x220], PT ;  /* 0x00008800f6007a0c */ /* 0x000fe20003f26270 */
[----:B------:R-:W-:Y:S01]  /*3040*/  BSSY B0, `(.L_x_65) ;  /* 0x0000030000007945 */ /* 0x000fe20003800000 */
[----:B------:R-:W-:-:S04]  /*3050*/  LEA.HI.SX32 R6, R218, 0xfffffffe, 0x19 ;  /* 0xfffffffeda067811 */ /* 0x000fc800078fcaff */
[----:B------:R-:W-:Y:S01]  /*3060*/  SHF.R.S32.HI R3, RZ, 0x1f, R6 ;  /* 0x0000001fff037819 */ /* 0x000fe20000011406 */
[----:B------:R-:W-:Y:S02]  /*3070*/  IMAD R2, R205, R6, RZ ;  /* 0x00000006cd027224 */ /* 0x000fe400078e02ff */
[----:B------:R-:W-:-:S04]  /*3080*/  IMAD.WIDE.U32 R6, R6, R219, R248 ;  /* 0x000000db06067225 */ /* 0x000fc800078e00f8 */
[----:B------:R-:W-:Y:S01]  /*3090*/  IMAD R2, R3, R219, R2 ;  /* 0x000000db03027224 */ /* 0x000fe200078e0202 */
[-C--:B------:R-:W-:Y:S01]  /*30a0*/  @!P1 IADD3 R9, P2, R221, R6.reuse, RZ ;  /* 0x00000006dd099210 */ /* 0x080fe20007f5e0ff */
[----:B------:R-:W-:Y:S01]  /*30b0*/  @!P1 IMAD.MOV.U32 R14, RZ, RZ, c[0x0][0x19c] ;  /* 0x00006700ff0e9624 */ /* 0x000fe200078e00ff */
[----:B------:R-:W-:Y:S01]  /*30c0*/  @!P1 LEA R5, P3, R206, R6, 0x6 ;  /* 0x00000006ce059211 */ /* 0x000fe200078630ff */
[----:B------:R-:W-:Y:S01]  /*30d0*/  IMAD.IADD R3, R7, 0x1, R2 ;  /* 0x0000000107037824 */ /* 0x000fe200078e0202 */
[----:B------:R-:W-:Y:S01]  /*30e0*/  @!P1 LEA R12, P5, R6, c[0x0][0x168], 0x1 ;  /* 0x00005a00060c9a11 */ /* 0x000fe200078a08ff */
[----:B------:R1:W-:Y:S01]  /*30f0*/  @P1 STS [R217+0x2000], RZ ;  /* 0x002000ffd9001388 */ /* 0x0003e20000000800 */
[----:B------:R-:W-:Y:S01]  /*3100*/  @!P1 LEA R10, P4, R9, c[0x0][0x168], 0x1 ;  /* 0x00005a00090a9a11 */ /* 0x000fe200078808ff */
[----:B------:R-:W-:Y:S01]  /*3110*/  @!P1 IMAD.X R11, R220, 0x1, R3, P2 ;  /* 0x00000001dc0b9824 */ /* 0x000fe200010e0603 */
[----:B------:R-:W-:Y:S01]  /*3120*/  @!P1 LEA R8, P2, R5, c[0x0][0x168], 0x1 ;  /* 0x00005a0005089a11 */ /* 0x000fe200078408ff */
[----:B------:R1:W-:Y:S01]  /*3130*/  @P1 STS [R217+0x2004], RZ ;  /* 0x002004ffd9001388 */ /* 0x0003e20000000800 */
[----:B------:R-:W-:-:S02]  /*3140*/  @!P1 LEA.HI.X R14, R206, R3, R14, 0x6, P3 ;  /* 0x00000003ce0e9211 */ /* 0x000fc400018f340e */
[----:B------:R-:W-:Y:S01]  /*3150*/  @!P1 LEA.HI.X R13, R6, c[0x0][0x16c], R3, 0x1, P5 ;  /* 0x00005b00060d9a11 */ /* 0x000fe200028f0c03 */
[----:B------:R1:W-:Y:S01]  /*3160*/  @P1 STS.64 [R217+0x2008], RZ ;  /* 0x002008ffd9001388 */ /* 0x0003e20000000a00 */
[----:B------:R-:W-:Y:S02]  /*3170*/  @!P1 LEA.HI.X R11, R9, c[0x0][0x16c], R11, 0x1, P4 ;  /* 0x00005b00090b9a11 */ /* 0x000fe400020f0c0b */
[----:B------:R-:W-:Y:S01]  /*3180*/  @!P1 LEA.HI.X R9, R5, c[0x0][0x16c], R14, 0x1, P2 ;  /* 0x00005b0005099a11 */ /* 0x000fe200010f0c0e */
[----:B------:R-:W-:Y:S01]  /*3190*/  @!PT LDS RZ, [RZ] ;  /* 0x00000000fffff984 */ /* 0x000fe20000000800 */
[----:B------:R-:W-:Y:S01]  /*31a0*/  @!PT LDS RZ, [RZ] ;  /* 0x00000000fffff984 */ /* 0x000fe20000000800 */
[----:B------:R-:W-:Y:S01]  /*31b0*/  @!PT LDS RZ, [RZ] ;  /* 0x00000000fffff984 */ /* 0x000fe20000000800 */
[----:B------:R1:W-:Y:S04]  /*31c0*/  @!P1 LDGSTS.E.BYPASS.LTC128B.128 [R217+0x2000], [R12.64] ;  /* 0x020000000cd99fae */ /* 0x0003e8000b901d46 */
[----:B------:R1:W-:Y:S04]  /*31d0*/  @P1 STS.128 [R217+0x2800], RZ ;  /* 0x002800ffd9001388 */ /* 0x0003e80000000c00 */
        /* <DEDUP_REMOVED lines=9> */
[----:B------:R1:W-:Y:S01]  /*3270*/  @P1 STS.128 [R217+0x3800], RZ ;  /* 0x003800ffd9001388 */ /* 0x0003e20000000c00 */
[----:B------:R-:W-:Y:S05]  /*3280*/  @P1 BRA `(.L_x_66) ;  /* 0x000000b000001947 */ /* 0x000fea0003800000 */
[----:B------:R-:W-:Y:S01]  /*3290*/  IMAD.MOV.U32 R2, RZ, RZ, R6 ;  /* 0x000000ffff027224 */ /* 0x000fe200078e0006 */
[----:B------:R-:W-:-:S02]  /*32a0*/  ULDC UR4, c[0x0][0x19c] ;  /* 0x0000670000047ab9 */ /* 0x000fc40000000800 */
        /* <DEDUP_REMOVED lines=9> */
.L_x_66:
[----:B------:R-:W-:Y:S05]  /*3340*/  BSYNC B0 ;  /* 0x0000000000007941 */ /* 0x000fea0003800000 */
.L_x_65:
[----:B------:R-:W0:Y:S02]  /*3350*/  LDGDEPBAR ;  /* 0x00000000000079af */ /* 0x000e240000000000 */
.L_x_64:
        /* <DEDUP_REMOVED lines=62> */
[----:B------:R-:W-:Y:S01]  /*3740*/  SHF.L.U32 R205, R0, 0x1, RZ ;  /* 0x0000000100cd7819 */ /* 0x000fe200000006ff */
[----:B--2---:R-:W2:Y:S03]  /*3750*/  SHFL.BFLY PT, R2, R138, 0x2, 0x1f ;  /* 0x0c401f008a027f89 */ /* 0x004ea600000e0000 */
[----:B------:R-:W-:Y:S01]  /*3760*/  LEA R206, R4, R205, 0x1 ;  /* 0x000000cd04ce7211 */ /* 0x000fe200078e08ff */
[----:B------:R-:W3:Y:S04]  /*3770*/  SHFL.BFLY PT, R6, R137, 0x2, 0x1f ;  /* 0x0c401f0089067f89 */ /* 0x000ee800000e0000 */
[----:B------:R-:W-:Y:S01]  /*3780*/  LDSM.16.MT88.4 R28, [R205+0x4400] ;  /* 0x00440000cd1c783b */ /* 0x000fe20000004200 */
[----:B--2---:R-:W-:-:S02]  /*3790*/  FMNMX.FTZ R138, R138, R2, !PT ;  /* 0x000000028a8a7209 */ /* 0x004fc40007810000 */
[----:B---3--:R-:W-:-:S03]  /*37a0*/  FMNMX.FTZ R137, R137, R6, !PT ;  /* 0x0000000689897209 */ /* 0x008fc60007810000 */
[----:B------:R-:W2:Y:S01]  /*37b0*/  SHFL.BFLY PT, R2, R138, 0x1, 0x1f ;  /* 0x0c201f008a027f89 */ /* 0x000ea200000e0000 */
[----:B------:R-:W-:-:S03]  /*37c0*/  FMNMX.FTZ R6, R134, R133, !PT ;  /* 0x0000008586067209 */ /* 0x000fc60007810000 */
[----:B-1----:R-:W1:Y:S01]  /*37d0*/  SHFL.BFLY PT, R8, R137, 0x1, 0x1f ;  /* 0x0c201f0089087f89 */ /* 0x002e6200000e0000 */
[----:B--2---:R-:W-:-:S04]  /*37e0*/  FMNMX.FTZ R138, R138, R2, !PT ;  /* 0x000000028a8a7209 */ /* 0x004fc80007810000 */
[C---:B------:R-:W-:Y:S01]  /*37f0*/  FSETP.NEU.FTZ.AND P1, PT, R138.reuse, -INF , PT ;  /* 0xff8000008a00780b */ /* 0x040fe20003f3d000 */
[----:B------:R-:W-:Y:S01]  /*3800*/  FMUL.FTZ R2, R138, c[0x0][0x23c] ;  /* 0x00008f008a027a20 */ /* 0x000fe20000410000 */
[----:B-1----:R-:W-:-:S04]  /*3810*/  FMNMX.FTZ R137, R137, R8, !PT ;  /* 0x0000000889897209 */ /* 0x002fc80007810000 */
[----:B------:R-:W-:Y:S02]  /*3820*/  FSEL R2, R2, RZ, P1 ;  /* 0x000000ff02027208 */ /* 0x000fe40000800000 */
[----:B------:R-:W-:-:S03]  /*3830*/  FSETP.NEU.FTZ.AND P1, PT, R137, -INF , PT ;  /* 0xff8000008900780b */ /* 0x000fc60003f3d000 */
[--C-:B------:R-:W-:Y:S02]  /*3840*/  FFMA.FTZ R3, R85, c[0x0][0x23c], -R2.reuse ;  /* 0x00008f0055037a23 */ /* 0x100fe40000010802 */
[--C-:B------:R-:W-:Y:S02]  /*3850*/  FFMA.FTZ R5, R16, c[0x0][0x23c], -R2.reuse ;  /* 0x00008f0010057a23 */ /* 0x100fe40000010802 */
[----:B------:R1:W-:Y:S01]  /*3860*/  MUFU.EX2 R203, R3 ;  /* 0x0000000300cb7308 */ /* 0x0003e20000000800 */
[----:B------:R-:W-:Y:S07]  /*3870*/  LDSM.16.MT88.4 R16, [R206+0x4000] ;  /* 0x00400000ce10783b */ /* 0x000fee0000004200 */
[----:B------:R2:W-:Y:S01]  /*3880*/  MUFU.EX2 R150, R5 ;  /* 0x0000000500967308 */ /* 0x0005e20000000800 */
[----:B-1----:R-:W-:-:S07]  /*3890*/  FFMA.FTZ R3, R84, c[0x0][0x23c], -R2 ;  /* 0x00008f0054037a23 */ /* 0x002fce0000010802 */
        /* <DEDUP_REMOVED lines=76> */
[----:B------:R-:W-:-:S04]  /*3d60*/  FMNMX.FTZ R136, R144, R5, !PT ;  /* 0x0000000590887209 */ /* 0x000fc80007810000 */
        /* <DEDUP_REMOVED lines=30> */
[----:B------:R-:W-:Y:S01]  /*3f50*/  FMNMX.FTZ R136, R116, R136, !PT ;  /* 0x0000008874887209 */ /* 0x000fe20007810000 */
[----:B--2---:R-:W-:Y:S01]  /*3f60*/  FADD.FTZ R4, R187, R181 ;  /* 0x000000b5bb047221 */ /* 0x004fe20000010000 */
[----:B------:R-:W-:Y:S01]  /*3f70*/  FMNMX.FTZ R2, R110, R2, !PT ;  /* 0x000000026e027209 */ /* 0x000fe20007810000 */
[----:B------:R1:W2:Y:S01]  /*3f80*/  MUFU.EX2 R180, R3 ;  /* 0x0000000300b47308 */ /* 0x0002a20000000800 */
        /* <DEDUP_REMOVED lines=9> */
[----:B------:R-:W-:Y:S01]  /*4020*/  FMNMX.FTZ R136, R166, R136, !PT ;  /* 0x00000088a6887209 */ /* 0x000fe20007810000 */
[----:B--2---:R-:W-:Y:S01]  /*4030*/  FADD.FTZ R4, R180, R4 ;  /* 0x00000004b4047221 */ /* 0x004fe20000010000 */
[----:B------:R-:W-:Y:S01]  /*4040*/  FMNMX.FTZ R2, R158, R2, !PT ;  /* 0x000000029e027209 */ /* 0x000fe20007810000 */
[----:B------:R1:W2:Y:S01]  /*4050*/  MUFU.EX2 R183, R3 ;  /* 0x0000000300b77308 */ /* 0x0002a20000000800 */
[----:B------:R-:W-:Y:S02]  /*4060*/  FMNMX.FTZ R136, R167, R136, !PT ;  /* 0x00000088a7887209 */ /* 0x000fe40007810000 */
[----:B------:R-:W-:-:S03]  /*4070*/  FMNMX.FTZ R2, R107, R2, !PT ;  /* 0x000000026b027209 */ /* 0x000fc60007810000 */
[----:B------:R-:W3:Y:S01]  /*4080*/  SHFL.BFLY PT, R7, R136, 0x2, 0x1f ;  /* 0x0c401f0088077f89 */ /* 0x000ee200000e0000 */
[----:B------:R-:W-:-:S04]  /*4090*/  FMNMX.FTZ R2, R91, R2, !PT ;  /* 0x000000025b027209 */ /* 0x000fc80007810000 */
[----:B------:R-:W-:Y:S01]  /*40a0*/  FMNMX.FTZ R2, R165, R2, !PT ;  /* 0x00000002a5027209 */ /* 0x000fe20007810000 */
[----:B-1----:R-:W-:Y:S01]  /*40b0*/  FFMA.FTZ R3, R121, c[0x0][0x23c], -R6 ;  /* 0x00008f0079037a23 */ /* 0x002fe20000010806 */
[----:B--2---:R-:W-:-:S03]  /*40c0*/  F2FP.PACK_AB R15, R183, R180 ;  /* 0x000000b4b70f723e */ /* 0x004fc600000000ff */
[----:B------:R1:W-:Y:S01]  /*40d0*/  MUFU.EX2 R186, R3 ;  /* 0x0000000300ba7308 */ /* 0x0003e20000000800 */
[----:B---3--:R-:W-:-:S05]  /*40e0*/  FMNMX.FTZ R136, R136, R7, !PT ;  /* 0x0000000788887209 */ /* 0x008fca0007810000 */
        /* <DEDUP_REMOVED lines=33> */
[----:B------:R-:W-:Y:S02]  /*4300*/  FFMA.FTZ R7, R131, c[0x0][0x23c], -R5 ;  /* 0x00008f0083077a23 */ /* 0x000fe40000010805 */
[----:B--2---:R-:W-:-:S04]  /*4310*/  FFMA.FTZ R3, R75, c[0x0][0x23c], -R6 ;  /* 0x00008f004b037a23 */ /* 0x004fc80000010806 */
[----:B------:R2:W-:Y:S02]  /*4320*/  MUFU.EX2 R191, R3 ;  /* 0x0000000300bf7308 */ /* 0x0005e40000000800 */
[----:B--2---:R-:W-:-:S06]  /*4330*/  FFMA.FTZ R3, R74, c[0x0][0x23c], -R6 ;  /* 0x00008f004a037a23 */ /* 0x004fcc0000010806 */
        /* <DEDUP_REMOVED lines=15> */
[----:B-1----:R-:W-:Y:S01]  /*4430*/  FMNMX.FTZ R3, R2, R8, !PT ;  /* 0x0000000802037209 */ /* 0x002fe20007810000 */
[----:B------:R-:W-:-:S05]  /*4440*/  FFMA.FTZ R2, R127, c[0x0][0x23c], -R5 ;  /* 0x00008f007f027a23 */ /* 0x000fca0000010805 */
[----:B------:R1:W-:Y:S01]  /*4450*/  MUFU.EX2 R127, R7 ;  /* 0x00000007007f7308 */ /* 0x0003e20000000800 */
[----:B------:R-:W-:-:S07]  /*4460*/  FSETP.NEU.FTZ.AND P1, PT, R3, -INF , PT ;  /* 0xff8000000300780b */ /* 0x000fce0003f3d000 */
[----:B------:R2:W3:Y:S01]  /*4470*/  MUFU.EX2 R123, R2 ;  /* 0x00000002007b7308 */ /* 0x0004e20000000800 */
[----:B-1----:R-:W-:-:S07]  /*4480*/  FFMA.FTZ R7, R129, c[0x0][0x23c], -R5 ;  /* 0x00008f0081077a23 */ /* 0x002fce0000010805 */
[----:B------:R1:W4:Y:S01]  /*4490*/  MUFU.EX2 R131, R7 ;  /* 0x0000000700837308 */ /* 0x0003220000000800 */
[----:B--2---:R-:W-:Y:S01]  /*44a0*/  FMUL.FTZ R2, R3, c[0x0][0x23c] ;  /* 0x00008f0003027a20 */ /* 0x004fe20000410000 */
[----:B---3--:R-:W-:-:S04]  /*44b0*/  F2FP.PACK_AB R8, R123, R132 ;  /* 0x000000847b08723e */ /* 0x008fc800000000ff */
[----:B------:R-:W-:-:S05]  /*44c0*/  FSEL R2, R2, RZ, P1 ;  /* 0x000000ff02027208 */ /* 0x000fca0000800000 */
[--C-:B------:R-:W-:Y:S02]  /*44d0*/  FFMA.FTZ R0, R133, c[0x0][0x23c], -R2.reuse ;  /* 0x00008f0085007a23 */ /* 0x100fe40000010802 */
[----:B-1----:R-:W-:Y:S01]  /*44e0*/  FFMA.FTZ R7, R134, c[0x0][0x23c], -R2 ;  /* 0x00008f0086077a23 */ /* 0x002fe20000010802 */
[----:B----4-:R-:W-:-:S03]  /*44f0*/  F2FP.PACK_AB R10, R131, R127 ;  /* 0x0000007f830a723e */ /* 0x010fc600000000ff */
[----:B------:R-:W-:Y:S08]  /*4500*/  MUFU.EX2 R101, R7 ;  /* 0x0000000700657308 */ /* 0x000ff00000000800 */
[----:B------:R1:W2:Y:S02]  /*4510*/  MUFU.EX2 R7, R0 ;  /* 0x0000000000077308 */ /* 0x0002a40000000800 */
[----:B-1----:R-:W-:Y:S01]  /*4520*/  FFMA.FTZ R0, R172, c[0x0][0x23c], -R2 ;  /* 0x00008f00ac007a23 */ /* 0x002fe20000010802 */
[----:B------:R-:W-:-:S02]  /*4530*/  MOV R172, R9 ;  /* 0x0000000900ac7202 */ /* 0x000fc40000000f00 */
[----:B--2---:R-:W-:-:S03]  /*4540*/  F2FP.PACK_AB R9, R7, R101 ;  /* 0x000000650709723e */ /* 0x004fc600000000ff */
[----:B------:R1:W-:Y:S02]  /*4550*/  MUFU.EX2 R100, R0 ;  /* 0x0000000000647308 */ /* 0x0003e40000000800 */
[----:B-1----:R-:W-:-:S06]  /*4560*/  FFMA.FTZ R0, R135, c[0x0][0x23c], -R2 ;  /* 0x00008f0087007a23 */ /* 0x002fcc0000010802 */
        /* <DEDUP_REMOVED lines=19> */
[----:B--2---:R-:W-:Y:S01]  /*46a0*/  F2FP.PACK_AB R10, R134, R133 ;  /* 0x00000085860a723e */ /* 0x004fe200000000ff */
[----:B-1----:R-:W-:Y:S01]  /*46b0*/  FFMA.FTZ R0, R139, c[0x0][0x23c], -R2 ;  /* 0x00008f008b007a23 */ /* 0x002fe20000010802 */
[----:B------:R-:W-:Y:S02]  /*46c0*/  MOV R139, R12 ;  /* 0x0000000c008b7202 */ /* 0x000fe40000000f00 */
[----:B------:R-:W-:-:S03]  /*46d0*/  F2FP.PACK_AB R12, R202, R203 ;  /* 0x000000cbca0c723e */ /* 0x000fc600000000ff */
[----:B------:R1:W2:Y:S04]  /*46e0*/  MUFU.EX2 R126, R0 ;  /* 0x00000000007e7308 */ /* 0x0002a80000000800 */
[C---:B------:R-:W-:Y:S08]  /*46f0*/  HMMA.16816.F32 R56, R12.reuse, R16, RZ ;  /* 0x000000100c38723c */ /* 0x040ff000000018ff */
[----:B------:R-:W-:Y:S01]  /*4700*/  HMMA.16816.F32 R52, R12, R18, RZ ;  /* 0x000000120c34723c */ /* 0x000fe200000018ff */
[----:B------:R-:W3:Y:S01]  /*4710*/  LDSM.16.MT88.4 R16, [R206+0x4800] ;  /* 0x00480000ce10783b */ /* 0x000ee20000004200 */
[----:B-1----:R-:W-:Y:S01]  /*4720*/  FFMA.FTZ R0, R146, c[0x0][0x23c], -R2 ;  /* 0x00008f0092007a23 */ /* 0x002fe20000010802 */
[----:B--2---:R-:W-:-:S03]  /*4730*/  F2FP.PACK_AB R9, R126, R122 ;  /* 0x0000007a7e09723e */ /* 0x004fc600000000ff */
[----:B------:R1:W-:Y:S02]  /*4740*/  MUFU.EX2 R124, R0 ;  /* 0x00000000007c7308 */ /* 0x0003e40000000800 */
[C---:B------:R-:W-:Y:S08]  /*4750*/  HMMA.16816.F32 R48, R12.reuse, R20, RZ ;  /* 0x000000140c30723c */ /* 0x040ff000000018ff */
[----:B------:R-:W-:Y:S01]  /*4760*/  HMMA.16816.F32 R64, R12, R22, RZ ;  /* 0x000000160c40723c */ /* 0x000fe200000018ff */
[----:B------:R-:W2:Y:S01]  /*4770*/  LDSM.16.MT88.4 R12, [R205+0x4800] ;  /* 0x00480000cd0c783b */ /* 0x000ea20000004200 */
[----:B-1----:R-:W-:-:S04]  /*4780*/  FFMA.FTZ R0, R141, c[0x0][0x23c], -R2 ;  /* 0x00008f008d007a23 */ /* 0x002fc80000010802 */
[----:B------:R1:W4:Y:S02]  /*4790*/  MUFU.EX2 R125, R0 ;  /* 0x00000000007d7308 */ /* 0x0003240000000800 */
[----:B-1----:R-:W-:Y:S01]  /*47a0*/  FFMA.FTZ R0, R79, c[0x0][0x23c], -R6 ;  /* 0x00008f004f007a23 */ /* 0x002fe20000010806 */
[----:B----4-:R-:W-:-:S05]  /*47b0*/  F2FP.PACK_AB R11, R125, R124 ;  /* 0x0000007c7d0b723e */ /* 0x010fca00000000ff */
[----:B------:R1:W-:Y:S02]  /*47c0*/  MUFU.EX2 R135, R0 ;  /* 0x0000000000877308 */ /* 0x0003e40000000800 */
[C---:B------:R-:W-:Y:S08]  /*47d0*/  HMMA.16816.F32 R60, R8.reuse, R24, R36 ;  /* 0x00000018083c723c */ /* 0x040ff00000001824 */
[----:B------:R-:W-:Y:S01]  /*47e0*/  HMMA.16816.F32 R20, R8, R30, R40 ;  /* 0x0000001e0814723c */ /* 0x000fe20000001828 */
[----:B-1----:R-:W-:-:S04]  /*47f0*/  FFMA.FTZ R0, R140, c[0x0][0x23c], -R5 ;  /* 0x00008f008c007a23 */ /* 0x002fc80000010805 */
[----:B------:R1:W-:Y:S03]  /*4800*/  MUFU.EX2 R120, R0 ;  /* 0x0000000000787308 */ /* 0x0003e60000000800 */
[----:B------:R-:W-:Y:S01]  /*4810*/  HMMA.16816.F32 R32, R8, R26, R32 ;  /* 0x0000001a0820723c */ /* 0x000fe20000001820 */
[----:B-1----:R-:W-:-:S07]  /*4820*/  FFMA.FTZ R0, R142, c[0x0][0x23c], -R5 ;  /* 0x00008f008e007a23 */ /* 0x002fce0000010805 */
[----:B------:R-:W-:Y:S01]  /*4830*/  HMMA.16816.F32 R140, R8, R28, R44 ;  /* 0x0000001c088c723c */ /* 0x000fe2000000182c */
[----:B------:R1:W4:Y:S06]  /*4840*/  MUFU.EX2 R121, R0 ;  /* 0x0000000000797308 */ /* 0x00032c0000000800 */
[----:B------:R-:W-:Y:S02]  /*4850*/  F2FP.PACK_AB R8, R225, R224 ;  /* 0x000000e0e108723e */ /* 0x000fe400000000ff */
[----:B------:R-:W-:Y:S02]  /*4860*/  F2FP.PACK_AB R9, R182, R186 ;  /* 0x000000bab609723e */ /* 0x000fe400000000ff */
[----:B------:R-:W-:-:S02]  /*4870*/  F2FP.PACK_AB R10, R226, R227 ;  /* 0x000000e3e20a723e */ /* 0x000fc400000000ff */
[----:B------:R-:W-:Y:S01]  /*4880*/  F2FP.PACK_AB R11, R194, R185 ;  /* 0x000000b9c20b723e */ /* 0x000fe200000000ff */
[----:B-1----:R-:W-:-:S06]  /*4890*/  FFMA.FTZ R0, R145, c[0x0][0x23c], -R5 ;  /* 0x00008f0091007a23 */ /* 0x002fcc0000010805 */
[C---:B------:R-:W-:Y:S01]  /*48a0*/  HMMA.16816.F32 R56, R8.reuse, R24, R56 ;  /* 0x000000180838723c */ /* 0x040fe20000001838 */
[----:B------:R1:W-:Y:S07]  /*48b0*/  MUFU.EX2 R103, R0 ;  /* 0x0000000000677308 */ /* 0x0003ee0000000800 */
[C---:B------:R-:W-:Y:S01]  /*48c0*/  HMMA.16816.F32 R36, R8.reuse, R26, R52 ;  /* 0x0000001a0824723c */ /* 0x040fe20000001834 */
[----:B------:R-:W5:Y:S07]  /*48d0*/  LDSM.16.MT88.4 R24, [R206+0x4c00] ;  /* 0x004c0000ce18783b */ /* 0x000f6e0000004200 */
[----:B------:R-:W-:Y:S01]  /*48e0*/  HMMA.16816.F32 R44, R8, R28, R48 ;  /* 0x0000001c082c723c */ /* 0x000fe20000001830 */
[----:B-1----:R-:W-:-:S04]  /*48f0*/  FFMA.FTZ R0, R144, c[0x0][0x23c], -R5 ;  /* 0x00008f0090007a23 */ /* 0x002fc80000010805 */
[----:B------:R1:W1:Y:S03]  /*4900*/  MUFU.EX2 R102, R0 ;  /* 0x0000000000667308 */ /* 0x0002660000000800 */
[----:B------:R-:W-:Y:S07]  /*4910*/  HMMA.16816.F32 R40, R8, R30, R64 ;  /* 0x0000001e0828723c */ /* 0x000fee0000001840 */
[----:B----4-:R-:W-:Y:S01]  /*4920*/  F2FP.PACK_AB R8, R121, R120 ;  /* 0x000000787908723e */ /* 0x010fe200000000ff */
[----:B-1----:R-:W-:Y:S01]  /*4930*/  FFMA.FTZ R0, R147, c[0x0][0x23c], -R2 ;  /* 0x00008f0093007a23 */ /* 0x002fe20000010802 */
[----:B------:R-:W-:-:S03]  /*4940*/  F2FP.PACK_AB R10, R102, R103 ;  /* 0x00000067660a723e */ /* 0x000fc600000000ff */
[----:B------:R1:W-:Y:S02]  /*4950*/  MUFU.EX2 R83, R0 ;  /* 0x0000000000537308 */ /* 0x0003e40000000800 */
[----:B-1----:R-:W-:-:S06]  /*4960*/  FFMA.FTZ R0, R156, c[0x0][0x23c], -R2 ;  /* 0x00008f009c007a23 */ /* 0x002fcc0000010802 */
[----:B------:R1:W4:Y:S02]  /*4970*/  MUFU.EX2 R85, R0 ;  /* 0x0000000000557308 */ /* 0x0003240000000800 */
[----:B-1----:R-:W-:Y:S01]  /*4980*/  FFMA.FTZ R0, R153, c[0x0][0x23c], -R2 ;  /* 0x00008f0099007a23 */ /* 0x002fe20000010802 */
[----:B----4-:R-:W-:-:S05]  /*4990*/  F2FP.PACK_AB R9, R85, R83 ;  /* 0x000000535509723e */ /* 0x010fca00000000ff */
[----:B------:R1:W-:Y:S02]  /*49a0*/  MUFU.EX2 R84, R0 ;  /* 0x0000000000547308 */ /* 0x0003e40000000800 */
[----:B-1----:R-:W-:-:S06]  /*49b0*/  FFMA.FTZ R0, R152, c[0x0][0x23c], -R2 ;  /* 0x00008f0098007a23 */ /* 0x002fcc0000010802 */
[----:B------:R1:W4:Y:S02]  /*49c0*/  MUFU.EX2 R82, R0 ;  /* 0x0000000000527308 */ /* 0x0003240000000800 */
[----:B-1----:R-:W-:Y:S01]  /*49d0*/  FFMA.FTZ R0, R86, c[0x0][0x23c], -R6 ;  /* 0x00008f0056007a23 */ /* 0x002fe20000010806 */
[----:B----4-:R-:W-:-:S05]  /*49e0*/  F2FP.PACK_AB R11, R82, R84 ;  /* 0x00000054520b723e */ /* 0x010fca00000000ff */
[----:B------:R1:W-:Y:S02]  /*49f0*/  MUFU.EX2 R86, R0 ;  /* 0x0000000000567308 */ /* 0x0003e40000000800 */
[C---:B---3--:R-:W-:Y:S08]  /*4a00*/  HMMA.16816.F32 R60, R8.reuse, R16, R60 ;  /* 0x00000010083c723c */ /* 0x048ff0000000183c */
[----:B--2---:R-:W-:Y:S01]  /*4a10*/  HMMA.16816.F32 R140, R8, R12, R140 ;  /* 0x0000000c088c723c */ /* 0x004fe2000000188c */
[----:B-1----:R-:W-:Y:S01]  /*4a20*/  FFMA.FTZ R0, R112, c[0x0][0x23c], -R5 ;  /* 0x00008f0070007a23 */ /* 0x002fe20000010805 */
[----:B------:R-:W-:-:S03]  /*4a30*/  MOV R112, R151 ;  /* 0x0000009700707202 */ /* 0x000fc60000000f00 */
[----:B------:R1:W-:Y:S03]  /*4a40*/  MUFU.EX2 R81, R0 ;  /* 0x0000000000517308 */ /* 0x0003e60000000800 */
[----:B------:R-:W-:Y:S01]  /*4a50*/  HMMA.16816.F32 R28, R8, R18, R32 ;  /* 0x00000012081c723c */ /* 0x000fe20000001820 */
[----:B-1----:R-:W-:Y:S01]  /*4a60*/  FFMA.FTZ R0, R94, c[0x0][0x23c], -R5 ;  /* 0x00008f005e007a23 */ /* 0x002fe20000010805 */
[----:B------:R-:W-:-:S03]  /*4a70*/  MOV R94, R150 ;  /* 0x00000096005e7202 */ /* 0x000fc60000000f00 */
[----:B------:R1:W2:Y:S02]  /*4a80*/  MUFU.EX2 R80, R0 ;  /* 0x0000000000507308 */ /* 0x0002a40000000800 */
[----:B-1----:R-:W-:Y:S01]  /*4a90*/  FFMA.FTZ R0, R93, c[0x0][0x23c], -R5 ;  /* 0x00008f005d007a23 */ /* 0x002fe20000010805 */
[----:B------:R-:W-:-:S05]  /*4aa0*/  MOV R93, R149 ;  /* 0x00000095005d7202 */ /* 0x000fca0000000f00 */
[----:B------:R1:W-:Y:S02]  /*4ab0*/  MUFU.EX2 R79, R0 ;  /* 0x00000000004f7308 */ /* 0x0003e40000000800 */
[----:B-1----:R-:W-:Y:S01]  /*4ac0*/  FFMA.FTZ R0, R92, c[0x0][0x23c], -R5 ;  /* 0x00008f005c007a23 */ /* 0x002fe20000010805 */
[----:B------:R-:W-:Y:S02]  /*4ad0*/  MOV R92, R148 ;  /* 0x00000094005c7202 */ /* 0x000fe40000000f00 */
[----:B------:R-:W-:Y:S03]  /*4ae0*/  HMMA.16816.F32 R148, R8, R14, R20 ;  /* 0x0000000e0894723c */ /* 0x000fe60000001814 */
[----:B------:R1:W3:Y:S01]  /*4af0*/  MUFU.EX2 R78, R0 ;  /* 0x00000000004e7308 */ /* 0x0002e20000000800 */
[----:B------:R-:W4:Y:S03]  /*4b00*/  LDSM.16.MT88.4 R20, [R205+0x4c00] ;  /* 0x004c0000cd14783b */ /* 0x000f260000004200 */
[----:B------:R-:W-:-:S02]  /*4b10*/  F2FP.PACK_AB R8, R240, R228 ;  /* 0x000000e4f008723e */ /* 0x000fc400000000ff */
[----:B------:R-:W-:Y:S02]  /*4b20*/  F2FP.PACK_AB R9, R193, R184 ;  /* 0x000000b8c109723e */ /* 0x000fe400000000ff */
[----:B------:R-:W-:Y:S02]  /*4b30*/  F2FP.PACK_AB R10, R238, R239 ;  /* 0x000000efee0a723e */ /* 0x000fe400000000ff */
[----:B------:R-:W-:Y:S01]  /*4b40*/  F2FP.PACK_AB R11, R189, R190 ;  /* 0x000000bebd0b723e */ /* 0x000fe200000000ff */
[----:B-1----:R-:W-:-:S06]  /*4b50*/  FFMA.FTZ R0, R114, c[0x0][0x23c], -R2 ;  /* 0x00008f0072007a23 */ /* 0x002fcc0000010802 */
[C---:B------:R-:W-:Y:S01]  /*4b60*/  HMMA.16816.F32 R44, R8.reuse, R12, R44 ;  /* 0x0000000c082c723c */ /* 0x040fe2000000182c */
[----:B------:R1:W-:Y:S07]  /*4b70*/  MUFU.EX2 R75, R0 ;  /* 0x00000000004b7308 */ /* 0x0003ee0000000800 */
[C---:B------:R-:W-:Y:S01]  /*4b80*/  HMMA.16816.F32 R40, R8.reuse, R14, R40 ;  /* 0x0000000e0828723c */ /* 0x040fe20000001828 */
[----:B------:R-:W4:Y:S07]  /*4b90*/  LDSM.16.MT88.4 R12, [R205+0x5000] ;  /* 0x00500000cd0c783b */ /* 0x000f2e0000004200 */
[----:B------:R-:W-:Y:S01]  /*4ba0*/  HMMA.16816.F32 R32, R8, R16, R56 ;  /* 0x000000100820723c */ /* 0x000fe20000001838 */
[----:B-1----:R-:W-:-:S04]  /*4bb0*/  FFMA.FTZ R0, R115, c[0x0][0x23c], -R2 ;  /* 0x00008f0073007a23 */ /* 0x002fc80000010802 */
[----:B------:R1:W1:Y:S03]  /*4bc0*/  MUFU.EX2 R76, R0 ;  /* 0x00000000004c7308 */ /* 0x0002660000000800 */
[----:B------:R-:W-:Y:S01]  /*4bd0*/  HMMA.16816.F32 R36, R8, R18, R36 ;  /* 0x000000120824723c */ /* 0x000fe20000001824 */
[----:B------:R-:W4:Y:S06]  /*4be0*/  LDSM.16.MT88.4 R16, [R206+0x5000] ;  /* 0x00500000ce10783b */ /* 0x000f2c0000004200 */
[----:B--2---:R-:W-:-:S02]  /*4bf0*/  F2FP.PACK_AB R8, R80, R81 ;  /* 0x000000515008723e */ /* 0x004fc400000000ff */
[----:B---3--:R-:W-:Y:S01]  /*4c00*/  F2FP.PACK_AB R10, R78, R79 ;  /* 0x0000004f4e0a723e */ /* 0x008fe200000000ff */
[----:B-1----:R-:W-:Y:S01]  /*4c10*/  FFMA.FTZ R0, R113, c[0x0][0x23c], -R2 ;  /* 0x00008f0071007a23 */ /* 0x002fe20000010802 */
[----:B------:R-:W-:-:S03]  /*4c20*/  F2FP.PACK_AB R9, R76, R75 ;  /* 0x0000004b4c09723e */ /* 0x000fc600000000ff */
[----:B------:R1:W-:Y:S02]  /*4c30*/  MUFU.EX2 R74, R0 ;  /* 0x00000000004a7308 */ /* 0x0003e40000000800 */
[----:B-1----:R-:W-:-:S06]  /*4c40*/  FFMA.FTZ R0, R154, c[0x0][0x23c], -R2 ;  /* 0x00008f009a007a23 */ /* 0x002fcc0000010802 */
[----:B------:R1:W2:Y:S02]  /*4c50*/  MUFU.EX2 R73, R0 ;  /* 0x0000000000497308 */ /* 0x0002a40000000800 */
[----:B-1----:R-:W-:Y:S01]  /*4c60*/  FFMA.FTZ R0, R87, c[0x0][0x23c], -R6 ;  /* 0x00008f0057007a23 */ /* 0x002fe20000010806 */
[----:B--2---:R-:W-:-:S05]  /*4c70*/  F2FP.PACK_AB R11, R73, R74 ;  /* 0x0000004a490b723e */ /* 0x004fca00000000ff */
[----:B------:R1:W-:Y:S02]  /*4c80*/  MUFU.EX2 R77, R0 ;  /* 0x00000000004d7308 */ /* 0x0003e40000000800 */
[C---:B-----5:R-:W-:Y:S08]  /*4c90*/  HMMA.16816.F32 R160, R8.reuse, R24, R60 ;  /* 0x0000001808a0723c */ /* 0x060ff0000000183c */
[----:B----4-:R-:W-:Y:S01]  /*4ca0*/  HMMA.16816.F32 R140, R8, R20, R140 ;  /* 0x00000014088c723c */ /* 0x010fe2000000188c */
[----:B-1----:R-:W-:-:S04]  /*4cb0*/  FFMA.FTZ R0, R98, c[0x0][0x23c], -R5 ;  /* 0x00008f0062007a23 */ /* 0x002fc80000010805 */
[----:B------:R1:W-:Y:S03]  /*4cc0*/  MUFU.EX2 R72, R0 ;  /* 0x0000000000487308 */ /* 0x0003e60000000800 */
[C---:B------:R-:W-:Y:S08]  /*4cd0*/  HMMA.16816.F32 R148, R8.reuse, R22, R148 ;  /* 0x000000160894723c */ /* 0x040ff00000001894 */
[----:B------:R-:W-:Y:S01]  /*4ce0*/  HMMA.16816.F32 R28, R8, R26, R28 ;  /* 0x0000001a081c723c */ /* 0x000fe2000000181c */
[----:B-1----:R-:W-:-:S06]  /*4cf0*/  FFMA.FTZ R0, R109, c[0x0][0x23c], -R5 ;  /* 0x00008f006d007a23 */ /* 0x002fcc0000010805 */
[----:B------:R-:W-:Y:S02]  /*4d00*/  F2FP.PACK_AB R8, R236, R237 ;  /* 0x000000edec08723e */ /* 0x000fe400000000ff */
[----:B------:R-:W-:Y:S01]  /*4d10*/  F2FP.PACK_AB R9, R192, R188 ;  /* 0x000000bcc009723e */ /* 0x000fe200000000ff */
[----:B------:R1:W2:Y:S01]  /*4d20*/  MUFU.EX2 R71, R0 ;  /* 0x0000000000477308 */ /* 0x0002a20000000800 */
        /* <DEDUP_REMOVED lines=9> */
[----:B------:R-:W4:Y:S01]  /*4dc0*/  LDSM.16.MT88.4 R24, [R206+0x5400] ;  /* 0x00540000ce18783b */ /* 0x000f220000004200 */
[----:B---3--:R-:W-:-:S04]  /*4dd0*/  FFMA.FTZ R0, R95, c[0x0][0x23c], -R5 ;  /* 0x00008f005f007a23 */ /* 0x008fc80000010805 */
[----:B------:R3:W5:Y:S01]  /*4de0*/  MUFU.EX2 R69, R0 ;  /* 0x0000000000457308 */ /* 0x0007620000000800 */
[----:B--2---:R-:W-:Y:S01]  /*4df0*/  F2FP.PACK_AB R8, R71, R72 ;  /* 0x000000484708723e */ /* 0x004fe200000000ff */
[----:B---3--:R-:W-:Y:S01]  /*4e00*/  FFMA.FTZ R0, R110, c[0x0][0x23c], -R2 ;  /* 0x00008f006e007a23 */ /* 0x008fe20000010802 */
[----:B-----5:R-:W-:-:S05]  /*4e10*/  F2FP.PACK_AB R10, R69, R70 ;  /* 0x00000046450a723e */ /* 0x020fca00000000ff */
[----:B------:R2:W-:Y:S02]  /*4e20*/  MUFU.EX2 R66, R0 ;  /* 0x0000000000427308 */ /* 0x0005e40000000800 */
[--C-:B--2---:R-:W-:Y:S02]  /*4e30*/  FFMA.FTZ R0, R155, c[0x0][0x23c], -R2.reuse ;  /* 0x00008f009b007a23 */ /* 0x104fe40000010802 */
[----:B------:R-:W-:Y:S04]  /*4e40*/  LDSM.16.MT88.4 R152, [R205+0x5c00] ;  /* 0x005c0000cd98783b */ /* 0x000fe80000004200 */
        /* <DEDUP_REMOVED lines=29> */
[----:B-----5:R-:W-:-:S04]  /*5020*/  FFMA.FTZ R0, R88, c[0x0][0x23c], -R5 ;  /* 0x00008f0058007a23 */ /* 0x020fc80000010805 */
[----:B------:R5:W4:Y:S01]  /*5030*/  MUFU.EX2 R60, R0 ;  /* 0x00000000003c7308 */ /* 0x000b220000000800 */
[----:B---3--:R-:W-:Y:S01]  /*5040*/  F2FP.PACK_AB R8, R62, R63 ;  /* 0x0000003f3e08723e */ /* 0x008fe200000000ff */
[----:B-----5:R-:W-:Y:S01]  /*5050*/  FFMA.FTZ R0, R157, c[0x0][0x23c], -R2 ;  /* 0x00008f009d007a23 */ /* 0x020fe20000010802 */
[----:B----4-:R-:W-:-:S05]  /*5060*/  F2FP.PACK_AB R10, R60, R61 ;  /* 0x0000003d3c0a723e */ /* 0x010fca00000000ff */
        /* <DEDUP_REMOVED lines=26> */
[----:B------:R1:W-:Y:S07]  /*5210*/  MUFU.EX2 R52, R0 ;  /* 0x0000000000347308 */ /* 0x0003ee0000000800 */
[C---:B------:R-:W-:Y:S08]  /*5220*/  HMMA.16816.F32 R24, R8.reuse, R26, R28 ;  /* 0x0000001a0818723c */ /* 0x040ff0000000181c */
[----:B------:R-:W-:Y:S01]  /*5230*/  HMMA.16816.F32 R144, R8, R20, R144 ;  /* 0x000000140890723c */ /* 0x000fe20000001890 */
[----:B------:R-:W4:Y:S01]  /*5240*/  LDSM.16.MT88.4 R20, [R206+0x5c00] ;  /* 0x005c0000ce14783b */ /* 0x000f220000004200 */
[----:B-1----:R-:W-:-:S04]  /*5250*/  FFMA.FTZ R0, R106, c[0x0][0x23c], -R5 ;  /* 0x00008f006a007a23 */ /* 0x002fc80000010805 */
[----:B------:R1:W5:Y:S01]  /*5260*/  MUFU.EX2 R51, R0 ;  /* 0x0000000000337308 */ /* 0x0003620000000800 */
[----:B---3--:R-:W-:Y:S01]  /*5270*/  F2FP.PACK_AB R8, R53, R54 ;  /* 0x000000363508723e */ /* 0x008fe200000000ff */
[----:B-1----:R-:W-:Y:S01]  /*5280*/  FFMA.FTZ R0, R165, c[0x0][0x23c], -R2 ;  /* 0x00008f00a5007a23 */ /* 0x002fe20000010802 */
[----:B-----5:R-:W-:-:S05]  /*5290*/  F2FP.PACK_AB R10, R51, R52 ;  /* 0x00000034330a723e */ /* 0x020fca00000000ff */
        /* <DEDUP_REMOVED lines=11> */
[C---:B--2---:R-:W-:Y:S08]  /*5350*/  HMMA.16816.F32 R140, R8.reuse, R12, R140 ;  /* 0x0000000c088c723c */ /* 0x044ff0000000188c */
        /* <DEDUP_REMOVED lines=10> */
[----:B---3--:R-:W-:Y:S02]  /*5400*/  F2FP.PACK_AB R11, R46, R56 ;  /* 0x000000382e0b723e */ /* 0x008fe400000000ff */
[----:B------:R-:W-:-:S05]  /*5410*/  F2FP.PACK_AB R168, R173, R139 ;  /* 0x0000008bada8723e */ /* 0x000fca00000000ff */
[----:B------:R-:W-:Y:S01]  /*5420*/  HMMA.16816.F32 R40, R8, R16, R40 ;  /* 0x000000100828723c */ /* 0x000fe20000001828 */
[----:B-1----:R-:W-:Y:S01]  /*5430*/  FFMA.FTZ R0, R166, c[0x0][0x23c], -R5 ;  /* 0x00008f00a6007a23 */ /* 0x002fe20000010805 */
[----:B--2---:R-:W-:-:S06]  /*5440*/  F2FP.PACK_AB R164, R44, R45 ;  /* 0x0000002d2ca4723e */ /* 0x004fcc00000000ff */
[C---:B------:R-:W-:Y:S01]  /*5450*/  HMMA.16816.F32 R144, R8.reuse, R12, R144 ;  /* 0x0000000c0890723c */ /* 0x040fe20000001890 */
[----:B------:R1:W-:Y:S07]  /*5460*/  MUFU.EX2 R31, R0 ;  /* 0x00000000001f7308 */ /* 0x0003ee0000000800 */
[C---:B------:R-:W-:Y:S08]  /*5470*/  HMMA.16816.F32 R12, R8.reuse, R14, R36 ;  /* 0x0000000e080c723c */ /* 0x040ff00000001824 */
[----:B------:R-:W-:Y:S01]  /*5480*/  HMMA.16816.F32 R24, R8, R18, R24 ;  /* 0x000000120818723c */ /* 0x000fe20000001818 */
[----:B-1----:R-:W-:-:S02]  /*5490*/  FFMA.FTZ R0, R167, c[0x0][0x23c], -R5 ;  /* 0x00008f00a7007a23 */ /* 0x002fc40000010805 */
[----:B------:R-:W-:Y:S02]  /*54a0*/  FADD.FTZ R5, R203, R202 ;  /* 0x000000cacb057221 */ /* 0x000fe40000010000 */
[----:B------:R1:W2:Y:S02]  /*54b0*/  MUFU.EX2 R222, R0 ;  /* 0x0000000000de7308 */ /* 0x0002a40000000800 */
[----:B------:R-:W-:Y:S02]  /*54c0*/  FADD.FTZ R5, R219, R5 ;  /* 0x00000005db057221 */ /* 0x000fe40000010000 */
[----:B-1----:R-:W-:Y:S01]  /*54d0*/  FFMA.FTZ R0, R174, c[0x0][0x23c], -R2 ;  /* 0x00008f00ae007a23 */ /* 0x002fe20000010802 */
[----:B--2---:R-:W-:-:S03]  /*54e0*/  F2FP.PACK_AB R166, R222, R31 ;  /* 0x0000001fdea6723e */ /* 0x004fc600000000ff */
[----:B------:R1:W-:Y:S02]  /*54f0*/  MUFU.EX2 R29, R0 ;  /* 0x00000000001d7308 */ /* 0x0003e40000000800 */
[----:B-1----:R-:W-:-:S06]  /*5500*/  FFMA.FTZ R0, R171, c[0x0][0x23c], -R2 ;  /* 0x00008f00ab007a23 */ /* 0x002fcc0000010802 */
[----:B------:R1:W2:Y:S02]  /*5510*/  MUFU.EX2 R30, R0 ;  /* 0x00000000001e7308 */ /* 0x0002a40000000800 */
[--C-:B-1----:R-:W-:Y:S01]  /*5520*/  FFMA.FTZ R0, R170, c[0x0][0x23c], -R2.reuse ;  /* 0x00008f00aa007a23 */ /* 0x102fe20000010802 */
[----:B--2---:R-:W-:Y:S01]  /*5530*/  F2FP.PACK_AB R165, R30, R29 ;  /* 0x0000001d1ea5723e */ /* 0x004fe200000000ff */
[----:B------:R-:W-:Y:S01]  /*5540*/  FFMA.FTZ R2, R176, c[0x0][0x23c], -R2 ;  /* 0x00008f00b0027a23 */ /* 0x000fe20000010802 */
[----:B------:R-:W-:-:S03]  /*5550*/  F2FP.PACK_AB R170, R242, R172 ;  /* 0x000000acf2aa723e */ /* 0x000fc600000000ff */
[----:B------:R1:W-:Y:S08]  /*5560*/  MUFU.EX2 R28, R0 ;  /* 0x00000000001c7308 */ /* 0x0003f00000000800 */
[----:B------:R2:W3:Y:S01]  /*5570*/  MUFU.EX2 R221, R2 ;  /* 0x0000000200dd7308 */ /* 0x0004e20000000800 */
[----:B-1----:R-:W-:-:S07]  /*5580*/  FFMA.FTZ R0, R179, c[0x0][0x23c], -R6 ;  /* 0x00008f00b3007a23 */ /* 0x002fce0000010806 */
[----:B------:R1:W-:Y:S01]  /*5590*/  MUFU.EX2 R16, R0 ;  /* 0x0000000000107308 */ /* 0x0003e20000000800 */
[----:B--2---:R-:W-:Y:S01]  /*55a0*/  FFMA.FTZ R2, R177, c[0x0][0x23c], -R6 ;  /* 0x00008f00b1027a23 */ /* 0x004fe20000010806 */
[----:B---3--:R-:W-:-:S06]  /*55b0*/  F2FP.PACK_AB R167, R221, R28 ;  /* 0x0000001cdda7723e */ /* 0x008fcc00000000ff */
[----:B------:R2:W-:Y:S01]  /*55c0*/  MUFU.EX2 R9, R2 ;  /* 0x0000000200097308 */ /* 0x0005e20000000800 */
[----:B------:R-:W-:Y:S01]  /*55d0*/  HMMA.16816.F32 R140, R164, R152, R140 ;  /* 0x00000098a48c723c */ /* 0x000fe2000000188c */
[--C-:B-1----:R-:W-:Y:S02]  /*55e0*/  FFMA.FTZ R0, R178, c[0x0][0x23c], -R6.reuse ;  /* 0x00008f00b2007a23 */ /* 0x102fe40000010806 */
[----:B------:R-:W-:-:S04]  /*55f0*/  FFMA.FTZ R6, R175, c[0x0][0x23c], -R6 ;  /* 0x00008f00af067a23 */ /* 0x000fc80000010806 */
[----:B------:R1:W3:Y:S01]  /*5600*/  MUFU.EX2 R10, R0 ;  /* 0x00000000000a7308 */ /* 0x0002e20000000800 */
[----:B------:R-:W-:Y:S01]  /*5610*/  HMMA.16816.F32 R148, R164, R154, R148 ;  /* 0x0000009aa494723c */ /* 0x000fe20000001894 */
[----:B--2---:R-:W-:-:S06]  /*5620*/  FADD.FTZ R2, R132, R123 ;  /* 0x0000007b84027221 */ /* 0x004fcc0000010000 */
[----:B------:R2:W5:Y:S01]  /*5630*/  MUFU.EX2 R220, R6 ;  /* 0x0000000600dc7308 */ /* 0x0005620000000800 */
[----:B----4-:R-:W-:Y:S01]  /*5640*/  HMMA.16816.F32 R160, R164, R20, R160 ;  /* 0x00000014a4a0723c */ /* 0x010fe200000018a0 */
[----:B-1----:R-:W-:Y:S01]  /*5650*/  FADD.FTZ R0, R101, R7 ;  /* 0x0000000765007221 */ /* 0x002fe20000010000 */
[----:B---3--:R-:W-:Y:S01]  /*5660*/  F2FP.PACK_AB R169, R10, R16 ;  /* 0x000000100aa9723e */ /* 0x008fe200000000ff */
[----:B------:R-:W-:-:S05]  /*5670*/  FADD.FTZ R7, R127, R2 ;  /* 0x000000027f077221 */ /* 0x000fca0000010000 */
[----:B------:R-:W-:Y:S01]  /*5680*/  HMMA.16816.F32 R164, R164, R22, R32 ;  /* 0x00000016a4a4723c */ /* 0x000fe20000001820 */
[----:B------:R-:W-:Y:S02]  /*5690*/  FADD.FTZ R2, R223, R5 ;  /* 0x00000005df027221 */ /* 0x000fe40000010000 */
[----:B------:R-:W-:Y:S02]  /*56a0*/  FADD.FTZ R7, R131, R7 ;  /* 0x0000000783077221 */ /* 0x000fe40000010000 */
[----:B--2---:R-:W-:Y:S01]  /*56b0*/  FADD.FTZ R6, R100, R0 ;  /* 0x0000000064067221 */ /* 0x004fe20000010000 */
[----:B-----5:R-:W-:Y:S01]  /*56c0*/  F2FP.PACK_AB R171, R220, R9 ;  /* 0x00000009dcab723e */ /* 0x020fe200000000ff */
        /* <DEDUP_REMOVED lines=19> */
[----:B------:R-:W-:Y:S01]  /*5800*/  HMMA.16816.F32 R168, R168, R22, R24 ;  /* 0x00000016a8a8723c */ /* 0x000fe20000001818 */
        /* <DEDUP_REMOVED lines=97> */
[----:B------:R-:W-:Y:S01]  /*5e20*/  FADD.FTZ R221, R221, R0 ;  /* 0x00000000dddd7221 */ /* 0x000fe20000010000 */
[----:B------:R-:W-:Y:S05]  /*5e30*/  @!P0 BRA `(.L_x_67) ;  /* 0x00003ab000008947 */ /* 0x000fea0003800000 */
[----:B------:R-:W-:Y:S01]  /*5e40*/  ISETP.GE.AND P0, PT, R246, c[0x0][0x220], PT ;  /* 0x00008800f6007a0c */ /* 0x000fe20003f06270 */
[----:B------:R-:W-:Y:S01]  /*5e50*/  IMAD.MOV.U32 R244, RZ, RZ, c[0x0][0x1a4] ;  /* 0x00006900fff47624 */ /* 0x000fe200078e00ff */
[----:B------:R-:W-:Y:S01]  /*5e60*/  ULDC.64 UR4, c[0x0][0x1a0] ;  /* 0x0000680000047ab9 */ /* 0x000fe20000000a00 */
[----:B------:R-:W-:Y:S01]  /*5e70*/  LEA.HI.SX32 R218, R218, 0xfffffffe, 0x19 ;  /* 0xfffffffedada7811 */ /* 0x000fe200078fcaff */
[----:B------:R-:W-:Y:S01]  /*5e80*/  IMAD.MOV.U32 R133, RZ, RZ, R137 ;  /* 0x000000ffff857224 */ /* 0x000fe200078e0089 */
[----:B------:R-:W-:Y:S01]  /*5e90*/  MOV R132, R138 ;  /* 0x0000008a00847202 */ /* 0x000fe20000000f00 */
[----:B------:R-:W-:Y:S01]  /*5ea0*/  IMAD.MOV.U32 R135, RZ, RZ, R3 ;  /* 0x000000ffff877224 */ /* 0x000fe200078e0003 */
[----:B------:R-:W-:Y:S01]  /*5eb0*/  MOV R134, R136 ;  /* 0x0000008800867202 */ /* 0x000fe20000000f00 */
[----:B------:R-:W-:-:S02]  /*5ec0*/  USHF.L.U64.HI UR5, UR4, 0x5, UR5 ;  /* 0x0000000504057899 */ /* 0x000fc40008010205 */
[----:B------:R-:W-:-:S03]  /*5ed0*/  USHF.L.U32 UR4, UR4, 0x5, URZ ;  /* 0x0000000504047899 */ /* 0x000fc6000800063f */
[----:B------:R-:W-:Y:S01]  /*5ee0*/  @!P0 IMAD R244, R244, 0x60, RZ ;  /* 0x00000060f4f48824 */ /* 0x000fe200078e02ff */
[----:B------:R-:W-:Y:S05]  /*5ef0*/  BRA `(.L_x_68) ;  /* 0x0000039000007947 */ /* 0x000fea0003800000 */
.L_x_70:
[----:B------:R-:W2:Y:S01]  /*5f00*/  LDL.64 R224, [R1] ;  /* 0x0000000001e07983 */ /* 0x000ea20000100a00 */
[----:B------:R-:W-:Y:S01]  /*5f10*/  IADD3 R0, R218, -0x1, RZ ;  /* 0xffffffffda007810 */ /* 0x000fe20007ffe0ff */
[----:B------:R-:W-:Y:S02]  /*5f20*/  IMAD.MOV.U32 R223, RZ, RZ, c[0x0][0x198] ;  /* 0x00006600ffdf7624 */ /* 0x000fe400078e00ff */
[----:B------:R1:W-:Y:S01]  /*5f30*/  @P0 STS [R217+0x2000], RZ ;  /* 0x002000ffd9000388 */ /* 0x0003e20000000800 */
[----:B------:R-:W-:Y:S01]  /*5f40*/  SHF.R.S32.HI R3, RZ, 0x1f, R0 ;  /* 0x0000001fff037819 */ /* 0x000fe20000011400 */
[C---:B------:R-:W-:Y:S02]  /*5f50*/  IMAD.WIDE.U32 R136, R0.reuse, c[0x0][0x198], RZ ;  /* 0x0000660000887a25 */ /* 0x040fe400078e00ff */
[----:B------:R1:W-:Y:S02]  /*5f60*/  @P0 STS [R217+0x2004], RZ ;  /* 0x002004ffd9000388 */ /* 0x0003e40000000800 */
[----:B------:R-:W-:Y:S02]  /*5f70*/  IMAD R3, R3, c[0x0][0x198], RZ ;  /* 0x0000660003037a24 */ /* 0x000fe400078e02ff */
[----:B------:R1:W-:Y:S01]  /*5f80*/  @P0 STS.64 [R217+0x2008], RZ ;  /* 0x002008ffd9000388 */ /* 0x0003e20000000a00 */
[----:B------:R-:W-:Y:S02]  /*5f90*/  IMAD.SHL.U32 R223, R223, 0x20, RZ ;  /* 0x00000020dfdf7824 */ /* 0x000fe400078e00ff */
[----:B------:R-:W-:Y:S02]  /*5fa0*/  IMAD R3, R0, c[0x0][0x19c], R3 ;  /* 0x0000670000037a24 */ /* 0x000fe400078e0203 */
[----:B------:R-:W-:Y:S02]  /*5fb0*/  @!P0 IMAD.MOV.U32 R0, RZ, RZ, c[0x0][0x198] ;  /* 0x00006600ff008624 */ /* 0x000fe400078e00ff */
[----:B------:R-:W-:Y:S02]  /*5fc0*/  IMAD.IADD R3, R137, 0x1, R3 ;  /* 0x0000000189037824 */ /* 0x000fe400078e0203 */
[----:B------:R-:W-:Y:S02]  /*5fd0*/  @!P0 IMAD.MOV.U32 R138, RZ, RZ, c[0x0][0x19c] ;  /* 0x00006700ff8a8624 */ /* 0x000fe400078e00ff */
[----:B------:R-:W-:Y:S01]  /*5fe0*/  @!P0 IMAD.MOV.U32 R139, RZ, RZ, c[0x0][0x198] ;  /* 0x00006600ff8b8624 */ /* 0x000fe200078e00ff */
[C---:B--2---:R-:W-:Y:S01]  /*5ff0*/  LEA R2, P3, R136.reuse, R224, 0x7 ;  /* 0x000000e088027211 */ /* 0x044fe200078638ff */
[----:B------:R-:W-:Y:S03]  /*6000*/  IMAD.MOV.U32 R224, RZ, RZ, 0x5 ;  /* 0x00000005ffe07424 */ /* 0x000fe600078e00ff */
[----:B------:R-:W-:Y:S02]  /*6010*/  LEA.HI.X R3, R136, R249, R3, 0x7, P3 ;  /* 0x000000f988037211 */ /* 0x000fe400018f3c03 */
[----:B------:R-:W-:Y:S01]  /*6020*/  @!P0 IADD3 R136, P4, R223, R2, RZ ;  /* 0x00000002df888210 */ /* 0x000fe20007f9e0ff */
[----:B------:R-:W-:Y:S01]  /*6030*/  IMAD.MOV.U32 R223, RZ, RZ, c[0x0][0x198] ;  /* 0x00006600ffdf7624 */ /* 0x000fe200078e00ff */
[----:B------:R-:W-:Y:S02]  /*6040*/  @!P0 LEA R174, P5, R2, c[0x0][0x168], 0x1 ;  /* 0x00005a0002ae8a11 */ /* 0x000fe400078a08ff */
[----:B------:R-:W-:Y:S02]  /*6050*/  @!P0 LEA R172, P3, R136, c[0x0][0x168], 0x1 ;  /* 0x00005a0088ac8a11 */ /* 0x000fe400078608ff */
[----:B------:R-:W-:Y:S02]  /*6060*/  SHF.L.U64.HI R223, R223, R224, c[0x0][0x19c] ;  /* 0x00006700dfdf7619 */ /* 0x000fe400000102e0 */
[--C-:B------:R-:W-:Y:S02]  /*6070*/  @!P0 LEA.HI.X R175, R2, c[0x0][0x16c], R3.reuse, 0x1, P5 ;  /* 0x00005b0002af8a11 */ /* 0x100fe400028f0c03 */
[C---:B------:R-:W-:Y:S01]  /*6080*/  @!P0 LEA R137, P2, R0.reuse, R2, 0x6 ;  /* 0x0000000200898211 */ /* 0x040fe200078430ff */
[--C-:B------:R-:W-:Y:S02]  /*6090*/  @!P0 IMAD.X R173, R223, 0x1, R3.reuse, P4 ;  /* 0x00000001dfad8824 */ /* 0x100fe400020e0603 */
[----:B------:R-:W-:Y:S01]  /*60a0*/  @!PT LDS RZ, [RZ] ;  /* 0x00000000fffff984 */ /* 0x000fe20000000800 */
[----:B------:R-:W-:Y:S01]  /*60b0*/  @!PT LDS RZ, [RZ] ;  /* 0x00000000fffff984 */ /* 0x000fe20000000800 */
[----:B------:R-:W-:Y:S01]  /*60c0*/  @!PT LDS RZ, [RZ] ;  /* 0x00000000fffff984 */ /* 0x000fe20000000800 */
[----:B------:R1:W-:Y:S01]  /*60d0*/  @!P0 LDGSTS.E.BYPASS.LTC128B.128 [R217+0x2000], [R174.64] ;  /* 0x02000000aed98fae */ /* 0x0003e2000b901d46 */
[----:B------:R-:W-:Y:S01]  /*60e0*/  @!P0 LEA.HI.X R176, R0, R3, R138, 0x6, P2 ;  /* 0x0000000300b08211 */ /* 0x000fe200010f348a */
[----:B------:R-:W-:Y:S01]  /*60f0*/  @!P0 IMAD.WIDE.U32 R2, R139, 0x60, R2 ;  /* 0x000000608b028825 */ /* 0x000fe200078e0002 */
[----:B------:R-:W-:Y:S01]  /*6100*/  @!P0 LEA.HI.X R173, R136, c[0x0][0x16c], R173, 0x1, P3 ;  /* 0x00005b0088ad8a11 */ /* 0x000fe200018f0cad */
[----:B------:R1:W-:Y:S01]  /*6110*/  @P0 STS.128 [R217+0x2800], RZ ;  /* 0x002800ffd9000388 */ /* 0x0003e20000000c00 */
[C---:B------:R-:W-:Y:S01]  /*6120*/  @!P0 LEA R138, P2, R137.reuse, c[0x0][0x168], 0x1 ;  /* 0x00005a00898a8a11 */ /* 0x040fe200078408ff */
[----:B------:R-:W-:Y:S02]  /*6130*/  @!P0 IMAD.MOV.U32 R0, RZ, RZ, c[0x0][0x19c] ;  /* 0x00006700ff008624 */ /* 0x000fe400078e00ff */
[----:B------:R-:W-:Y:S01]  /*6140*/  @!PT LDS RZ, [RZ] ;  /* 0x00000000fffff984 */ /* 0x000fe20000000800 */
[----:B------:R-:W-:Y:S01]  /*6150*/  @!PT LDS RZ, [RZ] ;  /* 0x00000000fffff984 */ /* 0x000fe20000000800 */
[----:B------:R-:W-:Y:S01]  /*6160*/  @!PT LDS RZ, [RZ] ;  /* 0x00000000fffff984 */ /* 0x000fe20000000800 */
[----:B------:R1:W-:Y:S01]  /*6170*/  @!P0 LDGSTS.E.BYPASS.LTC128B.128 [R217+0x2800], [R172.64] ;  /* 0x02800000acd98fae */ /* 0x0003e2000b901d46 */
[----:B------:R-:W-:Y:S01]  /*6180*/  @!P0 LEA.HI.X R139, R137, c[0x0][0x16c], R176, 0x1, P2 ;  /* 0x00005b00898b8a11 */ /* 0x000fe200010f0cb0 */
[----:B------:R-:W-:Y:S01]  /*6190*/  @!P0 IMAD R0, R0, 0x60, RZ ;  /* 0x0000006000008824 */ /* 0x000fe200078e02ff */
[----:B------:R-:W-:Y:S01]  /*61a0*/  @!P0 LEA R136, P2, R2, c[0x0][0x168], 0x1 ;  /* 0x00005a0002888a11 */ /* 0x000fe200078408ff */
[----:B------:R1:W-:Y:S02]  /*61b0*/  @P0 STS.128 [R217+0x3000], RZ ;  /* 0x003000ffd9000388 */ /* 0x0003e40000000c00 */
[----:B------:R-:W-:Y:S02]  /*61c0*/  @!P0 IMAD.IADD R0, R0, 0x1, R3 ;  /* 0x0000000100008824 */ /* 0x000fe400078e0203 */
[----:B------:R-:W-:Y:S01]  /*61d0*/  @!PT LDS RZ, [RZ] ;  /* 0x00000000fffff984 */ /* 0x000fe20000000800 */
[----:B------:R-:W-:Y:S01]  /*61e0*/  @!PT LDS RZ, [RZ] ;  /* 0x00000000fffff984 */ /* 0x000fe20000000800 */
[----:B------:R-:W-:Y:S01]  /*61f0*/  @!PT LDS RZ, [RZ] ;  /* 0x00000000fffff984 */ /* 0x000fe20000000800 */
[----:B------:R1:W-:Y:S03]  /*6200*/  @!P0 LDGSTS.E.BYPASS.LTC128B.128 [R217+0x3000], [R138.64] ;  /* 0x030000008ad98fae */ /* 0x0003e6000b901d46 */
[----:B------:R-:W-:Y:S01]  /*6210*/  @!P0 LEA.HI.X R137, R2, c[0x0][0x16c], R0, 0x1, P2 ;  /* 0x00005b0002898a11 */ /* 0x000fe200010f0c00 */
[----:B------:R1:W-:Y:S04]  /*6220*/  @P0 STS.128 [R217+0x3800], RZ ;  /* 0x003800ffd9000388 */ /* 0x0003e80000000c00 */
[----:B------:R-:W-:Y:S01]  /*6230*/  @!PT LDS RZ, [RZ] ;  /* 0x00000000fffff984 */ /* 0x000fe20000000800 */
[----:B------:R-:W-:Y:S01]  /*6240*/  @!PT LDS RZ, [RZ] ;  /* 0x00000000fffff984 */ /* 0x000fe20000000800 */
[----:B------:R-:W-:Y:S01]  /*6250*/  @!PT LDS RZ, [RZ] ;  /* 0x00000000fffff984 */ /* 0x000fe20000000800 */
[----:B------:R1:W-:Y:S04]  /*6260*/  @!P0 LDGSTS.E.BYPASS.LTC128B.128 [R217+0x3800], [R136.64] ;  /* 0x0380000088d98fae */ /* 0x0003e8000b901d46 */
[----:B------:R-:W0:Y:S01]  /*6270*/  LDGDEPBAR ;  /* 0x00000000000079af */ /* 0x000e220000000000 */
[----:B------:R-:W-:-:S05]  /*6280*/  BRA `(.L_x_69) ;  /* 0x0000088000007947 */ /* 0x000fca0003800000 */
.L_x_68:
[----:B------:R-:W-:Y:S04]  /*6290*/  DEPBAR.LE SB0, 0x0 ;  /* 0x000080000000791a */ /* 0x000fe80000000000 */
[----:B------:R-:W-:Y:S01]  /*62a0*/  BAR.SYNC.DEFER_BLOCKING 0x0 ;  /* 0x0000000000007b1d */ /* 0x000fe20000010000 */
[----:B------:R-:W-:Y:S01]  /*62b0*/  SHF.R.S32.HI R0, RZ, 0x1f, R218 ;  /* 0x0000001fff007819 */ /* 0x000fe200000114da */
[----:B------:R-:W-:Y:S04]  /*62c0*/  IMAD.WIDE.U32 R4, R218, c[0x0][0x1a0], RZ ;  /* 0x00006800da047a25 */ /* 0x000fe800078e00ff */
[----:B------:R-:W-:Y:S01]  /*62d0*/  IMAD R0, R0, c[0x0][0x1a0], RZ ;  /* 0x0000680000007a24 */ /* 0x000fe200078e02ff */
[----:B------:R-:W-:Y:S01]  /*62e0*/  LEA R2, P2, R4, R250, 0x7 ;  /* 0x000000fa04027211 */ /* 0x000fe200078438ff */
[----:B------:R-:W-:Y:S02]  /*62f0*/  IMAD.MOV.U32 R12, RZ, RZ, c[0x0][0x1a0] ;  /* 0x00006800ff0c7624 */ /* 0x000fe400078e00ff */
[----:B------:R-:W-:Y:S01]  /*6300*/  IMAD R0, R218, c[0x0][0x1a4], R0 ;  /* 0x00006900da007a24 */ /* 0x000fe200078e0200 */
[C---:B------:R-:W-:Y:S01]  /*6310*/  @!P0 LEA R10, P4, R2.reuse, c[0x0][0x170], 0x1 ;  /* 0x00005c00020a8a11 */ /* 0x040fe200078808ff */
[----:B------:R-:W-:Y:S02]  /*6320*/  IMAD.MOV.U32 R13, RZ, RZ, c[0x0][0x1a4] ;  /* 0x00006900ff0d7624 */ /* 0x000fe400078e00ff */
[----:B------:R-:W-:Y:S01]  /*6330*/  IMAD.IADD R0, R5, 0x1, R0 ;  /* 0x0000000105007824 */ /* 0x000fe200078e0200 */
[----:B------:R-:W-:Y:S04]  /*6340*/  @!P0 IADD3 R5, P1, R2, UR4, RZ ;  /* 0x0000000402058c10 */ /* 0x000fe8000ff3e0ff */
[----:B------:R-:W-:Y:S02]  /*6350*/  LEA.HI.X R3, R4, R245, R0, 0x7, P2 ;  /* 0x000000f504037211 */ /* 0x000fe400010f3c00 */
[----:B------:R-:W-:Y:S02]  /*6360*/  @!P0 LEA R8, P3, R5, c[0x0][0x170], 0x1 ;  /* 0x00005c0005088a11 */ /* 0x000fe400078608ff */
[----:B------:R-:W-:Y:S01]  /*6370*/  @!P0 LEA.HI.X R11, R2, c[0x0][0x174], R3, 0x1, P4 ;  /* 0x00005d00020b8a11 */ /* 0x000fe200020f0c03 */
[----:B------:R-:W-:Y:S01]  /*6380*/  @P0 STS [R217+0x4000], RZ ;  /* 0x004000ffd9000388 */ /* 0x000fe20000000800 */
[----:B------:R-:W-:Y:S02]  /*6390*/  @!P0 IADD3.X R4, R3, UR5, RZ, P1, !PT ;  /* 0x0000000503048c10 */ /* 0x000fe40008ffe4ff */
[----:B------:R-:W-:Y:S02]  /*63a0*/  @!P0 LEA R0, P2, R12, R2, 0x6 ;  /* 0x000000020c008211 */ /* 0x000fe400078430ff */
[----:B------:R-:W-:Y:S01]  /*63b0*/  @!P0 LEA.HI.X R9, R5, c[0x0][0x174], R4, 0x1, P3 ;  /* 0x00005d0005098a11 */ /* 0x000fe200018f0c04 */
[----:B------:R-:W-:Y:S01]  /*63c0*/  @P0 STS [R217+0x4004], RZ ;  /* 0x004004ffd9000388 */ /* 0x000fe20000000800 */
[----:B------:R-:W-:Y:S02]  /*63d0*/  @!P0 LEA R6, P1, R0, c[0x0][0x170], 0x1 ;  /* 0x00005c0000068a11 */ /* 0x000fe400078208ff */
[C---:B------:R-:W-:Y:S01]  /*63e0*/  @!P0 LEA.HI.X R7, R12.reuse, R3, R13, 0x6, P2 ;  /* 0x000000030c078211 */ /* 0x040fe200010f340d */
[----:B------:R-:W-:Y:S02]  /*63f0*/  @!P0 IMAD.WIDE.U32 R2, R12, 0x60, R2 ;  /* 0x000000600c028825 */ /* 0x000fe400078e0002 */
[----:B------:R-:W-:Y:S01]  /*6400*/  @P0 STS.64 [R217+0x4008], RZ ;  /* 0x004008ffd9000388 */ /* 0x000fe20000000a00 */
[----:B------:R-:W-:Y:S01]  /*6410*/  @!P0 LEA.HI.X R7, R0, c[0x0][0x174], R7, 0x1, P1 ;  /* 0x00005d0000078a11 */ /* 0x000fe200008f0c07 */
[----:B------:R-:W-:Y:S01]  /*6420*/  @!P0 IMAD.IADD R0, R244, 0x1, R3 ;  /* 0x00000001f4008824 */ /* 0x000fe200078e0203 */
[C---:B------:R-:W-:Y:S03]  /*6430*/  @!P0 LEA R4, P1, R2.reuse, c[0x0][0x170], 0x1 ;  /* 0x00005c0002048a11 */ /* 0x040fe600078208ff */
[----:B------:R-:W-:Y:S01]  /*6440*/  @!PT LDS RZ, [RZ] ;  /* 0x00000000fffff984 */ /* 0x000fe20000000800 */
[----:B------:R-:W-:Y:S01]  /*6450*/  @!PT LDS RZ, [RZ] ;  /* 0x00000000fffff984 */ /* 0x000fe20000000800 */
[----:B------:R-:W-:Y:S01]  /*6460*/  @!PT LDS RZ, [RZ] ;  /* 0x00000000fffff984 */ /* 0x000fe20000000800 */
[----:B------:R1:W-:Y:S01]  /*6470*/  @!P0 LDGSTS.E.BYPASS.LTC128B.128 [R217+0x4000], [R10.64] ;  /* 0x040000000ad98fae */ /* 0x0003e2000b901d46 */
[----:B------:R-:W-:Y:S02]  /*6480*/  @!P0 LEA.HI.X R5, R2, c[0x0][0x174], R0, 0x1, P1 ;  /* 0x00005d0002058a11 */ /* 0x000fe400008f0c00 */
[----:B------:R-:W-:Y:S03]  /*6490*/  ISETP.GT.AND P1, PT, R218, RZ, PT ;  /* 0x000000ffda00720c */ /* 0x000fe60003f24270 */
[----:B------:R-:W-:Y:S06]  /*64a0*/  @P0 STS.128 [R217+0x4800], RZ ;  /* 0x004800ffd9000388 */ /* 0x000fec0000000c00 */
[----:B------:R-:W-:Y:S01]  /*64b0*/  @!PT LDS RZ, [RZ] ;  /* 0x00000000fffff984 */ /* 0x000fe20000000800 */
[----:B------:R-:W-:Y:S01]  /*64c0*/  @!PT LDS RZ, [RZ] ;  /* 0x00000000fffff984 */ /* 0x000fe20000000800 */
[----:B------:R-:W-:Y:S01]  /*64d0*/  @!PT LDS RZ, [RZ] ;  /* 0x00000000fffff984 */ /* 0x000fe20000000800 */
[----:B------:R1:W-:Y:S06]  /*64e0*/  @!P0 LDGSTS.E.BYPASS.LTC128B.128 [R217+0x4800], [R8.64] ;  /* 0x0480000008d98fae */ /* 0x0003ec000b901d46 */
        /* <DEDUP_REMOVED lines=10> */
[----:B------:R-:W-:Y:S06]  /*6590*/  LDSM.16.M88.4 R128, [R207] ;  /* 0x00000000cf80783b */ /* 0x000fec0000000200 */
[----:B------:R-:W2:Y:S06]  /*65a0*/  LDSM.16.M88.4 R16, [R204+0x2000] ;  /* 0x00200000cc10783b */ /* 0x000eac0000000200 */
[----:B------:R-:W1:Y:S06]  /*65b0*/  LDSM.16.M88.4 R124, [R207+0x1000] ;  /* 0x00100000cf7c783b */ /* 0x000e6c0000000200 */
[----:B------:R-:W3:Y:S06]  /*65c0*/  LDSM.16.M88.4 R32, [R204+0x2400] ;  /* 0x00240000cc20783b */ /* 0x000eec0000000200 */
[----:B------:R-:W0:Y:S06]  /*65d0*/  LDGDEPBAR ;  /* 0x00000000000079af */ /* 0x000e2c0000000000 */
[----:B------:R-:W4:Y:S06]  /*65e0*/  LDSM.16.M88.4 R48, [R204+0x2800] ;  /* 0x00280000cc30783b */ /* 0x000f2c0000000200 */
[----:B------:R-:W5:Y:S06]  /*65f0*/  LDSM.16.M88.4 R64, [R204+0x2c00] ;  /* 0x002c0000cc40783b */ /* 0x000f6c0000000200 */
[----:B------:R-:W4:Y:S01]  /*6600*/  LDSM.16.M88.4 R80, [R204+0x3000] ;  /* 0x00300000cc50783b */ /* 0x000f220000000200 */
[-C--:B--2---:R-:W-:Y:S05]  /*6610*/  HMMA.16816.F32 R4, R128, R16.reuse, RZ ;  /* 0x000000108004723c */ /* 0x084fea00000018ff */
[----:B------:R-:W2:Y:S03]  /*6620*/  LDSM.16.M88.4 R96, [R204+0x3400] ;  /* 0x00340000cc60783b */ /* 0x000ea60000000200 */
[C---:B-1----:R-:W-:Y:S03]  /*6630*/  HMMA.16816.F32 R8, R124.reuse, R16, RZ ;  /* 0x000000107c08723c */ /* 0x042fe600000018ff */
[----:B------:R-:W1:Y:S06]  /*6640*/  LDSM.16.M88.4 R112, [R204+0x3800] ;  /* 0x00380000cc70783b */ /* 0x000e6c0000000200 */
[----:B------:R-:W1:Y:S01]  /*6650*/  LDSM.16.M88.4 R136, [R204+0x3c00] ;  /* 0x003c0000cc88783b */ /* 0x000e620000000200 */
[-C--:B------:R-:W-:Y:S05]  /*6660*/  HMMA.16816.F32 R12, R124, R18.reuse, RZ ;  /* 0x000000127c0c723c */ /* 0x080fea00000018ff */
[----:B------:R-:W-:Y:S03]  /*6670*/  LDSM.16.M88.4 R172, [R208] ;  /* 0x00000000d0ac783b */ /* 0x000fe60000000200 */
[C---:B------:R-:W-:Y:S03]  /*6680*/  HMMA.16816.F32 R16, R128.reuse, R18, RZ ;  /* 0x000000128010723c */ /* 0x040fe600000018ff */
[----:B------:R-:W1:Y:S05]  /*6690*/  LDSM.16.M88.4 R176, [R209] ;  /* 0x00000000d1b0783b */ /* 0x000e6a0000000200 */
[-C--:B---3--:R-:W-:Y:S01]  /*66a0*/  HMMA.16816.F32 R20, R128, R32.reuse, RZ ;  /* 0x000000208014723c */ /* 0x088fe200000018ff */
[----:B------:R-:W3:Y:S06]  /*66b0*/  LDSM.16.M88.4 R180, [R208+0x1000] ;  /* 0x00100000d0b4783b */ /* 0x000eec0000000200 */
[----:B------:R-:W1:Y:S01]  /*66c0*/  LDSM.16.M88.4 R184, [R216] ;  /* 0x00000000d8b8783b */ /* 0x000e620000000200 */
[C---:B------:R-:W-:Y:S05]  /*66d0*/  HMMA.16816.F32 R24, R124.reuse, R32, RZ ;  /* 0x000000207c18723c */ /* 0x040fea00000018ff */
[----:B------:R-:W1:Y:S03]  /*66e0*/  LDSM.16.M88.4 R188, [R215] ;  /* 0x00000000d7bc783b */ /* 0x000e660000000200 */
[-C--:B------:R-:W-:Y:S03]  /*66f0*/  HMMA.16816.F32 R28, R124, R34.reuse, RZ ;  /* 0x000000227c1c723c */ /* 0x080fe600000018ff */
[----:B------:R-:W1:Y:S05]  /*6700*/  LDSM.16.M88.4 R192, [R214] ;  /* 0x00000000d6c0783b */ /* 0x000e6a0000000200 */
[C---:B------:R-:W-:Y:S01]  /*6710*/  HMMA.16816.F32 R32, R128.reuse, R34, RZ ;  /* 0x000000228020723c */ /* 0x040fe200000018ff */
[----:B------:R-:W1:Y:S06]  /*6720*/  LDSM.16.M88.4 R196, [R213] ;  /* 0x00000000d5c4783b */ /* 0x000e6c0000000200 */
[----:B------:R-:W-:Y:S01]  /*6730*/  LDSM.16.M88.4 R200, [R211] ;  /* 0x00000000d3c8783b */ /* 0x000fe20000000200 */
[-C--:B----4-:R-:W-:Y:S08]  /*6740*/  HMMA.16816.F32 R36, R128, R48.reuse, RZ ;  /* 0x000000308024723c */ /* 0x090ff000000018ff */
[C---:B------:R-:W-:Y:S08]  /*6750*/  HMMA.16816.F32 R40, R124.reuse, R48, RZ ;  /* 0x000000307c28723c */ /* 0x040ff000000018ff */
[-C--:B------:R-:W-:Y:S08]  /*6760*/  HMMA.16816.F32 R44, R124, R50.reuse, RZ ;  /* 0x000000327c2c723c */ /* 0x080ff000000018ff */
[C---:B------:R-:W-:Y:S08]  /*6770*/  HMMA.16816.F32 R48, R128.reuse, R50, RZ ;  /* 0x000000328030723c */ /* 0x040ff000000018ff */
[-C--:B-----5:R-:W-:Y:S08]  /*6780*/  HMMA.16816.F32 R52, R128, R64.reuse, RZ ;  /* 0x000000408034723c */ /* 0x0a0ff000000018ff */
[C---:B------:R-:W-:Y:S08]  /*6790*/  HMMA.16816.F32 R56, R124.reuse, R64, RZ ;  /* 0x000000407c38723c */ /* 0x040ff000000018ff */
[-C--:B------:R-:W-:Y:S08]  /*67a0*/  HMMA.16816.F32 R60, R124, R66.reuse, RZ ;  /* 0x000000427c3c723c */ /* 0x080ff000000018ff */
[C---:B------:R-:W-:Y:S08]  /*67b0*/  HMMA.16816.F32 R64, R128.reuse, R66, RZ ;  /* 0x000000428040723c */ /* 0x040ff000000018ff */
[-C--:B------:R-:W-:Y:S08]  /*67c0*/  HMMA.16816.F32 R68, R128, R80.reuse, RZ ;  /* 0x000000508044723c */ /* 0x080ff000000018ff */
[C---:B------:R-:W-:Y:S08]  /*67d0*/  HMMA.16816.F32 R72, R124.reuse, R80, RZ ;  /* 0x000000507c48723c */ /* 0x040ff000000018ff */
[-C--:B------:R-:W-:Y:S08]  /*67e0*/  HMMA.16816.F32 R76, R124, R82.reuse, RZ ;  /* 0x000000527c4c723c */ /* 0x080ff000000018ff */
[C---:B------:R-:W-:Y:S08]  /*67f0*/  HMMA.16816.F32 R80, R128.reuse, R82, RZ ;  /* 0x000000528050723c */ /* 0x040ff000000018ff */
[-C--:B--2---:R-:W-:Y:S08]  /*6800*/  HMMA.16816.F32 R84, R128, R96.reuse, RZ ;  /* 0x000000608054723c */ /* 0x084ff000000018ff */
[C---:B------:R-:W-:Y:S08]  /*6810*/  HMMA.16816.F32 R88, R124.reuse, R96, RZ ;  /* 0x000000607c58723c */ /* 0x040ff000000018ff */
[-C--:B------:R-:W-:Y:S08]  /*6820*/  HMMA.16816.F32 R92, R124, R98.reuse, RZ ;  /* 0x000000627c5c723c */ /* 0x080ff000000018ff */
[C---:B------:R-:W-:Y:S08]  /*6830*/  HMMA.16816.F32 R96, R128.reuse, R98, RZ ;  /* 0x000000628060723c */ /* 0x040ff000000018ff */
[-C--:B-1----:R-:W-:Y:S08]  /*6840*/  HMMA.16816.F32 R100, R128, R112.reuse, RZ ;  /* 0x000000708064723c */ /* 0x082ff000000018ff */
[C---:B------:R-:W-:Y:S08]  /*6850*/  HMMA.16816.F32 R104, R124.reuse, R112, RZ ;  /* 0x000000707c68723c */ /* 0x040ff000000018ff */
[-C--:B------:R-:W-:Y:S08]  /*6860*/  HMMA.16816.F32 R108, R124, R114.reuse, RZ ;  /* 0x000000727c6c723c */ /* 0x080ff000000018ff */
[C---:B------:R-:W-:Y:S08]  /*6870*/  HMMA.16816.F32 R112, R128.reuse, R114, RZ ;  /* 0x000000728070723c */ /* 0x040ff000000018ff */
[-C--:B------:R-:W-:Y:S08]  /*6880*/  HMMA.16816.F32 R116, R128, R136.reuse, RZ ;  /* 0x000000888074723c */ /* 0x080ff000000018ff */
[C---:B------:R-:W-:Y:S08]  /*6890*/  HMMA.16816.F32 R120, R124.reuse, R136, RZ ;  /* 0x000000887c78723c */ /* 0x040ff000000018ff */
[-C--:B------:R-:W-:Y:S08]  /*68a0*/  HMMA.16816.F32 R124, R124, R138.reuse, RZ ;  /* 0x0000008a7c7c723c */ /* 0x080ff000000018ff */
[----:B------:R-:W-:Y:S01]  /*68b0*/  HMMA.16816.F32 R128, R128, R138, RZ ;  /* 0x0000008a8080723c */ /* 0x000fe200000018ff */
[----:B------:R-:W1:Y:S07]  /*68c0*/  LDSM.16.M88.4 R136, [R212] ;  /* 0x00000000d488783b */ /* 0x000e6e0000000200 */
[-C--:B------:R-:W-:Y:S08]  /*68d0*/  HMMA.16816.F32 R4, R172, R176.reuse, R4 ;  /* 0x000000b0ac04723c */ /* 0x080ff00000001804 */
[C---:B---3--:R-:W-:Y:S08]  /*68e0*/  HMMA.16816.F32 R8, R180.reuse, R176, R8 ;  /* 0x000000b0b408723c */ /* 0x048ff00000001808 */
[-C--:B------:R-:W-:Y:S08]  /*68f0*/  HMMA.16816.F32 R12, R180, R178.reuse, R12 ;  /* 0x000000b2b40c723c */ /* 0x080ff0000000180c */
[C---:B------:R-:W-:Y:S01]  /*6900*/  HMMA.16816.F32 R16, R172.reuse, R178, R16 ;  /* 0x000000b2ac10723c */ /* 0x040fe20000001810 */
[----:B------:R-:W2:Y:S01]  /*6910*/  LDSM.16.M88.4 R176, [R210] ;  /* 0x00000000d2b0783b */ /* 0x000ea20000000200 */
[----:B------:R-:W-:Y:S05]  /*6920*/  DEPBAR.LE SB0, 0x0 ;  /* 0x000080000000791a */ /* 0x000fea0000000000 */
[----:B------:R-:W-:Y:S01]  /*6930*/  BAR.SYNC.DEFER_BLOCKING 0x0 ;  /* 0x0000000000007b1d */ /* 0x000fe20000010000 */
        /* <DEDUP_REMOVED lines=29> */
.L_x_69:
[----:B------:R-:W-:Y:S02]  /*6b10*/  FMNMX.FTZ R0, R4, R132, !PT ;  /* 0x0000008404007209 */ /* 0x000fe40007810000 */
[----:B------:R-:W-:Y:S02]  /*6b20*/  IADD3 R218, R218, -0x1, RZ ;  /* 0xffffffffdada7810 */ /* 0x000fe40007ffe0ff */
[----:B------:R-:W-:Y:S02]  /*6b30*/  FMNMX.FTZ R2, R5, R0, !PT ;  /* 0x0000000005027209 */ /* 0x000fe40007810000 */
[----:B------:R-:W-:Y:S02]  /*6b40*/  FMNMX.FTZ R0, R6, R133, !PT ;  /* 0x0000008506007209 */ /* 0x000fe40007810000 */
[----:B------:R-:W-:Y:S02]  /*6b50*/  FMNMX.FTZ R3, R16, R2, !PT ;  /* 0x0000000210037209 */ /* 0x000fe40007810000 */
[----:B------:R-:W-:Y:S02]  /*6b60*/  FMNMX.FTZ R2, R7, R0, !PT ;  /* 0x0000000007027209 */ /* 0x000fe40007810000 */
        /* <DEDUP_REMOVED lines=140> */
[----:B------:R-:W-:Y:S04]  /*7430*/  FMUL.FTZ R0, R0, c[0x0][0x23c] ;  /* 0x00008f0000007a20 */ /* 0x000fe80000410000 */
[----:B------:R2:W3:Y:S01]  /*7440*/  MUFU.EX2 R139, R0 ;  /* 0x00000000008b7308 */ /* 0x0004e20000000800 */
[----:B-1----:R-:W-:Y:S05]  /*7450*/  FMNMX.FTZ R3, R2, R3, !PT ;  /* 0x0000000302037209 */ /* 0x002fea0007810000 */
[----:B------:R-:W-:Y:S02]  /*7460*/  FMUL.FTZ R172, R3, c[0x0][0x23c] ;  /* 0x00008f0003ac7a20 */ /* 0x000fe40000410000 */
[C---:B--2---:R-:W-:Y:S02]  /*7470*/  FADD.FTZ R0, -R137.reuse, R133 ;  /* 0x0000008589007221 */ /* 0x044fe40000010100 */
[----:B------:R-:W-:Y:S02]  /*7480*/  FMUL.FTZ R133, R137, c[0x0][0x23c] ;  /* 0x00008f0089857a20 */ /* 0x000fe40000410000 */
[----:B------:R-:W-:Y:S04]  /*7490*/  FMUL.FTZ R0, R0, c[0x0][0x23c] ;  /* 0x00008f0000007a20 */ /* 0x000fe80000410000 */
[----:B------:R1:W2:Y:S02]  /*74a0*/  MUFU.EX2 R132, R0 ;  /* 0x0000000000847308 */ /* 0x0002a40000000800 */
[C---:B-1----:R-:W-:Y:S02]  /*74b0*/  FADD.FTZ R0, -R136.reuse, R134 ;  /* 0x0000008688007221 */ /* 0x042fe40000010100 */
[----:B------:R-:W-:Y:S02]  /*74c0*/  FMUL.FTZ R134, R136, c[0x0][0x23c] ;  /* 0x00008f0088867a20 */ /* 0x000fe40000410000 */
[----:B------:R-:W-:Y:S04]  /*74d0*/  FMUL.FTZ R0, R0, c[0x0][0x23c] ;  /* 0x00008f0000007a20 */ /* 0x000fe80000410000 */
[----:B------:R1:W-:Y:S02]  /*74e0*/  MUFU.EX2 R2, R0 ;  /* 0x0000000000027308 */ /* 0x0003e40000000800 */
[----:B-1----:R-:W-:Y:S02]  /*74f0*/  FADD.FTZ R0, -R3, R135 ;  /* 0x0000008703007221 */ /* 0x002fe40000010100 */
[----:B------:R-:W-:Y:S02]  /*7500*/  FMUL.FTZ R135, R138, c[0x0][0x23c] ;  /* 0x00008f008a877a20 */ /* 0x000fe40000410000 */
[----:B------:R-:W-:Y:S03]  /*7510*/  FMUL.FTZ R0, R0, c[0x0][0x23c] ;  /* 0x00008f0000007a20 */ /* 0x000fe60000410000 */
[----:B------:R-:W-:Y:S02]  /*7520*/  FSEL R135, R135, RZ, P2 ;  /* 0x000000ff87877208 */ /* 0x000fe40001000000 */
[----:B------:R-:W-:Y:S01]  /*7530*/  FSETP.NEU.FTZ.AND P2, PT, R137, -INF , PT ;  /* 0xff8000008900780b */ /* 0x000fe20003f5d000 */
[----:B------:R-:W-:Y:S02]  /*7540*/  MUFU.EX2 R0, R0 ;  /* 0x0000000000007308 */ /* 0x000fe40000000800 */
[--C-:B------:R-:W-:Y:S01]  /*7550*/  FFMA.FTZ R20, R20, c[0x0][0x23c], -R135.reuse ;  /* 0x00008f0014147a23 */ /* 0x100fe20000010887 */
[----:B------:R-:W-:Y:S01]  /*7560*/  FSEL R133, R133, RZ, P2 ;  /* 0x000000ff85857208 */ /* 0x000fe20001000000 */
[--C-:B------:R-:W-:Y:S01]  /*7570*/  FFMA.FTZ R21, R21, c[0x0][0x23c], -R135.reuse ;  /* 0x00008f0015157a23 */ /* 0x100fe20000010887 */
[----:B------:R-:W-:Y:S01]  /*7580*/  FSETP.NEU.FTZ.AND P2, PT, R136, -INF , PT ;  /* 0xff8000008800780b */ /* 0x000fe20003f5d000 */
[----:B------:R-:W-:Y:S02]  /*7590*/  FFMA.FTZ R48, R48, c[0x0][0x23c], -R135 ;  /* 0x00008f0030307a23 */ /* 0x000fe40000010887 */
[--C-:B------:R-:W-:Y:S01]  /*75a0*/  FFMA.FTZ R22, R22, c[0x0][0x23c], -R133.reuse ;  /* 0x00008f0016167a23 */ /* 0x100fe20000010885 */
[----:B------:R-:W-:Y:S01]  /*75b0*/  FSEL R134, R134, RZ, P2 ;  /* 0x000000ff86867208 */ /* 0x000fe20001000000 */
[----:B------:R-:W-:Y:S01]  /*75c0*/  MUFU.EX2 R190, R20 ;  /* 0x0000001400be7308 */ /* 0x000fe20000000800 */
[----:B------:R-:W-:Y:S01]  /*75d0*/  FFMA.FTZ R23, R23, c[0x0][0x23c], -R133 ;  /* 0x00008f0017177a23 */ /* 0x000fe20000010885 */
[----:B------:R-:W-:Y:S01]  /*75e0*/  FSETP.NEU.FTZ.AND P2, PT, R3, -INF , PT ;  /* 0xff8000000300780b */ /* 0x000fe20003f5d000 */
[----:B------:R-:W-:Y:S02]  /*75f0*/  FFMA.FTZ R49, R49, c[0x0][0x23c], -R135 ;  /* 0x00008f0031317a23 */ /* 0x000fe40000010887 */
[--C-:B------:R-:W-:Y:S01]  /*7600*/  FFMA.FTZ R40, R40, c[0x0][0x23c], -R134.reuse ;  /* 0x00008f0028287a23 */ /* 0x100fe20000010886 */
[----:B------:R-:W-:Y:S01]  /*7610*/  FSEL R172, R172, RZ, P2 ;  /* 0x000000ffacac7208 */ /* 0x000fe20001000000 */
[--C-:B------:R-:W-:Y:S02]  /*7620*/  FFMA.FTZ R41, R41, c[0x0][0x23c], -R134.reuse ;  /* 0x00008f0029297a23 */ /* 0x100fe40000010886 */
[----:B------:R-:W-:Y:S01]  /*7630*/  FFMA.FTZ R44, R44, c[0x0][0x23c], -R134 ;  /* 0x00008f002c2c7a23 */ /* 0x000fe20000010886 */
[----:B------:R-:W-:Y:S01]  /*7640*/  MUFU.EX2 R193, R21 ;  /* 0x0000001500c17308 */ /* 0x000fe20000000800 */
[--C-:B------:R-:W-:Y:S02]  /*7650*/  FFMA.FTZ R42, R42, c[0x0][0x23c], -R172.reuse ;  /* 0x00008f002a2a7a23 */ /* 0x100fe400000108ac */
[----:B------:R-:W-:Y:S02]  /*7660*/  FFMA.FTZ R43, R43, c[0x0][0x23c], -R172 ;  /* 0x00008f002b2b7a23 */ /* 0x000fe400000108ac */
[----:B------:R-:W-:Y:S02]  /*7670*/  FFMA.FTZ R45, R45, c[0x0][0x23c], -R134 ;  /* 0x00008f002d2d7a23 */ /* 0x000fe40000010886 */
[--C-:B------:R-:W-:Y:S02]  /*7680*/  FFMA.FTZ R46, R46, c[0x0][0x23c], -R172.reuse ;  /* 0x00008f002e2e7a23 */ /* 0x100fe400000108ac */
[--C-:B------:R-:W-:Y:S01]  /*7690*/  FFMA.FTZ R47, R47, c[0x0][0x23c], -R172.reuse ;  /* 0x00008f002f2f7a23 */ /* 0x100fe200000108ac */
[----:B------:R-:W-:Y:S01]  /*76a0*/  MUFU.EX2 R185, R22 ;  /* 0x0000001600b97308 */ /* 0x000fe20000000800 */
[--C-:B------:R-:W-:Y:S02]  /*76b0*/  FFMA.FTZ R50, R50, c[0x0][0x23c], -R133.reuse ;  /* 0x00008f0032327a23 */ /* 0x100fe40000010885 */
[----:B------:R-:W-:Y:S02]  /*76c0*/  FFMA.FTZ R51, R51, c[0x0][0x23c], -R133 ;  /* 0x00008f0033337a23 */ /* 0x000fe40000010885 */
[--C-:B------:R-:W-:Y:S02]  /*76d0*/  FFMA.FTZ R52, R52, c[0x0][0x23c], -R135.reuse ;  /* 0x00008f0034347a23 */ /* 0x100fe40000010887 */
[----:B------:R-:W-:Y:S02]  /*76e0*/  FFMA.FTZ R53, R53, c[0x0][0x23c], -R135 ;  /* 0x00008f0035357a23 */ /* 0x000fe40000010887 */
[--C-:B------:R-:W-:Y:S01]  /*76f0*/  FFMA.FTZ R54, R54, c[0x0][0x23c], -R133.reuse ;  /* 0x00008f0036367a23 */ /* 0x100fe20000010885 */
[----:B------:R1:W-:Y:S01]  /*7700*/  MUFU.EX2 R189, R23 ;  /* 0x0000001700bd7308 */ /* 0x0003e20000000800 */
[----:B------:R-:W-:Y:S02]  /*7710*/  FFMA.FTZ R55, R55, c[0x0][0x23c], -R133 ;  /* 0x00008f0037377a23 */ /* 0x000fe40000010885 */
[--C-:B------:R-:W-:Y:S02]  /*7720*/  FFMA.FTZ R16, R16, c[0x0][0x23c], -R135.reuse ;  /* 0x00008f0010107a23 */ /* 0x100fe40000010887 */
[----:B------:R-:W-:Y:S02]  /*7730*/  FFMA.FTZ R17, R17, c[0x0][0x23c], -R135 ;  /* 0x00008f0011117a23 */ /* 0x000fe40000010887 */
[--C-:B------:R-:W-:Y:S02]  /*7740*/  FFMA.FTZ R18, R18, c[0x0][0x23c], -R133.reuse ;  /* 0x00008f0012127a23 */ /* 0x100fe40000010885 */
[----:B------:R-:W-:Y:S01]  /*7750*/  FFMA.FTZ R19, R19, c[0x0][0x23c], -R133 ;  /* 0x00008f0013137a23 */ /* 0x000fe20000010885 */
[----:B------:R3:W-:Y:S01]  /*7760*/  MUFU.EX2 R202, R16 ;  /* 0x0000001000ca7308 */ /* 0x0007e20000000800 */
[--C-:B------:R-:W-:Y:S02]  /*7770*/  FFMA.FTZ R15, R15, c[0x0][0x23c], -R172.reuse ;  /* 0x00008f000f0f7a23 */ /* 0x100fe400000108ac */
[----:B------:R-:W-:Y:S02]  /*7780*/  FFMA.FTZ R26, R26, c[0x0][0x23c], -R172 ;  /* 0x00008f001a1a7a23 */ /* 0x000fe400000108ac */
[--C-:B------:R-:W-:Y:S02]  /*7790*/  FFMA.FTZ R100, R100, c[0x0][0x23c], -R135.reuse ;  /* 0x00008f0064647a23 */ /* 0x100fe40000010887 */
[----:B------:R-:W-:Y:S02]  /*77a0*/  FFMA.FTZ R101, R101, c[0x0][0x23c], -R135 ;  /* 0x00008f0065657a23 */ /* 0x000fe40000010887 */
[--C-:B------:R-:W-:Y:S01]  /*77b0*/  FFMA.FTZ R102, R102, c[0x0][0x23c], -R133.reuse ;  /* 0x00008f0066667a23 */ /* 0x100fe20000010885 */
[----:B------:R4:W-:Y:S01]  /*77c0*/  MUFU.EX2 R235, R17 ;  /* 0x0000001100eb7308 */ /* 0x0009e20000000800 */
[----:B------:R-:W-:Y:S02]  /*77d0*/  FFMA.FTZ R103, R103, c[0x0][0x23c], -R133 ;  /* 0x00008f0067677a23 */ /* 0x000fe40000010885 */
[--C-:B------:R-:W-:Y:S01]  /*77e0*/  FFMA.FTZ R112, R112, c[0x0][0x23c], -R135.reuse ;  /* 0x00008f0070707a23 */ /* 0x100fe20000010887 */
[----:B-1----:R-:W1:Y:S01]  /*77f0*/  LDSM.16.MT88.4 R20, [R205+0x4000] ;  /* 0x00400000cd14783b */ /* 0x002e620000004200 */
[----:B------:R-:W-:Y:S02]  /*7800*/  FFMA.FTZ R113, R113, c[0x0][0x23c], -R135 ;  /* 0x00008f0071717a23 */ /* 0x000fe40000010887 */
[--C-:B------:R-:W-:Y:S02]  /*7810*/  FFMA.FTZ R114, R114, c[0x0][0x23c], -R133.reuse ;  /* 0x00008f0072727a23 */ /* 0x100fe40000010885 */
[----:B------:R-:W-:Y:S01]  /*7820*/  FFMA.FTZ R115, R115, c[0x0][0x23c], -R133 ;  /* 0x00008f0073737a23 */ /* 0x000fe20000010885 */
[----:B------:R2:W-:Y:S01]  /*7830*/  MUFU.EX2 R197, R18 ;  /* 0x0000001200c57308 */ /* 0x0005e20000000800 */
[--C-:B------:R-:W-:Y:S02]  /*7840*/  FFMA.FTZ R4, R4, c[0x0][0x23c], -R135.reuse ;  /* 0x00008f0004047a23 */ /* 0x100fe40000010887 */
[----:B------:R-:W-:Y:S02]  /*7850*/  FFMA.FTZ R5, R5, c[0x0][0x23c], -R135 ;  /* 0x00008f0005057a23 */ /* 0x000fe40000010887 */
[----:B---3--:R-:W-:Y:S02]  /*7860*/  FMUL.FTZ R16, R139, R152 ;  /* 0x000000988b107220 */ /* 0x008fe40000410000 */
[--C-:B------:R-:W-:Y:S02]  /*7870*/  FFMA.FTZ R6, R6, c[0x0][0x23c], -R133.reuse ;  /* 0x00008f0006067a23 */ /* 0x100fe40000010885 */
[----:B------:R-:W-:Y:S01]  /*7880*/  FFMA.FTZ R7, R7, c[0x0][0x23c], -R133 ;  /* 0x00008f0007077a23 */ /* 0x000fe20000010885 */
[----:B------:R3:W-:Y:S01]  /*7890*/  MUFU.EX2 R176, R4 ;  /* 0x0000000400b07308 */ /* 0x0007e20000000800 */
[--C-:B------:R-:W-:Y:S02]  /*78a0*/  FFMA.FTZ R36, R36, c[0x0][0x23c], -R135.reuse ;  /* 0x00008f0024247a23 */ /* 0x100fe40000010887 */
[----:B------:R-:W-:Y:S02]  /*78b0*/  FFMA.FTZ R37, R37, c[0x0][0x23c], -R135 ;  /* 0x00008f0025257a23 */ /* 0x000fe40000010887 */
[----:B----4-:R-:W-:Y:S02]  /*78c0*/  FMUL.FTZ R17, R139, R153 ;  /* 0x000000998b117220 */ /* 0x010fe40000410000 */
[--C-:B------:R-:W-:Y:S02]  /*78d0*/  FFMA.FTZ R38, R38, c[0x0][0x23c], -R133.reuse ;  /* 0x00008f0026267a23 */ /* 0x100fe40000010885 */
[----:B------:R-:W-:Y:S01]  /*78e0*/  FFMA.FTZ R39, R39, c[0x0][0x23c], -R133 ;  /* 0x00008f0027277a23 */ /* 0x000fe20000010885 */
[----:B------:R4:W5:Y:S01]  /*78f0*/  MUFU.EX2 R225, R5 ;  /* 0x0000000500e17308 */ /* 0x0009620000000800 */
[--C-:B------:R-:W-:Y:S02]  /*7900*/  FFMA.FTZ R8, R8, c[0x0][0x23c], -R134.reuse ;  /* 0x00008f0008087a23 */ /* 0x100fe40000010886 */
[----:B------:R-:W-:Y:S02]  /*7910*/  FFMA.FTZ R9, R9, c[0x0][0x23c], -R134 ;  /* 0x00008f0009097a23 */ /* 0x000fe40000010886 */
[----:B--2---:R-:W-:Y:S02]  /*7920*/  FMUL.FTZ R18, R132, R154 ;  /* 0x0000009a84127220 */ /* 0x004fe40000410000 */
[--C-:B------:R-:W-:Y:S02]  /*7930*/  FFMA.FTZ R10, R10, c[0x0][0x23c], -R172.reuse ;  /* 0x00008f000a0a7a23 */ /* 0x100fe400000108ac */
[----:B------:R-:W-:Y:S01]  /*7940*/  FFMA.FTZ R11, R11, c[0x0][0x23c], -R172 ;  /* 0x00008f000b0b7a23 */ /* 0x000fe200000108ac */
[----:B------:R2:W-:Y:S01]  /*7950*/  MUFU.EX2 R175, R6 ;  /* 0x0000000600af7308 */ /* 0x0005e20000000800 */
[--C-:B------:R-:W-:Y:S02]  /*7960*/  FFMA.FTZ R12, R12, c[0x0][0x23c], -R134.reuse ;  /* 0x00008f000c0c7a23 */ /* 0x100fe40000010886 */
[----:B------:R-:W-:Y:S02]  /*7970*/  FFMA.FTZ R13, R13, c[0x0][0x23c], -R134 ;  /* 0x00008f000d0d7a23 */ /* 0x000fe40000010886 */
[----:B---3--:R-:W-:Y:S02]  /*7980*/  FMUL.FTZ R4, R139, R144 ;  /* 0x000000908b047220 */ /* 0x008fe40000410000 */
[----:B------:R-:W-:Y:S02]  /*7990*/  FFMA.FTZ R14, R14, c[0x0][0x23c], -R172 ;  /* 0x00008f000e0e7a23 */ /* 0x000fe400000108ac */
[--C-:B------:R-:W-:Y:S01]  /*79a0*/  FFMA.FTZ R32, R32, c[0x0][0x23c], -R135.reuse ;  /* 0x00008f0020207a23 */ /* 0x100fe20000010887 */
[----:B------:R3:W1:Y:S01]  /*79b0*/  MUFU.EX2 R201, R7 ;  /* 0x0000000700c97308 */ /* 0x0006620000000800 */
[----:B------:R-:W-:Y:S02]  /*79c0*/  FFMA.FTZ R33, R33, c[0x0][0x23c], -R135 ;  /* 0x00008f0021217a23 */ /* 0x000fe40000010887 */
[--C-:B------:R-:W-:Y:S02]  /*79d0*/  FFMA.FTZ R34, R34, c[0x0][0x23c], -R133.reuse ;  /* 0x00008f0022227a23 */ /* 0x100fe40000010885 */
[----:B----4-:R-:W-:Y:S02]  /*79e0*/  FMUL.FTZ R5, R139, R145 ;  /* 0x000000918b057220 */ /* 0x010fe40000410000 */
[----:B------:R-:W-:Y:S02]  /*79f0*/  FFMA.FTZ R35, R35, c[0x0][0x23c], -R133 ;  /* 0x00008f0023237a23 */ /* 0x000fe40000010885 */
[--C-:B------:R-:W-:Y:S01]  /*7a00*/  FFMA.FTZ R24, R24, c[0x0][0x23c], -R134.reuse ;  /* 0x00008f0018187a23 */ /* 0x100fe20000010886 */
[----:B------:R4:W1:Y:S01]  /*7a10*/  MUFU.EX2 R228, R19 ;  /* 0x0000001300e47308 */ /* 0x0008620000000800 */
[----:B------:R-:W-:Y:S02]  /*7a20*/  FFMA.FTZ R25, R25, c[0x0][0x23c], -R134 ;  /* 0x00008f0019197a23 */ /* 0x000fe40000010886 */
        /* <DEDUP_REMOVED lines=14> */
[----:B------:R-:W-:Y:S01]  /*7b10*/  LDSM.16.MT88.4 R152, [R205+0x5c00] ;  /* 0x005c0000cd98783b */ /* 0x000fe20000004200 */
[--C-:B------:R-:W-:Y:S02]  /*7b20*/  FFMA.FTZ R56, R56, c[0x0][0x23c], -R134.reuse ;  /* 0x00008f0038387a23 */ /* 0x100fe40000010886 */
[----:B------:R2:W-:Y:S01]  /*7b30*/  MUFU.EX2 R200, R38 ;  /* 0x0000002600c87308 */ /* 0x0005e20000000800 */
[----:B------:R-:W-:Y:S02]  /*7b40*/  FFMA.FTZ R57, R57, c[0x0][0x23c], -R134 ;  /* 0x00008f0039397a23 */ /* 0x000fe40000010886 */
[--C-:B------:R-:W-:Y:S01]  /*7b50*/  FFMA.FTZ R58, R58, c[0x0][0x23c], -R172.reuse ;  /* 0x00008f003a3a7a23 */ /* 0x100fe200000108ac */
[----:B-----5:R-:W-:Y:S01]  /*7b60*/  F2FP.PACK_AB R36, R225, R176 ;  /* 0x000000b0e124723e */ /* 0x020fe200000000ff */
[----:B------:R-:W-:Y:S02]  /*7b70*/  FFMA.FTZ R59, R59, c[0x0][0x23c], -R172 ;  /* 0x00008f003b3b7a23 */ /* 0x000fe400000108ac */
[--C-:B------:R-:W-:Y:S02]  /*7b80*/  FFMA.FTZ R60, R60, c[0x0][0x23c], -R134.reuse ;  /* 0x00008f003c3c7a23 */ /* 0x100fe40000010886 */
[----:B------:R-:W-:Y:S01]  /*7b90*/  FFMA.FTZ R61, R61, c[0x0][0x23c], -R134 ;  /* 0x00008f003d3d7a23 */ /* 0x000fe20000010886 */
[----:B------:R3:W-:Y:S01]  /*7ba0*/  MUFU.EX2 R232, R39 ;  /* 0x0000002700e87308 */ /* 0x0007e20000000800 */
[--C-:B------:R-:W-:Y:S02]  /*7bb0*/  FFMA.FTZ R62, R62, c[0x0][0x23c], -R172.reuse ;  /* 0x00008f003e3e7a23 */ /* 0x100fe400000108ac */
[----:B------:R-:W-:Y:S01]  /*7bc0*/  FFMA.FTZ R63, R63, c[0x0][0x23c], -R172 ;  /* 0x00008f003f3f7a23 */ /* 0x000fe200000108ac */
[----:B-1----:R-:W-:Y:S01]  /*7bd0*/  F2FP.PACK_AB R37, R201, R175 ;  /* 0x000000afc925723e */ /* 0x002fe200000000ff */
[--C-:B------:R-:W-:Y:S02]  /*7be0*/  FFMA.FTZ R68, R68, c[0x0][0x23c], -R135.reuse ;  /* 0x00008f0044447a23 */ /* 0x100fe40000010887 */
[----:B------:R-:W-:Y:S02]  /*7bf0*/  FFMA.FTZ R69, R69, c[0x0][0x23c], -R135 ;  /* 0x00008f0045457a23 */ /* 0x000fe40000010887 */
[--C-:B------:R-:W-:Y:S01]  /*7c00*/  FFMA.FTZ R70, R70, c[0x0][0x23c], -R133.reuse ;  /* 0x00008f0046467a23 */ /* 0x100fe20000010885 */
[----:B------:R-:W-:Y:S01]  /*7c10*/  MUFU.EX2 R183, R40 ;  /* 0x0000002800b77308 */ /* 0x000fe20000000800 */
[----:B------:R-:W-:Y:S02]  /*7c20*/  FFMA.FTZ R71, R71, c[0x0][0x23c], -R133 ;  /* 0x00008f0047477a23 */ /* 0x000fe40000010885 */
[--C-:B------:R-:W-:Y:S01]  /*7c30*/  FFMA.FTZ R80, R80, c[0x0][0x23c], -R135.reuse ;  /* 0x00008f0050507a23 */ /* 0x100fe20000010887 */
[----:B--2---:R-:W-:Y:S01]  /*7c40*/  F2FP.PACK_AB R38, R235, R202 ;  /* 0x000000caeb26723e */ /* 0x004fe200000000ff */
[----:B------:R-:W-:Y:S02]  /*7c50*/  FFMA.FTZ R81, R81, c[0x0][0x23c], -R135 ;  /* 0x00008f0051517a23 */ /* 0x000fe40000010887 */
[--C-:B------:R-:W-:Y:S02]  /*7c60*/  FFMA.FTZ R82, R82, c[0x0][0x23c], -R133.reuse ;  /* 0x00008f0052527a23 */ /* 0x100fe40000010885 */
[----:B------:R-:W-:Y:S01]  /*7c70*/  FFMA.FTZ R83, R83, c[0x0][0x23c], -R133 ;  /* 0x00008f0053537a23 */ /* 0x000fe20000010885 */
[----:B------:R-:W-:Y:S01]  /*7c80*/  MUFU.EX2 R195, R41 ;  /* 0x0000002900c37308 */ /* 0x000fe20000000800 */
[--C-:B------:R-:W-:Y:S02]  /*7c90*/  FFMA.FTZ R72, R72, c[0x0][0x23c], -R134.reuse ;  /* 0x00008f0048487a23 */ /* 0x100fe40000010886 */
[----:B------:R-:W-:Y:S01]  /*7ca0*/  FFMA.FTZ R73, R73, c[0x0][0x23c], -R134 ;  /* 0x00008f0049497a23 */ /* 0x000fe20000010886 */
[----:B---3--:R-:W-:Y:S01]  /*7cb0*/  F2FP.PACK_AB R39, R228, R197 ;  /* 0x000000c5e427723e */ /* 0x008fe200000000ff */
[--C-:B------:R-:W-:Y:S02]  /*7cc0*/  FFMA.FTZ R74, R74, c[0x0][0x23c], -R172.reuse ;  /* 0x00008f004a4a7a23 */ /* 0x100fe400000108ac */
[----:B------:R-:W-:Y:S02]  /*7cd0*/  FFMA.FTZ R75, R75, c[0x0][0x23c], -R172 ;  /* 0x00008f004b4b7a23 */ /* 0x000fe400000108ac */
[--C-:B------:R-:W-:Y:S01]  /*7ce0*/  FFMA.FTZ R76, R76, c[0x0][0x23c], -R134.reuse ;  /* 0x00008f004c4c7a23 */ /* 0x100fe20000010886 */
[----:B------:R-:W-:Y:S01]  /*7cf0*/  MUFU.EX2 R186, R42 ;  /* 0x0000002a00ba7308 */ /* 0x000fe20000000800 */
[-C--:B------:R-:W-:Y:S05]  /*7d00*/  HMMA.16816.F32 R4, R36, R20.reuse, R4 ;  /* 0x000000142404723c */ /* 0x080fea0000001804 */
[----:B------:R-:W-:Y:S02]  /*7d10*/  FFMA.FTZ R77, R77, c[0x0][0x23c], -R134 ;  /* 0x00008f004d4d7a23 */ /* 0x000fe40000010886 */
[--C-:B------:R-:W-:Y:S02]  /*7d20*/  FFMA.FTZ R78, R78, c[0x0][0x23c], -R172.reuse ;  /* 0x00008f004e4e7a23 */ /* 0x100fe400000108ac */
[----:B------:R1:W-:Y:S03]  /*7d30*/  MUFU.EX2 R191, R43 ;  /* 0x0000002b00bf7308 */ /* 0x0003e60000000800 */
        /* <DEDUP_REMOVED lines=10> */
[----:B------:R3:W4:Y:S01]  /*7de0*/  MUFU.EX2 R181, R9 ;  /* 0x0000000900b57308 */ /* 0x0007220000000800 */
[--C-:B------:R-:W-:Y:S02]  /*7df0*/  FFMA.FTZ R88, R88, c[0x0][0x23c], -R134.reuse ;  /* 0x00008f0058587a23 */ /* 0x100fe40000010886 */
[----:B------:R-:W-:Y:S01]  /*7e00*/  FFMA.FTZ R89, R89, c[0x0][0x23c], -R134 ;  /* 0x00008f0059597a23 */ /* 0x000fe20000010886 */
[----:B-1----:R-:W1:Y:S01]  /*7e10*/  LDSM.16.MT88.4 R40, [R206+0x4000] ;  /* 0x00400000ce28783b */ /* 0x002e620000004200 */
[--C-:B------:R-:W-:Y:S02]  /*7e20*/  FFMA.FTZ R90, R90, c[0x0][0x23c], -R172.reuse ;  /* 0x00008f005a5a7a23 */ /* 0x100fe400000108ac */
[----:B------:R-:W-:Y:S02]  /*7e30*/  FFMA.FTZ R91, R91, c[0x0][0x23c], -R172 ;  /* 0x00008f005b5b7a23 */ /* 0x000fe400000108ac */
[--C-:B------:R-:W-:Y:S01]  /*7e40*/  FFMA.FTZ R92, R92, c[0x0][0x23c], -R134.reuse ;  /* 0x00008f005c5c7a23 */ /* 0x100fe20000010886 */
[----:B------:R5:W-:Y:S01]  /*7e50*/  MUFU.EX2 R173, R10 ;  /* 0x0000000a00ad7308 */ /* 0x000be20000000800 */
[----:B------:R-:W-:Y:S02]  /*7e60*/  FFMA.FTZ R93, R93, c[0x0][0x23c], -R134 ;  /* 0x00008f005d5d7a23 */ /* 0x000fe40000010886 */
[--C-:B------:R-:W-:Y:S02]  /*7e70*/  FFMA.FTZ R94, R94, c[0x0][0x23c], -R172.reuse ;  /* 0x00008f005e5e7a23 */ /* 0x100fe400000108ac */
[----:B--2---:R-:W-:Y:S02]  /*7e80*/  FMUL.FTZ R8, R2, R140 ;  /* 0x0000008c02087220 */ /* 0x004fe40000410000 */
        /* <DEDUP_REMOVED lines=9> */
[----:B------:R-:W-:Y:S02]  /*7f20*/  FFMA.FTZ R109, R109, c[0x0][0x23c], -R134 ;  /* 0x00008f006d6d7a23 */ /* 0x000fe40000010886 */
[--C-:B------:R-:W-:Y:S02]  /*7f30*/  FFMA.FTZ R110, R110, c[0x0][0x23c], -R172.reuse ;  /* 0x00008f006e6e7a23 */ /* 0x100fe400000108ac */
[----:B-----5:R-:W-:Y:S02]  /*7f40*/  FMUL.FTZ R10, R0, R142 ;  /* 0x0000008e000a7220 */ /* 0x020fe40000410000 */
[----:B------:R-:W-:Y:S02]  /*7f50*/  FFMA.FTZ R111, R111, c[0x0][0x23c], -R172 ;  /* 0x00008f006f6f7a23 */ /* 0x000fe400000108ac */
[--C-:B------:R-:W-:Y:S01]  /*7f60*/  FFMA.FTZ R116, R116, c[0x0][0x23c], -R135.reuse ;  /* 0x00008f0074747a23 */ /* 0x100fe20000010887 */
[----:B------:R5:W1:Y:S01]  /*7f70*/  MUFU.EX2 R188, R13 ;  /* 0x0000000d00bc7308 */ /* 0x000a620000000800 */
[--C-:B------:R-:W-:Y:S02]  /*7f80*/  FFMA.FTZ R117, R117, c[0x0][0x23c], -R135.reuse ;  /* 0x00008f0075757a23 */ /* 0x100fe40000010887 */
[--C-:B------:R-:W-:Y:S02]  /*7f90*/  FFMA.FTZ R128, R128, c[0x0][0x23c], -R135.reuse ;  /* 0x00008f0080807a23 */ /* 0x100fe40000010887 */
[----:B--2---:R-:W-:Y:S02]  /*7fa0*/  FMUL.FTZ R11, R0, R143 ;  /* 0x0000008f000b7220 */ /* 0x004fe40000410000 */
[----:B------:R-:W-:Y:S02]  /*7fb0*/  FFMA.FTZ R135, R129, c[0x0][0x23c], -R135 ;  /* 0x00008f0081877a23 */ /* 0x000fe40000010887 */
[--C-:B------:R-:W-:Y:S01]  /*7fc0*/  FFMA.FTZ R118, R118, c[0x0][0x23c], -R133.reuse ;  /* 0x00008f0076767a23 */ /* 0x100fe20000010885 */
[----:B------:R2:W-:Y:S01]  /*7fd0*/  MUFU.EX2 R180, R14 ;  /* 0x0000000e00b47308 */ /* 0x0005e20000000800 */
[--C-:B------:R-:W-:Y:S02]  /*7fe0*/  FFMA.FTZ R119, R119, c[0x0][0x23c], -R133.reuse ;  /* 0x00008f0077777a23 */ /* 0x100fe40000010885 */
[--C-:B------:R-:W-:Y:S02]  /*7ff0*/  FFMA.FTZ R130, R130, c[0x0][0x23c], -R133.reuse ;  /* 0x00008f0082827a23 */ /* 0x100fe40000010885 */
[----:B---3--:R-:W-:Y:S02]  /*8000*/  FMUL.FTZ R12, R2, R148 ;  /* 0x00000094020c7220 */ /* 0x008fe40000410000 */
[----:B------:R-:W-:Y:S02]  /*8010*/  FFMA.FTZ R133, R131, c[0x0][0x23c], -R133 ;  /* 0x00008f0083857a23 */ /* 0x000fe40000010885 */
[--C-:B------:R-:W-:Y:S01]  /*8020*/  FFMA.FTZ R120, R120, c[0x0][0x23c], -R134.reuse ;  /* 0x00008f0078787a23 */ /* 0x100fe20000010886 */
[----:B------:R3:W1:Y:S01]  /*8030*/  MUFU.EX2 R182, R15 ;  /* 0x0000000f00b67308 */ /* 0x0006620000000800 */
[--C-:B------:R-:W-:Y:S02]  /*8040*/  FFMA.FTZ R121, R121, c[0x0][0x23c], -R134.reuse ;  /* 0x00008f0079797a23 */ /* 0x100fe40000010886 */
[--C-:B------:R-:W-:Y:S02]  /*8050*/  FFMA.FTZ R124, R124, c[0x0][0x23c], -R134.reuse ;  /* 0x00008f007c7c7a23 */ /* 0x100fe40000010886 */
[----:B-----5:R-:W-:Y:S02]  /*8060*/  FMUL.FTZ R13, R2, R149 ;  /* 0x00000095020d7220 */ /* 0x020fe40000410000 */
        /* <DEDUP_REMOVED lines=12> */
[----:B-1----:R-:W-:Y:S09]  /*8130*/  F2FP.PACK_AB R33, R179, R173 ;  /* 0x000000adb321723e */ /* 0x002ff200000000ff */
[----:B------:R1:W-:Y:S01]  /*8140*/  MUFU.EX2 R178, R24 ;  /* 0x0000001800b27308 */ /* 0x0003e20000000800 */
[----:B--2---:R-:W-:Y:S09]  /*8150*/  F2FP.PACK_AB R34, R188, R184 ;  /* 0x000000b8bc22723e */ /* 0x004ff200000000ff */
[----:B------:R2:W4:Y:S01]  /*8160*/  MUFU.EX2 R192, R25 ;  /* 0x0000001900c07308 */ /* 0x0005220000000800 */
[----:B---3--:R-:W-:Y:S09]  /*8170*/  F2FP.PACK_AB R35, R182, R180 ;  /* 0x000000b4b623723e */ /* 0x008ff200000000ff */
[----:B------:R3:W-:Y:S01]  /*8180*/  MUFU.EX2 R177, R26 ;  /* 0x0000001a00b17308 */ /* 0x0007e20000000800 */
[C---:B------:R-:W-:Y:S04]  /*8190*/  HMMA.16816.F32 R8, R32.reuse, R20, R8 ;  /* 0x000000142008723c */ /* 0x040fe80000001808 */
[C---:B-1----:R-:W-:Y:S03]  /*81a0*/  FMUL.FTZ R24, R2.reuse, R160 ;  /* 0x000000a002187220 */ /* 0x042fe60000410000 */
        /* <DEDUP_REMOVED lines=9> */
[C---:B---3--:R-:W-:Y:S01]  /*8240*/  FMUL.FTZ R26, R0.reuse, R162 ;  /* 0x000000a2001a7220 */ /* 0x048fe20000410000 */
[----:B------:R-:W-:Y:S03]  /*8250*/  MUFU.EX2 R226, R45 ;  /* 0x0000002d00e27308 */ /* 0x000fe60000000800 */
[-C--:B------:R-:W-:Y:S03]  /*8260*/  HMMA.16816.F32 R20, R36, R40.reuse, R20 ;  /* 0x000000282414723c */ /* 0x080fe60000001814 */
[----:B-1----:R-:W-:Y:S04]  /*8270*/  FMUL.FTZ R27, R0, R163 ;  /* 0x000000a3001b7220 */ /* 0x002fe80000410000 */
        /* <DEDUP_REMOVED lines=24> */
[----:B------:R-:W-:Y:S02]  /*8400*/  FMUL.FTZ R33, R139, R169 ;  /* 0x000000a98b217220 */ /* 0x000fe40000410000 */
[C---:B------:R-:W-:Y:S02]  /*8410*/  FMUL.FTZ R34, R132.reuse, R170 ;  /* 0x000000aa84227220 */ /* 0x040fe40000410000 */
[----:B------:R-:W-:Y:S01]  /*8420*/  FMUL.FTZ R35, R132, R171 ;  /* 0x000000ab84237220 */ /* 0x000fe20000410000 */
[----:B------:R-:W-:Y:S06]  /*8430*/  MUFU.EX2 R229, R52 ;  /* 0x0000003400e57308 */ /* 0x000fec0000000800 */
        /* <DEDUP_REMOVED lines=44> */
[----:B------:R-:W-:Y:S04]  /*8700*/  LDSM.16.MT88.4 R52, [R206+0x5000] ;  /* 0x00500000ce34783b */ /* 0x000fe80000004200 */
[----:B------:R-:W-:Y:S03]  /*8710*/  MUFU.EX2 R62, R62 ;  /* 0x0000003e003e7308 */ /* 0x000fe60000000800 */
[-C--:B------:R-:W-:Y:S07]  /*8720*/  HMMA.16816.F32 R20, R36, R44.reuse, R20 ;  /* 0x0000002c2414723c */ /* 0x080fee0000001814 */
[----:B------:R-:W5:Y:S01]  /*8730*/  MUFU.EX2 R63, R63 ;  /* 0x0000003f003f7308 */ /* 0x000f620000000800 */
        /* <DEDUP_REMOVED lines=14> */
[----:B-----5:R-:W-:Y:S05]  /*8820*/  F2FP.PACK_AB R43, R63, R62 ;  /* 0x0000003e3f2b723e */ /* 0x020fea00000000ff */
[----:B------:R-:W1:Y:S01]  /*8830*/  MUFU.EX2 R71, R71 ;  /* 0x0000004700477308 */ /* 0x000e620000000800 */
[-C--:B--2---:R-:W-:Y:S08]  /*8840*/  HMMA.16816.F32 R4, R36, R48.reuse, R4 ;  /* 0x000000302404723c */ /* 0x084ff00000001804 */
[C---:B------:R-:W-:Y:S01]  /*8850*/  HMMA.16816.F32 R8, R40.reuse, R48, R8 ;  /* 0x000000302808723c */ /* 0x040fe20000001808 */
[----:B------:R-:W-:Y:S07]  /*8860*/  MUFU.EX2 R80, R80 ;  /* 0x0000005000507308 */ /* 0x000fee0000000800 */
[-C--:B------:R-:W-:Y:S03]  /*8870*/  HMMA.16816.F32 R12, R40, R50.reuse, R12 ;  /* 0x00000032280c723c */ /* 0x080fe6000000180c */
[----:B------:R-:W2:Y:S05]  /*8880*/  MUFU.EX2 R81, R81 ;  /* 0x0000005100517308 */ /* 0x000eaa0000000800 */
[C---:B------:R-:W-:Y:S01]  /*8890*/  HMMA.16816.F32 R16, R36.reuse, R50, R16 ;  /* 0x000000322410723c */ /* 0x040fe20000001810 */
[----:B------:R-:W3:Y:S04]  /*88a0*/  LDSM.16.MT88.4 R48, [R205+0x5000] ;  /* 0x00500000cd30783b */ /* 0x000ee80000004200 */
[----:B------:R-:W-:Y:S03]  /*88b0*/  MUFU.EX2 R82, R82 ;  /* 0x0000005200527308 */ /* 0x000fe60000000800 */
[-C--:B----4-:R-:W-:Y:S07]  /*88c0*/  HMMA.16816.F32 R20, R36, R44.reuse, R20 ;  /* 0x0000002c2414723c */ /* 0x090fee0000001814 */
[----:B------:R-:W4:Y:S01]  /*88d0*/  MUFU.EX2 R83, R83 ;  /* 0x0000005300537308 */ /* 0x000f220000000800 */
[C---:B------:R-:W-:Y:S08]  /*88e0*/  HMMA.16816.F32 R24, R40.reuse, R44, R24 ;  /* 0x0000002c2818723c */ /* 0x040ff00000001818 */
[-C--:B------:R-:W-:Y:S01]  /*88f0*/  HMMA.16816.F32 R28, R40, R46.reuse, R28 ;  /* 0x0000002e281c723c */ /* 0x080fe2000000181c */
[----:B------:R-:W-:Y:S07]  /*8900*/  MUFU.EX2 R72, R72 ;  /* 0x0000004800487308 */ /* 0x000fee0000000800 */
[----:B------:R-:W-:Y:S01]  /*8910*/  HMMA.16816.F32 R32, R36, R46, R32 ;  /* 0x0000002e2420723c */ /* 0x000fe20000001820 */
[----:B------:R-:W5:Y:S02]  /*8920*/  LDSM.16.MT88.4 R44, [R205+0x5400] ;  /* 0x00540000cd2c783b */ /* 0x000f640000004200 */
[----:B------:R-:W3:Y:S04]  /*8930*/  MUFU.EX2 R73, R73 ;  /* 0x0000004900497308 */ /* 0x000ee80000000800 */
[----:B------:R-:W-:Y:S02]  /*8940*/  F2FP.PACK_AB R36, R69, R68 ;  /* 0x000000444524723e */ /* 0x000fe400000000ff */
[----:B-1----:R-:W-:Y:S03]  /*8950*/  F2FP.PACK_AB R37, R71, R70 ;  /* 0x000000464725723e */ /* 0x002fe600000000ff */
[----:B--2---:R-:W-:Y:S01]  /*8960*/  F2FP.PACK_AB R38, R81, R80 ;  /* 0x000000505126723e */ /* 0x004fe200000000ff */
[----:B------:R-:W-:Y:S01]  /*8970*/  MUFU.EX2 R74, R74 ;  /* 0x0000004a004a7308 */ /* 0x000fe20000000800 */
[----:B----4-:R-:W-:Y:S07]  /*8980*/  F2FP.PACK_AB R39, R83, R82 ;  /* 0x000000525327723e */ /* 0x010fee00000000ff */
[-C--:B---3--:R-:W-:Y:S02]  /*8990*/  HMMA.16816.F32 R4, R36, R48.reuse, R4 ;  /* 0x000000302404723c */ /* 0x088fe40000001804 */
        /* <DEDUP_REMOVED lines=23> */
[----:B------:R-:W-:Y:S01]  /*8b10*/  FFMA.FTZ R53, R132, R220, R175 ;  /* 0x000000dc84357223 */ /* 0x000fe200000100af */
[----:B------:R-:W-:Y:S01]  /*8b20*/  MOV R132, R138 ;  /* 0x0000008a00847202 */ /* 0x000fe20000000f00 */
[----:B------:R-:W-:Y:S02]  /*8b30*/  FFMA.FTZ R52, R139, R219, R176 ;  /* 0x000000db8b347223 */ /* 0x000fe400000100b0 */
[----:B------:R-:W-:Y:S01]  /*8b40*/  HMMA.16816.F32 R32, R36, R54, R32 ;  /* 0x000000362420723c */ /* 0x000fe20000001820 */
[----:B------:R-:W3:Y:S03]  /*8b50*/  MUFU.EX2 R99, R99 ;  /* 0x0000006300637308 */ /* 0x000ee60000000800 */
[----:B------:R-:W-:Y:S02]  /*8b60*/  FADD.FTZ R53, R201, R53 ;  /* 0x00000035c9357221 */ /* 0x000fe40000010000 */
[----:B------:R-:W-:Y:S01]  /*8b70*/  FADD.FTZ R52, R225, R52 ;  /* 0x00000034e1347221 */ /* 0x000fe20000010000 */
[----:B--2---:R-:W-:Y:S01]  /*8b80*/  F2FP.PACK_AB R36, R85, R84 ;  /* 0x000000545524723e */ /* 0x004fe200000000ff */
[----:B------:R-:W-:Y:S01]  /*8b90*/  FADD.FTZ R53, R197, R53 ;  /* 0x00000035c5357221 */ /* 0x000fe20000010000 */
[----:B-1----:R-:W-:Y:S02]  /*8ba0*/  F2FP.PACK_AB R37, R87, R86 ;  /* 0x000000565725723e */ /* 0x002fe400000000ff */
[----:B------:R-:W-:Y:S01]  /*8bb0*/  MUFU.EX2 R88, R88 ;  /* 0x0000005800587308 */ /* 0x000fe20000000800 */
[----:B----4-:R-:W-:Y:S01]  /*8bc0*/  F2FP.PACK_AB R38, R97, R96 ;  /* 0x000000606126723e */ /* 0x010fe200000000ff */
[----:B------:R-:W-:Y:S02]  /*8bd0*/  FADD.FTZ R54, R181, R2 ;  /* 0x00000002b5367221 */ /* 0x000fe40000010000 */
[----:B------:R-:W-:Y:S02]  /*8be0*/  FADD.FTZ R2, R202, R52 ;  /* 0x00000034ca027221 */ /* 0x000fe40000010000 */
[----:B------:R-:W-:Y:S02]  /*8bf0*/  FADD.FTZ R52, R184, R54 ;  /* 0x00000036b8347221 */ /* 0x000fe40000010000 */
[----:B------:R-:W-:Y:S02]  /*8c00*/  FADD.FTZ R2, R235, R2 ;  /* 0x00000002eb027221 */ /* 0x000fe40000010000 */
[----:B------:R-:W1:Y:S01]  /*8c10*/  MUFU.EX2 R89, R89 ;  /* 0x0000005900597308 */ /* 0x000e620000000800 */
[----:B------:R-:W-:Y:S02]  /*8c20*/  FADD.FTZ R52, R188, R52 ;  /* 0x00000034bc347221 */ /* 0x000fe40000010000 */
[----:B------:R-:W-:Y:S01]  /*8c30*/  FADD.FTZ R2, R190, R2 ;  /* 0x00000002be027221 */ /* 0x000fe20000010000 */
[----:B---3--:R-:W-:Y:S01]  /*8c40*/  F2FP.PACK_AB R39, R99, R98 ;  /* 0x000000626327723e */ /* 0x008fe200000000ff */
[----:B------:R-:W-:Y:S04]  /*8c50*/  FADD.FTZ R52, R178, R52 ;  /* 0x00000034b2347221 */ /* 0x000fe80000010000 */
[----:B------:R-:W-:Y:S01]  /*8c60*/  FADD.FTZ R52, R192, R52 ;  /* 0x00000034c0347221 */ /* 0x000fe20000010000 */
[----:B------:R-:W-:Y:S01]  /*8c70*/  MUFU.EX2 R90, R90 ;  /* 0x0000005a005a7308 */ /* 0x000fe20000000800 */
[-C--:B-----5:R-:W-:Y:S09]  /*8c80*/  HMMA.16816.F32 R4, R36, R44.reuse, R4 ;  /* 0x0000002c2404723c */ /* 0x0a0ff20000001804 */
        /* <DEDUP_REMOVED lines=22> */
[----:B------:R-:W-:Y:S01]  /*8df0*/  FADD.FTZ R49, R228, R53 ;  /* 0x00000035e4317221 */ /* 0x000fe20000010000 */
[-C--:B------:R-:W-:Y:S03]  /*8e00*/  HMMA.16816.F32 R28, R40, R50.reuse, R28 ;  /* 0x00000032281c723c */ /* 0x080fe6000000181c */
[----:B------:R-:W-:Y:S02]  /*8e10*/  FADD.FTZ R48, R182, R0 ;  /* 0x00000000b6307221 */ /* 0x000fe40000010000 */
[----:B------:R-:W-:Y:S02]  /*8e20*/  FADD.FTZ R0, R185, R49 ;  /* 0x00000031b9007221 */ /* 0x000fe40000010000 */
[----:B------:R-:W-:Y:S01]  /*8e30*/  FADD.FTZ R40, R177, R48 ;  /* 0x00000030b1287221 */ /* 0x000fe20000010000 */
[----:B------:R-:W5:Y:S01]  /*8e40*/  MUFU.EX2 R115, R115 ;  /* 0x0000007300737308 */ /* 0x000f620000000800 */
[----:B------:R-:W-:Y:S01]  /*8e50*/  HMMA.16816.F32 R32, R36, R50, R32 ;  /* 0x000000322420723c */ /* 0x000fe20000001820 */
[----:B------:R-:W3:Y:S03]  /*8e60*/  LDSM.16.MT88.4 R48, [R206+0x5800] ;  /* 0x00580000ce30783b */ /* 0x000ee60000004200 */
[----:B------:R-:W-:Y:S02]  /*8e70*/  FADD.FTZ R53, R193, R2 ;  /* 0x00000002c1357221 */ /* 0x000fe40000010000 */
[----:B------:R-:W-:Y:S01]  /*8e80*/  FADD.FTZ R2, R187, R40 ;  /* 0x00000028bb027221 */ /* 0x000fe20000010000 */
        /* <DEDUP_REMOVED lines=17> */
[----:B------:R-:W-:Y:S06]  /*8fa0*/  FADD.FTZ R2, R232, R2 ;  /* 0x00000002e8027221 */ /* 0x000fec0000010000 */
        /* <DEDUP_REMOVED lines=146> */
[----:B------:R-:W-:Y:S01]  /*98d0*/  FADD.FTZ R221, R172, R0 ;  /* 0x00000000acdd7221 */ /* 0x000fe20000010000 */
[----:B------:R-:W-:-:S05]  /*98e0*/  @P1 BRA `(.L_x_68) ;  /* 0xffffc9a000001947 */ /* 0x000fca000383ffff */
.L_x_67:
        /* <DEDUP_REMOVED lines=21> */
[----:B------:R-:W-:Y:S02]  /*9a40*/  @P1 MOV R12, c[0x0][0x210] ;  /* 0x00008400000c1a02 */ /* 0x000fe40000000f00 */
[----:B------:R-:W-:Y:S01]  /*9a50*/  SHF.R.S32.HI R22, RZ, 0x1f, R10 ;  /* 0x0000001fff167819 */ /* 0x000fe2000001140a */
[----:B------:R-:W4:Y:S02]  /*9a60*/  SHFL.BFLY PT, R9, R5, 0x1, 0x1f ;  /* 0x0c201f0005097f89 */ /* 0x000f2400000e0000 */
[----:B------:R-:W-:Y:S02]  /*9a70*/  @P1 IMAD R12, R12, c[0x0][0x214], RZ ;  /* 0x000085000c0c1a24 */ /* 0x000fe400078e02ff */
[----:B-1----:R-:W-:Y:S01]  /*9a80*/  FADD.FTZ R23, R2, R8 ;  /* 0x0000000802177221 */ /* 0x002fe20000010000 */
[----:B------:R-:W-:Y:S02]  /*9a90*/  MOV R2, 0x3f800000 ;  /* 0x3f80000000027802 */ /* 0x000fe40000000f00 */
[-C--:B------:R-:W-:Y:S01]  /*9aa0*/  LEA.HI R8, R22, R10.reuse, RZ, 0x2 ;  /* 0x0000000a16087211 */ /* 0x080fe200078f10ff */
[----:B---3--:R-:W-:Y:S01]  /*9ab0*/  FADD.FTZ R24, R4, R6 ;  /* 0x0000000604187221 */ /* 0x008fe20000010000 */
[----:B------:R-:W-:Y:S01]  /*9ac0*/  FSETP.NE.FTZ.AND P6, PT, R23, RZ, PT ;  /* 0x000000ff1700720b */ /* 0x000fe20003fd5000 */
[----:B------:R-:W-:Y:S01]  /*9ad0*/  IMAD.MOV.U32 R4, RZ, RZ, 0x3f800000 ;  /* 0x3f800000ff047424 */ /* 0x000fe200078e00ff */
[----:B------:R-:W-:Y:S01]  /*9ae0*/  SHF.R.S32.HI R26, RZ, 0x2, R8 ;  /* 0x00000002ff1a7819 */ /* 0x000fe20000011408 */
[----:B----4-:R-:W-:Y:S01]  /*9af0*/  FADD.FTZ R25, R0, R7 ;  /* 0x0000000700197221 */ /* 0x010fe20000010000 */
[----:B------:R-:W-:Y:S01]  /*9b00*/  FSETP.NE.FTZ.AND P4, PT, R24, RZ, PT ;  /* 0x000000ff1800720b */ /* 0x000fe20003f95000 */
[----:B------:R-:W-:Y:S01]  /*9b10*/  IMAD.MOV.U32 R0, RZ, RZ, 0x3f800000 ;  /* 0x3f800000ff007424 */ /* 0x000fe200078e00ff */
[----:B------:R-:W-:Y:S01]  /*9b20*/  LEA.HI R22, R22, R10, RZ, 0x5 ;  /* 0x0000000a16167211 */ /* 0x000fe200078f28ff */
[----:B------:R-:W-:Y:S01]  /*9b30*/  FADD.FTZ R27, R5, R9 ;  /* 0x00000009051b7221 */ /* 0x000fe20000010000 */
[----:B------:R-:W-:Y:S01]  /*9b40*/  FSETP.NE.FTZ.AND P5, PT, R25, RZ, PT ;  /* 0x000000ff1900720b */ /* 0x000fe20003fb5000 */
[----:B------:R-:W-:Y:S01]  /*9b50*/  @P0 IMAD.WIDE.U32 R6, R252, c[0x0][0x1e8], RZ ;  /* 0x00007a00fc060a25 */ /* 0x000fe200078e00ff */
[----:B------:R-:W-:-:S02]  /*9b60*/  LOP3.LUT R5, R8, 0xfffffffc, RZ, 0xc0, !PT ;  /* 0xfffffffc08057812 */ /* 0x000fc400078ec0ff */
[----:B------:R-:W-:Y:S01]  /*9b70*/  FSETP.NE.FTZ.AND P3, PT, R27, RZ, PT ;  /* 0x000000ff1b00720b */ /* 0x000fe20003f75000 */
[----:B------:R-:W1:Y:S01]  /*9b80*/  @P6 MUFU.RCP R2, R23 ;  /* 0x0000001700026308 */ /* 0x000e620000001000 */
[----:B------:R-:W-:Y:S01]  /*9b90*/  @P0 MOV R44, R6 ;  /* 0x00000006002c0202 */ /* 0x000fe20000000f00 */
[----:B------:R-:W-:Y:S01]  /*9ba0*/  @P0 IMAD R45, R252, c[0x0][0x1ec], R7 ;  /* 0x00007b00fc2d0a24 */ /* 0x000fe200078e0207 */
[----:B------:R-:W-:Y:S01]  /*9bb0*/  IADD3 R6, -R5, R10, RZ ;  /* 0x0000000a05067210 */ /* 0x000fe20007ffe1ff */
[----:B------:R-:W-:Y:S01]  /*9bc0*/  IMAD.MOV.U32 R5, RZ, RZ, 0x3f800000 ;  /* 0x3f800000ff057424 */ /* 0x000fe200078e00ff */
        /* <DEDUP_REMOVED lines=47> */
[----:B------:R-:W-:Y:S01]  /*9ec0*/  FMUL.FTZ R151, R5, R151 ;  /* 0x0000009705977220 */ /* 0x000fe20000410000 */
[----:B------:R-:W-:Y:S01]  /*9ed0*/  F2FP.PACK_AB R7, R7, R170 ;  /* 0x000000aa0707723e */ /* 0x000fe200000000ff */
[----:B------:R-:W-:Y:S01]  /*9ee0*/  FMUL.FTZ R15, R5, R150 ;  /* 0x00000096050f7220 */ /* 0x000fe20000410000 */
[----:B------:R-:W-:Y:S01]  /*9ef0*/  F2FP.PACK_AB R142, R143, R142 ;  /* 0x0000008e8f8e723e */ /* 0x000fe200000000ff */
[----:B------:R-:W-:-:S02]  /*9f00*/  FMUL.FTZ R163, R5, R163 ;  /* 0x000000a305a37220 */ /* 0x000fc40000410000 */
[----:B------:R-:W-:Y:S01]  /*9f10*/  FMUL.FTZ R9, R5, R162 ;  /* 0x000000a205097220 */ /* 0x000fe20000410000 */
[----:B------:R-:W-:Y:S01]  /*9f20*/  F2FP.PACK_AB R15, R151, R15 ;  /* 0x0000000f970f723e */ /* 0x000fe200000000ff */
[C---:B------:R-:W-:Y:S02]  /*9f30*/  FMUL.FTZ R167, R5.reuse, R167 ;  /* 0x000000a705a77220 */ /* 0x040fe40000410000 */
[----:B------:R-:W-:Y:S01]  /*9f40*/  FMUL.FTZ R166, R5, R166 ;  /* 0x000000a605a67220 */ /* 0x000fe20000410000 */
[----:B------:R-:W-:Y:S01]  /*9f50*/  F2FP.PACK_AB R9, R163, R9 ;  /* 0x00000009a309723e */ /* 0x000fe200000000ff */
[----:B------:R-:W-:Y:S01]  /*9f60*/  IMAD.IADD R4, R2, 0x1, -R4 ;  /* 0x0000000102047824 */ /* 0x000fe200078e0a04 */
[----:B------:R-:W-:Y:S01]  /*9f70*/  LEA R2, R22, R6, 0x8 ;  /* 0x0000000616027211 */ /* 0x000fe200078e40ff */
[C---:B------:R-:W-:Y:S01]  /*9f80*/  IMAD.SHL.U32 R5, R0.reuse, 0x40, RZ ;  /* 0x0000004000057824 */ /* 0x040fe200078e00ff */
[----:B------:R-:W-:Y:S02]  /*9f90*/  LOP3.LUT R6, R0, 0x1, RZ, 0xc0, !PT ;  /* 0x0000000100067812 */ /* 0x000fe400078ec0ff */
[----:B------:R-:W-:-:S02]  /*9fa0*/  LEA R4, R4, R2, 0x4 ;  /* 0x0000000204047211 */ /* 0x000fc400078e20ff */
[----:B------:R-:W-:Y:S02]  /*9fb0*/  LOP3.LUT R2, R5, 0xc0, RZ, 0xc0, !PT ;  /* 0x000000c005027812 */ /* 0x000fe400078ec0ff */
[----:B------:R-:W-:Y:S02]  /*9fc0*/  ISETP.NE.U32.AND P2, PT, R6, 0x1, PT ;  /* 0x000000010600780c */ /* 0x000fe40003f45070 */
[----:B------:R-:W-:Y:S02]  /*9fd0*/  LEA.HI R2, R2, R2, RZ, 0x1d ;  /* 0x0000000202027211 */ /* 0x000fe400078fe8ff */
[----:B------:R-:W-:Y:S02]  /*9fe0*/  SEL R13, R13, 0x10, !P2 ;  /* 0x000000100d0d7807 */ /* 0x000fe40005000000 */
[----:B------:R-:W-:Y:S02]  /*9ff0*/  LOP3.LUT P2, RZ, R0, 0x2, RZ, 0xc0, !PT ;  /* 0x0000000200ff7812 */ /* 0x000fe4000784c0ff */
[----:B------:R-:W-:-:S02]  /*a000*/  LEA R0, R4, R2, 0x1 ;  /* 0x0000000204007211 */ /* 0x000fc400078e08ff */
[----:B------:R-:W-:Y:S02]  /*a010*/  F2FP.PACK_AB R6, R165, R164 ;  /* 0x000000a4a506723e */ /* 0x000fe400000000ff */
[----:B------:R-:W-:Y:S01]  /*a020*/  F2FP.PACK_AB R5, R167, R166 ;  /* 0x000000a6a705723e */ /* 0x000fe200000000ff */
[----:B------:R-:W-:-:S05]  /*a030*/  IMAD.SHL.U32 R0, R0, 0x2, RZ ;  /* 0x0000000200007824 */ /* 0x000fca00078e00ff */
        /* <DEDUP_REMOVED lines=54> */
[----:B------:R3:W3:Y:S01]  /*a3a0*/  LDS.128 R40, [R217+0x1800] ;  /* 0x00180000d9287984 */ /* 0x0006e20000000c00 */
[----:B------:R-:W-:Y:S01]  /*a3b0*/  @!P2 MOV R4, R2 ;  /* 0x000000020004a202 */ /* 0x000fe20000000f00 */
[----:B-1----:R-:W-:Y:S01]  /*a3c0*/  IMAD R2, R9, R6, RZ ;  /* 0x0000000609027224 */ /* 0x002fe200078e02ff */
[----:B--2---:R-:W-:Y:S01]  /*a3d0*/  LOP3.LUT P2, RZ, R48, 0x3, RZ, 0xc0, !PT ;  /* 0x0000000330ff7812 */ /* 0x004fe2000784c0ff */
[----:B------:R-:W-:Y:S02]  /*a3e0*/  IMAD R0, R19, R12, R0 ;  /* 0x0000000c13007224 */ /* 0x000fe400078e0200 */
        /* <DEDUP_REMOVED lines=53> */
.L_x_72:
[----:B------:R-:W-:Y:S05]  /*a740*/  BSYNC B0 ;  /* 0x0000000000007941 */ /* 0x000fea0003800000 */
.L_x_71:
[----:B------:R2:W5:Y:S01]  /*a750*/  LDL.64 R10, [R1+0x8] ;  /* 0x00000800010a7983 */ /* 0x0005620000100a00 */
[C---:B-1----:R-:W-:Y:S01]  /*a760*/  IADD3 R2, P0, R246.reuse, R44, RZ ;  /* 0x0000002cf6027210 */ /* 0x042fe20007f1e0ff */
[----:B------:R-:W-:Y:S01]  /*a770*/  BSSY B0, `(.L_x_73) ;  /* 0x0000012000007945 */ /* 0x000fe20003800000 */
[----:B------:R-:W-:-:S02]  /*a780*/  ISETP.GE.AND P1, PT, R246, c[0x0][0x220], PT ;  /* 0x00008800f6007a0c */ /* 0x000fc40003f26270 */
[----:B------:R-:W-:Y:S01]  /*a790*/  SHF.R.S32.HI R0, RZ, 0x1f, R19 ;  /* 0x0000001fff007819 */ /* 0x000fe20000011413 */
[----:B------:R-:W-:Y:S01]  /*a7a0*/  IMAD.X R3, R247, 0x1, R45, P0 ;  /* 0x00000001f7037824 */ /* 0x000fe200000e062d */
[----:B-----5:R-:W-:-:S03]  /*a7b0*/  ISETP.GE.OR P0, PT, R26, R47, P1 ;  /* 0x0000002f1a00720c */ /* 0x020fc60000f06670 */
[----:B------:R-:W-:Y:S02]  /*a7c0*/  IMAD R0, R0, c[0x0][0x1f0], RZ ;  /* 0x00007c0000007a24 */ /* 0x000fe400078e02ff */
[----:B------:R-:W-:-:S04]  /*a7d0*/  IMAD.WIDE.U32 R8, R19, c[0x0][0x1f0], R2 ;  /* 0x00007c0013087a25 */ /* 0x000fc800078e0002 */
[----:B------:R-:W-:-:S05]  /*a7e0*/  IMAD R0, R19, c[0x0][0x1f4], R0 ;  /* 0x00007d0013007a24 */ /* 0x000fca00078e0200 */
        /* <DEDUP_REMOVED lines=9> */
[----:B------:R1:W-:Y:S02]  /*a880*/  STG.E.128 [R4.64], R28 ;  /* 0x0000001c04007986 */ /* 0x0003e4000c101d06 */
.L_x_74:
[----:B------:R-:W-:Y:S05]  /*a890*/  BSYNC B0 ;  /* 0x0000000000007941 */ /* 0x000fea0003800000 */
.L_x_73:
[----:B------:R-:W4:Y:S01]  /*a8a0*/  LDL.LU R0, [R1+0x18] ;  /* 0x0000180001007983 */ /* 0x000f220000300800 */
[----:B------:R-:W-:Y:S01]  /*a8b0*/  BSSY B0, `(.L_x_75) ;  /* 0x000000e000007945 */ /* 0x000fe20003800000 */
[----:B----4-:R-:W-:-:S13]  /*a8c0*/  ISETP.GE.OR P0, PT, R0, R47, P1 ;  /* 0x0000002f0000720c */ /* 0x010fda0000f06670 */
        /* <DEDUP_REMOVED lines=12> */
.L_x_76:
[----:B------:R-:W-:Y:S05]  /*a990*/  BSYNC B0 ;  /* 0x0000000000007941 */ /* 0x000fea0003800000 */
.L_x_75:
        /* <DEDUP_REMOVED lines=15> */
.L_x_78:
[----:B------:R-:W-:Y:S05]  /*aa90*/  BSYNC B0 ;  /* 0x0000000000007941 */ /* 0x000fea0003800000 */
.L_x_77:
[----:B------:R-:W4:Y:S02]  /*aaa0*/  LDL.LU R0, [R1+0x1c] ;  /* 0x00001c0001007983 */ /* 0x000f240000300800 */
[----:B----4-:R-:W-:-:S13]  /*aab0*/  ISETP.GE.OR P1, PT, R0, R47, P1 ;  /* 0x0000002f0000720c */ /* 0x010fda0000f26670 */
        /* <DEDUP_REMOVED lines=13> */
.L_x_37:
[----:B-1----:R-:W1:Y:S01]  /*ab90*/  LDC.U8 R4, c[0x0][0x329] ;  /* 0x0000ca40ff047b82 */ /* 0x002e620000000000 */
[----:B------:R-:W-:Y:S01]  /*aba0*/  ISETP.NE.AND P4, PT, R252, -0x1, PT ;  /* 0xfffffffffc00780c */ /* 0x000fe20003f85270 */
[----:B------:R-:W-:Y:S01]  /*abb0*/  BSSY B0, `(.L_x_79) ;  /* 0x000003f000007945 */ /* 0x000fe20003800000 */
[----:B------:R-:W-:Y:S02]  /*abc0*/  SHF.R.S32.HI R8, RZ, 0x1f, R172 ;  /* 0x0000001fff087819 */ /* 0x000fe400000114ac */
[----:B------:R-:W-:Y:S02]  /*abd0*/  IADD3 R14, -R25, R14, RZ ;  /* 0x0000000e190e7210 */ /* 0x000fe40007ffe1ff */
[----:B------:R-:W-:Y:S01]  /*abe0*/  LEA.HI R8, R8, R172, RZ, 0x2 ;  /* 0x000000ac08087211 */ /* 0x000fe200078f10ff */
[----:B------:R-:W2:Y:S01]  /*abf0*/  LDC.U8 R0, c[0x0][0x328] ;  /* 0x0000ca00ff007b82 */ /* 0x000ea20000000000 */
[----:B------:R-:W-:-:S02]  /*ac00*/  SHF.R.S32.HI R9, RZ, 0x1f, R15 ;  /* 0x0000001fff097819 */ /* 0x000fc4000001140f */
[----:B------:R-:W-:-:S03]  /*ac10*/  LOP3.LUT R7, R8, 0xfffffffc, RZ, 0xc0, !PT ;  /* 0xfffffffc08077812 */ /* 0x000fc600078ec0ff */
[----:B------:R-:W-:-:S04]  /*ac20*/  @P4 IMAD.WIDE.U32 R2, R252, c[0x0][0x1e8], RZ ;  /* 0x00007a00fc024a25 */ /* 0x000fc800078e00ff */
[----:B------:R-:W-:Y:S02]  /*ac30*/  @P4 IMAD.MOV.U32 R10, RZ, RZ, R2 ;  /* 0x000000ffff0a4224 */ /* 0x000fe400078e0002 */
[----:B------:R-:W-:Y:S02]  /*ac40*/  IMAD.IADD R19, R172, 0x1, -R7 ;  /* 0x00000001ac137824 */ /* 0x000fe400078e0a07 */
[----:B------:R-:W-:Y:S01]  /*ac50*/  IMAD R9, R9, c[0x0][0x1f0], RZ ;  /* 0x00007c0009097a24 */ /* 0x000fe200078e02ff */
[----:B-1----:R-:W-:-:S03]  /*ac60*/  ISETP.NE.AND P0, PT, R4, RZ, PT ;  /* 0x000000ff0400720c */ /* 0x002fc60003f05270 */
[----:B------:R-:W-:Y:S01]  /*ac70*/  IMAD R9, R15, c[0x0][0x1f4], R9 ;  /* 0x00007d000f097a24 */ /* 0x000fe200078e0209 */
[----:B--2---:R-:W-:Y:S02]  /*ac80*/  ISETP.NE.AND P3, PT, R0, RZ, PT ;  /* 0x000000ff0000720c */ /* 0x004fe40003f65270 */
[----:B------:R-:W-:Y:S02]  /*ac90*/  @!P4 SHF.R.S32.HI R0, RZ, 0x1f, R13 ;  /* 0x0000001fff00c819 */ /* 0x000fe4000001140d */
[----:B------:R-:W-:Y:S01]  /*aca0*/  ISETP.NE.OR P2, PT, R4, RZ, !P3 ;  /* 0x000000ff0400720c */ /* 0x000fe20005f45670 */
[----:B------:R-:W-:-:S04]  /*acb0*/  @P4 IMAD R4, R252, c[0x0][0x1ec], R3 ;  /* 0x00007b00fc044a24 */ /* 0x000fc800078e0203 */
[----:B------:R-:W-:Y:S01]  /*acc0*/  @P0 MOV R17, c[0x0][0x210] ;  /* 0x0000840000110a02 */ /* 0x000fe20000000f00 */
[----:B------:R-:W-:Y:S01]  /*acd0*/  @!P4 IMAD R0, R0, c[0x0][0x1e0], RZ ;  /* 0x000078000000ca24 */ /* 0x000fe200078e02ff */
[----:B------:R-:W-:Y:S01]  /*ace0*/  ISETP.NE.OR P1, PT, R252, -0x1, P2 ;  /* 0xfffffffffc00780c */ /* 0x000fe20001725670 */
[----:B------:R-:W-:Y:S02]  /*acf0*/  @P0 IMAD.MOV.U32 R5, RZ, RZ, c[0x0][0x210] ;  /* 0x00008400ff050624 */ /* 0x000fe400078e00ff */
[----:B------:R-:W-:Y:S02]  /*ad00*/  @!P0 IMAD.MOV.U32 R6, RZ, RZ, c[0x0][0x214] ;  /* 0x00008500ff068624 */ /* 0x000fe400078e00ff */
[----:B------:R-:W-:-:S04]  /*ad10*/  @!P4 IMAD.WIDE.U32 R2, R13, c[0x0][0x1e0], RZ ;  /* 0x000078000d02ca25 */ /* 0x000fc800078e00ff */
[----:B------:R-:W-:Y:S01]  /*ad20*/  @!P4 IMAD R0, R13, c[0x0][0x1e4], R0 ;  /* 0x000079000d00ca24 */ /* 0x000fe200078e0200 */
[----:B------:R-:W-:Y:S01]  /*ad30*/  @!P4 MOV R10, R2 ;  /* 0x00000002000ac202 */ /* 0x000fe20000000f00 */
[----:B------:R-:W-:Y:S01]  /*ad40*/  @P0 IMAD R5, R5, c[0x0][0x214], RZ ;  /* 0x0000850005050a24 */ /* 0x000fe200078e02ff */
[----:B------:R-:W-:Y:S01]  /*ad50*/  @!P0 SEL R5, R6, c[0x0][0x234], !P3 ;  /* 0x00008d0006058a07 */ /* 0x000fe20005800000 */
[----:B------:R-:W-:Y:S01]  /*ad60*/  @!P4 IMAD.IADD R4, R3, 0x1, R0 ;  /* 0x000000010304c824 */ /* 0x000fe200078e0200 */
[----:B------:R-:W-:Y:S01]  /*ad70*/  CS2R R6, SRZ ;  /* 0x0000000000067805 */ /* 0x000fe2000001ff00 */
[----:B------:R-:W-:Y:S02]  /*ad80*/  IMAD.SHL.U32 R0, R19, 0x8, RZ ;  /* 0x0000000813007824 */ /* 0x000fe400078e00ff */
[----:B------:R-:W-:Y:S02]  /*ad90*/  @P0 IMAD.MOV.U32 R2, RZ, RZ, 0x1 ;  /* 0x00000001ff020424 */ /* 0x000fe400078e00ff */
[----:B------:R-:W-:Y:S01]  /*ada0*/  @!P0 IMAD R2, R5, c[0x0][0x1c0], RZ ;  /* 0x0000700005028a24 */ /* 0x000fe200078e02ff */
[C---:B------:R-:W-:Y:S01]  /*adb0*/  IADD3 R10, P3, R0.reuse, R10, RZ ;  /* 0x0000000a000a7210 */ /* 0x040fe20007f7e0ff */
[C---:B------:R-:W-:Y:S01]  /*adc0*/  @!P1 IMAD R252, R13.reuse, c[0x0][0x214], RZ ;  /* 0x000085000dfc9a24 */ /* 0x040fe200078e02ff */
[C---:B------:R-:W-:Y:S01]  /*add0*/  ISETP.GE.AND P1, PT, R0.reuse, c[0x0][0x220], PT ;  /* 0x0000880000007a0c */ /* 0x040fe20003f26270 */
[----:B------:R-:W-:Y:S01]  /*ade0*/  IMAD R2, R13, R2, RZ ;  /* 0x000000020d027224 */ /* 0x000fe200078e02ff */
[----:B------:R-:W-:Y:S01]  /*adf0*/  LEA.HI.X.SX32 R11, R0, R4, 0x1, P3 ;  /* 0x00000004000b7211 */ /* 0x000fe200018f0eff */
[----:B------:R-:W-:Y:S01]  /*ae00*/  @!P0 IMAD.MOV.U32 R17, RZ, RZ, 0x1 ;  /* 0x00000001ff118424 */ /* 0x000fe200078e00ff */
[----:B------:R-:W-:Y:S01]  /*ae10*/  SHF.R.S32.HI R4, RZ, 0x2, R8 ;  /* 0x00000002ff047819 */ /* 0x000fe20000011408 */
[----:B------:R-:W-:Y:S01]  /*ae20*/  @!P2 IMAD.MOV.U32 R6, RZ, RZ, R252 ;  /* 0x000000ffff06a224 */ /* 0x000fe200078e00fc */
[----:B------:R-:W-:Y:S01]  /*ae30*/  SEL R0, R2, RZ, P2 ;  /* 0x000000ff02007207 */ /* 0x000fe20001000000 */
[----:B------:R-:W-:Y:S01]  /*ae40*/  IMAD R2, R25, R17, RZ ;  /* 0x0000001119027224 */ /* 0x000fe200078e02ff */
[----:B------:R-:W-:Y:S01]  /*ae50*/  ISETP.GE.OR P3, PT, R4, R14, P1 ;  /* 0x0000000e0400720c */ /* 0x000fe20000f66670 */
[----:B------:R-:W-:Y:S01]  /*ae60*/  IMAD.WIDE.U32 R10, R15, c[0x0][0x1f0], R10 ;  /* 0x00007c000f0a7a25 */ /* 0x000fe200078e000a */
[----:B------:R-:W-:-:S02]  /*ae70*/  @!P2 SHF.R.S32.HI R7, RZ, 0x1f, R252 ;  /* 0x0000001fff07a819 */ /* 0x000fc400000114fc */
[----:B------:R-:W-:Y:S01]  /*ae80*/  SHF.R.S32.HI R8, RZ, 0x1f, R2 ;  /* 0x0000001fff087819 */ /* 0x000fe20000011402 */
[----:B------:R-:W-:Y:S01]  /*ae90*/  IMAD R0, R15, R5, R0 ;  /* 0x000000050f007224 */ /* 0x000fe200078e0200 */
[----:B------:R-:W-:Y:S02]  /*aea0*/  SHF.R.S32.HI R5, RZ, 0x1f, R4 ;  /* 0x0000001fff057819 */ /* 0x000fe40000011404 */
[----:B------:R-:W-:Y:S02]  /*aeb0*/  ISETP.GE.AND P6, PT, R4, R14, PT ;  /* 0x0000000e0400720c */ /* 0x000fe40003fc6270 */
[----:B------:R-:W-:Y:S01]  /*aec0*/  IADD3 R20, P2, P0, R2, R6, R0 ;  /* 0x0000000602147210 */ /* 0x000fe2000785e000 */
[----:B------:R-:W-:Y:S01]  /*aed0*/  IMAD.WIDE R2, R27, 0x80, R4 ;  /* 0x000000801b027825 */ /* 0x000fe200078e0204 */
[----:B------:R-:W-:-:S04]  /*aee0*/  SHF.R.S32.HI R0, RZ, 0x1f, R0 ;  /* 0x0000001fff007819 */ /* 0x000fc80000011400 */
[----:B------:R-:W-:Y:S01]  /*aef0*/  IADD3.X R18, R8, R7, R0, P2, P0 ;  /* 0x0000000708127210 */ /* 0x000fe200017e0400 */
[----:B------:R-:W-:Y:S01]  /*af00*/  IMAD.IADD R7, R9, 0x1, R11 ;  /* 0x0000000109077824 */ /* 0x000fe200078e020b */
        /* <DEDUP_REMOVED lines=9> */
.L_x_80:
[----:B------:R-:W-:Y:S05]  /*afa0*/  BSYNC B0 ;  /* 0x0000000000007941 */ /* 0x000fea0003800000 */
.L_x_79:
[----:B------:R-:W-:Y:S01]  /*afb0*/  IADD3 R16, R4, 0x20, RZ ;  /* 0x0000002004107810 */ /* 0x000fe20007ffe0ff */
[----:B------:R-:W-:Y:S03]  /*afc0*/  BSSY B0, `(.L_x_81) ;  /* 0x000000f000007945 */ /* 0x000fe60003800000 */
[CC--:B------:R-:W-:Y:S02]  /*afd0*/  ISETP.GE.OR P0, PT, R16.reuse, R14.reuse, P1 ;  /* 0x0000000e1000720c */ /* 0x0c0fe40000f06670 */
[----:B------:R-:W-:-:S11]  /*afe0*/  ISETP.GE.AND P5, PT, R16, R14, PT ;  /* 0x0000000e1000720c */ /* 0x000fd60003fa6270 */
        /* <DEDUP_REMOVED lines=12> */
.L_x_82:
[----:B------:R-:W-:Y:S05]  /*b0b0*/  BSYNC B0 ;  /* 0x0000000000007941 */ /* 0x000fea0003800000 */
.L_x_81:
        /* <DEDUP_REMOVED lines=16> */
.L_x_84:
[----:B------:R-:W-:Y:S05]  /*b1c0*/  BSYNC B0 ;  /* 0x0000000000007941 */ /* 0x000fea0003800000 */
.L_x_83:
[----:B-1----:R-:W-:Y:S01]  /*b1d0*/  IADD3 R12, R4, 0x60, RZ ;  /* 0x00000060040c7810 */ /* 0x002fe20007ffe0ff */
[----:B------:R-:W-:Y:S03]  /*b1e0*/  BSSY B0, `(.L_x_85) ;  /* 0x000000e000007945 */ /* 0x000fe60003800000 */
[CC--:B------:R-:W-:Y:S02]  /*b1f0*/  ISETP.GE.OR P1, PT, R12.reuse, R14.reuse, P1 ;  /* 0x0000000e0c00720c */ /* 0x0c0fe40000f26670 */
[----:B------:R-:W-:-:S11]  /*b200*/  ISETP.GE.AND P0, PT, R12, R14, PT ;  /* 0x0000000e0c00720c */ /* 0x000fd60003f06270 */
        /* <DEDUP_REMOVED lines=11> */
.L_x_86:
[----:B------:R-:W-:Y:S05]  /*b2c0*/  BSYNC B0 ;  /* 0x0000000000007941 */ /* 0x000fea0003800000 */
.L_x_85:
[C---:B------:R-:W-:Y:S02]  /*b2d0*/  ISETP.NE.OR P6, PT, R19.reuse, RZ, P6 ;  /* 0x000000ff1300720c */ /* 0x040fe400037c5670 */
[C---:B------:R-:W-:Y:S02]  /*b2e0*/  ISETP.NE.OR P5, PT, R19.reuse, RZ, P5 ;  /* 0x000000ff1300720c */ /* 0x040fe40002fa5670 */
[C---:B------:R-:W-:Y:S02]  /*b2f0*/  ISETP.NE.OR P4, PT, R19.reuse, RZ, P4 ;  /* 0x000000ff1300720c */ /* 0x040fe40002785670 */
[----:B------:R-:W-:-:S07]  /*b300*/  ISETP.NE.OR P0, PT, R19, RZ, P0 ;  /* 0x000000ff1300720c */ /* 0x000fce0000705670 */
        /* <DEDUP_REMOVED lines=30> */
.L_x_87:
        /* <DEDUP_REMOVED lines=9> */
.L_x_1126:


//--------------------- .text._ZN5flash16flash_fwd_kernelI23Flash_fwd_kernel_traitsILi32ELi128ELi128ELi4ELb0ELb0EN7cutlass6half_tE19Flash_kernel_traitsILi32ELi128ELi128ELi4ES3_EELb0ELb0ELb0ELb1ELb0ELb0ELb0ELb0EEEvNS_16Flash_fwd_paramsE --------------------------
	.section	.text._ZN5flash16flash_fwd_kernelI23Flash_fwd_kernel_traitsILi32ELi128ELi128ELi4ELb0ELb0EN7cutlass6half_tE19Flash_kernel_traitsILi32ELi128ELi128ELi4ES3_EELb0ELb0ELb0ELb1ELb0ELb0ELb0ELb0EEEvNS_16Flash_fwd_paramsE,"ax",@progbits
	.sectioninfo	@"SHI_REGISTERS=255"
	.align	128
        .global         _ZN5flash16flash_fwd_kernelI23Flash_fwd_kernel_traitsILi32ELi128ELi128ELi4ELb0ELb0EN7cutlass6half_tE19Flash_kernel_traitsILi32ELi128ELi128ELi4ES3_EELb0ELb0ELb0ELb1ELb0ELb0ELb0ELb0EEEvNS_16Flash_fwd_paramsE
        .type           _ZN5flash16flash_fwd_kernelI23Flash_fwd_kernel_traitsILi32ELi128ELi128ELi4ELb0ELb0EN7cutlass6half_tE19Flash_kernel_traitsILi32ELi128ELi128ELi4ES3_EELb0ELb0ELb0ELb1ELb0ELb0ELb0ELb0EEEvNS_16Flash_fwd_paramsE,@function
        .size           _ZN5flash16flash_fwd_kernelI23Flash_fwd_kernel_traitsILi32ELi128ELi128ELi4ELb0ELb0EN7cutlass6half_tE19Flash_kernel_traitsILi32ELi128ELi128ELi4ES3_EELb0ELb0ELb0ELb1ELb0ELb0ELb0ELb0EEEvNS_16Flash_fwd_paramsE,(.L_x_1127 - _ZN5flash16flash_fwd_kernelI23Flash_fwd_kernel_traitsILi32ELi128ELi128ELi4ELb0ELb0EN7cutlass6half_tE19Flash_kernel_traitsILi32ELi128ELi128ELi4ES3_EELb0ELb0ELb0ELb1ELb0ELb0ELb0ELb0EEEvNS_16Flash_fwd_paramsE)
        .other          _ZN5flash16flash_fwd_kernelI23Flash_fwd_kernel_traitsILi32ELi128ELi128ELi4ELb0ELb0EN7cutlass6half_tE19Flash_kernel_traitsILi32ELi128ELi128ELi4ES3_EELb0ELb0ELb0ELb1ELb0ELb0ELb0ELb0EEEvNS_16Flash_fwd_paramsE,@"STO_CUDA_ENTRY STV_DEFAULT"
_ZN5flash16flash_fwd_kernelI23Flash_fwd_kernel_traitsILi32ELi128ELi128ELi4ELb0ELb0EN7cutlass6half_tE19Flash_kernel_traitsILi32ELi128ELi128ELi4ES3_EELb0ELb0ELb0ELb1ELb0ELb0ELb0ELb0EEEvNS_16Flash_fwd_paramsE:
.text._ZN5flash16flash_fwd_kernelI23Flash_fwd_kernel_traitsILi32ELi128ELi128ELi4ELb0ELb0EN7cutlass6half_tE19Flash_kernel_traitsILi32ELi128ELi128ELi4ES3_EELb0ELb0ELb0ELb1ELb0ELb0ELb0ELb0EEEvNS_16Flash_fwd_paramsE:
        /* <DEDUP_REMOVED lines=35> */
.L_x_88:
[----:B---34-:R-:W-:Y:S02]  /*0230*/  MOV R0, c[0x0][0x218] ;  /* 0x0000860000007a02 */ /* 0x018fe40000000f00 */
.L_x_89:
        /* <DEDUP_REMOVED lines=12> */
[----:B------:R-:W-:-:S13]  /*0300*/  ISETP.GE.AND P0, PT, R50, 0x1, PT ;  /* 0x000000013200780c */ /* 0x000fda0003f06270 */
[----:B------:R-:W-:Y:S05]  /*0310*/  @!P0 BRA `(.L_x_90) ;  /* 0x0000f13000008947 */ /* 0x000fea0003800000 */
[----:B------:R-:W-:Y:S02]  /*0320*/  ISETP.NE.AND P1, PT, R252, -0x1, PT ;  /* 0xfffffffffc00780c */ /* 0x000fe40003f25270 */
[----:B------:R-:W-:Y:S02]  /*0330*/  ISETP.NE.AND P0, PT, R8, -0x1, PT ;  /* 0xffffffff0800780c */ /* 0x000fe40003f05270 */
[----:B------:R-:W-:-:S09]  /*0340*/  SHF.R.S32.HI R17, RZ, 0x1f, R16 ;  /* 0x0000001fff117819 */ /* 0x000fd20000011410 */
        /* <DEDUP_REMOVED lines=25> */
.L_x_91:
        /* <DEDUP_REMOVED lines=10> */
[----:B------:R-:W-:Y:S02]  /*0580*/  IMAD.MOV.U32 R2, RZ, RZ, R4 ;  /* 0x000000ffff027224 */ /* 0x000fe400078e0004 */
[----:B------:R-:W-:Y:S02]  /*0590*/  @P0 IMAD.IADD R4, R7, 0x1, R8 ;  /* 0x0000000107040824 */ /* 0x000fe400078e0208 */
[----:B------:R-:W-:-:S05]  /*05a0*/  IMAD.HI.U32 R0, R0, R2, RZ ;  /* 0x0000000200007227 */ /* 0x000fca00078e00ff */
[----:B------:R-:W-:-:S05]  /*05b0*/  IADD3 R3, -R0, RZ, RZ ;  /* 0x000000ff00037210 */ /* 0x000fca0007ffe1ff */
[----:B------:R-:W-:-:S05]  /*05c0*/  IMAD R2, R5, R3, R2 ;  /* 0x0000000305027224 */ /* 0x000fca00078e0202 */
[----:B------:R-:W-:-:S13]  /*05d0*/  ISETP.GT.U32.AND P2, PT, R5, R2, PT ;  /* 0x000000020500720c */ /* 0x000fda0003f44070 */
[----:B------:R-:W-:Y:S01]  /*05e0*/  @!P2 IMAD.IADD R2, R2, 0x1, -R5 ;  /* 0x000000010202a824 */ /* 0x000fe200078e0a05 */
[----:B------:R-:W-:Y:S02]  /*05f0*/  @!P2 IADD3 R0, R0, 0x1, RZ ;  /* 0x000000010000a810 */ /* 0x000fe40007ffe0ff */
[----:B------:R-:W-:Y:S02]  /*0600*/  ISETP.NE.AND P2, PT, RZ, c[0x0][0x1c8], PT ;  /* 0x00007200ff007a0c */ /* 0x000fe40003f45270 */
[----:B------:R-:W-:Y:S02]  /*0610*/  ISETP.GE.U32.AND P3, PT, R2, R5, PT ;  /* 0x000000050200720c */ /* 0x000fe40003f66070 */
        /* <DEDUP_REMOVED lines=21> */
.L_x_92:
[----:B------:R-:W-:Y:S01]  /*0770*/  SHF.R.S32.HI R21, RZ, 0x1f, R227 ;  /* 0x0000001fff157819 */ /* 0x000fe200000114e3 */
[----:B------:R-:W-:Y:S01]  /*0780*/  IMAD.IADD R29, R172, 0x1, -R226 ;  /* 0x00000001ac1d7824 */ /* 0x000fe200078e0ae2 */
[----:B------:R-:W-:Y:S01]  /*0790*/  BSSY B0, `(.L_x_93) ;  /* 0x0000033000007945 */ /* 0x000fe20003800000 */
[----:B------:R-:W-:Y:S02]  /*07a0*/  SHF.R.S32.HI R15, RZ, 0x1f, R12 ;  /* 0x0000001fff0f7819 */ /* 0x000fe4000001140c */
[CC--:B------:R-:W-:Y:S01]  /*07b0*/  LEA.HI R4, R21.reuse, R227.reuse, RZ, 0x2 ;  /* 0x000000e315047211 */ /* 0x0c0fe200078f10ff */
[----:B------:R1:W-:Y:S01]  /*07c0*/  STL [R1+0x18], R29 ;  /* 0x0000181d01007387 */ /* 0x0003e20000100800 */
[----:B------:R-:W-:Y:S02]  /*07d0*/  LEA.HI R24, R21, R227, RZ, 0x3 ;  /* 0x000000e315187211 */ /* 0x000fe400078f18ff */
        /* <DEDUP_REMOVED lines=10> */
[----:B------:R-:W-:Y:S02]  /*0880*/  LOP3.LUT R4, R4, 0x7fffffe, RZ, 0xc0, !PT ;  /* 0x07fffffe04047812 */ /* 0x000fe400078ec0ff */
[----:B------:R-:W-:Y:S02]  /*0890*/  LOP3.LUT R3, R0, 0x18, R248, 0xf8, !PT ;  /* 0x0000001800037812 */ /* 0x000fe400078ef8f8 */
[----:B------:R-:W-:Y:S01]  /*08a0*/  SHF.R.U32.HI R0, RZ, 0x3, R0 ;  /* 0x00000003ff007819 */ /* 0x000fe20000011600 */
[----:B------:R-:W-:Y:S01]  /*08b0*/  IMAD.IADD R4, R2, 0x1, -R4 ;  /* 0x0000000102047824 */ /* 0x000fe200078e0a04 */
[----:B------:R-:W-:Y:S02]  /*08c0*/  IADD3 R6, P0, R248, R9, RZ ;  /* 0x00000009f8067210 */ /* 0x000fe40007f1e0ff */
[----:B------:R-:W-:Y:S01]  /*08d0*/  LOP3.LUT R3, R3, R0, RZ, 0x3c, !PT ;  /* 0x0000000003037212 */ /* 0x000fe200078e3cff */
[----:B------:R-:W-:Y:S01]  /*08e0*/  IMAD R4, R51, 0x8, R4 ;  /* 0x0000000833047824 */ /* 0x000fe200078e0204 */
[----:B------:R-:W-:Y:S01]  /*08f0*/  SHF.R.S32.HI R249, RZ, 0x1f, R248 ;  /* 0x0000001ffff97819 */ /* 0x000fe200000114f8 */
[----:B------:R-:W-:-:S02]  /*0900*/  IMAD R0, R17, c[0x0][0x1a8], RZ ;  /* 0x00006a0011007a24 */ /* 0x000fc400078e02ff */
[----:B------:R-:W-:Y:S01]  /*0910*/  IMAD.U32 R4, R4, 0x20, R3 ;  /* 0x0000002004047824 */ /* 0x000fe200078e0003 */
[----:B------:R-:W-:Y:S01]  /*0920*/  SHF.R.S32.HI R3, RZ, 0x1f, R2 ;  /* 0x0000001fff037819 */ /* 0x000fe20000011402 */
[----:B------:R-:W-:Y:S01]  /*0930*/  IMAD.X R7, R249, 0x1, R10, P0 ;  /* 0x00000001f9077824 */ /* 0x000fe200000e060a */
[----:B------:R-:W-:Y:S01]  /*0940*/  ISETP.GE.AND P0, PT, R2, R29, PT ;  /* 0x0000001d0200720c */ /* 0x000fe20003f06270 */
[----:B------:R-:W-:Y:S02]  /*0950*/  IMAD R0, R16, c[0x0][0x1ac], R0 ;  /* 0x00006b0010007a24 */ /* 0x000fe400078e0200 */
[----:B------:R-:W-:-:S04]  /*0960*/  IMAD.WIDE R30, R13, 0x80, R2 ;  /* 0x000000800d1e7825 */ /* 0x000fc800078e0202 */
[----:B------:R-:W-:Y:S01]  /*0970*/  IMAD.WIDE.U32 R6, R16, c[0x0][0x1a8], R6 ;  /* 0x00006a0010067a25 */ /* 0x000fe200078e0006 */
[----:B------:R1:W-:Y:S03]  /*0980*/  STL.64 [R1+0x10], R30 ;  /* 0x0000101e01007387 */ /* 0x0003e60000100a00 */
        /* <DEDUP_REMOVED lines=19> */
.L_x_94:
[----:B------:R-:W-:Y:S05]  /*0ac0*/  BSYNC B0 ;  /* 0x0000000000007941 */ /* 0x000fea0003800000 */
.L_x_93:
        /* <DEDUP_REMOVED lines=8> */
[----:B---3--:R-:W-:Y:S01]  /*0b50*/  IADD3 R10, P0, R30, 0x20, RZ ;  /* 0x000000201e0a7810 */ /* 0x008fe20007f1e0ff */
        /* <DEDUP_REMOVED lines=13> */
.L_x_96:
[----:B------:R-:W-:Y:S05]  /*0c30*/  BSYNC B0 ;  /* 0x0000000000007941 */ /* 0x000fea0003800000 */
.L_x_95:
        /* <DEDUP_REMOVED lines=22> */
.L_x_98:
[----:B------:R-:W-:Y:S05]  /*0da0*/  BSYNC B0 ;  /* 0x0000000000007941 */ /* 0x000fea0003800000 */
.L_x_97:
[----:B------:R-:W-:Y:S01]  /*0db0*/  IADD3 R26, R2, 0x60, RZ ;  /* 0x00000060021a7810 */ /* 0x000fe20007ffe0ff */
[----:B------:R-:W-:Y:S01]  /*0dc0*/  IMAD.MOV.U32 R245, RZ, RZ, c[0x0][0x198] ;  /* 0x00006600fff57624 */ /* 0x000fe200078e00ff */
[----:B------:R-:W-:Y:S01]  /*0dd0*/  IADD3 R0, R50, 0x7f, RZ ;  /* 0x0000007f32007810 */ /* 0x000fe20007ffe0ff */
[----:B------:R-:W-:Y:S01]  /*0de0*/  IMAD.MOV.U32 R9, RZ, RZ, 0x7 ;  /* 0x00000007ff097424 */ /* 0x000fe200078e00ff */
[----:B------:R-:W-:Y:S01]  /*0df0*/  ISETP.GE.AND P0, PT, R26, R29, PT ;  /* 0x0000001d1a00720c */ /* 0x000fe20003f06270 */
[----:B------:R1:W-:Y:S01]  /*0e00*/  STL [R1+0x24], R26 ;  /* 0x0000241a01007387 */ /* 0x0003e20000100800 */
[----:B------:R-:W-:Y:S01]  /*0e10*/  SHF.R.S32.HI R8, RZ, 0x1f, R0 ;  /* 0x0000001fff087819 */ /* 0x000fe20000011400 */
[----:B------:R-:W-:Y:S01]  /*0e20*/  BSSY B0, `(.L_x_99) ;  /* 0x0000015000007945 */ /* 0x000fe20003800000 */
[C---:B------:R-:W-:Y:S01]  /*0e30*/  SHF.L.U64.HI R244, R245.reuse, R9, c[0x0][0x19c] ;  /* 0x00006700f5f47619 */ /* 0x040fe20000010209 */
[----:B------:R-:W-:Y:S01]  /*0e40*/  IMAD.SHL.U32 R246, R245, 0x80, RZ ;  /* 0x00000080f5f67824 */ /* 0x000fe200078e00ff */
[----:B------:R-:W-:-:S07]  /*0e50*/  LEA.HI R225, R8, R0, RZ, 0x7 ;  /* 0x0000000008e17211 */ /* 0x000fce00078f38ff */
[----:B------:R-:W-:Y:S05]  /*0e60*/  @P0 BRA `(.L_x_100) ;  /* 0x0000010000000947 */ /* 0x000fea0003800000 */
[----:B------:R-:W-:-:S13]  /*0e70*/  ISETP.GE.AND P0, PT, R248, c[0x0][0x220], PT ;  /* 0x00008800f8007a0c */ /* 0x000fda0003f06270 */
[----:B------:R1:W-:Y:S01]  /*0e80*/  @P0 STS.128 [R221+0x1800], RZ ;  /* 0x001800ffdd000388 */ /* 0x0003e20000000c00 */
[----:B------:R-:W-:Y:S05]  /*0e90*/  @P0 BRA `(.L_x_100) ;  /* 0x000000d000000947 */ /* 0x000fea0003800000 */
[----:B------:R-:W-:Y:S02]  /*0ea0*/  IADD3 R8, P0, R30, 0x60, RZ ;  /* 0x000000601e087810 */ /* 0x000fe40007f1e0ff */
[----:B------:R-:W-:Y:S02]  /*0eb0*/  MOV R4, R6 ;  /* 0x0000000600047202 */ /* 0x000fe40000000f00 */
[----:B------:R-:W-:-:S03]  /*0ec0*/  IADD3.X R0, RZ, R31, RZ, P0, !PT ;  /* 0x0000001fff007210 */ /* 0x000fc600007fe4ff */
[----:B------:R-:W-:-:S04]  /*0ed0*/  IMAD.WIDE.U32 R6, R8, c[0x0][0x190], R4 ;  /* 0x0000640008067a25 */ /* 0x000fc800078e0004 */
[----:B------:R-:W-:Y:S01]  /*0ee0*/  IMAD R0, R0, c[0x0][0x190], RZ ;  /* 0x0000640000007a24 */ /* 0x000fe200078e02ff */
[----:B------:R-:W-:-:S03]  /*0ef0*/  LEA R4, P0, R6, c[0x0][0x160], 0x1 ;  /* 0x0000580006047a11 */ /* 0x000fc600078008ff */
[----:B------:R-:W-:-:S05]  /*0f00*/  IMAD R0, R8, c[0x0][0x194], R0 ;  /* 0x0000650008007a24 */ /* 0x000fca00078e0200 */
[----:B------:R-:W-:-:S04]  /*0f10*/  IADD3 R0, R7, R0, RZ ;  /* 0x0000000007007210 */ /* 0x000fc80007ffe0ff */
[----:B------:R-:W-:-:S05]  /*0f20*/  LEA.HI.X R5, R6, c[0x0][0x164], R0, 0x1, P0 ;  /* 0x0000590006057a11 */ /* 0x000fca00000f0c00 */
[----:B------:R-:W-:Y:S01]  /*0f30*/  @!PT LDS RZ, [RZ] ;  /* 0x00000000fffff984 */ /* 0x000fe20000000800 */
[----:B------:R-:W-:Y:S01]  /*0f40*/  @!PT LDS RZ, [RZ] ;  /* 0x00000000fffff984 */ /* 0x000fe20000000800 */
[----:B------:R-:W-:Y:S01]  /*0f50*/  @!PT LDS RZ, [RZ] ;  /* 0x00000000fffff984 */ /* 0x000fe20000000800 */
[----:B------:R1:W-:Y:S02]  /*0f60*/  LDGSTS.E.BYPASS.LTC128B.128 [R221+0x1800], [R4.64] ;  /* 0x0180000004dd7fae */ /* 0x0003e4000b901d46 */
.L_x_100:
[----:B------:R-:W-:Y:S05]  /*0f70*/  BSYNC B0 ;  /* 0x0000000000007941 */ /* 0x000fea0003800000 */
.L_x_99:
[----:B------:R-:W-:Y:S01]  /*0f80*/  LEA.HI R21, R21, R227, RZ, 0x4 ;  /* 0x000000e315157211 */ /* 0x000fe200078f20ff */
[----:B------:R-:W-:Y:S01]  /*0f90*/  IMAD R8, R3, c[0x0][0x198], RZ ;  /* 0x0000660003087a24 */ /* 0x000fe200078e02ff */
[----:B------:R-:W-:Y:S01]  /*0fa0*/  LEA.HI.SX32 R48, R225, 0xffffffff, 0x19 ;  /* 0xffffffffe1307811 */ /* 0x000fe200078fcaff */
[C-C-:B------:R-:W-:Y:S01]  /*0fb0*/  IMAD.WIDE.U32 R6, R2.reuse, c[0x0][0x198], R248.reuse ;  /* 0x0000660002067a25 */ /* 0x140fe200078e00f8 */
[----:B------:R-:W-:Y:S01]  /*0fc0*/  LOP3.LUT R9, R21, 0xfffffff0, RZ, 0xc0, !PT ;  /* 0xfffffff015097812 */ /* 0x000fe200078ec0ff */
[----:B------:R-:W-:Y:S02]  /*0fd0*/  BSSY B0, `(.L_x_101) ;  /* 0x0000033000007945 */ /* 0x000fe40003800000 */
[----:B------:R-:W-:Y:S01]  /*0fe0*/  IMAD R0, R3, c[0x0][0x1a0], RZ ;  /* 0x0000680003007a24 */ /* 0x000fe200078e02ff */
[----:B------:R-:W-:Y:S01]  /*0ff0*/  IADD3 R6, P1, R19, R6, RZ ;  /* 0x0000000613067210 */ /* 0x000fe20007f3e0ff */
[----:B-1----:R-:W-:-:S04]  /*1000*/  IMAD.WIDE.U32 R4, R2, c[0x0][0x1a0], R248 ;  /* 0x0000680002047a25 */ /* 0x002fc800078e00f8 */
[----:B------:R-:W-:Y:S01]  /*1010*/  IMAD R8, R2, c[0x0][0x19c], R8 ;  /* 0x0000670002087a24 */ /* 0x000fe200078e0208 */
[----:B------:R-:W-:Y:S01]  /*1020*/  IADD3 R4, P0, R14, R4, RZ ;  /* 0x000000040e047210 */ /* 0x000fe20007f1e0ff */
[----:B------:R-:W-:Y:S02]  /*1030*/  IMAD R0, R2, c[0x0][0x1a4], R0 ;  /* 0x0000690002007a24 */ /* 0x000fe400078e0200 */
[----:B------:R-:W-:Y:S01]  /*1040*/  IMAD.IADD R13, R227, 0x1, -R9 ;  /* 0x00000001e30d7824 */ /* 0x000fe200078e0a09 */
[----:B------:R-:W-:Y:S01]  /*1050*/  IADD3.X R7, R20, R7, R8, P1, !PT ;  /* 0x0000000714077210 */ /* 0x000fe20000ffe408 */
[C---:B---3--:R-:W-:Y:S01]  /*1060*/  IMAD R10, R15.reuse, c[0x0][0x1b0], RZ ;  /* 0x00006c000f0a7a24 */ /* 0x048fe200078e02ff */
[----:B------:R-:W-:Y:S01]  /*1070*/  IADD3.X R5, R18, R5, R0, P0, !PT ;  /* 0x0000000512057210 */ /* 0x000fe200007fe400 */
[----:B------:R-:W-:Y:S01]  /*1080*/  IMAD R9, R15, c[0x0][0x1b8], RZ ;  /* 0x00006e000f097a24 */ /* 0x000fe200078e02ff */
[----:B------:R-:W-:Y:S01]  /*1090*/  LEA.HI R14, R13, R13, RZ, 0x1 ;  /* 0x0000000d0d0e7211 */ /* 0x000fe200078f08ff */
[----:B------:R-:W-:-:S03]  /*10a0*/  IMAD.WIDE.U32 R32, R12, c[0x0][0x1b0], R6 ;  /* 0x00006c000c207a25 */ /* 0x000fc600078e0006 */
[----:B------:R-:W-:Y:S01]  /*10b0*/  SHF.R.S32.HI R0, RZ, 0x1, R14 ;  /* 0x00000001ff007819 */ /* 0x000fe2000001140e */
[----:B------:R-:W-:Y:S01]  /*10c0*/  IMAD.WIDE.U32 R30, R12, c[0x0][0x1b8], R4 ;  /* 0x00006e000c1e7a25 */ /* 0x000fe200078e0004 */
[----:B------:R-:W-:Y:S01]  /*10d0*/  SHF.R.S32.HI R8, RZ, 0x1f, R14 ;  /* 0x0000001fff087819 */ /* 0x000fe2000001140e */
[----:B------:R1:W-:Y:S01]  /*10e0*/  STL.64 [R1+0x8], R32 ;  /* 0x0000082001007387 */ /* 0x0003e20000100a00 */
[----:B------:R-:W-:Y:S01]  /*10f0*/  MOV R250, R32 ;  /* 0x0000002000fa7202 */ /* 0x000fe20000000f00 */
[----:B------:R-:W-:Y:S01]  /*1100*/  IMAD R5, R48, -0x80, R50 ;  /* 0xffffff8030057824 */ /* 0x000fe200078e0232 */
[----:B------:R-:W-:Y:S01]  /*1110*/  LEA.HI R8, R8, R0, RZ, 0x2 ;  /* 0x0000000008087211 */ /* 0x000fe200078f10ff */
[----:B------:R1:W-:Y:S01]  /*1120*/  STL.64 [R1], R30 ;  /* 0x0000001e01007387 */ /* 0x0003e20000100a00 */
[----:B------:R-:W-:Y:S01]  /*1130*/  IMAD R10, R12, c[0x0][0x1b4], R10 ;  /* 0x00006d000c0a7a24 */ /* 0x000fe200078e020a */
[----:B------:R-:W-:Y:S01]  /*1140*/  LOP3.LUT R4, R22, 0xffffffe0, RZ, 0xc0, !PT ;  /* 0xffffffe016047812 */ /* 0x000fe200078ec0ff */
[----:B------:R-:W-:Y:S01]  /*1150*/  IMAD R9, R12, c[0x0][0x1bc], R9 ;  /* 0x00006f000c097a24 */ /* 0x000fe200078e0209 */
[----:B------:R-:W-:-:S02]  /*1160*/  LOP3.LUT R8, R8, 0xfffffffc, RZ, 0xc0, !PT ;  /* 0xfffffffc08087812 */ /* 0x000fc400078ec0ff */
[----:B------:R-:W-:Y:S01]  /*1170*/  ISETP.GE.AND P0, PT, R2, R5, PT ;  /* 0x000000050200720c */ /* 0x000fe20003f06270 */
[----:B------:R-:W-:Y:S01]  /*1180*/  IMAD.IADD R76, R227, 0x1, -R4 ;  /* 0x00000001e34c7824 */ /* 0x000fe200078e0a04 */
[----:B------:R-:W-:Y:S01]  /*1190*/  SHF.R.S32.HI R12, RZ, 0x1f, R48 ;  /* 0x0000001fff0c7819 */ /* 0x000fe20000011430 */
[----:B------:R-:W-:Y:S01]  /*11a0*/  IMAD.IADD R15, R0, 0x1, -R8 ;  /* 0x00000001000f7824 */ /* 0x000fe200078e0a08 */
[----:B------:R-:W-:Y:S01]  /*11b0*/  IADD3 R251, R33, R10, RZ ;  /* 0x0000000a21fb7210 */ /* 0x000fe20007ffe0ff */
[----:B------:R-:W-:Y:S01]  /*11c0*/  IMAD R0, R244, R48, RZ ;  /* 0x00000030f4007224 */ /* 0x000fe200078e02ff */
[----:B------:R-:W-:Y:S01]  /*11d0*/  IADD3 R247, R31, R9, RZ ;  /* 0x000000091ff77210 */ /* 0x000fe20007ffe0ff */
[----:B------:R-:W-:Y:S01]  /*11e0*/  IMAD.MOV.U32 R8, RZ, RZ, 0x10 ;  /* 0x00000010ff087424 */ /* 0x000fe200078e00ff */
[----:B------:R-:W-:Y:S01]  /*11f0*/  LOP3.LUT P1, RZ, R15, 0x2, RZ, 0xc0, !PT ;  /* 0x000000020fff7812 */ /* 0x000fe2000782c0ff */
[-C--:B------:R-:W-:Y:S02]  /*1200*/  IMAD R0, R12, R246.reuse, R0 ;  /* 0x000000f60c007224 */ /* 0x080fe400078e0200 */
        /* <DEDUP_REMOVED lines=15> */
.L_x_102:
[----:B------:R-:W-:Y:S05]  /*1300*/  BSYNC B0 ;  /* 0x0000000000007941 */ /* 0x000fea0003800000 */
.L_x_101:
[----:B------:R-:W-:Y:S01]  /*1310*/  ISETP.GE.AND P0, PT, R28, R5, PT ;  /* 0x000000051c00720c */ /* 0x000fe20003f06270 */
[----:B------:R-:W-:Y:S01]  /*1320*/  IMAD.MOV.U32 R0, RZ, RZ, 0x5 ;  /* 0x00000005ff007424 */ /* 0x000fe200078e00ff */
[----:B------:R-:W-:Y:S01]  /*1330*/  BSSY B0, `(.L_x_103) ;  /* 0x000000f000007945 */ /* 0x000fe20003800000 */
[----:B-1----:R-:W-:-:S03]  /*1340*/  IMAD.SHL.U32 R11, R245, 0x20, RZ ;  /* 0x00000020f50b7824 */ /* 0x002fc600078e00ff */
[----:B------:R-:W-:-:S07]  /*1350*/  SHF.L.U64.HI R10, R245, R0, c[0x0][0x19c] ;  /* 0x00006700f50a7619 */ /* 0x000fce0000010200 */
[----:B------:R-:W-:Y:S05]  /*1360*/  @P0 BRA `(.L_x_104) ;  /* 0x000000b000000947 */ /* 0x000fea0003800000 */
[----:B------:R-:W-:-:S13]  /*1370*/  ISETP.GE.AND P0, PT, R248, c[0x0][0x220], PT ;  /* 0x00008800f8007a0c */ /* 0x000fda0003f06270 */
[----:B------:R1:W-:Y:S01]  /*1380*/  @P0 STS.128 [R221+0x2800], RZ ;  /* 0x002800ffdd000388 */ /* 0x0003e20000000c00 */
[----:B------:R-:W-:Y:S05]  /*1390*/  @P0 BRA `(.L_x_104) ;  /* 0x0000008000000947 */ /* 0x000fea0003800000 */
[----:B------:R-:W-:-:S05]  /*13a0*/  IADD3 R0, P0, R11, R6, RZ ;  /* 0x000000060b007210 */ /* 0x000fca0007f1e0ff */
[----:B------:R-:W-:Y:S01]  /*13b0*/  IMAD.X R11, R10, 0x1, R9, P0 ;  /* 0x000000010a0b7824 */ /* 0x000fe200000e0609 */
[----:B------:R-:W-:-:S04]  /*13c0*/  LEA R10, P0, R0, c[0x0][0x168], 0x1 ;  /* 0x00005a00000a7a11 */ /* 0x000fc800078008ff */
[----:B------:R-:W-:-:S05]  /*13d0*/  LEA.HI.X R11, R0, c[0x0][0x16c], R11, 0x1, P0 ;  /* 0x00005b00000b7a11 */ /* 0x000fca00000f0c0b */
[----:B------:R-:W-:Y:S01]  /*13e0*/  @!PT LDS RZ, [RZ] ;  /* 0x00000000fffff984 */ /* 0x000fe20000000800 */
[----:B------:R-:W-:Y:S01]  /*13f0*/  @!PT LDS RZ, [RZ] ;  /* 0x00000000fffff984 */ /* 0x000fe20000000800 */
[----:B------:R-:W-:Y:S01]  /*1400*/  @!PT LDS RZ, [RZ] ;  /* 0x00000000fffff984 */ /* 0x000fe20000000800 */
[----:B------:R1:W-:Y:S04]  /*1410*/  LDGSTS.E.BYPASS.LTC128B.128 [R221+0x2800], [R10.64] ;  /* 0x028000000add7fae */ /* 0x0003e8000b901d46 */
.L_x_104:
[----:B------:R-:W-:Y:S05]  /*1420*/  BSYNC B0 ;  /* 0x0000000000007941 */ /* 0x000fea0003800000 */
.L_x_103:
        /* <DEDUP_REMOVED lines=15> */
.L_x_106:
[----:B------:R-:W-:Y:S05]  /*1520*/  BSYNC B0 ;  /* 0x0000000000007941 */ /* 0x000fea0003800000 */
.L_x_105:
        /* <DEDUP_REMOVED lines=17> */
.L_x_108:
[----:B------:R-:W-:Y:S05]  /*1640*/  BSYNC B0 ;  /* 0x0000000000007941 */ /* 0x000fea0003800000 */
.L_x_107:
[----:B------:R-:W-:Y:S01]  /*1650*/  ISETP.NE.U32.AND P2, PT, RZ, c[0x0][0x318], PT ;  /* 0x0000c600ff007a0c */ /* 0x000fe20003f45070 */
[----:B------:R-:W0:Y:S03]  /*1660*/  LDGDEPBAR ;  /* 0x00000000000079af */ /* 0x000e260000000000 */
[----:B------:R-:W-:-:S13]  /*1670*/  ISETP.NE.AND.EX P2, PT, RZ, c[0x0][0x31c], PT, P2 ;  /* 0x0000c700ff007a0c */ /* 0x000fda0003f45320 */
[----:B------:R-:W-:Y:S01]  /*1680*/  @P2 SHF.R.S32.HI R0, RZ, 0x1f, R25 ;  /* 0x0000001fff002819 */ /* 0x000fe20000011419 */
[----:B-1----:R-:W-:-:S04]  /*1690*/  @P2 IMAD.WIDE.U32 R6, R25, c[0x0][0x320], R16 ;  /* 0x0000c80019062a25 */ /* 0x002fc800078e0010 */
[----:B------:R-:W-:Y:S01]  /*16a0*/  @P2 IMAD R0, R0, c[0x0][0x320], RZ ;  /* 0x0000c80000002a24 */ /* 0x000fe200078e02ff */
[----:B------:R-:W-:Y:S01]  /*16b0*/  @P2 LEA R8, P0, R6, c[0x0][0x318], 0x2 ;  /* 0x0000c60006082a11 */ /* 0x000fe200078010ff */
[----:B------:R-:W-:-:S04]  /*16c0*/  DEPBAR.LE SB0, 0x0 ;  /* 0x000080000000791a */ /* 0x000fc80000000000 */
[----:B------:R-:W-:-:S04]  /*16d0*/  @P2 IMAD R0, R25, c[0x0][0x324], R0 ;  /* 0x0000c90019002a24 */ /* 0x000fc800078e0200 */
[----:B------:R-:W-:-:S05]  /*16e0*/  @P2 IMAD.IADD R0, R7, 0x1, R0 ;  /* 0x0000000107002824 */ /* 0x000fca00078e0200 */
[----:B------:R-:W-:-:S05]  /*16f0*/  @P2 LEA.HI.X R9, R6, c[0x0][0x31c], R0, 0x2, P0 ;  /* 0x0000c70006092a11 */ /* 0x000fca00000f1400 */
[----:B------:R1:W5:Y:S04]  /*1700*/  @P2 LDG.E R8, [R8.64] ;  /* 0x0000000608082981 */ /* 0x000368000c1e1900 */
[----:B------:R-:W-:Y:S01]  /*1710*/  BAR.SYNC.DEFER_BLOCKING 0x0 ;  /* 0x0000000000007b1d */ /* 0x000fe20000010000 */
[----:B------:R-:W-:Y:S01]  /*1720*/  ISETP.GE.AND P1, PT, R2, R5, PT ;  /* 0x000000050200720c */ /* 0x000fe20003f26270 */
[----:B------:R-:W-:Y:S01]  /*1730*/  IMAD R0, R12, c[0x0][0x1a0], RZ ;  /* 0x000068000c007a24 */ /* 0x000fe200078e02ff */
[----:B------:R-:W-:Y:S01]  /*1740*/  MOV R132, RZ ;  /* 0x000000ff00847202 */ /* 0x000fe20000000f00 */
[C---:B------:R-:W-:Y:S02]  /*1750*/  IMAD.WIDE.U32 R6, R48.reuse, c[0x0][0x1a0], RZ ;  /* 0x0000680030067a25 */ /* 0x040fe400078e00ff */
[----:B------:R-:W-:Y:S02]  /*1760*/  BSSY B0, `(.L_x_109) ;  /* 0x0000016000007945 */ /* 0x000fe40003800000 */
[----:B------:R-:W-:Y:S01]  /*1770*/  IMAD R0, R48, c[0x0][0x1a4], R0 ;  /* 0x0000690030007a24 */ /* 0x000fe200078e0200 */
[----:B------:R-:W-:-:S03]  /*1780*/  LEA R2, P0, R6, R30, 0x7 ;  /* 0x0000001e06027211 */ /* 0x000fc600078038ff */
[----:B------:R-:W-:-:S05]  /*1790*/  IMAD.IADD R0, R7, 0x1, R0 ;  /* 0x0000000107007824 */ /* 0x000fca00078e0200 */
[----:B------:R-:W-:Y:S01]  /*17a0*/  LEA.HI.X R3, R6, R247, R0, 0x7, P0 ;  /* 0x000000f706037211 */ /* 0x000fe200000f3c00 */
[----:B-1----:R-:W5:Y:S01]  /*17b0*/  @P2 MUFU.RCP R9, c[0x0][0x238] ;  /* 0x00008e0000092b08 */ /* 0x002f620000001000 */
[----:B------:R1:W-:Y:S04]  /*17c0*/  @P1 STS [R221+0x4000], RZ ;  /* 0x004000ffdd001388 */ /* 0x0003e80000000800 */
[----:B------:R1:W-:Y:S04]  /*17d0*/  @P1 STS [R221+0x4004], RZ ;  /* 0x004004ffdd001388 */ /* 0x0003e80000000800 */
[----:B------:R1:W-:Y:S01]  /*17e0*/  @P1 STS.64 [R221+0x4008], RZ ;  /* 0x004008ffdd001388 */ /* 0x0003e20000000a00 */
[----:B-----5:R-:W-:Y:S01]  /*17f0*/  @P2 FMUL.FTZ R132, R8, R9 ;  /* 0x0000000908842220 */ /* 0x020fe20000410000 */
[----:B------:R-:W-:Y:S05]  /*1800*/  @P1 BRA `(.L_x_110) ;  /* 0x000000b000001947 */ /* 0x000fea0003800000 */
[----:B-1----:R-:W-:-:S13]  /*1810*/  ISETP.GE.AND P0, PT, R248, c[0x0][0x220], PT ;  /* 0x00008800f8007a0c */ /* 0x002fda0003f06270 */
        /* <DEDUP_REMOVED lines=10> */
.L_x_110:
[----:B-1----:R-:W-:Y:S05]  /*18c0*/  BSYNC B0 ;  /* 0x0000000000007941 */ /* 0x002fea0003800000 */
.L_x_109:
[----:B------:R-:W-:Y:S01]  /*18d0*/  ISETP.GE.AND P0, PT, R28, R5, PT ;  /* 0x000000051c00720c */ /* 0x000fe20003f06270 */
[----:B------:R-:W-:-:S12]  /*18e0*/  BSSY B0, `(.L_x_111) ;  /* 0x0000010000007945 */ /* 0x000fd80003800000 */
[----:B------:R1:W-:Y:S01]  /*18f0*/  @P0 STS.128 [R221+0x4800], RZ ;  /* 0x004800ffdd000388 */ /* 0x0003e20000000c00 */
[----:B------:R-:W-:Y:S05]  /*1900*/  @P0 BRA `(.L_x_112) ;  /* 0x000000d000000947 */ /* 0x000fea0003800000 */
[----:B------:R-:W-:-:S13]  /*1910*/  ISETP.GE.AND P0, PT, R248, c[0x0][0x220], PT ;  /* 0x00008800f8007a0c */ /* 0x000fda0003f06270 */
[----:B------:R1:W-:Y:S01]  /*1920*/  @P0 STS.128 [R221+0x4800], RZ ;  /* 0x004800ffdd000388 */ /* 0x0003e20000000c00 */
[----:B------:R-:W-:Y:S05]  /*1930*/  @P0 BRA `(.L_x_112) ;  /* 0x000000a000000947 */ /* 0x000fea0003800000 */
[----:B------:R-:W-:Y:S02]  /*1940*/  IMAD.MOV.U32 R7, RZ, RZ, c[0x0][0x1a0] ;  /* 0x00006800ff077624 */ /* 0x000fe400078e00ff */
        /* <DEDUP_REMOVED lines=9> */
.L_x_112:
[----:B------:R-:W-:Y:S05]  /*19e0*/  BSYNC B0 ;  /* 0x0000000000007941 */ /* 0x000fea0003800000 */
.L_x_111:
        /* <DEDUP_REMOVED lines=17> */
.L_x_114:
[----:B------:R-:W-:Y:S05]  /*1b00*/  BSYNC B0 ;  /* 0x0000000000007941 */ /* 0x000fea0003800000 */
.L_x_113:
        /* <DEDUP_REMOVED lines=18> */
.L_x_116:
[----:B------:R-:W-:Y:S05]  /*1c30*/  BSYNC B0 ;  /* 0x0000000000007941 */ /* 0x000fea0003800000 */
.L_x_115:
[----:B-1----:R-:W-:Y:S01]  /*1c40*/  LOP3.LUT R2, R24, 0xfffffff8, RZ, 0xc0, !PT ;  /* 0xfffffff818027812 */ /* 0x002fe200078ec0ff */
[----:B------:R-:W-:Y:S01]  /*1c50*/  IMAD.SHL.U32 R5, R15, 0x40, RZ ;  /* 0x000000400f057824 */ /* 0x000fe200078e00ff */
[----:B------:R-:W-:Y:S01]  /*1c60*/  SHF.R.S32.HI R8, RZ, 0x4, R21 ;  /* 0x00000004ff087819 */ /* 0x000fe20000011415 */
[----:B------:R-:W-:Y:S01]  /*1c70*/  STL [R1+0x38], R244 ;  /* 0x000038f401007387 */ /* 0x000fe20000100800 */
[----:B------:R-:W-:Y:S01]  /*1c80*/  LOP3.LUT R3, R14, 0x7fffffe, RZ, 0xc0, !PT ;  /* 0x07fffffe0e037812 */ /* 0x000fe200078ec0ff */
[----:B------:R-:W-:Y:S01]  /*1c90*/  IMAD.IADD R2, R227, 0x1, -R2 ;  /* 0x00000001e3027824 */ /* 0x000fe200078e0a02 */
[----:B------:R-:W-:Y:S01]  /*1ca0*/  LEA.HI R6, R21, R8, RZ, 0x1 ;  /* 0x0000000815067211 */ /* 0x000fe200078f08ff */
[----:B------:R-:W-:Y:S01]  /*1cb0*/  STL [R1+0x34], R225 ;  /* 0x000034e101007387 */ /* 0x000fe20000100800 */
[----:B------:R-:W-:Y:S01]  /*1cc0*/  SHF.R.S32.HI R7, RZ, 0x1f, R13 ;  /* 0x0000001fff077819 */ /* 0x000fe2000001140d */
[----:B------:R-:W-:Y:S01]  /*1cd0*/  IMAD.IADD R201, R13, 0x1, -R3 ;  /* 0x000000010dc97824 */ /* 0x000fe200078e0a03 */
[----:B------:R-:W-:Y:S01]  /*1ce0*/  LEA.HI R0, R2, R2, RZ, 0x1 ;  /* 0x0000000202007211 */ /* 0x000fe200078f08ff */
[----:B------:R-:W-:Y:S01]  /*1cf0*/  STL [R1+0x30], R221 ;  /* 0x000030dd01007387 */ /* 0x000fe20000100800 */
[----:B------:R-:W-:-:S02]  /*1d00*/  LOP3.LUT R6, R6, 0xfffffffe, RZ, 0xc0, !PT ;  /* 0xfffffffe06067812 */ /* 0x000fc400078ec0ff */
[----:B------:R-:W-:Y:S01]  /*1d10*/  LEA.HI R7, R7, R13, RZ, 0x3 ;  /* 0x0000000d07077211 */ /* 0x000fe200078f18ff */
[----:B------:R-:W0:Y:S01]  /*1d20*/  LDGDEPBAR ;  /* 0x00000000000079af */ /* 0x000e220000000000 */
[----:B------:R-:W-:Y:S01]  /*1d30*/  LOP3.LUT R3, R0, 0x3fffffe, RZ, 0xc0, !PT ;  /* 0x03fffffe00037812 */ /* 0x000fe200078ec0ff */
[----:B------:R-:W-:Y:S01]  /*1d40*/  IMAD.IADD R8, R8, 0x1, -R6 ;  /* 0x0000000108087824 */ /* 0x000fe200078e0a06 */
[----:B------:R-:W-:Y:S02]  /*1d50*/  SHF.R.S32.HI R49, RZ, 0x1, R0 ;  /* 0x00000001ff317819 */ /* 0x000fe40000011400 */
[----:B------:R-:W-:Y:S01]  /*1d60*/  IADD3 R9, R2, -R3, RZ ;  /* 0x8000000302097210 */ /* 0x000fe20007ffe0ff */
[----:B------:R-:W-:Y:S01]  /*1d70*/  IMAD.SHL.U32 R3, R7, 0x20, RZ ;  /* 0x0000002007037824 */ /* 0x000fe200078e00ff */
[----:B------:R-:W-:Y:S01]  /*1d80*/  LOP3.LUT R2, R5, 0xc0, RZ, 0xc0, !PT ;  /* 0x000000c005027812 */ /* 0x000fe200078ec0ff */
[C---:B------:R-:W-:Y:S01]  /*1d90*/  IMAD.SHL.U32 R0, R49.reuse, 0x40, RZ ;  /* 0x0000004031007824 */ /* 0x040fe200078e00ff */
[----:B------:R-:W-:Y:S01]  /*1da0*/  LOP3.LUT P0, RZ, R49, 0x2, RZ, 0xc0, !PT ;  /* 0x0000000231ff7812 */ /* 0x000fe2000780c0ff */
[----:B------:R-:W-:Y:S01]  /*1db0*/  IMAD.SHL.U32 R5, R8, 0x8, RZ ;  /* 0x0000000808057824 */ /* 0x000fe200078e00ff */
[----:B------:R-:W-:Y:S01]  /*1dc0*/  LOP3.LUT R200, R3, 0xffffff00, RZ, 0xc0, !PT ;  /* 0xffffff0003c87812 */ /* 0x000fe200078ec0ff */
[----:B------:R-:W-:Y:S01]  /*1dd0*/  IMAD.SHL.U32 R7, R23, 0x8, RZ ;  /* 0x0000000817077824 */ /* 0x000fe200078e00ff */
[----:B------:R-:W-:-:S02]  /*1de0*/  LOP3.LUT R0, R0, 0xc0, RZ, 0xc0, !PT ;  /* 0x000000c000007812 */ /* 0x000fc400078ec0ff */
[----:B------:R-:W-:Y:S02]  /*1df0*/  LOP3.LUT R6, R2, 0x8, R5, 0xf8, !PT ;  /* 0x0000000802067812 */ /* 0x000fe400078ef805 */
[----:B------:R-:W-:Y:S02]  /*1e00*/  SHF.R.U32.HI R3, RZ, 0x3, R2 ;  /* 0x00000003ff037819 */ /* 0x000fe40000011602 */
[----:B------:R-:W-:Y:S02]  /*1e10*/  LEA R2, R51, R200, 0x9 ;  /* 0x000000c833027211 */ /* 0x000fe400078e48ff */
[----:B------:R-:W-:Y:S01]  /*1e20*/  LOP3.LUT R5, R0, 0x8, R7, 0xf8, !PT ;  /* 0x0000000800057812 */ /* 0x000fe200078ef807 */
[----:B------:R-:W-:Y:S01]  /*1e30*/  IMAD R7, R8, 0x8, R9 ;  /* 0x0000000808077824 */ /* 0x000fe200078e0209 */
[----:B------:R-:W-:Y:S01]  /*1e40*/  SHF.R.U32.HI R0, RZ, 0x3, R0 ;  /* 0x00000003ff007819 */ /* 0x000fe20000011600 */
[----:B------:R-:W-:Y:S01]  /*1e50*/  IMAD R2, R201, 0x20, R2 ;  /* 0x00000020c9027824 */ /* 0x000fe200078e0202 */
[----:B------:R-:W-:-:S02]  /*1e60*/  LOP3.LUT R202, R6, R3, RZ, 0x3c, !PT ;  /* 0x0000000306ca7212 */ /* 0x000fc400078e3cff */
[----:B------:R-:W-:-:S03]  /*1e70*/  LOP3.LUT R0, R5, R0, RZ, 0x3c, !PT ;  /* 0x0000000005007212 */ /* 0x000fc600078e3cff */
[----:B------:R-:W-:Y:S02]  /*1e80*/  IMAD.IADD R2, R202, 0x1, R2 ;  /* 0x00000001ca027824 */ /* 0x000fe400078e0202 */
[----:B------:R-:W-:-:S03]  /*1e90*/  IMAD.U32 R0, R7, 0x20, R0 ;  /* 0x0000002007007824 */ /* 0x000fc600078e0000 */
[----:B------:R-:W-:Y:S01]  /*1ea0*/  SHF.L.U32 R211, R2, 0x1, RZ ;  /* 0x0000000102d37819 */ /* 0x000fe200000006ff */
[----:B------:R-:W-:-:S04]  /*1eb0*/  IMAD.SHL.U32 R208, R0, 0x2, RZ ;  /* 0x0000000200d07824 */ /* 0x000fc800078e00ff */
[----:B------:R-:W-:Y:S01]  /*1ec0*/  LDSM.16.M88.4 R12, [R211] ;  /* 0x00000000d30c783b */ /* 0x000fe20000000200 */
[----:B------:R-:W-:Y:S01]  /*1ed0*/  IADD3 R0, R208, 0x2000, RZ ;  /* 0x00002000d0007810 */ /* 0x000fe20007ffe0ff */
[----:B------:R-:W-:Y:S01]  /*1ee0*/  IMAD R212, R4, 0x2, R211 ;  /* 0x0000000204d47824 */ /* 0x000fe200078e02d3 */
[----:B------:R-:W-:Y:S01]  /*1ef0*/  IADD3 R213, R208, 0x2020, RZ ;  /* 0x00002020d0d57810 */ /* 0x000fe20007ffe0ff */
[----:B----4-:R-:W1:Y:S01]  /*1f00*/  LDSM.16.M88.4 R28, [R208+0x2000] ;  /* 0x00200000d01c783b */ /* 0x010e620000000200 */
[----:B------:R-:W-:Y:S02]  /*1f10*/  @P0 IADD3 R213, R0, -0x20, RZ ;  /* 0xffffffe000d50810 */ /* 0x000fe40007ffe0ff */
[----:B------:R-:W-:Y:S01]  /*1f20*/  SHF.R.S32.HI R0, RZ, 0x1f, R76 ;  /* 0x0000001fff007819 */ /* 0x000fe2000001144c */
[----:B------:R-:W4:Y:S03]  /*1f30*/  LDSM.16.M88.4 R8, [R211+0x1000] ;  /* 0x00100000d308783b */ /* 0x000f260000000200 */
[----:B------:R-:W-:Y:S01]  /*1f40*/  LEA.HI R0, R0, R76, RZ, 0x2 ;  /* 0x0000004c00007211 */ /* 0x000fe200078f10ff */
[----:B------:R-:W2:Y:S03]  /*1f50*/  LDSM.16.M88.4 R40, [R208+0x3800] ;  /* 0x00380000d028783b */ /* 0x000ea60000000200 */
[----:B------:R-:W-:Y:S01]  /*1f60*/  SHF.R.S32.HI R2, RZ, 0x2, R0 ;  /* 0x00000002ff027819 */ /* 0x000fe20000011400 */
[----:B------:R-:W-:Y:S04]  /*1f70*/  LDSM.16.M88.4 R44, [R208+0x3c00] ;  /* 0x003c0000d02c783b */ /* 0x000fe80000000200 */
[----:B------:R-:W-:Y:S01]  /*1f80*/  LDSM.16.M88.4 R36, [R208+0x3400] ;  /* 0x00340000d024783b */ /* 0x000fe20000000200 */
[----:B------:R-:W-:-:S03]  /*1f90*/  IMAD R0, R51, 0x10, R2 ;  /* 0x0000001033007824 */ /* 0x000fc600078e0202 */
[----:B------:R-:W3:Y:S01]  /*1fa0*/  LDSM.16.M88.4 R24, [R208+0x2400] ;  /* 0x00240000d018783b */ /* 0x000ee20000000200 */
[----:B------:R-:W-:-:S03]  /*1fb0*/  IMAD.IADD R226, R226, 0x1, R0 ;  /* 0x00000001e2e27824 */ /* 0x000fc600078e0200 */
[----:B------:R-:W2:Y:S02]  /*1fc0*/  LDSM.16.M88.4 R20, [R208+0x2800] ;  /* 0x00280000d014783b */ /* 0x000ea40000000200 */
[----:B------:R-:W-:Y:S02]  /*1fd0*/  IADD3 R0, R50, R226, -R172 ;  /* 0x000000e232007210 */ /* 0x000fe40007ffe8ac */
[----:B------:R-:W2:Y:S04]  /*1fe0*/  LDSM.16.M88.4 R16, [R208+0x2c00] ;  /* 0x002c0000d010783b */ /* 0x000ea80000000200 */
[----:B------:R-:W2:Y:S04]  /*1ff0*/  LDSM.16.M88.4 R32, [R208+0x3000] ;  /* 0x00300000d020783b */ /* 0x000ea80000000200 */
[----:B------:R-:W-:Y:S01]  /*2000*/  LDSM.16.M88.4 R60, [R213+0x1000] ;  /* 0x00100000d53c783b */ /* 0x000fe20000000200 */
[-C--:B-1----:R-:W-:Y:S03]  /*2010*/  HMMA.16816.F32 R72, R12, R28.reuse, RZ ;  /* 0x0000001c0c48723c */ /* 0x082fe600000018ff */
[----:B------:R-:W-:Y:S04]  /*2020*/  LDSM.16.M88.4 R196, [R213+0x1c00] ;  /* 0x001c0000d5c4783b */ /* 0x000fe80000000200 */
[----:B------:R-:W-:Y:S01]  /*2030*/  LDSM.16.M88.4 R188, [R213+0x1800] ;  /* 0x00180000d5bc783b */ /* 0x000fe20000000200 */
[C---:B----4-:R-:W-:Y:S03]  /*2040*/  HMMA.16816.F32 R108, R8.reuse, R28, RZ ;  /* 0x0000001c086c723c */ /* 0x050fe600000018ff */
[----:B------:R-:W-:Y:S04]  /*2050*/  LDSM.16.M88.4 R56, [R213+0x800] ;  /* 0x00080000d538783b */ /* 0x000fe80000000200 */
[----:B------:R-:W-:Y:S01]  /*2060*/  STL [R1+0x28], R2 ;  /* 0x0000280201007387 */ /* 0x000fe20000100800 */
[-C--:B------:R-:W-:Y:S03]  /*2070*/  HMMA.16816.F32 R128, R8, R30.reuse, RZ ;  /* 0x0000001e0880723c */ /* 0x080fe600000018ff */
[----:B------:R-:W-:Y:S05]  /*2080*/  LDSM.16.M88.4 R176, [R213+0x1400] ;  /* 0x00140000d5b0783b */ /* 0x000fea0000000200 */
[----:B------:R-:W-:Y:S08]  /*2090*/  HMMA.16816.F32 R104, R12, R30, RZ ;  /* 0x0000001e0c68723c */ /* 0x000ff000000018ff */
[C---:B--2---:R-:W-:Y:S08]  /*20a0*/  HMMA.16816.F32 R28, R8.reuse, R40, RZ ;  /* 0x00000028081c723c */ /* 0x044ff000000018ff */
[C---:B---3--:R-:W-:Y:S08]  /*20b0*/  HMMA.16816.F32 R112, R8.reuse, R24, RZ ;  /* 0x000000180870723c */ /* 0x048ff000000018ff */
[C---:B------:R-:W-:Y:S08]  /*20c0*/  HMMA.16816.F32 R116, R8.reuse, R20, RZ ;  /* 0x000000140874723c */ /* 0x040ff000000018ff */
[----:B------:R-:W-:Y:S01]  /*20d0*/  IMAD.MOV.U32 R186, RZ, RZ, R30 ;  /* 0x000000ffffba7224 */ /* 0x000fe200078e001e */
[----:B------:R-:W-:Y:S01]  /*20e0*/  HMMA.16816.F32 R120, R8, R16, RZ ;  /* 0x000000100878723c */ /* 0x000fe200000018ff */
[----:B------:R-:W-:-:S02]  /*20f0*/  IMAD.MOV.U32 R185, RZ, RZ, R31 ;  /* 0x000000ffffb97224 */ /* 0x000fc400078e001f */
[----:B------:R-:W-:Y:S02]  /*2100*/  IMAD.MOV.U32 R184, RZ, RZ, R28 ;  /* 0x000000ffffb87224 */ /* 0x000fe400078e001c */
[----:B------:R-:W-:-:S03]  /*2110*/  IMAD.MOV.U32 R183, RZ, RZ, R29 ;  /* 0x000000ffffb77224 */ /* 0x000fc600078e001d */
[C---:B------:R-:W-:Y:S08]  /*2120*/  HMMA.16816.F32 R28, R8.reuse, R44, RZ ;  /* 0x0000002c081c723c */ /* 0x040ff000000018ff */
[C---:B------:R-:W-:Y:S08]  /*2130*/  HMMA.16816.F32 R124, R8.reuse, R32, RZ ;  /* 0x00000020087c723c */ /* 0x040ff000000018ff */
[C---:B------:R-:W-:Y:S08]  /*2140*/  HMMA.16816.F32 R52, R8.reuse, R36, RZ ;  /* 0x000000240834723c */ /* 0x040ff000000018ff */
[----:B------:R-:W-:Y:S01]  /*2150*/  MOV R180, R31 ;  /* 0x0000001f00b47202 */ /* 0x000fe20000000f00 */
[----:B------:R-:W-:Y:S01]  /*2160*/  IMAD.MOV.U32 R171, RZ, RZ, R29 ;  /* 0x000000ffffab7224 */ /* 0x000fe200078e001d */
[----:B------:R-:W-:Y:S01]  /*2170*/  HMMA.16816.F32 R136, R8, R26, RZ ;  /* 0x0000001a0888723c */ /* 0x000fe200000018ff */
[----:B------:R-:W-:-:S02]  /*2180*/  IMAD.MOV.U32 R170, RZ, RZ, R28 ;  /* 0x000000ffffaa7224 */ /* 0x000fc400078e001c */
[----:B------:R-:W-:-:S05]  /*2190*/  IMAD.MOV.U32 R173, RZ, RZ, R30 ;  /* 0x000000ffffad7224 */ /* 0x000fca00078e001e */
[C---:B------:R-:W-:Y:S06]  /*21a0*/  HMMA.16816.F32 R28, R8.reuse, R38, RZ ;  /* 0x00000026081c723c */ /* 0x040fec00000018ff */
[----:B------:R-:W-:Y:S01]  /*21b0*/  IMAD.MOV.U32 R169, RZ, RZ, R53 ;  /* 0x000000ffffa97224 */ /* 0x000fe200078e0035 */
[----:B------:R-:W-:Y:S01]  /*21c0*/  MOV R133, R55 ;  /* 0x0000003700857202 */ /* 0x000fe20000000f00 */
[----:B------:R-:W-:Y:S01]  /*21d0*/  HMMA.16816.F32 R144, R8, R22, RZ ;  /* 0x000000160890723c */ /* 0x000fe200000018ff */
[----:B------:R-:W-:Y:S02]  /*21e0*/  IMAD.MOV.U32 R168, RZ, RZ, R54 ;  /* 0x000000ffffa87224 */ /* 0x000fe400078e0036 */
[----:B------:R-:W-:-:S05]  /*21f0*/  IMAD.MOV.U32 R134, RZ, RZ, R52 ;  /* 0x000000ffff867224 */ /* 0x000fca00078e0034 */
[C---:B------:R-:W-:Y:S08]  /*2200*/  HMMA.16816.F32 R148, R8.reuse, R18, RZ ;  /* 0x000000120894723c */ /* 0x040ff000000018ff */
[----:B------:R-:W-:Y:S01]  /*2210*/  IMAD.MOV.U32 R223, RZ, RZ, R30 ;  /* 0x000000ffffdf7224 */ /* 0x000fe200078e001e */
[----:B------:R-:W-:Y:S01]  /*2220*/  MOV R222, R28 ;  /* 0x0000001c00de7202 */ /* 0x000fe20000000f00 */
[----:B------:R-:W-:Y:S01]  /*2230*/  IMAD.MOV.U32 R175, RZ, RZ, R29 ;  /* 0x000000ffffaf7224 */ /* 0x000fe200078e001d */
[----:B------:R-:W-:Y:S01]  /*2240*/  HMMA.16816.F32 R152, R8, R34, RZ ;  /* 0x000000220898723c */ /* 0x000fe200000018ff */
[----:B------:R-:W-:-:S07]  /*2250*/  IMAD.MOV.U32 R245, RZ, RZ, R31 ;  /* 0x000000fffff57224 */ /* 0x000fce00078e001f */
[C---:B------:R-:W-:Y:S08]  /*2260*/  HMMA.16816.F32 R28, R8.reuse, R42, RZ ;  /* 0x0000002a081c723c */ /* 0x040ff000000018ff */
[----:B------:R-:W-:Y:S08]  /*2270*/  HMMA.16816.F32 R8, R8, R46, RZ ;  /* 0x0000002e0808723c */ /* 0x000ff000000018ff */
[C---:B------:R-:W-:Y:S08]  /*2280*/  HMMA.16816.F32 R64, R12.reuse, R20, RZ ;  /* 0x000000140c40723c */ /* 0x040ff000000018ff */
[----:B------:R-:W-:Y:S01]  /*2290*/  HMMA.16816.F32 R80, R12, R22, RZ ;  /* 0x000000160c50723c */ /* 0x000fe200000018ff */
[----:B------:R-:W-:Y:S01]  /*22a0*/  IMAD.MOV.U32 R182, RZ, RZ, R29 ;  /* 0x000000ffffb67224 */ /* 0x000fe200078e001d */
[----:B------:R-:W-:Y:S01]  /*22b0*/  MOV R174, R30 ;  /* 0x0000001e00ae7202 */ /* 0x000fe20000000f00 */
[----:B------:R-:W-:-:S02]  /*22c0*/  IMAD.MOV.U32 R181, RZ, RZ, R31 ;  /* 0x000000ffffb57224 */ /* 0x000fc400078e001f */
[----:B------:R-:W-:-:S03]  /*22d0*/  IMAD.MOV.U32 R135, RZ, RZ, R28 ;  /* 0x000000ffff877224 */ /* 0x000fc600078e001c */
[----:B------:R-:W-:Y:S01]  /*22e0*/  IMAD.MOV.U32 R220, RZ, RZ, R9 ;  /* 0x000000ffffdc7224 */ /* 0x000fe200078e0009 */
[----:B------:R-:W-:Y:S01]  /*22f0*/  MOV R210, R8 ;  /* 0x0000000800d27202 */ /* 0x000fe20000000f00 */
[----:B------:R-:W-:Y:S01]  /*2300*/  IMAD.MOV.U32 R215, RZ, RZ, R10 ;  /* 0x000000ffffd77224 */ /* 0x000fe200078e000a */
[C---:B------:R-:W-:Y:S01]  /*2310*/  HMMA.16816.F32 R20, R12.reuse, R40, RZ ;  /* 0x000000280c14723c */ /* 0x040fe200000018ff */
[----:B------:R-:W-:Y:S02]  /*2320*/  IMAD.MOV.U32 R214, RZ, RZ, R11 ;  /* 0x000000ffffd67224 */ /* 0x000fe400078e000b */
[----:B------:R-:W1:Y:S05]  /*2330*/  LDSM.16.M88.4 R8, [R212] ;  /* 0x00000000d408783b */ /* 0x000e6a0000000200 */
[C---:B------:R-:W-:Y:S01]  /*2340*/  HMMA.16816.F32 R88, R12.reuse, R42, RZ ;  /* 0x0000002a0c58723c */ /* 0x040fe200000018ff */
[----:B------:R-:W2:Y:S07]  /*2350*/  LDSM.16.M88.4 R40, [R213+0xc00] ;  /* 0x000c0000d528783b */ /* 0x000eae0000000200 */
[C---:B------:R-:W-:Y:S08]  /*2360*/  HMMA.16816.F32 R28, R12.reuse, R32, RZ ;  /* 0x000000200c1c723c */ /* 0x040ff000000018ff */
[C---:B------:R-:W-:Y:S08]  /*2370*/  HMMA.16816.F32 R52, R12.reuse, R16, RZ ;  /* 0x000000100c34723c */ /* 0x040ff000000018ff */
[C---:B------:R-:W-:Y:S08]  /*2380*/  HMMA.16816.F32 R100, R12.reuse, R18, RZ ;  /* 0x000000120c64723c */ /* 0x040ff000000018ff */
[C---:B------:R-:W-:Y:S08]  /*2390*/  HMMA.16816.F32 R68, R12.reuse, R24, RZ ;  /* 0x000000180c44723c */ /* 0x040ff000000018ff */
[C---:B------:R-:W-:Y:S08]  /*23a0*/  HMMA.16816.F32 R84, R12.reuse, R26, RZ ;  /* 0x0000001a0c54723c */ /* 0x040ff000000018ff */
[C---:B------:R-:W-:Y:S08]  /*23b0*/  HMMA.16816.F32 R16, R12.reuse, R44, RZ ;  /* 0x0000002c0c10723c */ /* 0x040ff000000018ff */
[C---:B------:R-:W-:Y:S01]  /*23c0*/  HMMA.16816.F32 R96, R12.reuse, R34, RZ ;  /* 0x000000220c60723c */ /* 0x040fe200000018ff */
[----:B------:R-:W3:Y:S07]  /*23d0*/  LDSM.16.M88.4 R32, [R213] ;  /* 0x00000000d520783b */ /* 0x000eee0000000200 */
[C---:B------:R-:W-:Y:S08]  /*23e0*/  HMMA.16816.F32 R24, R12.reuse, R36, RZ ;  /* 0x000000240c18723c */ /* 0x040ff000000018ff */
[C---:B------:R-:W-:Y:S01]  /*23f0*/  HMMA.16816.F32 R92, R12.reuse, R38, RZ ;  /* 0x000000260c5c723c */ /* 0x040fe200000018ff */
[----:B------:R-:W4:Y:S07]  /*2400*/  LDSM.16.M88.4 R36, [R213+0x400] ;  /* 0x00040000d524783b */ /* 0x000f2e0000000200 */
[----:B------:R-:W-:Y:S07]  /*2410*/  HMMA.16816.F32 R44, R12, R46, RZ ;  /* 0x0000002e0c2c723c */ /* 0x000fee00000018ff */
[----:B------:R-:W-:Y:S01]  /*2420*/  IMAD.SHL.U32 R12, R227, 0x2, RZ ;  /* 0x00000002e30c7824 */ /* 0x000fe200078e00ff */
[----:B-1----:R-:W-:Y:S04]  /*2430*/  HMMA.16816.F32 R232, R8, R60, R28 ;  /* 0x0000003c08e8723c */ /* 0x002fe8000000181c */
[----:B------:R-:W-:-:S04]  /*2440*/  LOP3.LUT R12, R12, 0x6, RZ, 0xc0, !PT ;  /* 0x000000060c0c7812 */ /* 0x000fc800078ec0ff */
[----:B------:R-:W-:Y:S01]  /*2450*/  LEA R12, R48, R12, 0x7 ;  /* 0x0000000c300c7211 */ /* 0x000fe200078e38ff */
[C---:B--2---:R-:W-:Y:S03]  /*2460*/  HMMA.16816.F32 R164, R8.reuse, R40, R52 ;  /* 0x0000002808a4723c */ /* 0x044fe60000001834 */
[----:B------:R-:W-:Y:S01]  /*2470*/  IADD3 R48, R12, 0x1, RZ ;  /* 0x000000010c307810 */ /* 0x000fe20007ffe0ff */
[----:B------:R-:W-:Y:S01]  /*2480*/  IMAD.IADD R2, R0, 0x1, -R12 ;  /* 0x0000000100027824 */ /* 0x000fe200078e0a0c */
[C---:B------:R-:W-:Y:S02]  /*2490*/  IADD3 R28, R12.reuse, 0x8, RZ ;  /* 0x000000080c1c7810 */ /* 0x040fe40007ffe0ff */
[----:B------:R-:W-:Y:S01]  /*24a0*/  IADD3 R49, R12, 0x9, RZ ;  /* 0x000000090c317810 */ /* 0x000fe20007ffe0ff */
[----:B------:R-:W-:Y:S01]  /*24b0*/  IMAD.IADD R5, R0, 0x1, -R48 ;  /* 0x0000000100057824 */ /* 0x000fe200078e0a30 */
[----:B------:R-:W-:Y:S01]  /*24c0*/  IABS R2, R2 ;  /* 0x0000000200027213 */ /* 0x000fe20000000000 */
[----:B------:R-:W-:Y:S01]  /*24d0*/  HMMA.16816.F32 R16, R8, R196, R16 ;  /* 0x000000c40810723c */ /* 0x000fe20000001810 */
[----:B------:R-:W-:-:S02]  /*24e0*/  IADD3 R52, R12, 0x10, RZ ;  /* 0x000000100c347810 */ /* 0x000fc40007ffe0ff */
[----:B------:R-:W-:Y:S01]  /*24f0*/  IADD3 R53, R12, 0x11, RZ ;  /* 0x000000110c357810 */ /* 0x000fe20007ffe0ff */
[----:B------:R-:W-:Y:S01]  /*2500*/  IMAD.MOV.U32 R3, RZ, RZ, R2 ;  /* 0x000000ffff037224 */ /* 0x000fe200078e0002 */
[----:B------:R-:W-:Y:S01]  /*2510*/  IABS R2, R5 ;  /* 0x0000000500027213 */ /* 0x000fe20000000000 */
[----:B------:R-:W-:Y:S01]  /*2520*/  IMAD.IADD R5, R0, 0x1, -R28 ;  /* 0x0000000100057824 */ /* 0x000fe200078e0a1c */
[----:B------:R-:W-:Y:S01]  /*2530*/  IADD3 R55, R12, 0x18, RZ ;  /* 0x000000180c377810 */ /* 0x000fe20007ffe0ff */
[----:B------:R1:W-:Y:S01]  /*2540*/  I2F R54, R3 ;  /* 0x0000000300367306 */ /* 0x0003e20000201400 */
[----:B------:R-:W-:Y:S01]  /*2550*/  HMMA.16816.F32 R20, R8, R188, R20 ;  /* 0x000000bc0814723c */ /* 0x000fe20000001814 */
[-C--:B------:R-:W-:Y:S02]  /*2560*/  ISETP.GE.AND P2, PT, R28, R50.reuse, PT ;  /* 0x000000321c00720c */ /* 0x080fe40003f46270 */
[-C--:B------:R-:W-:Y:S02]  /*2570*/  ISETP.GE.AND P4, PT, R12, R50.reuse, PT ;  /* 0x000000320c00720c */ /* 0x080fe40003f86270 */
[----:B------:R-:W-:-:S02]  /*2580*/  ISETP.GE.AND P3, PT, R48, R50, PT ;  /* 0x000000323000720c */ /* 0x000fc40003f66270 */
[-C--:B------:R-:W-:Y:S01]  /*2590*/  ISETP.GE.AND P1, PT, R49, R50.reuse, PT ;  /* 0x000000323100720c */ /* 0x080fe20003f26270 */
[C---:B------:R-:W-:Y:S01]  /*25a0*/  HMMA.16816.F32 R160, R8.reuse, R56, R64 ;  /* 0x0000003808a0723c */ /* 0x040fe20000001840 */
[-C--:B------:R-:W-:Y:S02]  /*25b0*/  ISETP.GE.AND P0, PT, R52, R50.reuse, PT ;  /* 0x000000323400720c */ /* 0x080fe40003f06270 */
[-C--:B------:R-:W-:Y:S02]  /*25c0*/  ISETP.GE.AND P6, PT, R53, R50.reuse, PT ;  /* 0x000000323500720c */ /* 0x080fe40003fc6270 */
[----:B------:R-:W-:Y:S02]  /*25d0*/  ISETP.GE.AND P5, PT, R55, R50, PT ;  /* 0x000000323700720c */ /* 0x000fe40003fa6270 */
[----:B-1----:R-:W-:Y:S01]  /*25e0*/  MOV R3, R2 ;  /* 0x0000000200037202 */ /* 0x002fe20000000f00 */
[----:B------:R-:W-:Y:S01]  /*25f0*/  IMAD.MOV.U32 R244, RZ, RZ, R18 ;  /* 0x000000fffff47224 */ /* 0x000fe200078e0012 */
[----:B------:R-:W-:Y:S01]  /*2600*/  IABS R2, R5 ;  /* 0x0000000500027213 */ /* 0x000fe20000000000 */
[C---:B------:R-:W-:Y:S01]  /*2610*/  HMMA.16816.F32 R240, R8.reuse, R176, R24 ;  /* 0x000000b008f0723c */ /* 0x040fe20000001818 */
[----:B------:R-:W-:Y:S01]  /*2620*/  IADD3 R5, R0, -R49, RZ ;  /* 0x8000003100057210 */ /* 0x000fe20007ffe0ff */
[----:B------:R1:W-:Y:S01]  /*2630*/  I2F R31, R3 ;  /* 0x00000003001f7306 */ /* 0x0003e20000201400 */
[C---:B------:R-:W-:Y:S01]  /*2640*/  IADD3 R64, R12.reuse, 0x19, RZ ;  /* 0x000000190c407810 */ /* 0x040fe20007ffe0ff */
[----:B------:R-:W2:Y:S01]  /*2650*/  LDSM.16.M88.4 R24, [R212+0x1000] ;  /* 0x00100000d418783b */ /* 0x000ea20000000200 */
[----:B------:R-:W-:Y:S01]  /*2660*/  MOV R246, R19 ;  /* 0x0000001300f67202 */ /* 0x000fe20000000f00 */
[----:B------:R-:W-:Y:S01]  /*2670*/  IMAD.MOV.U32 R7, RZ, RZ, R20 ;  /* 0x000000ffff077224 */ /* 0x000fe200078e0014 */
[C---:B------:R-:W-:Y:S01]  /*2680*/  IADD3 R65, R12.reuse, 0x20, RZ ;  /* 0x000000200c417810 */ /* 0x040fe20007ffe0ff */
[----:B---3--:R-:W-:Y:S01]  /*2690*/  HMMA.16816.F32 R140, R8, R32, R72 ;  /* 0x00000020088c723c */ /* 0x008fe20000001848 */
[C---:B------:R-:W-:Y:S01]  /*26a0*/  IADD3 R66, R12.reuse, 0x21, RZ ;  /* 0x000000210c427810 */ /* 0x040fe20007ffe0ff */
[----:B------:R-:W-:Y:S01]  /*26b0*/  IMAD.MOV.U32 R6, RZ, RZ, R23 ;  /* 0x000000ffff067224 */ /* 0x000fe200078e0017 */
[----:B------:R-:W-:Y:S01]  /*26c0*/  IADD3 R67, R12, 0x28, RZ ;  /* 0x000000280c437810 */ /* 0x000fe20007ffe0ff */
[----:B------:R-:W-:Y:S01]  /*26d0*/  IMAD.MOV.U32 R224, RZ, RZ, R22 ;  /* 0x000000ffffe07224 */ /* 0x000fe200078e0016 */
[----:B------:R-:W-:-:S04]  /*26e0*/  DEPBAR.LE SB0, 0x0 ;  /* 0x000080000000791a */ /* 0x000fc80000000000 */
[----:B------:R-:W-:Y:S01]  /*26f0*/  IMAD.MOV.U32 R74, RZ, RZ, R17 ;  /* 0x000000ffff4a7224 */ /* 0x000fe200078e0011 */
[C---:B----4-:R-:W-:Y:S01]  /*2700*/  HMMA.16816.F32 R156, R8.reuse, R36, R68 ;  /* 0x00000024089c723c */ /* 0x050fe20000001844 */
[----:B-1----:R-:W-:Y:S01]  /*2710*/  IMAD.MOV.U32 R3, RZ, RZ, R2 ;  /* 0x000000ffff037224 */ /* 0x002fe200078e0002 */
[----:B------:R-:W-:Y:S01]  /*2720*/  IABS R2, R5 ;  /* 0x0000000500027213 */ /* 0x000fe20000000000 */
[----:B------:R-:W-:Y:S01]  /*2730*/  IMAD.IADD R5, R0, 0x1, -R52 ;  /* 0x0000000100057824 */ /* 0x000fe200078e0a34 */
[C---:B------:R-:W-:Y:S01]  /*2740*/  IADD3 R72, R12.reuse, 0x39, RZ ;  /* 0x000000390c487810 */ /* 0x040fe20007ffe0ff */
[----:B------:R1:W-:Y:S01]  /*2750*/  I2F R30, R3 ;  /* 0x00000003001e7306 */ /* 0x0003e20000201400 */
[----:B------:R-:W-:Y:S01]  /*2760*/  IMAD.MOV.U32 R187, RZ, RZ, R21 ;  /* 0x000000ffffbb7224 */ /* 0x000fe200078e0015 */
[C---:B------:R-:W-:Y:S01]  /*2770*/  IADD3 R68, R12.reuse, 0x29, RZ ;  /* 0x000000290c447810 */ /* 0x040fe20007ffe0ff */
[----:B------:R-:W-:Y:S01]  /*2780*/  HMMA.16816.F32 R20, R8, R190, R88 ;  /* 0x000000be0814723c */ /* 0x000fe20000001858 */
[----:B------:R-:W-:Y:S01]  /*2790*/  IMAD.MOV.U32 R73, RZ, RZ, R16 ;  /* 0x000000ffff497224 */ /* 0x000fe200078e0010 */
[----:B------:R-:W-:-:S02]  /*27a0*/  IADD3 R69, R12, 0x30, RZ ;  /* 0x000000300c457810 */ /* 0x000fc40007ffe0ff */
[C---:B------:R-:W-:Y:S02]  /*27b0*/  IADD3 R70, R12.reuse, 0x31, RZ ;  /* 0x000000310c467810 */ /* 0x040fe40007ffe0ff */
[----:B------:R-:W-:Y:S01]  /*27c0*/  IADD3 R71, R12, 0x38, RZ ;  /* 0x000000380c477810 */ /* 0x000fe20007ffe0ff */
[----:B------:R-:W-:Y:S01]  /*27d0*/  IMAD.MOV.U32 R90, RZ, RZ, R210 ;  /* 0x000000ffff5a7224 */ /* 0x000fe200078e00d2 */
[----:B------:R-:W-:Y:S01]  /*27e0*/  HMMA.16816.F32 R228, R8, R62, R96 ;  /* 0x0000003e08e4723c */ /* 0x000fe20000001860 */
[----:B------:R-:W-:Y:S01]  /*27f0*/  MOV R91, R74 ;  /* 0x0000004a005b7202 */ /* 0x000fe20000000f00 */
[----:B-1----:R-:W-:Y:S01]  /*2800*/  IMAD.MOV.U32 R3, RZ, RZ, R2 ;  /* 0x000000ffff037224 */ /* 0x002fe200078e0002 */
[----:B------:R-:W-:Y:S01]  /*2810*/  IABS R2, R5 ;  /* 0x0000000500027213 */ /* 0x000fe20000000000 */
[----:B------:R-:W-:-:S04]  /*2820*/  IMAD.IADD R5, R0, 0x1, -R53 ;  /* 0x0000000100057824 */ /* 0x000fc800078e0a35 */
[----:B------:R-:W-:Y:S01]  /*2830*/  HMMA.16816.F32 R104, R8, R34, R104 ;  /* 0x000000220868723c */ /* 0x000fe20000001868 */
[----:B------:R1:W-:Y:S01]  /*2840*/  I2F R29, R3 ;  /* 0x00000003001d7306 */ /* 0x0003e20000201400 */
[----:B------:R-:W-:Y:S01]  /*2850*/  IADD3 R98, R12, 0x69, RZ ;  /* 0x000000690c627810 */ /* 0x000fe20007ffe0ff */
[----:B------:R-:W-:Y:S01]  /*2860*/  IMAD.MOV.U32 R99, RZ, RZ, R223 ;  /* 0x000000ffff637224 */ /* 0x000fe200078e00df */
[----:B------:R-:W-:-:S04]  /*2870*/  MOV R97, R224 ;  /* 0x000000e000617202 */ /* 0x000fc80000000f00 */
[----:B------:R-:W-:Y:S01]  /*2880*/  MOV R88, R21 ;  /* 0x0000001500587202 */ /* 0x000fe20000000f00 */
[----:B------:R-:W-:Y:S01]  /*2890*/  IMAD.MOV.U32 R75, RZ, RZ, R23 ;  /* 0x000000ffff4b7224 */ /* 0x000fe200078e0017 */
[C---:B------:R-:W-:Y:S01]  /*28a0*/  HMMA.16816.F32 R84, R8.reuse, R38, R84 ;  /* 0x000000260854723c */ /* 0x040fe20000001854 */
[----:B------:R-:W-:Y:S02]  /*28b0*/  IMAD.MOV.U32 R96, RZ, RZ, R22 ;  /* 0x000000ffff607224 */ /* 0x000fe400078e0016 */
[----:B------:R-:W-:Y:S02]  /*28c0*/  IMAD.MOV.U32 R89, RZ, RZ, R20 ;  /* 0x000000ffff597224 */ /* 0x000fe400078e0014 */
[----:B-1----:R-:W-:Y:S01]  /*28d0*/  IMAD.MOV.U32 R3, RZ, RZ, R2 ;  /* 0x000000ffff037224 */ /* 0x002fe200078e0002 */
[----:B------:R-:W-:Y:S02]  /*28e0*/  IABS R2, R5 ;  /* 0x0000000500027213 */ /* 0x000fe40000000000 */
[C---:B------:R-:W-:Y:S01]  /*28f0*/  HMMA.16816.F32 R20, R8.reuse, R198, R44 ;  /* 0x000000c60814723c */ /* 0x040fe2000000182c */
[C---:B------:R-:W-:Y:S01]  /*2900*/  IADD3 R5, R0.reuse, -R55, RZ ;  /* 0x8000003700057210 */ /* 0x040fe20007ffe0ff */
[----:B------:R1:W3:Y:S06]  /*2910*/  I2F R19, R3 ;  /* 0x0000000300137306 */ /* 0x0002ec0000201400 */
[C---:B------:R-:W-:Y:S08]  /*2920*/  HMMA.16816.F32 R80, R8.reuse, R58, R80 ;  /* 0x0000003a0850723c */ /* 0x040ff00000001850 */
[----:B------:R-:W-:Y:S01]  /*2930*/  HMMA.16816.F32 R192, R8, R42, R100 ;  /* 0x0000002a08c0723c */ /* 0x000fe20000001864 */
[----:B-1----:R-:W-:Y:S01]  /*2940*/  IMAD.MOV.U32 R3, RZ, RZ, R2 ;  /* 0x000000ffff037224 */ /* 0x002fe200078e0002 */
[----:B------:R-:W-:Y:S01]  /*2950*/  IABS R2, R5 ;  /* 0x0000000500027213 */ /* 0x000fe20000000000 */
[----:B------:R-:W-:-:S02]  /*2960*/  IMAD.IADD R5, R0, 0x1, -R64 ;  /* 0x0000000100057824 */ /* 0x000fc400078e0a40 */
[----:B------:R1:W-:Y:S02]  /*2970*/  I2F R18, R3 ;  /* 0x0000000300127306 */ /* 0x0003e40000201400 */
[----:B------:R-:W-:Y:S01]  /*2980*/  MOV R102, R6 ;  /* 0x0000000600667202 */ /* 0x000fe20000000f00 */
[----:B------:R-:W-:Y:S01]  /*2990*/  HMMA.16816.F32 R236, R8, R178, R92 ;  /* 0x000000b208ec723c */ /* 0x000fe2000000185c */
[----:B------:R-:W-:Y:S02]  /*29a0*/  IMAD.MOV.U32 R103, RZ, RZ, R7 ;  /* 0x000000ffff677224 */ /* 0x000fe400078e0007 */
[----:B------:R-:W-:Y:S02]  /*29b0*/  IMAD.MOV.U32 R225, RZ, RZ, R21 ;  /* 0x000000ffffe17224 */ /* 0x000fe400078e0015 */
[----:B------:R-:W-:Y:S02]  /*29c0*/  IMAD.MOV.U32 R221, RZ, RZ, R22 ;  /* 0x000000ffffdd7224 */ /* 0x000fe400078e0016 */
[----:B------:R-:W-:Y:S01]  /*29d0*/  MOV R9, R20 ;  /* 0x0000001400097202 */ /* 0x000fe20000000f00 */
[----:B--2---:R-:W-:Y:S01]  /*29e0*/  HMMA.16816.F32 R116, R24, R56, R116 ;  /* 0x000000381874723c */ /* 0x004fe20000001874 */
[----:B------:R-:W-:Y:S01]  /*29f0*/  IMAD.MOV.U32 R227, RZ, RZ, R23 ;  /* 0x000000ffffe37224 */ /* 0x000fe200078e0017 */
[----:B------:R-:W-:Y:S01]  /*2a00*/  IADD3 R94, R12, 0x68, RZ ;  /* 0x000000680c5e7810 */ /* 0x000fe20007ffe0ff */
[----:B------:R-:W-:Y:S01]  /*2a10*/  IMAD.MOV.U32 R93, RZ, RZ, R215 ;  /* 0x000000ffff5d7224 */ /* 0x000fe200078e00d7 */
[----:B------:R-:W-:Y:S01]  /*2a20*/  MOV R92, R220 ;  /* 0x000000dc005c7202 */ /* 0x000fe20000000f00 */
[----:B------:R-:W-:-:S02]  /*2a30*/  IMAD.MOV.U32 R95, RZ, RZ, R214 ;  /* 0x000000ffff5f7224 */ /* 0x000fc400078e00d6 */
[----:B-1----:R-:W-:Y:S01]  /*2a40*/  IMAD.MOV.U32 R3, RZ, RZ, R2 ;  /* 0x000000ffff037224 */ /* 0x002fe200078e0002 */
[----:B------:R-:W-:Y:S01]  /*2a50*/  IABS R2, R5 ;  /* 0x0000000500027213 */ /* 0x000fe20000000000 */
[----:B------:R-:W-:Y:S01]  /*2a60*/  IMAD.IADD R5, R0, 0x1, -R65 ;  /* 0x0000000100057824 */ /* 0x000fe200078e0a41 */
[C---:B------:R-:W-:Y:S01]  /*2a70*/  IADD3 R56, R12.reuse, 0x40, RZ ;  /* 0x000000400c387810 */ /* 0x040fe20007ffe0ff */
[----:B------:R1:W-:Y:S01]  /*2a80*/  I2F R17, R3 ;  /* 0x0000000300117306 */ /* 0x0003e20000201400 */
[C---:B------:R-:W-:Y:S01]  /*2a90*/  HMMA.16816.F32 R120, R24.reuse, R40, R120 ;  /* 0x000000281878723c */ /* 0x040fe20000001878 */
[C---:B------:R-:W-:Y:S01]  /*2aa0*/  IADD3 R57, R12.reuse, 0x48, RZ ;  /* 0x000000480c397810 */ /* 0x040fe20007ffe0ff */
[----:B------:R-:W-:Y:S01]  /*2ab0*/  IMAD.MOV.U32 R100, RZ, RZ, R102 ;  /* 0x000000ffff647224 */ /* 0x000fe200078e0066 */
[C---:B------:R-:W-:Y:S01]  /*2ac0*/  IADD3 R102, R12.reuse, 0x70, RZ ;  /* 0x000000700c667810 */ /* 0x040fe20007ffe0ff */
[----:B------:R-:W-:Y:S02]  /*2ad0*/  IMAD.MOV.U32 R101, RZ, RZ, R103 ;  /* 0x000000ffff657224 */ /* 0x000fe400078e0067 */
[----:B------:R-:W-:Y:S01]  /*2ae0*/  IMAD.MOV.U32 R103, RZ, RZ, R222 ;  /* 0x000000ffff677224 */ /* 0x000fe200078e00de */
[----:B------:R-:W-:Y:S01]  /*2af0*/  IADD3 R41, R12, 0x41, RZ ;  /* 0x000000410c297810 */ /* 0x000fe20007ffe0ff */
[----:B------:R-:W-:Y:S01]  /*2b00*/  HMMA.16816.F32 R20, R24, R32, R108 ;  /* 0x000000201814723c */ /* 0x000fe2000000186c */
[----:B------:R-:W-:-:S02]  /*2b10*/  IMAD.MOV.U32 R11, RZ, RZ, R73 ;  /* 0x000000ffff0b7224 */ /* 0x000fc400078e0049 */
[----:B---3--:R-:W-:Y:S01]  /*2b20*/  FFMA.FTZ R40, R19, -R132, R156 ;  /* 0x8000008413287223 */ /* 0x008fe2000001009c */
[----:B-1----:R-:W-:-:S04]  /*2b30*/  MOV R3, R2 ;  /* 0x0000000200037202 */ /* 0x002fc80000000f00 */
[C---:B------:R-:W-:Y:S01]  /*2b40*/  HMMA.16816.F32 R216, R24.reuse, R60, R124 ;  /* 0x0000003c18d8723c */ /* 0x040fe2000000187c */
[----:B------:R-:W-:Y:S01]  /*2b50*/  IABS R2, R5 ;  /* 0x0000000500027213 */ /* 0x000fe20000000000 */
[----:B------:R-:W-:Y:S01]  /*2b60*/  IMAD.IADD R5, R0, 0x1, -R66 ;  /* 0x0000000100057824 */ /* 0x000fe200078e0a42 */
[----:B------:R1:W-:Y:S01]  /*2b70*/  I2F R16, R3 ;  /* 0x0000000300107306 */ /* 0x0003e20000201400 */
[----:B------:R-:W-:Y:S01]  /*2b80*/  IMAD.MOV.U32 R109, RZ, RZ, R75 ;  /* 0x000000ffff6d7224 */ /* 0x000fe200078e004b */
[C---:B------:R-:W-:Y:S01]  /*2b90*/  IADD3 R75, R12.reuse, 0x60, RZ ;  /* 0x000000600c4b7810 */ /* 0x040fe20007ffe0ff */
[----:B------:R-:W-:Y:S01]  /*2ba0*/  IMAD.MOV.U32 R110, RZ, RZ, R88 ;  /* 0x000000ffff6e7224 */ /* 0x000fe200078e0058 */
[C---:B------:R-:W-:Y:S01]  /*2bb0*/  IADD3 R60, R12.reuse, 0x49, RZ ;  /* 0x000000490c3c7810 */ /* 0x040fe20007ffe0ff */
[C---:B------:R-:W-:Y:S01]  /*2bc0*/  HMMA.16816.F32 R44, R24.reuse, R34, R128 ;  /* 0x00000022182c723c */ /* 0x040fe20000001880 */
[C---:B------:R-:W-:Y:S01]  /*2bd0*/  IADD3 R61, R12.reuse, 0x50, RZ ;  /* 0x000000500c3d7810 */ /* 0x040fe20007ffe0ff */
[----:B------:R-:W-:Y:S01]  /*2be0*/  IMAD.MOV.U32 R108, RZ, RZ, R9 ;  /* 0x000000ffff6c7224 */ /* 0x000fe200078e0009 */
[----:B------:R-:W-:Y:S01]  /*2bf0*/  IADD3 R88, R12, 0x61, RZ ;  /* 0x000000610c587810 */ /* 0x000fe20007ffe0ff */
[----:B------:R-:W-:Y:S01]  /*2c00*/  FFMA.FTZ R33, R54, -R132, R140 ;  /* 0x8000008436217223 */ /* 0x000fe2000001008c */
[----:B------:R-:W-:Y:S01]  /*2c10*/  IADD3 R9, R0, 0x8, RZ ;  /* 0x0000000800097810 */ /* 0x000fe20007ffe0ff */
[----:B------:R-:W-:Y:S01]  /*2c20*/  IMAD.MOV.U32 R125, RZ, RZ, R96 ;  /* 0x000000ffff7d7224 */ /* 0x000fe200078e0060 */
[C---:B------:R-:W-:Y:S01]  /*2c30*/  IADD3 R96, R12.reuse, 0x79, RZ ;  /* 0x000000790c607810 */ /* 0x040fe20007ffe0ff */
[----:B------:R-:W-:Y:S01]  /*2c40*/  HMMA.16816.F32 R144, R24, R58, R144 ;  /* 0x0000003a1890723c */ /* 0x000fe20000001890 */
[----:B------:R-:W-:Y:S01]  /*2c50*/  IMAD.MOV.U32 R128, RZ, RZ, R100 ;  /* 0x000000ffff807224 */ /* 0x000fe200078e0064 */
[----:B------:R-:W-:Y:S01]  /*2c60*/  IADD3 R100, R12, 0x78, RZ ;  /* 0x000000780c647810 */ /* 0x000fe20007ffe0ff */
[----:B-1----:R-:W-:Y:S01]  /*2c70*/  IMAD.MOV.U32 R3, RZ, RZ, R2 ;  /* 0x000000ffff037224 */ /* 0x002fe200078e0002 */
[----:B------:R-:W-:Y:S01]  /*2c80*/  IABS R2, R5 ;  /* 0x0000000500027213 */ /* 0x000fe20000000000 */
[----:B------:R-:W-:-:S02]  /*2c90*/  IMAD.IADD R5, R0, 0x1, -R67 ;  /* 0x0000000100057824 */ /* 0x000fc400078e0a43 */
[----:B------:R1:W2:Y:S01]  /*2ca0*/  I2F R15, R3 ;  /* 0x00000003000f7306 */ /* 0x0002a20000201400 */
[C---:B------:R-:W-:Y:S01]  /*2cb0*/  IADD3 R58, R12.reuse, 0x51, RZ ;  /* 0x000000510c3a7810 */ /* 0x040fe20007ffe0ff */
[----:B------:R-:W-:Y:S01]  /*2cc0*/  HMMA.16816.F32 R204, R24, R62, R152 ;  /* 0x0000003e18cc723c */ /* 0x000fe20000001898 */
[----:B------:R-:W-:Y:S01]  /*2cd0*/  IADD3 R59, R12, 0x58, RZ ;  /* 0x000000580c3b7810 */ /* 0x000fe20007ffe0ff */
[----:B------:R-:W-:-:S05]  /*2ce0*/  IMAD.MOV.U32 R140, RZ, RZ, R183 ;  /* 0x000000ffff8c7224 */ /* 0x000fca00078e00b7 */
[----:B------:R-:W-:Y:S01]  /*2cf0*/  IADD3 R63, R12, 0x59, RZ ;  /* 0x000000590c3f7810 */ /* 0x000fe20007ffe0ff */
[C---:B------:R-:W-:Y:S01]  /*2d00*/  HMMA.16816.F32 R76, R24.reuse, R38, R136 ;  /* 0x00000026184c723c */ /* 0x040fe20000001888 */
[----:B------:R-:W-:Y:S02]  /*2d10*/  IMAD.MOV.U32 R154, RZ, RZ, R185 ;  /* 0x000000ffff9a7224 */ /* 0x000fe400078e00b9 */
[----:B------:R-:W-:Y:S02]  /*2d20*/  IMAD.MOV.U32 R153, RZ, RZ, R186 ;  /* 0x000000ffff997224 */ /* 0x000fe400078e00ba */
[----:B------:R-:W-:Y:S02]  /*2d30*/  IMAD.MOV.U32 R155, RZ, RZ, R181 ;  /* 0x000000ffff9b7224 */ /* 0x000fe400078e00b5 */
[----:B-1----:R-:W-:Y:S01]  /*2d40*/  IMAD.MOV.U32 R3, RZ, RZ, R2 ;  /* 0x000000ffff037224 */ /* 0x002fe200078e0002 */
[----:B------:R-:W-:Y:S01]  /*2d50*/  IABS R2, R5 ;  /* 0x0000000500027213 */ /* 0x000fe20000000000 */
[----:B------:R-:W-:Y:S01]  /*2d60*/  IMAD.IADD R5, R0, 0x1, -R70 ;  /* 0x0000000100057824 */ /* 0x000fe200078e0a46 */
[----:B------:R-:W-:Y:S01]  /*2d70*/  HMMA.16816.F32 R136, R24, R42, R148 ;  /* 0x0000002a1888723c */ /* 0x000fe20000001894 */
[----:B------:R1:W3:Y:S01]  /*2d80*/  I2F R14, R3 ;  /* 0x00000003000e7306 */ /* 0x0002e20000201400 */
[----:B------:R-:W-:-:S02]  /*2d90*/  FFMA.FTZ R38, R30, -R132, R104 ;  /* 0x800000841e267223 */ /* 0x000fc40000010068 */
[-C--:B--2---:R-:W-:Y:S02]  /*2da0*/  FFMA.FTZ R54, R15, -R132.reuse, R160 ;  /* 0x800000840f367223 */ /* 0x084fe400000100a0 */
[-C--:B------:R-:W-:Y:S01]  /*2db0*/  FFMA.FTZ R39, R29, -R132.reuse, R105 ;  /* 0x800000841d277223 */ /* 0x080fe20000010069 */
[----:B------:R-:W-:Y:S01]  /*2dc0*/  MOV R151, R101 ;  /* 0x0000006500977202 */ /* 0x000fe20000000f00 */
[----:B------:R-:W-:Y:S01]  /*2dd0*/  HMMA.16816.F32 R112, R24, R36, R112 ;  /* 0x000000241870723c */ /* 0x000fe20000001870 */
[----:B------:R2:W4:Y:S01]  /*2de0*/  I2F R13, R2 ;  /* 0x00000002000d7306 */ /* 0x0005220000201400 */
[----:B------:R-:W-:Y:S01]  /*2df0*/  IADD3 R101, R12, 0x71, RZ ;  /* 0x000000710c657810 */ /* 0x000fe20007ffe0ff */
[----:B------:R-:W-:Y:S01]  /*2e00*/  FFMA.FTZ R42, R18, -R132, R157 ;  /* 0x80000084122a7223 */ /* 0x000fe2000001009d */
[----:B------:R-:W-:Y:S01]  /*2e10*/  MOV R148, R184 ;  /* 0x000000b800947202 */ /* 0x000fe20000000f00 */
[-C--:B------:R-:W-:Y:S01]  /*2e20*/  FFMA.FTZ R43, R17, -R132.reuse, R84 ;  /* 0x80000084112b7223 */ /* 0x080fe20000010054 */
[----:B------:R-:W-:Y:S01]  /*2e30*/  FSEL R104, R38, -INF , !P2 ;  /* 0xff80000026687808 */ /* 0x000fe20005000000 */
[----:B------:R-:W-:-:S02]  /*2e40*/  FFMA.FTZ R37, R31, -R132, R141 ;  /* 0x800000841f257223 */ /* 0x000fc4000001008d */
[----:B-1----:R-:W-:Y:S02]  /*2e50*/  IMAD.IADD R3, R0, 0x1, -R68 ;  /* 0x0000000100037824 */ /* 0x002fe400078e0a44 */
[-C--:B---3--:R-:W-:Y:S01]  /*2e60*/  FFMA.FTZ R62, R14, -R132.reuse, R161 ;  /* 0x800000840e3e7223 */ /* 0x088fe200000100a1 */
[----:B------:R-:W-:Y:S01]  /*2e70*/  FSEL R105, R37, -INF , !P3 ;  /* 0xff80000025697808 */ /* 0x000fe20005800000 */
[----:B------:R-:W-:Y:S01]  /*2e80*/  IMAD.MOV.U32 R149, RZ, RZ, R187 ;  /* 0x000000ffff957224 */ /* 0x000fe200078e00bb */
[----:B------:R-:W-:Y:S01]  /*2e90*/  IABS R3, R3 ;  /* 0x0000000300037213 */ /* 0x000fe20000000000 */
[----:B------:R-:W-:Y:S02]  /*2ea0*/  IMAD.MOV.U32 R160, RZ, RZ, R135 ;  /* 0x000000ffffa07224 */ /* 0x000fe400078e0087 */
[----:B--2---:R-:W-:Y:S01]  /*2eb0*/  IMAD.IADD R2, R0, 0x1, -R69 ;  /* 0x0000000100027824 */ /* 0x004fe200078e0a45 */
[----:B------:R1:W2:Y:S01]  /*2ec0*/  I2F R10, R3 ;  /* 0x00000003000a7306 */ /* 0x0002a20000201400 */
[----:B----4-:R-:W-:-:S02]  /*2ed0*/  FFMA.FTZ R73, R13, -R132, R80 ;  /* 0x800000840d497223 */ /* 0x010fc40000010050 */
[----:B------:R-:W-:Y:S01]  /*2ee0*/  IMAD.MOV.U32 R150, RZ, RZ, R97 ;  /* 0x000000ffff967224 */ /* 0x000fe200078e0061 */
[----:B------:R-:W-:Y:S01]  /*2ef0*/  IABS R2, R2 ;  /* 0x0000000200027213 */ /* 0x000fe20000000000 */
[----:B------:R-:W-:Y:S01]  /*2f00*/  IMAD.MOV.U32 R84, RZ, RZ, R182 ;  /* 0x000000ffff547224 */ /* 0x000fe200078e00b6 */
[----:B------:R-:W-:-:S03]  /*2f10*/  FSEL R97, R39, -INF , !P1 ;  /* 0xff80000027617808 */ /* 0x000fc60004800000 */
[----:B-1----:R-:W-:Y:S01]  /*2f20*/  IMAD.MOV.U32 R3, RZ, RZ, R2 ;  /* 0x000000ffff037224 */ /* 0x002fe200078e0002 */
[----:B------:R-:W-:Y:S01]  /*2f30*/  IABS R2, R5 ;  /* 0x0000000500027213 */ /* 0x000fe20000000000 */
[----:B------:R-:W-:Y:S02]  /*2f40*/  IMAD.IADD R5, R0, 0x1, -R71 ;  /* 0x0000000100057824 */ /* 0x000fe400078e0a47 */
[----:B------:R1:W3:Y:S01]  /*2f50*/  I2F R6, R3 ;  /* 0x0000000300067306 */ /* 0x0002e20000201400 */
[----:B--2---:R-:W-:Y:S01]  /*2f60*/  FFMA.FTZ R74, R10, -R132, R81 ;  /* 0x800000840a4a7223 */ /* 0x004fe20000010051 */
[----:B------:R-:W-:Y:S02]  /*2f70*/  IADD3 R10, R0, 0x40, RZ ;  /* 0x00000040000a7810 */ /* 0x000fe40007ffe0ff */
[----:B-1----:R-:W-:Y:S01]  /*2f80*/  MOV R3, R2 ;  /* 0x0000000200037202 */ /* 0x002fe20000000f00 */
[----:B---3--:R-:W-:Y:S01]  /*2f90*/  FFMA.FTZ R80, R6, -R132, R164 ;  /* 0x8000008406507223 */ /* 0x008fe200000100a4 */
[----:B------:R-:W-:Y:S01]  /*2fa0*/  IABS R2, R5 ;  /* 0x0000000500027213 */ /* 0x000fe20000000000 */
[C---:B------:R-:W-:Y:S01]  /*2fb0*/  IMAD.IADD R5, R0.reuse, 0x1, -R72 ;  /* 0x0000000100057824 */ /* 0x040fe200078e0a48 */
[----:B------:R1:W2:Y:S01]  /*2fc0*/  I2F R8, R3 ;  /* 0x0000000300087306 */ /* 0x0002a20000201400 */
[----:B------:R-:W-:Y:S01]  /*2fd0*/  IMAD.MOV.U32 R164, RZ, RZ, R11 ;  /* 0x000000ffffa47224 */ /* 0x000fe200078e000b */
[C---:B------:R-:W-:Y:S01]  /*2fe0*/  IADD3 R11, R0.reuse, 0x48, RZ ;  /* 0x00000048000b7810 */ /* 0x040fe20007ffe0ff */
[----:B-1----:R-:W-:Y:S01]  /*2ff0*/  IMAD.MOV.U32 R3, RZ, RZ, R2 ;  /* 0x000000ffff037224 */ /* 0x002fe200078e0002 */
[----:B------:R-:W-:Y:S01]  /*3000*/  IABS R2, R5 ;  /* 0x0000000500027213 */ /* 0x000fe20000000000 */
[----:B------:R-:W-:-:S03]  /*3010*/  IMAD.IADD R5, R0, 0x1, -R56 ;  /* 0x0000000100057824 */ /* 0x000fc600078e0a38 */
[----:B------:R1:W3:Y:S02]  /*3020*/  I2F R7, R3 ;  /* 0x0000000300077306 */ /* 0x0002e40000201400 */
[----:B-1----:R-:W-:Y:S01]  /*3030*/  IMAD.MOV.U32 R3, RZ, RZ, R2 ;  /* 0x000000ffff037224 */ /* 0x002fe200078e0002 */
[----:B------:R-:W-:Y:S02]  /*3040*/  IABS R2, R5 ;  /* 0x0000000500027213 */ /* 0x000fe40000000000 */
[----:B------:R-:W-:-:S03]  /*3050*/  IADD3 R5, R0, -R41, RZ ;  /* 0x8000002900057210 */ /* 0x000fc60007ffe0ff */
[----:B------:R1:W-:Y:S02]  /*3060*/  I2F R111, R3 ;  /* 0x00000003006f7306 */ /* 0x0003e40000201400 */
[----:B-1----:R-:W-:Y:S01]  /*3070*/  IMAD.MOV.U32 R3, RZ, RZ, R2 ;  /* 0x000000ffff037224 */ /* 0x002fe200078e0002 */
[----:B------:R-:W-:Y:S01]  /*3080*/  IABS R2, R5 ;  /* 0x0000000500027213 */ /* 0x000fe20000000000 */
[----:B------:R-:W-:-:S04]  /*3090*/  IMAD.IADD R5, R0, 0x1, -R57 ;  /* 0x0000000100057824 */ /* 0x000fc800078e0a39 */
[----:B------:R1:W-:Y:S02]  /*30a0*/  I2F R124, R3 ;  /* 0x00000003007c7306 */ /* 0x0003e40000201400 */
[----:B-1----:R-:W-:Y:S01]  /*30b0*/  IMAD.MOV.U32 R3, RZ, RZ, R2 ;  /* 0x000000ffff037224 */ /* 0x002fe200078e0002 */
[----:B------:R-:W-:Y:S01]  /*30c0*/  IABS R2, R5 ;  /* 0x0000000500027213 */ /* 0x000fe20000000000 */
[----:B------:R-:W-:-:S04]  /*30d0*/  IMAD.IADD R5, R0, 0x1, -R60 ;  /* 0x0000000100057824 */ /* 0x000fc800078e0a3c */
[----:B------:R1:W-:Y:S02]  /*30e0*/  I2F R127, R3 ;  /* 0x00000003007f7306 */ /* 0x0003e40000201400 */
[----:B-1----:R-:W-:Y:S02]  /*30f0*/  MOV R3, R2 ;  /* 0x0000000200037202 */ /* 0x002fe40000000f00 */
[----:B------:R-:W-:Y:S01]  /*3100*/  IABS R2, R5 ;  /* 0x0000000500027213 */ /* 0x000fe20000000000 */
[----:B------:R-:W-:-:S03]  /*3110*/  IMAD.IADD R5, R0, 0x1, -R61 ;  /* 0x0000000100057824 */ /* 0x000fc600078e0a3d */
[----:B------:R1:W-:Y:S02]  /*3120*/  I2F R129, R3 ;  /* 0x0000000300817306 */ /* 0x0003e40000201400 */
[----:B-1----:R-:W-:Y:S01]  /*3130*/  IMAD.MOV.U32 R3, RZ, RZ, R2 ;  /* 0x000000ffff037224 */ /* 0x002fe200078e0002 */
[----:B------:R-:W-:Y:S01]  /*3140*/  IABS R2, R5 ;  /* 0x0000000500027213 */ /* 0x000fe20000000000 */
[----:B------:R-:W-:-:S04]  /*3150*/  IMAD.IADD R5, R0, 0x1, -R58 ;  /* 0x0000000100057824 */ /* 0x000fc800078e0a3a */
[----:B------:R1:W-:Y:S02]  /*3160*/  I2F R203, R3 ;  /* 0x0000000300cb7306 */ /* 0x0003e40000201400 */
[----:B-1----:R-:W-:Y:S01]  /*3170*/  IMAD.MOV.U32 R3, RZ, RZ, R2 ;  /* 0x000000ffff037224 */ /* 0x002fe200078e0002 */
[----:B------:R-:W-:Y:S02]  /*3180*/  IABS R2, R5 ;  /* 0x0000000500027213 */ /* 0x000fe40000000000 */
[----:B------:R-:W-:-:S03]  /*3190*/  IADD3 R5, R0, -R59, RZ ;  /* 0x8000003b00057210 */ /* 0x000fc60007ffe0ff */
[----:B------:R1:W-:Y:S01]  /*31a0*/  I2F R209, R3 ;  /* 0x0000000300d17306 */ /* 0x0003e20000201400 */
[----:B------:R-:W-:-:S07]  /*31b0*/  IABS R5, R5 ;  /* 0x0000000500057213 */ /* 0x000fce0000000000 */
[----:B------:R4:W-:Y:S01]  /*31c0*/  I2F R152, R2 ;  /* 0x0000000200987306 */ /* 0x0009e20000201400 */
[----:B-1----:R-:W-:-:S07]  /*31d0*/  SHF.R.S32.HI R3, RZ, 0x1f, R51 ;  /* 0x0000001fff037819 */ /* 0x002fce0000011433 */
[----:B------:R1:W-:Y:S01]  /*31e0*/  I2F R215, R5 ;  /* 0x0000000500d77306 */ /* 0x0003e20000201400 */
[----:B------:R-:W-:-:S04]  /*31f0*/  LEA.HI R3, R3, R51, RZ, 0x2 ;  /* 0x0000003303037211 */ /* 0x000fc800078f10ff */
[----:B----4-:R-:W-:Y:S01]  /*3200*/  LOP3.LUT R2, R3, 0xfffffffc, RZ, 0xc0, !PT ;  /* 0xfffffffc03027812 */ /* 0x010fe200078ec0ff */
[----:B------:R-:W-:-:S04]  /*3210*/  IMAD.IADD R3, R0, 0x1, -R63 ;  /* 0x0000000100037824 */ /* 0x000fc800078e0a3f */
[----:B------:R-:W-:Y:S02]  /*3220*/  IMAD.IADD R2, R51, 0x1, -R2 ;  /* 0x0000000133027824 */ /* 0x000fe400078e0a02 */
[-C--:B------:R-:W-:Y:S02]  /*3230*/  FFMA.FTZ R51, R16, -R132.reuse, R85 ;  /* 0x8000008410337223 */ /* 0x080fe40000010055 */
[----:B-1----:R-:W-:Y:S01]  /*3240*/  IMAD.IADD R5, R0, 0x1, -R75 ;  /* 0x0000000100057824 */ /* 0x002fe200078e0a4b */
[----:B------:R1:W-:Y:S01]  /*3250*/  STL [R1+0x2c], R2 ;  /* 0x00002c0201007387 */ /* 0x0003e20000100800 */
[-C--:B--2---:R-:W-:Y:S02]  /*3260*/  FFMA.FTZ R85, R8, -R132.reuse, R165 ;  /* 0x8000008408557223 */ /* 0x084fe400000100a5 */
[----:B------:R-:W-:Y:S02]  /*3270*/  IMAD.MOV.U32 R165, RZ, RZ, R91 ;  /* 0x000000ffffa57224 */ /* 0x000fe400078e005b */
[----:B---3--:R-:W-:Y:S01]  /*3280*/  FFMA.FTZ R91, R7, -R132, R192 ;  /* 0x80000084075b7223 */ /* 0x008fe200000100c0 */
[----:B------:R-:W-:-:S02]  /*3290*/  MOV R192, R108 ;  /* 0x0000006c00c07202 */ /* 0x000fc40000000f00 */
[----:B------:R-:W-:Y:S02]  /*32a0*/  FSEL R108, R33, -INF , !P4 ;  /* 0xff800000216c7808 */ /* 0x000fe40006000000 */
[----:B-1----:R-:W-:-:S05]  /*32b0*/  IABS R2, R3 ;  /* 0x0000000300027213 */ /* 0x002fca0000000000 */
[----:B------:R-:W-:Y:S01]  /*32c0*/  IMAD.MOV.U32 R3, RZ, RZ, R2 ;  /* 0x000000ffff037224 */ /* 0x000fe200078e0002 */
[----:B------:R-:W-:Y:S02]  /*32d0*/  IABS R2, R5 ;  /* 0x0000000500027213 */ /* 0x000fe40000000000 */
[C---:B------:R-:W-:Y:S01]  /*32e0*/  IADD3 R5, R0.reuse, -R88, RZ ;  /* 0x8000005800057210 */ /* 0x040fe20007ffe0ff */
        /* <DEDUP_REMOVED lines=14> */
[----:B------:R-:W-:Y:S02]  /*33d0*/  IABS R2, R5 ;  /* 0x0000000500027213 */ /* 0x000fe40000000000 */
[----:B------:R-:W-:-:S03]  /*33e0*/  IADD3 R5, -R12, R9, RZ ;  /* 0x000000090c057210 */ /* 0x000fc60007ffe1ff */
        /* <DEDUP_REMOVED lines=8> */
[----:B------:R1:W2:Y:S02]  /*3470*/  I2F R6, R3 ;  /* 0x0000000300067306 */ /* 0x0002a40000201400 */
[----:B-1----:R-:W-:Y:S01]  /*3480*/  IMAD.MOV.U32 R3, RZ, RZ, R2 ;  /* 0x000000ffff037224 */ /* 0x002fe200078e0002 */
[----:B------:R-:W-:Y:S01]  /*3490*/  IABS R2, R5 ;  /* 0x0000000500027213 */ /* 0x000fe20000000000 */
[----:B--2---:R-:W-:Y:S01]  /*34a0*/  FFMA.FTZ R30, R6, -R132, R142 ;  /* 0x80000084061e7223 */ /* 0x004fe2000001008e */
[----:B------:R-:W-:-:S03]  /*34b0*/  IADD3 R5, -R48, R9, RZ ;  /* 0x0000000930057210 */ /* 0x000fc60007ffe1ff */
[----:B------:R1:W2:Y:S01]  /*34c0*/  I2F R8, R3 ;  /* 0x0000000300087306 */ /* 0x0002a20000201400 */
[----:B------:R-:W-:Y:S01]  /*34d0*/  FSEL R141, R30, -INF , !P4 ;  /* 0xff8000001e8d7808 */ /* 0x000fe20006000000 */
[----:B-1----:R-:W-:Y:S01]  /*34e0*/  IMAD.MOV.U32 R3, RZ, RZ, R2 ;  /* 0x000000ffff037224 */ /* 0x002fe200078e0002 */
[----:B------:R-:W-:Y:S01]  /*34f0*/  IABS R2, R5 ;  /* 0x0000000500027213 */ /* 0x000fe20000000000 */
[----:B------:R-:W-:-:S04]  /*3500*/  IMAD.IADD R5, R10, 0x1, -R48 ;  /* 0x000000010a057824 */ /* 0x000fc800078e0a30 */
[----:B------:R1:W3:Y:S01]  /*3510*/  I2F R14, R3 ;  /* 0x00000003000e7306 */ /* 0x0002e20000201400 */
[----:B--2---:R-:W-:-:S05]  /*3520*/  FFMA.FTZ R15, R8, -R132, R20 ;  /* 0x80000084080f7223 */ /* 0x004fca0000010014 */
[----:B------:R-:W-:Y:S01]  /*3530*/  FSEL R185, R15, -INF , !P4 ;  /* 0xff8000000fb97808 */ /* 0x000fe20006000000 */
[----:B-1----:R-:W-:Y:S01]  /*3540*/  IMAD.MOV.U32 R3, RZ, RZ, R2 ;  /* 0x000000ffff037224 */ /* 0x002fe200078e0002 */
[----:B------:R-:W-:Y:S01]  /*3550*/  IABS R2, R5 ;  /* 0x0000000500027213 */ /* 0x000fe20000000000 */
[----:B---3--:R-:W-:Y:S01]  /*3560*/  FFMA.FTZ R14, R14, -R132, R22 ;  /* 0x800000840e0e7223 */ /* 0x008fe20000010016 */
[----:B------:R-:W-:Y:S01]  /*3570*/  IADD3 R5, -R48, R11, RZ ;  /* 0x0000000b30057210 */ /* 0x000fe20007ffe1ff */
[----:B------:R1:W2:Y:S03]  /*3580*/  I2F R7, R3 ;  /* 0x0000000300077306 */ /* 0x0002a60000201400 */
[----:B------:R-:W-:Y:S01]  /*3590*/  FSEL R187, R14, -INF , !P4 ;  /* 0xff8000000ebb7808 */ /* 0x000fe20006000000 */
[----:B------:R-:W-:Y:S01]  /*35a0*/  BAR.SYNC.DEFER_BLOCKING 0x0 ;  /* 0x0000000000007b1d */ /* 0x000fe20000010000 */
[----:B------:R-:W-:Y:S01]  /*35b0*/  ISETP.GE.AND P4, PT, R64, R50, PT ;  /* 0x000000324000720c */ /* 0x000fe20003f86270 */
[----:B-1----:R-:W-:Y:S01]  /*35c0*/  IMAD.MOV.U32 R3, RZ, RZ, R2 ;  /* 0x000000ffff037224 */ /* 0x002fe200078e0002 */
[----:B------:R-:W-:Y:S01]  /*35d0*/  IABS R2, R5 ;  /* 0x0000000500027213 */ /* 0x000fe20000000000 */
[----:B------:R-:W-:-:S02]  /*35e0*/  IMAD.IADD R5, R9, 0x1, -R28 ;  /* 0x0000000109057824 */ /* 0x000fc400078e0a1c */
        /* <DEDUP_REMOVED lines=9> */
[----:B-1----:R-:W-:Y:S01]  /*3680*/  IMAD.MOV.U32 R3, RZ, RZ, R2 ;  /* 0x000000ffff037224 */ /* 0x002fe200078e0002 */
[----:B------:R-:W-:Y:S01]  /*3690*/  IABS R2, R5 ;  /* 0x0000000500027213 */ /* 0x000fe20000000000 */
[----:B------:R-:W-:-:S02]  /*36a0*/  IMAD.IADD R5, R11, 0x1, -R28 ;  /* 0x000000010b057824 */ /* 0x000fc400078e0a1c */
[----:B------:R1:W3:Y:S01]  /*36b0*/  I2F R8, R3 ;  /* 0x0000000300087306 */ /* 0x0002e20000201400 */
[----:B--2---:R-:W-:-:S05]  /*36c0*/  FFMA.FTZ R16, R6, -R132, R23 ;  /* 0x8000008406107223 */ /* 0x004fca0000010017 */
[----:B------:R-:W-:Y:S02]  /*36d0*/  FSEL R184, R16, -INF , !P3 ;  /* 0xff80000010b87808 */ /* 0x000fe40005800000 */
[----:B------:R-:W-:Y:S01]  /*36e0*/  ISETP.GE.AND P3, PT, R65, R50, PT ;  /* 0x000000324100720c */ /* 0x000fe20003f66270 */
[----:B-1----:R-:W-:Y:S01]  /*36f0*/  IMAD.MOV.U32 R3, RZ, RZ, R2 ;  /* 0x000000ffff037224 */ /* 0x002fe200078e0002 */
[----:B------:R-:W-:Y:S01]  /*3700*/  IABS R2, R5 ;  /* 0x0000000500027213 */ /* 0x000fe20000000000 */
[----:B---3--:R-:W-:Y:S01]  /*3710*/  FFMA.FTZ R32, R8, -R132, R106 ;  /* 0x8000008408207223 */ /* 0x008fe2000001006a */
[----:B------:R-:W-:Y:S01]  /*3720*/  IADD3 R5, R0, -R101, RZ ;  /* 0x8000006500057210 */ /* 0x000fe20007ffe0ff */
[----:B------:R1:W2:Y:S03]  /*3730*/  I2F R7, R3 ;  /* 0x0000000300077306 */ /* 0x0002a60000201400 */
[----:B------:R-:W-:Y:S01]  /*3740*/  FSEL R135, R32, -INF , !P2 ;  /* 0xff80000020877808 */ /* 0x000fe20005000000 */
[----:B-1----:R-:W-:Y:S01]  /*3750*/  IMAD.MOV.U32 R3, RZ, RZ, R2 ;  /* 0x000000ffff037224 */ /* 0x002fe200078e0002 */
[----:B------:R-:W-:Y:S01]  /*3760*/  IABS R2, R5 ;  /* 0x0000000500027213 */ /* 0x000fe20000000000 */
[----:B------:R-:W-:-:S02]  /*3770*/  IMAD.IADD R5, R0, 0x1, -R100 ;  /* 0x0000000100057824 */ /* 0x000fc400078e0a64 */
[----:B------:R1:W3:Y:S01]  /*3780*/  I2F R6, R3 ;  /* 0x0000000300067306 */ /* 0x0002e20000201400 */
[----:B------:R-:W-:Y:S02]  /*3790*/  IMAD.IADD R0, R0, 0x1, -R96 ;  /* 0x0000000100007824 */ /* 0x000fe400078e0a60 */
[----:B--2---:R-:W-:Y:S02]  /*37a0*/  FFMA.FTZ R23, R7, -R132, R44 ;  /* 0x8000008407177223 */ /* 0x004fe4000001002c */
[----:B------:R-:W-:Y:S01]  /*37b0*/  IMAD.MOV.U32 R44, RZ, RZ, R148 ;  /* 0x000000ffff2c7224 */ /* 0x000fe200078e0094 */
[----:B------:R-:W-:Y:S02]  /*37c0*/  IABS R0, R0 ;  /* 0x0000000000007213 */ /* 0x000fe40000000000 */
[----:B------:R-:W-:Y:S02]  /*37d0*/  MOV R148, R151 ;  /* 0x0000009700947202 */ /* 0x000fe40000000f00 */
[----:B------:R-:W-:-:S03]  /*37e0*/  FSEL R183, R23, -INF , !P2 ;  /* 0xff80000017b77808 */ /* 0x000fc60005000000 */
[----:B------:R-:W-:Y:S02]  /*37f0*/  IMAD.MOV.U32 R48, RZ, RZ, R148 ;  /* 0x000000ffff307224 */ /* 0x000fe400078e0094 */
[----:B-1----:R-:W-:Y:S01]  /*3800*/  IMAD.MOV.U32 R3, RZ, RZ, R2 ;  /* 0x000000ffff037224 */ /* 0x002fe200078e0002 */
[----:B------:R-:W-:Y:S01]  /*3810*/  IABS R2, R5 ;  /* 0x0000000500027213 */ /* 0x000fe20000000000 */
[----:B---3--:R-:W-:Y:S01]  /*3820*/  FFMA.FTZ R21, R6, -R132, R46 ;  /* 0x8000008406157223 */ /* 0x008fe2000001002e */
[----:B------:R-:W-:Y:S01]  /*3830*/  IADD3 R5, -R49, R9, RZ ;  /* 0x0000000931057210 */ /* 0x000fe20007ffe1ff */
[----:B------:R1:W-:Y:S01]  /*3840*/  I2F R157, R3 ;  /* 0x00000003009d7306 */ /* 0x0003e20000201400 */
[----:B------:R-:W-:Y:S02]  /*3850*/  IMAD.MOV.U32 R46, RZ, RZ, R153 ;  /* 0x000000ffff2e7224 */ /* 0x000fe400078e0099 */
[----:B------:R-:W-:Y:S01]  /*3860*/  FSEL R186, R21, -INF , !P2 ;  /* 0xff80000015ba7808 */ /* 0x000fe20005000000 */
[----:B------:R-:W-:Y:S01]  /*3870*/  IMAD.MOV.U32 R153, RZ, RZ, R109 ;  /* 0x000000ffff997224 */ /* 0x000fe200078e006d */
[----:B------:R-:W-:Y:S01]  /*3880*/  ISETP.GE.AND P2, PT, R66, R50, PT ;  /* 0x000000324200720c */ /* 0x000fe20003f46270 */
[----:B------:R-:W-:-:S02]  /*3890*/  IMAD.MOV.U32 R109, RZ, RZ, R92 ;  /* 0x000000ffff6d7224 */ /* 0x000fc400078e005c */
[----:B------:R-:W-:Y:S01]  /*38a0*/  IMAD.MOV.U32 R92, RZ, RZ, R93 ;  /* 0x000000ffff5c7224 */ /* 0x000fe200078e005d */
[----:B------:R-:W-:Y:S01]  /*38b0*/  FSEL R93, R40, -INF , !P0 ;  /* 0xff800000285d7808 */ /* 0x000fe20004000000 */
[----:B-1----:R-:W-:Y:S01]  /*38c0*/  IMAD.MOV.U32 R3, RZ, RZ, R2 ;  /* 0x000000ffff037224 */ /* 0x002fe200078e0002 */
[----:B------:R-:W-:-:S03]  /*38d0*/  IABS R2, R5 ;  /* 0x0000000500027213 */ /* 0x000fc60000000000 */
[----:B------:R1:W-:Y:S08]  /*38e0*/  I2F R156, R3 ;  /* 0x00000003009c7306 */ /* 0x0003f00000201400 */
[----:B------:R-:W2:Y:S01]  /*38f0*/  I2F R6, R2 ;  /* 0x0000000200067306 */ /* 0x000ea20000201400 */
[----:B-1----:R-:W-:-:S05]  /*3900*/  IMAD.IADD R3, R10, 0x1, -R49 ;  /* 0x000000010a037824 */ /* 0x002fca00078e0a31 */
[----:B------:R-:W-:Y:S01]  /*3910*/  IABS R3, R3 ;  /* 0x0000000300037213 */ /* 0x000fe20000000000 */
[----:B--2---:R-:W-:-:S03]  /*3920*/  FFMA.FTZ R22, R6, -R132, R107 ;  /* 0x8000008406167223 */ /* 0x004fc6000001006b */
[----:B------:R-:W-:Y:S01]  /*3930*/  MOV R2, R3 ;  /* 0x0000000300027202 */ /* 0x000fe20000000f00 */
[----:B------:R-:W-:-:S03]  /*3940*/  IMAD.IADD R3, R11, 0x1, -R49 ;  /* 0x000000010b037824 */ /* 0x000fc600078e0a31 */
[----:B------:R1:W2:Y:S01]  /*3950*/  I2F R5, R2 ;  /* 0x0000000200057306 */ /* 0x0002a20000201400 */
[----:B------:R-:W-:Y:S01]  /*3960*/  FSEL R126, R22, -INF , !P1 ;  /* 0xff800000167e7808 */ /* 0x000fe20004800000 */
[----:B-1----:R-:W-:Y:S01]  /*3970*/  IMAD.MOV.U32 R2, RZ, RZ, R0 ;  /* 0x000000ffff027224 */ /* 0x002fe200078e0000 */
[----:B------:R-:W-:Y:S01]  /*3980*/  IABS R0, R3 ;  /* 0x0000000300007213 */ /* 0x000fe20000000000 */
[----:B------:R-:W-:-:S04]  /*3990*/  IMAD.IADD R3, R9, 0x1, -R52 ;  /* 0x0000000109037824 */ /* 0x000fc800078e0a34 */
[----:B------:R1:W-:Y:S01]  /*39a0*/  I2F R131, R2 ;  /* 0x0000000200837306 */ /* 0x0003e20000201400 */
[----:B--2---:R-:W-:Y:S01]  /*39b0*/  FFMA.FTZ R19, R5, -R132, R45 ;  /* 0x8000008405137223 */ /* 0x004fe2000001002d */
[----:B------:R-:W-:Y:S01]  /*39c0*/  MOV R45, R140 ;  /* 0x0000008c002d7202 */ /* 0x000fe20000000f00 */
[----:B------:R-:W-:Y:S02]  /*39d0*/  IMAD.MOV.U32 R140, RZ, RZ, R125 ;  /* 0x000000ffff8c7224 */ /* 0x000fe400078e007d */
[----:B------:R-:W-:Y:S01]  /*39e0*/  IMAD.MOV.U32 R125, RZ, RZ, R90 ;  /* 0x000000ffff7d7224 */ /* 0x000fe200078e005a */
[----:B------:R-:W-:Y:S02]  /*39f0*/  FSEL R90, R42, -INF , !P6 ;  /* 0xff8000002a5a7808 */ /* 0x000fe40007000000 */
[----:B-1----:R-:W-:Y:S02]  /*3a00*/  MOV R2, R0 ;  /* 0x0000000000027202 */ /* 0x002fe40000000f00 */
[----:B------:R-:W-:Y:S01]  /*3a10*/  IABS R0, R3 ;  /* 0x0000000300007213 */ /* 0x000fe20000000000 */
[----:B------:R-:W-:Y:S01]  /*3a20*/  IMAD.IADD R3, R10, 0x1, -R52 ;  /* 0x000000010a037824 */ /* 0x000fe200078e0a34 */
[----:B------:R1:W2:Y:S03]  /*3a30*/  I2F R6, R2 ;  /* 0x0000000200067306 */ /* 0x0002a60000201400 */
[----:B-1----:R-:W-:Y:S01]  /*3a40*/  IMAD.MOV.U32 R2, RZ, RZ, R0 ;  /* 0x000000ffff027224 */ /* 0x002fe200078e0000 */
[----:B------:R-:W-:Y:S01]  /*3a50*/  IABS R0, R3 ;  /* 0x0000000300007213 */ /* 0x000fe20000000000 */
[----:B------:R-:W-:Y:S01]  /*3a60*/  IMAD.IADD R3, R11, 0x1, -R52 ;  /* 0x000000010b037824 */ /* 0x000fe200078e0a34 */
[----:B------:R-:W-:-:S02]  /*3a70*/  MOV R52, R174 ;  /* 0x000000ae00347202 */ /* 0x000fc40000000f00 */
[----:B------:R1:W3:Y:S01]  /*3a80*/  I2F R5, R2 ;  /* 0x0000000200057306 */ /* 0x0002e20000201400 */
[----:B--2---:R-:W-:Y:S01]  /*3a90*/  FFMA.FTZ R18, R6, -R132, R47 ;  /* 0x8000008406127223 */ /* 0x004fe2000001002f */
[----:B------:R-:W-:Y:S01]  /*3aa0*/  FSEL R174, R19, -INF , !P1 ;  /* 0xff80000013ae7808 */ /* 0x000fe20004800000 */
[----:B------:R-:W-:Y:S02]  /*3ab0*/  IMAD.MOV.U32 R47, RZ, RZ, R154 ;  /* 0x000000ffff2f7224 */ /* 0x000fe400078e009a */
[----:B------:R-:W-:Y:S01]  /*3ac0*/  IMAD.MOV.U32 R154, RZ, RZ, R110 ;  /* 0x000000ffff9a7224 */ /* 0x000fe200078e006e */
[----:B------:R-:W-:Y:S02]  /*3ad0*/  FSEL R181, R18, -INF , !P1 ;  /* 0xff80000012b57808 */ /* 0x000fe40004800000 */
[----:B------:R-:W-:-:S04]  /*3ae0*/  ISETP.GE.AND P1, PT, R67, R50, PT ;  /* 0x000000324300720c */ /* 0x000fc80003f26270 */
[----:B------:R-:W-:Y:S01]  /*3af0*/  FSEL R81, R73, -INF , !P1 ;  /* 0xff80000049517808 */ /* 0x000fe20004800000 */
[----:B-1----:R-:W-:Y:S01]  /*3b00*/  IMAD.MOV.U32 R2, RZ, RZ, R0 ;  /* 0x000000ffff027224 */ /* 0x002fe200078e0000 */
[----:B------:R-:W-:Y:S01]  /*3b10*/  IABS R0, R3 ;  /* 0x0000000300007213 */ /* 0x000fe20000000000 */
[----:B------:R-:W-:Y:S02]  /*3b20*/  IMAD.IADD R3, R9, 0x1, -R53 ;  /* 0x0000000109037824 */ /* 0x000fe400078e0a35 */
[----:B------:R1:W2:Y:S01]  /*3b30*/  I2F R7, R2 ;  /* 0x0000000200077306 */ /* 0x0002a20000201400 */
[----:B---3--:R-:W-:Y:S02]  /*3b40*/  FFMA.FTZ R29, R5, -R132, R158 ;  /* 0x80000084051d7223 */ /* 0x008fe4000001009e */
[----:B------:R-:W-:Y:S01]  /*3b50*/  IMAD.MOV.U32 R158, RZ, RZ, R153 ;  /* 0x000000ffff9e7224 */ /* 0x000fe200078e0099 */
[----:B-1----:R-:W-:Y:S01]  /*3b60*/  MOV R2, R0 ;  /* 0x0000000000027202 */ /* 0x002fe20000000f00 */
[----:B--2---:R-:W-:Y:S01]  /*3b70*/  FFMA.FTZ R28, R7, -R132, R112 ;  /* 0x80000084071c7223 */ /* 0x004fe20000010070 */
[----:B------:R-:W-:Y:S01]  /*3b80*/  IABS R0, R3 ;  /* 0x0000000300007213 */ /* 0x000fe20000000000 */
[--C-:B------:R-:W-:Y:S01]  /*3b90*/  IMAD.IADD R3, R10, 0x1, -R53.reuse ;  /* 0x000000010a037824 */ /* 0x100fe200078e0a35 */
[----:B------:R1:W2:Y:S03]  /*3ba0*/  I2F R6, R2 ;  /* 0x0000000200067306 */ /* 0x0002a60000201400 */
[----:B-1----:R-:W-:Y:S01]  /*3bb0*/  IMAD.MOV.U32 R2, RZ, RZ, R0 ;  /* 0x000000ffff027224 */ /* 0x002fe200078e0000 */
[----:B------:R-:W-:Y:S01]  /*3bc0*/  IABS R0, R3 ;  /* 0x0000000300007213 */ /* 0x000fe20000000000 */
[----:B------:R-:W-:-:S03]  /*3bd0*/  IMAD.IADD R3, R11, 0x1, -R53 ;  /* 0x000000010b037824 */ /* 0x000fc600078e0a35 */
[----:B------:R1:W3:Y:S01]  /*3be0*/  I2F R8, R2 ;  /* 0x0000000200087306 */ /* 0x0002e20000201400 */
[----:B--2---:R-:W-:Y:S02]  /*3bf0*/  FFMA.FTZ R17, R6, -R132, R114 ;  /* 0x8000008406117223 */ /* 0x004fe40000010072 */
[----:B------:R-:W-:Y:S02]  /*3c00*/  IMAD.MOV.U32 R114, RZ, RZ, R140 ;  /* 0x000000ffff727224 */ /* 0x000fe400078e008c */
[----:B------:R-:W-:Y:S01]  /*3c10*/  IMAD.MOV.U32 R53, RZ, RZ, R99 ;  /* 0x000000ffff357224 */ /* 0x000fe200078e0063 */
[----:B-1----:R-:W-:Y:S01]  /*3c20*/  MOV R2, R0 ;  /* 0x0000000000027202 */ /* 0x002fe20000000f00 */
[----:B---3--:R-:W-:Y:S01]  /*3c30*/  FFMA.FTZ R35, R8, -R132, R159 ;  /* 0x8000008408237223 */ /* 0x008fe2000001009f */
[----:B------:R-:W-:Y:S01]  /*3c40*/  IABS R0, R3 ;  /* 0x0000000300007213 */ /* 0x000fe20000000000 */
[--C-:B------:R-:W-:Y:S01]  /*3c50*/  IMAD.IADD R3, R9, 0x1, -R55.reuse ;  /* 0x0000000109037824 */ /* 0x100fe200078e0a37 */
[----:B------:R1:W2:Y:S02]  /*3c60*/  I2F R5, R2 ;  /* 0x0000000200057306 */ /* 0x0002a40000201400 */
[----:B------:R-:W-:Y:S01]  /*3c70*/  FSEL R112, R35, -INF , !P6 ;  /* 0xff80000023707808 */ /* 0x000fe20007000000 */
[----:B-1----:R-:W-:Y:S01]  /*3c80*/  IMAD.MOV.U32 R2, RZ, RZ, R0 ;  /* 0x000000ffff027224 */ /* 0x002fe200078e0000 */
[----:B------:R-:W-:Y:S01]  /*3c90*/  IABS R0, R3 ;  /* 0x0000000300007213 */ /* 0x000fe20000000000 */
[----:B------:R-:W-:-:S03]  /*3ca0*/  IMAD.IADD R3, R10, 0x1, -R55 ;  /* 0x000000010a037824 */ /* 0x000fc600078e0a37 */
[----:B------:R1:W3:Y:S01]  /*3cb0*/  I2F R7, R2 ;  /* 0x0000000200077306 */ /* 0x0002e20000201400 */
[----:B--2---:R-:W-:Y:S01]  /*3cc0*/  FFMA.FTZ R34, R5, -R132, R113 ;  /* 0x8000008405227223 */ /* 0x004fe20000010071 */
[----:B------:R-:W-:Y:S01]  /*3cd0*/  MOV R113, R128 ;  /* 0x0000008000717202 */ /* 0x000fe20000000f00 */
[----:B------:R-:W-:-:S03]  /*3ce0*/  IMAD.MOV.U32 R128, RZ, RZ, R134 ;  /* 0x000000ffff807224 */ /* 0x000fc600078e0086 */
[----:B------:R-:W-:Y:S02]  /*3cf0*/  FSEL R151, R34, -INF , !P6 ;  /* 0xff80000022977808 */ /* 0x000fe40007000000 */
[----:B-1----:R-:W-:Y:S01]  /*3d00*/  MOV R2, R0 ;  /* 0x0000000000027202 */ /* 0x002fe20000000f00 */
[----:B---3--:R-:W-:Y:S01]  /*3d10*/  FFMA.FTZ R30, R7, -R132, R115 ;  /* 0x80000084071e7223 */ /* 0x008fe20000010073 */
[----:B------:R-:W-:Y:S01]  /*3d20*/  IABS R0, R3 ;  /* 0x0000000300007213 */ /* 0x000fe20000000000 */
[----:B------:R-:W-:Y:S01]  /*3d30*/  IMAD.IADD R3, R11, 0x1, -R55 ;  /* 0x000000010b037824 */ /* 0x000fe200078e0a37 */
[----:B------:R1:W2:Y:S01]  /*3d40*/  I2F R6, R2 ;  /* 0x0000000200067306 */ /* 0x0002a20000201400 */
[----:B------:R-:W-:Y:S01]  /*3d50*/  FSEL R115, R29, -INF , !P0 ;  /* 0xff8000001d737808 */ /* 0x000fe20004000000 */
[----:B------:R-:W-:Y:S02]  /*3d60*/  IMAD.MOV.U32 R55, RZ, RZ, R175 ;  /* 0x000000ffff377224 */ /* 0x000fe400078e00af */
[----:B-1----:R-:W-:Y:S01]  /*3d70*/  IMAD.MOV.U32 R2, RZ, RZ, R0 ;  /* 0x000000ffff027224 */ /* 0x002fe200078e0000 */
[----:B------:R-:W-:Y:S01]  /*3d80*/  IABS R0, R3 ;  /* 0x0000000300007213 */ /* 0x000fe20000000000 */
[----:B------:R-:W-:-:S02]  /*3d90*/  IMAD.IADD R3, R9, 0x1, -R64 ;  /* 0x0000000109037824 */ /* 0x000fc400078e0a40 */
[----:B------:R1:W3:Y:S01]  /*3da0*/  I2F R12, R2 ;  /* 0x00000002000c7306 */ /* 0x0002e20000201400 */
[----:B--2---:R-:W-:Y:S01]  /*3db0*/  FFMA.FTZ R36, R6, -R132, R86 ;  /* 0x8000008406247223 */ /* 0x004fe20000010056 */
[----:B------:R-:W-:Y:S01]  /*3dc0*/  FSEL R86, R51, -INF , !P4 ;  /* 0xff80000033567808 */ /* 0x000fe20006000000 */
[----:B------:R-:W-:-:S03]  /*3dd0*/  IMAD.MOV.U32 R51, RZ, RZ, R150 ;  /* 0x000000ffff337224 */ /* 0x000fc600078e0096 */
[----:B------:R-:W-:Y:S02]  /*3de0*/  FSEL R110, R36, -INF , !P5 ;  /* 0xff800000246e7808 */ /* 0x000fe40006800000 */
[----:B-1----:R-:W-:Y:S01]  /*3df0*/  MOV R2, R0 ;  /* 0x0000000000027202 */ /* 0x002fe20000000f00 */
[----:B---3--:R-:W-:Y:S01]  /*3e00*/  FFMA.FTZ R31, R12, -R132, R76 ;  /* 0x800000840c1f7223 */ /* 0x008fe2000001004c */
[----:B------:R-:W-:Y:S01]  /*3e10*/  IABS R0, R3 ;  /* 0x0000000300007213 */ /* 0x000fe20000000000 */
[----:B------:R-:W-:Y:S01]  /*3e20*/  IMAD.IADD R3, R10, 0x1, -R64 ;  /* 0x000000010a037824 */ /* 0x000fe200078e0a40 */
[----:B------:R1:W2:Y:S02]  /*3e30*/  I2F R8, R2 ;  /* 0x0000000200087306 */ /* 0x0002a40000201400 */
[----:B------:R-:W-:Y:S01]  /*3e40*/  FSEL R142, R31, -INF , !P5 ;  /* 0xff8000001f8e7808 */ /* 0x000fe20006800000 */
[----:B-1----:R-:W-:Y:S01]  /*3e50*/  IMAD.MOV.U32 R2, RZ, RZ, R0 ;  /* 0x000000ffff027224 */ /* 0x002fe200078e0000 */
[----:B------:R-:W-:Y:S01]  /*3e60*/  IABS R0, R3 ;  /* 0x0000000300007213 */ /* 0x000fe20000000000 */
[----:B------:R-:W-:-:S03]  /*3e70*/  IMAD.IADD R3, R11, 0x1, -R64 ;  /* 0x000000010b037824 */ /* 0x000fc600078e0a40 */
[----:B------:R1:W3:Y:S01]  /*3e80*/  I2F R13, R2 ;  /* 0x00000002000d7306 */ /* 0x0002e20000201400 */
[----:B--2---:R-:W-:Y:S01]  /*3e90*/  FFMA.FTZ R20, R8, -R132, R78 ;  /* 0x8000008408147223 */ /* 0x004fe2000001004e */
[----:B-1----:R-:W-:Y:S01]  /*3ea0*/  MOV R2, R0 ;  /* 0x0000000000027202 */ /* 0x002fe20000000f00 */
[----:B---3--:R-:W-:Y:S01]  /*3eb0*/  FFMA.FTZ R33, R13, -R132, R87 ;  /* 0x800000840d217223 */ /* 0x008fe20000010057 */
[----:B------:R-:W-:Y:S01]  /*3ec0*/  IABS R0, R3 ;  /* 0x0000000300007213 */ /* 0x000fe20000000000 */
[----:B------:R-:W-:-:S03]  /*3ed0*/  IMAD.IADD R3, R9, 0x1, -R65 ;  /* 0x0000000109037824 */ /* 0x000fc600078e0a41 */
[----:B------:R1:W2:Y:S02]  /*3ee0*/  I2F R5, R2 ;  /* 0x0000000200057306 */ /* 0x0002a40000201400 */
[----:B-1----:R-:W-:Y:S01]  /*3ef0*/  IMAD.MOV.U32 R2, RZ, RZ, R0 ;  /* 0x000000ffff027224 */ /* 0x002fe200078e0000 */
[----:B------:R-:W-:Y:S01]  /*3f00*/  IABS R0, R3 ;  /* 0x0000000300007213 */ /* 0x000fe20000000000 */
[----:B------:R-:W-:-:S04]  /*3f10*/  IMAD.IADD R3, R10, 0x1, -R65 ;  /* 0x000000010a037824 */ /* 0x000fc800078e0a41 */
[----:B------:R1:W3:Y:S01]  /*3f20*/  I2F R7, R2 ;  /* 0x0000000200077306 */ /* 0x0002e20000201400 */
[----:B--2---:R-:W-:Y:S02]  /*3f30*/  FFMA.FTZ R21, R5, -R132, R77 ;  /* 0x8000008405157223 */ /* 0x004fe4000001004d */
[----:B------:R-:W-:Y:S01]  /*3f40*/  IMAD.MOV.U32 R77, RZ, RZ, R84 ;  /* 0x000000ffff4d7224 */ /* 0x000fe200078e0054 */
[----:B------:R-:W-:Y:S02]  /*3f50*/  MOV R84, R89 ;  /* 0x0000005900547202 */ /* 0x000fe40000000f00 */
[----:B------:R-:W-:Y:S02]  /*3f60*/  FSEL R140, R21, -INF , !P4 ;  /* 0xff800000158c7808 */ /* 0x000fe40006000000 */
[----:B------:R-:W-:Y:S01]  /*3f70*/  MOV R89, R180 ;  /* 0x000000b400597202 */ /* 0x000fe20000000f00 */
[----:B------:R-:W-:Y:S01]  /*3f80*/  IMAD.MOV.U32 R49, RZ, RZ, R84 ;  /* 0x000000ffff317224 */ /* 0x000fe200078e0054 */
[----:B------:R-:W-:-:S02]  /*3f90*/  FSEL R180, R17, -INF , !P0 ;  /* 0xff80000011b47808 */ /* 0x000fc40004000000 */
[----:B------:R-:W-:Y:S02]  /*3fa0*/  FSEL R84, R54, -INF , !P3 ;  /* 0xff80000036547808 */ /* 0x000fe40005800000 */
[----:B-1----:R-:W-:Y:S01]  /*3fb0*/  MOV R2, R0 ;  /* 0x0000000000027202 */ /* 0x002fe20000000f00 */
[----:B---3--:R-:W-:Y:S01]  /*3fc0*/  FFMA.FTZ R7, R7, -R132, R79 ;  /* 0x8000008407077223 */ /* 0x008fe2000001004f */
[----:B------:R-:W-:Y:S01]  /*3fd0*/  IABS R0, R3 ;  /* 0x0000000300007213 */ /* 0x000fe20000000000 */
[----:B------:R-:W-:Y:S01]  /*3fe0*/  IMAD.IADD R3, R11, 0x1, -R65 ;  /* 0x000000010b037824 */ /* 0x000fe200078e0a41 */
[----:B------:R1:W2:Y:S01]  /*3ff0*/  I2F R6, R2 ;  /* 0x0000000200067306 */ /* 0x0002a20000201400 */
[----:B------:R-:W-:Y:S01]  /*4000*/  MOV R65, R154 ;  /* 0x0000009a00417202 */ /* 0x000fe20000000f00 */
[----:B------:R-:W-:Y:S02]  /*4010*/  IMAD.MOV.U32 R79, RZ, RZ, R103 ;  /* 0x000000ffff4f7224 */ /* 0x000fe400078e0067 */
[----:B-1----:R-:W-:Y:S01]  /*4020*/  IMAD.MOV.U32 R2, RZ, RZ, R0 ;  /* 0x000000ffff027224 */ /* 0x002fe200078e0000 */
[----:B------:R-:W-:Y:S01]  /*4030*/  IABS R0, R3 ;  /* 0x0000000300007213 */ /* 0x000fe20000000000 */
[----:B------:R-:W-:-:S02]  /*4040*/  IMAD.IADD R3, R9, 0x1, -R66 ;  /* 0x0000000109037824 */ /* 0x000fc400078e0a42 */
[----:B------:R1:W3:Y:S01]  /*4050*/  I2F R14, R2 ;  /* 0x00000002000e7306 */ /* 0x0002e20000201400 */
[----:B--2---:R-:W-:Y:S01]  /*4060*/  FFMA.FTZ R23, R6, -R132, R162 ;  /* 0x8000008406177223 */ /* 0x004fe200000100a2 */
[----:B------:R-:W-:-:S04]  /*4070*/  FSEL R162, R7, -INF , !P4 ;  /* 0xff80000007a27808 */ /* 0x000fc80006000000 */
[----:B------:R-:W-:Y:S02]  /*4080*/  FSEL R107, R23, -INF , !P3 ;  /* 0xff800000176b7808 */ /* 0x000fe40005800000 */
[----:B-1----:R-:W-:Y:S01]  /*4090*/  MOV R2, R0 ;  /* 0x0000000000027202 */ /* 0x002fe20000000f00 */
[----:B---3--:R-:W-:Y:S01]  /*40a0*/  FFMA.FTZ R17, R14, -R132, R116 ;  /* 0x800000840e117223 */ /* 0x008fe20000010074 */
[----:B------:R-:W-:Y:S01]  /*40b0*/  IABS R0, R3 ;  /* 0x0000000300007213 */ /* 0x000fe20000000000 */
[----:B------:R-:W-:Y:S01]  /*40c0*/  IMAD.IADD R3, R10, 0x1, -R66 ;  /* 0x000000010a037824 */ /* 0x000fe200078e0a42 */
[----:B------:R1:W2:Y:S01]  /*40d0*/  I2F R12, R2 ;  /* 0x00000002000c7306 */ /* 0x0002a20000201400 */
[----:B------:R-:W-:Y:S01]  /*40e0*/  IMAD.MOV.U32 R116, RZ, RZ, R125 ;  /* 0x000000ffff747224 */ /* 0x000fe200078e007d */
[----:B------:R-:W-:Y:S02]  /*40f0*/  FSEL R150, R17, -INF , !P3 ;  /* 0xff80000011967808 */ /* 0x000fe40005800000 */
[----:B------:R-:W-:Y:S01]  /*4100*/  MOV R125, R169 ;  /* 0x000000a9007d7202 */ /* 0x000fe20000000f00 */
[----:B-1----:R-:W-:Y:S01]  /*4110*/  IMAD.MOV.U32 R2, RZ, RZ, R0 ;  /* 0x000000ffff027224 */ /* 0x002fe200078e0000 */
[----:B------:R-:W-:Y:S01]  /*4120*/  IABS R0, R3 ;  /* 0x0000000300007213 */ /* 0x000fe20000000000 */
[----:B------:R-:W-:-:S02]  /*4130*/  IMAD.IADD R3, R11, 0x1, -R66 ;  /* 0x000000010b037824 */ /* 0x000fc400078e0a42 */
[----:B------:R1:W3:Y:S01]  /*4140*/  I2F R16, R2 ;  /* 0x0000000200107306 */ /* 0x0002e20000201400 */
[----:B--2---:R-:W-:Y:S02]  /*4150*/  FFMA.FTZ R8, R12, -R132, R118 ;  /* 0x800000840c087223 */ /* 0x004fe40000010076 */
[----:B------:R-:W-:Y:S01]  /*4160*/  IMAD.MOV.U32 R118, RZ, RZ, R170 ;  /* 0x000000ffff767224 */ /* 0x000fe200078e00aa */
[----:B------:R-:W-:Y:S02]  /*4170*/  FSEL R170, R30, -INF , !P6 ;  /* 0xff8000001eaa7808 */ /* 0x000fe40007000000 */
[-C--:B------:R-:W-:Y:S02]  /*4180*/  ISETP.GE.AND P6, PT, R69, R50.reuse, PT ;  /* 0x000000324500720c */ /* 0x080fe40003fc6270 */
[----:B------:R-:W-:Y:S02]  /*4190*/  FSEL R175, R8, -INF , !P3 ;  /* 0xff80000008af7808 */ /* 0x000fe40005800000 */
[----:B------:R-:W-:-:S02]  /*41a0*/  ISETP.GE.AND P3, PT, R72, R50, PT ;  /* 0x000000324800720c */ /* 0x000fc40003f66270 */
[----:B------:R-:W-:Y:S02]  /*41b0*/  FSEL R76, R80, -INF , !P6 ;  /* 0xff800000504c7808 */ /* 0x000fe40007000000 */
        /* <DEDUP_REMOVED lines=10> */
[----:B--2---:R-:W-:Y:S02]  /*4260*/  FFMA.FTZ R12, R15, -R132, R117 ;  /* 0x800000840f0c7223 */ /* 0x004fe40000010075 */
[----:B------:R-:W-:Y:S01]  /*4270*/  IMAD.MOV.U32 R117, RZ, RZ, R173 ;  /* 0x000000ffff757224 */ /* 0x000fe200078e00ad */
[----:B------:R-:W-:Y:S02]  /*4280*/  FSEL R173, R20, -INF , !P5 ;  /* 0xff80000014ad7808 */ /* 0x000fe40006800000 */
[----:B------:R-:W-:Y:S02]  /*4290*/  FSEL R143, R12, -INF , !P2 ;  /* 0xff8000000c8f7808 */ /* 0x000fe40005000000 */
[----:B-1----:R-:W-:Y:S01]  /*42a0*/  MOV R2, R0 ;  /* 0x0000000000027202 */ /* 0x002fe20000000f00 */
[----:B---3--:R-:W-:Y:S01]  /*42b0*/  FFMA.FTZ R6, R13, -R132, R119 ;  /* 0x800000840d067223 */ /* 0x008fe20000010077 */
[----:B------:R-:W-:Y:S01]  /*42c0*/  IABS R0, R3 ;  /* 0x0000000300007213 */ /* 0x000fe20000000000 */
[----:B------:R-:W-:Y:S01]  /*42d0*/  IMAD.IADD R3, R11, 0x1, -R67 ;  /* 0x000000010b037824 */ /* 0x000fe200078e0a43 */
[----:B------:R1:W2:Y:S01]  /*42e0*/  I2F R5, R2 ;  /* 0x0000000200057306 */ /* 0x0002a20000201400 */
[----:B------:R-:W-:Y:S01]  /*42f0*/  IMAD.MOV.U32 R67, RZ, RZ, R160 ;  /* 0x000000ffff437224 */ /* 0x000fe200078e00a0 */
[----:B------:R-:W-:Y:S01]  /*4300*/  FSEL R169, R6, -INF , !P2 ;  /* 0xff80000006a97808 */ /* 0x000fe20005000000 */
[----:B------:R-:W-:Y:S01]  /*4310*/  IMAD.MOV.U32 R160, RZ, RZ, R171 ;  /* 0x000000ffffa07224 */ /* 0x000fe200078e00ab */
[----:B------:R-:W-:-:S02]  /*4320*/  FSEL R171, R28, -INF , !P0 ;  /* 0xff8000001cab7808 */ /* 0x000fc40004000000 */
[----:B------:R-:W-:Y:S02]  /*4330*/  ISETP.GE.AND P0, PT, R68, R50, PT ;  /* 0x000000324400720c */ /* 0x000fe40003f06270 */
[----:B------:R-:W-:Y:S02]  /*4340*/  MOV R119, R160 ;  /* 0x000000a000777202 */ /* 0x000fe40000000f00 */
[----:B------:R-:W-:Y:S01]  /*4350*/  FSEL R78, R74, -INF , !P0 ;  /* 0xff8000004a4e7808 */ /* 0x000fe20004000000 */
[----:B-1----:R-:W-:Y:S01]  /*4360*/  IMAD.MOV.U32 R2, RZ, RZ, R0 ;  /* 0x000000ffff027224 */ /* 0x002fe200078e0000 */
[----:B------:R-:W-:Y:S01]  /*4370*/  IABS R0, R3 ;  /* 0x0000000300007213 */ /* 0x000fe20000000000 */
[----:B------:R-:W-:Y:S02]  /*4380*/  IMAD.IADD R3, R9, 0x1, -R68 ;  /* 0x0000000109037824 */ /* 0x000fe400078e0a44 */
[----:B------:R1:W3:Y:S01]  /*4390*/  I2F R19, R2 ;  /* 0x0000000200137306 */ /* 0x0002e20000201400 */
[----:B--2---:R-:W-:-:S05]  /*43a0*/  FFMA.FTZ R14, R5, -R132, R82 ;  /* 0x80000084050e7223 */ /* 0x004fca0000010052 */
[----:B------:R-:W-:Y:S02]  /*43b0*/  FSEL R103, R14, -INF , !P1 ;  /* 0xff8000000e677808 */ /* 0x000fe40004800000 */
[----:B-1----:R-:W-:Y:S01]  /*43c0*/  MOV R2, R0 ;  /* 0x0000000000027202 */ /* 0x002fe20000000f00 */
[----:B---3--:R-:W-:Y:S01]  /*43d0*/  FFMA.FTZ R7, R19, -R132, R144 ;  /* 0x8000008413077223 */ /* 0x008fe20000010090 */
[----:B------:R-:W-:Y:S01]  /*43e0*/  IABS R0, R3 ;  /* 0x0000000300007213 */ /* 0x000fe20000000000 */
[----:B------:R-:W-:Y:S01]  /*43f0*/  IMAD.IADD R3, R10, 0x1, -R68 ;  /* 0x000000010a037824 */ /* 0x000fe200078e0a44 */
[----:B------:R1:W2:Y:S01]  /*4400*/  I2F R18, R2 ;  /* 0x0000000200127306 */ /* 0x0002a20000201400 */
[----:B------:R-:W-:Y:S02]  /*4410*/  IMAD.MOV.U32 R144, RZ, RZ, R92 ;  /* 0x000000ffff907224 */ /* 0x000fe400078e005c */
[----:B------:R-:W-:Y:S02]  /*4420*/  IMAD.MOV.U32 R92, RZ, RZ, R168 ;  /* 0x000000ffff5c7224 */ /* 0x000fe400078e00a8 */
[----:B-1----:R-:W-:Y:S01]  /*4430*/  IMAD.MOV.U32 R2, RZ, RZ, R0 ;  /* 0x000000ffff027224 */ /* 0x002fe200078e0000 */
[----:B------:R-:W-:Y:S01]  /*4440*/  IABS R0, R3 ;  /* 0x0000000300007213 */ /* 0x000fe20000000000 */
[----:B------:R-:W-:-:S02]  /*4450*/  IMAD.IADD R3, R11, 0x1, -R68 ;  /* 0x000000010b037824 */ /* 0x000fc400078e0a44 */
[----:B------:R1:W3:Y:S01]  /*4460*/  I2F R22, R2 ;  /* 0x0000000200167306 */ /* 0x0002e20000201400 */
[----:B------:R-:W-:Y:S01]  /*4470*/  IMAD.MOV.U32 R68, RZ, RZ, R109 ;  /* 0x000000ffff447224 */ /* 0x000fe200078e006d */
[----:B------:R-:W-:Y:S01]  /*4480*/  FSEL R109, R33, -INF , !P4 ;  /* 0xff800000216d7808 */ /* 0x000fe20006000000 */
[----:B--2---:R-:W-:Y:S01]  /*4490*/  FFMA.FTZ R5, R18, -R132, R146 ;  /* 0x8000008412057223 */ /* 0x004fe20000010092 */
[----:B------:R-:W-:Y:S02]  /*44a0*/  ISETP.GE.AND P4, PT, R71, R50, PT ;  /* 0x000000324700720c */ /* 0x000fe40003f86270 */
[----:B------:R-:W-:Y:S02]  /*44b0*/  MOV R146, R95 ;  /* 0x0000005f00927202 */ /* 0x000fe40000000f00 */
[----:B------:R-:W-:Y:S02]  /*44c0*/  FSEL R168, R5, -INF , !P1 ;  /* 0xff80000005a87808 */ /* 0x000fe40004800000 */
[----:B------:R-:W-:-:S02]  /*44d0*/  FSEL R73, R91, -INF , !P4 ;  /* 0xff8000005b497808 */ /* 0x000fc40006000000 */
[----:B-1----:R-:W-:Y:S01]  /*44e0*/  MOV R2, R0 ;  /* 0x0000000000027202 */ /* 0x002fe20000000f00 */
[----:B---3--:R-:W-:Y:S01]  /*44f0*/  FFMA.FTZ R13, R22, -R132, R83 ;  /* 0x80000084160d7223 */ /* 0x008fe20000010053 */
[----:B------:R-:W-:Y:S01]  /*4500*/  IABS R0, R3 ;  /* 0x0000000300007213 */ /* 0x000fe20000000000 */
[----:B------:R-:W-:Y:S01]  /*4510*/  IMAD.IADD R3, R9, 0x1, -R69 ;  /* 0x0000000109037824 */ /* 0x000fe200078e0a45 */
[----:B------:R1:W2:Y:S01]  /*4520*/  I2F R28, R2 ;  /* 0x00000002001c7306 */ /* 0x0002a20000201400 */
[----:B------:R-:W-:Y:S02]  /*4530*/  FSEL R83, R62, -INF , !P2 ;  /* 0xff8000003e537808 */ /* 0x000fe40005000000 */
[----:B------:R-:W-:Y:S02]  /*4540*/  ISETP.GE.AND P2, PT, R56, R50, PT ;  /* 0x000000323800720c */ /* 0x000fe40003f46270 */
[----:B------:R-:W-:Y:S01]  /*4550*/  FSEL R99, R13, -INF , !P0 ;  /* 0xff8000000d637808 */ /* 0x000fe20004000000 */
[----:B-1----:R-:W-:Y:S01]  /*4560*/  IMAD.MOV.U32 R2, RZ, RZ, R0 ;  /* 0x000000ffff027224 */ /* 0x002fe200078e0000 */
[----:B------:R-:W-:Y:S01]  /*4570*/  IABS R0, R3 ;  /* 0x0000000300007213 */ /* 0x000fe20000000000 */
[----:B--2---:R-:W-:Y:S01]  /*4580*/  FFMA.FTZ R8, R28, -R132, R145 ;  /* 0x800000841c087223 */ /* 0x004fe20000010091 */
[----:B------:R-:W-:Y:S01]  /*4590*/  IADD3 R3, -R69, R10, RZ ;  /* 0x0000000a45037210 */ /* 0x000fe20007ffe1ff */
[----:B------:R1:W2:Y:S01]  /*45a0*/  I2F R29, R2 ;  /* 0x00000002001d7306 */ /* 0x0002a20000201400 */
[----:B------:R-:W-:-:S02]  /*45b0*/  FSEL R145, R7, -INF , !P1 ;  /* 0xff80000007917808 */ /* 0x000fc40004800000 */
[----:B------:R-:W-:Y:S02]  /*45c0*/  ISETP.GE.AND P1, PT, R41, R50, PT ;  /* 0x000000322900720c */ /* 0x000fe40003f26270 */
[----:B------:R-:W-:Y:S01]  /*45d0*/  FSEL R134, R8, -INF , !P0 ;  /* 0xff80000008867808 */ /* 0x000fe20004000000 */
[----:B-1----:R-:W-:Y:S01]  /*45e0*/  IMAD.MOV.U32 R2, RZ, RZ, R0 ;  /* 0x000000ffff027224 */ /* 0x002fe200078e0000 */
[----:B------:R-:W-:Y:S01]  /*45f0*/  IABS R0, R3 ;  /* 0x0000000300007213 */ /* 0x000fe20000000000 */
[----:B------:R-:W-:Y:S02]  /*4600*/  IMAD.IADD R3, R11, 0x1, -R69 ;  /* 0x000000010b037824 */ /* 0x000fe400078e0a45 */
[----:B------:R1:W3:Y:S01]  /*4610*/  I2F R32, R2 ;  /* 0x0000000200207306 */ /* 0x0002e20000201400 */
[----:B------:R-:W-:Y:S01]  /*4620*/  IMAD.MOV.U32 R69, RZ, RZ, R89 ;  /* 0x000000ffff457224 */ /* 0x000fe200078e0059 */
[----:B------:R-:W-:Y:S01]  /*4630*/  FSEL R89, R43, -INF , !P5 ;  /* 0xff8000002b597808 */ /* 0x000fe20006800000 */
[----:B--2---:R-:W-:Y:S01]  /*4640*/  FFMA.FTZ R6, R29, -R132, R147 ;  /* 0x800000841d067223 */ /* 0x004fe20000010093 */
[----:B------:R-:W-:Y:S01]  /*4650*/  ISETP.GE.AND P5, PT, R70, R50, PT ;  /* 0x000000324600720c */ /* 0x000fe20003fa6270 */
[----:B------:R-:W-:-:S03]  /*4660*/  IMAD.MOV.U32 R43, RZ, RZ, R149 ;  /* 0x000000ffff2b7224 */ /* 0x000fc600078e0095 */
[----:B------:R-:W-:Y:S02]  /*4670*/  FSEL R149, R6, -INF , !P0 ;  /* 0xff80000006957808 */ /* 0x000fe40004000000 */
[----:B------:R-:W-:Y:S02]  /*4680*/  FSEL R74, R85, -INF , !P5 ;  /* 0xff800000554a7808 */ /* 0x000fe40006800000 */
[----:B------:R-:W-:Y:S02]  /*4690*/  ISETP.GE.AND P0, PT, R57, R50, PT ;  /* 0x000000323900720c */ /* 0x000fe40003f06270 */
        /* <DEDUP_REMOVED lines=8> */
[----:B------:R-:W-:Y:S01]  /*4720*/  MOV R51, R164 ;  /* 0x000000a400337202 */ /* 0x000fe20000000f00 */
[----:B-1----:R-:W-:Y:S01]  /*4730*/  IMAD.MOV.U32 R2, RZ, RZ, R0 ;  /* 0x000000ffff027224 */ /* 0x002fe200078e0000 */
[----:B------:R-:W-:Y:S01]  /*4740*/  IABS R0, R3 ;  /* 0x0000000300007213 */ /* 0x000fe20000000000 */
[----:B--2---:R-:W-:Y:S01]  /*4750*/  FFMA.FTZ R7, R34, -R132, R120 ;  /* 0x8000008422077223 */ /* 0x004fe20000010078 */
[----:B------:R-:W-:Y:S01]  /*4760*/  IADD3 R3, -R70, R10, RZ ;  /* 0x0000000a46037210 */ /* 0x000fe20007ffe1ff */
[----:B------:R1:W2:Y:S01]  /*4770*/  I2F R30, R2 ;  /* 0x00000002001e7306 */ /* 0x0002a20000201400 */
[----:B------:R-:W-:-:S02]  /*4780*/  IMAD.MOV.U32 R120, RZ, RZ, R128 ;  /* 0x000000ffff787224 */ /* 0x000fc400078e0080 */
[----:B------:R-:W-:Y:S01]  /*4790*/  IMAD.MOV.U32 R164, RZ, RZ, R221 ;  /* 0x000000ffffa47224 */ /* 0x000fe200078e00dd */
[----:B------:R-:W-:Y:S01]  /*47a0*/  FSEL R148, R7, -INF , !P6 ;  /* 0xff80000007947808 */ /* 0x000fe20007000000 */
[----:B-1----:R-:W-:Y:S01]  /*47b0*/  IMAD.MOV.U32 R2, RZ, RZ, R0 ;  /* 0x000000ffff027224 */ /* 0x002fe200078e0000 */
[----:B------:R-:W-:Y:S01]  /*47c0*/  IABS R0, R3 ;  /* 0x0000000300007213 */ /* 0x000fe20000000000 */
[----:B------:R-:W-:Y:S02]  /*47d0*/  IMAD.IADD R3, R11, 0x1, -R70 ;  /* 0x000000010b037824 */ /* 0x000fe400078e0a46 */
[----:B------:R1:W3:Y:S01]  /*47e0*/  I2F R35, R2 ;  /* 0x0000000200237306 */ /* 0x0002e20000201400 */
[----:B--2---:R-:W-:Y:S02]  /*47f0*/  FFMA.FTZ R5, R30, -R132, R122 ;  /* 0x800000841e057223 */ /* 0x004fe4000001007a */
[----:B------:R-:W-:-:S03]  /*4800*/  IMAD.MOV.U32 R122, RZ, RZ, R92 ;  /* 0x000000ffff7a7224 */ /* 0x000fc600078e005c */
[----:B------:R-:W-:Y:S02]  /*4810*/  FSEL R163, R5, -INF , !P6 ;  /* 0xff80000005a37808 */ /* 0x000fe40007000000 */
[----:B------:R-:W-:Y:S01]  /*4820*/  ISETP.GE.AND P6, PT, R60, R50, PT ;  /* 0x000000323c00720c */ /* 0x000fe20003fc6270 */
[----:B-1----:R-:W-:Y:S01]  /*4830*/  IMAD.MOV.U32 R2, RZ, RZ, R0 ;  /* 0x000000ffff027224 */ /* 0x002fe200078e0000 */
[----:B------:R-:W-:Y:S01]  /*4840*/  IABS R0, R3 ;  /* 0x0000000300007213 */ /* 0x000fe20000000000 */
[----:B------:R-:W-:Y:S02]  /*4850*/  IMAD.IADD R3, R9, 0x1, -R71 ;  /* 0x0000000109037824 */ /* 0x000fe400078e0a47 */
[----:B------:R1:W2:Y:S01]  /*4860*/  I2F R15, R2 ;  /* 0x00000002000f7306 */ /* 0x0002a20000201400 */
[----:B---3--:R-:W-:Y:S01]  /*4870*/  FFMA.FTZ R8, R35, -R132, R167 ;  /* 0x8000008423087223 */ /* 0x008fe200000100a7 */
[----:B------:R-:W-:-:S04]  /*4880*/  MOV R167, R69 ;  /* 0x0000004500a77202 */ /* 0x000fc80000000f00 */
[----:B------:R-:W-:Y:S01]  /*4890*/  FSEL R92, R8, -INF , !P5 ;  /* 0xff800000085c7808 */ /* 0x000fe20006800000 */
[----:B------:R-:W-:Y:S01]  /*48a0*/  FFMA.FTZ R8, R111, -R132, R193 ;  /* 0x800000846f087223 */ /* 0x000fe200000100c1 */
[----:B-1----:R-:W-:Y:S01]  /*48b0*/  MOV R2, R0 ;  /* 0x0000000000027202 */ /* 0x002fe20000000f00 */
[----:B--2---:R-:W-:Y:S01]  /*48c0*/  FFMA.FTZ R6, R15, -R132, R121 ;  /* 0x800000840f067223 */ /* 0x004fe20000010079 */
[----:B------:R-:W-:Y:S01]  /*48d0*/  IABS R0, R3 ;  /* 0x0000000300007213 */ /* 0x000fe20000000000 */
[--C-:B------:R-:W-:Y:S01]  /*48e0*/  IMAD.IADD R3, R10, 0x1, -R71.reuse ;  /* 0x000000010a037824 */ /* 0x100fe200078e0a47 */
[----:B------:R1:W2:Y:S01]  /*48f0*/  I2F R20, R2 ;  /* 0x0000000200147306 */ /* 0x0002a20000201400 */
[----:B------:R-:W-:Y:S02]  /*4900*/  MOV R121, R125 ;  /* 0x0000007d00797202 */ /* 0x000fe40000000f00 */
[----:B------:R-:W-:Y:S01]  /*4910*/  FSEL R147, R6, -INF , !P5 ;  /* 0xff80000006937808 */ /* 0x000fe20006800000 */
[----:B-1----:R-:W-:Y:S01]  /*4920*/  IMAD.MOV.U32 R2, RZ, RZ, R0 ;  /* 0x000000ffff027224 */ /* 0x002fe200078e0000 */
[----:B------:R-:W-:Y:S01]  /*4930*/  IABS R0, R3 ;  /* 0x0000000300007213 */ /* 0x000fe20000000000 */
[----:B------:R-:W-:-:S02]  /*4940*/  IMAD.IADD R3, R11, 0x1, -R71 ;  /* 0x000000010b037824 */ /* 0x000fc400078e0a47 */
[----:B------:R1:W3:Y:S01]  /*4950*/  I2F R31, R2 ;  /* 0x00000002001f7306 */ /* 0x0002e20000201400 */
[----:B--2---:R-:W-:Y:S02]  /*4960*/  FFMA.FTZ R5, R20, -R132, R123 ;  /* 0x8000008414057223 */ /* 0x004fe4000001007b */
[----:B------:R-:W-:-:S03]  /*4970*/  IMAD.MOV.U32 R123, RZ, RZ, R133 ;  /* 0x000000ffff7b7224 */ /* 0x000fc600078e0085 */
[----:B------:R-:W-:Y:S02]  /*4980*/  FSEL R161, R5, -INF , !P5 ;  /* 0xff80000005a17808 */ /* 0x000fe40006800000 */
[----:B------:R-:W-:Y:S02]  /*4990*/  ISETP.GE.AND P5, PT, R61, R50, PT ;  /* 0x000000323d00720c */ /* 0x000fe40003fa6270 */
        /* <DEDUP_REMOVED lines=10> */
[----:B--2---:R-:W-:-:S05]  /*4a40*/  FFMA.FTZ R6, R21, -R132, R136 ;  /* 0x8000008415067223 */ /* 0x004fca0000010088 */
[----:B------:R-:W-:Y:S02]  /*4a50*/  FSEL R136, R6, -INF , !P4 ;  /* 0xff80000006887808 */ /* 0x000fe40006000000 */
[----:B-1----:R-:W-:Y:S01]  /*4a60*/  MOV R2, R0 ;  /* 0x0000000000027202 */ /* 0x002fe20000000f00 */
[-C--:B---3--:R-:W-:Y:S01]  /*4a70*/  FFMA.FTZ R5, R19, -R132.reuse, R138 ;  /* 0x8000008413057223 */ /* 0x088fe2000001008a */
[----:B------:R-:W-:Y:S01]  /*4a80*/  IABS R0, R3 ;  /* 0x0000000300007213 */ /* 0x000fe20000000000 */
[----:B------:R-:W-:Y:S01]  /*4a90*/  IMAD.IADD R3, R11, 0x1, -R72 ;  /* 0x000000010b037824 */ /* 0x000fe200078e0a48 */
[----:B------:R1:W2:Y:S01]  /*4aa0*/  I2F R33, R2 ;  /* 0x0000000200217306 */ /* 0x0002a20000201400 */
[----:B------:R-:W-:Y:S01]  /*4ab0*/  FSEL R72, R8, -INF , !P3 ;  /* 0xff80000008487808 */ /* 0x000fe20005800000 */
[----:B------:R-:W-:Y:S01]  /*4ac0*/  FFMA.FTZ R8, R124, -R132, R232 ;  /* 0x800000847c087223 */ /* 0x000fe200000100e8 */
[----:B------:R-:W-:Y:S01]  /*4ad0*/  FSEL R160, R5, -INF , !P4 ;  /* 0xff80000005a07808 */ /* 0x000fe20006000000 */
[----:B------:R-:W-:Y:S01]  /*4ae0*/  IMAD.MOV.U32 R138, RZ, RZ, R55 ;  /* 0x000000ffff8a7224 */ /* 0x000fe200078e0037 */
[----:B------:R-:W-:-:S02]  /*4af0*/  ISETP.GE.AND P4, PT, R58, R50, PT ;  /* 0x000000323a00720c */ /* 0x000fc40003f86270 */
[----:B------:R-:W-:Y:S01]  /*4b00*/  FSEL R71, R8, -INF , !P2 ;  /* 0xff80000008477808 */ /* 0x000fe20005000000 */
[----:B------:R-:W-:Y:S02]  /*4b10*/  IMAD.MOV.U32 R194, RZ, RZ, R53 ;  /* 0x000000ffffc27224 */ /* 0x000fe400078e0035 */
[-C--:B------:R-:W-:Y:S02]  /*4b20*/  FFMA.FTZ R12, R129, -R132.reuse, R228 ;  /* 0x80000084810c7223 */ /* 0x080fe400000100e4 */
[----:B------:R-:W-:Y:S02]  /*4b30*/  IMAD.MOV.U32 R193, RZ, RZ, R79 ;  /* 0x000000ffffc17224 */ /* 0x000fe400078e004f */
[----:B------:R-:W-:Y:S02]  /*4b40*/  FFMA.FTZ R8, R127, -R132, R233 ;  /* 0x800000847f087223 */ /* 0x000fe400000100e9 */
[----:B-1----:R-:W-:Y:S01]  /*4b50*/  IMAD.MOV.U32 R2, RZ, RZ, R0 ;  /* 0x000000ffff027224 */ /* 0x002fe200078e0000 */
[----:B------:R-:W-:Y:S01]  /*4b60*/  IABS R0, R3 ;  /* 0x0000000300007213 */ /* 0x000fe20000000000 */
[----:B------:R-:W-:-:S02]  /*4b70*/  IMAD.IADD R3, R9, 0x1, -R56 ;  /* 0x0000000109037824 */ /* 0x000fc400078e0a38 */
[----:B--2---:R-:W-:Y:S01]  /*4b80*/  FFMA.FTZ R7, R33, -R132, R195 ;  /* 0x8000008421077223 */ /* 0x004fe200000100c3 */
[----:B------:R1:W2:Y:S01]  /*4b90*/  I2F R18, R2 ;  /* 0x0000000200127306 */ /* 0x0002a20000201400 */
[----:B------:R-:W-:Y:S01]  /*4ba0*/  FSEL R69, R12, -INF , !P0 ;  /* 0xff8000000c457808 */ /* 0x000fe20004000000 */
[----:B------:R-:W-:Y:S01]  /*4bb0*/  IMAD.MOV.U32 R232, RZ, RZ, R193 ;  /* 0x000000ffffe87224 */ /* 0x000fe200078e00c1 */
[----:B------:R-:W-:Y:S02]  /*4bc0*/  MOV R233, R138 ;  /* 0x0000008a00e97202 */ /* 0x000fe40000000f00 */
[----:B------:R-:W-:Y:S02]  /*4bd0*/  FSEL R87, R7, -INF , !P3 ;  /* 0xff80000007577808 */ /* 0x000fe40005800000 */
[----:B------:R-:W-:Y:S02]  /*4be0*/  MOV R111, R67 ;  /* 0x00000043006f7202 */ /* 0x000fe40000000f00 */
[----:B------:R-:W-:-:S02]  /*4bf0*/  FSEL R70, R8, -INF , !P1 ;  /* 0xff80000008467808 */ /* 0x000fc40004800000 */
[----:B-1----:R-:W-:Y:S01]  /*4c00*/  MOV R2, R0 ;  /* 0x0000000000027202 */ /* 0x002fe20000000f00 */
[----:B--2---:R-:W-:Y:S01]  /*4c10*/  FFMA.FTZ R6, R18, -R132, R137 ;  /* 0x8000008412067223 */ /* 0x004fe20000010089 */
        /* <DEDUP_REMOVED lines=8> */
[----:B--2---:R-:W-:Y:S02]  /*4ca0*/  FFMA.FTZ R5, R17, -R132, R139 ;  /* 0x8000008411057223 */ /* 0x004fe4000001008b */
[----:B------:R-:W-:-:S03]  /*4cb0*/  IMAD.MOV.U32 R56, RZ, RZ, R118 ;  /* 0x000000ffff387224 */ /* 0x000fc600078e0076 */
[----:B------:R-:W-:Y:S02]  /*4cc0*/  FSEL R154, R5, -INF , !P3 ;  /* 0xff800000059a7808 */ /* 0x000fe40005800000 */
[----:B-1----:R-:W-:Y:S01]  /*4cd0*/  MOV R2, R0 ;  /* 0x0000000000027202 */ /* 0x002fe20000000f00 */
[----:B---3--:R-:W-:Y:S01]  /*4ce0*/  FFMA.FTZ R7, R23, -R132, R234 ;  /* 0x8000008417077223 */ /* 0x008fe200000100ea */
[----:B------:R-:W-:Y:S01]  /*4cf0*/  IABS R0, R3 ;  /* 0x0000000300007213 */ /* 0x000fe20000000000 */
[----:B------:R-:W-:Y:S01]  /*4d00*/  IMAD.MOV.U32 R118, RZ, RZ, R225 ;  /* 0x000000ffff767224 */ /* 0x000fe200078e00e1 */
[----:B------:R1:W2:Y:S01]  /*4d10*/  I2F R22, R2 ;  /* 0x0000000200167306 */ /* 0x0002a20000201400 */
[--C-:B------:R-:W-:Y:S01]  /*4d20*/  IMAD.IADD R3, R9, 0x1, -R41.reuse ;  /* 0x0000000109037824 */ /* 0x100fe200078e0a29 */
[----:B------:R-:W-:Y:S02]  /*4d30*/  FSEL R85, R7, -INF , !P2 ;  /* 0xff80000007557808 */ /* 0x000fe40005000000 */
[----:B------:R-:W-:Y:S01]  /*4d40*/  ISETP.GE.AND P3, PT, R59, R50, PT ;  /* 0x000000323b00720c */ /* 0x000fe20003f66270 */
[----:B-1----:R-:W-:Y:S01]  /*4d50*/  IMAD.MOV.U32 R2, RZ, RZ, R0 ;  /* 0x000000ffff027224 */ /* 0x002fe200078e0000 */
[----:B------:R-:W-:Y:S01]  /*4d60*/  IABS R0, R3 ;  /* 0x0000000300007213 */ /* 0x000fe20000000000 */
[----:B------:R-:W-:-:S02]  /*4d70*/  IMAD.IADD R3, R10, 0x1, -R41 ;  /* 0x000000010a037824 */ /* 0x000fc400078e0a29 */
[----:B------:R-:W1:Y:S01]  /*4d80*/  I2F R16, R2 ;  /* 0x0000000200107306 */ /* 0x000e620000201400 */
[----:B--2---:R-:W-:-:S05]  /*4d90*/  FFMA.FTZ R6, R22, -R132, R216 ;  /* 0x8000008416067223 */ /* 0x004fca00000100d8 */
[----:B------:R-:W-:Y:S01]  /*4da0*/  FSEL R133, R6, -INF , !P2 ;  /* 0xff80000006857808 */ /* 0x000fe20005000000 */
[----:B-1----:R-:W-:Y:S01]  /*4db0*/  FFMA.FTZ R5, R16, -R132, R218 ;  /* 0x8000008410057223 */ /* 0x002fe200000100da */
[----:B------:R-:W-:Y:S01]  /*4dc0*/  MOV R2, R0 ;  /* 0x0000000000027202 */ /* 0x000fe20000000f00 */
[----:B------:R-:W-:Y:S01]  /*4dd0*/  HMMA.16816.F32 R16, R24, R176, R120 ;  /* 0x000000b01810723c */ /* 0x000fe20000001878 */
[----:B------:R-:W-:Y:S01]  /*4de0*/  IABS R0, R3 ;  /* 0x0000000300007213 */ /* 0x000fe20000000000 */
[----:B------:R-:W-:Y:S01]  /*4df0*/  IMAD.IADD R3, R11, 0x1, -R41 ;  /* 0x000000010b037824 */ /* 0x000fe200078e0a29 */
[----:B------:R1:W2:Y:S01]  /*4e00*/  I2F R39, R2 ;  /* 0x0000000200277306 */ /* 0x0002a20000201400 */
[----:B------:R-:W-:Y:S02]  /*4e10*/  FSEL R159, R5, -INF , !P2 ;  /* 0xff800000059f7808 */ /* 0x000fe40005000000 */
[----:B------:R-:W-:Y:S01]  /*4e20*/  ISETP.GE.AND P2, PT, R63, R50, PT ;  /* 0x000000323f00720c */ /* 0x000fe20003f46270 */
[----:B------:R-:W-:Y:S01]  /*4e30*/  IMAD.MOV.U32 R121, RZ, RZ, R117 ;  /* 0x000000ffff797224 */ /* 0x000fe200078e0075 */
[----:B------:R-:W-:Y:S01]  /*4e40*/  MOV R120, R144 ;  /* 0x0000009000787202 */ /* 0x000fe20000000f00 */
[----:B------:R-:W-:-:S02]  /*4e50*/  IMAD.MOV.U32 R117, RZ, RZ, R192 ;  /* 0x000000ffff757224 */ /* 0x000fc400078e00c0 */
[----:B------:R-:W-:Y:S02]  /*4e60*/  IMAD.MOV.U32 R192, RZ, RZ, R244 ;  /* 0x000000ffffc07224 */ /* 0x000fe400078e00f4 */
[----:B------:R3:W5:Y:S04]  /*4e70*/  LDL.LU R244, [R1+0x38] ;  /* 0x0000380001f47983 */ /* 0x0007680000300800 */
[----:B------:R3:W5:Y:S01]  /*4e80*/  LDL.LU R225, [R1+0x34] ;  /* 0x0000340001e17983 */ /* 0x0007620000300800 */
[----:B-1----:R-:W-:Y:S01]  /*4e90*/  IMAD.MOV.U32 R2, RZ, RZ, R0 ;  /* 0x000000ffff027224 */ /* 0x002fe200078e0000 */
[----:B------:R-:W-:Y:S02]  /*4ea0*/  IABS R0, R3 ;  /* 0x0000000300007213 */ /* 0x000fe40000000000 */
[----:B------:R3:W5:Y:S01]  /*4eb0*/  LDL.LU R221, [R1+0x30] ;  /* 0x0000300001dd7983 */ /* 0x0007620000300800 */
[----:B------:R-:W-:Y:S01]  /*4ec0*/  IMAD.IADD R3, R9, 0x1, -R57 ;  /* 0x0000000109037824 */ /* 0x000fe200078e0a39 */
[----:B------:R1:W4:Y:S01]  /*4ed0*/  I2F R36, R2 ;  /* 0x0000000200247306 */ /* 0x0003220000201400 */
[----:B--2---:R-:W-:-:S05]  /*4ee0*/  FFMA.FTZ R7, R39, -R132, R235 ;  /* 0x8000008427077223 */ /* 0x004fca00000100eb */
[----:B------:R-:W-:Y:S02]  /*4ef0*/  FSEL R82, R7, -INF , !P1 ;  /* 0xff80000007527808 */ /* 0x000fe40004800000 */
[----:B-1----:R-:W-:Y:S01]  /*4f00*/  MOV R2, R0 ;  /* 0x0000000000027202 */ /* 0x002fe20000000f00 */
[----:B----4-:R-:W-:Y:S01]  /*4f10*/  FFMA.FTZ R6, R36, -R132, R217 ;  /* 0x8000008424067223 */ /* 0x010fe200000100d9 */
[----:B------:R-:W-:Y:S01]  /*4f20*/  IABS R0, R3 ;  /* 0x0000000300007213 */ /* 0x000fe20000000000 */
[--C-:B------:R-:W-:Y:S01]  /*4f30*/  IMAD.IADD R3, R10, 0x1, -R57.reuse ;  /* 0x000000010a037824 */ /* 0x100fe200078e0a39 */
[----:B------:R1:W2:Y:S02]  /*4f40*/  I2F R32, R2 ;  /* 0x0000000200207306 */ /* 0x0002a40000201400 */
[----:B------:R-:W-:Y:S01]  /*4f50*/  FSEL R128, R6, -INF , !P1 ;  /* 0xff80000006807808 */ /* 0x000fe20004800000 */
[----:B-1----:R-:W-:Y:S01]  /*4f60*/  IMAD.MOV.U32 R2, RZ, RZ, R0 ;  /* 0x000000ffff027224 */ /* 0x002fe200078e0000 */
[----:B------:R-:W-:Y:S01]  /*4f70*/  IABS R0, R3 ;  /* 0x0000000300007213 */ /* 0x000fe20000000000 */
[----:B------:R-:W-:-:S03]  /*4f80*/  IMAD.IADD R3, R11, 0x1, -R57 ;  /* 0x000000010b037824 */ /* 0x000fc600078e0a39 */
[----:B------:R1:W4:Y:S01]  /*4f90*/  I2F R42, R2 ;  /* 0x00000002002a7306 */ /* 0x0003220000201400 */
[-C--:B--2---:R-:W-:Y:S02]  /*4fa0*/  FFMA.FTZ R5, R32, -R132.reuse, R219 ;  /* 0x8000008420057223 */ /* 0x084fe400000100db */
[----:B------:R-:W-:Y:S02]  /*4fb0*/  IMAD.MOV.U32 R234, RZ, RZ, R194 ;  /* 0x000000ffffea7224 */ /* 0x000fe400078e00c2 */
[----:B------:R-:W-:Y:S01]  /*4fc0*/  FFMA.FTZ R12, R209, -R132, R240 ;  /* 0x80000084d10c7223 */ /* 0x000fe200000100f0 */
[----:B------:R-:W-:Y:S01]  /*4fd0*/  FSEL R153, R5, -INF , !P1 ;  /* 0xff80000005997808 */ /* 0x000fe20004800000 */
[----:B------:R-:W-:Y:S01]  /*4fe0*/  IMAD.MOV.U32 R138, RZ, RZ, R52 ;  /* 0x000000ffff8a7224 */ /* 0x000fe200078e0034 */
[----:B------:R-:W-:Y:S01]  /*4ff0*/  MOV R123, R68 ;  /* 0x00000044007b7202 */ /* 0x000fe20000000f00 */
[----:B------:R-:W-:Y:S01]  /*5000*/  IMAD.MOV.U32 R195, RZ, RZ, R48 ;  /* 0x000000ffffc37224 */ /* 0x000fe200078e0030 */
[----:B------:R-:W-:Y:S01]  /*5010*/  HMMA.16816.F32 R44, R24, R188, R44 ;  /* 0x000000bc182c723c */ /* 0x000fe2000000182c */
[----:B------:R-:W-:-:S02]  /*5020*/  IMAD.MOV.U32 R193, RZ, RZ, R77 ;  /* 0x000000ffffc17224 */ /* 0x000fc400078e004d */
[----:B------:R-:W-:Y:S01]  /*5030*/  IMAD.MOV.U32 R57, RZ, RZ, R119 ;  /* 0x000000ffff397224 */ /* 0x000fe200078e0077 */
[----:B-1----:R-:W-:Y:S01]  /*5040*/  MOV R2, R0 ;  /* 0x0000000000027202 */ /* 0x002fe20000000f00 */
[----:B------:R-:W-:Y:S01]  /*5050*/  IMAD.IADD R5, R11, 0x1, -R94 ;  /* 0x000000010b057824 */ /* 0x000fe200078e0a5e */
[----:B------:R-:W-:Y:S01]  /*5060*/  IABS R0, R3 ;  /* 0x0000000300007213 */ /* 0x000fe20000000000 */
[----:B------:R-:W-:Y:S01]  /*5070*/  IMAD.IADD R3, R9, 0x1, -R60 ;  /* 0x0000000109037824 */ /* 0x000fe200078e0a3c */
[----:B------:R1:W2:Y:S01]  /*5080*/  I2F R37, R2 ;  /* 0x0000000200257306 */ /* 0x0002a20000201400 */
[----:B------:R-:W-:Y:S01]  /*5090*/  FSEL R67, R12, -INF , !P5 ;  /* 0xff8000000c437808 */ /* 0x000fe20006800000 */
[----:B----4-:R-:W-:Y:S01]  /*50a0*/  FFMA.FTZ R8, R42, -R132, R230 ;  /* 0x800000842a087223 */ /* 0x010fe200000100e6 */
[----:B------:R-:W-:Y:S01]  /*50b0*/  ISETP.GE.AND P1, PT, R75, R50, PT ;  /* 0x000000324b00720c */ /* 0x000fe20003f26270 */
[----:B------:R-:W-:Y:S02]  /*50c0*/  IMAD.MOV.U32 R194, RZ, RZ, R155 ;  /* 0x000000ffffc27224 */ /* 0x000fe400078e009b */
[----:B------:R-:W-:-:S02]  /*50d0*/  IMAD R22, R201, 0x20, R200 ;  /* 0x00000020c9167824 */ /* 0x000fc400078e02c8 */
[----:B------:R-:W-:Y:S02]  /*50e0*/  IMAD.MOV.U32 R119, RZ, RZ, R165 ;  /* 0x000000ffff777224 */ /* 0x000fe400078e00a5 */
[----:B-1----:R-:W-:Y:S01]  /*50f0*/  IMAD.MOV.U32 R2, RZ, RZ, R0 ;  /* 0x000000ffff027224 */ /* 0x002fe200078e0000 */
[----:B------:R-:W-:Y:S01]  /*5100*/  IABS R0, R3 ;  /* 0x0000000300007213 */ /* 0x000fe20000000000 */
[--C-:B------:R-:W-:Y:S02]  /*5110*/  IMAD.IADD R3, R10, 0x1, -R60.reuse ;  /* 0x000000010a037824 */ /* 0x100fe400078e0a3c */
[----:B------:R1:W4:Y:S02]  /*5120*/  I2F R34, R2 ;  /* 0x0000000200227306 */ /* 0x0003240000201400 */
[----:B-1----:R-:W-:Y:S02]  /*5130*/  MOV R2, R0 ;  /* 0x0000000000027202 */ /* 0x002fe40000000f00 */
[----:B------:R-:W-:Y:S01]  /*5140*/  IABS R0, R3 ;  /* 0x0000000300007213 */ /* 0x000fe20000000000 */
[----:B------:R-:W-:-:S03]  /*5150*/  IMAD.IADD R3, R11, 0x1, -R60 ;  /* 0x000000010b037824 */ /* 0x000fc600078e0a3c */
[----:B------:R1:W-:Y:S02]  /*5160*/  I2F R41, R2 ;  /* 0x0000000200297306 */ /* 0x0003e40000201400 */
[----:B-1----:R-:W-:Y:S01]  /*5170*/  IMAD.MOV.U32 R2, RZ, RZ, R0 ;  /* 0x000000ffff027224 */ /* 0x002fe200078e0000 */
[----:B------:R-:W-:Y:S01]  /*5180*/  IABS R0, R3 ;  /* 0x0000000300007213 */ /* 0x000fe20000000000 */
[----:B------:R-:W-:-:S04]  /*5190*/  IMAD.IADD R3, R9, 0x1, -R61 ;  /* 0x0000000109037824 */ /* 0x000fc800078e0a3d */
[----:B------:R1:W1:Y:S02]  /*51a0*/  I2F R35, R2 ;  /* 0x0000000200237306 */ /* 0x0002640000201400 */
[----:B-1----:R-:W-:Y:S02]  /*51b0*/  MOV R2, R0 ;  /* 0x0000000000027202 */ /* 0x002fe40000000f00 */
[----:B------:R-:W-:Y:S01]  /*51c0*/  IABS R0, R3 ;  /* 0x0000000300007213 */ /* 0x000fe20000000000 */
[----:B------:R-:W-:-:S03]  /*51d0*/  IMAD.IADD R3, R10, 0x1, -R61 ;  /* 0x000000010a037824 */ /* 0x000fc600078e0a3d */
[----:B------:R1:W1:Y:S02]  /*51e0*/  I2F R15, R2 ;  /* 0x00000002000f7306 */ /* 0x0002640000201400 */
        /* <DEDUP_REMOVED lines=65> */
[----:B------:R-:W-:-:S05]  /*5600*/  IABS R0, R3 ;  /* 0x0000000300007213 */ /* 0x000fca0000000000 */
[----:B------:R1:W1:Y:S01]  /*5610*/  I2F R64, R2 ;  /* 0x0000000200407306 */ /* 0x0002620000201400 */
[----:B------:R-:W-:-:S07]  /*5620*/  IMAD.IADD R3, R9, 0x1, -R94 ;  /* 0x0000000109037824 */ /* 0x000fce00078e0a5e */
[----:B------:R2:W2:Y:S01]  /*5630*/  I2F R63, R0 ;  /* 0x00000000003f7306 */ /* 0x0004a20000201400 */
[----:B-1----:R-:W-:Y:S02]  /*5640*/  IADD3 R2, -R94, R10, RZ ;  /* 0x0000000a5e027210 */ /* 0x002fe40007ffe1ff */
[----:B------:R-:W-:Y:S02]  /*5650*/  IABS R3, R3 ;  /* 0x0000000300037213 */ /* 0x000fe40000000000 */
[----:B--2---:R-:W-:-:S05]  /*5660*/  IABS R0, R2 ;  /* 0x0000000200007213 */ /* 0x004fca0000000000 */
[----:B------:R-:W-:Y:S01]  /*5670*/  IMAD.MOV.U32 R2, RZ, RZ, R0 ;  /* 0x000000ffff027224 */ /* 0x000fe200078e0000 */
[----:B------:R-:W-:Y:S01]  /*5680*/  IABS R0, R5 ;  /* 0x0000000500007213 */ /* 0x000fe20000000000 */
[----:B------:R-:W-:Y:S01]  /*5690*/  IMAD.IADD R5, R9, 0x1, -R98 ;  /* 0x0000000109057824 */ /* 0x000fe200078e0a62 */
[----:B------:R1:W-:Y:S01]  /*56a0*/  I2F R62, R3 ;  /* 0x00000003003e7306 */ /* 0x0003e20000201400 */
[----:B------:R-:W-:Y:S01]  /*56b0*/  MOV R59, R167 ;  /* 0x000000a7003b7202 */ /* 0x000fe20000000f00 */
[-C--:B------:R-:W-:Y:S02]  /*56c0*/  FFMA.FTZ R7, R37, -R132.reuse, R204 ;  /* 0x8000008425077223 */ /* 0x080fe400000100cc */
[----:B------:R-:W-:Y:S01]  /*56d0*/  IABS R5, R5 ;  /* 0x0000000500057213 */ /* 0x000fe20000000000 */
[----:B------:R-:W-:Y:S02]  /*56e0*/  IMAD.MOV.U32 R58, RZ, RZ, R121 ;  /* 0x000000ffff3a7224 */ /* 0x000fe400078e0079 */
[----:B------:R-:W-:Y:S01]  /*56f0*/  IMAD.MOV.U32 R167, RZ, RZ, R166 ;  /* 0x000000ffffa77224 */ /* 0x000fe200078e00a6 */
[----:B------:R2:W-:Y:S01]  /*5700*/  I2F R55, R2 ;  /* 0x0000000200377306 */ /* 0x0005e20000201400 */
[----:B------:R-:W-:Y:S01]  /*5710*/  IMAD.MOV.U32 R121, RZ, RZ, R120 ;  /* 0x000000ffff797224 */ /* 0x000fe200078e0078 */
[----:B------:R-:W-:Y:S01]  /*5720*/  MOV R166, R245 ;  /* 0x000000f500a67202 */ /* 0x000fe20000000f00 */
[----:B----4-:R-:W-:-:S02]  /*5730*/  FFMA.FTZ R6, R34, -R132, R206 ;  /* 0x8000008422067223 */ /* 0x010fc400000100ce */
[----:B-1----:R-:W-:-:S03]  /*5740*/  FFMA.FTZ R3, R35, -R132, R205 ;  /* 0x8000008423037223 */ /* 0x002fc600000100cd */
[----:B------:R1:W-:Y:S01]  /*5750*/  I2F R53, R0 ;  /* 0x0000000000357306 */ /* 0x0003e20000201400 */
[----:B------:R-:W-:Y:S01]  /*5760*/  IMAD.MOV.U32 R120, RZ, RZ, R116 ;  /* 0x000000ffff787224 */ /* 0x000fe200078e0074 */
[----:B------:R-:W-:Y:S02]  /*5770*/  FSEL R122, R7, -INF , !P0 ;  /* 0xff800000077a7808 */ /* 0x000fe40004000000 */
[----:B------:R-:W-:Y:S01]  /*5780*/  FSEL R116, R3, -INF , !P6 ;  /* 0xff80000003747808 */ /* 0x000fe20007000000 */
[----:B--2---:R-:W-:Y:S02]  /*5790*/  FFMA.FTZ R2, R15, -R132, R207 ;  /* 0x800000840f027223 */ /* 0x004fe400000100cf */
[----:B------:R-:W-:Y:S02]  /*57a0*/  IMAD.MOV.U32 R3, RZ, RZ, R5 ;  /* 0x000000ffff037224 */ /* 0x000fe400078e0005 */
[----:B------:R-:W-:Y:S01]  /*57b0*/  IMAD.IADD R5, R11, 0x1, -R98 ;  /* 0x000000010b057824 */ /* 0x000fe200078e0a62 */
[----:B------:R-:W-:-:S02]  /*57c0*/  FSEL R139, R2, -INF , !P6 ;  /* 0xff800000028b7808 */ /* 0x000fc40007000000 */
[----:B-1----:R-:W-:Y:S01]  /*57d0*/  IADD3 R0, -R98, R10, RZ ;  /* 0x0000000a62007210 */ /* 0x002fe20007ffe1ff */
[----:B------:R-:W-:Y:S01]  /*57e0*/  FFMA.FTZ R7, R203, -R132, R229 ;  /* 0x80000084cb077223 */ /* 0x000fe200000100e5 */
[----:B------:R-:W-:Y:S01]  /*57f0*/  FSEL R144, R6, -INF , !P0 ;  /* 0xff80000006907808 */ /* 0x000fe20004000000 */
[----:B------:R-:W-:Y:S01]  /*5800*/  IMAD.MOV.U32 R235, RZ, RZ, R166 ;  /* 0x000000ffffeb7224 */ /* 0x000fe200078e00a6 */
[----:B------:R-:W-:Y:S01]  /*5810*/  IABS R2, R0 ;  /* 0x0000000000027213 */ /* 0x000fe20000000000 */
[-C--:B------:R-:W-:Y:S01]  /*5820*/  FFMA.FTZ R6, R41, -R132.reuse, R231 ;  /* 0x8000008429067223 */ /* 0x080fe200000100e7 */
[----:B------:R1:W-:Y:S01]  /*5830*/  I2F R52, R3 ;  /* 0x0000000300347306 */ /* 0x0003e20000201400 */
[----:B------:R-:W-:Y:S01]  /*5840*/  IABS R0, R5 ;  /* 0x0000000500007213 */ /* 0x000fe20000000000 */
[-C--:B------:R-:W-:Y:S01]  /*5850*/  FFMA.FTZ R5, R13, -R132.reuse, R18 ;  /* 0x800000840d057223 */ /* 0x080fe20000010012 */
[----:B------:R-:W-:Y:S01]  /*5860*/  FSEL R68, R7, -INF , !P6 ;  /* 0xff80000007447808 */ /* 0x000fe20007000000 */
[----:B------:R-:W-:Y:S01]  /*5870*/  FFMA.FTZ R7, R14, -R132, R16 ;  /* 0x800000840e077223 */ /* 0x000fe20000010010 */
[----:B------:R-:W-:Y:S01]  /*5880*/  FSEL R79, R6, -INF , !P6 ;  /* 0xff800000064f7808 */ /* 0x000fe20007000000 */
[----:B------:R-:W-:Y:S01]  /*5890*/  HMMA.16816.F32 R12, R24, R178, R232 ;  /* 0x000000b2180c723c */ /* 0x000fe200000018e8 */
[----:B------:R-:W-:Y:S01]  /*58a0*/  IMAD.MOV.U32 R166, RZ, RZ, R51 ;  /* 0x000000ffffa67224 */ /* 0x000fe200078e0033 */
[----:B------:R-:W-:-:S05]  /*58b0*/  IADD3 R6, -R102, R9, RZ ;  /* 0x0000000966067210 */ /* 0x000fca0007ffe1ff */
[----:B------:R-:W-:Y:S01]  /*58c0*/  MOV R234, R138 ;  /* 0x0000008a00ea7202 */ /* 0x000fe20000000f00 */
[----:B-1----:R-:W-:Y:S02]  /*58d0*/  IMAD.MOV.U32 R3, RZ, RZ, R2 ;  /* 0x000000ffff037224 */ /* 0x002fe400078e0002 */
[----:B------:R-:W-:Y:S02]  /*58e0*/  IMAD.MOV.U32 R2, RZ, RZ, R0 ;  /* 0x000000ffff027224 */ /* 0x000fe400078e0000 */
[----:B------:R1:W2:Y:S01]  /*58f0*/  I2F R51, R3 ;  /* 0x0000000300337306 */ /* 0x0002a20000201400 */
[----:B------:R-:W-:Y:S02]  /*5900*/  IMAD.MOV.U32 R138, RZ, RZ, R123 ;  /* 0x000000ffff8a7224 */ /* 0x000fe400078e007b */
[----:B------:R-:W-:Y:S01]  /*5910*/  IMAD.MOV.U32 R123, RZ, RZ, R121 ;  /* 0x000000ffff7b7224 */ /* 0x000fe200078e0079 */
[----:B------:R-:W-:Y:S01]  /*5920*/  MOV R121, R167 ;  /* 0x000000a700797202 */ /* 0x000fe20000000f00 */
[----:B------:R-:W-:Y:S01]  /*5930*/  IMAD.MOV.U32 R167, RZ, RZ, R49 ;  /* 0x000000ffffa77224 */ /* 0x000fe200078e0031 */
[----:B------:R-:W-:-:S02]  /*5940*/  IABS R0, R6 ;  /* 0x0000000600007213 */ /* 0x000fc40000000000 */
[----:B------:R4:W-:Y:S01]  /*5950*/  I2F R49, R2 ;  /* 0x0000000200317306 */ /* 0x0009e20000201400 */
[----:B------:R-:W-:Y:S02]  /*5960*/  IMAD.MOV.U32 R232, RZ, RZ, R111 ;  /* 0x000000ffffe87224 */ /* 0x000fe400078e006f */
[----:B-1----:R-:W-:-:S05]  /*5970*/  IMAD.IADD R3, R10, 0x1, -R102 ;  /* 0x000000010a037824 */ /* 0x002fca00078e0a66 */
[----:B------:R1:W1:Y:S01]  /*5980*/  I2F R48, R0 ;  /* 0x0000000000307306 */ /* 0x0002620000201400 */
[----:B------:R-:W-:Y:S01]  /*5990*/  IMAD.MOV.U32 R111, RZ, RZ, R146 ;  /* 0x000000ffff6f7224 */ /* 0x000fe200078e0092 */
[----:B------:R-:W-:Y:S01]  /*59a0*/  IABS R3, R3 ;  /* 0x0000000300037213 */ /* 0x000fe20000000000 */
[----:B----4-:R-:W-:-:S05]  /*59b0*/  FFMA.FTZ R2, R20, -R132, R19 ;  /* 0x8000008414027223 */ /* 0x010fca0000010013 */
[----:B------:R-:W-:Y:S01]  /*59c0*/  FSEL R146, R2, -INF , !P4 ;  /* 0xff80000002927808 */ /* 0x000fe20006000000 */
[----:B------:R-:W-:Y:S01]  /*59d0*/  IMAD.MOV.U32 R2, RZ, RZ, R3 ;  /* 0x000000ffff027224 */ /* 0x000fe200078e0003 */
[----:B-1----:R-:W-:Y:S01]  /*59e0*/  IADD3 R0, -R102, R11, RZ ;  /* 0x0000000b66007210 */ /* 0x002fe20007ffe1ff */
[----:B------:R-:W-:-:S03]  /*59f0*/  IMAD.IADD R3, R9, 0x1, -R101 ;  /* 0x0000000109037824 */ /* 0x000fc600078e0a65 */
[----:B------:R-:W-:Y:S01]  /*5a00*/  IABS R0, R0 ;  /* 0x0000000000007213 */ /* 0x000fe20000000000 */
[----:B------:R1:W4:Y:S01]  /*5a10*/  I2F R39, R2 ;  /* 0x0000000200277306 */ /* 0x0003220000201400 */
[----:B------:R-:W-:Y:S01]  /*5a20*/  FSEL R80, R8, -INF , !P0 ;  /* 0xff80000008507808 */ /* 0x000fe20004000000 */
[-C--:B------:R-:W-:Y:S01]  /*5a30*/  FFMA.FTZ R8, R38, -R132.reuse, R242 ;  /* 0x8000008426087223 */ /* 0x080fe200000100f2 */
[----:B------:R-:W-:Y:S01]  /*5a40*/  FSEL R155, R5, -INF , !P5 ;  /* 0xff800000059b7808 */ /* 0x000fe20006800000 */
[-C--:B------:R-:W-:Y:S02]  /*5a50*/  FFMA.FTZ R5, R21, -R132.reuse, R17 ;  /* 0x8000008415057223 */ /* 0x080fe40000010011 */
[----:B------:R-:W-:Y:S01]  /*5a60*/  FFMA.FTZ R6, R40, -R132, R243 ;  /* 0x8000008428067223 */ /* 0x000fe200000100f3 */
[----:B-1----:R-:W-:Y:S02]  /*5a70*/  MOV R2, R0 ;  /* 0x0000000000027202 */ /* 0x002fe40000000f00 */
[----:B------:R-:W-:Y:S01]  /*5a80*/  IABS R0, R3 ;  /* 0x0000000300007213 */ /* 0x000fe20000000000 */
[----:B------:R-:W-:Y:S01]  /*5a90*/  IMAD.IADD R3, R9, 0x1, -R100 ;  /* 0x0000000109037824 */ /* 0x000fe200078e0a64 */
[----:B------:R1:W1:Y:S01]  /*5aa0*/  I2F R38, R2 ;  /* 0x0000000200267306 */ /* 0x0002620000201400 */
[----:B------:R-:W-:Y:S01]  /*5ab0*/  FSEL R127, R5, -INF , !P4 ;  /* 0xff800000057f7808 */ /* 0x000fe20006000000 */
[----:B------:R-:W-:Y:S01]  /*5ac0*/  IMAD.IADD R5, R9, 0x1, -R96 ;  /* 0x0000000109057824 */ /* 0x000fe200078e0a60 */
[----:B------:R-:W-:Y:S01]  /*5ad0*/  FSEL R75, R6, -INF , !P4 ;  /* 0xff800000064b7808 */ /* 0x000fe20006000000 */
[----:B------:R-:W-:-:S02]  /*5ae0*/  IMAD.IADD R6, R10, 0x1, -R100 ;  /* 0x000000010a067824 */ /* 0x000fc400078e0a64 */
[----:B-1----:R-:W-:Y:S01]  /*5af0*/  IMAD.MOV.U32 R2, RZ, RZ, R0 ;  /* 0x000000ffff027224 */ /* 0x002fe200078e0000 */
[----:B------:R-:W-:Y:S01]  /*5b00*/  IABS R0, R3 ;  /* 0x0000000300007213 */ /* 0x000fe20000000000 */
[----:B------:R-:W-:Y:S02]  /*5b10*/  IMAD.IADD R3, R10, 0x1, -R101 ;  /* 0x000000010a037824 */ /* 0x000fe400078e0a65 */
[----:B------:R1:W1:Y:S01]  /*5b20*/  I2F R37, R2 ;  /* 0x0000000200257306 */ /* 0x0002620000201400 */
[----:B------:R-:W-:Y:S02]  /*5b30*/  IMAD.MOV.U32 R233, RZ, RZ, R193 ;  /* 0x000000ffffe97224 */ /* 0x000fe400078e00c1 */
[----:B------:R-:W-:Y:S01]  /*5b40*/  IMAD.MOV.U32 R235, RZ, RZ, R194 ;  /* 0x000000ffffeb7224 */ /* 0x000fe200078e00c2 */
[----:B-1----:R-:W-:Y:S02]  /*5b50*/  MOV R2, R0 ;  /* 0x0000000000027202 */ /* 0x002fe40000000f00 */
[----:B------:R-:W-:-:S02]  /*5b60*/  IABS R0, R5 ;  /* 0x0000000500007213 */ /* 0x000fc40000000000 */
[----:B------:R1:W1:Y:S01]  /*5b70*/  I2F R36, R2 ;  /* 0x0000000200247306 */ /* 0x0002620000201400 */
[----:B------:R-:W-:Y:S02]  /*5b80*/  IABS R5, R3 ;  /* 0x0000000300057213 */ /* 0x000fe40000000000 */
[----:B------:R-:W-:-:S05]  /*5b90*/  IABS R3, R6 ;  /* 0x0000000600037213 */ /* 0x000fca0000000000 */
[----:B------:R2:W2:Y:S01]  /*5ba0*/  I2F R35, R0 ;  /* 0x0000000000237306 */ /* 0x0004a20000201400 */
[----:B-1----:R-:W-:Y:S02]  /*5bb0*/  IMAD.IADD R2, R10, 0x1, -R96 ;  /* 0x000000010a027824 */ /* 0x002fe400078e0a60 */
[----:B------:R-:W-:-:S03]  /*5bc0*/  IMAD.MOV.U32 R194, RZ, RZ, R43 ;  /* 0x000000ffffc27224 */ /* 0x000fc600078e002b */
[----:B--2---:R-:W-:Y:S02]  /*5bd0*/  IABS R0, R2 ;  /* 0x0000000200007213 */ /* 0x004fe40000000000 */
[----:B------:R-:W-:Y:S01]  /*5be0*/  MOV R2, R3 ;  /* 0x0000000300027202 */ /* 0x000fe20000000f00 */
[----:B------:R-:W-:Y:S01]  /*5bf0*/  IMAD.IADD R3, R11, 0x1, -R101 ;  /* 0x000000010b037824 */ /* 0x000fe200078e0a65 */
[----:B------:R-:W-:Y:S01]  /*5c00*/  HMMA.16816.F32 R40, R24, R190, R232 ;  /* 0x000000be1828723c */ /* 0x000fe200000018e8 */
[----:B------:R-:W-:Y:S01]  /*5c10*/  IMAD.MOV.U32 R193, RZ, RZ, R120 ;  /* 0x000000ffffc17224 */ /* 0x000fe200078e0078 */
[----:B------:R1:W-:Y:S01]  /*5c20*/  I2F R34, R2 ;  /* 0x0000000200227306 */ /* 0x0003e20000201400 */
[-C--:B------:R-:W-:Y:S01]  /*5c30*/  FFMA.FTZ R16, R60, -R132.reuse, R12 ;  /* 0x800000843c107223 */ /* 0x080fe2000001000c */
[----:B------:R-:W-:Y:S01]  /*5c40*/  FSEL R129, R7, -INF , !P5 ;  /* 0xff80000007817808 */ /* 0x000fe20006800000 */
[----:B------:R-:W-:Y:S01]  /*5c50*/  IMAD.IADD R6, R11, 0x1, -R100 ;  /* 0x000000010b067824 */ /* 0x000fe200078e0a64 */
[----:B------:R-:W-:Y:S01]  /*5c60*/  FSEL R77, R8, -INF , !P5 ;  /* 0xff800000084d7808 */ /* 0x000fe20006800000 */
[----:B------:R-:W-:Y:S01]  /*5c70*/  FFMA.FTZ R7, R152, -R132, R241 ;  /* 0x8000008498077223 */ /* 0x000fe200000100f1 */
[----:B------:R-:W-:Y:S01]  /*5c80*/  MOV R233, R138 ;  /* 0x0000008a00e97202 */ /* 0x000fe20000000f00 */
[----:B------:R-:W-:-:S02]  /*5c90*/  FFMA.FTZ R12, R54, -R132, R14 ;  /* 0x80000084360c7223 */ /* 0x000fc4000001000e */
[----:B------:R-:W-:Y:S02]  /*5ca0*/  IMAD.MOV.U32 R232, RZ, RZ, R193 ;  /* 0x000000ffffe87224 */ /* 0x000fe400078e00c1 */
[----:B------:R-:W-:Y:S02]  /*5cb0*/  IMAD.MOV.U32 R234, RZ, RZ, R123 ;  /* 0x000000ffffea7224 */ /* 0x000fe400078e007b */
[----:B------:R-:W-:Y:S01]  /*5cc0*/  IMAD.MOV.U32 R235, RZ, RZ, R121 ;  /* 0x000000ffffeb7224 */ /* 0x000fe200078e0079 */
[----:B-1----:R-:W-:Y:S01]  /*5cd0*/  IABS R2, R3 ;  /* 0x0000000300027213 */ /* 0x002fe20000000000 */
[-C--:B------:R-:W-:Y:S02]  /*5ce0*/  FFMA.FTZ R13, R31, -R132.reuse, R13 ;  /* 0x800000841f0d7223 */ /* 0x080fe4000001000d */
[-C--:B------:R-:W-:Y:S02]  /*5cf0*/  FFMA.FTZ R8, R30, -R132.reuse, R15 ;  /* 0x800000841e087223 */ /* 0x080fe4000001000f */
[----:B------:R-:W-:Y:S01]  /*5d00*/  FFMA.FTZ R14, R29, -R132, R111 ;  /* 0x800000841d0e7223 */ /* 0x000fe2000001006f */
[----:B------:R-:W-:Y:S01]  /*5d10*/  FSEL R111, R16, -INF , !P3 ;  /* 0xff800000106f7808 */ /* 0x000fe20005800000 */
[----:B------:R-:W-:Y:S01]  /*5d20*/  IMAD.MOV.U32 R3, RZ, RZ, R2 ;  /* 0x000000ffff037224 */ /* 0x000fe200078e0002 */
[----:B------:R-:W-:Y:S01]  /*5d30*/  MOV R120, R65 ;  /* 0x0000004100787202 */ /* 0x000fe20000000f00 */
[----:B------:R1:W2:Y:S01]  /*5d40*/  I2F R16, R5 ;  /* 0x0000000500107306 */ /* 0x0002a20000201400 */
[----:B------:R-:W-:-:S02]  /*5d50*/  IABS R2, R6 ;  /* 0x0000000600027213 */ /* 0x000fc40000000000 */
[----:B------:R-:W-:Y:S02]  /*5d60*/  FSEL R65, R7, -INF , !P4 ;  /* 0xff80000007417808 */ /* 0x000fe40006000000 */
[-C--:B------:R-:W-:Y:S02]  /*5d70*/  ISETP.GE.AND P6, PT, R94, R50.reuse, PT ;  /* 0x000000325e00720c */ /* 0x080fe40003fc6270 */
[----:B------:R-:W-:Y:S01]  /*5d80*/  ISETP.GE.AND P4, PT, R102, R50, PT ;  /* 0x000000326600720c */ /* 0x000fe20003f86270 */
[C---:B------:R-:W-:Y:S01]  /*5d90*/  HMMA.16816.F32 R56, R24.reuse, R196, R56 ;  /* 0x000000c41838723c */ /* 0x040fe20000001838 */
[----:B------:R-:W-:Y:S02]  /*5da0*/  FSEL R121, R12, -INF , !P3 ;  /* 0xff8000000c797808 */ /* 0x000fe40005800000 */
[----:B------:R-:W-:Y:S02]  /*5db0*/  FSEL R102, R13, -INF , !P2 ;  /* 0xff8000000d667808 */ /* 0x000fe40005000000 */
[----:B------:R-:W-:Y:S01]  /*5dc0*/  FSEL R123, R8, -INF , !P2 ;  /* 0xff800000087b7808 */ /* 0x000fe20005000000 */
[----:B-1----:R-:W-:Y:S01]  /*5dd0*/  IMAD.IADD R5, R11, 0x1, -R96 ;  /* 0x000000010b057824 */ /* 0x002fe200078e0a60 */
[----:B------:R-:W-:Y:S01]  /*5de0*/  FSEL R94, R14, -INF , !P1 ;  /* 0xff8000000e5e7808 */ /* 0x000fe20004800000 */
[----:B------:R1:W-:Y:S01]  /*5df0*/  I2F R8, R3 ;  /* 0x0000000300087306 */ /* 0x0003e20000201400 */
[----:B------:R-:W-:Y:S01]  /*5e00*/  HMMA.16816.F32 R12, R24, R198, R232 ;  /* 0x000000c6180c723c */ /* 0x000fe200000018e8 */
[----:B------:R-:W-:-:S02]  /*5e10*/  FFMA.FTZ R9, R28, -R132, R44 ;  /* 0x800000841c097223 */ /* 0x000fc4000001002c */
[-C--:B------:R-:W-:Y:S02]  /*5e20*/  FFMA.FTZ R7, R23, -R132.reuse, R46 ;  /* 0x8000008417077223 */ /* 0x080fe4000001002e */
[-C--:B------:R-:W-:Y:S01]  /*5e30*/  FFMA.FTZ R20, R214, -R132.reuse, R237 ;  /* 0x80000084d6147223 */ /* 0x080fe200000100ed */
[----:B------:R-:W-:Y:S01]  /*5e40*/  FSEL R124, R9, -INF , !P1 ;  /* 0xff800000097c7808 */ /* 0x000fe20004800000 */
[-C--:B------:R-:W-:Y:S01]  /*5e50*/  FFMA.FTZ R18, R61, -R132.reuse, R238 ;  /* 0x800000843d127223 */ /* 0x080fe200000100ee */
[----:B------:R-:W-:Y:S01]  /*5e60*/  FSEL R152, R7, -INF , !P1 ;  /* 0xff80000007987808 */ /* 0x000fe20004800000 */
[-C--:B------:R-:W-:Y:S02]  /*5e70*/  FFMA.FTZ R17, R33, -R132.reuse, R239 ;  /* 0x8000008421117223 */ /* 0x080fe400000100ef */
[----:B-1----:R-:W-:Y:S01]  /*5e80*/  IMAD.MOV.U32 R3, RZ, RZ, R2 ;  /* 0x000000ffff037224 */ /* 0x002fe200078e0002 */
[----:B------:R-:W-:Y:S01]  /*5e90*/  IABS R2, R5 ;  /* 0x0000000500027213 */ /* 0x000fe20000000000 */
[----:B------:R1:W1:Y:S01]  /*5ea0*/  I2F R9, R0 ;  /* 0x0000000000097306 */ /* 0x0002620000201400 */
[----:B------:R-:W-:Y:S01]  /*5eb0*/  FFMA.FTZ R24, R224, -R132, R194 ;  /* 0x80000084e0187223 */ /* 0x000fe200000100c2 */
[----:B------:R-:W-:Y:S01]  /*5ec0*/  ISETP.GE.AND P0, PT, R88, R50, PT ;  /* 0x000000325800720c */ /* 0x000fe20003f06270 */
[----:B------:R-:W-:-:S02]  /*5ed0*/  FFMA.FTZ R7, R66, -R132, R113 ;  /* 0x8000008442077223 */ /* 0x000fc40000010071 */
[-C--:B------:R-:W-:Y:S02]  /*5ee0*/  FFMA.FTZ R6, R64, -R132.reuse, R45 ;  /* 0x8000008440067223 */ /* 0x080fe4000001002d */
[-C--:B------:R-:W-:Y:S01]  /*5ef0*/  FFMA.FTZ R5, R63, -R132.reuse, R47 ;  /* 0x800000843f057223 */ /* 0x080fe2000001002f */
[----:B------:R-:W2:Y:S01]  /*5f00*/  I2F R3, R3 ;  /* 0x0000000300037306 */ /* 0x000ea20000201400 */
[----:B------:R-:W-:Y:S01]  /*5f10*/  FSEL R60, R18, -INF , !P3 ;  /* 0xff800000123c7808 */ /* 0x000fe20005800000 */
[----:B------:R-:W-:Y:S01]  /*5f20*/  FFMA.FTZ R18, R51, -R132, R41 ;  /* 0x8000008433127223 */ /* 0x000fe20000010029 */
[----:B------:R-:W-:Y:S02]  /*5f30*/  FSEL R46, R20, -INF , !P2 ;  /* 0xff800000142e7808 */ /* 0x000fe40005000000 */
[----:B------:R-:W-:-:S03]  /*5f40*/  FSEL R88, R17, -INF , !P2 ;  /* 0xff80000011587808 */ /* 0x000fc60005000000 */
[----:B------:R-:W2:Y:S01]  /*5f50*/  I2F R2, R2 ;  /* 0x0000000200027306 */ /* 0x000ea20000201400 */
[----:B-1----:R-:W-:Y:S01]  /*5f60*/  IADD3 R0, R202, R22, RZ ;  /* 0x00000016ca007210 */ /* 0x002fe20007ffe0ff */
[----:B------:R-:W-:Y:S01]  /*5f70*/  FFMA.FTZ R22, R48, -R132, R192 ;  /* 0x8000008430167223 */ /* 0x000fe200000100c0 */
[----:B------:R-:W-:Y:S02]  /*5f80*/  ISETP.GE.AND P2, PT, R100, R50, PT ;  /* 0x000000326400720c */ /* 0x000fe40003f46270 */
[----:B------:R-:W-:Y:S02]  /*5f90*/  FSEL R24, R24, -INF , !P0 ;  /* 0xff80000018187808 */ /* 0x000fe40004000000 */
[----:B------:R-:W-:Y:S02]  /*5fa0*/  FSEL R48, R7, -INF , !P0 ;  /* 0xff80000007307808 */ /* 0x000fe40004000000 */
[----:B------:R-:W-:Y:S02]  /*5fb0*/  FSEL R51, R6, -INF , !P0 ;  /* 0xff80000006337808 */ /* 0x000fe40004000000 */
[----:B------:R-:W-:-:S02]  /*5fc0*/  FSEL R100, R5, -INF , !P0 ;  /* 0xff80000005647808 */ /* 0x000fc40004000000 */
[----:B------:R-:W-:Y:S01]  /*5fd0*/  ISETP.GE.AND P0, PT, R50, 0x81, PT ;  /* 0x000000813200780c */ /* 0x000fe20003f06270 */
[----:B------:R-:W-:Y:S01]  /*5fe0*/  FFMA.FTZ R19, R215, -R132, R236 ;  /* 0x80000084d7137223 */ /* 0x000fe200000100ec */
[----:B------:R-:W-:Y:S01]  /*5ff0*/  MOV R165, R246 ;  /* 0x000000f600a57202 */ /* 0x000fe20000000f00 */
[----:B------:R-:W-:Y:S01]  /*6000*/  FFMA.FTZ R21, R210, -R132, R195 ;  /* 0x80000084d2157223 */ /* 0x000fe200000100c3 */
[----:B------:R-:W-:Y:S01]  /*6010*/  ISETP.GE.AND P5, PT, R98, R50, PT ;  /* 0x000000326200720c */ /* 0x000fe20003fa6270 */
[-C--:B------:R-:W-:Y:S01]  /*6020*/  FFMA.FTZ R33, R223, -R132.reuse, R167 ;  /* 0x80000084df217223 */ /* 0x080fe200000100a7 */
[----:B------:R-:W-:Y:S01]  /*6030*/  FSEL R54, R19, -INF , !P3 ;  /* 0xff80000013367808 */ /* 0x000fe20005800000 */
[-C--:B------:R-:W-:Y:S01]  /*6040*/  FFMA.FTZ R32, R222, -R132.reuse, R120 ;  /* 0x80000084de207223 */ /* 0x080fe20000010078 */
[----:B------:R-:W-:Y:S01]  /*6050*/  FSEL R44, R21, -INF , !P1 ;  /* 0xff800000152c7808 */ /* 0x000fe20004800000 */
[----:B------:R-:W-:Y:S01]  /*6060*/  FFMA.FTZ R31, R220, -R132, R166 ;  /* 0x80000084dc1f7223 */ /* 0x000fe200000100a6 */
[----:B------:R-:W-:Y:S01]  /*6070*/  ISETP.GE.AND P3, PT, R101, R50, PT ;  /* 0x000000326500720c */ /* 0x000fe20003f66270 */
[----:B------:R-:W-:Y:S01]  /*6080*/  FFMA.FTZ R30, R157, -R132, R119 ;  /* 0x800000849d1e7223 */ /* 0x000fe20000010077 */
[----:B------:R-:W-:Y:S01]  /*6090*/  ISETP.GE.AND P1, PT, R96, R50, PT ;  /* 0x000000326000720c */ /* 0x000fe20003f26270 */
[----:B------:R-:W-:-:S02]  /*60a0*/  FFMA.FTZ R29, R156, -R132, R117 ;  /* 0x800000849c1d7223 */ /* 0x000fc40000010075 */
[-C--:B------:R-:W-:Y:S02]  /*60b0*/  FFMA.FTZ R28, R131, -R132.reuse, R118 ;  /* 0x80000084831c7223 */ /* 0x080fe40000010076 */
[-C--:B------:R-:W-:Y:S02]  /*60c0*/  FFMA.FTZ R27, R62, -R132.reuse, R114 ;  /* 0x800000843e1b7223 */ /* 0x080fe40000010072 */
[-C--:B------:R-:W-:Y:S02]  /*60d0*/  FFMA.FTZ R26, R55, -R132.reuse, R40 ;  /* 0x80000084371a7223 */ /* 0x080fe40000010028 */
[-C--:B------:R-:W-:Y:S02]  /*60e0*/  FFMA.FTZ R25, R53, -R132.reuse, R42 ;  /* 0x8000008435197223 */ /* 0x080fe4000001002a */
[-C--:B------:R-:W-:Y:S02]  /*60f0*/  FFMA.FTZ R23, R52, -R132.reuse, R158 ;  /* 0x8000008434177223 */ /* 0x080fe4000001009e */
[----:B------:R-:W-:-:S02]  /*6100*/  FFMA.FTZ R11, R49, -R132, R43 ;  /* 0x80000084310b7223 */ /* 0x000fc4000001002b */
[-C--:B----4-:R-:W-:Y:S02]  /*6110*/  FFMA.FTZ R17, R39, -R132.reuse, R56 ;  /* 0x8000008427117223 */ /* 0x090fe40000010038 */
[-C--:B------:R-:W-:Y:S02]  /*6120*/  FFMA.FTZ R10, R38, -R132.reuse, R58 ;  /* 0x80000084260a7223 */ /* 0x080fe4000001003a */
[-C--:B------:R-:W-:Y:S02]  /*6130*/  FFMA.FTZ R21, R37, -R132.reuse, R165 ;  /* 0x8000008425157223 */ /* 0x080fe400000100a5 */
[-C--:B------:R-:W-:Y:S02]  /*6140*/  FFMA.FTZ R20, R36, -R132.reuse, R164 ;  /* 0x8000008424147223 */ /* 0x080fe400000100a4 */
[-C--:B------:R-:W-:Y:S02]  /*6150*/  FFMA.FTZ R19, R35, -R132.reuse, R227 ;  /* 0x8000008423137223 */ /* 0x080fe400000100e3 */
[----:B--2---:R-:W-:-:S02]  /*6160*/  FFMA.FTZ R16, R16, -R132, R57 ;  /* 0x8000008410107223 */ /* 0x004fc40000010039 */
[-C--:B------:R-:W-:Y:S02]  /*6170*/  FFMA.FTZ R12, R34, -R132.reuse, R12 ;  /* 0x80000084220c7223 */ /* 0x080fe4000001000c */
[-C--:B------:R-:W-:Y:S02]  /*6180*/  FFMA.FTZ R9, R9, -R132.reuse, R13 ;  /* 0x8000008409097223 */ /* 0x080fe4000001000d */
[-C--:B------:R-:W-:Y:S02]  /*6190*/  FFMA.FTZ R8, R8, -R132.reuse, R59 ;  /* 0x8000008408087223 */ /* 0x080fe4000001003b */
[-C--:B------:R-:W-:Y:S02]  /*61a0*/  FFMA.FTZ R3, R3, -R132.reuse, R14 ;  /* 0x8000008403037223 */ /* 0x080fe4000001000e */
[----:B------:R-:W-:Y:S02]  /*61b0*/  FFMA.FTZ R2, R2, -R132, R15 ;  /* 0x8000008402027223 */ /* 0x000fe4000001000f */
[----:B------:R-:W-:Y:S01]  /*61c0*/  IMAD.MOV.U32 R246, RZ, RZ, c[0x0][0x198] ;  /* 0x00006600fff67624 */ /* 0x000fe200078e00ff */
[C---:B------:R-:W-:Y:S01]  /*61d0*/  IADD3 R220, R213.reuse, 0x400, RZ ;  /* 0x00000400d5dc7810 */ /* 0x040fe20007ffe0ff */
[----:B------:R-:W-:Y:S01]  /*61e0*/  IMAD.MOV.U32 R245, RZ, RZ, c[0x0][0x198] ;  /* 0x00006600fff57624 */ /* 0x000fe200078e00ff */
[C---:B------:R-:W-:Y:S01]  /*61f0*/  IADD3 R219, R213.reuse, 0x800, RZ ;  /* 0x00000800d5db7810 */ /* 0x040fe20007ffe0ff */
[----:B------:R-:W-:Y:S01]  /*6200*/  IMAD.SHL.U32 R246, R246, 0x80, RZ ;  /* 0x00000080f6f67824 */ /* 0x000fe200078e00ff */
[----:B------:R-:W-:-:S02]  /*6210*/  IADD3 R218, R213, 0xc00, RZ ;  /* 0x00000c00d5da7810 */ /* 0x000fc40007ffe0ff */
[C---:B------:R-:W-:Y:S02]  /*6220*/  IADD3 R217, R213.reuse, 0x1000, RZ ;  /* 0x00001000d5d97810 */ /* 0x040fe40007ffe0ff */
[C---:B------:R-:W-:Y:S02]  /*6230*/  IADD3 R216, R213.reuse, 0x1400, RZ ;  /* 0x00001400d5d87810 */ /* 0x040fe40007ffe0ff */
[C---:B------:R-:W-:Y:S02]  /*6240*/  IADD3 R215, R213.reuse, 0x1800, RZ ;  /* 0x00001800d5d77810 */ /* 0x040fe40007ffe0ff */
[----:B------:R-:W-:Y:S02]  /*6250*/  IADD3 R214, R213, 0x1c00, RZ ;  /* 0x00001c00d5d67810 */ /* 0x000fe40007ffe0ff */
        /* <DEDUP_REMOVED lines=24> */
[----:B------:R-:W-:Y:S05]  /*63e0*/  @!P0 BRA `(.L_x_117) ;  /* 0x0000036000008947 */ /* 0x000fea0003800000 */
[----:B---3--:R-:W-:Y:S01]  /*63f0*/  ISETP.GE.AND P1, PT, R248, c[0x0][0x220], PT ;  /* 0x00008800f8007a0c */ /* 0x008fe20003f26270 */
[----:B------:R-:W-:Y:S01]  /*6400*/  IMAD.SHL.U32 R192, R245, 0x20, RZ ;  /* 0x00000020f5c07824 */ /* 0x000fe200078e00ff */
[----:B-----5:R-:W-:Y:S01]  /*6410*/  LEA.HI.SX32 R6, R225, 0xfffffffe, 0x19 ;  /* 0xfffffffee1067811 */ /* 0x020fe200078fcaff */
[----:B------:R-:W-:Y:S03]  /*6420*/  BSSY B0, `(.L_x_118) ;  /* 0x0000031000007945 */ /* 0x000fe60003800000 */
[----:B------:R-:W-:Y:S01]  /*6430*/  SHF.R.S32.HI R2, RZ, 0x1f, R6 ;  /* 0x0000001fff027819 */ /* 0x000fe20000011406 */
[----:B------:R-:W-:-:S02]  /*6440*/  IMAD R3, R244, R6, RZ ;  /* 0x00000006f4037224 */ /* 0x000fc400078e02ff */
[----:B------:R-:W-:-:S04]  /*6450*/  IMAD.WIDE.U32 R6, R6, R246, R250 ;  /* 0x000000f606067225 */ /* 0x000fc800078e00fa */
[----:B------:R-:W-:Y:S01]  /*6460*/  IMAD R3, R2, R246, R3 ;  /* 0x000000f602037224 */ /* 0x000fe200078e0203 */
[-C--:B------:R-:W-:Y:S01]  /*6470*/  @!P1 IADD3 R2, P2, R192, R6.reuse, RZ ;  /* 0x00000006c0029210 */ /* 0x080fe20007f5e0ff */
[----:B------:R-:W-:Y:S01]  /*6480*/  IMAD.MOV.U32 R192, RZ, RZ, 0x5 ;  /* 0x00000005ffc07424 */ /* 0x000fe200078e00ff */
[----:B------:R-:W-:Y:S01]  /*6490*/  @!P1 LEA R5, P3, R245, R6, 0x6 ;  /* 0x00000006f5059211 */ /* 0x000fe200078630ff */
[----:B------:R-:W-:Y:S01]  /*64a0*/  IMAD.IADD R3, R7, 0x1, R3 ;  /* 0x0000000107037824 */ /* 0x000fe200078e0203 */
[----:B------:R-:W-:Y:S01]  /*64b0*/  @!P1 LEA R12, P5, R6, c[0x0][0x168], 0x1 ;  /* 0x00005a00060c9a11 */ /* 0x000fe200078a08ff */
[----:B------:R-:W-:Y:S01]  /*64c0*/  @!P1 IMAD.MOV.U32 R14, RZ, RZ, c[0x0][0x19c] ;  /* 0x00006700ff0e9624 */ /* 0x000fe200078e00ff */
[C---:B------:R-:W-:Y:S01]  /*64d0*/  SHF.L.U64.HI R192, R245.reuse, R192, c[0x0][0x19c] ;  /* 0x00006700f5c07619 */ /* 0x040fe200000102c0 */
[----:B------:R1:W-:Y:S01]  /*64e0*/  @P1 STS [R221+0x2000], RZ ;  /* 0x002000ffdd001388 */ /* 0x0003e20000000800 */
[----:B------:R-:W-:Y:S02]  /*64f0*/  @!P1 LEA R10, P4, R2, c[0x0][0x168], 0x1 ;  /* 0x00005a00020a9a11 */ /* 0x000fe400078808ff */
[----:B------:R-:W-:Y:S01]  /*6500*/  @!P1 LEA.HI.X R14, R245, R3, R14, 0x6, P3 ;  /* 0x00000003f50e9211 */ /* 0x000fe200018f340e */
[--C-:B------:R-:W-:Y:S01]  /*6510*/  @!P1 IMAD.X R9, R192, 0x1, R3.reuse, P2 ;  /* 0x00000001c0099824 */ /* 0x100fe200010e0603 */
[----:B------:R-:W-:Y:S01]  /*6520*/  @!P1 LEA R8, P2, R5, c[0x0][0x168], 0x1 ;  /* 0x00005a0005089a11 */ /* 0x000fe200078408ff */
[----:B------:R1:W-:Y:S01]  /*6530*/  @P1 STS [R221+0x2004], RZ ;  /* 0x002004ffdd001388 */ /* 0x0003e20000000800 */
[----:B------:R-:W-:-:S02]  /*6540*/  @!P1 LEA.HI.X R13, R6, c[0x0][0x16c], R3, 0x1, P5 ;  /* 0x00005b00060d9a11 */ /* 0x000fc400028f0c03 */
[----:B------:R-:W-:Y:S01]  /*6550*/  @!P1 LEA.HI.X R11, R2, c[0x0][0x16c], R9, 0x1, P4 ;  /* 0x00005b00020b9a11 */ /* 0x000fe200020f0c09 */
[----:B------:R1:W-:Y:S01]  /*6560*/  @P1 STS.64 [R221+0x2008], RZ ;  /* 0x002008ffdd001388 */ /* 0x0003e20000000a00 */
[----:B------:R-:W-:-:S03]  /*6570*/  @!P1 LEA.HI.X R9, R5, c[0x0][0x16c], R14, 0x1, P2 ;  /* 0x00005b0005099a11 */ /* 0x000fc600010f0c0e */
        /* <DEDUP_REMOVED lines=27> */
.L_x_119:
[----:B------:R-:W-:Y:S05]  /*6730*/  BSYNC B0 ;  /* 0x0000000000007941 */ /* 0x000fea0003800000 */
.L_x_118:
[----:B------:R-:W0:Y:S02]  /*6740*/  LDGDEPBAR ;  /* 0x00000000000079af */ /* 0x000e240000000000 */
.L_x_117:
[----:B---3--:R-:W-:Y:S02]  /*6750*/  FMNMX.FTZ R138, R108, R105, !PT ;  /* 0x000000696c8a7209 */ /* 0x008fe40007810000 */
        /* <DEDUP_REMOVED lines=79> */
[----:B------:R1:W-:Y:S08]  /*6c50*/  MUFU.EX2 R223, R3 ;  /* 0x0000000300df7308 */ /* 0x0003f00000000800 */
        /* <DEDUP_REMOVED lines=12> */
[----:B------:R2:W3:Y:S01]  /*6d20*/  MUFU.EX2 R15, R5 ;  /* 0x00000005000f7308 */ /* 0x0004e20000000800 */
[----:B-1----:R-:W-:-:S07]  /*6d30*/  FFMA.FTZ R3, R93, c[0x0][0x23c], -R2 ;  /* 0x00008f005d037a23 */ /* 0x002fce0000010802 */
[----:B------:R1:W-:Y:S01]  /*6d40*/  MUFU.EX2 R227, R3 ;  /* 0x0000000300e37308 */ /* 0x0003e20000000800 */
[----:B--2---:R-:W-:-:S04]  /*6d50*/  FMNMX.FTZ R5, R186, R6, !PT ;  /* 0x00000006ba057209 */ /* 0x004fc80007810000 */
[----:B------:R-:W-:Y:S01]  /*6d60*/  FMNMX.FTZ R5, R181, R5, !PT ;  /* 0x00000005b5057209 */ /* 0x000fe20007810000 */
        /* <DEDUP_REMOVED lines=37> */
[----:B-----5:R1:W-:Y:S02]  /*6fc0*/  MUFU.EX2 R244, R3 ;  /* 0x0000000300f47308 */ /* 0x0203e40000000800 */
        /* <DEDUP_REMOVED lines=16> */
[----:B------:R-:W-:Y:S01]  /*70d0*/  FMUL.FTZ R7, R137, c[0x0][0x23c] ;  /* 0x00008f0089077a20 */ /* 0x000fe20000410000 */
[----:B------:R-:W-:Y:S01]  /*70e0*/  LDSM.16.MT88.4 R28, [R209+0x4400] ;  /* 0x00440000d11c783b */ /* 0x000fe20000004200 */
[----:B------:R-:W-:-:S03]  /*70f0*/  FMNMX.FTZ R6, R143, R6, !PT ;  /* 0x000000068f067209 */ /* 0x000fc60007810000 */
[----:B------:R-:W-:Y:S02]  /*7100*/  FSEL R7, R7, RZ, P1 ;  /* 0x000000ff07077208 */ /* 0x000fe40000800000 */
[----:B------:R-:W-:Y:S01]  /*7110*/  FMNMX.FTZ R6, R145, R6, !PT ;  /* 0x0000000691067209 */ /* 0x000fe20007810000 */
[----:B------:R2:W-:Y:S02]  /*7120*/  MUFU.EX2 R17, R2 ;  /* 0x0000000200117308 */ /* 0x0005e40000000800 */
[--C-:B------:R-:W-:Y:S01]  /*7130*/  FFMA.FTZ R4, R167, c[0x0][0x23c], -R7.reuse ;  /* 0x00008f00a7047a23 */ /* 0x100fe20000010807 */
[----:B-1----:R-:W-:Y:S01]  /*7140*/  FMNMX.FTZ R3, R180, R5, !PT ;  /* 0x00000005b4037209 */ /* 0x002fe20007810000 */
[----:B------:R-:W-:-:S04]  /*7150*/  FFMA.FTZ R5, R141, c[0x0][0x23c], -R7 ;  /* 0x00008f008d057a23 */ /* 0x000fc80000010807 */
[----:B------:R1:W-:Y:S01]  /*7160*/  MUFU.EX2 R179, R5 ;  /* 0x0000000500b37308 */ /* 0x0003e20000000800 */
[----:B--2---:R-:W-:Y:S02]  /*7170*/  FMNMX.FTZ R2, R170, R3, !PT ;  /* 0x00000003aa027209 */ /* 0x004fe40007810000 */
        /* <DEDUP_REMOVED lines=21> */
[----:B------:R1:W-:Y:S01]  /*72d0*/  MUFU.EX2 R177, R5 ;  /* 0x0000000500b17308 */ /* 0x0003e20000000800 */
        /* <DEDUP_REMOVED lines=20> */
[--C-:B-1----:R-:W-:Y:S01]  /*7420*/  FFMA.FTZ R5, R115, c[0x0][0x23c], -R7.reuse ;  /* 0x00008f0073057a23 */ /* 0x102fe20000010807 */
[----:B------:R-:W-:Y:S02]  /*7430*/  FMNMX.FTZ R3, R118, R3, !PT ;  /* 0x0000000376037209 */ /* 0x000fe40007810000 */
[----:B------:R-:W-:Y:S01]  /*7440*/  FMNMX.FTZ R2, R152, R2, !PT ;  /* 0x0000000298027209 */ /* 0x000fe20007810000 */
[----:B------:R1:W-:Y:S01]  /*7450*/  MUFU.EX2 R188, R5 ;  /* 0x0000000500bc7308 */ /* 0x0003e20000000800 */
[----:B------:R-:W-:Y:S01]  /*7460*/  FMNMX.FTZ R3, R119, R3, !PT ;  /* 0x0000000377037209 */ /* 0x000fe20007810000 */
        /* <DEDUP_REMOVED lines=14> */
[----:B------:R1:W-:Y:S01]  /*7550*/  MUFU.EX2 R195, R3 ;  /* 0x0000000300c37308 */ /* 0x0003e20000000800 */
[----:B------:R-:W4:Y:S01]  /*7560*/  SHFL.BFLY PT, R8, R2, 0x2, 0x1f ;  /* 0x0c401f0002087f89 */ /* 0x000f2200000e0000 */
[----:B-1----:R-:W-:Y:S01]  /*7570*/  FMNMX.FTZ R3, R113, R5, !PT ;  /* 0x0000000571037209 */ /* 0x002fe20007810000 */
[----:B------:R-:W-:-:S03]  /*7580*/  FFMA.FTZ R5, R99, c[0x0][0x23c], -R7 ;  /* 0x00008f0063057a23 */ /* 0x000fc60000010807 */
[----:B------:R-:W-:Y:S02]  /*7590*/  FMNMX.FTZ R3, R131, R3, !PT ;  /* 0x0000000383037209 */ /* 0x000fe40007810000 */
[----:B------:R1:W-:Y:S02]  /*75a0*/  MUFU.EX2 R194, R5 ;  /* 0x0000000500c27308 */ /* 0x0003e40000000800 */
[----:B------:R-:W-:Y:S02]  /*75b0*/  FMNMX.FTZ R3, R156, R3, !PT ;  /* 0x000000039c037209 */ /* 0x000fe40007810000 */
[----:B----4-:R-:W-:Y:S02]  /*75c0*/  FMNMX.FTZ R2, R2, R8, !PT ;  /* 0x0000000802027209 */ /* 0x010fe40007810000 */
[----:B------:R-:W-:-:S03]  /*75d0*/  FMNMX.FTZ R3, R157, R3, !PT ;  /* 0x000000039d037209 */ /* 0x000fc60007810000 */
[----:B------:R-:W4:Y:S01]  /*75e0*/  SHFL.BFLY PT, R8, R2, 0x1, 0x1f ;  /* 0x0c201f0002087f89 */ /* 0x000f2200000e0000 */
[----:B------:R-:W-:Y:S01]  /*75f0*/  FMNMX.FTZ R3, R158, R3, !PT ;  /* 0x000000039e037209 */ /* 0x000fe20007810000 */
[----:B-1----:R-:W-:-:S04]  /*7600*/  FFMA.FTZ R5, R95, c[0x0][0x23c], -R7 ;  /* 0x00008f005f057a23 */ /* 0x002fc80000010807 */
[----:B------:R-:W1:Y:S01]  /*7610*/  SHFL.BFLY PT, R6, R3, 0x2, 0x1f ;  /* 0x0c401f0003067f89 */ /* 0x000e6200000e0000 */
[----:B------:R2:W-:Y:S01]  /*7620*/  MUFU.EX2 R193, R5 ;  /* 0x0000000500c17308 */ /* 0x0005e20000000800 */
[----:B----4-:R-:W-:Y:S01]  /*7630*/  FMNMX.FTZ R2, R2, R8, !PT ;  /* 0x0000000802027209 */ /* 0x010fe20007810000 */
[----:B--2---:R-:W-:-:S03]  /*7640*/  FFMA.FTZ R5, R92, c[0x0][0x23c], -R7 ;  /* 0x00008f005c057a23 */ /* 0x004fc60000010807 */
[----:B------:R-:W-:-:S03]  /*7650*/  FSETP.NEU.FTZ.AND P1, PT, R2, -INF , PT ;  /* 0xff8000000200780b */ /* 0x000fc60003f3d000 */
[----:B------:R2:W-:Y:S01]  /*7660*/  MUFU.EX2 R197, R5 ;  /* 0x0000000500c57308 */ /* 0x0005e20000000800 */
[----:B-1----:R-:W-:Y:S01]  /*7670*/  FMNMX.FTZ R3, R3, R6, !PT ;  /* 0x0000000603037209 */ /* 0x002fe20007810000 */
[----:B------:R-:W-:-:S04]  /*7680*/  FMUL.FTZ R6, R2, c[0x0][0x23c] ;  /* 0x00008f0002067a20 */ /* 0x000fc80000410000 */
[----:B------:R-:W1:Y:S01]  /*7690*/  SHFL.BFLY PT, R9, R3, 0x1, 0x1f ;  /* 0x0c201f0003097f89 */ /* 0x000e6200000e0000 */
[----:B------:R-:W-:-:S05]  /*76a0*/  FSEL R6, R6, RZ, P1 ;  /* 0x000000ff06067208 */ /* 0x000fca0000800000 */
[--C-:B------:R-:W-:Y:S01]  /*76b0*/  FFMA.FTZ R8, R183, c[0x0][0x23c], -R6.reuse ;  /* 0x00008f00b7087a23 */ /* 0x100fe20000010806 */
[----:B---3--:R-:W-:Y:S02]  /*76c0*/  MOV R183, R15 ;  /* 0x0000000f00b77202 */ /* 0x008fe40000000f00 */
[----:B------:R-:W-:Y:S01]  /*76d0*/  F2FP.PACK_AB R15, R189, R177 ;  /* 0x000000b1bd0f723e */ /* 0x000fe200000000ff */
[----:B--2---:R-:W-:Y:S01]  /*76e0*/  FFMA.FTZ R5, R91, c[0x0][0x23c], -R7 ;  /* 0x00008f005b057a23 */ /* 0x004fe20000010807 */
[----:B------:R2:W-:Y:S08]  /*76f0*/  MUFU.EX2 R107, R8 ;  /* 0x00000008006b7308 */ /* 0x0005f00000000800 */
[----:B------:R3:W-:Y:S01]  /*7700*/  MUFU.EX2 R196, R5 ;  /* 0x0000000500c47308 */ /* 0x0007e20000000800 */
[----:B-1----:R-:W-:Y:S01]  /*7710*/  FMNMX.FTZ R3, R3, R9, !PT ;  /* 0x0000000903037209 */ /* 0x002fe20007810000 */
[----:B--2---:R-:W-:-:S03]  /*7720*/  FFMA.FTZ R8, R174, c[0x0][0x23c], -R6 ;  /* 0x00008f00ae087a23 */ /* 0x004fc60000010806 */
[----:B------:R-:W-:-:S03]  /*7730*/  FSETP.NEU.FTZ.AND P1, PT, R3, -INF , PT ;  /* 0xff8000000300780b */ /* 0x000fc60003f3d000 */
[----:B------:R-:W-:Y:S01]  /*7740*/  MUFU.EX2 R112, R8 ;  /* 0x0000000800707308 */ /* 0x000fe20000000800 */
[----:B---3--:R-:W-:-:S07]  /*7750*/  FFMA.FTZ R5, R87, c[0x0][0x23c], -R7 ;  /* 0x00008f0057057a23 */ /* 0x008fce0000010807 */
        /* <DEDUP_REMOVED lines=13> */
[----:B-1----:R-:W-:Y:S01]  /*7830*/  FFMA.FTZ R5, R185, c[0x0][0x23c], -R6 ;  /* 0x00008f00b9057a23 */ /* 0x002fe20000010806 */
[----:B------:R-:W-:-:S05]  /*7840*/  MOV R185, R17 ;  /* 0x0000001100b97202 */ /* 0x000fca0000000f00 */
[----:B------:R1:W-:Y:S02]  /*7850*/  MUFU.EX2 R97, R5 ;  /* 0x0000000500617308 */ /* 0x0003e40000000800 */
[----:B-1----:R-:W-:Y:S01]  /*7860*/  FFMA.FTZ R5, R182, c[0x0][0x23c], -R6 ;  /* 0x00008f00b6057a23 */ /* 0x002fe20000010806 */
[----:B------:R-:W-:Y:S02]  /*7870*/  MOV R182, R16 ;  /* 0x0000001000b67202 */ /* 0x000fe40000000f00 */
[----:B------:R-:W1:Y:S03]  /*7880*/  LDSM.16.MT88.4 R16, [R210+0x4000] ;  /* 0x00400000d210783b */ /* 0x000e660000004200 */
[----:B------:R2:W3:Y:S02]  /*7890*/  MUFU.EX2 R95, R5 ;  /* 0x00000005005f7308 */ /* 0x0004e40000000800 */
[----:B--2---:R-:W-:-:S05]  /*78a0*/  FMUL.FTZ R5, R3, c[0x0][0x23c] ;  /* 0x00008f0003057a20 */ /* 0x004fca0000410000 */
[----:B------:R-:W-:-:S05]  /*78b0*/  FSEL R5, R5, RZ, P1 ;  /* 0x000000ff05057208 */ /* 0x000fca0000800000 */
[--C-:B------:R-:W-:Y:S01]  /*78c0*/  FFMA.FTZ R0, R184, c[0x0][0x23c], -R5.reuse ;  /* 0x00008f00b8007a23 */ /* 0x100fe20000010805 */
[----:B------:R-:W-:Y:S01]  /*78d0*/  MOV R184, R13 ;  /* 0x0000000d00b87202 */ /* 0x000fe20000000f00 */
[----:B------:R-:W-:Y:S01]  /*78e0*/  FFMA.FTZ R8, R187, c[0x0][0x23c], -R5 ;  /* 0x00008f00bb087a23 */ /* 0x000fe20000010805 */
[----:B------:R-:W-:Y:S01]  /*78f0*/  MOV R187, R14 ;  /* 0x0000000e00bb7202 */ /* 0x000fe20000000f00 */
[----:B------:R2:W-:Y:S01]  /*7900*/  MUFU.EX2 R87, R0 ;  /* 0x0000000000577308 */ /* 0x0005e20000000800 */
[----:B------:R-:W-:Y:S02]  /*7910*/  F2FP.PACK_AB R14, R224, R222 ;  /* 0x000000dee00e723e */ /* 0x000fe400000000ff */
[----:B------:R-:W-:-:S05]  /*7920*/  F2FP.PACK_AB R13, R178, R179 ;  /* 0x000000b3b20d723e */ /* 0x000fca00000000ff */
[----:B------:R3:W4:Y:S01]  /*7930*/  MUFU.EX2 R91, R8 ;  /* 0x00000008005b7308 */ /* 0x0007220000000800 */
[----:B--2---:R-:W-:Y:S01]  /*7940*/  FFMA.FTZ R0, R186, c[0x0][0x23c], -R5 ;  /* 0x00008f00ba007a23 */ /* 0x004fe20000010805 */
[----:B------:R-:W-:-:S06]  /*7950*/  MOV R186, R11 ;  /* 0x0000000b00ba7202 */ /* 0x000fcc0000000f00 */
[----:B------:R2:W-:Y:S01]  /*7960*/  MUFU.EX2 R99, R0 ;  /* 0x0000000000637308 */ /* 0x0005e20000000800 */
[----:B---3--:R-:W-:Y:S02]  /*7970*/  F2FP.PACK_AB R8, R95, R97 ;  /* 0x000000615f08723e */ /* 0x008fe400000000ff */
[----:B----4-:R-:W-:Y:S01]  /*7980*/  F2FP.PACK_AB R9, R87, R91 ;  /* 0x0000005b5709723e */ /* 0x010fe200000000ff */
[----:B--2---:R-:W-:Y:S01]  /*7990*/  FFMA.FTZ R0, R181, c[0x0][0x23c], -R5 ;  /* 0x00008f00b5007a23 */ /* 0x004fe20000010805 */
[----:B------:R-:W-:Y:S02]  /*79a0*/  MOV R181, R10 ;  /* 0x0000000a00b57202 */ /* 0x000fe40000000f00 */
[----:B------:R-:W-:Y:S01]  /*79b0*/  F2FP.PACK_AB R10, R112, R107 ;  /* 0x0000006b700a723e */ /* 0x000fe200000000ff */
[----:B------:R2:W3:Y:S02]  /*79c0*/  MUFU.EX2 R103, R0 ;  /* 0x0000000000677308 */ /* 0x0004e40000000800 */
[----:B--2---:R-:W-:Y:S01]  /*79d0*/  FFMA.FTZ R0, R171, c[0x0][0x23c], -R6 ;  /* 0x00008f00ab007a23 */ /* 0x004fe20000010806 */
[----:B---3--:R-:W-:-:S05]  /*79e0*/  F2FP.PACK_AB R11, R103, R99 ;  /* 0x00000063670b723e */ /* 0x008fca00000000ff */
[----:B------:R2:W-:Y:S02]  /*79f0*/  MUFU.EX2 R130, R0 ;  /* 0x0000000000827308 */ /* 0x0005e40000000800 */
[C---:B------:R-:W-:Y:S08]  /*7a00*/  HMMA.16816.F32 R44, R8.reuse, R20, RZ ;  /* 0x00000014082c723c */ /* 0x040ff000000018ff */
[----:B-1----:R-:W-:Y:S01]  /*7a10*/  HMMA.16816.F32 R36, R8, R16, RZ ;  /* 0x000000100824723c */ /* 0x002fe200000018ff */
[----:B--2---:R-:W-:-:S04]  /*7a20*/  FFMA.FTZ R0, R151, c[0x0][0x23c], -R6 ;  /* 0x00008f0097007a23 */ /* 0x004fc80000010806 */
        /* <DEDUP_REMOVED lines=12> */
[----:B--2---:R-:W-:-:S03]  /*7af0*/  F2FP.PACK_AB R10, R176, R174 ;  /* 0x000000aeb00a723e */ /* 0x004fc600000000ff */
[C---:B------:R-:W-:Y:S08]  /*7b00*/  HMMA.16816.F32 R56, R12.reuse, R18, RZ ;  /* 0x000000120c38723c */ /* 0x040ff000000018ff */
[----:B------:R-:W-:Y:S01]  /*7b10*/  HMMA.16816.F32 R52, R12, R20, RZ ;  /* 0x000000140c34723c */ /* 0x000fe200000018ff */
[----:B-1----:R-:W-:Y:S01]  /*7b20*/  FFMA.FTZ R0, R170, c[0x0][0x23c], -R5 ;  /* 0x00008f00aa007a23 */ /* 0x002fe20000010805 */
[----:B------:R-:W-:-:S03]  /*7b30*/  F2FP.PACK_AB R170, R185, R182 ;  /* 0x000000b6b9aa723e */ /* 0x000fc600000000ff */
[----:B------:R1:W2:Y:S03]  /*7b40*/  MUFU.EX2 R126, R0 ;  /* 0x00000000007e7308 */ /* 0x0002a60000000800 */
[----:B------:R-:W-:Y:S01]  /*7b50*/  HMMA.16816.F32 R68, R12, R22, RZ ;  /* 0x000000160c44723c */ /* 0x000fe200000018ff */
[----:B-1----:R-:W-:Y:S01]  /*7b60*/  FFMA.FTZ R0, R173, c[0x0][0x23c], -R5 ;  /* 0x00008f00ad007a23 */ /* 0x002fe20000010805 */
[----:B--2---:R-:W-:-:S03]  /*7b70*/  F2FP.PACK_AB R9, R126, R109 ;  /* 0x0000006d7e09723e */ /* 0x004fc600000000ff */
[----:B------:R1:W-:Y:S02]  /*7b80*/  MUFU.EX2 R110, R0 ;  /* 0x00000000006e7308 */ /* 0x0003e40000000800 */
[----:B-1----:R-:W-:-:S06]  /*7b90*/  FFMA.FTZ R0, R162, c[0x0][0x23c], -R5 ;  /* 0x00008f00a2007a23 */ /* 0x002fcc0000010805 */
[----:B------:R1:W2:Y:S02]  /*7ba0*/  MUFU.EX2 R115, R0 ;  /* 0x0000000000737308 */ /* 0x0002a40000000800 */
[----:B-1----:R-:W-:Y:S01]  /*7bb0*/  FFMA.FTZ R0, R60, c[0x0][0x23c], -R7 ;  /* 0x00008f003c007a23 */ /* 0x002fe20000010807 */
[----:B--2---:R-:W-:Y:S01]  /*7bc0*/  F2FP.PACK_AB R11, R115, R110 ;  /* 0x0000006e730b723e */ /* 0x004fe200000000ff */
[----:B------:R-:W-:Y:S01]  /*7bd0*/  HMMA.16816.F32 R60, R12, R16, RZ ;  /* 0x000000100c3c723c */ /* 0x000fe200000018ff */
[----:B------:R-:W1:Y:S03]  /*7be0*/  LDSM.16.MT88.4 R16, [R210+0x4800] ;  /* 0x00480000d210783b */ /* 0x000e660000004200 */
[----:B------:R2:W-:Y:S01]  /*7bf0*/  MUFU.EX2 R173, R0 ;  /* 0x0000000000ad7308 */ /* 0x0005e20000000800 */
[----:B------:R-:W3:Y:S03]  /*7c00*/  LDSM.16.MT88.4 R12, [R209+0x4800] ;  /* 0x00480000d10c783b */ /* 0x000ee60000004200 */
[C---:B------:R-:W-:Y:S08]  /*7c10*/  HMMA.16816.F32 R64, R8.reuse, R24, R36 ;  /* 0x000000180840723c */ /* 0x040ff00000001824 */
[----:B------:R-:W-:Y:S01]  /*7c20*/  HMMA.16816.F32 R20, R8, R30, R40 ;  /* 0x0000001e0814723c */ /* 0x000fe20000001828 */
[----:B--2---:R-:W-:-:S04]  /*7c30*/  FFMA.FTZ R0, R150, c[0x0][0x23c], -R6 ;  /* 0x00008f0096007a23 */ /* 0x004fc80000010806 */
[----:B------:R2:W-:Y:S03]  /*7c40*/  MUFU.EX2 R106, R0 ;  /* 0x00000000006a7308 */ /* 0x0005e60000000800 */
[----:B------:R-:W-:Y:S01]  /*7c50*/  HMMA.16816.F32 R32, R8, R26, R32 ;  /* 0x0000001a0820723c */ /* 0x000fe20000001820 */
[----:B--2---:R-:W-:-:S07]  /*7c60*/  FFMA.FTZ R0, R143, c[0x0][0x23c], -R6 ;  /* 0x00008f008f007a23 */ /* 0x004fce0000010806 */
[----:B------:R-:W-:Y:S01]  /*7c70*/  HMMA.16816.F32 R140, R8, R28, R44 ;  /* 0x0000001c088c723c */ /* 0x000fe2000000182c */
[----:B------:R2:W4:Y:S06]  /*7c80*/  MUFU.EX2 R108, R0 ;  /* 0x00000000006c7308 */ /* 0x00052c0000000800 */
[----:B------:R-:W-:Y:S02]  /*7c90*/  F2FP.PACK_AB R8, R228, R227 ;  /* 0x000000e3e408723e */ /* 0x000fe400000000ff */
[----:B------:R-:W-:Y:S02]  /*7ca0*/  F2FP.PACK_AB R9, R190, R188 ;  /* 0x000000bcbe09723e */ /* 0x000fe400000000ff */
[----:B------:R-:W-:-:S02]  /*7cb0*/  F2FP.PACK_AB R10, R229, R230 ;  /* 0x000000e6e50a723e */ /* 0x000fc400000000ff */
[----:B------:R-:W-:Y:S01]  /*7cc0*/  F2FP.PACK_AB R11, R199, R192 ;  /* 0x000000c0c70b723e */ /* 0x000fe200000000ff */
[----:B--2---:R-:W-:-:S06]  /*7cd0*/  FFMA.FTZ R0, R145, c[0x0][0x23c], -R6 ;  /* 0x00008f0091007a23 */ /* 0x004fcc0000010806 */
[C---:B------:R-:W-:Y:S01]  /*7ce0*/  HMMA.16816.F32 R60, R8.reuse, R24, R60 ;  /* 0x00000018083c723c */ /* 0x040fe2000000183c */
[----:B------:R2:W-:Y:S07]  /*7cf0*/  MUFU.EX2 R105, R0 ;  /* 0x0000000000697308 */ /* 0x0005ee0000000800 */
[C---:B------:R-:W-:Y:S01]  /*7d00*/  HMMA.16816.F32 R36, R8.reuse, R26, R56 ;  /* 0x0000001a0824723c */ /* 0x040fe20000001838 */
[----:B------:R-:W1:Y:S07]  /*7d10*/  LDSM.16.MT88.4 R24, [R210+0x4c00] ;  /* 0x004c0000d218783b */ /* 0x000e6e0000004200 */
[----:B------:R-:W-:Y:S01]  /*7d20*/  HMMA.16816.F32 R44, R8, R28, R52 ;  /* 0x0000001c082c723c */ /* 0x000fe20000001834 */
[----:B--2---:R-:W-:Y:S01]  /*7d30*/  FFMA.FTZ R0, R134, c[0x0][0x23c], -R6 ;  /* 0x00008f0086007a23 */ /* 0x004fe20000010806 */
[----:B------:R-:W-:-:S03]  /*7d40*/  MOV R134, R244 ;  /* 0x000000f400867202 */ /* 0x000fc60000000f00 */
[----:B------:R2:W2:Y:S03]  /*7d50*/  MUFU.EX2 R104, R0 ;  /* 0x0000000000687308 */ /* 0x0004a60000000800 */
[----:B------:R-:W-:Y:S07]  /*7d60*/  HMMA.16816.F32 R40, R8, R30, R68 ;  /* 0x0000001e0828723c */ /* 0x000fee0000001844 */
[----:B----4-:R-:W-:Y:S01]  /*7d70*/  F2FP.PACK_AB R8, R108, R106 ;  /* 0x0000006a6c08723e */ /* 0x010fe200000000ff */
[----:B--2---:R-:W-:Y:S01]  /*7d80*/  FFMA.FTZ R0, R175, c[0x0][0x23c], -R5 ;  /* 0x00008f00af007a23 */ /* 0x004fe20000010805 */
[----:B------:R-:W-:-:S02]  /*7d90*/  F2FP.PACK_AB R10, R104, R105 ;  /* 0x00000069680a723e */ /* 0x000fc400000000ff */
[----:B------:R-:W-:Y:S01]  /*7da0*/  MOV R175, R243 ;  /* 0x000000f300af7202 */ /* 0x000fe20000000f00 */
[----:B------:R2:W-:Y:S02]  /*7db0*/  MUFU.EX2 R90, R0 ;  /* 0x00000000005a7308 */ /* 0x0005e40000000800 */
[----:B--2---:R-:W-:-:S06]  /*7dc0*/  FFMA.FTZ R0, R169, c[0x0][0x23c], -R5 ;  /* 0x00008f00a9007a23 */ /* 0x004fcc0000010805 */
[----:B------:R2:W4:Y:S02]  /*7dd0*/  MUFU.EX2 R93, R0 ;  /* 0x00000000005d7308 */ /* 0x0005240000000800 */
[----:B--2---:R-:W-:Y:S01]  /*7de0*/  FFMA.FTZ R0, R168, c[0x0][0x23c], -R5 ;  /* 0x00008f00a8007a23 */ /* 0x004fe20000010805 */
[----:B----4-:R-:W-:Y:S02]  /*7df0*/  F2FP.PACK_AB R9, R93, R90 ;  /* 0x0000005a5d09723e */ /* 0x010fe400000000ff */
[----:B------:R-:W-:-:S03]  /*7e00*/  F2FP.PACK_AB R168, R183, R187 ;  /* 0x000000bbb7a8723e */ /* 0x000fc600000000ff */
[----:B------:R2:W-:Y:S02]  /*7e10*/  MUFU.EX2 R92, R0 ;  /* 0x00000000005c7308 */ /* 0x0005e40000000800 */
[----:B--2---:R-:W-:-:S06]  /*7e20*/  FFMA.FTZ R0, R149, c[0x0][0x23c], -R5 ;  /* 0x00008f0095007a23 */ /* 0x004fcc0000010805 */
[----:B------:R2:W4:Y:S02]  /*7e30*/  MUFU.EX2 R89, R0 ;  /* 0x0000000000597308 */ /* 0x0005240000000800 */
[----:B--2---:R-:W-:Y:S01]  /*7e40*/  FFMA.FTZ R0, R88, c[0x0][0x23c], -R7 ;  /* 0x00008f0058007a23 */ /* 0x004fe20000010807 */
[----:B----4-:R-:W-:-:S05]  /*7e50*/  F2FP.PACK_AB R11, R89, R92 ;  /* 0x0000005c590b723e */ /* 0x010fca00000000ff */
[----:B------:R2:W-:Y:S02]  /*7e60*/  MUFU.EX2 R88, R0 ;  /* 0x0000000000587308 */ /* 0x0005e40000000800 */
[C---:B-1----:R-:W-:Y:S08]  /*7e70*/  HMMA.16816.F32 R64, R8.reuse, R16, R64 ;  /* 0x000000100840723c */ /* 0x042ff00000001840 */
[----:B---3--:R-:W-:Y:S01]  /*7e80*/  HMMA.16816.F32 R140, R8, R12, R140 ;  /* 0x0000000c088c723c */ /* 0x008fe2000000188c */
[----:B--2---:R-:W-:-:S04]  /*7e90*/  FFMA.FTZ R0, R148, c[0x0][0x23c], -R6 ;  /* 0x00008f0094007a23 */ /* 0x004fc80000010806 */
        /* <DEDUP_REMOVED lines=11> */
[----:B-1----:R-:W-:Y:S01]  /*7f50*/  FFMA.FTZ R0, R136, c[0x0][0x23c], -R6 ;  /* 0x00008f0088007a23 */ /* 0x002fe20000010806 */
[----:B------:R-:W-:-:S06]  /*7f60*/  MOV R136, R241 ;  /* 0x000000f100887202 */ /* 0x000fcc0000000f00 */
[C---:B------:R-:W-:Y:S01]  /*7f70*/  HMMA.16816.F32 R44, R8.reuse, R14, R40 ;  /* 0x0000000e082c723c */ /* 0x040fe20000001828 */
[----:B------:R-:W1:Y:S01]  /*7f80*/  LDSM.16.MT88.4 R12, [R209+0x5000] ;  /* 0x00500000d10c783b */ /* 0x000e620000004200 */
[----:B------:R4:W-:Y:S06]  /*7f90*/  MUFU.EX2 R84, R0 ;  /* 0x0000000000547308 */ /* 0x0009ec0000000800 */
[C---:B------:R-:W-:Y:S08]  /*7fa0*/  HMMA.16816.F32 R40, R8.reuse, R16, R60 ;  /* 0x000000100828723c */ /* 0x040ff0000000183c */
[----:B------:R-:W-:Y:S01]  /*7fb0*/  HMMA.16816.F32 R32, R8, R18, R36 ;  /* 0x000000120820723c */ /* 0x000fe20000001824 */
[----:B------:R-:W1:Y:S01]  /*7fc0*/  LDSM.16.MT88.4 R16, [R210+0x5000] ;  /* 0x00500000d210783b */ /* 0x000e620000004200 */
        /* <DEDUP_REMOVED lines=68> */
[----:B------:R-:W-:Y:S01]  /*8410*/  HMMA.16816.F32 R32, R8, R18, R32 ;  /* 0x000000120820723c */ /* 0x000fe20000001820 */
[----:B------:R-:W-:Y:S01]  /*8420*/  LDSM.16.MT88.4 R16, [R210+0x5800] ;  /* 0x00580000d210783b */ /* 0x000fe20000004200 */
[----:B-1----:R-:W-:-:S04]  /*8430*/  FFMA.FTZ R0, R102, c[0x0][0x23c], -R6 ;  /* 0x00008f0066007a23 */ /* 0x002fc80000010806 */
[----:B------:R1:W4:Y:S02]  /*8440*/  MUFU.EX2 R65, R0 ;  /* 0x0000000000417308 */ /* 0x0003240000000800 */
[----:B-1----:R-:W-:-:S06]  /*8450*/  FFMA.FTZ R0, R155, c[0x0][0x23c], -R5 ;  /* 0x00008f009b007a23 */ /* 0x002fcc0000010805 */
[----:B------:R1:W-:Y:S02]  /*8460*/  MUFU.EX2 R63, R0 ;  /* 0x00000000003f7308 */ /* 0x0003e40000000800 */
[----:B-1----:R-:W-:Y:S02]  /*8470*/  FFMA.FTZ R0, R146, c[0x0][0x23c], -R5 ;  /* 0x00008f0092007a23 */ /* 0x002fe40000010805 */
[----:B------:R-:W-:Y:S01]  /*8480*/  HMMA.16816.F32 R144, R8, R12, R52 ;  /* 0x0000000c0890723c */ /* 0x000fe20000001834 */
[----:B------:R-:W1:Y:S03]  /*8490*/  LDSM.16.MT88.4 R12, [R209+0x5800] ;  /* 0x00580000d10c783b */ /* 0x000e660000004200 */
[----:B------:R2:W2:Y:S03]  /*84a0*/  MUFU.EX2 R64, R0 ;  /* 0x0000000000407308 */ /* 0x0004a60000000800 */
[----:B---3--:R-:W-:-:S02]  /*84b0*/  F2FP.PACK_AB R8, R67, R68 ;  /* 0x000000444308723e */ /* 0x008fc400000000ff */
[----:B----4-:R-:W-:Y:S01]  /*84c0*/  F2FP.PACK_AB R10, R65, R66 ;  /* 0x00000042410a723e */ /* 0x010fe200000000ff */
[----:B--2---:R-:W-:Y:S01]  /*84d0*/  FFMA.FTZ R0, R121, c[0x0][0x23c], -R5 ;  /* 0x00008f0079007a23 */ /* 0x004fe20000010805 */
[----:B------:R-:W-:-:S03]  /*84e0*/  F2FP.PACK_AB R9, R64, R63 ;  /* 0x0000003f4009723e */ /* 0x000fc600000000ff */
        /* <DEDUP_REMOVED lines=22> */
[C---:B------:R-:W-:Y:S01]  /*8650*/  HMMA.16816.F32 R144, R8.reuse, R20, R144 ;  /* 0x000000140890723c */ /* 0x040fe20000001890 */
[----:B------:R-:W-:Y:S07]  /*8660*/  LDSM.16.MT88.4 R20, [R210+0x5c00] ;  /* 0x005c0000d214783b */ /* 0x000fee0000004200 */
[----:B------:R-:W-:Y:S01]  /*8670*/  HMMA.16816.F32 R32, R8, R26, R32 ;  /* 0x0000001a0820723c */ /* 0x000fe20000001820 */
[----:B--2---:R-:W-:-:S04]  /*8680*/  FFMA.FTZ R0, R98, c[0x0][0x23c], -R6 ;  /* 0x00008f0062007a23 */ /* 0x004fc80000010806 */
[----:B------:R2:W4:Y:S02]  /*8690*/  MUFU.EX2 R56, R0 ;  /* 0x0000000000387308 */ /* 0x0005240000000800 */
[----:B---3--:R-:W-:Y:S01]  /*86a0*/  F2FP.PACK_AB R8, R58, R59 ;  /* 0x0000003b3a08723e */ /* 0x008fe200000000ff */
[--C-:B--2---:R-:W-:Y:S01]  /*86b0*/  FFMA.FTZ R0, R152, c[0x0][0x23c], -R5.reuse ;  /* 0x00008f0098007a23 */ /* 0x104fe20000010805 */
[----:B----4-:R-:W-:Y:S01]  /*86c0*/  F2FP.PACK_AB R10, R56, R57 ;  /* 0x00000039380a723e */ /* 0x010fe200000000ff */
[----:B------:R-:W2:Y:S03]  /*86d0*/  LDSM.16.MT88.4 R152, [R209+0x5c00] ;  /* 0x005c0000d198783b */ /* 0x000ea60000004200 */
        /* <DEDUP_REMOVED lines=10> */
[----:B------:R3:W4:Y:S02]  /*8780*/  MUFU.EX2 R51, R0 ;  /* 0x0000000000337308 */ /* 0x0007240000000800 */
        /* <DEDUP_REMOVED lines=11> */
[----:B----4-:R-:W-:-:S07]  /*8840*/  F2FP.PACK_AB R11, R51, R61 ;  /* 0x0000003d330b723e */ /* 0x010fce00000000ff */
[----:B------:R-:W-:Y:S01]  /*8850*/  HMMA.16816.F32 R40, R8, R16, R40 ;  /* 0x000000100828723c */ /* 0x000fe20000001828 */
[----:B------:R3:W-:Y:S01]  /*8860*/  MUFU.EX2 R16, R4 ;  /* 0x0000000400107308 */ /* 0x0007e20000000800 */
[----:B-1----:R-:W-:-:S06]  /*8870*/  FFMA.FTZ R0, R119, c[0x0][0x23c], -R6 ;  /* 0x00008f0077007a23 */ /* 0x002fcc0000010806 */
[C---:B------:R-:W-:Y:S01]  /*8880*/  HMMA.16816.F32 R24, R8.reuse, R14, R36 ;  /* 0x0000000e0818723c */ /* 0x040fe20000001824 */
[----:B------:R1:W-:Y:S06]  /*8890*/  MUFU.EX2 R47, R0 ;  /* 0x00000000002f7308 */ /* 0x0003ec0000000800 */
[----:B------:R-:W-:Y:S01]  /*88a0*/  FADD.FTZ R14, R97, R95 ;  /* 0x0000005f610e7221 */ /* 0x000fe20000010000 */
[----:B------:R-:W-:Y:S01]  /*88b0*/  HMMA.16816.F32 R144, R8, R12, R144 ;  /* 0x0000000c0890723c */ /* 0x000fe20000001890 */
[----:B---3--:R-:W-:Y:S02]  /*88c0*/  FADD.FTZ R4, R179, R178 ;  /* 0x000000b2b3047221 */ /* 0x008fe40000010000 */
[----:B------:R-:W-:-:S04]  /*88d0*/  FADD.FTZ R15, R91, R87 ;  /* 0x000000575b0f7221 */ /* 0x000fc80000010000 */
[----:B------:R-:W-:Y:S01]  /*88e0*/  FADD.FTZ R12, R177, R4 ;  /* 0x00000004b10c7221 */ /* 0x000fe20000010000 */
[----:B------:R-:W-:Y:S01]  /*88f0*/  HMMA.16816.F32 R32, R8, R18, R32 ;  /* 0x000000120820723c */ /* 0x000fe20000001820 */
[----:B-1----:R-:W-:Y:S02]  /*8900*/  FFMA.FTZ R0, R120, c[0x0][0x23c], -R6 ;  /* 0x00008f0078007a23 */ /* 0x002fe40000010806 */
[----:B------:R-:W-:Y:S02]  /*8910*/  FADD.FTZ R6, R223, R207 ;  /* 0x000000cfdf067221 */ /* 0x000fe40000010000 */
[----:B------:R1:W-:Y:S02]  /*8920*/  MUFU.EX2 R243, R0 ;  /* 0x0000000000f37308 */ /* 0x0003e40000000800 */
[----:B------:R-:W-:Y:S02]  /*8930*/  FADD.FTZ R13, R222, R6 ;  /* 0x00000006de0d7221 */ /* 0x000fe40000010000 */
[----:B------:R-:W-:-:S02]  /*8940*/  FADD.FTZ R6, R107, R14 ;  /* 0x0000000e6b067221 */ /* 0x000fc40000010000 */
[----:B------:R-:W-:Y:S02]  /*8950*/  FADD.FTZ R4, R224, R13 ;  /* 0x0000000de0047221 */ /* 0x000fe40000010000 */
[----:B------:R-:W-:Y:S02]  /*8960*/  FADD.FTZ R6, R112, R6 ;  /* 0x0000000670067221 */ /* 0x000fe40000010000 */
[----:B------:R-:W-:Y:S02]  /*8970*/  FADD.FTZ R4, R227, R4 ;  /* 0x00000004e3047221 */ /* 0x000fe40000010000 */
[----:B-1----:R-:W-:-:S04]  /*8980*/  FFMA.FTZ R0, R131, c[0x0][0x23c], -R5 ;  /* 0x00008f0083007a23 */ /* 0x002fc80000010805 */
[----:B------:R1:W-:Y:S02]  /*8990*/  MUFU.EX2 R45, R0 ;  /* 0x00000000002d7308 */ /* 0x0003e40000000800 */
[----:B-1----:R-:W-:-:S06]  /*89a0*/  FFMA.FTZ R0, R156, c[0x0][0x23c], -R5 ;  /* 0x00008f009c007a23 */ /* 0x002fcc0000010805 */
[----:B------:R1:W3:Y:S02]  /*89b0*/  MUFU.EX2 R46, R0 ;  /* 0x00000000002e7308 */ /* 0x0002e40000000800 */
[----:B-1----:R-:W-:-:S06]  /*89c0*/  FFMA.FTZ R0, R157, c[0x0][0x23c], -R5 ;  /* 0x00008f009d007a23 */ /* 0x002fcc0000010805 */
[----:B------:R1:W-:Y:S02]  /*89d0*/  MUFU.EX2 R44, R0 ;  /* 0x00000000002c7308 */ /* 0x0003e40000000800 */
[----:B-1----:R-:W-:Y:S02]  /*89e0*/  FFMA.FTZ R0, R158, c[0x0][0x23c], -R5 ;  /* 0x00008f009e007a23 */ /* 0x002fe40000010805 */
[----:B------:R-:W-:Y:S01]  /*89f0*/  FFMA.FTZ R5, R165, c[0x0][0x23c], -R7 ;  /* 0x00008f00a5057a23 */ /* 0x000fe20000010807 */
[----:B---3--:R-:W-:-:S03]  /*8a00*/  F2FP.PACK_AB R165, R46, R45 ;  /* 0x0000002d2ea5723e */ /* 0x008fc600000000ff */
[----:B------:R1:W3:Y:S08]  /*8a10*/  MUFU.EX2 R244, R0 ;  /* 0x0000000000f47308 */ /* 0x0002f00000000800 */
[----:B------:R4:W-:Y:S01]  /*8a20*/  MUFU.EX2 R10, R5 ;  /* 0x00000005000a7308 */ /* 0x0009e20000000800 */
[--C-:B-1----:R-:W-:Y:S01]  /*8a30*/  FFMA.FTZ R0, R166, c[0x0][0x23c], -R7.reuse ;  /* 0x00008f00a6007a23 */ /* 0x102fe20000010807 */
[----:B------:R-:W-:Y:S01]  /*8a40*/  F2FP.PACK_AB R166, R243, R47 ;  /* 0x0000002ff3a6723e */ /* 0x000fe200000000ff */
[----:B------:R-:W-:Y:S01]  /*8a50*/  FFMA.FTZ R7, R164, c[0x0][0x23c], -R7 ;  /* 0x00008f00a4077a23 */ /* 0x000fe20000010807 */
[----:B------:R-:W-:-:S04]  /*8a60*/  F2FP.PACK_AB R164, R48, R49 ;  /* 0x0000003130a4723e */ /* 0x000fc800000000ff */
[----:B------:R1:W1:Y:S01]  /*8a70*/  MUFU.EX2 R11, R0 ;  /* 0x00000000000b7308 */ /* 0x0002620000000800 */
[----:B---3--:R-:W-:Y:S01]  /*8a80*/  F2FP.PACK_AB R167, R244, R44 ;  /* 0x0000002cf4a7723e */ /* 0x008fe200000000ff */
[----:B----4-:R-:W-:-:S04]  /*8a90*/  FADD.FTZ R5, R99, R15 ;  /* 0x0000000f63057221 */ /* 0x010fc80000010000 */
[----:B------:R-:W-:Y:S02]  /*8aa0*/  FADD.FTZ R5, R103, R5 ;  /* 0x0000000567057221 */ /* 0x000fe40000010000 */
[----:B------:R3:W4:Y:S01]  /*8ab0*/  MUFU.EX2 R241, R7 ;  /* 0x0000000700f17308 */ /* 0x0007220000000800 */
[----:B--2---:R-:W-:Y:S01]  /*8ac0*/  HMMA.16816.F32 R140, R164, R152, R140 ;  /* 0x00000098a48c723c */ /* 0x004fe2000000188c */
[----:B-1----:R-:W-:Y:S01]  /*8ad0*/  FADD.FTZ R0, R189, R12 ;  /* 0x0000000cbd007221 */ /* 0x002fe20000010000 */
[----:B------:R-:W-:-:S06]  /*8ae0*/  F2FP.PACK_AB R169, R11, R16 ;  /* 0x000000100ba9723e */ /* 0x000fcc00000000ff */
[----:B------:R-:W-:Y:S01]  /*8af0*/  HMMA.16816.F32 R148, R164, R154, R148 ;  /* 0x0000009aa494723c */ /* 0x000fe20000001894 */
[----:B---3--:R-:W-:Y:S01]  /*8b00*/  FADD.FTZ R7, R188, R0 ;  /* 0x00000000bc077221 */ /* 0x008fe20000010000 */
[----:B----4-:R-:W-:Y:S01]  /*8b10*/  F2FP.PACK_AB R171, R241, R10 ;  /* 0x0000000af1ab723e */ /* 0x010fe200000000ff */
[----:B------:R-:W-:-:S05]  /*8b20*/  FADD.FTZ R0, R130, R6 ;  /* 0x0000000682007221 */ /* 0x000fca0000010000 */
[----:B------:R-:W-:Y:S01]  /*8b30*/  HMMA.16816.F32 R160, R164, R20, R160 ;  /* 0x00000014a4a0723c */ /* 0x000fe200000018a0 */
[----:B------:R-:W-:Y:S02]  /*8b40*/  FADD.FTZ R6, R109, R5 ;  /* 0x000000056d067221 */ /* 0x000fe40000010000 */
[----:B------:R-:W-:Y:S02]  /*8b50*/  FADD.FTZ R5, R228, R4 ;  /* 0x00000004e4057221 */ /* 0x000fe40000010000 */
[----:B------:R-:W-:Y:S02]  /*8b60*/  FADD.FTZ R7, R190, R7 ;  /* 0x00000007be077221 */ /* 0x000fe40000010000 */
[----:B------:R-:W-:Y:S01]  /*8b70*/  FADD.FTZ R4, R135, R0 ;  /* 0x0000000087047221 */ /* 0x000fe20000010000 */
[----:B------:R-:W-:Y:S01]  /*8b80*/  HMMA.16816.F32 R144, R168, R152, R144 ;  /* 0x00000098a890723c */ /* 0x000fe20000001890 */
[----:B------:R-:W-:Y:S02]  /*8b90*/  FADD.FTZ R0, R126, R6 ;  /* 0x000000067e007221 */ /* 0x000fe40000010000 */
[----:B------:R-:W-:-:S02]  /*8ba0*/  FADD.FTZ R5, R230, R5 ;  /* 0x00000005e6057221 */ /* 0x000fc40000010000 */
[----:B------:R-:W-:Y:S02]  /*8bb0*/  FADD.FTZ R7, R192, R7 ;  /* 0x00000007c0077221 */ /* 0x000fe40000010000 */
        /* <DEDUP_REMOVED lines=105> */
[----:B------:R-:W-:Y:S01]  /*9250*/  FADD.FTZ R244, R244, R0 ;  /* 0x00000000f4f47221 */ /* 0x000fe20000010000 */
[----:B------:R-:W-:Y:S05]  /*9260*/  @!P0 BRA `(.L_x_120) ;  /* 0x00004f8000008947 */ /* 0x000fea0003800000 */
[----:B------:R-:W1:Y:S01]  /*9270*/  S2R R185, SR_TID.X ;  /* 0x0000000000b97919 */ /* 0x000e620000002100 */
        /* <DEDUP_REMOVED lines=11> */
[----:B-1----:R-:W-:-:S05]  /*9330*/  LOP3.LUT R185, R185, 0x3, RZ, 0xc0, !PT ;  /* 0x00000003b9b97812 */ /* 0x002fca00078ec0ff */
[----:B------:R-:W-:-:S05]  /*9340*/  IMAD R0, R185, -0x2, R226 ;  /* 0xfffffffeb9007824 */ /* 0x000fca00078e02e2 */
[----:B------:R-:W-:Y:S01]  /*9350*/  IADD3 R246, R50, R0, -R172 ;  /* 0x0000000032f67210 */ /* 0x000fe20007ffe8ac */
[----:B------:R-:W-:Y:S05]  /*9360*/  BRA `(.L_x_121) ;  /* 0x0000039000007947 */ /* 0x000fea0003800000 */
.L_x_123:
[----:B------:R-:W2:Y:S01]  /*9370*/  LDL.64 R138, [R1+0x8] ;  /* 0x00000800018a7983 */ /* 0x000ea20000100a00 */
        /* <DEDUP_REMOVED lines=10> */
[----:B------:R-:W-:Y:S02]  /*9420*/  IMAD.MOV.U32 R224, RZ, RZ, 0x5 ;  /* 0x00000005ffe07424 */ /* 0x000fe400078e00ff */
[----:B------:R-:W-:Y:S02]  /*9430*/  IMAD.IADD R3, R173, 0x1, R3 ;  /* 0x00000001ad037824 */ /* 0x000fe400078e0203 */
[----:B------:R-:W-:Y:S02]  /*9440*/  IMAD.MOV.U32 R223, RZ, RZ, c[0x0][0x198] ;  /* 0x00006600ffdf7624 */ /* 0x000fe400078e00ff */
[----:B------:R-:W-:Y:S02]  /*9450*/  @!P0 IMAD.MOV.U32 R0, RZ, RZ, c[0x0][0x198] ;  /* 0x00006600ff008624 */ /* 0x000fe400078e00ff */
[----:B------:R-:W-:Y:S01]  /*9460*/  @!P0 IMAD.MOV.U32 R173, RZ, RZ, c[0x0][0x198] ;  /* 0x00006600ffad8624 */ /* 0x000fe200078e00ff */
[----:B------:R-:W-:Y:S02]  /*9470*/  SHF.L.U64.HI R223, R223, R224, c[0x0][0x19c] ;  /* 0x00006700dfdf7619 */ /* 0x000fe400000102e0 */
[----:B--2---:R-:W-:Y:S01]  /*9480*/  LEA R2, P3, R172, R138, 0x7 ;  /* 0x0000008aac027211 */ /* 0x004fe200078638ff */
[----:B------:R-:W-:Y:S03]  /*9490*/  @!P0 IMAD.MOV.U32 R139, RZ, RZ, c[0x0][0x19c] ;  /* 0x00006700ff8b8624 */ /* 0x000fe600078e00ff */
[----:B------:R-:W-:Y:S02]  /*94a0*/  @!P0 LEA R176, P5, R2, c[0x0][0x168], 0x1 ;  /* 0x00005a0002b08a11 */ /* 0x000fe400078a08ff */
[----:B------:R-:W-:Y:S02]  /*94b0*/  LEA.HI.X R3, R172, R251, R3, 0x7, P3 ;  /* 0x000000fbac037211 */ /* 0x000fe400018f3c03 */
[-C--:B------:R-:W-:Y:S02]  /*94c0*/  @!P0 IADD3 R137, P4, R137, R2.reuse, RZ ;  /* 0x0000000289898210 */ /* 0x080fe40007f9e0ff */
[----:B------:R-:W-:Y:S02]  /*94d0*/  @!P0 LEA R138, P2, R0, R2, 0x6 ;  /* 0x00000002008a8211 */ /* 0x000fe400078430ff */
[----:B------:R-:W-:Y:S02]  /*94e0*/  @!P0 LEA.HI.X R177, R2, c[0x0][0x16c], R3, 0x1, P5 ;  /* 0x00005b0002b18a11 */ /* 0x000fe400028f0c03 */
[----:B------:R-:W-:Y:S01]  /*94f0*/  @!P0 LEA.HI.X R178, R0, R3, R139, 0x6, P2 ;  /* 0x0000000300b28211 */ /* 0x000fe200010f348b */
[--C-:B------:R-:W-:Y:S01]  /*9500*/  @!P0 IMAD.X R139, R223, 0x1, R3.reuse, P4 ;  /* 0x00000001df8b8824 */ /* 0x100fe200020e0603 */
[----:B------:R-:W-:Y:S01]  /*9510*/  @!P0 LEA R174, P3, R137, c[0x0][0x168], 0x1 ;  /* 0x00005a0089ae8a11 */ /* 0x000fe200078608ff */
[----:B------:R-:W-:Y:S01]  /*9520*/  @!PT LDS RZ, [RZ] ;  /* 0x00000000fffff984 */ /* 0x000fe20000000800 */
[----:B------:R-:W-:Y:S01]  /*9530*/  @!PT LDS RZ, [RZ] ;  /* 0x00000000fffff984 */ /* 0x000fe20000000800 */
[----:B------:R-:W-:Y:S01]  /*9540*/  @!PT LDS RZ, [RZ] ;  /* 0x00000000fffff984 */ /* 0x000fe20000000800 */
[----:B------:R1:W-:Y:S01]  /*9550*/  @!P0 LDGSTS.E.BYPASS.LTC128B.128 [R221+0x2000], [R176.64] ;  /* 0x02000000b0dd8fae */ /* 0x0003e2000b901d46 */
[C---:B------:R-:W-:Y:S01]  /*9560*/  @!P0 LEA R172, P2, R138.reuse, c[0x0][0x168], 0x1 ;  /* 0x00005a008aac8a11 */ /* 0x040fe200078408ff */
[----:B------:R-:W-:Y:S01]  /*9570*/  @!P0 IMAD.WIDE.U32 R2, R173, 0x60, R2 ;  /* 0x00000060ad028825 */ /* 0x000fe200078e0002 */
[----:B------:R-:W-:Y:S01]  /*9580*/  @!P0 LEA.HI.X R175, R137, c[0x0][0x16c], R139, 0x1, P3 ;  /* 0x00005b0089af8a11 */ /* 0x000fe200018f0c8b */
[----:B------:R1:W-:Y:S01]  /*9590*/  @P0 STS.128 [R221+0x2800], RZ ;  /* 0x002800ffdd000388 */ /* 0x0003e20000000c00 */
[----:B------:R-:W-:Y:S01]  /*95a0*/  @!P0 LEA.HI.X R173, R138, c[0x0][0x16c], R178, 0x1, P2 ;  /* 0x00005b008aad8a11 */ /* 0x000fe200010f0cb2 */
[----:B------:R-:W-:Y:S01]  /*95b0*/  @!P0 IMAD.MOV.U32 R0, RZ, RZ, c[0x0][0x19c] ;  /* 0x00006700ff008624 */ /* 0x000fe200078e00ff */
[----:B------:R-:W-:Y:S01]  /*95c0*/  @!P0 LEA R138, P2, R2, c[0x0][0x168], 0x1 ;  /* 0x00005a00028a8a11 */ /* 0x000fe200078408ff */
[----:B------:R-:W-:Y:S01]  /*95d0*/  @!PT LDS RZ, [RZ] ;  /* 0x00000000fffff984 */ /* 0x000fe20000000800 */
[----:B------:R-:W-:Y:S01]  /*95e0*/  @!PT LDS RZ, [RZ] ;  /* 0x00000000fffff984 */ /* 0x000fe20000000800 */
[----:B------:R-:W-:Y:S01]  /*95f0*/  @!PT LDS RZ, [RZ] ;  /* 0x00000000fffff984 */ /* 0x000fe20000000800 */
[----:B------:R1:W-:Y:S02]  /*9600*/  @!P0 LDGSTS.E.BYPASS.LTC128B.128 [R221+0x2800], [R174.64] ;  /* 0x02800000aedd8fae */ /* 0x0003e4000b901d46 */
[----:B------:R-:W-:Y:S02]  /*9610*/  @!P0 IMAD R0, R0, 0x60, RZ ;  /* 0x0000006000008824 */ /* 0x000fe400078e02ff */
        /* <DEDUP_REMOVED lines=14> */
.L_x_121:
[----:B------:R-:W2:Y:S01]  /*9700*/  LDL.64 R6, [R1] ;  /* 0x0000000001067983 */ /* 0x000ea20000100a00 */
[----:B------:R-:W-:Y:S04]  /*9710*/  DEPBAR.LE SB0, 0x0 ;  /* 0x000080000000791a */ /* 0x000fe80000000000 */
[----:B------:R-:W-:Y:S01]  /*9720*/  SHF.R.S32.HI R0, RZ, 0x1f, R222 ;  /* 0x0000001fff007819 */ /* 0x000fe200000114de */
[----:B------:R-:W-:Y:S01]  /*9730*/  BAR.SYNC.DEFER_BLOCKING 0x0 ;  /* 0x0000000000007b1d */ /* 0x000fe20000010000 */
[----:B------:R-:W-:Y:S04]  /*9740*/  IMAD.WIDE.U32 R4, R222, c[0x0][0x1a0], RZ ;  /* 0x00006800de047a25 */ /* 0x000fe800078e00ff */
[----:B------:R-:W-:Y:S02]  /*9750*/  IMAD R0, R0, c[0x0][0x1a0], RZ ;  /* 0x0000680000007a24 */ /* 0x000fe400078e02ff */
[----:B------:R-:W-:Y:S02]  /*9760*/  IMAD.MOV.U32 R12, RZ, RZ, c[0x0][0x1a0] ;  /* 0x00006800ff0c7624 */ /* 0x000fe400078e00ff */
[----:B------:R-:W-:Y:S02]  /*9770*/  IMAD R0, R222, c[0x0][0x1a4], R0 ;  /* 0x00006900de007a24 */ /* 0x000fe400078e0200 */
[----:B------:R-:W-:Y:S02]  /*9780*/  IMAD.MOV.U32 R13, RZ, RZ, c[0x0][0x1a4] ;  /* 0x00006900ff0d7624 */ /* 0x000fe400078e00ff */
[----:B------:R-:W-:Y:S01]  /*9790*/  IMAD.IADD R0, R5, 0x1, R0 ;  /* 0x0000000105007824 */ /* 0x000fe200078e0200 */
[----:B------:R-:W-:Y:S06]  /*97a0*/  @P0 STS [R221+0x4000], RZ ;  /* 0x004000ffdd000388 */ /* 0x000fec0000000800 */
[----:B------:R-:W-:Y:S06]  /*97b0*/  @P0 STS [R221+0x4004], RZ ;  /* 0x004004ffdd000388 */ /* 0x000fec0000000800 */
[----:B------:R-:W-:Y:S01]  /*97c0*/  @P0 STS.64 [R221+0x4008], RZ ;  /* 0x004008ffdd000388 */ /* 0x000fe20000000a00 */
[----:B--2---:R-:W-:Y:S04]  /*97d0*/  LEA R2, P2, R4, R6, 0x7 ;  /* 0x0000000604027211 */ /* 0x004fe800078438ff */
[----:B------:R-:W-:Y:S02]  /*97e0*/  @!P0 LEA R10, P4, R2, c[0x0][0x170], 0x1 ;  /* 0x00005c00020a8a11 */ /* 0x000fe400078808ff */
[----:B------:R-:W-:Y:S02]  /*97f0*/  LEA.HI.X R3, R4, R247, R0, 0x7, P2 ;  /* 0x000000f704037211 */ /* 0x000fe400010f3c00 */
[C---:B------:R-:W-:Y:S02]  /*9800*/  @!P0 IADD3 R5, P1, R2.reuse, UR4, RZ ;  /* 0x0000000402058c10 */ /* 0x040fe4000ff3e0ff */
[----:B------:R-:W-:Y:S02]  /*9810*/  @!P0 LEA.HI.X R11, R2, c[0x0][0x174], R3, 0x1, P4 ;  /* 0x00005d00020b8a11 */ /* 0x000fe400020f0c03 */
[----:B------:R-:W-:Y:S02]  /*9820*/  @!P0 LEA R8, P3, R5, c[0x0][0x170], 0x1 ;  /* 0x00005c0005088a11 */ /* 0x000fe400078608ff */
[----:B------:R-:W-:Y:S01]  /*9830*/  @!P0 IADD3.X R4, R3, UR5, RZ, P1, !PT ;  /* 0x0000000503048c10 */ /* 0x000fe20008ffe4ff */
[----:B------:R-:W-:Y:S01]  /*9840*/  @!PT LDS RZ, [RZ] ;  /* 0x00000000fffff984 */ /* 0x000fe20000000800 */
[----:B------:R-:W-:Y:S01]  /*9850*/  @!PT LDS RZ, [RZ] ;  /* 0x00000000fffff984 */ /* 0x000fe20000000800 */
[----:B------:R-:W-:Y:S01]  /*9860*/  @!PT LDS RZ, [RZ] ;  /* 0x00000000fffff984 */ /* 0x000fe20000000800 */
[----:B------:R1:W-:Y:S01]  /*9870*/  @!P0 LDGSTS.E.BYPASS.LTC128B.128 [R221+0x4000], [R10.64] ;  /* 0x040000000add8fae */ /* 0x0003e2000b901d46 */
[----:B------:R-:W-:Y:S02]  /*9880*/  @!P0 LEA R0, P2, R12, R2, 0x6 ;  /* 0x000000020c008211 */ /* 0x000fe400078430ff */
[----:B------:R-:W-:Y:S02]  /*9890*/  @!P0 LEA.HI.X R9, R5, c[0x0][0x174], R4, 0x1, P3 ;  /* 0x00005d0005098a11 */ /* 0x000fe400018f0c04 */
[----:B------:R-:W-:Y:S01]  /*98a0*/  @!P0 LEA R6, P1, R0, c[0x0][0x170], 0x1 ;  /* 0x00005c0000068a11 */ /* 0x000fe200078208ff */
[----:B------:R-:W-:Y:S01]  /*98b0*/  @P0 STS.128 [R221+0x4800], RZ ;  /* 0x004800ffdd000388 */ /* 0x000fe20000000c00 */
[C---:B------:R-:W-:Y:S01]  /*98c0*/  @!P0 LEA.HI.X R7, R12.reuse, R3, R13, 0x6, P2 ;  /* 0x000000030c078211 */ /* 0x040fe200010f340d */
[----:B------:R-:W-:Y:S03]  /*98d0*/  @!P0 IMAD.WIDE.U32 R2, R12, 0x60, R2 ;  /* 0x000000600c028825 */ /* 0x000fe600078e0002 */
[----:B------:R-:W-:Y:S01]  /*98e0*/  @!P0 LEA.HI.X R7, R0, c[0x0][0x174], R7, 0x1, P1 ;  /* 0x00005d0000078a11 */ /* 0x000fe200008f0c07 */
[----:B------:R-:W-:Y:S01]  /*98f0*/  @!PT LDS RZ, [RZ] ;  /* 0x00000000fffff984 */ /* 0x000fe20000000800 */
[----:B------:R-:W-:Y:S01]  /*9900*/  @!PT LDS RZ, [RZ] ;  /* 0x00000000fffff984 */ /* 0x000fe20000000800 */
[----:B------:R-:W-:Y:S01]  /*9910*/  @!PT LDS RZ, [RZ] ;  /* 0x00000000fffff984 */ /* 0x000fe20000000800 */
[----:B------:R1:W-:Y:S01]  /*9920*/  @!P0 LDGSTS.E.BYPASS.LTC128B.128 [R221+0x4800], [R8.64] ;  /* 0x0480000008dd8fae */ /* 0x0003e2000b901d46 */
[----:B------:R-:W-:Y:S01]  /*9930*/  @!P0 IMAD.IADD R0, R245, 0x1, R3 ;  /* 0x00000001f5008824 */ /* 0x000fe200078e0203 */
[C---:B------:R-:W-:Y:S04]  /*9940*/  @!P0 LEA R4, P1, R2.reuse, c[0x0][0x170], 0x1 ;  /* 0x00005c0002048a11 */ /* 0x040fe800078208ff */
[----:B------:R-:W-:Y:S01]  /*9950*/  @P0 STS.128 [R221+0x5000], RZ ;  /* 0x005000ffdd000388 */ /* 0x000fe20000000c00 */
[----:B------:R-:W-:Y:S02]  /*9960*/  @!P0 LEA.HI.X R5, R2, c[0x0][0x174], R0, 0x1, P1 ;  /* 0x00005d0002058a11 */ /* 0x000fe400008f0c00 */
[----:B------:R-:W-:Y:S03]  /*9970*/  ISETP.GT.AND P1, PT, R222, RZ, PT ;  /* 0x000000ffde00720c */ /* 0x000fe60003f24270 */
        /* <DEDUP_REMOVED lines=97> */
.L_x_122:
[----:B------:R-:W-:Y:S05]  /*9f90*/  IMAD R0, R222, -0x80, R246 ;  /* 0xffffff80de007824 */ /* 0x000fea00078e02f6 */
[C---:B------:R-:W-:Y:S02]  /*9fa0*/  IADD3 R182, R0.reuse, -0x11, RZ ;  /* 0xffffffef00b67810 */ /* 0x040fe40007ffe0ff */
[C---:B------:R-:W-:Y:S02]  /*9fb0*/  IADD3 R183, R0.reuse, -0x10, RZ ;  /* 0xfffffff000b77810 */ /* 0x040fe40007ffe0ff */
[C---:B------:R-:W-:Y:S02]  /*9fc0*/  IADD3 R2, R0.reuse, 0x47, RZ ;  /* 0x0000004700027810 */ /* 0x040fe40007ffe0ff */
[C---:B------:R-:W-:Y:S02]  /*9fd0*/  IADD3 R3, R0.reuse, 0x48, RZ ;  /* 0x0000004800037810 */ /* 0x040fe40007ffe0ff */
[C---:B------:R-:W-:Y:S02]  /*9fe0*/  IADD3 R137, R0.reuse, 0x40, RZ ;  /* 0x0000004000897810 */ /* 0x040fe40007ffe0ff */
[C---:B-1----:R-:W-:Y:S02]  /*9ff0*/  IADD3 R138, R0.reuse, -0x40, RZ ;  /* 0xffffffc0008a7810 */ /* 0x042fe40007ffe0ff */
[----:B------:R-:W-:Y:S02]  /*a000*/  IABS R177, R0 ;  /* 0x0000000000b17213 */ /* 0x000fe40000000000 */
[C---:B------:R-:W-:Y:S02]  /*a010*/  IADD3 R184, R0.reuse, -0x9, RZ ;  /* 0xfffffff700b87810 */ /* 0x040fe40007ffe0ff */
[C---:B------:R-:W-:Y:S02]  /*a020*/  IADD3 R180, R0.reuse, -0x70, RZ ;  /* 0xffffff9000b47810 */ /* 0x040fe40007ffe0ff */
[----:B------:R-:W-:Y:S01]  /*a030*/  I2F R177, R177 ;  /* 0x000000b100b17306 */ /* 0x000fe20000201400 */
[----:B------:R-:W-:Y:S02]  /*a040*/  IADD3 R181, R0, -0x69, RZ ;  /* 0xffffff9700b57810 */ /* 0x000fe40007ffe0ff */
[----:B------:R-:W-:Y:S02]  /*a050*/  ISETP.GE.AND P3, PT, R2, RZ, PT ;  /* 0x000000ff0200720c */ /* 0x000fe40003f66270 */
[----:B------:R-:W-:Y:S11]  /*a060*/  ISETP.GE.AND P2, PT, R3, RZ, PT ;  /* 0x000000ff0300720c */ /* 0x000ff60003f46270 */
[C---:B------:R-:W-:Y:S02]  /*a070*/  @!P3 IADD3 R2, -R0.reuse, -0x47, RZ ;  /* 0xffffffb90002b810 */ /* 0x040fe40007ffe1ff */
[C---:B------:R-:W-:Y:S02]  /*a080*/  @!P2 IADD3 R3, -R0.reuse, -0x48, RZ ;  /* 0xffffffb80003a810 */ /* 0x040fe40007ffe1ff */
[----:B------:R1:W-:Y:S01]  /*a090*/  I2F R178, R2 ;  /* 0x0000000200b27306 */ /* 0x0003e20000201400 */
[----:B------:R-:W-:Y:S09]  /*a0a0*/  ISETP.GE.AND P2, PT, R137, RZ, PT ;  /* 0x000000ff8900720c */ /* 0x000ff20003f46270 */
[----:B------:R2:W-:Y:S04]  /*a0b0*/  I2F R179, R3 ;  /* 0x0000000300b37306 */ /* 0x0005e80000201400 */
[C---:B------:R-:W-:Y:S06]  /*a0c0*/  @!P2 IADD3 R137, -R0.reuse, -0x40, RZ ;  /* 0xffffffc00089a810 */ /* 0x040fec0007ffe1ff */
[----:B------:R-:W3:Y:S01]  /*a0d0*/  I2F R139, R137 ;  /* 0x00000089008b7306 */ /* 0x000ee20000201400 */
[----:B-1----:R-:W-:Y:S04]  /*a0e0*/  IADD3 R2, R0, 0x38, RZ ;  /* 0x0000003800027810 */ /* 0x002fe80007ffe0ff */
[----:B------:R-:W-:Y:S02]  /*a0f0*/  ISETP.GE.AND P2, PT, R2, RZ, PT ;  /* 0x000000ff0200720c */ /* 0x000fe40003f46270 */
[C---:B--2---:R-:W-:Y:S04]  /*a100*/  IADD3 R3, R0.reuse, 0x3f, RZ ;  /* 0x0000003f00037810 */ /* 0x044fe80007ffe0ff */
[----:B------:R-:W-:Y:S07]  /*a110*/  ISETP.GE.AND P3, PT, R3, RZ, PT ;  /* 0x000000ff0300720c */ /* 0x000fee0003f66270 */
[C---:B------:R-:W-:Y:S01]  /*a120*/  @!P2 IADD3 R2, -R0.reuse, -0x38, RZ ;  /* 0xffffffc80002a810 */ /* 0x040fe20007ffe1ff */
[-C--:B---3--:R-:W-:Y:S03]  /*a130*/  FFMA.FTZ R8, R139, -R132.reuse, R8 ;  /* 0x800000848b087223 */ /* 0x088fe60000010008 */
[----:B------:R-:W1:Y:S01]  /*a140*/  I2F R175, R2 ;  /* 0x0000000200af7306 */ /* 0x000e620000201400 */
[-C--:B------:R-:W-:Y:S01]  /*a150*/  FFMA.FTZ R18, R177, -R132.reuse, R18 ;  /* 0x80000084b1127223 */ /* 0x080fe20000010012 */
[C---:B------:R-:W-:Y:S01]  /*a160*/  IADD3 R137, R0.reuse, 0x37, RZ ;  /* 0x0000003700897810 */ /* 0x040fe20007ffe0ff */
[-C--:B------:R-:W-:Y:S01]  /*a170*/  FFMA.FTZ R14, R139, -R132.reuse, R14 ;  /* 0x800000848b0e7223 */ /* 0x080fe2000001000e */
[C---:B------:R-:W-:Y:S01]  /*a180*/  IADD3 R139, R0.reuse, -0x60, RZ ;  /* 0xffffffa0008b7810 */ /* 0x040fe20007ffe0ff */
[CC--:B------:R-:W-:Y:S01]  /*a190*/  FFMA.FTZ R4, R177.reuse, -R132.reuse, R4 ;  /* 0x80000084b1047223 */ /* 0x0c0fe20000010004 */
[C---:B------:R-:W-:Y:S01]  /*a1a0*/  @!P3 IADD3 R3, -R0.reuse, -0x3f, RZ ;  /* 0xffffffc10003b810 */ /* 0x040fe20007ffe1ff */
[-C--:B------:R-:W-:Y:S01]  /*a1b0*/  FFMA.FTZ R78, R177, -R132.reuse, R78 ;  /* 0x80000084b14e7223 */ /* 0x080fe2000001004e */
[----:B------:R-:W-:Y:S01]  /*a1c0*/  ISETP.GE.AND P3, PT, R137, RZ, PT ;  /* 0x000000ff8900720c */ /* 0x000fe20003f66270 */
[-C--:B------:R-:W-:Y:S01]  /*a1d0*/  FFMA.FTZ R72, R177, -R132.reuse, R72 ;  /* 0x80000084b1487223 */ /* 0x080fe20000010048 */
[----:B------:R-:W2:Y:S01]  /*a1e0*/  I2F R176, R3 ;  /* 0x0000000300b07306 */ /* 0x000ea20000201400 */
[C---:B------:R-:W-:Y:S01]  /*a1f0*/  IADD3 R177, R0.reuse, -0x20, RZ ;  /* 0xffffffe000b17810 */ /* 0x040fe20007ffe0ff */
[-C--:B------:R-:W-:Y:S01]  /*a200*/  FFMA.FTZ R10, R179, -R132.reuse, R10 ;  /* 0x80000084b30a7223 */ /* 0x080fe2000001000a */
[----:B------:R-:W-:Y:S01]  /*a210*/  IADD3 R179, R0, -0x18, RZ ;  /* 0xffffffe800b37810 */ /* 0x000fe20007ffe0ff */
[-C--:B------:R-:W-:Y:S01]  /*a220*/  FFMA.FTZ R11, R178, -R132.reuse, R11 ;  /* 0x80000084b20b7223 */ /* 0x080fe2000001000b */
[C---:B------:R-:W-:Y:S06]  /*a230*/  IADD3 R178, R0.reuse, -0x19, RZ ;  /* 0xffffffe700b27810 */ /* 0x040fec0007ffe0ff */
[C---:B------:R-:W-:Y:S01]  /*a240*/  @!P3 IADD3 R137, -R0.reuse, -0x37, RZ ;  /* 0xffffffc90089b810 */ /* 0x040fe20007ffe1ff */
[CC--:B-1----:R-:W-:Y:S03]  /*a250*/  FFMA.FTZ R26, R175.reuse, -R132.reuse, R26 ;  /* 0x80000084af1a7223 */ /* 0x0c2fe6000001001a */
[----:B------:R-:W1:Y:S01]  /*a260*/  I2F R173, R137 ;  /* 0x0000008900ad7306 */ /* 0x000e620000201400 */
[C---:B------:R-:W-:Y:S01]  /*a270*/  IADD3 R2, R0.reuse, 0x2f, RZ ;  /* 0x0000002f00027810 */ /* 0x040fe20007ffe0ff */
[-C--:B------:R-:W-:Y:S01]  /*a280*/  FFMA.FTZ R12, R175, -R132.reuse, R12 ;  /* 0x80000084af0c7223 */ /* 0x080fe2000001000c */
[----:B------:R-:W-:Y:S02]  /*a290*/  IADD3 R175, R0, -0x78, RZ ;  /* 0xffffff8800af7810 */ /* 0x000fe40007ffe0ff */
[----:B------:R-:W-:Y:S02]  /*a2a0*/  ISETP.GE.AND P3, PT, R2, RZ, PT ;  /* 0x000000ff0200720c */ /* 0x000fe40003f66270 */
[----:B------:R-:W-:Y:S01]  /*a2b0*/  ISETP.GE.AND P4, PT, R175, RZ, PT ;  /* 0x000000ffaf00720c */ /* 0x000fe20003f86270 */
[-C--:B--2---:R-:W-:Y:S01]  /*a2c0*/  FFMA.FTZ R15, R176, -R132.reuse, R15 ;  /* 0x80000084b00f7223 */ /* 0x084fe2000001000f */
[----:B------:R-:W-:Y:S01]  /*a2d0*/  IADD3 R3, R0, 0x30, RZ ;  /* 0x0000003000037810 */ /* 0x000fe20007ffe0ff */
[-C--:B------:R-:W-:Y:S01]  /*a2e0*/  FFMA.FTZ R9, R176, -R132.reuse, R9 ;  /* 0x80000084b0097223 */ /* 0x080fe20000010009 */
[C---:B------:R-:W-:Y:S02]  /*a2f0*/  IADD3 R176, R0.reuse, -0x71, RZ ;  /* 0xffffff8f00b07810 */ /* 0x040fe40007ffe0ff */
[----:B------:R-:W-:Y:S05]  /*a300*/  ISETP.GE.AND P2, PT, R3, RZ, PT ;  /* 0x000000ff0300720c */ /* 0x000fea0003f46270 */
[C---:B------:R-:W-:Y:S02]  /*a310*/  @!P3 IADD3 R2, -R0.reuse, -0x2f, RZ ;  /* 0xffffffd10002b810 */ /* 0x040fe40007ffe1ff */
[----:B------:R-:W-:Y:S02]  /*a320*/  @!P4 IADD3 R175, -R0, 0x78, RZ ;  /* 0x0000007800afc810 */ /* 0x000fe40007ffe1ff */
[----:B------:R-:W2:Y:S01]  /*a330*/  I2F R172, R2 ;  /* 0x0000000200ac7306 */ /* 0x000ea20000201400 */
[----:B------:R-:W-:Y:S01]  /*a340*/  ISETP.GE.AND P4, PT, R182, RZ, PT ;  /* 0x000000ffb600720c */ /* 0x000fe20003f86270 */
[CC--:B-1----:R-:W-:Y:S01]  /*a350*/  FFMA.FTZ R13, R173.reuse, -R132.reuse, R13 ;  /* 0x80000084ad0d7223 */ /* 0x0c2fe2000001000d */
[C---:B------:R-:W-:Y:S01]  /*a360*/  IADD3 R137, R0.reuse, 0x28, RZ ;  /* 0x0000002800897810 */ /* 0x040fe20007ffe0ff */
[-C--:B------:R-:W-:Y:S01]  /*a370*/  FFMA.FTZ R27, R173, -R132.reuse, R27 ;  /* 0x80000084ad1b7223 */ /* 0x080fe2000001001b */
[C---:B------:R-:W-:Y:S02]  /*a380*/  @!P2 IADD3 R3, -R0.reuse, -0x30, RZ ;  /* 0xffffffd00003a810 */ /* 0x040fe40007ffe1ff */
[----:B------:R-:W-:Y:S02]  /*a390*/  ISETP.GE.AND P2, PT, R137, RZ, PT ;  /* 0x000000ff8900720c */ /* 0x000fe40003f46270 */
[C---:B------:R-:W-:Y:S01]  /*a3a0*/  IADD3 R173, R0.reuse, -0x28, RZ ;  /* 0xffffffd800ad7810 */ /* 0x040fe20007ffe0ff */
[----:B------:R1:W3:Y:S04]  /*a3b0*/  I2F R174, R3 ;  /* 0x0000000300ae7306 */ /* 0x0002e80000201400 */
[C---:B------:R-:W-:Y:S06]  /*a3c0*/  @!P4 IADD3 R182, -R0.reuse, 0x11, RZ ;  /* 0x0000001100b6c810 */ /* 0x040fec0007ffe1ff */
[----:B------:R-:W4:Y:S01]  /*a3d0*/  I2F R175, R175 ;  /* 0x000000af00af7306 */ /* 0x000f220000201400 */
[----:B------:R-:W-:Y:S01]  /*a3e0*/  @!P2 IADD3 R137, -R0, -0x28, RZ ;  /* 0xffffffd80089a810 */ /* 0x000fe20007ffe1ff */
[-C--:B--2---:R-:W-:Y:S01]  /*a3f0*/  FFMA.FTZ R31, R172, -R132.reuse, R31 ;  /* 0x80000084ac1f7223 */ /* 0x084fe2000001001f */
[----:B------:R-:W-:Y:S01]  /*a400*/  IADD3 R2, R0, 0x20, RZ ;  /* 0x0000002000027810 */ /* 0x000fe20007ffe0ff */
[-C--:B------:R-:W-:Y:S01]  /*a410*/  FFMA.FTZ R25, R172, -R132.reuse, R25 ;  /* 0x80000084ac197223 */ /* 0x080fe20000010019 */
[----:B------:R-:W-:Y:S02]  /*a420*/  IADD3 R172, R0, -0x29, RZ ;  /* 0xffffffd700ac7810 */ /* 0x000fe40007ffe0ff */
[----:B------:R-:W-:Y:S03]  /*a430*/  ISETP.GE.AND P2, PT, R2, RZ, PT ;  /* 0x000000ff0200720c */ /* 0x000fe60003f46270 */
[----:B------:R-:W2:Y:S01]  /*a440*/  I2F R205, R137 ;  /* 0x0000008900cd7306 */ /* 0x000ea20000201400 */
[----:B-1----:R-:W-:Y:S01]  /*a450*/  IADD3 R3, R0, 0x27, RZ ;  /* 0x0000002700037810 */ /* 0x002fe20007ffe0ff */
[CC--:B---3--:R-:W-:Y:S02]  /*a460*/  FFMA.FTZ R24, R174.reuse, -R132.reuse, R24 ;  /* 0x80000084ae187223 */ /* 0x0c8fe40000010018 */
[-C--:B------:R-:W-:Y:S01]  /*a470*/  FFMA.FTZ R30, R174, -R132.reuse, R30 ;  /* 0x80000084ae1e7223 */ /* 0x080fe2000001001e */
[----:B------:R-:W-:Y:S05]  /*a480*/  ISETP.GE.AND P3, PT, R3, RZ, PT ;  /* 0x000000ff0300720c */ /* 0x000fea0003f66270 */
[----:B------:R-:W1:Y:S01]  /*a490*/  I2F R182, R182 ;  /* 0x000000b600b67306 */ /* 0x000e620000201400 */
[C---:B------:R-:W-:Y:S02]  /*a4a0*/  IADD3 R174, R0.reuse, -0x21, RZ ;  /* 0xffffffdf00ae7810 */ /* 0x040fe40007ffe0ff */
[----:B------:R-:W-:Y:S01]  /*a4b0*/  @!P2 IADD3 R2, -R0, -0x20, RZ ;  /* 0xffffffe00002a810 */ /* 0x000fe20007ffe1ff */
[-C--:B----4-:R-:W-:Y:S01]  /*a4c0*/  FFMA.FTZ R128, R175, -R132.reuse, R128 ;  /* 0x80000084af807223 */ /* 0x090fe20000010080 */
[----:B------:R-:W-:Y:S05]  /*a4d0*/  ISETP.GE.AND P4, PT, R174, RZ, PT ;  /* 0x000000ffae00720c */ /* 0x000fea0003f86270 */
[----:B------:R-:W3:Y:S01]  /*a4e0*/  I2F R203, R2 ;  /* 0x0000000200cb7306 */ /* 0x000ee20000201400 */
[----:B------:R-:W-:Y:S02]  /*a4f0*/  @!P3 IADD3 R3, -R0, -0x27, RZ ;  /* 0xffffffd90003b810 */ /* 0x000fe40007ffe1ff */
[----:B------:R-:W-:Y:S01]  /*a500*/  ISETP.GE.AND P3, PT, R138, RZ, PT ;  /* 0x000000ff8a00720c */ /* 0x000fe20003f66270 */
[CC--:B--2---:R-:W-:Y:S01]  /*a510*/  FFMA.FTZ R42, R205.reuse, -R132.reuse, R42 ;  /* 0x80000084cd2a7223 */ /* 0x0c4fe2000001002a */
[C---:B------:R-:W-:Y:S01]  /*a520*/  IADD3 R137, R0.reuse, 0x1f, RZ ;  /* 0x0000001f00897810 */ /* 0x040fe20007ffe0ff */
[-C--:B------:R-:W-:Y:S02]  /*a530*/  FFMA.FTZ R28, R205, -R132.reuse, R28 ;  /* 0x80000084cd1c7223 */ /* 0x080fe4000001001c */
[----:B------:R-:W-:Y:S02]  /*a540*/  @!P4 IADD3 R174, -R0, 0x21, RZ ;  /* 0x0000002100aec810 */ /* 0x000fe40007ffe1ff */
[----:B------:R-:W2:Y:S01]  /*a550*/  I2F R204, R3 ;  /* 0x0000000300cc7306 */ /* 0x000ea20000201400 */
[----:B------:R-:W-:Y:S01]  /*a560*/  ISETP.GE.AND P2, PT, R137, RZ, PT ;  /* 0x000000ff8900720c */ /* 0x000fe20003f46270 */
[CC--:B-1----:R-:W-:Y:S02]  /*a570*/  FFMA.FTZ R21, R182.reuse, -R132.reuse, R21 ;  /* 0x80000084b6157223 */ /* 0x0c2fe40000010015 */
[-C--:B------:R-:W-:Y:S02]  /*a580*/  FFMA.FTZ R35, R182, -R132.reuse, R35 ;  /* 0x80000084b6237223 */ /* 0x080fe40000010023 */
[----:B------:R-:W-:Y:S01]  /*a590*/  @!P3 IADD3 R138, -R0, 0x40, RZ ;  /* 0x00000040008ab810 */ /* 0x000fe20007ffe1ff */
[CC--:B------:R-:W-:Y:S02]  /*a5a0*/  FFMA.FTZ R95, R182.reuse, -R132.reuse, R95 ;  /* 0x80000084b65f7223 */ /* 0x0c0fe4000001005f */
[-C--:B------:R-:W-:Y:S01]  /*a5b0*/  FFMA.FTZ R89, R182, -R132.reuse, R89 ;  /* 0x80000084b6597223 */ /* 0x080fe20000010059 */
[----:B------:R-:W1:Y:S01]  /*a5c0*/  I2F R202, R138 ;  /* 0x0000008a00ca7306 */ /* 0x000e620000201400 */
[CC--:B---3--:R-:W-:Y:S01]  /*a5d0*/  FFMA.FTZ R46, R203.reuse, -R132.reuse, R46 ;  /* 0x80000084cb2e7223 */ /* 0x0c8fe2000001002e */
[C---:B------:R-:W-:Y:S01]  /*a5e0*/  IADD3 R2, R0.reuse, 0x18, RZ ;  /* 0x0000001800027810 */ /* 0x040fe20007ffe0ff */
[-C--:B------:R-:W-:Y:S01]  /*a5f0*/  FFMA.FTZ R40, R203, -R132.reuse, R40 ;  /* 0x80000084cb287223 */ /* 0x080fe20000010028 */
[----:B------:R-:W-:Y:S02]  /*a600*/  @!P2 IADD3 R137, -R0, -0x1f, RZ ;  /* 0xffffffe10089a810 */ /* 0x000fe40007ffe1ff */
[----:B------:R-:W-:Y:S04]  /*a610*/  ISETP.GE.AND P2, PT, R2, RZ, PT ;  /* 0x000000ff0200720c */ /* 0x000fe80003f46270 */
[----:B------:R-:W3:Y:S01]  /*a620*/  I2F R201, R137 ;  /* 0x0000008900c97306 */ /* 0x000ee20000201400 */
[-C--:B--2---:R-:W-:Y:S01]  /*a630*/  FFMA.FTZ R43, R204, -R132.reuse, R43 ;  /* 0x80000084cc2b7223 */ /* 0x084fe2000001002b */
[----:B------:R-:W-:Y:S01]  /*a640*/  IADD3 R3, R0, -0x41, RZ ;  /* 0xffffffbf00037810 */ /* 0x000fe20007ffe0ff */
[-C--:B------:R-:W-:Y:S03]  /*a650*/  FFMA.FTZ R29, R204, -R132.reuse, R29 ;  /* 0x80000084cc1d7223 */ /* 0x080fe6000001001d */
[----:B------:R-:W-:Y:S03]  /*a660*/  ISETP.GE.AND P3, PT, R3, RZ, PT ;  /* 0x000000ff0300720c */ /* 0x000fe60003f66270 */
[----:B------:R-:W-:Y:S01]  /*a670*/  @!P2 IADD3 R2, -R0, -0x18, RZ ;  /* 0xffffffe80002a810 */ /* 0x000fe20007ffe1ff */
[CC--:B-1----:R-:W-:Y:S03]  /*a680*/  FFMA.FTZ R68, R202.reuse, -R132.reuse, R68 ;  /* 0x80000084ca447223 */ /* 0x0c2fe60000010044 */
[----:B------:R-:W1:Y:S01]  /*a690*/  I2F R199, R2 ;  /* 0x0000000200c77306 */ /* 0x000e620000201400 */
[-C--:B------:R-:W-:Y:S01]  /*a6a0*/  FFMA.FTZ R82, R202, -R132.reuse, R82 ;  /* 0x80000084ca527223 */ /* 0x080fe20000010052 */
[C---:B------:R-:W-:Y:S04]  /*a6b0*/  IADD3 R138, R0.reuse, -0x48, RZ ;  /* 0xffffffb8008a7810 */ /* 0x040fe80007ffe0ff */
[----:B------:R-:W-:Y:S02]  /*a6c0*/  @!P3 IADD3 R3, -R0, 0x41, RZ ;  /* 0x000000410003b810 */ /* 0x000fe40007ffe1ff */
[----:B------:R-:W-:Y:S01]  /*a6d0*/  ISETP.GE.AND P3, PT, R138, RZ, PT ;  /* 0x000000ff8a00720c */ /* 0x000fe20003f66270 */
[CC--:B---3--:R-:W-:Y:S01]  /*a6e0*/  FFMA.FTZ R47, R201.reuse, -R132.reuse, R47 ;  /* 0x80000084c92f7223 */ /* 0x0c8fe2000001002f */
[----:B------:R-:W2:Y:S01]  /*a6f0*/  I2F R200, R3 ;  /* 0x0000000300c87306 */ /* 0x000ea20000201400 */
[-C--:B------:R-:W-:Y:S01]  /*a700*/  FFMA.FTZ R41, R201, -R132.reuse, R41 ;  /* 0x80000084c9297223 */ /* 0x080fe20000010029 */
[C---:B------:R-:W-:Y:S04]  /*a710*/  IADD3 R137, R0.reuse, 0x17, RZ ;  /* 0x0000001700897810 */ /* 0x040fe80007ffe0ff */
[----:B------:R-:W-:Y:S05]  /*a720*/  ISETP.GE.AND P2, PT, R137, RZ, PT ;  /* 0x000000ff8900720c */ /* 0x000fea0003f46270 */
[C---:B------:R-:W-:Y:S01]  /*a730*/  @!P3 IADD3 R138, -R0.reuse, 0x48, RZ ;  /* 0x00000048008ab810 */ /* 0x040fe20007ffe1ff */
[CC--:B-1----:R-:W-:Y:S03]  /*a740*/  FFMA.FTZ R58, R199.reuse, -R132.reuse, R58 ;  /* 0x80000084c73a7223 */ /* 0x0c2fe6000001003a */
[----:B------:R-:W1:Y:S01]  /*a750*/  I2F R198, R138 ;  /* 0x0000008a00c67306 */ /* 0x000e620000201400 */
[-C--:B------:R-:W-:Y:S01]  /*a760*/  FFMA.FTZ R44, R199, -R132.reuse, R44 ;  /* 0x80000084c72c7223 */ /* 0x080fe2000001002c */
[C---:B------:R-:W-:Y:S02]  /*a770*/  IADD3 R2, R0.reuse, 0x10, RZ ;  /* 0x0000001000027810 */ /* 0x040fe40007ffe0ff */
[----:B------:R-:W-:Y:S02]  /*a780*/  @!P2 IADD3 R137, -R0, -0x17, RZ ;  /* 0xffffffe90089a810 */ /* 0x000fe40007ffe1ff */
[----:B------:R-:W-:Y:S01]  /*a790*/  ISETP.GE.AND P2, PT, R2, RZ, PT ;  /* 0x000000ff0200720c */ /* 0x000fe20003f46270 */
[CC--:B--2---:R-:W-:Y:S03]  /*a7a0*/  FFMA.FTZ R69, R200.reuse, -R132.reuse, R69 ;  /* 0x80000084c8457223 */ /* 0x0c4fe60000010045 */
[----:B------:R-:W2:Y:S01]  /*a7b0*/  I2F R197, R137 ;  /* 0x0000008900c57306 */ /* 0x000ea20000201400 */
[-C--:B------:R-:W-:Y:S01]  /*a7c0*/  FFMA.FTZ R83, R200, -R132.reuse, R83 ;  /* 0x80000084c8537223 */ /* 0x080fe20000010053 */
[C---:B------:R-:W-:Y:S04]  /*a7d0*/  IADD3 R3, R0.reuse, -0x49, RZ ;  /* 0xffffffb700037810 */ /* 0x040fe80007ffe0ff */
[----:B------:R-:W-:Y:S03]  /*a7e0*/  ISETP.GE.AND P3, PT, R3, RZ, PT ;  /* 0x000000ff0300720c */ /* 0x000fe60003f66270 */
[----:B------:R-:W-:Y:S01]  /*a7f0*/  @!P2 IADD3 R2, -R0, -0x10, RZ ;  /* 0xfffffff00002a810 */ /* 0x000fe20007ffe1ff */
[----:B------:R-:W3:Y:S01]  /*a800*/  I2F R200, R174 ;  /* 0x000000ae00c87306 */ /* 0x000ee20000201400 */
[-C--:B-1----:R-:W-:Y:S01]  /*a810*/  FFMA.FTZ R80, R198, -R132.reuse, R80 ;  /* 0x80000084c6507223 */ /* 0x082fe20000010050 */
[----:B------:R-:W-:Y:S01]  /*a820*/  IADD3 R138, R0, -0x50, RZ ;  /* 0xffffffb0008a7810 */ /* 0x000fe20007ffe0ff */
[-C--:B------:R-:W-:Y:S06]  /*a830*/  FFMA.FTZ R86, R198, -R132.reuse, R86 ;  /* 0x80000084c6567223 */ /* 0x080fec0000010056 */
[----:B------:R-:W-:Y:S01]  /*a840*/  @!P3 IADD3 R3, -R0, 0x49, RZ ;  /* 0x000000490003b810 */ /* 0x000fe20007ffe1ff */
[----:B------:R1:W4:Y:S01]  /*a850*/  I2F R195, R2 ;  /* 0x0000000200c37306 */ /* 0x0003220000201400 */
[----:B------:R-:W-:Y:S01]  /*a860*/  ISETP.GE.AND P3, PT, R138, RZ, PT ;  /* 0x000000ff8a00720c */ /* 0x000fe20003f66270 */
[CC--:B--2---:R-:W-:Y:S01]  /*a870*/  FFMA.FTZ R59, R197.reuse, -R132.reuse, R59 ;  /* 0x80000084c53b7223 */ /* 0x0c4fe2000001003b */
[----:B------:R-:W-:Y:S01]  /*a880*/  IADD3 R137, R0, 0xf, RZ ;  /* 0x0000000f00897810 */ /* 0x000fe20007ffe0ff */
[-C--:B------:R-:W-:Y:S03]  /*a890*/  FFMA.FTZ R45, R197, -R132.reuse, R45 ;  /* 0x80000084c52d7223 */ /* 0x080fe6000001002d */
[----:B------:R-:W-:Y:S03]  /*a8a0*/  ISETP.GE.AND P2, PT, R137, RZ, PT ;  /* 0x000000ff8900720c */ /* 0x000fe60003f46270 */
[----:B------:R-:W2:Y:S01]  /*a8b0*/  I2F R196, R3 ;  /* 0x0000000300c47306 */ /* 0x000ea20000201400 */
[-C--:B---3--:R-:W-:Y:S03]  /*a8c0*/  FFMA.FTZ R51, R200, -R132.reuse, R51 ;  /* 0x80000084c8337223 */ /* 0x088fe60000010033 */
[----:B------:R-:W-:Y:S01]  /*a8d0*/  @!P3 IADD3 R138, -R0, 0x50, RZ ;  /* 0x00000050008ab810 */ /* 0x000fe20007ffe1ff */
[CC--:B------:R-:W-:Y:S02]  /*a8e0*/  FFMA.FTZ R37, R200.reuse, -R132.reuse, R37 ;  /* 0x80000084c8257223 */ /* 0x0c0fe40000010025 */
[CC--:B------:R-:W-:Y:S03]  /*a8f0*/  FFMA.FTZ R111, R200.reuse, -R132.reuse, R111 ;  /* 0x80000084c86f7223 */ /* 0x0c0fe6000001006f */
[----:B------:R3:W5:Y:S01]  /*a900*/  I2F R194, R138 ;  /* 0x0000008a00c27306 */ /* 0x0007620000201400 */
[-C--:B------:R-:W-:Y:S01]  /*a910*/  FFMA.FTZ R105, R200, -R132.reuse, R105 ;  /* 0x80000084c8697223 */ /* 0x080fe20000010069 */
[C---:B------:R-:W-:Y:S02]  /*a920*/  @!P2 IADD3 R137, -R0.reuse, -0xf, RZ ;  /* 0xfffffff10089a810 */ /* 0x040fe40007ffe1ff */
[----:B-1----:R-:W-:Y:S01]  /*a930*/  IADD3 R2, R0, 0x8, RZ ;  /* 0x0000000800027810 */ /* 0x002fe20007ffe0ff */
[CC--:B----4-:R-:W-:Y:S02]  /*a940*/  FFMA.FTZ R62, R195.reuse, -R132.reuse, R62 ;  /* 0x80000084c33e7223 */ /* 0x0d0fe4000001003e */
[-C--:B------:R-:W-:Y:S01]  /*a950*/  FFMA.FTZ R56, R195, -R132.reuse, R56 ;  /* 0x80000084c3387223 */ /* 0x080fe20000010038 */
[----:B------:R-:W-:Y:S02]  /*a960*/  ISETP.GE.AND P2, PT, R2, RZ, PT ;  /* 0x000000ff0200720c */ /* 0x000fe40003f46270 */
[----:B------:R-:W1:Y:S01]  /*a970*/  I2F R193, R137 ;  /* 0x0000008900c17306 */ /* 0x000e620000201400 */
[-C--:B--2---:R-:W-:Y:S01]  /*a980*/  FFMA.FTZ R81, R196, -R132.reuse, R81 ;  /* 0x80000084c4517223 */ /* 0x084fe20000010051 */
[----:B------:R-:W-:Y:S01]  /*a990*/  IADD3 R3, R0, -0x51, RZ ;  /* 0xffffffaf00037810 */ /* 0x000fe20007ffe0ff */
[-C--:B------:R-:W-:Y:S03]  /*a9a0*/  FFMA.FTZ R87, R196, -R132.reuse, R87 ;  /* 0x80000084c4577223 */ /* 0x080fe60000010057 */
[----:B------:R-:W-:Y:S05]  /*a9b0*/  ISETP.GE.AND P3, PT, R3, RZ, PT ;  /* 0x000000ff0300720c */ /* 0x000fea0003f66270 */
[C---:B------:R-:W-:Y:S02]  /*a9c0*/  @!P2 IADD3 R2, -R0.reuse, -0x8, RZ ;  /* 0xfffffff80002a810 */ /* 0x040fe40007ffe1ff */
[----:B---3--:R-:W-:Y:S02]  /*a9d0*/  IADD3 R138, R0, -0x1, RZ ;  /* 0xffffffff008a7810 */ /* 0x008fe40007ffe0ff */
[----:B------:R-:W2:Y:S01]  /*a9e0*/  I2F R207, R2 ;  /* 0x0000000200cf7306 */ /* 0x000ea20000201400 */
[CC--:B-----5:R-:W-:Y:S02]  /*a9f0*/  FFMA.FTZ R84, R194.reuse, -R132.reuse, R84 ;  /* 0x80000084c2547223 */ /* 0x0e0fe40000010054 */
[-C--:B------:R-:W-:Y:S01]  /*aa00*/  FFMA.FTZ R98, R194, -R132.reuse, R98 ;  /* 0x80000084c2627223 */ /* 0x080fe20000010062 */
[C---:B------:R-:W-:Y:S01]  /*aa10*/  @!P3 IADD3 R3, -R0.reuse, 0x51, RZ ;  /* 0x000000510003b810 */ /* 0x040fe20007ffe1ff */
[CC--:B-1----:R-:W-:Y:S01]  /*aa20*/  FFMA.FTZ R63, R193.reuse, -R132.reuse, R63 ;  /* 0x80000084c13f7223 */ /* 0x0c2fe2000001003f */
[C---:B------:R-:W-:Y:S04]  /*aa30*/  IADD3 R137, R0.reuse, -0x58, RZ ;  /* 0xffffffa800897810 */ /* 0x040fe80007ffe0ff */
[----:B------:R-:W1:Y:S01]  /*aa40*/  I2F R191, R3 ;  /* 0x0000000300bf7306 */ /* 0x000e620000201400 */
[-C--:B------:R-:W-:Y:S01]  /*aa50*/  FFMA.FTZ R57, R193, -R132.reuse, R57 ;  /* 0x80000084c1397223 */ /* 0x080fe20000010039 */
[----:B------:R-:W-:Y:S01]  /*aa60*/  ISETP.GE.AND P3, PT, R137, RZ, PT ;  /* 0x000000ff8900720c */ /* 0x000fe20003f66270 */
[CC--:B--2---:R-:W-:Y:S01]  /*aa70*/  FFMA.FTZ R6, R207.reuse, -R132.reuse, R6 ;  /* 0x80000084cf067223 */ /* 0x0c4fe20000010006 */
[C---:B------:R-:W-:Y:S01]  /*aa80*/  IADD3 R2, R0.reuse, 0x7, RZ ;  /* 0x0000000700027810 */ /* 0x040fe20007ffe0ff */
[CC--:B------:R-:W-:Y:S10]  /*aa90*/  FFMA.FTZ R74, R207.reuse, -R132.reuse, R74 ;  /* 0x80000084cf4a7223 */ /* 0x0c0ff4000001004a */
[----:B------:R-:W-:Y:S01]  /*aaa0*/  @!P3 IADD3 R137, -R0, 0x58, RZ ;  /* 0x000000580089b810 */ /* 0x000fe20007ffe1ff */
[-C--:B------:R-:W-:Y:S01]  /*aab0*/  FFMA.FTZ R60, R207, -R132.reuse, R60 ;  /* 0x80000084cf3c7223 */ /* 0x080fe2000001003c */
[----:B------:R-:W-:Y:S02]  /*aac0*/  ISETP.GE.AND P2, PT, R2, RZ, PT ;  /* 0x000000ff0200720c */ /* 0x000fe40003f46270 */
[----:B------:R2:W3:Y:S01]  /*aad0*/  I2F R189, R137 ;  /* 0x0000008900bd7306 */ /* 0x0004e20000201400 */
[CC--:B-1----:R-:W-:Y:S01]  /*aae0*/  FFMA.FTZ R85, R191.reuse, -R132.reuse, R85 ;  /* 0x80000084bf557223 */ /* 0x0c2fe20000010055 */
[C---:B------:R-:W-:Y:S01]  /*aaf0*/  IADD3 R3, R0.reuse, -0x59, RZ ;  /* 0xffffffa700037810 */ /* 0x040fe20007ffe0ff */
[-C--:B------:R-:W-:Y:S03]  /*ab00*/  FFMA.FTZ R99, R191, -R132.reuse, R99 ;  /* 0x80000084bf637223 */ /* 0x080fe60000010063 */
[----:B------:R-:W-:Y:S05]  /*ab10*/  ISETP.GE.AND P3, PT, R3, RZ, PT ;  /* 0x000000ff0300720c */ /* 0x000fea0003f66270 */
[C---:B------:R-:W-:Y:S02]  /*ab20*/  @!P2 IADD3 R2, -R0.reuse, -0x7, RZ ;  /* 0xfffffff90002a810 */ /* 0x040fe40007ffe1ff */
[----:B------:R-:W-:Y:S02]  /*ab30*/  ISETP.GE.AND P2, PT, R139, RZ, PT ;  /* 0x000000ff8b00720c */ /* 0x000fe40003f46270 */
[----:B------:R-:W1:Y:S04]  /*ab40*/  I2F R206, R2 ;  /* 0x0000000200ce7306 */ /* 0x000e680000201400 */
[C---:B------:R-:W-:Y:S02]  /*ab50*/  @!P3 IADD3 R3, -R0.reuse, 0x59, RZ ;  /* 0x000000590003b810 */ /* 0x040fe40007ffe1ff */
[C---:B--2---:R-:W-:Y:S01]  /*ab60*/  IADD3 R137, R0.reuse, -0x8, RZ ;  /* 0xfffffff800897810 */ /* 0x044fe20007ffe0ff */
[CC--:B---3--:R-:W-:Y:S03]  /*ab70*/  FFMA.FTZ R96, R189.reuse, -R132.reuse, R96 ;  /* 0x80000084bd607223 */ /* 0x0c8fe60000010060 */
[----:B------:R-:W2:Y:S01]  /*ab80*/  I2F R188, R3 ;  /* 0x0000000300bc7306 */ /* 0x000ea20000201400 */
[----:B------:R-:W-:Y:S01]  /*ab90*/  @!P2 IADD3 R139, -R0, 0x60, RZ ;  /* 0x00000060008ba810 */ /* 0x000fe20007ffe1ff */
[-C--:B------:R-:W-:Y:S01]  /*aba0*/  FFMA.FTZ R102, R189, -R132.reuse, R102 ;  /* 0x80000084bd667223 */ /* 0x080fe20000010066 */
[----:B------:R-:W-:Y:S02]  /*abb0*/  ISETP.GE.AND P6, PT, R137, RZ, PT ;  /* 0x000000ff8900720c */ /* 0x000fe40003fc6270 */
[----:B------:R-:W-:Y:S05]  /*abc0*/  ISETP.GE.AND P3, PT, R138, RZ, PT ;  /* 0x000000ff8a00720c */ /* 0x000fea0003f66270 */
[----:B------:R-:W3:Y:S01]  /*abd0*/  I2F R187, R139 ;  /* 0x0000008b00bb7306 */ /* 0x000ee20000201400 */
[-C--:B-1----:R-:W-:Y:S01]  /*abe0*/  FFMA.FTZ R7, R206, -R132.reuse, R7 ;  /* 0x80000084ce077223 */ /* 0x082fe20000010007 */
[----:B------:R-:W-:Y:S01]  /*abf0*/  IADD3 R2, R0, -0x68, RZ ;  /* 0xffffff9800027810 */ /* 0x000fe20007ffe0ff */
[-C--:B------:R-:W-:Y:S03]  /*ac00*/  FFMA.FTZ R75, R206, -R132.reuse, R75 ;  /* 0x80000084ce4b7223 */ /* 0x080fe6000001004b */
[----:B------:R-:W-:Y:S01]  /*ac10*/  @!P6 IADD3 R137, -R0, 0x8, RZ ;  /* 0x000000080089e810 */ /* 0x000fe20007ffe1ff */
[-C--:B------:R-:W-:Y:S01]  /*ac20*/  FFMA.FTZ R61, R206, -R132.reuse, R61 ;  /* 0x80000084ce3d7223 */ /* 0x080fe2000001003d */
[----:B------:R-:W-:Y:S02]  /*ac30*/  ISETP.GE.AND P6, PT, R183, RZ, PT ;  /* 0x000000ffb700720c */ /* 0x000fe40003fc6270 */
[----:B------:R-:W1:Y:S01]  /*ac40*/  I2F R190, R137 ;  /* 0x0000008900be7306 */ /* 0x000e620000201400 */
[----:B------:R-:W-:Y:S02]  /*ac50*/  @!P3 IADD3 R138, -R0, 0x1, RZ ;  /* 0x00000001008ab810 */ /* 0x000fe40007ffe1ff */
[----:B------:R-:W-:Y:S01]  /*ac60*/  ISETP.GE.AND P3, PT, R184, RZ, PT ;  /* 0x000000ffb800720c */ /* 0x000fe20003f66270 */
[-C--:B--2---:R-:W-:Y:S01]  /*ac70*/  FFMA.FTZ R97, R188, -R132.reuse, R97 ;  /* 0x80000084bc617223 */ /* 0x084fe20000010061 */
[----:B------:R-:W-:Y:S01]  /*ac80*/  IADD3 R3, R0, -0x61, RZ ;  /* 0xffffff9f00037810 */ /* 0x000fe20007ffe0ff */
[-C--:B------:R-:W-:Y:S01]  /*ac90*/  FFMA.FTZ R103, R188, -R132.reuse, R103 ;  /* 0x80000084bc677223 */ /* 0x080fe20000010067 */
[----:B------:R-:W-:Y:S02]  /*aca0*/  ISETP.GE.AND P5, PT, R2, RZ, PT ;  /* 0x000000ff0200720c */ /* 0x000fe40003fa6270 */
[----:B------:R-:W-:Y:S01]  /*acb0*/  ISETP.GE.AND P2, PT, R3, RZ, PT ;  /* 0x000000ff0300720c */ /* 0x000fe20003f46270 */
[----:B------:R-:W2:Y:S01]  /*acc0*/  I2F R192, R138 ;  /* 0x0000008a00c07306 */ /* 0x000ea20000201400 */
[----:B------:R-:W-:Y:S02]  /*acd0*/  @!P6 IADD3 R183, -R0, 0x10, RZ ;  /* 0x0000001000b7e810 */ /* 0x000fe40007ffe1ff */
[----:B------:R-:W-:Y:S01]  /*ace0*/  ISETP.GE.AND P6, PT, R178, RZ, PT ;  /* 0x000000ffb200720c */ /* 0x000fe20003fc6270 */
[CC--:B---3--:R-:W-:Y:S01]  /*acf0*/  FFMA.FTZ R100, R187.reuse, -R132.reuse, R100 ;  /* 0x80000084bb647223 */ /* 0x0c8fe20000010064 */
[C---:B------:R-:W-:Y:S01]  /*ad00*/  IADD3 R139, R0.reuse, -0x30, RZ ;  /* 0xffffffd0008b7810 */ /* 0x040fe20007ffe0ff */
[-C--:B------:R-:W-:Y:S01]  /*ad10*/  FFMA.FTZ R114, R187, -R132.reuse, R114 ;  /* 0x80000084bb727223 */ /* 0x080fe20000010072 */
[----:B------:R-:W-:Y:S02]  /*ad20*/  @!P3 IADD3 R184, -R0, 0x9, RZ ;  /* 0x0000000900b8b810 */ /* 0x000fe40007ffe1ff */
[----:B------:R-:W-:Y:S01]  /*ad30*/  ISETP.GE.AND P3, PT, R176, RZ, PT ;  /* 0x000000ffb000720c */ /* 0x000fe20003f66270 */
[----:B------:R-:W3:Y:S01]  /*ad40*/  I2F R183, R183 ;  /* 0x000000b700b77306 */ /* 0x000ee20000201400 */
[----:B------:R-:W-:Y:S02]  /*ad50*/  @!P5 IADD3 R2, -R0, 0x68, RZ ;  /* 0x000000680002d810 */ /* 0x000fe40007ffe1ff */
[----:B------:R-:W-:Y:S01]  /*ad60*/  ISETP.GE.AND P5, PT, R180, RZ, PT ;  /* 0x000000ffb400720c */ /* 0x000fe20003fa6270 */
[-C--:B-1----:R-:W-:Y:S01]  /*ad70*/  FFMA.FTZ R16, R190, -R132.reuse, R16 ;  /* 0x80000084be107223 */ /* 0x082fe20000010010 */
[----:B------:R-:W-:Y:S01]  /*ad80*/  @!P2 IADD3 R3, -R0, 0x61, RZ ;  /* 0x000000610003a810 */ /* 0x000fe20007ffe1ff */
[CC--:B------:R-:W-:Y:S01]  /*ad90*/  FFMA.FTZ R22, R190.reuse, -R132.reuse, R22 ;  /* 0x80000084be167223 */ /* 0x0c0fe20000010016 */
[----:B------:R-:W-:Y:S01]  /*ada0*/  ISETP.GE.AND P2, PT, R181, RZ, PT ;  /* 0x000000ffb500720c */ /* 0x000fe20003f46270 */
[-C--:B------:R-:W-:Y:S01]  /*adb0*/  FFMA.FTZ R90, R190, -R132.reuse, R90 ;  /* 0x80000084be5a7223 */ /* 0x080fe2000001005a */
[----:B------:R-:W-:Y:S01]  /*adc0*/  IADD3 R137, R0, -0x39, RZ ;  /* 0xffffffc700897810 */ /* 0x000fe20007ffe0ff */
[----:B------:R-:W1:Y:S01]  /*add0*/  I2F R186, R3 ;  /* 0x0000000300ba7306 */ /* 0x000e620000201400 */
[-C--:B------:R-:W-:Y:S01]  /*ade0*/  FFMA.FTZ R76, R190, -R132.reuse, R76 ;  /* 0x80000084be4c7223 */ /* 0x080fe2000001004c */
[----:B------:R-:W-:Y:S01]  /*adf0*/  @!P3 IADD3 R176, -R0, 0x71, RZ ;  /* 0x0000007100b0b810 */ /* 0x000fe20007ffe1ff */
[-C--:B--2---:R-:W-:Y:S01]  /*ae00*/  FFMA.FTZ R19, R192, -R132.reuse, R19 ;  /* 0x80000084c0137223 */ /* 0x084fe20000010013 */
[----:B------:R-:W-:Y:S01]  /*ae10*/  IADD3 R138, R0, -0x38, RZ ;  /* 0xffffffc8008a7810 */ /* 0x000fe20007ffe0ff */
[-C--:B------:R-:W-:Y:S01]  /*ae20*/  FFMA.FTZ R5, R192, -R132.reuse, R5 ;  /* 0x80000084c0057223 */ /* 0x080fe20000010005 */
[----:B------:R-:W-:Y:S01]  /*ae30*/  @!P5 IADD3 R180, -R0, 0x70, RZ ;  /* 0x0000007000b4d810 */ /* 0x000fe20007ffe1ff */
[-C--:B------:R-:W-:Y:S01]  /*ae40*/  FFMA.FTZ R79, R192, -R132.reuse, R79 ;  /* 0x80000084c04f7223 */ /* 0x080fe2000001004f */
[----:B------:R-:W-:Y:S02]  /*ae50*/  ISETP.GE.AND P5, PT, R177, RZ, PT ;  /* 0x000000ffb100720c */ /* 0x000fe40003fa6270 */
[----:B------:R-:W2:Y:S01]  /*ae60*/  I2F R184, R184 ;  /* 0x000000b800b87306 */ /* 0x000ea20000201400 */
[----:B------:R-:W-:Y:S01]  /*ae70*/  ISETP.GE.AND P4, PT, R138, RZ, PT ;  /* 0x000000ff8a00720c */ /* 0x000fe20003f86270 */
[-C--:B------:R-:W-:Y:S01]  /*ae80*/  FFMA.FTZ R73, R192, -R132.reuse, R73 ;  /* 0x80000084c0497223 */ /* 0x080fe20000010049 */
[----:B------:R-:W-:Y:S01]  /*ae90*/  ISETP.GE.AND P3, PT, R173, RZ, PT ;  /* 0x000000ffad00720c */ /* 0x000fe20003f66270 */
[CC--:B---3--:R-:W-:Y:S01]  /*aea0*/  FFMA.FTZ R20, R183.reuse, -R132.reuse, R20 ;  /* 0x80000084b7147223 */ /* 0x0c8fe20000010014 */
[C---:B------:R-:W-:Y:S01]  /*aeb0*/  @!P2 IADD3 R181, -R0.reuse, 0x69, RZ ;  /* 0x0000006900b5a810 */ /* 0x040fe20007ffe1ff */
[-C--:B------:R-:W-:Y:S01]  /*aec0*/  FFMA.FTZ R34, R183, -R132.reuse, R34 ;  /* 0x80000084b7227223 */ /* 0x080fe20000010022 */
[----:B------:R-:W-:Y:S01]  /*aed0*/  ISETP.GE.AND P2, PT, R179, RZ, PT ;  /* 0x000000ffb300720c */ /* 0x000fe20003f46270 */
[CC--:B------:R-:W-:Y:S01]  /*aee0*/  FFMA.FTZ R94, R183.reuse, -R132.reuse, R94 ;  /* 0x80000084b75e7223 */ /* 0x0c0fe2000001005e */
[C---:B------:R-:W-:Y:S01]  /*aef0*/  @!P6 IADD3 R178, -R0.reuse, 0x19, RZ ;  /* 0x0000001900b2e810 */ /* 0x040fe20007ffe1ff */
[----:B------:R-:W3:Y:S01]  /*af00*/  I2F R185, R2 ;  /* 0x0000000200b97306 */ /* 0x000ee20000201400 */
[-C--:B------:R-:W-:Y:S01]  /*af10*/  FFMA.FTZ R88, R183, -R132.reuse, R88 ;  /* 0x80000084b7587223 */ /* 0x080fe20000010058 */
[C---:B------:R-:W-:Y:S02]  /*af20*/  @!P5 IADD3 R177, -R0.reuse, 0x20, RZ ;  /* 0x0000002000b1d810 */ /* 0x040fe40007ffe1ff */
[----:B------:R-:W-:Y:S01]  /*af30*/  @!P4 IADD3 R138, -R0, 0x38, RZ ;  /* 0x00000038008ac810 */ /* 0x000fe20007ffe1ff */
[-C--:B-1----:R-:W-:Y:S01]  /*af40*/  FFMA.FTZ R101, R186, -R132.reuse, R101 ;  /* 0x80000084ba657223 */ /* 0x082fe20000010065 */
        /* <DEDUP_REMOVED lines=8> */
[CC--:B------:R-:W-:Y:S01]  /*afd0*/  FFMA.FTZ R17, R184.reuse, -R132.reuse, R17 ;  /* 0x80000084b8117223 */ /* 0x0c0fe20000010011 */
[----:B------:R-:W-:Y:S01]  /*afe0*/  ISETP.GE.AND P6, PT, R139, RZ, PT ;  /* 0x000000ff8b00720c */ /* 0x000fe20003fc6270 */
[-C--:B------:R-:W-:Y:S01]  /*aff0*/  FFMA.FTZ R91, R184, -R132.reuse, R91 ;  /* 0x80000084b85b7223 */ /* 0x080fe2000001005b */
[----:B------:R-:W-:Y:S01]  /*b000*/  ISETP.GE.AND P5, PT, R3, RZ, PT ;  /* 0x000000ff0300720c */ /* 0x000fe20003fa6270 */
[----:B------:R-:W2:Y:S01]  /*b010*/  I2F R177, R138 ;  /* 0x0000008a00b17306 */ /* 0x000ea20000201400 */
[----:B------:R-:W-:Y:S01]  /*b020*/  @!P3 IADD3 R137, -R0, 0x39, RZ ;  /* 0x000000390089b810 */ /* 0x000fe20007ffe1ff */
[-C--:B------:R-:W-:Y:S02]  /*b030*/  FFMA.FTZ R77, R184, -R132.reuse, R77 ;  /* 0x80000084b84d7223 */ /* 0x080fe4000001004d */
[CC--:B---3--:R-:W-:Y:S01]  /*b040*/  FFMA.FTZ R112, R185.reuse, -R132.reuse, R112 ;  /* 0x80000084b9707223 */ /* 0x0c8fe20000010070 */
[C---:B------:R-:W-:Y:S01]  /*b050*/  IADD3 R2, R0.reuse, -0x79, RZ ;  /* 0xffffff8700027810 */ /* 0x040fe20007ffe0ff */
[-C--:B------:R-:W-:Y:S01]  /*b060*/  FFMA.FTZ R118, R185, -R132.reuse, R118 ;  /* 0x80000084b9767223 */ /* 0x080fe20000010076 */
[----:B------:R-:W-:Y:S02]  /*b070*/  @!P2 IADD3 R172, -R0, 0x29, RZ ;  /* 0x0000002900aca810 */ /* 0x000fe40007ffe1ff */
[----:B------:R-:W-:Y:S01]  /*b080*/  ISETP.GE.AND P2, PT, R2, RZ, PT ;  /* 0x000000ff0200720c */ /* 0x000fe20003f46270 */
[----:B------:R-:W3:Y:S01]  /*b090*/  I2F R175, R137 ;  /* 0x0000008900af7306 */ /* 0x000ee20000201400 */
[C---:B------:R-:W-:Y:S02]  /*b0a0*/  @!P6 IADD3 R139, -R0.reuse, 0x30, RZ ;  /* 0x00000030008be810 */ /* 0x040fe40007ffe1ff */
[C---:B------:R-:W-:Y:S01]  /*b0b0*/  @!P5 IADD3 R3, -R0.reuse, 0x31, RZ ;  /* 0x000000310003d810 */ /* 0x040fe20007ffe1ff */
[CC--:B-1----:R-:W-:Y:S02]  /*b0c0*/  FFMA.FTZ R36, R205.reuse, -R132.reuse, R36 ;  /* 0x80000084cd247223 */ /* 0x0c2fe40000010024 */
[CC--:B------:R-:W-:Y:S02]  /*b0d0*/  FFMA.FTZ R50, R205.reuse, -R132.reuse, R50 ;  /* 0x80000084cd327223 */ /* 0x0c0fe40000010032 */
[CC--:B------:R-:W-:Y:S02]  /*b0e0*/  FFMA.FTZ R110, R205.reuse, -R132.reuse, R110 ;  /* 0x80000084cd6e7223 */ /* 0x0c0fe4000001006e */
[----:B------:R-:W1:Y:S01]  /*b0f0*/  I2F R179, R179 ;  /* 0x000000b300b37306 */ /* 0x000e620000201400 */
[-C--:B------:R-:W-:Y:S01]  /*b100*/  FFMA.FTZ R104, R205, -R132.reuse, R104 ;  /* 0x80000084cd687223 */ /* 0x080fe20000010068 */
[----:B------:R-:W-:Y:S01]  /*b110*/  @!P2 IADD3 R2, -R0, 0x79, RZ ;  /* 0x000000790002a810 */ /* 0x000fe20007ffe1ff */
[CC--:B--2---:R-:W-:Y:S01]  /*b120*/  FFMA.FTZ R64, R177.reuse, -R132.reuse, R64 ;  /* 0x80000084b1407223 */ /* 0x0c4fe20000010040 */
[----:B------:R-:W-:Y:S01]  /*b130*/  FMNMX.FTZ R138, R4, R133, !PT ;  /* 0x00000085048a7209 */ /* 0x000fe20007810000 */
[CC--:B------:R-:W-:Y:S01]  /*b140*/  FFMA.FTZ R70, R177.reuse, -R132.reuse, R70 ;  /* 0x80000084b1467223 */ /* 0x0c0fe20000010046 */
[----:B------:R-:W-:Y:S01]  /*b150*/  FMNMX.FTZ R0, R10, R135, !PT ;  /* 0x000000870a007209 */ /* 0x000fe20007810000 */
[----:B------:R-:W-:Y:S01]  /*b160*/  FFMA.FTZ R124, R177, -R132, R124 ;  /* 0x80000084b17c7223 */ /* 0x000fe2000001007c */
[----:B------:R-:W-:Y:S02]  /*b170*/  FMNMX.FTZ R138, R5, R138, !PT ;  /* 0x0000008a058a7209 */ /* 0x000fe40007810000 */
[----:B------:R-:W2:Y:S01]  /*b180*/  I2F R178, R178 ;  /* 0x000000b200b27306 */ /* 0x000ea20000201400 */
[----:B------:R-:W-:Y:S02]  /*b190*/  FMNMX.FTZ R0, R11, R0, !PT ;  /* 0x000000000b007209 */ /* 0x000fe40007810000 */
[----:B------:R-:W-:Y:S01]  /*b1a0*/  FMNMX.FTZ R138, R16, R138, !PT ;  /* 0x0000008a108a7209 */ /* 0x000fe20007810000 */
[C---:B---3--:R-:W-:Y:S01]  /*b1b0*/  FFMA.FTZ R65, R175.reuse, -R132, R65 ;  /* 0x80000084af417223 */ /* 0x048fe20000010041 */
[----:B------:R-:W-:Y:S01]  /*b1c0*/  FMNMX.FTZ R137, R6, R134, !PT ;  /* 0x0000008606897209 */ /* 0x000fe20007810000 */
[----:B------:R-:W-:Y:S01]  /*b1d0*/  FFMA.FTZ R71, R175, -R132, R71 ;  /* 0x80000084af477223 */ /* 0x000fe20000010047 */
[----:B------:R-:W-:Y:S01]  /*b1e0*/  FMNMX.FTZ R138, R17, R138, !PT ;  /* 0x0000008a118a7209 */ /* 0x000fe20007810000 */
[----:B------:R-:W-:Y:S01]  /*b1f0*/  FFMA.FTZ R125, R175, -R132, R125 ;  /* 0x80000084af7d7223 */ /* 0x000fe2000001007d */
[----:B------:R-:W-:Y:S01]  /*b200*/  FMNMX.FTZ R137, R7, R137, !PT ;  /* 0x0000008907897209 */ /* 0x000fe20007810000 */
[----:B------:R-:W3:Y:S01]  /*b210*/  I2F R195, R173 ;  /* 0x000000ad00c37306 */ /* 0x000ee20000201400 */
[----:B------:R-:W-:Y:S02]  /*b220*/  FMNMX.FTZ R138, R20, R138, !PT ;  /* 0x0000008a148a7209 */ /* 0x000fe40007810000 */
[----:B------:R-:W-:Y:S01]  /*b230*/  FMNMX.FTZ R137, R18, R137, !PT ;  /* 0x0000008912897209 */ /* 0x000fe20007810000 */
[----:B-1----:R-:W-:Y:S01]  /*b240*/  FFMA.FTZ R32, R179, -R132, R32 ;  /* 0x80000084b3207223 */ /* 0x002fe20000010020 */
[----:B------:R-:W-:Y:S01]  /*b250*/  FMNMX.FTZ R138, R21, R138, !PT ;  /* 0x0000008a158a7209 */ /* 0x000fe20007810000 */
[-C--:B------:R-:W-:Y:S01]  /*b260*/  FFMA.FTZ R38, R179, -R132.reuse, R38 ;  /* 0x80000084b3267223 */ /* 0x080fe20000010026 */
[----:B------:R-:W-:Y:S01]  /*b270*/  FMNMX.FTZ R137, R19, R137, !PT ;  /* 0x0000008913897209 */ /* 0x000fe20007810000 */
[C---:B------:R-:W-:Y:S01]  /*b280*/  FFMA.FTZ R106, R179.reuse, -R132, R106 ;  /* 0x80000084b36a7223 */ /* 0x040fe2000001006a */
[----:B------:R-:W-:Y:S01]  /*b290*/  FMNMX.FTZ R138, R32, R138, !PT ;  /* 0x0000008a208a7209 */ /* 0x000fe20007810000 */
[----:B------:R-:W1:Y:S01]  /*b2a0*/  I2F R191, R172 ;  /* 0x000000ac00bf7306 */ /* 0x000e620000201400 */
[----:B------:R-:W-:Y:S01]  /*b2b0*/  FMNMX.FTZ R137, R22, R137, !PT ;  /* 0x0000008916897209 */ /* 0x000fe20007810000 */
[----:B------:R-:W-:Y:S01]  /*b2c0*/  FFMA.FTZ R92, R179, -R132, R92 ;  /* 0x80000084b35c7223 */ /* 0x000fe2000001005c */
[----:B------:R-:W-:Y:S01]  /*b2d0*/  FMNMX.FTZ R0, R14, R0, !PT ;  /* 0x000000000e007209 */ /* 0x000fe20007810000 */
[CC--:B--2---:R-:W-:Y:S01]  /*b2e0*/  FFMA.FTZ R33, R178.reuse, -R132.reuse, R33 ;  /* 0x80000084b2217223 */ /* 0x0c4fe20000010021 */
[----:B------:R-:W-:Y:S01]  /*b2f0*/  FMNMX.FTZ R137, R23, R137, !PT ;  /* 0x0000008917897209 */ /* 0x000fe20007810000 */
[C---:B------:R-:W-:Y:S01]  /*b300*/  FFMA.FTZ R39, R178.reuse, -R132, R39 ;  /* 0x80000084b2277223 */ /* 0x040fe20000010027 */
[----:B------:R-:W-:Y:S01]  /*b310*/  FMNMX.FTZ R0, R15, R0, !PT ;  /* 0x000000000f007209 */ /* 0x000fe20007810000 */
[----:B------:R-:W-:Y:S01]  /*b320*/  FFMA.FTZ R107, R178, -R132, R107 ;  /* 0x80000084b26b7223 */ /* 0x000fe2000001006b */
[----:B------:R-:W-:Y:S01]  /*b330*/  FMNMX.FTZ R138, R33, R138, !PT ;  /* 0x0000008a218a7209 */ /* 0x000fe20007810000 */
[----:B------:R-:W2:Y:S01]  /*b340*/  I2F R174, R139 ;  /* 0x0000008b00ae7306 */ /* 0x000ea20000201400 */
[----:B------:R-:W-:Y:S01]  /*b350*/  FMNMX.FTZ R0, R26, R0, !PT ;  /* 0x000000001a007209 */ /* 0x000fe20007810000 */
[----:B------:R-:W-:Y:S01]  /*b360*/  FFMA.FTZ R93, R178, -R132, R93 ;  /* 0x80000084b25d7223 */ /* 0x000fe2000001005d */
[----:B------:R-:W-:Y:S01]  /*b370*/  FMNMX.FTZ R138, R36, R138, !PT ;  /* 0x0000008a248a7209 */ /* 0x000fe20007810000 */
[CC--:B---3--:R-:W-:Y:S01]  /*b380*/  FFMA.FTZ R48, R195.reuse, -R132.reuse, R48 ;  /* 0x80000084c3307223 */ /* 0x0c8fe20000010030 */
[----:B------:R-:W-:Y:S01]  /*b390*/  FMNMX.FTZ R137, R34, R137, !PT ;  /* 0x0000008922897209 */ /* 0x000fe20007810000 */
[----:B------:R-:W-:Y:S01]  /*b3a0*/  FFMA.FTZ R54, R195, -R132, R54 ;  /* 0x80000084c3367223 */ /* 0x000fe20000010036 */
[----:B------:R-:W-:Y:S01]  /*b3b0*/  FMNMX.FTZ R138, R37, R138, !PT ;  /* 0x0000008a258a7209 */ /* 0x000fe20007810000 */
[----:B------:R-:W-:Y:S01]  /*b3c0*/  FFMA.FTZ R122, R195, -R132, R122 ;  /* 0x80000084c37a7223 */ /* 0x000fe2000001007a */
[----:B------:R-:W-:Y:S01]  /*b3d0*/  FMNMX.FTZ R137, R35, R137, !PT ;  /* 0x0000008923897209 */ /* 0x000fe20007810000 */
[----:B------:R-:W3:Y:S01]  /*b3e0*/  I2F R3, R3 ;  /* 0x0000000300037306 */ /* 0x000ee20000201400 */
[----:B------:R-:W-:Y:S01]  /*b3f0*/  FMNMX.FTZ R138, R48, R138, !PT ;  /* 0x0000008a308a7209 */ /* 0x000fe20007810000 */
[-C--:B------:R-:W-:Y:S01]  /*b400*/  FFMA.FTZ R108, R195, -R132.reuse, R108 ;  /* 0x80000084c36c7223 */ /* 0x080fe2000001006c */
[----:B------:R-:W-:Y:S01]  /*b410*/  FMNMX.FTZ R137, R38, R137, !PT ;  /* 0x0000008926897209 */ /* 0x000fe20007810000 */
[----:B-1----:R-:W-:Y:S01]  /*b420*/  FFMA.FTZ R49, R191, -R132, R49 ;  /* 0x80000084bf317223 */ /* 0x002fe20000010031 */
[----:B------:R-:W-:Y:S01]  /*b430*/  FMNMX.FTZ R0, R27, R0, !PT ;  /* 0x000000001b007209 */ /* 0x000fe20007810000 */
[-C--:B------:R-:W-:Y:S01]  /*b440*/  FFMA.FTZ R55, R191, -R132.reuse, R55 ;  /* 0x80000084bf377223 */ /* 0x080fe20000010037 */
[----:B------:R-:W-:Y:S01]  /*b450*/  FMNMX.FTZ R137, R39, R137, !PT ;  /* 0x0000008927897209 */ /* 0x000fe20007810000 */
[----:B------:R-:W-:Y:S01]  /*b460*/  FFMA.FTZ R123, R191, -R132, R123 ;  /* 0x80000084bf7b7223 */ /* 0x000fe2000001007b */
        /* <DEDUP_REMOVED lines=15> */
[-C--:B---3--:R-:W-:Y:S01]  /*b560*/  FFMA.FTZ R53, R3, -R132.reuse, R53 ;  /* 0x8000008403357223 */ /* 0x088fe20000010035 */
[----:B------:R-:W-:Y:S01]  /*b570*/  FMNMX.FTZ R137, R55, R137, !PT ;  /* 0x0000008937897209 */ /* 0x000fe20007810000 */
[----:B------:R-:W-:Y:S01]  /*b580*/  FFMA.FTZ R67, R3, -R132, R67 ;  /* 0x8000008403437223 */ /* 0x000fe20000010043 */
[----:B------:R-:W-:Y:S01]  /*b590*/  FMNMX.FTZ R0, R43, R0, !PT ;  /* 0x000000002b007209 */ /* 0x000fe20007810000 */
[----:B------:R-:W-:Y:S01]  /*b5a0*/  FFMA.FTZ R127, R3, -R132, R127 ;  /* 0x80000084037f7223 */ /* 0x000fe2000001007f */
[----:B------:R-:W-:Y:S01]  /*b5b0*/  FMNMX.FTZ R138, R53, R138, !PT ;  /* 0x0000008a358a7209 */ /* 0x000fe20007810000 */
[----:B------:R-:W3:Y:S01]  /*b5c0*/  I2F R180, R180 ;  /* 0x000000b400b47306 */ /* 0x000ee20000201400 */
[----:B------:R-:W-:Y:S01]  /*b5d0*/  FMNMX.FTZ R0, R46, R0, !PT ;  /* 0x000000002e007209 */ /* 0x000fe20007810000 */
[----:B------:R-:W-:Y:S01]  /*b5e0*/  FFMA.FTZ R121, R3, -R132, R121 ;  /* 0x8000008403797223 */ /* 0x000fe20000010079 */
[----:B------:R-:W-:Y:S01]  /*b5f0*/  FMNMX.FTZ R138, R64, R138, !PT ;  /* 0x0000008a408a7209 */ /* 0x000fe20007810000 */
[----:B-1----:R-:W-:Y:S01]  /*b600*/  FFMA.FTZ R129, R2, -R132, R129 ;  /* 0x8000008402817223 */ /* 0x002fe20000010081 */
[----:B------:R-:W-:Y:S02]  /*b610*/  FMNMX.FTZ R2, R8, R136, !PT ;  /* 0x0000008808027209 */ /* 0x000fe40007810000 */
[----:B------:R-:W-:Y:S02]  /*b620*/  FMNMX.FTZ R0, R47, R0, !PT ;  /* 0x000000002f007209 */ /* 0x000fe40007810000 */
[----:B------:R-:W-:Y:S01]  /*b630*/  FMNMX.FTZ R138, R65, R138, !PT ;  /* 0x0000008a418a7209 */ /* 0x000fe20007810000 */
[----:B------:R-:W1:Y:S01]  /*b640*/  I2F R176, R176 ;  /* 0x000000b000b07306 */ /* 0x000e620000201400 */
[----:B------:R-:W-:Y:S02]  /*b650*/  FMNMX.FTZ R137, R66, R137, !PT ;  /* 0x0000008942897209 */ /* 0x000fe40007810000 */
[----:B------:R-:W-:Y:S01]  /*b660*/  FMNMX.FTZ R138, R68, R138, !PT ;  /* 0x0000008a448a7209 */ /* 0x000fe20007810000 */
[-C--:B--2---:R-:W-:Y:S01]  /*b670*/  FFMA.FTZ R113, R181, -R132.reuse, R113 ;  /* 0x80000084b5717223 */ /* 0x084fe20000010071 */
[----:B------:R-:W-:Y:S01]  /*b680*/  FMNMX.FTZ R137, R67, R137, !PT ;  /* 0x0000008943897209 */ /* 0x000fe20007810000 */
[----:B------:R-:W-:Y:S01]  /*b690*/  FFMA.FTZ R119, R181, -R132, R119 ;  /* 0x80000084b5777223 */ /* 0x000fe20000010077 */
[----:B------:R-:W-:Y:S02]  /*b6a0*/  FMNMX.FTZ R138, R69, R138, !PT ;  /* 0x0000008a458a7209 */ /* 0x000fe40007810000 */
[----:B------:R-:W-:Y:S02]  /*b6b0*/  FMNMX.FTZ R137, R70, R137, !PT ;  /* 0x0000008946897209 */ /* 0x000fe40007810000 */
[----:B------:R-:W-:Y:S02]  /*b6c0*/  FMNMX.FTZ R138, R80, R138, !PT ;  /* 0x0000008a508a7209 */ /* 0x000fe40007810000 */
[----:B------:R-:W-:Y:S01]  /*b6d0*/  FMNMX.FTZ R2, R9, R2, !PT ;  /* 0x0000000209027209 */ /* 0x000fe20007810000 */
[C---:B---3--:R-:W-:Y:S01]  /*b6e0*/  FFMA.FTZ R116, R180.reuse, -R132, R116 ;  /* 0x80000084b4747223 */ /* 0x048fe20000010074 */
[----:B------:R-:W-:Y:S01]  /*b6f0*/  FMNMX.FTZ R138, R81, R138, !PT ;  /* 0x0000008a518a7209 */ /* 0x000fe20007810000 */
[----:B------:R-:W-:Y:S01]  /*b700*/  FFMA.FTZ R130, R180, -R132, R130 ;  /* 0x80000084b4827223 */ /* 0x000fe20000010082 */
[----:B------:R-:W-:Y:S02]  /*b710*/  FMNMX.FTZ R137, R71, R137, !PT ;  /* 0x0000008947897209 */ /* 0x000fe40007810000 */
[----:B------:R-:W-:Y:S02]  /*b720*/  FMNMX.FTZ R138, R84, R138, !PT ;  /* 0x0000008a548a7209 */ /* 0x000fe40007810000 */
[----:B------:R-:W-:Y:S02]  /*b730*/  FMNMX.FTZ R2, R12, R2, !PT ;  /* 0x000000020c027209 */ /* 0x000fe40007810000 */
[----:B------:R-:W-:Y:S01]  /*b740*/  FMNMX.FTZ R0, R58, R0, !PT ;  /* 0x000000003a007209 */ /* 0x000fe20007810000 */
[C---:B-1----:R-:W-:Y:S01]  /*b750*/  FFMA.FTZ R117, R176.reuse, -R132, R117 ;  /* 0x80000084b0757223 */ /* 0x042fe20000010075 */
[----:B------:R-:W-:Y:S01]  /*b760*/  FMNMX.FTZ R2, R13, R2, !PT ;  /* 0x000000020d027209 */ /* 0x000fe20007810000 */
[----:B------:R-:W-:Y:S01]  /*b770*/  FFMA.FTZ R131, R176, -R132, R131 ;  /* 0x80000084b0837223 */ /* 0x000fe20000010083 */
        /* <DEDUP_REMOVED lines=27> */
[----:B------:R-:W1:Y:S01]  /*b930*/  SHFL.BFLY PT, R173, R138, 0x2, 0x1f ;  /* 0x0c401f008aad7f89 */ /* 0x000e6200000e0000 */
        /* <DEDUP_REMOVED lines=12> */
[----:B-1----:R-:W-:Y:S02]  /*ba00*/  FMNMX.FTZ R138, R138, R173, !PT ;  /* 0x000000ad8a8a7209 */ /* 0x002fe40007810000 */
        /* <DEDUP_REMOVED lines=17> */
[----:B------:R-:W-:Y:S02]  /*bb20*/  FSETP.NEU.FTZ.AND P2, PT, R138, -INF , PT ;  /* 0xff8000008a00780b */ /* 0x000fe40003f5d000 */
        /* <DEDUP_REMOVED lines=15> */
[----:B------:R-:W-:Y:S03]  /*bc20*/  FMNMX.FTZ R172, R120, R172, !PT ;  /* 0x000000ac78ac7209 */ /* 0x000fe60007810000 */
[----:B------:R-:W2:Y:S01]  /*bc30*/  SHFL.BFLY PT, R139, R137, 0x2, 0x1f ;  /* 0x0c401f00898b7f89 */ /* 0x000ea200000e0000 */
[----:B------:R-:W-:Y:S04]  /*bc40*/  FMNMX.FTZ R172, R121, R172, !PT ;  /* 0x000000ac79ac7209 */ /* 0x000fe80007810000 */
[----:B------:R-:W-:Y:S02]  /*bc50*/  FMNMX.FTZ R172, R124, R172, !PT ;  /* 0x000000ac7cac7209 */ /* 0x000fe40007810000 */
[----:B-1----:R-:W-:Y:S01]  /*bc60*/  FMNMX.FTZ R2, R0, R2, !PT ;  /* 0x0000000200027209 */ /* 0x002fe20007810000 */
[----:B------:R-:W-:Y:S01]  /*bc70*/  FADD.FTZ R0, -R138, R133 ;  /* 0x000000858a007221 */ /* 0x000fe20000010100 */
[----:B------:R-:W-:Y:S03]  /*bc80*/  FMNMX.FTZ R172, R125, R172, !PT ;  /* 0x000000ac7dac7209 */ /* 0x000fe60007810000 */
[----:B------:R-:W-:Y:S01]  /*bc90*/  FMUL.FTZ R0, R0, c[0x0][0x23c] ;  /* 0x00008f0000007a20 */ /* 0x000fe20000410000 */
[----:B------:R-:W1:Y:S08]  /*bca0*/  SHFL.BFLY PT, R3, R2, 0x1, 0x1f ;  /* 0x0c201f0002037f89 */ /* 0x000e7000000e0000 */
[----:B------:R-:W3:Y:S01]  /*bcb0*/  SHFL.BFLY PT, R173, R172, 0x2, 0x1f ;  /* 0x0c401f00acad7f89 */ /* 0x000ee200000e0000 */
[----:B--2---:R-:W-:Y:S07]  /*bcc0*/  FMNMX.FTZ R137, R137, R139, !PT ;  /* 0x0000008b89897209 */ /* 0x004fee0007810000 */
[----:B------:R-:W2:Y:S01]  /*bcd0*/  SHFL.BFLY PT, R139, R137, 0x1, 0x1f ;  /* 0x0c201f00898b7f89 */ /* 0x000ea200000e0000 */
[----:B-1----:R-:W-:Y:S02]  /*bce0*/  FMNMX.FTZ R3, R2, R3, !PT ;  /* 0x0000000302037209 */ /* 0x002fe40007810000 */
[----:B---3--:R-:W-:Y:S05]  /*bcf0*/  FMNMX.FTZ R2, R172, R173, !PT ;  /* 0x000000adac027209 */ /* 0x008fea0007810000 */
[----:B------:R-:W1:Y:S01]  /*bd00*/  SHFL.BFLY PT, R172, R2, 0x1, 0x1f ;  /* 0x0c201f0002ac7f89 */ /* 0x000e6200000e0000 */
[----:B--2---:R-:W-:Y:S02]  /*bd10*/  FMNMX.FTZ R137, R137, R139, !PT ;  /* 0x0000008b89897209 */ /* 0x004fe40007810000 */
[----:B------:R2:W3:Y:S01]  /*bd20*/  MUFU.EX2 R139, R0 ;  /* 0x00000000008b7308 */ /* 0x0004e20000000800 */
[----:B-1----:R-:W-:Y:S02]  /*bd30*/  FMNMX.FTZ R2, R2, R172, !PT ;  /* 0x000000ac02027209 */ /* 0x002fe40007810000 */
[----:B--2---:R-:W-:Y:S04]  /*bd40*/  FADD.FTZ R0, -R137, R134 ;  /* 0x0000008689007221 */ /* 0x004fe80000010100 */
[----:B------:R-:W-:Y:S04]  /*bd50*/  FMUL.FTZ R0, R0, c[0x0][0x23c] ;  /* 0x00008f0000007a20 */ /* 0x000fe80000410000 */
[----:B------:R1:W-:Y:S02]  /*bd60*/  MUFU.EX2 R134, R0 ;  /* 0x0000000000867308 */ /* 0x0003e40000000800 */
[----:B-1----:R-:W-:Y:S02]  /*bd70*/  FADD.FTZ R0, -R3, R135 ;  /* 0x0000008703007221 */ /* 0x002fe40000010100 */
[----:B------:R-:W-:Y:S02]  /*bd80*/  FMUL.FTZ R135, R138, c[0x0][0x23c] ;  /* 0x00008f008a877a20 */ /* 0x000fe40000410000 */
[----:B------:R-:W-:Y:S03]  /*bd90*/  FMUL.FTZ R0, R0, c[0x0][0x23c] ;  /* 0x00008f0000007a20 */ /* 0x000fe60000410000 */
[----:B------:R-:W-:Y:S01]  /*bda0*/  FSEL R135, R135, RZ, P2 ;  /* 0x000000ff87877208 */ /* 0x000fe20001000000 */
[----:B------:R1:W-:Y:S01]  /*bdb0*/  MUFU.EX2 R133, R0 ;  /* 0x0000000000857308 */ /* 0x0003e20000000800 */
[----:B------:R-:W-:Y:S03]  /*bdc0*/  FSETP.NEU.FTZ.AND P2, PT, R137, -INF , PT ;  /* 0xff8000008900780b */ /* 0x000fe60003f5d000 */
[--C-:B------:R-:W-:Y:S02]  /*bdd0*/  FFMA.FTZ R20, R20, c[0x0][0x23c], -R135.reuse ;  /* 0x00008f0014147a23 */ /* 0x100fe40000010887 */
[--C-:B------:R-:W-:Y:S02]  /*bde0*/  FFMA.FTZ R21, R21, c[0x0][0x23c], -R135.reuse ;  /* 0x00008f0015157a23 */ /* 0x100fe40000010887 */
        /* <DEDUP_REMOVED lines=10> */
[----:B-1----:R-:W-:Y:S02]  /*be90*/  FADD.FTZ R0, -R2, R136 ;  /* 0x0000008802007221 */ /* 0x002fe40000010100 */
        /* <DEDUP_REMOVED lines=25> */
[----:B------:R-:W-:Y:S01]  /*c030*/  FFMA.FTZ R135, R129, c[0x0][0x23c], -R135 ;  /* 0x00008f0081877a23 */ /* 0x000fe20000010887 */
[----:B------:R4:W-:Y:S01]  /*c040*/  MUFU.EX2 R225, R68 ;  /* 0x0000004400e17308 */ /* 0x0009e20000000800 */
[----:B------:R-:W-:Y:S02]  /*c050*/  FMUL.FTZ R0, R0, c[0x0][0x23c] ;  /* 0x00008f0000007a20 */ /* 0x000fe40000410000 */
[----:B-1----:R-:W-:Y:S05]  /*c060*/  FMUL.FTZ R64, R137, c[0x0][0x23c] ;  /* 0x00008f0089407a20 */ /* 0x002fea0000410000 */
[----:B------:R-:W-:Y:S02]  /*c070*/  FSEL R64, R64, RZ, P2 ;  /* 0x000000ff40407208 */ /* 0x000fe40001000000 */
[----:B------:R3:W-:Y:S01]  /*c080*/  MUFU.EX2 R194, R4 ;  /* 0x0000000400c27308 */ /* 0x0007e20000000800 */
[----:B------:R-:W-:Y:S02]  /*c090*/  FSETP.NEU.FTZ.AND P2, PT, R3, -INF , PT ;  /* 0xff8000000300780b */ /* 0x000fe40003f5d000 */
[--C-:B------:R-:W-:Y:S02]  /*c0a0*/  FFMA.FTZ R22, R22, c[0x0][0x23c], -R64.reuse ;  /* 0x00008f0016167a23 */ /* 0x100fe40000010840 */
[--C-:B------:R-:W-:Y:S02]  /*c0b0*/  FFMA.FTZ R23, R23, c[0x0][0x23c], -R64.reuse ;  /* 0x00008f0017177a23 */ /* 0x100fe40000010840 */
[--C-:B------:R-:W-:Y:S03]  /*c0c0*/  FFMA.FTZ R50, R50, c[0x0][0x23c], -R64.reuse ;  /* 0x00008f0032327a23 */ /* 0x100fe60000010840 */
[----:B------:R-:W-:Y:S01]  /*c0d0*/  MUFU.EX2 R116, R22 ;  /* 0x0000001600747308 */ /* 0x000fe20000000800 */
[--C-:B------:R-:W-:Y:S02]  /*c0e0*/  FFMA.FTZ R51, R51, c[0x0][0x23c], -R64.reuse ;  /* 0x00008f0033337a23 */ /* 0x100fe40000010840 */
[--C-:B------:R-:W-:Y:S02]  /*c0f0*/  FFMA.FTZ R54, R54, c[0x0][0x23c], -R64.reuse ;  /* 0x00008f0036367a23 */ /* 0x100fe40000010840 */
[--C-:B------:R-:W-:Y:S02]  /*c100*/  FFMA.FTZ R55, R55, c[0x0][0x23c], -R64.reuse ;  /* 0x00008f0037377a23 */ /* 0x100fe40000010840 */
[--C-:B------:R-:W-:Y:S02]  /*c110*/  FFMA.FTZ R18, R18, c[0x0][0x23c], -R64.reuse ;  /* 0x00008f0012127a23 */ /* 0x100fe40000010840 */
[--C-:B------:R-:W-:Y:S01]  /*c120*/  FFMA.FTZ R19, R19, c[0x0][0x23c], -R64.reuse ;  /* 0x00008f0013137a23 */ /* 0x100fe20000010840 */
[----:B------:R1:W-:Y:S01]  /*c130*/  MUFU.EX2 R128, R23 ;  /* 0x0000001700807308 */ /* 0x0003e20000000800 */
[----:B--2---:R-:W-:Y:S02]  /*c140*/  FMUL.FTZ R65, R3, c[0x0][0x23c] ;  /* 0x00008f0003417a20 */ /* 0x004fe40000410000 */
[----:B----4-:R-:W-:Y:S02]  /*c150*/  FMUL.FTZ R68, R2, c[0x0][0x23c] ;  /* 0x00008f0002447a20 */ /* 0x010fe40000410000 */
[----:B---3--:R-:W-:Y:S01]  /*c160*/  FMUL.FTZ R4, R139, R144 ;  /* 0x000000908b047220 */ /* 0x008fe20000410000 */
[----:B------:R-:W-:Y:S01]  /*c170*/  FSEL R65, R65, RZ, P2 ;  /* 0x000000ff41417208 */ /* 0x000fe20001000000 */
[--C-:B------:R-:W-:Y:S01]  /*c180*/  FFMA.FTZ R102, R102, c[0x0][0x23c], -R64.reuse ;  /* 0x00008f0066667a23 */ /* 0x100fe20000010840 */
[----:B------:R-:W-:Y:S01]  /*c190*/  FSETP.NEU.FTZ.AND P2, PT, R2, -INF , PT ;  /* 0xff8000000200780b */ /* 0x000fe20003f5d000 */
[----:B------:R-:W-:Y:S01]  /*c1a0*/  FFMA.FTZ R103, R103, c[0x0][0x23c], -R64 ;  /* 0x00008f0067677a23 */ /* 0x000fe20000010840 */
[----:B------:R2:W3:Y:S01]  /*c1b0*/  MUFU.EX2 R195, R5 ;  /* 0x0000000500c37308 */ /* 0x0004e20000000800 */
[--C-:B------:R-:W-:Y:S01]  /*c1c0*/  FFMA.FTZ R42, R42, c[0x0][0x23c], -R65.reuse ;  /* 0x00008f002a2a7a23 */ /* 0x100fe20000010841 */
[----:B------:R-:W-:Y:S01]  /*c1d0*/  FSEL R68, R68, RZ, P2 ;  /* 0x000000ff44447208 */ /* 0x000fe20001000000 */
        /* <DEDUP_REMOVED lines=13> */
[----:B------:R-:W-:Y:S02]  /*c2b0*/  FFMA.FTZ R24, R24, c[0x0][0x23c], -R68 ;  /* 0x00008f0018187a23 */ /* 0x000fe40000010844 */
[----:B--2---:R-:W-:Y:S02]  /*c2c0*/  FMUL.FTZ R5, R139, R145 ;  /* 0x000000918b057220 */ /* 0x004fe40000410000 */
[--C-:B------:R-:W-:Y:S02]  /*c2d0*/  FFMA.FTZ R114, R114, c[0x0][0x23c], -R64.reuse ;  /* 0x00008f0072727a23 */ /* 0x100fe40000010840 */
[--C-:B------:R-:W-:Y:S01]  /*c2e0*/  FFMA.FTZ R115, R115, c[0x0][0x23c], -R64.reuse ;  /* 0x00008f0073737a23 */ /* 0x100fe20000010840 */
[----:B------:R3:W-:Y:S01]  /*c2f0*/  MUFU.EX2 R202, R36 ;  /* 0x0000002400ca7308 */ /* 0x0007e20000000800 */
[--C-:B------:R-:W-:Y:S02]  /*c300*/  FFMA.FTZ R6, R6, c[0x0][0x23c], -R64.reuse ;  /* 0x00008f0006067a23 */ /* 0x100fe40000010840 */
[--C-:B------:R-:W-:Y:S02]  /*c310*/  FFMA.FTZ R7, R7, c[0x0][0x23c], -R64.reuse ;  /* 0x00008f0007077a23 */ /* 0x100fe40000010840 */
[----:B----4-:R-:W-:Y:S02]  /*c320*/  FMUL.FTZ R16, R139, R152 ;  /* 0x000000988b107220 */ /* 0x010fe40000410000 */
[--C-:B------:R-:W-:Y:S02]  /*c330*/  FFMA.FTZ R38, R38, c[0x0][0x23c], -R64.reuse ;  /* 0x00008f0026267a23 */ /* 0x100fe40000010840 */
[----:B------:R-:W-:Y:S01]  /*c340*/  FFMA.FTZ R39, R39, c[0x0][0x23c], -R64 ;  /* 0x00008f0027277a23 */ /* 0x000fe20000010840 */
[----:B------:R-:W-:Y:S01]  /*c350*/  MUFU.EX2 R203, R37 ;  /* 0x0000002500cb7308 */ /* 0x000fe20000000800 */
[--C-:B------:R-:W-:Y:S02]  /*c360*/  FFMA.FTZ R10, R10, c[0x0][0x23c], -R65.reuse ;  /* 0x00008f000a0a7a23 */ /* 0x100fe40000010841 */
[--C-:B------:R-:W-:Y:S02]  /*c370*/  FFMA.FTZ R11, R11, c[0x0][0x23c], -R65.reuse ;  /* 0x00008f000b0b7a23 */ /* 0x100fe40000010841 */
[----:B-----5:R-:W-:Y:S02]  /*c380*/  FMUL.FTZ R17, R139, R153 ;  /* 0x000000998b117220 */ /* 0x020fe40000410000 */
[--C-:B------:R-:W-:Y:S02]  /*c390*/  FFMA.FTZ R14, R14, c[0x0][0x23c], -R65.reuse ;  /* 0x00008f000e0e7a23 */ /* 0x100fe40000010841 */
[--C-:B------:R-:W-:Y:S01]  /*c3a0*/  FFMA.FTZ R8, R8, c[0x0][0x23c], -R68.reuse ;  /* 0x00008f0008087a23 */ /* 0x100fe20000010844 */
[----:B------:R-:W-:Y:S01]  /*c3b0*/  MUFU.EX2 R230, R85 ;  /* 0x0000005500e67308 */ /* 0x000fe20000000800 */
[--C-:B------:R-:W-:Y:S02]  /*c3c0*/  FFMA.FTZ R9, R9, c[0x0][0x23c], -R68.reuse ;  /* 0x00008f0009097a23 */ /* 0x100fe40000010844 */
[----:B------:R-:W-:Y:S01]  /*c3d0*/  FFMA.FTZ R12, R12, c[0x0][0x23c], -R68 ;  /* 0x00008f000c0c7a23 */ /* 0x000fe20000010844 */
[----:B---3--:R-:W-:Y:S01]  /*c3e0*/  F2FP.PACK_AB R36, R195, R194 ;  /* 0x000000c2c324723e */ /* 0x008fe200000000ff */
[--C-:B------:R-:W-:Y:S02]  /*c3f0*/  FFMA.FTZ R34, R34, c[0x0][0x23c], -R64.reuse ;  /* 0x00008f0022227a23 */ /* 0x100fe40000010840 */
[----:B------:R-:W-:Y:S02]  /*c400*/  FFMA.FTZ R35, R35, c[0x0][0x23c], -R64 ;  /* 0x00008f0023237a23 */ /* 0x000fe40000010840 */
[--C-:B------:R-:W-:Y:S01]  /*c410*/  FFMA.FTZ R27, R27, c[0x0][0x23c], -R65.reuse ;  /* 0x00008f001b1b7a23 */ /* 0x100fe20000010841 */
[----:B------:R2:W-:Y:S01]  /*c420*/  MUFU.EX2 R85, R6 ;  /* 0x0000000600557308 */ /* 0x0005e20000000800 */
[--C-:B------:R-:W-:Y:S02]  /*c430*/  FFMA.FTZ R25, R25, c[0x0][0x23c], -R68.reuse ;  /* 0x00008f0019197a23 */ /* 0x100fe40000010844 */
[--C-:B------:R-:W-:Y:S02]  /*c440*/  FFMA.FTZ R30, R30, c[0x0][0x23c], -R65.reuse ;  /* 0x00008f001e1e7a23 */ /* 0x100fe40000010841 */
[--C-:B------:R-:W-:Y:S02]  /*c450*/  FFMA.FTZ R31, R31, c[0x0][0x23c], -R65.reuse ;  /* 0x00008f001f1f7a23 */ /* 0x100fe40000010841 */
[--C-:B------:R-:W-:Y:S02]  /*c460*/  FFMA.FTZ R28, R28, c[0x0][0x23c], -R68.reuse ;  /* 0x00008f001c1c7a23 */ /* 0x100fe40000010844 */
[----:B------:R-:W-:Y:S01]  /*c470*/  FFMA.FTZ R29, R29, c[0x0][0x23c], -R68 ;  /* 0x00008f001d1d7a23 */ /* 0x000fe20000010844 */
[----:B------:R-:W3:Y:S01]  /*c480*/  MUFU.EX2 R129, R7 ;  /* 0x0000000700817308 */ /* 0x000ee20000000800 */
[--C-:B------:R-:W-:Y:S02]  /*c490*/  FFMA.FTZ R67, R67, c[0x0][0x23c], -R64.reuse ;  /* 0x00008f0043437a23 */ /* 0x100fe40000010840 */
[----:B------:R-:W-:Y:S02]  /*c4a0*/  FFMA.FTZ R66, R66, c[0x0][0x23c], -R64 ;  /* 0x00008f0042427a23 */ /* 0x000fe40000010840 */
[--C-:B------:R-:W-:Y:S02]  /*c4b0*/  FFMA.FTZ R58, R58, c[0x0][0x23c], -R65.reuse ;  /* 0x00008f003a3a7a23 */ /* 0x100fe40000010841 */
[--C-:B------:R-:W-:Y:S02]  /*c4c0*/  FFMA.FTZ R59, R59, c[0x0][0x23c], -R65.reuse ;  /* 0x00008f003b3b7a23 */ /* 0x100fe40000010841 */
[--C-:B------:R-:W-:Y:S01]  /*c4d0*/  FFMA.FTZ R62, R62, c[0x0][0x23c], -R65.reuse ;  /* 0x00008f003e3e7a23 */ /* 0x100fe20000010841 */
[----:B------:R4:W-:Y:S01]  /*c4e0*/  MUFU.EX2 R172, R18 ;  /* 0x0000001200ac7308 */ /* 0x0009e20000000800 */
[--C-:B------:R-:W-:Y:S02]  /*c4f0*/  FFMA.FTZ R63, R63, c[0x0][0x23c], -R65.reuse ;  /* 0x00008f003f3f7a23 */ /* 0x100fe40000010841 */
[--C-:B------:R-:W-:Y:S02]  /*c500*/  FFMA.FTZ R57, R57, c[0x0][0x23c], -R68.reuse ;  /* 0x00008f0039397a23 */ /* 0x100fe40000010844 */
[----:B--2---:R-:W-:Y:S02]  /*c510*/  FMUL.FTZ R6, R134, R146 ;  /* 0x0000009286067220 */ /* 0x004fe40000410000 */
[--C-:B------:R-:W-:Y:S02]  /*c520*/  FFMA.FTZ R60, R60, c[0x0][0x23c], -R68.reuse ;  /* 0x00008f003c3c7a23 */ /* 0x100fe40000010844 */
[--C-:B------:R-:W-:Y:S01]  /*c530*/  FFMA.FTZ R61, R61, c[0x0][0x23c], -R68.reuse ;  /* 0x00008f003d3d7a23 */ /* 0x100fe20000010844 */
[----:B------:R2:W5:Y:S01]  /*c540*/  MUFU.EX2 R176, R19 ;  /* 0x0000001300b07308 */ /* 0x0005620000000800 */
[----:B------:R-:W-:Y:S02]  /*c550*/  FFMA.FTZ R56, R56, c[0x0][0x23c], -R68 ;  /* 0x00008f0038387a23 */ /* 0x000fe40000010844 */
[--C-:B------:R-:W-:Y:S01]  /*c560*/  FFMA.FTZ R70, R70, c[0x0][0x23c], -R64.reuse ;  /* 0x00008f0046467a23 */ /* 0x100fe20000010840 */
[----:B---3--:R-:W-:Y:S01]  /*c570*/  F2FP.PACK_AB R37, R129, R85 ;  /* 0x000000558125723e */ /* 0x008fe200000000ff */
[----:B------:R-:W-:Y:S02]  /*c580*/  FMUL.FTZ R7, R134, R147 ;  /* 0x0000009386077220 */ /* 0x000fe40000410000 */
[--C-:B------:R-:W-:Y:S02]  /*c590*/  FFMA.FTZ R71, R71, c[0x0][0x23c], -R64.reuse ;  /* 0x00008f0047477a23 */ /* 0x100fe40000010840 */
[--C-:B------:R-:W-:Y:S01]  /*c5a0*/  FFMA.FTZ R82, R82, c[0x0][0x23c], -R64.reuse ;  /* 0x00008f0052527a23 */ /* 0x100fe20000010840 */
        /* <DEDUP_REMOVED lines=8> */
[--C-:B------:R-:W-:Y:S02]  /*c630*/  FFMA.FTZ R72, R72, c[0x0][0x23c], -R68.reuse ;  /* 0x00008f0048487a23 */ /* 0x100fe40000010844 */
[----:B--2---:R-:W-:Y:S02]  /*c640*/  FMUL.FTZ R19, R134, R155 ;  /* 0x0000009b86137220 */ /* 0x004fe40000410000 */
[----:B------:R-:W-:Y:S01]  /*c650*/  LDSM.16.MT88.4 R152, [R209+0x5c00] ;  /* 0x005c0000d198783b */ /* 0x000fe20000004200 */
[--C-:B------:R-:W-:Y:S02]  /*c660*/  FFMA.FTZ R73, R73, c[0x0][0x23c], -R68.reuse ;  /* 0x00008f0049497a23 */ /* 0x100fe40000010844 */
        /* <DEDUP_REMOVED lines=8> */
[----:B------:R-:W-:Y:S02]  /*c6f0*/  FFMA.FTZ R99, R99, c[0x0][0x23c], -R64 ;  /* 0x00008f0063637a23 */ /* 0x000fe40000010840 */
[--C-:B------:R-:W-:Y:S01]  /*c700*/  FFMA.FTZ R90, R90, c[0x0][0x23c], -R65.reuse ;  /* 0x00008f005a5a7a23 */ /* 0x100fe20000010841 */
[----:B-----5:R-:W-:Y:S01]  /*c710*/  F2FP.PACK_AB R39, R176, R172 ;  /* 0x000000acb027723e */ /* 0x020fe200000000ff */
[--C-:B------:R-:W-:Y:S02]  /*c720*/  FFMA.FTZ R91, R91, c[0x0][0x23c], -R65.reuse ;  /* 0x00008f005b5b7a23 */ /* 0x100fe40000010841 */
[--C-:B------:R-:W-:Y:S02]  /*c730*/  FFMA.FTZ R94, R94, c[0x0][0x23c], -R65.reuse ;  /* 0x00008f005e5e7a23 */ /* 0x100fe40000010841 */
[--C-:B------:R-:W-:Y:S01]  /*c740*/  FFMA.FTZ R95, R95, c[0x0][0x23c], -R65.reuse ;  /* 0x00008f005f5f7a23 */ /* 0x100fe20000010841 */
[----:B------:R-:W-:Y:S01]  /*c750*/  MUFU.EX2 R136, R40 ;  /* 0x0000002800887308 */ /* 0x000fe20000000800 */
[-C--:B-1----:R-:W-:Y:S05]  /*c760*/  HMMA.16816.F32 R4, R36, R20.reuse, R4 ;  /* 0x000000142404723c */ /* 0x082fea0000001804 */
[--C-:B------:R-:W-:Y:S02]  /*c770*/  FFMA.FTZ R88, R88, c[0x0][0x23c], -R68.reuse ;  /* 0x00008f0058587a23 */ /* 0x100fe40000010844 */
[--C-:B------:R-:W-:Y:S02]  /*c780*/  FFMA.FTZ R89, R89, c[0x0][0x23c], -R68.reuse ;  /* 0x00008f0059597a23 */ /* 0x100fe40000010844 */
[----:B------:R1:W-:Y:S03]  /*c790*/  MUFU.EX2 R174, R41 ;  /* 0x0000002900ae7308 */ /* 0x0003e60000000800 */
        /* <DEDUP_REMOVED lines=11> */
[----:B------:R-:W-:Y:S02]  /*c850*/  FFMA.FTZ R109, R109, c[0x0][0x23c], -R68 ;  /* 0x00008f006d6d7a23 */ /* 0x000fe40000010844 */
[--C-:B------:R-:W-:Y:S01]  /*c860*/  FFMA.FTZ R118, R118, c[0x0][0x23c], -R64.reuse ;  /* 0x00008f0076767a23 */ /* 0x100fe20000010840 */
[----:B-1----:R-:W1:Y:S01]  /*c870*/  LDSM.16.MT88.4 R40, [R210+0x4000] ;  /* 0x00400000d228783b */ /* 0x002e620000004200 */
[--C-:B------:R-:W-:Y:S02]  /*c880*/  FFMA.FTZ R119, R119, c[0x0][0x23c], -R64.reuse ;  /* 0x00008f0077777a23 */ /* 0x100fe40000010840 */
[--C-:B------:R-:W-:Y:S02]  /*c890*/  FFMA.FTZ R130, R130, c[0x0][0x23c], -R64.reuse ;  /* 0x00008f0082827a23 */ /* 0x100fe40000010840 */
[----:B------:R-:W-:Y:S01]  /*c8a0*/  FFMA.FTZ R64, R131, c[0x0][0x23c], -R64 ;  /* 0x00008f0083407a23 */ /* 0x000fe20000010840 */
[----:B------:R-:W-:Y:S01]  /*c8b0*/  MUFU.EX2 R201, R33 ;  /* 0x0000002100c97308 */ /* 0x000fe20000000800 */
[--C-:B------:R-:W-:Y:S02]  /*c8c0*/  FFMA.FTZ R122, R122, c[0x0][0x23c], -R65.reuse ;  /* 0x00008f007a7a7a23 */ /* 0x100fe40000010841 */
[--C-:B------:R-:W-:Y:S02]  /*c8d0*/  FFMA.FTZ R123, R123, c[0x0][0x23c], -R65.reuse ;  /* 0x00008f007b7b7a23 */ /* 0x100fe40000010841 */
[--C-:B------:R-:W-:Y:S02]  /*c8e0*/  FFMA.FTZ R126, R126, c[0x0][0x23c], -R65.reuse ;  /* 0x00008f007e7e7a23 */ /* 0x100fe40000010841 */
[----:B------:R-:W-:Y:S02]  /*c8f0*/  FFMA.FTZ R65, R127, c[0x0][0x23c], -R65 ;  /* 0x00008f007f417a23 */ /* 0x000fe40000010841 */
[--C-:B------:R-:W-:Y:S01]  /*c900*/  FFMA.FTZ R120, R120, c[0x0][0x23c], -R68.reuse ;  /* 0x00008f0078787a23 */ /* 0x100fe20000010844 */
[----:B------:R-:W-:Y:S01]  /*c910*/  MUFU.EX2 R226, R69 ;  /* 0x0000004500e27308 */ /* 0x000fe20000000800 */
[--C-:B------:R-:W-:Y:S02]  /*c920*/  FFMA.FTZ R121, R121, c[0x0][0x23c], -R68.reuse ;  /* 0x00008f0079797a23 */ /* 0x100fe40000010844 */
[--C-:B------:R-:W-:Y:S02]  /*c930*/  FFMA.FTZ R124, R124, c[0x0][0x23c], -R68.reuse ;  /* 0x00008f007c7c7a23 */ /* 0x100fe40000010844 */
[----:B------:R-:W-:Y:S05]  /*c940*/  FFMA.FTZ R68, R125, c[0x0][0x23c], -R68 ;  /* 0x00008f007d447a23 */ /* 0x000fea0000010844 */
[----:B------:R-:W-:Y:S10]  /*c950*/  MUFU.EX2 R228, R81 ;  /* 0x0000005100e47308 */ /* 0x000ff40000000800 */
[----:B------:R-:W-:Y:S10]  /*c960*/  MUFU.EX2 R229, R84 ;  /* 0x0000005400e57308 */ /* 0x000ff40000000800 */
[----:B------:R-:W-:Y:S10]  /*c970*/  MUFU.EX2 R232, R97 ;  /* 0x0000006100e87308 */ /* 0x000ff40000000800 */
[----:B------:R-:W-:Y:S10]  /*c980*/  MUFU.EX2 R233, R100 ;  /* 0x0000006400e97308 */ /* 0x000ff40000000800 */
[----:B------:R-:W-:Y:S10]  /*c990*/  MUFU.EX2 R235, R112 ;  /* 0x0000007000eb7308 */ /* 0x000ff40000000800 */
[----:B------:R-:W-:Y:S10]  /*c9a0*/  MUFU.EX2 R236, R113 ;  /* 0x0000007100ec7308 */ /* 0x000ff40000000800 */
[----:B------:R-:W-:Y:S10]  /*c9b0*/  MUFU.EX2 R240, R135 ;  /* 0x0000008700f07308 */ /* 0x000ff40000000800 */
[----:B------:R2:W-:Y:S10]  /*c9c0*/  MUFU.EX2 R84, R10 ;  /* 0x0000000a00547308 */ /* 0x0005f40000000800 */
[----:B------:R3:W4:Y:S10]  /*c9d0*/  MUFU.EX2 R100, R11 ;  /* 0x0000000b00647308 */ /* 0x0007340000000800 */
[----:B------:R5:W-:Y:S01]  /*c9e0*/  MUFU.EX2 R113, R14 ;  /* 0x0000000e00717308 */ /* 0x000be20000000800 */
[C---:B--2---:R-:W-:Y:S09]  /*c9f0*/  FMUL.FTZ R10, R133.reuse, R142 ;  /* 0x0000008e850a7220 */ /* 0x044ff20000410000 */
[----:B------:R2:W-:Y:S01]  /*ca00*/  MUFU.EX2 R135, R15 ;  /* 0x0000000f00877308 */ /* 0x0005e20000000800 */
[C---:B---3--:R-:W-:Y:S01]  /*ca10*/  FMUL.FTZ R11, R133.reuse, R143 ;  /* 0x0000008f850b7220 */ /* 0x048fe20000410000 */
[----:B----4-:R-:W-:Y:S08]  /*ca20*/  F2FP.PACK_AB R33, R100, R84 ;  /* 0x000000546421723e */ /* 0x010ff000000000ff */
[----:B------:R3:W-:Y:S01]  /*ca30*/  MUFU.EX2 R69, R8 ;  /* 0x0000000800457308 */ /* 0x0007e20000000800 */
[C---:B-----5:R-:W-:Y:S09]  /*ca40*/  FMUL.FTZ R14, R133.reuse, R150 ;  /* 0x00000096850e7220 */ /* 0x060ff20000410000 */
[----:B------:R4:W5:Y:S01]  /*ca50*/  MUFU.EX2 R81, R9 ;  /* 0x0000000900517308 */ /* 0x0009620000000800 */
[----:B--2---:R-:W-:Y:S09]  /*ca60*/  FMUL.FTZ R15, R133, R151 ;  /* 0x00000097850f7220 */ /* 0x004ff20000410000 */
[----:B------:R2:W-:Y:S01]  /*ca70*/  MUFU.EX2 R97, R12 ;  /* 0x0000000c00617308 */ /* 0x0005e20000000800 */
[C---:B---3--:R-:W-:Y:S09]  /*ca80*/  FMUL.FTZ R8, R0.reuse, R140 ;  /* 0x0000008c00087220 */ /* 0x048ff20000410000 */
[----:B------:R3:W1:Y:S01]  /*ca90*/  MUFU.EX2 R112, R13 ;  /* 0x0000000d00707308 */ /* 0x0006620000000800 */
[C---:B----4-:R-:W-:Y:S01]  /*caa0*/  FMUL.FTZ R9, R0.reuse, R141 ;  /* 0x0000008d00097220 */ /* 0x050fe20000410000 */
[----:B-----5:R-:W-:Y:S08]  /*cab0*/  F2FP.PACK_AB R32, R81, R69 ;  /* 0x000000455120723e */ /* 0x020ff000000000ff */
[----:B------:R1:W-:Y:S01]  /*cac0*/  MUFU.EX2 R186, R34 ;  /* 0x0000002200ba7308 */ /* 0x0003e20000000800 */
[C---:B--2---:R-:W-:Y:S09]  /*cad0*/  FMUL.FTZ R12, R0.reuse, R148 ;  /* 0x00000094000c7220 */ /* 0x044ff20000410000 */
[----:B------:R2:W-:Y:S01]  /*cae0*/  MUFU.EX2 R189, R35 ;  /* 0x0000002300bd7308 */ /* 0x0005e20000000800 */
[----:B---3--:R-:W-:Y:S09]  /*caf0*/  FMUL.FTZ R13, R0, R149 ;  /* 0x00000095000d7220 */ /* 0x008ff20000410000 */
[----:B------:R-:W-:Y:S01]  /*cb00*/  MUFU.EX2 R227, R80 ;  /* 0x0000005000e37308 */ /* 0x000fe20000000800 */
[----:B-1----:R-:W-:Y:S09]  /*cb10*/  F2FP.PACK_AB R34, R112, R97 ;  /* 0x000000617022723e */ /* 0x002ff200000000ff */
[----:B------:R-:W-:Y:S01]  /*cb20*/  MUFU.EX2 R231, R96 ;  /* 0x0000006000e77308 */ /* 0x000fe20000000800 */
[----:B--2---:R-:W-:Y:S09]  /*cb30*/  F2FP.PACK_AB R35, R135, R113 ;  /* 0x000000718723723e */ /* 0x004ff200000000ff */
[----:B------:R-:W-:Y:S01]  /*cb40*/  MUFU.EX2 R234, R101 ;  /* 0x0000006500ea7308 */ /* 0x000fe20000000800 */
[C---:B------:R-:W-:Y:S07]  /*cb50*/  HMMA.16816.F32 R8, R32.reuse, R20, R8 ;  /* 0x000000142008723c */ /* 0x040fee0000001808 */
[C---:B------:R-:W-:Y:S01]  /*cb60*/  FMUL.FTZ R20, R139.reuse, R156 ;  /* 0x0000009c8b147220 */ /* 0x040fe20000410000 */
[-C--:B------:R-:W-:Y:S01]  /*cb70*/  HMMA.16816.F32 R12, R32, R22.reuse, R12 ;  /* 0x00000016200c723c */ /* 0x080fe2000000180c */
[----:B------:R-:W-:Y:S03]  /*cb80*/  MUFU.EX2 R238, R117 ;  /* 0x0000007500ee7308 */ /* 0x000fe60000000800 */
[----:B------:R-:W-:Y:S04]  /*cb90*/  FMUL.FTZ R21, R139, R157 ;  /* 0x0000009d8b157220 */ /* 0x000fe80000410000 */
[C---:B------:R-:W-:Y:S03]  /*cba0*/  HMMA.16816.F32 R16, R36.reuse, R22, R16 ;  /* 0x000000162410723c */ /* 0x040fe60000001810 */
[----:B------:R1:W-:Y:S04]  /*cbb0*/  MUFU.EX2 R96, R26 ;  /* 0x0000001a00607308 */ /* 0x0003e80000000800 */
[C---:B------:R-:W-:Y:S02]  /*cbc0*/  FMUL.FTZ R22, R134.reuse, R158 ;  /* 0x0000009e86167220 */ /* 0x040fe40000410000 */
[----:B------:R-:W-:Y:S04]  /*cbd0*/  FMUL.FTZ R23, R134, R159 ;  /* 0x0000009f86177220 */ /* 0x000fe80000410000 */
[----:B------:R2:W3:Y:S03]  /*cbe0*/  MUFU.EX2 R101, R27 ;  /* 0x0000001b00657308 */ /* 0x0004e60000000800 */
[-C--:B------:R-:W-:Y:S07]  /*cbf0*/  HMMA.16816.F32 R20, R36, R40.reuse, R20 ;  /* 0x000000282414723c */ /* 0x080fee0000001814 */
[----:B------:R4:W-:Y:S01]  /*cc00*/  MUFU.EX2 R80, R24 ;  /* 0x0000001800507308 */ /* 0x0009e20000000800 */
[C---:B-1----:R-:W-:Y:S09]  /*cc10*/  FMUL.FTZ R26, R133.reuse, R162 ;  /* 0x000000a2851a7220 */ /* 0x042ff20000410000 */
[----:B------:R1:W5:Y:S01]  /*cc20*/  MUFU.EX2 R117, R25 ;  /* 0x0000001900757308 */ /* 0x0003620000000800 */
[----:B--2---:R-:W-:Y:S09]  /*cc30*/  FMUL.FTZ R27, R133, R163 ;  /* 0x000000a3851b7220 */ /* 0x004ff20000410000 */
[----:B------:R-:W-:Y:S01]  /*cc40*/  MUFU.EX2 R182, R46 ;  /* 0x0000002e00b67308 */ /* 0x000fe20000000800 */
[C---:B----4-:R-:W-:Y:S09]  /*cc50*/  FMUL.FTZ R24, R0.reuse, R160 ;  /* 0x000000a000187220 */ /* 0x050ff20000410000 */
[----:B------:R-:W-:Y:S01]  /*cc60*/  MUFU.EX2 R190, R47 ;  /* 0x0000002f00be7308 */ /* 0x000fe20000000800 */
[C---:B-1----:R-:W-:Y:S09]  /*cc70*/  FMUL.FTZ R25, R0.reuse, R161 ;  /* 0x000000a100197220 */ /* 0x042ff20000410000 */
[----:B------:R-:W-:Y:S01]  /*cc80*/  MUFU.EX2 R179, R44 ;  /* 0x0000002c00b37308 */ /* 0x000fe20000000800 */
[C---:B------:R-:W-:Y:S07]  /*cc90*/  HMMA.16816.F32 R24, R32.reuse, R40, R24 ;  /* 0x000000282018723c */ /* 0x040fee0000001818 */
[----:B---3--:R-:W-:Y:S02]  /*cca0*/  F2FP.PACK_AB R41, R101, R96 ;  /* 0x000000606529723e */ /* 0x008fe400000000ff */
[----:B------:R1:W-:Y:S03]  /*ccb0*/  MUFU.EX2 R183, R45 ;  /* 0x0000002d00b77308 */ /* 0x0003e60000000800 */
[----:B-----5:R-:W-:Y:S07]  /*ccc0*/  F2FP.PACK_AB R40, R117, R80 ;  /* 0x000000507528723e */ /* 0x020fee00000000ff */
        /* <DEDUP_REMOVED lines=11> */
[----:B--2---:R-:W-:Y:S09]  /*cd80*/  FMUL.FTZ R29, R0, R165 ;  /* 0x000000a5001d7220 */ /* 0x004ff20000410000 */
[----:B------:R-:W-:Y:S01]  /*cd90*/  MUFU.EX2 R187, R50 ;  /* 0x0000003200bb7308 */ /* 0x000fe20000000800 */
[-C--:B------:R-:W-:Y:S07]  /*cda0*/  HMMA.16816.F32 R28, R32, R42.reuse, R28 ;  /* 0x0000002a201c723c */ /* 0x080fee000000181c */
[C---:B------:R-:W-:Y:S01]  /*cdb0*/  FMUL.FTZ R32, R139.reuse, R168 ;  /* 0x000000a88b207220 */ /* 0x040fe20000410000 */
[----:B------:R-:W-:Y:S01]  /*cdc0*/  F2FP.PACK_AB R168, R238, R237 ;  /* 0x000000edeea8723e */ /* 0x000fe200000000ff */
[----:B------:R2:W5:Y:S03]  /*cdd0*/  MUFU.EX2 R193, R51 ;  /* 0x0000003300c17308 */ /* 0x0005660000000800 */
[C---:B------:R-:W-:Y:S02]  /*cde0*/  FMUL.FTZ R33, R139.reuse, R169 ;  /* 0x000000a98b217220 */ /* 0x040fe40000410000 */
[----:B------:R-:W-:Y:S01]  /*cdf0*/  FMUL.FTZ R34, R134, R170 ;  /* 0x000000aa86227220 */ /* 0x000fe20000410000 */
[----:B------:R-:W-:Y:S01]  /*ce00*/  F2FP.PACK_AB R170, R240, R239 ;  /* 0x000000eff0aa723e */ /* 0x000fe200000000ff */
[----:B------:R-:W-:Y:S02]  /*ce10*/  FMUL.FTZ R35, R134, R171 ;  /* 0x000000ab86237220 */ /* 0x000fe40000410000 */
[----:B------:R-:W-:Y:S01]  /*ce20*/  FFMA.FTZ R139, R139, R242, R194 ;  /* 0x000000f28b8b7223 */ /* 0x000fe200000100c2 */
[----:B------:R-:W-:Y:S04]  /*ce30*/  MUFU.EX2 R206, R52 ;  /* 0x0000003400ce7308 */ /* 0x000fe80000000800 */
[----:B------:R-:W-:Y:S06]  /*ce40*/  HMMA.16816.F32 R32, R36, R42, R32 ;  /* 0x0000002a2420723c */ /* 0x000fec0000001820 */
[----:B------:R-:W-:Y:S01]  /*ce50*/  MUFU.EX2 R207, R53 ;  /* 0x0000003500cf7308 */ /* 0x000fe20000000800 */
[----:B------:R-:W-:Y:S02]  /*ce60*/  F2FP.PACK_AB R36, R199, R197 ;  /* 0x000000c5c724723e */ /* 0x000fe400000000ff */
[----:B------:R-:W-:Y:S01]  /*ce70*/  F2FP.PACK_AB R38, R201, R200 ;  /* 0x000000c8c926723e */ /* 0x000fe200000000ff */
[----:B--2---:R-:W2:Y:S02]  /*ce80*/  LDSM.16.MT88.4 R48, [R210+0x4400] ;  /* 0x00440000d230783b */ /* 0x004ea40000004200 */
[----:B------:R-:W-:Y:S02]  /*ce90*/  F2FP.PACK_AB R37, R128, R116 ;  /* 0x000000748025723e */ /* 0x000fe400000000ff */
[----:B------:R-:W-:Y:S02]  /*cea0*/  F2FP.PACK_AB R39, R189, R186 ;  /* 0x000000babd27723e */ /* 0x000fe400000000ff */
[----:B------:R-:W-:Y:S01]  /*ceb0*/  MUFU.EX2 R188, R54 ;  /* 0x0000003600bc7308 */ /* 0x000fe20000000800 */
[----:B----4-:R-:W-:Y:S02]  /*cec0*/  F2FP.PACK_AB R43, R184, R178 ;  /* 0x000000b2b82b723e */ /* 0x010fe400000000ff */
[----:B-1----:R-:W-:Y:S02]  /*ced0*/  F2FP.PACK_AB R42, R180, R175 ;  /* 0x000000afb42a723e */ /* 0x002fe400000000ff */
[-C--:B------:R-:W-:Y:S05]  /*cee0*/  HMMA.16816.F32 R4, R36, R44.reuse, R4 ;  /* 0x0000002c2404723c */ /* 0x080fea0000001804 */
[----:B------:R1:W-:Y:S03]  /*cef0*/  MUFU.EX2 R191, R55 ;  /* 0x0000003700bf7308 */ /* 0x0003e60000000800 */
[C---:B------:R-:W-:Y:S07]  /*cf00*/  HMMA.16816.F32 R8, R40.reuse, R44, R8 ;  /* 0x0000002c2808723c */ /* 0x040fee0000001808 */
[----:B------:R-:W-:Y:S01]  /*cf10*/  MUFU.EX2 R192, R66 ;  /* 0x0000004200c07308 */ /* 0x000fe20000000800 */
[-C--:B------:R-:W-:Y:S08]  /*cf20*/  HMMA.16816.F32 R12, R40, R46.reuse, R12 ;  /* 0x0000002e280c723c */ /* 0x080ff0000000180c */
[C---:B------:R-:W-:Y:S01]  /*cf30*/  HMMA.16816.F32 R16, R36.reuse, R46, R16 ;  /* 0x0000002e2410723c */ /* 0x040fe20000001810 */
[----:B------:R-:W-:Y:S01]  /*cf40*/  MUFU.EX2 R67, R67 ;  /* 0x0000004300437308 */ /* 0x000fe20000000800 */
[----:B------:R-:W-:Y:S06]  /*cf50*/  LDSM.16.MT88.4 R44, [R210+0x4800] ;  /* 0x00480000d22c783b */ /* 0x000fec0000004200 */
[-C--:B--2---:R-:W-:Y:S02]  /*cf60*/  HMMA.16816.F32 R20, R36, R48.reuse, R20 ;  /* 0x000000302414723c */ /* 0x084fe40000001814 */
[----:B-1----:R-:W1:Y:S01]  /*cf70*/  LDSM.16.MT88.4 R52, [R209+0x4800] ;  /* 0x00480000d134783b */ /* 0x002e620000004200 */
[----:B------:R-:W-:Y:S05]  /*cf80*/  MUFU.EX2 R66, R58 ;  /* 0x0000003a00427308 */ /* 0x000fea0000000800 */
[C---:B------:R-:W-:Y:S05]  /*cf90*/  HMMA.16816.F32 R24, R40.reuse, R48, R24 ;  /* 0x000000302818723c */ /* 0x040fea0000001818 */
[----:B------:R-:W2:Y:S03]  /*cfa0*/  MUFU.EX2 R59, R59 ;  /* 0x0000003b003b7308 */ /* 0x000ea60000000800 */
[-C--:B------:R-:W-:Y:S07]  /*cfb0*/  HMMA.16816.F32 R28, R40, R50.reuse, R28 ;  /* 0x00000032281c723c */ /* 0x080fee000000181c */
[----:B------:R-:W-:Y:S01]  /*cfc0*/  MUFU.EX2 R62, R62 ;  /* 0x0000003e003e7308 */ /* 0x000fe20000000800 */
[----:B------:R-:W-:Y:S01]  /*cfd0*/  HMMA.16816.F32 R32, R36, R50, R32 ;  /* 0x000000322420723c */ /* 0x000fe20000001820 */
[----:B------:R-:W4:Y:S03]  /*cfe0*/  LDSM.16.MT88.4 R48, [R209+0x4c00] ;  /* 0x004c0000d130783b */ /* 0x000f260000004200 */
[----:B------:R-:W-:Y:S02]  /*cff0*/  F2FP.PACK_AB R41, R177, R173 ;  /* 0x000000adb129723e */ /* 0x000fe400000000ff */
[----:B------:R-:W-:Y:S02]  /*d000*/  F2FP.PACK_AB R43, R190, R182 ;  /* 0x000000b6be2b723e */ /* 0x000fe400000000ff */
[----:B------:R-:W-:Y:S01]  /*d010*/  F2FP.PACK_AB R36, R203, R202 ;  /* 0x000000cacb24723e */ /* 0x000fe200000000ff */
[----:B------:R-:W2:Y:S03]  /*d020*/  MUFU.EX2 R63, R63 ;  /* 0x0000003f003f7308 */ /* 0x000ea60000000800 */
[----:B---3--:R-:W-:Y:S02]  /*d030*/  F2FP.PACK_AB R38, R205, R204 ;  /* 0x000000cccd26723e */ /* 0x008fe400000000ff */
[----:B------:R-:W-:Y:S02]  /*d040*/  F2FP.PACK_AB R37, R185, R181 ;  /* 0x000000b5b925723e */ /* 0x000fe400000000ff */
[----:B-----5:R-:W-:Y:S02]  /*d050*/  F2FP.PACK_AB R39, R193, R187 ;  /* 0x000000bbc127723e */ /* 0x020fe400000000ff */
[----:B------:R-:W-:Y:S01]  /*d060*/  F2FP.PACK_AB R40, R174, R136 ;  /* 0x00000088ae28723e */ /* 0x000fe200000000ff */
[----:B------:R3:W-:Y:S01]  /*d070*/  MUFU.EX2 R58, R56 ;  /* 0x00000038003a7308 */ /* 0x0007e20000000800 */
[----:B------:R-:W-:Y:S03]  /*d080*/  F2FP.PACK_AB R42, R183, R179 ;  /* 0x000000b3b72a723e */ /* 0x000fe600000000ff */
[-C--:B-1----:R-:W-:Y:S06]  /*d090*/  HMMA.16816.F32 R4, R36, R52.reuse, R4 ;  /* 0x000000342404723c */ /* 0x082fec0000001804 */
[----:B------:R-:W1:Y:S02]  /*d0a0*/  MUFU.EX2 R57, R57 ;  /* 0x0000003900397308 */ /* 0x000e640000000800 */
[C---:B------:R-:W-:Y:S08]  /*d0b0*/  HMMA.16816.F32 R8, R40.reuse, R52, R8 ;  /* 0x000000342808723c */ /* 0x040ff00000001808 */
[----:B------:R-:W-:Y:S01]  /*d0c0*/  MUFU.EX2 R60, R60 ;  /* 0x0000003c003c7308 */ /* 0x000fe20000000800 */
[-C--:B------:R-:W-:Y:S03]  /*d0d0*/  HMMA.16816.F32 R12, R40, R54.reuse, R12 ;  /* 0x00000036280c723c */ /* 0x080fe6000000180c */
[----:B---3--:R-:W-:Y:S04]  /*d0e0*/  FADD.FTZ R56, R195, R139 ;  /* 0x0000008bc3387221 */ /* 0x008fe80000010000 */
[----:B------:R-:W-:Y:S01]  /*d0f0*/  FADD.FTZ R56, R196, R56 ;  /* 0x00000038c4387221 */ /* 0x000fe20000010000 */
[C---:B------:R-:W-:Y:S01]  /*d100*/  HMMA.16816.F32 R16, R36.reuse, R54, R16 ;  /* 0x000000362410723c */ /* 0x040fe20000001810 */
[----:B------:R-:W3:Y:S01]  /*d110*/  MUFU.EX2 R61, R61 ;  /* 0x0000003d003d7308 */ /* 0x000ee20000000800 */
[----:B------:R-:W5:Y:S06]  /*d120*/  LDSM.16.MT88.4 R52, [R210+0x4c00] ;  /* 0x004c0000d234783b */ /* 0x000f6c0000004200 */
[-C--:B------:R-:W-:Y:S03]  /*d130*/  HMMA.16816.F32 R20, R36, R44.reuse, R20 ;  /* 0x0000002c2414723c */ /* 0x080fe60000001814 */
[----:B------:R-:W-:Y:S05]  /*d140*/  MUFU.EX2 R70, R70 ;  /* 0x0000004600467308 */ /* 0x000fea0000000800 */
[C---:B------:R-:W-:Y:S05]  /*d150*/  HMMA.16816.F32 R24, R40.reuse, R44, R24 ;  /* 0x0000002c2818723c */ /* 0x040fea0000001818 */
[----:B------:R-:W-:Y:S03]  /*d160*/  MUFU.EX2 R71, R71 ;  /* 0x0000004700477308 */ /* 0x000fe60000000800 */
[-C--:B------:R-:W-:Y:S07]  /*d170*/  HMMA.16816.F32 R28, R40, R46.reuse, R28 ;  /* 0x0000002e281c723c */ /* 0x080fee000000181c */
[----:B------:R-:W-:Y:S01]  /*d180*/  MUFU.EX2 R82, R82 ;  /* 0x0000005200527308 */ /* 0x000fe20000000800 */
[----:B------:R-:W-:Y:S01]  /*d190*/  HMMA.16816.F32 R32, R36, R46, R32 ;  /* 0x0000002e2420723c */ /* 0x000fe20000001820 */
[----:B------:R-:W5:Y:S03]  /*d1a0*/  LDSM.16.MT88.4 R44, [R209+0x5000] ;  /* 0x00500000d12c783b */ /* 0x000f660000004200 */
[----:B--2---:R-:W-:Y:S02]  /*d1b0*/  F2FP.PACK_AB R41, R59, R66 ;  /* 0x000000423b29723e */ /* 0x004fe400000000ff */
[----:B------:R-:W-:Y:S02]  /*d1c0*/  F2FP.PACK_AB R43, R63, R62 ;  /* 0x0000003e3f2b723e */ /* 0x000fe400000000ff */
[----:B------:R-:W-:Y:S01]  /*d1d0*/  F2FP.PACK_AB R36, R207, R206 ;  /* 0x000000cecf24723e */ /* 0x000fe200000000ff */
[----:B------:R-:W-:Y:S03]  /*d1e0*/  MUFU.EX2 R83, R83 ;  /* 0x0000005300537308 */ /* 0x000fe60000000800 */
[----:B------:R-:W-:Y:S02]  /*d1f0*/  F2FP.PACK_AB R38, R224, R223 ;  /* 0x000000dfe026723e */ /* 0x000fe400000000ff */
[----:B------:R-:W-:Y:S02]  /*d200*/  F2FP.PACK_AB R37, R191, R188 ;  /* 0x000000bcbf25723e */ /* 0x000fe400000000ff */
[----:B------:R-:W-:Y:S02]  /*d210*/  F2FP.PACK_AB R39, R67, R192 ;  /* 0x000000c04327723e */ /* 0x000fe400000000ff */
[----:B-1----:R-:W-:Y:S01]  /*d220*/  F2FP.PACK_AB R40, R57, R58 ;  /* 0x0000003a3928723e */ /* 0x002fe200000000ff */
[----:B------:R-:W-:Y:S01]  /*d230*/  MUFU.EX2 R74, R74 ;  /* 0x0000004a004a7308 */ /* 0x000fe20000000800 */
[----:B---3--:R-:W-:Y:S03]  /*d240*/  F2FP.PACK_AB R42, R61, R60 ;  /* 0x0000003c3d2a723e */ /* 0x008fe600000000ff */
[-C--:B----4-:R-:W-:Y:S06]  /*d250*/  HMMA.16816.F32 R4, R36, R48.reuse, R4 ;  /* 0x000000302404723c */ /* 0x090fec0000001804 */
[----:B------:R-:W1:Y:S02]  /*d260*/  MUFU.EX2 R75, R75 ;  /* 0x0000004b004b7308 */ /* 0x000e640000000800 */
[C---:B------:R-:W-:Y:S08]  /*d270*/  HMMA.16816.F32 R8, R40.reuse, R48, R8 ;  /* 0x000000302808723c */ /* 0x040ff00000001808 */
[----:B------:R-:W-:Y:S01]  /*d280*/  MUFU.EX2 R78, R78 ;  /* 0x0000004e004e7308 */ /* 0x000fe20000000800 */
[-C--:B------:R-:W-:Y:S08]  /*d290*/  HMMA.16816.F32 R12, R40, R50.reuse, R12 ;  /* 0x00000032280c723c */ /* 0x080ff0000000180c */
[C---:B------:R-:W-:Y:S01]  /*d2a0*/  HMMA.16816.F32 R16, R36.reuse, R50, R16 ;  /* 0x000000322410723c */ /* 0x040fe20000001810 */
[----:B------:R-:W2:Y:S01]  /*d2b0*/  MUFU.EX2 R79, R79 ;  /* 0x0000004f004f7308 */ /* 0x000ea20000000800 */
[----:B------:R-:W3:Y:S06]  /*d2c0*/  LDSM.16.MT88.4 R48, [R210+0x5000] ;  /* 0x00500000d230783b */ /* 0x000eec0000004200 */
[-C--:B-----5:R-:W-:Y:S03]  /*d2d0*/  HMMA.16816.F32 R20, R36, R52.reuse, R20 ;  /* 0x000000342414723c */ /* 0x0a0fe60000001814 */
[----:B------:R-:W-:Y:S05]  /*d2e0*/  MUFU.EX2 R72, R72 ;  /* 0x0000004800487308 */ /* 0x000fea0000000800 */
[C---:B------:R-:W-:Y:S05]  /*d2f0*/  HMMA.16816.F32 R24, R40.reuse, R52, R24 ;  /* 0x000000342818723c */ /* 0x040fea0000001818 */
[----:B------:R-:W4:Y:S03]  /*d300*/  MUFU.EX2 R73, R73 ;  /* 0x0000004900497308 */ /* 0x000f260000000800 */
[-C--:B------:R-:W-:Y:S07]  /*d310*/  HMMA.16816.F32 R28, R40, R54.reuse, R28 ;  /* 0x00000036281c723c */ /* 0x080fee000000181c */
[----:B------:R-:W-:Y:S01]  /*d320*/  MUFU.EX2 R76, R76 ;  /* 0x0000004c004c7308 */ /* 0x000fe20000000800 */
[----:B------:R-:W-:Y:S01]  /*d330*/  HMMA.16816.F32 R32, R36, R54, R32 ;  /* 0x000000362420723c */ /* 0x000fe20000001820 */
[----:B------:R-:W-:Y:S03]  /*d340*/  LDSM.16.MT88.4 R52, [R210+0x5400] ;  /* 0x00540000d234783b */ /* 0x000fe60000004200 */
[----:B-1----:R-:W-:Y:S02]  /*d350*/  F2FP.PACK_AB R41, R75, R74 ;  /* 0x0000004a4b29723e */ /* 0x002fe400000000ff */
[----:B--2---:R-:W-:Y:S02]  /*d360*/  F2FP.PACK_AB R43, R79, R78 ;  /* 0x0000004e4f2b723e */ /* 0x004fe400000000ff */
[----:B------:R-:W-:Y:S01]  /*d370*/  F2FP.PACK_AB R36, R226, R225 ;  /* 0x000000e1e224723e */ /* 0x000fe200000000ff */
[----:B------:R-:W1:Y:S03]  /*d380*/  MUFU.EX2 R77, R77 ;  /* 0x0000004d004d7308 */ /* 0x000e660000000800 */
[----:B------:R-:W-:Y:S02]  /*d390*/  F2FP.PACK_AB R38, R228, R227 ;  /* 0x000000e3e426723e */ /* 0x000fe400000000ff */
[----:B------:R-:W-:Y:S02]  /*d3a0*/  F2FP.PACK_AB R37, R71, R70 ;  /* 0x000000464725723e */ /* 0x000fe400000000ff */
[----:B------:R-:W-:Y:S02]  /*d3b0*/  F2FP.PACK_AB R39, R83, R82 ;  /* 0x000000525327723e */ /* 0x000fe400000000ff */
[----:B----4-:R-:W-:Y:S01]  /*d3c0*/  F2FP.PACK_AB R40, R73, R72 ;  /* 0x000000484928723e */ /* 0x010fe200000000ff */
[----:B------:R-:W-:Y:S04]  /*d3d0*/  MUFU.EX2 R86, R86 ;  /* 0x0000005600567308 */ /* 0x000fe80000000800 */
[-C--:B------:R-:W-:Y:S06]  /*d3e0*/  HMMA.16816.F32 R4, R36, R44.reuse, R4 ;  /* 0x0000002c2404723c */ /* 0x080fec0000001804 */
[----:B------:R-:W-:Y:S01]  /*d3f0*/  MUFU.EX2 R87, R87 ;  /* 0x0000005700577308 */ /* 0x000fe20000000800 */
[----:B-1----:R-:W-:Y:S09]  /*d400*/  F2FP.PACK_AB R42, R77, R76 ;  /* 0x0000004c4d2a723e */ /* 0x002ff200000000ff */
[----:B------:R-:W-:Y:S01]  /*d410*/  MUFU.EX2 R98, R98 ;  /* 0x0000006200627308 */ /* 0x000fe20000000800 */
[C---:B------:R-:W-:Y:S09]  /*d420*/  HMMA.16816.F32 R8, R40.reuse, R44, R8 ;  /* 0x0000002c2808723c */ /* 0x040ff20000001808 */
[----:B------:R-:W-:Y:S01]  /*d430*/  MUFU.EX2 R99, R99 ;  /* 0x0000006300637308 */ /* 0x000fe20000000800 */
[-C--:B------:R-:W-:Y:S08]  /*d440*/  HMMA.16816.F32 R12, R40, R46.reuse, R12 ;  /* 0x0000002e280c723c */ /* 0x080ff0000000180c */
[C---:B------:R-:W-:Y:S01]  /*d450*/  HMMA.16816.F32 R16, R36.reuse, R46, R16 ;  /* 0x0000002e2410723c */ /* 0x040fe20000001810 */
[----:B------:R-:W-:Y:S01]  /*d460*/  MUFU.EX2 R90, R90 ;  /* 0x0000005a005a7308 */ /* 0x000fe20000000800 */
[----:B------:R-:W1:Y:S06]  /*d470*/  LDSM.16.MT88.4 R44, [R209+0x5400] ;  /* 0x00540000d12c783b */ /* 0x000e6c0000004200 */
[-C--:B---3--:R-:W-:Y:S03]  /*d480*/  HMMA.16816.F32 R20, R36, R48.reuse, R20 ;  /* 0x000000302414723c */ /* 0x088fe60000001814 */
[----:B------:R-:W2:Y:S05]  /*d490*/  MUFU.EX2 R91, R91 ;  /* 0x0000005b005b7308 */ /* 0x000eaa0000000800 */
[C---:B------:R-:W-:Y:S05]  /*d4a0*/  HMMA.16816.F32 R24, R40.reuse, R48, R24 ;  /* 0x000000302818723c */ /* 0x040fea0000001818 */
[----:B------:R-:W-:Y:S02]  /*d4b0*/  MUFU.EX2 R94, R94 ;  /* 0x0000005e005e7308 */ /* 0x000fe40000000800 */
[----:B------:R-:W-:Y:S01]  /*d4c0*/  FFMA.FTZ R48, R134, R241, R85 ;  /* 0x000000f186307223 */ /* 0x000fe20000010055 */
[-C--:B------:R-:W-:Y:S04]  /*d4d0*/  HMMA.16816.F32 R28, R40, R50.reuse, R28 ;  /* 0x00000032281c723c */ /* 0x080fe8000000181c */
[----:B------:R-:W-:Y:S01]  /*d4e0*/  FADD.FTZ R48, R129, R48 ;  /* 0x0000003081307221 */ /* 0x000fe20000010000 */
[----:B------:R-:W-:Y:S02]  /*d4f0*/  MOV R134, R137 ;  /* 0x0000008900867202 */ /* 0x000fe40000000f00 */
[----:B------:R-:W3:Y:S01]  /*d500*/  MUFU.EX2 R95, R95 ;  /* 0x0000005f005f7308 */ /* 0x000ee20000000800 */
[----:B------:R-:W-:Y:S04]  /*d510*/  HMMA.16816.F32 R32, R36, R50, R32 ;  /* 0x000000322420723c */ /* 0x000fe80000001820 */
[----:B--2---:R-:W-:Y:S03]  /*d520*/  F2FP.PACK_AB R41, R91, R90 ;  /* 0x0000005a5b29723e */ /* 0x004fe600000000ff */
[----:B------:R-:W-:Y:S01]  /*d530*/  F2FP.PACK_AB R36, R230, R229 ;  /* 0x000000e5e624723e */ /* 0x000fe200000000ff */
[----:B------:R-:W-:Y:S01]  /*d540*/  FADD.FTZ R51, R172, R48 ;  /* 0x00000030ac337221 */ /* 0x000fe20000010000 */
[----:B------:R-:W-:Y:S03]  /*d550*/  MUFU.EX2 R88, R88 ;  /* 0x0000005800587308 */ /* 0x000fe60000000800 */
[----:B------:R-:W-:Y:S01]  /*d560*/  FADD.FTZ R51, R176, R51 ;  /* 0x00000033b0337221 */ /* 0x000fe20000010000 */
[----:B------:R-:W-:Y:S01]  /*d570*/  F2FP.PACK_AB R38, R232, R231 ;  /* 0x000000e7e826723e */ /* 0x000fe200000000ff */
[----:B------:R-:W-:Y:S01]  /*d580*/  FADD.FTZ R48, R198, R56 ;  /* 0x00000038c6307221 */ /* 0x000fe20000010000 */
[----:B------:R-:W-:Y:S01]  /*d590*/  F2FP.PACK_AB R37, R87, R86 ;  /* 0x000000565725723e */ /* 0x000fe200000000ff */
[----:B------:R-:W-:Y:S01]  /*d5a0*/  FFMA.FTZ R50, R0, R243, R69 ;  /* 0x000000f300327223 */ /* 0x000fe20000010045 */
[----:B------:R-:W-:Y:S01]  /*d5b0*/  F2FP.PACK_AB R39, R99, R98 ;  /* 0x000000626327723e */ /* 0x000fe200000000ff */
[----:B------:R-:W-:Y:S01]  /*d5c0*/  FADD.FTZ R48, R197, R48 ;  /* 0x00000030c5307221 */ /* 0x000fe20000010000 */
[----:B------:R-:W2:Y:S01]  /*d5d0*/  MUFU.EX2 R89, R89 ;  /* 0x0000005900597308 */ /* 0x000ea20000000800 */
[----:B------:R-:W-:Y:S02]  /*d5e0*/  FADD.FTZ R50, R81, R50 ;  /* 0x0000003251327221 */ /* 0x000fe40000010000 */
[----:B------:R-:W-:Y:S01]  /*d5f0*/  FADD.FTZ R0, R100, R133 ;  /* 0x0000008564007221 */ /* 0x000fe20000010000 */
[----:B---3--:R-:W-:Y:S01]  /*d600*/  F2FP.PACK_AB R43, R95, R94 ;  /* 0x0000005e5f2b723e */ /* 0x008fe200000000ff */
[-C--:B-1----:R-:W-:Y:S03]  /*d610*/  HMMA.16816.F32 R4, R36, R44.reuse, R4 ;  /* 0x0000002c2404723c */ /* 0x082fe60000001804 */
[----:B------:R-:W-:Y:S01]  /*d620*/  FADD.FTZ R49, R113, R0 ;  /* 0x0000000071317221 */ /* 0x000fe20000010000 */
[----:B------:R-:W-:Y:S01]  /*d630*/  MOV R133, R138 ;  /* 0x0000008a00857202 */ /* 0x000fe20000000f00 */
[----:B------:R-:W-:Y:S01]  /*d640*/  MUFU.EX2 R92, R92 ;  /* 0x0000005c005c7308 */ /* 0x000fe20000000800 */
[----:B------:R-:W-:Y:S02]  /*d650*/  FADD.FTZ R0, R97, R50 ;  /* 0x0000003261007221 */ /* 0x000fe40000010000 */
[----:B------:R-:W-:Y:S01]  /*d660*/  FADD.FTZ R49, R135, R49 ;  /* 0x0000003187317221 */ /* 0x000fe20000010000 */
[----:B------:R-:W-:Y:S03]  /*d670*/  MOV R135, R3 ;  /* 0x0000000300877202 */ /* 0x000fe60000000f00 */
[----:B------:R-:W-:Y:S02]  /*d680*/  FADD.FTZ R50, R112, R0 ;  /* 0x0000000070327221 */ /* 0x000fe40000010000 */
[----:B------:R-:W-:Y:S01]  /*d690*/  FADD.FTZ R0, R96, R49 ;  /* 0x0000003160007221 */ /* 0x000fe20000010000 */
        /* <DEDUP_REMOVED lines=15> */
[----:B------:R-:W-:Y:S01]  /*d790*/  FADD.FTZ R53, R80, R50 ;  /* 0x0000003250357221 */ /* 0x000fe20000010000 */
[-C--:B------:R-:W-:Y:S01]  /*d7a0*/  HMMA.16816.F32 R28, R40, R54.reuse, R28 ;  /* 0x00000036281c723c */ /* 0x080fe2000000181c */
[----:B------:R-:W-:Y:S03]  /*d7b0*/  MUFU.EX2 R110, R110 ;  /* 0x0000006e006e7308 */ /* 0x000fe60000000800 */
[----:B------:R-:W-:Y:S02]  /*d7c0*/  FADD.FTZ R52, R101, R0 ;  /* 0x0000000065347221 */ /* 0x000fe40000010000 */
[----:B------:R-:W-:Y:S02]  /*d7d0*/  FADD.FTZ R53, R117, R53 ;  /* 0x0000003575357221 */ /* 0x000fe40000010000 */
[----:B------:R-:W-:Y:S01]  /*d7e0*/  FADD.FTZ R40, R116, R51 ;  /* 0x0000003374287221 */ /* 0x000fe20000010000 */
[----:B------:R-:W-:Y:S02]  /*d7f0*/  HMMA.16816.F32 R32, R36, R54, R32 ;  /* 0x000000362420723c */ /* 0x000fe40000001820 */
[----:B------:R-:W5:Y:S02]  /*d800*/  MUFU.EX2 R111, R111 ;  /* 0x0000006f006f7308 */ /* 0x000f640000000800 */
[----:B------:R-:W-:Y:S02]  /*d810*/  FADD.FTZ R41, R199, R48 ;  /* 0x00000030c7297221 */ /* 0x000fe40000010000 */
[----:B------:R-:W-:Y:S01]  /*d820*/  FADD.FTZ R56, R128, R40 ;  /* 0x0000002880387221 */ /* 0x000fe20000010000 */
[----:B------:R-:W5:Y:S01]  /*d830*/  LDSM.16.MT88.4 R48, [R210+0x5800] ;  /* 0x00580000d230783b */ /* 0x000f620000004200 */
[----:B------:R-:W-:Y:S01]  /*d840*/  FADD.FTZ R54, R200, R41 ;  /* 0x00000029c8367221 */ /* 0x000fe20000010000 */
[----:B------:R-:W-:Y:S03]  /*d850*/  F2FP.PACK_AB R36, R234, R233 ;  /* 0x000000e9ea24723e */ /* 0x000fe600000000ff */
[----:B------:R-:W-:Y:S01]  /*d860*/  FADD.FTZ R0, R186, R56 ;  /* 0x00000038ba007221 */ /* 0x000fe20000010000 */
[----:B------:R-:W-:Y:S01]  /*d870*/  F2FP.PACK_AB R38, R236, R235 ;  /* 0x000000ebec26723e */ /* 0x000fe200000000ff */
[----:B------:R-:W-:Y:S01]  /*d880*/  FADD.FTZ R52, R178, R52 ;  /* 0x00000034b2347221 */ /* 0x000fe20000010000 */
[----:B--2---:R-:W-:Y:S01]  /*d890*/  F2FP.PACK_AB R37, R103, R102 ;  /* 0x000000666725723e */ /* 0x004fe200000000ff */
[----:B------:R-:W-:Y:S01]  /*d8a0*/  FADD.FTZ R55, R201, R54 ;  /* 0x00000036c9377221 */ /* 0x000fe20000010000 */
[----:B-1----:R-:W-:Y:S01]  /*d8b0*/  F2FP.PACK_AB R39, R115, R114 ;  /* 0x000000727327723e */ /* 0x002fe200000000ff */
[----:B------:R-:W-:Y:S01]  /*d8c0*/  FADD.FTZ R54, R189, R0 ;  /* 0x00000000bd367221 */ /* 0x000fe20000010000 */
[----:B----4-:R-:W-:Y:S01]  /*d8d0*/  F2FP.PACK_AB R41, R107, R106 ;  /* 0x0000006a6b29723e */ /* 0x010fe200000000ff */
[----:B------:R-:W-:Y:S01]  /*d8e0*/  FADD.FTZ R0, R184, R52 ;  /* 0x00000034b8007221 */ /* 0x000fe20000010000 */
[----:B------:R-:W-:Y:S01]  /*d8f0*/  MUFU.EX2 R104, R104 ;  /* 0x0000006800687308 */ /* 0x000fe20000000800 */
[----:B------:R-:W-:Y:S02]  /*d900*/  FADD.FTZ R53, R175, R53 ;  /* 0x00000035af357221 */ /* 0x000fe40000010000 */
[----:B------:R-:W-:Y:S01]  /*d910*/  FADD.FTZ R0, R173, R0 ;  /* 0x00000000ad007221 */ /* 0x000fe20000010000 */
[-C--:B---3--:R-:W-:Y:S03]  /*d920*/  HMMA.16816.F32 R4, R36, R44.reuse, R4 ;  /* 0x0000002c2404723c */ /* 0x088fe60000001804 */
[----:B------:R-:W-:Y:S01]  /*d930*/  FADD.FTZ R0, R177, R0 ;  /* 0x00000000b1007221 */ /* 0x000fe20000010000 */
[----:B-----5:R-:W-:Y:S02]  /*d940*/  F2FP.PACK_AB R43, R111, R110 ;  /* 0x0000006e6f2b723e */ /* 0x020fe400000000ff */
[----:B------:R-:W1:Y:S10]  /*d950*/  MUFU.EX2 R105, R105 ;  /* 0x0000006900697308 */ /* 0x000e740000000800 */
        /* <DEDUP_REMOVED lines=13> */
[----:B------:R-:W-:Y:S01]  /*da30*/  FADD.FTZ R52, R136, R44 ;  /* 0x0000002c88347221 */ /* 0x000fe20000010000 */
[----:B------:R-:W-:Y:S01]  /*da40*/  MOV R136, R2 ;  /* 0x0000000200887202 */ /* 0x000fe20000000f00 */
        /* <DEDUP_REMOVED lines=27> */
[----:B------:R-:W-:Y:S01]  /*dc00*/  FADD.FTZ R46, R58, R47 ;  /* 0x0000002f3a2e7221 */ /* 0x000fe20000010000 */
[-C--:B------:R-:W-:Y:S03]  /*dc10*/  HMMA.16816.F32 R144, R168, R152.reuse, R4 ;  /* 0x00000098a890723c */ /* 0x080fe60000001804 */
[----:B------:R-:W-:Y:S02]  /*dc20*/  MUFU.EX2 R56, R120 ;  /* 0x0000007800387308 */ /* 0x000fe40000000800 */
[----:B------:R-:W-:Y:S02]  /*dc30*/  FADD.FTZ R52, R207, R44 ;  /* 0x0000002ccf347221 */ /* 0x000fe40000010000 */
[----:B------:R-:W-:Y:S02]  /*dc40*/  FADD.FTZ R47, R191, R0 ;  /* 0x00000000bf2f7221 */ /* 0x000fe40000010000 */
[----:B------:R-:W-:Y:S03]  /*dc50*/  FADD.FTZ R0, R59, R45 ;  /* 0x0000002d3b007221 */ /* 0x000fe60000010000 */
        /* <DEDUP_REMOVED lines=28> */
[----:B---3--:R-:W-:Y:S01]  /*de20*/  F2FP.PACK_AB R166, R68, R53 ;  /* 0x0000003544a6723e */ /* 0x008fe200000000ff */
[----:B------:R-:W-:Y:S02]  /*de30*/  FADD.FTZ R0, R79, R0 ;  /* 0x000000004f007221 */ /* 0x000fe40000010000 */
        /* <DEDUP_REMOVED lines=51> */
[----:B------:R-:W-:Y:S01]  /*e170*/  IADD3 R0, R222, -0x1, RZ ;  /* 0xffffffffde007810 */ /* 0x000fe20007ffe0ff */
[----:B------:R-:W-:Y:S02]  /*e180*/  FADD.FTZ R4, R53, R4 ;  /* 0x0000000435047221 */ /* 0x000fe40000010000 */
[----:B------:R-:W-:Y:S01]  /*e190*/  FADD.FTZ R242, R240, R6 ;  /* 0x00000006f0f27221 */ /* 0x000fe20000010000 */
[----:B------:R-:W-:Y:S01]  /*e1a0*/  MOV R222, R0 ;  /* 0x0000000000de7202 */ /* 0x000fe20000000f00 */
[----:B------:R-:W-:Y:S02]  /*e1b0*/  FADD.FTZ R241, R64, R7 ;  /* 0x0000000740f17221 */ /* 0x000fe40000010000 */
[----:B------:R-:W-:Y:S02]  /*e1c0*/  FADD.FTZ R244, R65, R5 ;  /* 0x0000000541f47221 */ /* 0x000fe40000010000 */
[----:B------:R-:W-:Y:S01]  /*e1d0*/  FADD.FTZ R243, R68, R4 ;  /* 0x0000000444f37221 */ /* 0x000fe20000010000 */
[----:B------:R-:W-:-:S05]  /*e1e0*/  @P1 BRA `(.L_x_121) ;  /* 0xffffb51000001947 */ /* 0x000fca000383ffff */
.L_x_120:
[----:B------:R1:W5:Y:S01]  /*e1f0*/  LDL R46, [R1+0x18] ;  /* 0x00001800012e7983 */ /* 0x0003620000100800 */
[----:B------:R-:W-:Y:S01]  /*e200*/  ISETP.NE.AND P0, PT, R252, -0x1, PT ;  /* 0xfffffffffc00780c */ /* 0x000fe20003f05270 */
[----:B------:R-:W2:Y:S01]  /*e210*/  LDC.U8 R29, c[0x0][0x329] ;  /* 0x0000ca40ff1d7b82 */ /* 0x000ea20000000000 */
[----:B------:R-:W-:Y:S01]  /*e220*/  BSSY B0, `(.L_x_124) ;  /* 0x00000de000007945 */ /* 0x000fe20003800000 */
[----:B------:R-:W3:Y:S04]  /*e230*/  SHFL.BFLY PT, R0, R241, 0x2, 0x1f ;  /* 0x0c401f00f1007f89 */ /* 0x000ee800000e0000 */
[----:B------:R-:W4:Y:S04]  /*e240*/  SHFL.BFLY PT, R5, R244, 0x2, 0x1f ;  /* 0x0c401f00f4057f89 */ /* 0x000f2800000e0000 */
[----:B------:R-:W1:Y:S04]  /*e250*/  SHFL.BFLY PT, R4, R242, 0x2, 0x1f ;  /* 0x0c401f00f2047f89 */ /* 0x000e6800000e0000 */
[----:B------:R-:W2:Y:S04]  /*e260*/  SHFL.BFLY PT, R6, R243, 0x2, 0x1f ;  /* 0x0c401f00f3067f89 */ /* 0x000ea800000e0000 */
[----:B------:R-:W2:Y:S01]  /*e270*/  S2R R45, SR_TID.X ;  /* 0x00000000002d7919 */ /* 0x000ea20000002100 */
[----:B---3--:R-:W-:-:S02]  /*e280*/  FADD.FTZ R0, R0, R241 ;  /* 0x000000f100007221 */ /* 0x008fc40000010000 */
[----:B----4-:R-:W-:-:S03]  /*e290*/  FADD.FTZ R5, R5, R244 ;  /* 0x000000f405057221 */ /* 0x010fc60000010000 */
[----:B------:R-:W3:Y:S01]  /*e2a0*/  SHFL.BFLY PT, R9, R0, 0x1, 0x1f ;  /* 0x0c201f0000097f89 */ /* 0x000ee200000e0000 */
[----:B-1----:R-:W-:-:S03]  /*e2b0*/  FADD.FTZ R4, R4, R242 ;  /* 0x000000f204047221 */ /* 0x002fc60000010000 */
[----:B------:R-:W1:Y:S01]  /*e2c0*/  SHFL.BFLY PT, R7, R5, 0x1, 0x1f ;  /* 0x0c201f0005077f89 */ /* 0x000e6200000e0000 */
[----:B--2---:R-:W-:-:S03]  /*e2d0*/  FADD.FTZ R6, R6, R243 ;  /* 0x000000f306067221 */ /* 0x004fc60000010000 */
[----:B------:R-:W2:Y:S01]  /*e2e0*/  SHFL.BFLY PT, R10, R4, 0x1, 0x1f ;  /* 0x0c201f00040a7f89 */ /* 0x000ea200000e0000 */
[----:B------:R-:W-:-:S03]  /*e2f0*/  SHF.R.S32.HI R28, RZ, 0x1f, R45 ;  /* 0x0000001fff1c7819 */ /* 0x000fc6000001142d */
[----:B------:R-:W4:Y:S01]  /*e300*/  SHFL.BFLY PT, R8, R6, 0x1, 0x1f ;  /* 0x0c201f0006087f89 */ /* 0x000f2200000e0000 */
[CC--:B------:R-:W-:Y:S02]  /*e310*/  LEA.HI R22, R28.reuse, R45.reuse, RZ, 0x2 ;  /* 0x0000002d1c167211 */ /* 0x0c0fe400078f10ff */
[----:B------:R-:W-:Y:S01]  /*e320*/  LEA.HI R28, R28, R45, RZ, 0x5 ;  /* 0x0000002d1c1c7211 */ /* 0x000fe200078f28ff */
[----:B---3--:R-:W-:Y:S01]  /*e330*/  FADD.FTZ R24, R0, R9 ;  /* 0x0000000900187221 */ /* 0x008fe20000010000 */
[----:B------:R-:W-:Y:S02]  /*e340*/  MOV R0, 0x3f800000 ;  /* 0x3f80000000007802 */ /* 0x000fe40000000f00 */
[----:B------:R-:W-:Y:S01]  /*e350*/  SHF.R.S32.HI R9, RZ, 0x5, R28 ;  /* 0x00000005ff097819 */ /* 0x000fe2000001141c */
[----:B-1----:R-:W-:Y:S01]  /*e360*/  FADD.FTZ R25, R5, R7 ;  /* 0x0000000705197221 */ /* 0x002fe20000010000 */
[----:B------:R-:W-:Y:S01]  /*e370*/  FSETP.NE.FTZ.AND P5, PT, R24, RZ, PT ;  /* 0x000000ff1800720b */ /* 0x000fe20003fb5000 */
[----:B------:R-:W-:-:S02]  /*e380*/  IMAD.MOV.U32 R5, RZ, RZ, 0x3f800000 ;  /* 0x3f800000ff057424 */ /* 0x000fc400078e00ff */
[----:B--2---:R-:W-:Y:S01]  /*e390*/  FADD.FTZ R21, R4, R10 ;  /* 0x0000000a04157221 */ /* 0x004fe20000010000 */
[----:B------:R-:W-:Y:S02]  /*e3a0*/  MOV R4, 0x3f800000 ;  /* 0x3f80000000047802 */ /* 0x000fe40000000f00 */
[----:B------:R-:W-:Y:S01]  /*e3b0*/  FSETP.NE.FTZ.AND P3, PT, R25, RZ, PT ;  /* 0x000000ff1900720b */ /* 0x000fe20003f75000 */
[----:B----4-:R-:W-:Y:S01]  /*e3c0*/  FADD.FTZ R23, R6, R8 ;  /* 0x0000000806177221 */ /* 0x010fe20000010000 */
[----:B------:R-:W-:Y:S01]  /*e3d0*/  FSETP.NE.FTZ.AND P6, PT, R21, RZ, PT ;  /* 0x000000ff1500720b */ /* 0x000fe20003fd5000 */
[----:B------:R-:W-:Y:S01]  /*e3e0*/  @P0 IMAD.WIDE.U32 R6, R252, c[0x0][0x1e8], RZ ;  /* 0x00007a00fc060a25 */ /* 0x000fe200078e00ff */
[----:B------:R-:W-:Y:S02]  /*e3f0*/  LOP3.LUT R8, R22, 0xfffffffc, RZ, 0xc0, !PT ;  /* 0xfffffffc16087812 */ /* 0x000fe400078ec0ff */
[----:B------:R-:W-:Y:S01]  /*e400*/  FSETP.NE.FTZ.AND P4, PT, R23, RZ, PT ;  /* 0x000000ff1700720b */ /* 0x000fe20003f95000 */
[----:B------:R-:W1:Y:S01]  /*e410*/  @P5 MUFU.RCP R5, R24 ;  /* 0x0000001800055308 */ /* 0x000e620000001000 */
[----:B------:R-:W-:Y:S01]  /*e420*/  SHF.R.S32.HI R22, RZ, 0x2, R22 ;  /* 0x00000002ff167819 */ /* 0x000fe20000011416 */
[----:B------:R-:W-:Y:S01]  /*e430*/  @P0 IMAD R44, R252, c[0x0][0x1ec], R7 ;  /* 0x00007b00fc2c0a24 */ /* 0x000fe200078e0207 */
[----:B------:R-:W-:Y:S01]  /*e440*/  IADD3 R8, -R8, R45, RZ ;  /* 0x0000002d08087210 */ /* 0x000fe20007ffe1ff */
[----:B------:R-:W-:Y:S01]  /*e450*/  @P0 IMAD.MOV.U32 R27, RZ, RZ, R6 ;  /* 0x000000ffff1b0224 */ /* 0x000fe200078e0006 */
[----:B------:R-:W-:-:S03]  /*e460*/  MOV R6, 0x3f800000 ;  /* 0x3f80000000067802 */ /* 0x000fc60000000f00 */
[----:B------:R-:W2:Y:S01]  /*e470*/  @P6 MUFU.RCP R4, R21 ;  /* 0x0000001500046308 */ /* 0x000ea20000001000 */
[----:B------:R-:W-:Y:S02]  /*e480*/  IMAD R26, R9, 0x100, R8 ;  /* 0x00000100091a7824 */ /* 0x000fe400078e0208 */
[----:B-1----:R-:W-:-:S05]  /*e490*/  FMUL.FTZ R146, R5, R146 ;  /* 0x0000009205927220 */ /* 0x002fca0000410000 */
[----:B------:R-:W1:Y:S01]  /*e4a0*/  @P4 MUFU.RCP R0, R23 ;  /* 0x0000001700004308 */ /* 0x000e620000001000 */
[C---:B------:R-:W-:Y:S02]  /*e4b0*/  FMUL.FTZ R20, R5.reuse, R147 ;  /* 0x0000009305147220 */ /* 0x040fe40000410000 */
[C---:B------:R-:W-:Y:S02]  /*e4c0*/  FMUL.FTZ R154, R5.reuse, R154 ;  /* 0x0000009a059a7220 */ /* 0x040fe40000410000 */
[C---:B------:R-:W-:Y:S01]  /*e4d0*/  FMUL.FTZ R16, R5.reuse, R155 ;  /* 0x0000009b05107220 */ /* 0x040fe20000410000 */
[----:B------:R-:W-:Y:S01]  /*e4e0*/  F2FP.PACK_AB R20, R20, R146 ;  /* 0x000000921414723e */ /* 0x000fe200000000ff */
[C---:B------:R-:W-:Y:S01]  /*e4f0*/  FMUL.FTZ R158, R5.reuse, R158 ;  /* 0x0000009e059e7220 */ /* 0x040fe20000410000 */
[----:B------:R-:W3:Y:S01]  /*e500*/  @P3 MUFU.RCP R6, R25 ;  /* 0x0000001900063308 */ /* 0x000ee20000001000 */
[C---:B------:R-:W-:Y:S01]  /*e510*/  FMUL.FTZ R13, R5.reuse, R159 ;  /* 0x0000009f050d7220 */ /* 0x040fe20000410000 */
[----:B------:R-:W-:Y:S01]  /*e520*/  F2FP.PACK_AB R16, R16, R154 ;  /* 0x0000009a1010723e */ /* 0x000fe200000000ff */
[----:B------:R-:W-:-:S02]  /*e530*/  FMUL.FTZ R170, R5, R170 ;  /* 0x000000aa05aa7220 */ /* 0x000fc40000410000 */
[----:B------:R-:W-:Y:S01]  /*e540*/  FMUL.FTZ R7, R5, R171 ;  /* 0x000000ab05077220 */ /* 0x000fe20000410000 */
[----:B------:R-:W-:Y:S01]  /*e550*/  SHF.R.S32.HI R5, RZ, 0x1f, R22 ;  /* 0x0000001fff057819 */ /* 0x000fe20000011416 */
[C---:B--2---:R-:W-:Y:S01]  /*e560*/  FMUL.FTZ R144, R4.reuse, R144 ;  /* 0x0000009004907220 */ /* 0x044fe20000410000 */
[----:B------:R-:W-:Y:S01]  /*e570*/  F2FP.PACK_AB R13, R13, R158 ;  /* 0x0000009e0d0d723e */ /* 0x000fe200000000ff */
[C---:B------:R-:W-:Y:S01]  /*e580*/  FMUL.FTZ R18, R4.reuse, R145 ;  /* 0x0000009104127220 */ /* 0x040fe20000410000 */
[----:B------:R-:W-:Y:S01]  /*e590*/  LEA.HI R5, R5, R22, RZ, 0x3 ;  /* 0x0000001605057211 */ /* 0x000fe200078f18ff */
[C---:B------:R-:W-:Y:S01]  /*e5a0*/  FMUL.FTZ R152, R4.reuse, R152 ;  /* 0x0000009804987220 */ /* 0x040fe20000410000 */
[----:B------:R-:W-:Y:S01]  /*e5b0*/  F2FP.PACK_AB R7, R7, R170 ;  /* 0x000000aa0707723e */ /* 0x000fe200000000ff */
[C---:B------:R-:W-:Y:S01]  /*e5c0*/  FMUL.FTZ R17, R4.reuse, R153 ;  /* 0x0000009904117220 */ /* 0x040fe20000410000 */
[----:B------:R-:W-:Y:S01]  /*e5d0*/  LOP3.LUT R5, R5, 0xfffffff8, RZ, 0xc0, !PT ;  /* 0xfffffff805057812 */ /* 0x000fe200078ec0ff */
[----:B------:R-:W-:Y:S01]  /*e5e0*/  FMUL.FTZ R156, R4, R156 ;  /* 0x0000009c049c7220 */ /* 0x000fe20000410000 */
[----:B------:R-:W-:Y:S01]  /*e5f0*/  F2FP.PACK_AB R18, R18, R144 ;  /* 0x000000901212723e */ /* 0x000fe200000000ff */
[----:B------:R-:W-:Y:S01]  /*e600*/  FMUL.FTZ R14, R4, R157 ;  /* 0x0000009d040e7220 */ /* 0x000fe20000410000 */
[----:B------:R-:W-:Y:S01]  /*e610*/  F2FP.PACK_AB R17, R17, R152 ;  /* 0x000000981111723e */ /* 0x000fe200000000ff */
[----:B------:R-:W-:-:S02]  /*e620*/  IMAD.IADD R5, R22, 0x1, -R5 ;  /* 0x0000000116057824 */ /* 0x000fc400078e0a05 */
[----:B------:R-:W-:Y:S01]  /*e630*/  FMUL.FTZ R168, R4, R168 ;  /* 0x000000a804a87220 */ /* 0x000fe20000410000 */
[----:B------:R-:W-:Y:S01]  /*e640*/  F2FP.PACK_AB R14, R14, R156 ;  /* 0x0000009c0e0e723e */ /* 0x000fe200000000ff */
[----:B------:R-:W-:Y:S01]  /*e650*/  FMUL.FTZ R10, R4, R169 ;  /* 0x000000a9040a7220 */ /* 0x000fe20000410000 */
[----:B------:R-:W-:Y:S01]  /*e660*/  LEA.HI R4, R5, R5, RZ, 0x1 ;  /* 0x0000000505047211 */ /* 0x000fe200078f08ff */
[C---:B-1----:R-:W-:Y:S02]  /*e670*/  FMUL.FTZ R140, R0.reuse, R140 ;  /* 0x0000008c008c7220 */ /* 0x042fe40000410000 */
[----:B------:R-:W-:Y:S01]  /*e680*/  FMUL.FTZ R19, R0, R141 ;  /* 0x0000008d00137220 */ /* 0x000fe20000410000 */
[----:B------:R-:W-:Y:S01]  /*e690*/  F2FP.PACK_AB R10, R10, R168 ;  /* 0x000000a80a0a723e */ /* 0x000fe200000000ff */
        /* <DEDUP_REMOVED lines=9> */
[----:B---3--:R-:W-:Y:S01]  /*e730*/  FMUL.FTZ R143, R6, R143 ;  /* 0x0000008f068f7220 */ /* 0x008fe20000410000 */
[----:B------:R-:W-:Y:S01]  /*e740*/  LOP3.LUT R4, R4, 0x3fffffe, RZ, 0xc0, !PT ;  /* 0x03fffffe04047812 */ /* 0x000fe200078ec0ff */
[----:B------:R-:W-:Y:S01]  /*e750*/  FMUL.FTZ R142, R6, R142 ;  /* 0x0000008e068e7220 */ /* 0x000fe20000410000 */
[----:B------:R-:W-:Y:S01]  /*e760*/  LOP3.LUT P2, RZ, R0, 0x2, RZ, 0xc0, !PT ;  /* 0x0000000200ff7812 */ /* 0x000fe2000784c0ff */
[----:B------:R-:W-:Y:S01]  /*e770*/  FMUL.FTZ R151, R6, R151 ;  /* 0x0000009706977220 */ /* 0x000fe20000410000 */
[----:B------:R-:W-:Y:S01]  /*e780*/  F2FP.PACK_AB R12, R12, R160 ;  /* 0x000000a00c0c723e */ /* 0x000fe200000000ff */
[C---:B------:R-:W-:Y:S01]  /*e790*/  FMUL.FTZ R150, R6.reuse, R150 ;  /* 0x0000009606967220 */ /* 0x040fe20000410000 */
[----:B------:R-:W-:Y:S01]  /*e7a0*/  F2FP.PACK_AB R142, R143, R142 ;  /* 0x0000008e8f8e723e */ /* 0x000fe200000000ff */
[C---:B------:R-:W-:Y:S01]  /*e7b0*/  FMUL.FTZ R163, R6.reuse, R163 ;  /* 0x000000a306a37220 */ /* 0x040fe20000410000 */
[----:B------:R-:W-:Y:S01]  /*e7c0*/  F2FP.PACK_AB R9, R9, R164 ;  /* 0x000000a40909723e */ /* 0x000fe200000000ff */
[C---:B------:R-:W-:Y:S01]  /*e7d0*/  FMUL.FTZ R11, R6.reuse, R162 ;  /* 0x000000a2060b7220 */ /* 0x040fe20000410000 */
[----:B------:R-:W-:Y:S01]  /*e7e0*/  F2FP.PACK_AB R150, R151, R150 ;  /* 0x000000969796723e */ /* 0x000fe200000000ff */
[----:B------:R-:W-:-:S02]  /*e7f0*/  FMUL.FTZ R167, R6, R167 ;  /* 0x000000a706a77220 */ /* 0x000fc40000410000 */
[----:B------:R-:W-:Y:S01]  /*e800*/  FMUL.FTZ R8, R6, R166 ;  /* 0x000000a606087220 */ /* 0x000fe20000410000 */
[----:B------:R-:W-:Y:S01]  /*e810*/  SHF.L.U32 R6, R0, 0x6, RZ ;  /* 0x0000000600067819 */ /* 0x000fe200000006ff */
[----:B------:R-:W-:Y:S01]  /*e820*/  IMAD.IADD R4, R5, 0x1, -R4 ;  /* 0x0000000105047824 */ /* 0x000fe200078e0a04 */
[----:B------:R-:W-:Y:S02]  /*e830*/  F2FP.PACK_AB R11, R163, R11 ;  /* 0x0000000ba30b723e */ /* 0x000fe400000000ff */
[----:B------:R-:W-:Y:S02]  /*e840*/  LOP3.LUT R5, R6, 0xc0, RZ, 0xc0, !PT ;  /* 0x000000c006057812 */ /* 0x000fe400078ec0ff */
[----:B------:R-:W-:Y:S02]  /*e850*/  LEA R4, R4, R26, 0x4 ;  /* 0x0000001a04047211 */ /* 0x000fe400078e20ff */
[----:B------:R-:W-:Y:S01]  /*e860*/  LEA.HI R5, R5, R5, RZ, 0x1d ;  /* 0x0000000505057211 */ /* 0x000fe200078fe8ff */
[----:B------:R-:W1:Y:S01]  /*e870*/  LDC.U8 R26, c[0x0][0x328] ;  /* 0x0000ca00ff1a7b82 */ /* 0x000e620000000000 */
[----:B------:R-:W-:-:S02]  /*e880*/  LOP3.LUT R6, R0, 0x1, RZ, 0xc0, !PT ;  /* 0x0000000100067812 */ /* 0x000fc400078ec0ff */
[----:B------:R-:W-:Y:S01]  /*e890*/  F2FP.PACK_AB R8, R167, R8 ;  /* 0x00000008a708723e */ /* 0x000fe200000000ff */
[----:B------:R-:W-:Y:S01]  /*e8a0*/  IMAD.U32 R0, R4, 0x2, R5 ;  /* 0x0000000204007824 */ /* 0x000fe200078e0005 */
[----:B------:R-:W-:Y:S02]  /*e8b0*/  ISETP.NE.U32.AND P1, PT, R6, 0x1, PT ;  /* 0x000000010600780c */ /* 0x000fe40003f25070 */
[----:B------:R-:W-:Y:S01]  /*e8c0*/  MOV R6, 0xfffffff0 ;  /* 0xfffffff000067802 */ /* 0x000fe20000000f00 */
[----:B------:R-:W-:-:S03]  /*e8d0*/  IMAD.SHL.U32 R0, R0, 0x2, RZ ;  /* 0x0000000200007824 */ /* 0x000fc600078e00ff */
[----:B------:R-:W-:Y:S02]  /*e8e0*/  SEL R6, R6, 0x10, !P1 ;  /* 0x0000001006067807 */ /* 0x000fe40004800000 */
[C---:B------:R-:W-:Y:S01]  /*e8f0*/  IADD3 R4, R0.reuse, 0x20, RZ ;  /* 0x0000002000047810 */ /* 0x040fe20007ffe0ff */
[----:B------:R2:W-:Y:S01]  /*e900*/  STS [R0], R18 ;  /* 0x0000001200007388 */ /* 0x0005e20000000800 */
[C---:B------:R-:W-:Y:S02]  /*e910*/  IADD3 R5, R0.reuse, R6, RZ ;  /* 0x0000000600057210 */ /* 0x040fe40007ffe0ff */
[----:B------:R-:W-:Y:S01]  /*e920*/  @P2 IADD3 R4, R0, -0x20, RZ ;  /* 0xffffffe000042810 */ /* 0x000fe20007ffe0ff */
[----:B------:R-:W-:Y:S01]  /*e930*/  STS [R0+0x200], R20 ;  /* 0x0002001400007388 */ /* 0x000fe20000000800 */
[----:B------:R-:W-:-:S03]  /*e940*/  ISETP.NE.AND P1, PT, R29, RZ, PT ;  /* 0x000000ff1d00720c */ /* 0x000fc60003f25270 */
[----:B------:R3:W-:Y:S01]  /*e950*/  STS [R5], R17 ;  /* 0x0000001105007388 */ /* 0x0007e20000000800 */
[----:B-1----:R-:W-:-:S03]  /*e960*/  ISETP.NE.AND P2, PT, R26, RZ, PT ;  /* 0x000000ff1a00720c */ /* 0x002fc60003f45270 */
[----:B------:R1:W-:Y:S04]  /*e970*/  STS [R5+0x200], R16 ;  /* 0x0002001005007388 */ /* 0x0003e80000000800 */
[----:B------:R4:W-:Y:S04]  /*e980*/  STS [R0+0x1000], R19 ;  /* 0x0010001300007388 */ /* 0x0009e80000000800 */
[----:B------:R4:W-:Y:S04]  /*e990*/  STS [R0+0x1200], R142 ;  /* 0x0012008e00007388 */ /* 0x0009e80000000800 */
[----:B------:R4:W-:Y:S04]  /*e9a0*/  STS [R5+0x1000], R15 ;  /* 0x0010000f05007388 */ /* 0x0009e80000000800 */
[----:B--2---:R-:W2:Y:S04]  /*e9b0*/  S2R R18, SR_CTAID.Y ;  /* 0x0000000000127919 */ /* 0x004ea80000002600 */
[----:B------:R2:W-:Y:S01]  /*e9c0*/  STS [R5+0x1200], R150 ;  /* 0x0012009605007388 */ /* 0x0005e20000000800 */
[----:B---3--:R-:W-:-:S03]  /*e9d0*/  MOV R17, 0x7f800000 ;  /* 0x7f80000000117802 */ /* 0x008fc60000000f00 */
[----:B------:R3:W-:Y:S01]  /*e9e0*/  STS [R4], R14 ;  /* 0x0000000e04007388 */ /* 0x0007e20000000800 */
[----:B-1----:R-:W-:-:S03]  /*e9f0*/  MOV R16, 0x7f800000 ;  /* 0x7f80000000107802 */ /* 0x002fc60000000f00 */
[----:B------:R1:W-:Y:S04]  /*ea00*/  STS [R4+0x200], R13 ;  /* 0x0002000d04007388 */ /* 0x0003e80000000800 */
[----:B----4-:R-:W4:Y:S01]  /*ea10*/  S2R R19, SR_CTAID.Z ;  /* 0x0000000000137919 */ /* 0x010f220000002700 */
[----:B------:R-:W-:-:S03]  /*ea20*/  IMAD.IADD R0, R6, 0x1, R4 ;  /* 0x0000000106007824 */ /* 0x000fc600078e0204 */
[----:B------:R-:W4:Y:S04]  /*ea30*/  S2R R15, SR_CTAID.X ;  /* 0x00000000000f7919 */ /* 0x000f280000002500 */
[----:B------:R-:W-:Y:S04]  /*ea40*/  STS [R0], R10 ;  /* 0x0000000a00007388 */ /* 0x000fe80000000800 */
[----:B------:R4:W-:Y:S01]  /*ea50*/  STS [R0+0x200], R7 ;  /* 0x0002000700007388 */ /* 0x0009e20000000800 */
[----:B--2---:R-:W-:-:S03]  /*ea60*/  @P1 MOV R5, c[0x0][0x210] ;  /* 0x0000840000051a02 */ /* 0x004fc60000000f00 */
[----:B------:R2:W-:Y:S01]  /*ea70*/  STS [R4+0x1000], R12 ;  /* 0x0010000c04007388 */ /* 0x0005e20000000800 */
[----:B---3--:R-:W-:Y:S03]  /*ea80*/  @P5 MUFU.LG2 R14, R24 ;  /* 0x00000018000e5308 */ /* 0x008fe60000000c00 */
[----:B------:R3:W-:Y:S04]  /*ea90*/  STS [R4+0x1200], R11 ;  /* 0x0012000b04007388 */ /* 0x0007e80000000800 */
[----:B------:R-:W-:Y:S01]  /*eaa0*/  STS [R0+0x1000], R9 ;  /* 0x0010000900007388 */ /* 0x000fe20000000800 */
[----:B-1----:R-:W-:Y:S03]  /*eab0*/  @P4 MUFU.LG2 R13, R23 ;  /* 0x00000017000d4308 */ /* 0x002fe60000000c00 */
[----:B------:R1:W-:Y:S04]  /*eac0*/  STS [R0+0x1200], R8 ;  /* 0x0012000800007388 */ /* 0x0003e80000000800 */
[----:B------:R-:W-:Y:S01]  /*ead0*/  BAR.SYNC.DEFER_BLOCKING 0x0 ;  /* 0x0000000000007b1d */ /* 0x000fe20000010000 */
[----:B----4-:R-:W-:-:S02]  /*eae0*/  @P1 IMAD R7, R5, c[0x0][0x214], RZ ;  /* 0x0000850005071a24 */ /* 0x010fc400078e02ff */
[----:B------:R-:W-:-:S03]  /*eaf0*/  @!P1 IMAD.MOV.U32 R5, RZ, RZ, c[0x0][0x214] ;  /* 0x00008500ff059624 */ /* 0x000fc600078e00ff */
[----:B--2---:R-:W2:Y:S02]  /*eb00*/  @P6 MUFU.LG2 R12, R21 ;  /* 0x00000015000c6308 */ /* 0x004ea40000000c00 */
[----:B------:R-:W-:Y:S02]  /*eb10*/  @!P1 SEL R7, R5, c[0x0][0x234], !P2 ;  /* 0x00008d0005079a07 */ /* 0x000fe40005000000 */
[----:B---3--:R-:W-:Y:S02]  /*eb20*/  @!P0 SHF.R.S32.HI R4, RZ, 0x1f, R18 ;  /* 0x0000001fff048819 */ /* 0x008fe40000011412 */
[----:B------:R-:W-:Y:S02]  /*eb30*/  ISETP.NE.OR P2, PT, R29, RZ, !P2 ;  /* 0x000000ff1d00720c */ /* 0x000fe40005745670 */
[----:B------:R-:W3:Y:S01]  /*eb40*/  @P3 MUFU.LG2 R11, R25 ;  /* 0x00000019000b3308 */ /* 0x000ee20000000c00 */
[----:B------:R-:W-:Y:S01]  /*eb50*/  @!P0 IMAD R5, R4, c[0x0][0x1e0], RZ ;  /* 0x0000780004058a24 */ /* 0x000fe200078e02ff */
[----:B------:R-:W-:Y:S01]  /*eb60*/  LOP3.LUT R4, R28, 0xffffffe0, RZ, 0xc0, !PT ;  /* 0xffffffe01c047812 */ /* 0x000fe200078ec0ff */
[----:B-1----:R-:W-:Y:S01]  /*eb70*/  @!P0 IMAD.WIDE.U32 R8, R18, c[0x0][0x1e0], RZ ;  /* 0x0000780012088a25 */ /* 0x002fe200078e00ff */
[----:B------:R-:W-:Y:S01]  /*eb80*/  @P1 MOV R0, 0x1 ;  /* 0x0000000100001802 */ /* 0x000fe20000000f00 */
[----:B------:R1:W4:Y:S02]  /*eb90*/  LDS.128 R28, [R221] ;  /* 0x00000000dd1c7984 */ /* 0x0003240000000c00 */
[----:B------:R-:W-:-:S02]  /*eba0*/  @!P1 IMAD R0, R7, c[0x0][0x1c0], RZ ;  /* 0x0000700007009a24 */ /* 0x000fc400078e02ff */
[C---:B------:R-:W-:Y:S01]  /*ebb0*/  @!P0 IMAD R5, R18.reuse, c[0x0][0x1e4], R5 ;  /* 0x0000790012058a24 */ /* 0x040fe200078e0205 */
[----:B------:R1:W1:Y:S01]  /*ebc0*/  LDS.128 R32, [R221+0x800] ;  /* 0x00080000dd207984 */ /* 0x0002620000000c00 */
[----:B------:R-:W-:Y:S02]  /*ebd0*/  @!P2 IMAD R6, R18, c[0x0][0x214], RZ ;  /* 0x000085001206aa24 */ /* 0x000fe400078e02ff */
[----:B------:R-:W-:Y:S01]  /*ebe0*/  @!P0 IMAD.MOV.U32 R27, RZ, RZ, R8 ;  /* 0x000000ffff1b8224 */ /* 0x000fe200078e0008 */
[----:B------:R1:W1:Y:S01]  /*ebf0*/  LDS.128 R36, [R221+0x1000] ;  /* 0x00100000dd247984 */ /* 0x0002620000000c00 */
[----:B------:R-:W-:Y:S01]  /*ec00*/  IMAD.IADD R10, R45, 0x1, -R4 ;  /* 0x000000012d0a7824 */ /* 0x000fe200078e0a04 */
[----:B------:R-:W-:Y:S01]  /*ec10*/  @!P2 SEL R8, R6, R252, !P0 ;  /* 0x000000fc0608a207 */ /* 0x000fe20004000000 */
[----:B------:R-:W-:Y:S01]  /*ec20*/  IMAD R0, R18, R0, RZ ;  /* 0x0000000012007224 */ /* 0x000fe200078e02ff */
[----:B------:R1:W1:Y:S01]  /*ec30*/  LDS.128 R40, [R221+0x1800] ;  /* 0x00180000dd287984 */ /* 0x0002620000000c00 */
[----:B------:R-:W-:Y:S01]  /*ec40*/  @P1 MOV R6, c[0x0][0x210] ;  /* 0x0000840000061a02 */ /* 0x000fe20000000f00 */
[----:B------:R-:W-:Y:S01]  /*ec50*/  @!P1 IMAD.MOV.U32 R6, RZ, RZ, 0x1 ;  /* 0x00000001ff069424 */ /* 0x000fe200078e00ff */
[----:B------:R-:W-:Y:S01]  /*ec60*/  @!P0 IADD3 R44, R9, R5, RZ ;  /* 0x00000005092c8210 */ /* 0x000fe20007ffe0ff */
[----:B--2---:R-:W-:Y:S01]  /*ec70*/  @P6 FMUL.FTZ R9, R12, 0.69314718246459960938 ;  /* 0x3f3172180c096820 */ /* 0x004fe20000410000 */
[----:B------:R-:W-:Y:S01]  /*ec80*/  CS2R R4, SRZ ;  /* 0x0000000000047805 */ /* 0x000fe2000001ff00 */
[----:B------:R-:W-:-:S02]  /*ec90*/  SEL R0, R0, RZ, P2 ;  /* 0x000000ff00007207 */ /* 0x000fc40001000000 */
[----:B------:R-:W-:Y:S02]  /*eca0*/  @!P2 SHF.R.S32.HI R5, RZ, 0x1f, R8 ;  /* 0x0000001fff05a819 */ /* 0x000fe40000011408 */
[----:B------:R-:W-:Y:S01]  /*ecb0*/  LOP3.LUT P0, RZ, R10, 0x3, RZ, 0xc0, !PT ;  /* 0x000000030aff7812 */ /* 0x000fe2000780c0ff */
[----:B------:R-:W-:Y:S01]  /*ecc0*/  IMAD R0, R19, R7, R0 ;  /* 0x0000000713007224 */ /* 0x000fe200078e0200 */
[----:B------:R-:W-:Y:S01]  /*ecd0*/  @!P2 MOV R4, R8 ;  /* 0x000000080004a202 */ /* 0x000fe20000000f00 */
[----:B------:R-:W-:Y:S01]  /*ece0*/  IMAD R8, R15, R6, RZ ;  /* 0x000000060f087224 */ /* 0x000fe200078e02ff */
[----:B------:R-:W-:Y:S01]  /*ecf0*/  MOV R18, 0x7f800000 ;  /* 0x7f80000000127802 */ /* 0x000fe20000000f00 */
[----:B------:R-:W-:Y:S02]  /*ed00*/  @P6 FFMA.FTZ R18, R138, c[0x0][0x238], R9 ;  /* 0x00008e008a126a23 */ /* 0x000fe40000010009 */
[----:B------:R-:W-:Y:S01]  /*ed10*/  @P4 FMUL.FTZ R9, R13, 0.69314718246459960938 ;  /* 0x3f3172180d094820 */ /* 0x000fe20000410000 */
[----:B------:R-:W-:Y:S01]  /*ed20*/  SHF.L.U32 R12, R8, 0x7, RZ ;  /* 0x00000007080c7819 */ /* 0x000fe200000006ff */
[----:B------:R-:W-:-:S02]  /*ed30*/  @P5 FMUL.FTZ R10, R14, 0.69314718246459960938 ;  /* 0x3f3172180e0a5820 */ /* 0x000fc40000410000 */
[----:B---3--:R-:W-:Y:S01]  /*ed40*/  @P3 FMUL.FTZ R8, R11, 0.69314718246459960938 ;  /* 0x3f3172180b083820 */ /* 0x008fe20000410000 */
[----:B------:R-:W-:Y:S01]  /*ed50*/  IADD3 R7, P2, P1, R12, R4, R0 ;  /* 0x000000040c077210 */ /* 0x000fe2000795e000 */
[----:B------:R-:W-:Y:S01]  /*ed60*/  IMAD.MOV.U32 R15, RZ, RZ, 0x7f800000 ;  /* 0x7f800000ff0f7424 */ /* 0x000fe200078e00ff */
[----:B------:R-:W-:Y:S01]  /*ed70*/  SHF.R.S32.HI R4, RZ, 0x1f, R12 ;  /* 0x0000001fff047819 */ /* 0x000fe2000001140c */
[----:B------:R-:W-:Y:S01]  /*ed80*/  @P4 FFMA.FTZ R15, R2, c[0x0][0x238], R9 ;  /* 0x00008e00020f4a23 */ /* 0x000fe20000010009 */
[----:B------:R-:W-:Y:S01]  /*ed90*/  SHF.R.S32.HI R0, RZ, 0x1f, R0 ;  /* 0x0000001fff007819 */ /* 0x000fe20000011400 */
[----:B------:R-:W-:Y:S02]  /*eda0*/  @P5 FFMA.FTZ R17, R137, c[0x0][0x238], R10 ;  /* 0x00008e0089115a23 */ /* 0x000fe4000001000a */
[----:B------:R-:W-:Y:S01]  /*edb0*/  @P3 FFMA.FTZ R16, R3, c[0x0][0x238], R8 ;  /* 0x00008e0003103a23 */ /* 0x000fe20000010008 */
[----:B------:R-:W-:Y:S01]  /*edc0*/  IADD3.X R2, R4, R5, R0, P2, P1 ;  /* 0x0000000504027210 */ /* 0x000fe200017e2400 */
[----:B------:R-:W-:Y:S05]  /*edd0*/  @P0 BRA `(.L_x_125) ;  /* 0x0000022000000947 */ /* 0x000fea0003800000 */
[----:B----4-:R-:W2:Y:S04]  /*ede0*/  LDL.LU R48, [R1+0x28] ;  /* 0x0000280001307983 */ /* 0x010ea80000300800 */
[----:B------:R-:W2:Y:S02]  /*edf0*/  LDL.LU R47, [R1+0x2c] ;  /* 0x00002c00012f7983 */ /* 0x000ea40000300800 */
[----:B--2---:R-:W-:-:S05]  /*ee00*/  IMAD R0, R47, 0x10, R48 ;  /* 0x000000102f007824 */ /* 0x004fca00078e0230 */
[CC--:B-----5:R-:W-:Y:S02]  /*ee10*/  ISETP.GE.AND P6, PT, R0.reuse, R46.reuse, PT ;  /* 0x0000002e0000720c */ /* 0x0e0fe40003fc6270 */
[C---:B------:R-:W-:Y:S02]  /*ee20*/  IADD3 R4, R0.reuse, 0x8, RZ ;  /* 0x0000000800047810 */ /* 0x040fe40007ffe0ff */
[----:B------:R-:W-:Y:S02]  /*ee30*/  IADD3 R3, R0, 0x40, RZ ;  /* 0x0000004000037810 */ /* 0x000fe40007ffe0ff */
[-C--:B------:R-:W-:Y:S02]  /*ee40*/  ISETP.GE.AND P5, PT, R4, R46.reuse, PT ;  /* 0x0000002e0400720c */ /* 0x080fe40003fa6270 */
[----:B------:R-:W-:Y:S02]  /*ee50*/  IADD3 R5, R0, 0x48, RZ ;  /* 0x0000004800057810 */ /* 0x000fe40007ffe0ff */
[----:B------:R-:W-:-:S02]  /*ee60*/  ISETP.GE.AND P4, PT, R3, R46, PT ;  /* 0x0000002e0300720c */ /* 0x000fc40003f86270 */
[----:B------:R-:W-:Y:S01]  /*ee70*/  ISETP.GE.AND P3, PT, R5, R46, PT ;  /* 0x0000002e0500720c */ /* 0x000fe20003f66270 */
[----:B------:R-:W-:-:S05]  /*ee80*/  @!P6 IMAD R0, R0, R6, RZ ;  /* 0x000000060000e224 */ /* 0x000fca00078e02ff */
[----:B------:R-:W-:Y:S01]  /*ee90*/  @!P6 IADD3 R9, P0, R0, R7, RZ ;  /* 0x000000070009e210 */ /* 0x000fe20007f1e0ff */
[----:B------:R-:W-:-:S03]  /*eea0*/  @!P5 IMAD R4, R4, R6, RZ ;  /* 0x000000060404d224 */ /* 0x000fc600078e02ff */
[----:B------:R-:W-:Y:S01]  /*eeb0*/  @!P6 LEA.HI.X.SX32 R10, R0, R2, 0x1, P0 ;  /* 0x00000002000ae211 */ /* 0x000fe200000f0eff */
[-C--:B------:R-:W-:Y:S01]  /*eec0*/  @!P4 IMAD R11, R3, R6.reuse, RZ ;  /* 0x00000006030bc224 */ /* 0x080fe200078e02ff */
[CC--:B------:R-:W-:Y:S01]  /*eed0*/  @!P5 IADD3 R0, P2, R4.reuse, R7.reuse, RZ ;  /* 0x000000070400d210 */ /* 0x0c0fe20007f5e0ff */
[----:B------:R-:W-:Y:S01]  /*eee0*/  @!P3 IMAD R3, R5, R6, RZ ;  /* 0x000000060503b224 */ /* 0x000fe200078e02ff */
[C---:B------:R-:W-:Y:S02]  /*eef0*/  @!P6 LEA R8, P0, R9.reuse, c[0x0][0x200], 0x2 ;  /* 0x000080000908ea11 */ /* 0x040fe400078010ff */
[----:B------:R-:W-:Y:S02]  /*ef00*/  @!P5 LEA.HI.X.SX32 R4, R4, R2, 0x1, P2 ;  /* 0x000000020404d211 */ /* 0x000fe400010f0eff */
[----:B------:R-:W-:Y:S02]  /*ef10*/  @!P6 LEA.HI.X R9, R9, c[0x0][0x204], R10, 0x2, P0 ;  /* 0x000081000909ea11 */ /* 0x000fe400000f140a */
[----:B------:R-:W-:-:S02]  /*ef20*/  @!P4 IADD3 R5, P1, R11, R7, RZ ;  /* 0x000000070b05c210 */ /* 0x000fc40007f3e0ff */
[C---:B------:R-:W-:Y:S01]  /*ef30*/  @!P5 LEA R6, P2, R0.reuse, c[0x0][0x200], 0x2 ;  /* 0x000080000006da11 */ /* 0x040fe200078410ff */
[----:B------:R2:W-:Y:S01]  /*ef40*/  @!P6 STG.E [R8.64], R18 ;  /* 0x000000120800e986 */ /* 0x0005e2000c101906 */
[----:B------:R-:W-:Y:S02]  /*ef50*/  @!P3 IADD3 R10, P0, R3, R7, RZ ;  /* 0x00000007030ab210 */ /* 0x000fe40007f1e0ff */
[-C--:B------:R-:W-:Y:S02]  /*ef60*/  @!P4 LEA.HI.X.SX32 R11, R11, R2.reuse, 0x1, P1 ;  /* 0x000000020b0bc211 */ /* 0x080fe400008f0eff */
[----:B------:R-:W-:Y:S02]  /*ef70*/  @!P5 LEA.HI.X R7, R0, c[0x0][0x204], R4, 0x2, P2 ;  /* 0x000081000007da11 */ /* 0x000fe400010f1404 */
[----:B------:R-:W-:Y:S02]  /*ef80*/  @!P3 LEA.HI.X.SX32 R3, R3, R2, 0x1, P0 ;  /* 0x000000020303b211 */ /* 0x000fe400000f0eff */
[----:B------:R-:W-:Y:S01]  /*ef90*/  @!P4 LEA R4, P1, R5, c[0x0][0x200], 0x2 ;  /* 0x000080000504ca11 */ /* 0x000fe200078210ff */
[----:B------:R2:W-:Y:S01]  /*efa0*/  @!P5 STG.E [R6.64], R17 ;  /* 0x000000110600d986 */ /* 0x0005e2000c101906 */
[----:B------:R-:W-:-:S02]  /*efb0*/  @!P3 LEA R2, P0, R10, c[0x0][0x200], 0x2 ;  /* 0x000080000a02ba11 */ /* 0x000fc400078010ff */
[----:B------:R-:W-:Y:S02]  /*efc0*/  @!P4 LEA.HI.X R5, R5, c[0x0][0x204], R11, 0x2, P1 ;  /* 0x000081000505ca11 */ /* 0x000fe400008f140b */
[----:B------:R-:W-:-:S03]  /*efd0*/  @!P3 LEA.HI.X R3, R10, c[0x0][0x204], R3, 0x2, P0 ;  /* 0x000081000a03ba11 */ /* 0x000fc600000f1403 */
[----:B------:R2:W-:Y:S04]  /*efe0*/  @!P4 STG.E [R4.64], R15 ;  /* 0x0000000f0400c986 */ /* 0x0005e8000c101906 */
[----:B------:R2:W-:Y:S02]  /*eff0*/  @!P3 STG.E [R2.64], R16 ;  /* 0x000000100200b986 */ /* 0x0005e4000c101906 */
.L_x_125:
[----:B----4-:R-:W-:Y:S05]  /*f000*/  BSYNC B0 ;  /* 0x0000000000007941 */ /* 0x010fea0003800000 */
.L_x_124:
[----:B------:R3:W5:Y:S01]  /*f010*/  LDL.64 R10, [R1+0x10] ;  /* 0x00001000010a7983 */ /* 0x0007620000100a00 */
[C---:B--2---:R-:W-:Y:S01]  /*f020*/  IADD3 R2, P0, R248.reuse, R27, RZ ;  /* 0x0000001bf8027210 */ /* 0x044fe20007f1e0ff */
[----:B------:R-:W-:Y:S01]  /*f030*/  BSSY B0, `(.L_x_126) ;  /* 0x0000012000007945 */ /* 0x000fe20003800000 */
[----:B------:R-:W-:Y:S02]  /*f040*/  ISETP.GE.AND P1, PT, R248, c[0x0][0x220], PT ;  /* 0x00008800f8007a0c */ /* 0x000fe40003f26270 */
        /* <DEDUP_REMOVED lines=16> */
.L_x_127:
[----:B------:R-:W-:Y:S05]  /*f150*/  BSYNC B0 ;  /* 0x0000000000007941 */ /* 0x000fea0003800000 */
.L_x_126:
[----:B------:R-:W4:Y:S01]  /*f160*/  LDL.LU R0, [R1+0x20] ;  /* 0x0000200001007983 */ /* 0x000f220000300800 */
[----:B------:R-:W-:Y:S01]  /*f170*/  BSSY B0, `(.L_x_128) ;  /* 0x000000e000007945 */ /* 0x000fe20003800000 */
[----:B----4-:R-:W-:-:S13]  /*f180*/  ISETP.GE.OR P0, PT, R0, R46, P1 ;  /* 0x0000002e0000720c */ /* 0x010fda0000f06670 */
[----:B------:R-:W-:Y:S05]  /*f190*/  @P0 BRA `(.L_x_129) ;  /* 0x000000b000000947 */ /* 0x000fea0003800000 */
[----:B--2---:R-:W-:Y:S01]  /*f1a0*/  IADD3 R4, P0, R10, 0x20, RZ ;  /* 0x000000200a047810 */ /* 0x004fe20007f1e0ff */
        /* <DEDUP_REMOVED lines=9> */
[----:B-1----:R1:W-:Y:S02]  /*f240*/  STG.E.128 [R4.64], R32 ;  /* 0x0000002004007986 */ /* 0x0023e4000c101d06 */
.L_x_129:
[----:B------:R-:W-:Y:S05]  /*f250*/  BSYNC B0 ;  /* 0x0000000000007941 */ /* 0x000fea0003800000 */
.L_x_128:
[----:B------:R-:W4:Y:S01]  /*f260*/  LDL.LU R0, [R1+0x1c] ;  /* 0x00001c0001007983 */ /* 0x000f220000300800 */
[----:B------:R-:W-:Y:S01]  /*f270*/  BSSY B0, `(.L_x_130) ;  /* 0x000000e000007945 */ /* 0x000fe20003800000 */
[----:B----4-:R-:W-:-:S13]  /*f280*/  ISETP.GE.OR P0, PT, R0, R46, P1 ;  /* 0x0000002e0000720c */ /* 0x010fda0000f06670 */
[----:B------:R-:W-:Y:S05]  /*f290*/  @P0 BRA `(.L_x_131) ;  /* 0x000000b000000947 */ /* 0x000fea0003800000 */
[----:B-12---:R-:W-:Y:S01]  /*f2a0*/  IADD3 R4, P0, R10, 0x40, RZ ;  /* 0x000000400a047810 */ /* 0x006fe20007f1e0ff */
        /* <DEDUP_REMOVED lines=10> */
.L_x_131:
[----:B------:R-:W-:Y:S05]  /*f350*/  BSYNC B0 ;  /* 0x0000000000007941 */ /* 0x000fea0003800000 */
.L_x_130:
[----:B------:R-:W4:Y:S02]  /*f360*/  LDL.LU R0, [R1+0x24] ;  /* 0x0000240001007983 */ /* 0x000f240000300800 */
[----:B----4-:R-:W-:-:S13]  /*f370*/  ISETP.GE.OR P1, PT, R0, R46, P1 ;  /* 0x0000002e0000720c */ /* 0x010fda0000f26670 */
[----:B------:R-:W-:Y:S05]  /*f380*/  @P1 EXIT ;  /* 0x000000000000194d */ /* 0x000fea0003800000 */
[----:B------:R-:W-:Y:S01]  /*f390*/  IADD3 R6, P0, R10, 0x60, RZ ;  /* 0x000000600a067810 */ /* 0x000fe20007f1e0ff */
[----:B------:R-:W-:Y:S01]  /*f3a0*/  IMAD.MOV.U32 R2, RZ, RZ, R8 ;  /* 0x000000ffff027224 */ /* 0x000fe200078e0008 */
[----:B------:R-:W-:-:S03]  /*f3b0*/  MOV R3, R7 ;  /* 0x0000000700037202 */ /* 0x000fc60000000f00 */
[----:B------:R-:W-:Y:S02]  /*f3c0*/  IMAD.X R0, RZ, RZ, R11, P0 ;  /* 0x000000ffff007224 */ /* 0x000fe400000e060b */
[----:B-12---:R-:W-:-:S04]  /*f3d0*/  IMAD.WIDE.U32 R4, R6, c[0x0][0x1e8], R2 ;  /* 0x00007a0006047a25 */ /* 0x006fc800078e0002 */
[----:B------:R-:W-:Y:S01]  /*f3e0*/  IMAD R0, R0, c[0x0][0x1e8], RZ ;  /* 0x00007a0000007a24 */ /* 0x000fe200078e02ff */
[----:B------:R-:W-:-:S03]  /*f3f0*/  LEA R2, P0, R4, c[0x0][0x1d0], 0x1 ;  /* 0x0000740004027a11 */ /* 0x000fc600078008ff */
[----:B------:R-:W-:-:S05]  /*f400*/  IMAD R0, R6, c[0x0][0x1ec], R0 ;  /* 0x00007b0006007a24 */ /* 0x000fca00078e0200 */
[----:B------:R-:W-:-:S04]  /*f410*/  IADD3 R0, R5, R0, RZ ;  /* 0x0000000005007210 */ /* 0x000fc80007ffe0ff */
[----:B------:R-:W-:-:S05]  /*f420*/  LEA.HI.X R3, R4, c[0x0][0x1d4], R0, 0x1, P0 ;  /* 0x0000750004037a11 */ /* 0x000fca00000f0c00 */
[----:B------:R-:W-:Y:S01]  /*f430*/  STG.E.128 [R2.64], R40 ;  /* 0x0000002802007986 */ /* 0x000fe2000c101d06 */
[----:B------:R-:W-:Y:S05]  /*f440*/  EXIT ;  /* 0x000000000000794d */ /* 0x000fea0003800000 */
.L_x_90:
[----:B-1----:R-:W1:Y:S01]  /*f450*/  LDC.U8 R4, c[0x0][0x329] ;  /* 0x0000ca40ff047b82 */ /* 0x002e620000000000 */
[----:B------:R-:W-:Y:S01]  /*f460*/  ISETP.NE.AND P4, PT, R252, -0x1, PT ;  /* 0xfffffffffc00780c */ /* 0x000fe20003f85270 */
[----:B------:R-:W-:Y:S01]  /*f470*/  BSSY B0, `(.L_x_132) ;  /* 0x000003f000007945 */ /* 0x000fe20003800000 */
[----:B------:R-:W-:Y:S02]  /*f480*/  SHF.R.S32.HI R8, RZ, 0x1f, R227 ;  /* 0x0000001fff087819 */ /* 0x000fe400000114e3 */
[----:B------:R-:W-:Y:S02]  /*f490*/  IADD3 R14, -R226, R172, RZ ;  /* 0x000000ace20e7210 */ /* 0x000fe40007ffe1ff */
[----:B------:R-:W-:Y:S01]  /*f4a0*/  LEA.HI R8, R8, R227, RZ, 0x2 ;  /* 0x000000e308087211 */ /* 0x000fe200078f10ff */
[----:B------:R-:W2:Y:S03]  /*f4b0*/  LDC.U8 R0, c[0x0][0x328] ;  /* 0x0000ca00ff007b82 */ /* 0x000ea60000000000 */
[----:B------:R-:W-:-:S03]  /*f4c0*/  LOP3.LUT R7, R8, 0xfffffffc, RZ, 0xc0, !PT ;  /* 0xfffffffc08077812 */ /* 0x000fc600078ec0ff */
[----:B------:R-:W-:-:S04]  /*f4d0*/  @P4 IMAD.WIDE.U32 R2, R252, c[0x0][0x1e8], RZ ;  /* 0x00007a00fc024a25 */ /* 0x000fc800078e00ff */
[----:B------:R-:W-:Y:S02]  /*f4e0*/  @P4 IMAD.MOV.U32 R10, RZ, RZ, R2 ;  /* 0x000000ffff0a4224 */ /* 0x000fe400078e0002 */
[----:B------:R-:W-:Y:S01]  /*f4f0*/  IMAD.IADD R20, R227, 0x1, -R7 ;  /* 0x00000001e3147824 */ /* 0x000fe200078e0a07 */
[----:B-1----:R-:W-:Y:S02]  /*f500*/  ISETP.NE.AND P0, PT, R4, RZ, PT ;  /* 0x000000ff0400720c */ /* 0x002fe40003f05270 */
[----:B--2---:R-:W-:Y:S02]  /*f510*/  ISETP.NE.AND P3, PT, R0, RZ, PT ;  /* 0x000000ff0000720c */ /* 0x004fe40003f65270 */
[----:B------:R-:W-:Y:S02]  /*f520*/  @!P4 SHF.R.S32.HI R0, RZ, 0x1f, R25 ;  /* 0x0000001fff00c819 */ /* 0x000fe40000011419 */
[----:B------:R-:W-:Y:S01]  /*f530*/  ISETP.NE.OR P2, PT, R4, RZ, !P3 ;  /* 0x000000ff0400720c */ /* 0x000fe20005f45670 */
[----:B------:R-:W-:-:S06]  /*f540*/  @P4 IMAD R4, R252, c[0x0][0x1ec], R3 ;  /* 0x00007b00fc044a24 */ /* 0x000fcc00078e0203 */
        /* <DEDUP_REMOVED lines=11> */
[----:B------:R-:W-:Y:S01]  /*f600*/  SHF.R.S32.HI R3, RZ, 0x1f, R16 ;  /* 0x0000001fff037819 */ /* 0x000fe20000011410 */
[----:B------:R-:W-:Y:S01]  /*f610*/  IMAD.SHL.U32 R0, R20, 0x8, RZ ;  /* 0x0000000814007824 */ /* 0x000fe200078e00ff */
[----:B------:R-:W-:Y:S01]  /*f620*/  CS2R R6, SRZ ;  /* 0x0000000000067805 */ /* 0x000fe2000001ff00 */
[----:B------:R-:W-:Y:S02]  /*f630*/  @P0 IMAD.MOV.U32 R2, RZ, RZ, 0x1 ;  /* 0x00000001ff020424 */ /* 0x000fe400078e00ff */
[----:B------:R-:W-:Y:S01]  /*f640*/  @!P0 IMAD R2, R5, c[0x0][0x1c0], RZ ;  /* 0x0000700005028a24 */ /* 0x000fe200078e02ff */
[C---:B------:R-:W-:Y:S01]  /*f650*/  IADD3 R10, P3, R0.reuse, R10, RZ ;  /* 0x0000000a000a7210 */ /* 0x040fe20007f7e0ff */
[C---:B------:R-:W-:Y:S01]  /*f660*/  @!P1 IMAD R252, R25.reuse, c[0x0][0x214], RZ ;  /* 0x0000850019fc9a24 */ /* 0x040fe200078e02ff */
[C---:B------:R-:W-:Y:S01]  /*f670*/  ISETP.GE.AND P1, PT, R0.reuse, c[0x0][0x220], PT ;  /* 0x0000880000007a0c */ /* 0x040fe20003f26270 */
[----:B------:R-:W-:Y:S01]  /*f680*/  IMAD R2, R25, R2, RZ ;  /* 0x0000000219027224 */ /* 0x000fe200078e02ff */
[----:B------:R-:W-:Y:S01]  /*f690*/  LEA.HI.X.SX32 R11, R0, R4, 0x1, P3 ;  /* 0x00000004000b7211 */ /* 0x000fe200018f0eff */
[----:B------:R-:W-:Y:S01]  /*f6a0*/  IMAD R0, R3, c[0x0][0x1f0], RZ ;  /* 0x00007c0003007a24 */ /* 0x000fe200078e02ff */
[----:B------:R-:W-:Y:S01]  /*f6b0*/  SHF.R.S32.HI R4, RZ, 0x2, R8 ;  /* 0x00000002ff047819 */ /* 0x000fe20000011408 */
[----:B------:R-:W-:Y:S01]  /*f6c0*/  @!P0 IMAD.MOV.U32 R17, RZ, RZ, 0x1 ;  /* 0x00000001ff118424 */ /* 0x000fe200078e00ff */
[----:B------:R-:W-:Y:S01]  /*f6d0*/  SEL R3, R2, RZ, P2 ;  /* 0x000000ff02037207 */ /* 0x000fe20001000000 */
[----:B------:R-:W-:Y:S01]  /*f6e0*/  IMAD R9, R16, c[0x0][0x1f4], R0 ;  /* 0x00007d0010097a24 */ /* 0x000fe200078e0200 */
[-C--:B------:R-:W-:Y:S01]  /*f6f0*/  ISETP.GE.OR P3, PT, R4, R14.reuse, P1 ;  /* 0x0000000e0400720c */ /* 0x080fe20000f66670 */
[--C-:B------:R-:W-:Y:S01]  /*f700*/  @!P2 IMAD.MOV.U32 R6, RZ, RZ, R252.reuse ;  /* 0x000000ffff06a224 */ /* 0x100fe200078e00fc */
[----:B------:R-:W-:Y:S01]  /*f710*/  @!P2 SHF.R.S32.HI R7, RZ, 0x1f, R252 ;  /* 0x0000001fff07a819 */ /* 0x000fe200000114fc */
[----:B------:R-:W-:Y:S01]  /*f720*/  IMAD R2, R226, R17, RZ ;  /* 0x00000011e2027224 */ /* 0x000fe200078e02ff */
[----:B------:R-:W-:Y:S01]  /*f730*/  ISETP.GE.AND P6, PT, R4, R14, PT ;  /* 0x0000000e0400720c */ /* 0x000fe20003fc6270 */
[C---:B------:R-:W-:Y:S01]  /*f740*/  IMAD R0, R16.reuse, R5, R3 ;  /* 0x0000000510007224 */ /* 0x040fe200078e0203 */
[----:B------:R-:W-:Y:S01]  /*f750*/  SHF.R.S32.HI R5, RZ, 0x1f, R4 ;  /* 0x0000001fff057819 */ /* 0x000fe20000011404 */
[----:B------:R-:W-:Y:S01]  /*f760*/  IMAD.WIDE.U32 R10, R16, c[0x0][0x1f0], R10 ;  /* 0x00007c00100a7a25 */ /* 0x000fe200078e000a */
[----:B------:R-:W-:-:S02]  /*f770*/  SHF.R.S32.HI R8, RZ, 0x1f, R2 ;  /* 0x0000001fff087819 */ /* 0x000fc40000011402 */
        /* <DEDUP_REMOVED lines=14> */
.L_x_133:
[----:B------:R-:W-:Y:S05]  /*f860*/  BSYNC B0 ;  /* 0x0000000000007941 */ /* 0x000fea0003800000 */
.L_x_132:
        /* <DEDUP_REMOVED lines=16> */
.L_x_135:
[----:B------:R-:W-:Y:S05]  /*f970*/  BSYNC B0 ;  /* 0x0000000000007941 */ /* 0x000fea0003800000 */
.L_x_134:
        /* <DEDUP_REMOVED lines=16> */
.L_x_137:
[----:B------:R-:W-:Y:S05]  /*fa80*/  BSYNC B0 ;  /* 0x0000000000007941 */ /* 0x000fea0003800000 */
.L_x_136:
        /* <DEDUP_REMOVED lines=15> */
.L_x_139:
[----:B------:R-:W-:Y:S05]  /*fb80*/  BSYNC B0 ;  /* 0x0000000000007941 */ /* 0x000fea0003800000 */
.L_x_138:
        /* <DEDUP_REMOVED lines=34> */
.L_x_140:
        /* <DEDUP_REMOVED lines=13> */
.L_x_1127:


//--------------------- .text._ZN5flash16flash_fwd_kernelI23Flash_fwd_kernel_traitsILi32ELi128ELi128ELi4ELb0ELb0EN7cutlass6half_tE19Flash_kernel_traitsILi32ELi128ELi128ELi4ES3_EELb0ELb0ELb1ELb0ELb0ELb1ELb0ELb0EEEvNS_16Flash_fwd_paramsE --------------------------
	.section	.text._ZN5flash16flash_fwd_kernelI23Flash_fwd_kernel_traitsILi32ELi128ELi128ELi4ELb0ELb0EN7cutlass6half_tE19Flash_kernel_traitsILi32ELi128ELi128ELi4ES3_EELb0ELb0ELb1ELb0ELb0ELb1ELb0ELb0EEEvNS_16Flash_fwd_paramsE,"ax",@progbits
	.sectioninfo	@"SHI_REGISTERS=255"
	.align	128
        .global         _ZN5flash16flash_fwd_kernelI23Flash_fwd_kernel_traitsILi32ELi128ELi128ELi4ELb0ELb0EN7cutlass6half_tE19Flash_kernel_traitsILi32ELi128ELi128ELi4ES3_EELb0ELb0ELb1ELb0ELb0ELb1ELb0ELb0EEEvNS_16Flash_fwd_paramsE
        .type           _ZN5flash16flash_fwd_kernelI23Flash_fwd_kernel_traitsILi32ELi128ELi128ELi4ELb0ELb0EN7cutlass6half_tE19Flash_kernel_traitsILi32ELi128ELi128ELi4ES3_EELb0ELb0ELb1ELb0ELb0ELb1ELb0ELb0EEEvNS_16Flash_fwd_paramsE,@function
        .size           _ZN5flash16flash_fwd_kernelI23Flash_fwd_kernel_traitsILi32ELi128ELi128ELi4ELb0ELb0EN7cutlass6half_tE19Flash_kernel_traitsILi32ELi128ELi128ELi4ES3_EELb0ELb0ELb1ELb0ELb0ELb1ELb0ELb0EEEvNS_16Flash_fwd_paramsE,(.L_x_1128 - _ZN5flash16flash_fwd_kernelI23Flash_fwd_kernel_traitsILi32ELi128ELi128ELi4ELb0ELb0EN7cutlass6half_tE19Flash_kernel_traitsILi32ELi128ELi128ELi4ES3_EELb0ELb0ELb1ELb0ELb0ELb1ELb0ELb0EEEvNS_16Flash_fwd_paramsE)
        .other          _ZN5flash16flash_fwd_kernelI23Flash_fwd_kernel_traitsILi32ELi128ELi128ELi4ELb0ELb0EN7cutlass6half_tE19Flash_kernel_traitsILi32ELi128ELi128ELi4ES3_EELb0ELb0ELb1ELb0ELb0ELb1ELb0ELb0EEEvNS_16Flash_fwd_paramsE,@"STO_CUDA_ENTRY STV_DEFAULT"
_ZN5flash16flash_fwd_kernelI23Flash_fwd_kernel_traitsILi32ELi128ELi128ELi4ELb0ELb0EN7cutlass6half_tE19Flash_kernel_traitsILi32ELi128ELi128ELi4ES3_EELb0ELb0ELb1ELb0ELb0ELb1ELb0ELb0EEEvNS_16Flash_fwd_paramsE:
.text._ZN5flash16flash_fwd_kernelI23Flash_fwd_kernel_traitsILi32ELi128ELi128ELi4ELb0ELb0EN7cutlass6half_tE19Flash_kernel_traitsILi32ELi128ELi128ELi4ES3_EELb0ELb0ELb1ELb0ELb0ELb1ELb0ELb0EEEvNS_16Flash_fwd_paramsE:
        /* <DEDUP_REMOVED lines=16> */
[CC--:B------:R-:W-:Y:S01]  /*0100*/  IMAD.WIDE R6, R0.reuse, R2.reuse, c[0x0][0x248] ;  /* 0x0000920000067625 */ /* 0x0c0fe200078e0202 */
[----:B------:R1:W2:Y:S04]  /*0110*/  @P2 LDG.E R223, [R4.64] ;  /* 0x0000000804df2981 */ /* 0x0002a8000c1e1900 */
[----:B------:R1:W2:Y:S01]  /*0120*/  @P2 LDG.E R155, [R4.64+0x4] ;  /* 0x00000408049b2981 */ /* 0x0002a2000c1e1900 */
[----:B------:R-:W-:-:S06]  /*0130*/  @P0 IMAD.WIDE R10, R0, R2, c[0x0][0x250] ;  /* 0x00009400000a0625 */ /* 0x000fcc00078e0202 */
[----:B------:R3:W5:Y:S04]  /*0140*/  @!P1 LDG.E R8, [R6.64] ;  /* 0x0000000806089981 */ /* 0x000768000c1e1900 */
[----:B------:R-:W4:Y:S04]  /*0150*/  S2R R226, SR_CTAID.X ;  /* 0x0000000000e27919 */ /* 0x000f280000002500 */
[----:B------:R-:W2:Y:S01]  /*0160*/  S2R R26, SR_CTAID.Z ;  /* 0x00000000001a7919 */ /* 0x000ea20000002700 */
[----:B-1----:R-:W-:-:S06]  /*0170*/  IMAD.MOV.U32 R4, RZ, RZ, RZ ;  /* 0x000000ffff047224 */ /* 0x002fcc00078e00ff */
        /* <DEDUP_REMOVED lines=10> */
.L_x_141:
[----:B---34-:R-:W-:Y:S02]  /*0220*/  MOV R3, c[0x0][0x218] ;  /* 0x0000860000037a02 */ /* 0x018fe40000000f00 */
.L_x_142:
[----:B------:R-:W-:-:S04]  /*0230*/  ISETP.NE.U32.AND P2, PT, RZ, c[0x0][0x258], PT ;  /* 0x00009600ff007a0c */ /* 0x000fc80003f45070 */
[----:B------:R-:W-:-:S13]  /*0240*/  ISETP.NE.AND.EX P2, PT, RZ, c[0x0][0x25c], PT, P2 ;  /* 0x00009700ff007a0c */ /* 0x000fda0003f45320 */
[----:B-1----:R-:W-:-:S05]  /*0250*/  @P2 IMAD.WIDE R6, R0, R2, c[0x0][0x258] ;  /* 0x0000960000062625 */ /* 0x002fca00078e0202 */
        /* <DEDUP_REMOVED lines=9> */
[----:B------:R-:W-:Y:S01]  /*02f0*/  IADD3 R5, -R155, 0xff, R159 ;  /* 0x000000ff9b057810 */ /* 0x000fe20007ffe19f */
[----:B------:R-:W1:Y:S01]  /*0300*/  S2R R154, SR_TID.X ;  /* 0x00000000009a7919 */ /* 0x000e620000002100 */
[C---:B------:R-:W-:Y:S02]  /*0310*/  IADD3 R7, R225.reuse, R159, -R155 ;  /* 0x0000009fe1077210 */ /* 0x040fe40007ffe89b */
[----:B------:R-:W-:Y:S02]  /*0320*/  IADD3 R9, R225, 0x7f, RZ ;  /* 0x0000007fe1097810 */ /* 0x000fe40007ffe0ff */
[----:B------:R-:W-:Y:S02]  /*0330*/  IADD3 R5, R5, c[0x0][0x2e8], R225 ;  /* 0x0000ba0005057a10 */ /* 0x000fe40007ffe0e1 */
[----:B------:R-:W-:Y:S02]  /*0340*/  IADD3 R7, R7, -c[0x0][0x2e4], RZ ;  /* 0x8000b90007077a10 */ /* 0x000fe40007ffe0ff */
[----:B------:R-:W-:-:S02]  /*0350*/  SHF.R.S32.HI R2, RZ, 0x1f, R9 ;  /* 0x0000001fff027819 */ /* 0x000fc40000011409 */
[----:B------:R-:W-:Y:S02]  /*0360*/  SHF.R.S32.HI R3, RZ, 0x1f, R5 ;  /* 0x0000001fff037819 */ /* 0x000fe40000011405 */
[----:B------:R-:W-:Y:S02]  /*0370*/  SHF.R.S32.HI R6, RZ, 0x1f, R7 ;  /* 0x0000001fff067819 */ /* 0x000fe40000011407 */
[----:B------:R-:W-:Y:S02]  /*0380*/  LEA.HI R2, R2, R9, RZ, 0x7 ;  /* 0x0000000902027211 */ /* 0x000fe400078f38ff */
[----:B------:R-:W-:Y:S02]  /*0390*/  LEA.HI R3, R3, R5, RZ, 0x7 ;  /* 0x0000000503037211 */ /* 0x000fe400078f38ff */
[----:B------:R-:W-:Y:S02]  /*03a0*/  LEA.HI R6, R6, R7, RZ, 0x7 ;  /* 0x0000000706067211 */ /* 0x000fe400078f38ff */
[----:B------:R-:W-:-:S02]  /*03b0*/  SHF.R.S32.HI R2, RZ, 0x7, R2 ;  /* 0x00000007ff027819 */ /* 0x000fc40000011402 */
[----:B------:R-:W-:Y:S02]  /*03c0*/  SHF.R.S32.HI R3, RZ, 0x7, R3 ;  /* 0x00000007ff037819 */ /* 0x000fe40000011403 */
[----:B------:R-:W-:Y:S02]  /*03d0*/  SHF.R.S32.HI R6, RZ, 0x7, R6 ;  /* 0x00000007ff067819 */ /* 0x000fe40000011406 */
[----:B------:R-:W-:Y:S02]  /*03e0*/  IMNMX R184, R2, R3, PT ;  /* 0x0000000302b87217 */ /* 0x000fe40003800200 */
[----:B------:R-:W-:-:S04]  /*03f0*/  IMNMX R220, RZ, R6, !PT ;  /* 0x00000006ffdc7217 */ /* 0x000fc80007800200 */
[----:B------:R-:W-:-:S13]  /*0400*/  ISETP.GT.AND P0, PT, R184, R220, PT ;  /* 0x000000dcb800720c */ /* 0x000fda0003f04270 */
[----:B------:R-:W-:Y:S05]  /*0410*/  @P0 BRA `(.L_x_143) ;  /* 0x0000091000000947 */ /* 0x000fea0003800000 */
[----:B-1----:R-:W1:Y:S01]  /*0420*/  LDC.U8 R6, c[0x0][0x329] ;  /* 0x0000ca40ff067b82 */ /* 0x002e620000000000 */
[----:B------:R-:W-:Y:S01]  /*0430*/  ISETP.NE.AND P0, PT, R223, -0x1, PT ;  /* 0xffffffffdf00780c */ /* 0x000fe20003f05270 */
[----:B------:R-:W-:Y:S01]  /*0440*/  IMAD.IADD R155, R155, 0x1, -R159 ;  /* 0x000000019b9b7824 */ /* 0x000fe200078e0a9f */
[----:B------:R-:W-:Y:S01]  /*0450*/  SHF.R.S32.HI R2, RZ, 0x1f, R154 ;  /* 0x0000001fff027819 */ /* 0x000fe2000001149a */
[----:B------:R-:W-:Y:S03]  /*0460*/  BSSY B0, `(.L_x_144) ;  /* 0x000003a000007945 */ /* 0x000fe60003800000 */
[----:B------:R-:W-:Y:S01]  /*0470*/  LEA.HI R2, R2, R154, RZ, 0x2 ;  /* 0x0000009a02027211 */ /* 0x000fe200078f10ff */
[----:B------:R-:W2:Y:S03]  /*0480*/  LDC.U8 R3, c[0x0][0x328] ;  /* 0x0000ca00ff037b82 */ /* 0x000ea60000000000 */
[----:B------:R-:W-:-:S02]  /*0490*/  LOP3.LUT R7, R2, 0x1ffffffc, RZ, 0xc0, !PT ;  /* 0x1ffffffc02077812 */ /* 0x000fc400078ec0ff */
[----:B------:R-:W-:Y:S01]  /*04a0*/  SHF.R.S32.HI R2, RZ, 0x2, R2 ;  /* 0x00000002ff027819 */ /* 0x000fe20000011402 */
[----:B------:R-:W-:Y:S01]  /*04b0*/  @!P0 IMAD.WIDE.U32 R10, R0, c[0x0][0x1e0], RZ ;  /* 0x00007800000a8a25 */ /* 0x000fe200078e00ff */
[----:B------:R-:W-:-:S03]  /*04c0*/  @!P0 SHF.R.S32.HI R4, RZ, 0x1f, R0 ;  /* 0x0000001fff048819 */ /* 0x000fc60000011400 */
[----:B------:R-:W-:Y:S02]  /*04d0*/  IMAD.IADD R7, R154, 0x1, -R7 ;  /* 0x000000019a077824 */ /* 0x000fe400078e0a07 */
[----:B------:R-:W-:Y:S02]  /*04e0*/  @!P0 IMAD R4, R4, c[0x0][0x1e0], RZ ;  /* 0x0000780004048a24 */ /* 0x000fe400078e02ff */
[----:B------:R-:W-:Y:S01]  /*04f0*/  @P0 IMAD.WIDE.U32 R8, R223, c[0x0][0x1e8], RZ ;  /* 0x00007a00df080a25 */ /* 0x000fe200078e00ff */
[----:B------:R-:W-:Y:S02]  /*0500*/  @!P0 MOV R8, R10 ;  /* 0x0000000a00088202 */ /* 0x000fe40000000f00 */
[----:B-1----:R-:W-:Y:S01]  /*0510*/  ISETP.NE.AND P2, PT, R6, RZ, PT ;  /* 0x000000ff0600720c */ /* 0x002fe20003f45270 */
[----:B------:R-:W-:Y:S02]  /*0520*/  @!P0 IMAD R4, R0, c[0x0][0x1e4], R4 ;  /* 0x0000790000048a24 */ /* 0x000fe400078e0204 */
[----:B------:R-:W-:-:S02]  /*0530*/  IMAD.SHL.U32 R7, R7, 0x8, RZ ;  /* 0x0000000807077824 */ /* 0x000fc400078e00ff */
[----:B------:R-:W-:Y:S01]  /*0540*/  @P0 IMAD R5, R223, c[0x0][0x1ec], R9 ;  /* 0x00007b00df050a24 */ /* 0x000fe200078e0209 */
[----:B------:R-:W-:Y:S02]  /*0550*/  @!P0 IADD3 R5, R11, R4, RZ ;  /* 0x000000040b058210 */ /* 0x000fe40007ffe0ff */
[----:B--2---:R-:W-:-:S04]  /*0560*/  ISETP.NE.AND P1, PT, R3, RZ, PT ;  /* 0x000000ff0300720c */ /* 0x004fc80003f25270 */
[----:B------:R-:W-:Y:S01]  /*0570*/  ISETP.NE.OR P3, PT, R6, RZ, !P1 ;  /* 0x000000ff0600720c */ /* 0x000fe20004f65670 */
[----:B------:R-:W-:Y:S02]  /*0580*/  @P2 IMAD.MOV.U32 R3, RZ, RZ, c[0x0][0x210] ;  /* 0x00008400ff032624 */ /* 0x000fe400078e00ff */
[----:B------:R-:W-:Y:S02]  /*0590*/  @!P2 IMAD.MOV.U32 R6, RZ, RZ, c[0x0][0x214] ;  /* 0x00008500ff06a624 */ /* 0x000fe400078e00ff */
[----:B------:R-:W-:-:S03]  /*05a0*/  @P2 IMAD R3, R3, c[0x0][0x214], RZ ;  /* 0x0000850003032a24 */ /* 0x000fc600078e02ff */
[----:B------:R-:W-:Y:S01]  /*05b0*/  @!P2 SEL R3, R6, c[0x0][0x234], !P1 ;  /* 0x00008d000603aa07 */ /* 0x000fe20004800000 */
[----:B------:R-:W-:Y:S01]  /*05c0*/  @P2 IMAD.MOV.U32 R6, RZ, RZ, 0x1 ;  /* 0x00000001ff062424 */ /* 0x000fe200078e00ff */
[----:B------:R-:W-:-:S03]  /*05d0*/  IADD3 R4, P1, R7, R8, RZ ;  /* 0x0000000807047210 */ /* 0x000fc60007f3e0ff */
[----:B------:R-:W-:Y:S01]  /*05e0*/  @!P2 IMAD R6, R3, c[0x0][0x1c0], RZ ;  /* 0x000070000306aa24 */ /* 0x000fe200078e02ff */
[----:B------:R-:W-:Y:S01]  /*05f0*/  LEA.HI.X.SX32 R5, R7, R5, 0x1, P1 ;  /* 0x0000000507057211 */ /* 0x000fe200008f0eff */
[C---:B------:R-:W-:Y:S01]  /*0600*/  @!P3 IMAD R8, R0.reuse, c[0x0][0x214], RZ ;  /* 0x000085000008ba24 */ /* 0x040fe200078e02ff */
[----:B------:R-:W-:Y:S01]  /*0610*/  SHF.R.S32.HI R7, RZ, 0x1f, R26 ;  /* 0x0000001fff077819 */ /* 0x000fe2000001141a */
[----:B------:R-:W-:Y:S02]  /*0620*/  IMAD R0, R0, R6, RZ ;  /* 0x0000000600007224 */ /* 0x000fe400078e02ff */
[----:B------:R-:W-:Y:S01]  /*0630*/  @P2 IMAD.MOV.U32 R6, RZ, RZ, c[0x0][0x210] ;  /* 0x00008400ff062624 */ /* 0x000fe200078e00ff */
[----:B------:R-:W-:Y:S01]  /*0640*/  @!P2 MOV R6, 0x1 ;  /* 0x000000010006a802 */ /* 0x000fe20000000f00 */
[----:B------:R-:W-:Y:S01]  /*0650*/  IMAD R7, R7, c[0x0][0x1f0], RZ ;  /* 0x00007c0007077a24 */ /* 0x000fe200078e02ff */
[----:B------:R-:W-:Y:S01]  /*0660*/  @!P3 SEL R223, R8, R223, !P0 ;  /* 0x000000df08dfb207 */ /* 0x000fe20004000000 */
[----:B------:R-:W-:Y:S01]  /*0670*/  IMAD.WIDE.U32 R4, R26, c[0x0][0x1f0], R4 ;  /* 0x00007c001a047a25 */ /* 0x000fe200078e0004 */
[----:B------:R-:W-:Y:S01]  /*0680*/  SEL R0, R0, RZ, P3 ;  /* 0x000000ff00007207 */ /* 0x000fe20001800000 */
[----:B------:R-:W-:Y:S01]  /*0690*/  CS2R R8, SRZ ;  /* 0x0000000000087805 */ /* 0x000fe2000001ff00 */
[----:B------:R-:W-:Y:S01]  /*06a0*/  ISETP.GE.AND P2, PT, R2, R155, PT ;  /* 0x0000009b0200720c */ /* 0x000fe20003f46270 */
[----:B------:R-:W-:Y:S01]  /*06b0*/  IMAD R7, R26, c[0x0][0x1f4], R7 ;  /* 0x00007d001a077a24 */ /* 0x000fe200078e0207 */
[----:B------:R-:W-:Y:S01]  /*06c0*/  @!P3 SHF.R.S32.HI R9, RZ, 0x1f, R223 ;  /* 0x0000001fff09b819 */ /* 0x000fe200000114df */
[----:B------:R-:W-:-:S02]  /*06d0*/  IMAD R159, R159, R6, RZ ;  /* 0x000000069f9f7224 */ /* 0x000fc400078e02ff */
[----:B------:R-:W-:Y:S01]  /*06e0*/  IMAD R26, R26, R3, R0 ;  /* 0x000000031a1a7224 */ /* 0x000fe200078e0200 */
[--C-:B------:R-:W-:Y:S01]  /*06f0*/  SHF.R.S32.HI R3, RZ, 0x1f, R2.reuse ;  /* 0x0000001fff037819 */ /* 0x100fe20000011402 */
[----:B------:R-:W-:Y:S01]  /*0700*/  @!P3 IMAD.MOV.U32 R8, RZ, RZ, R223 ;  /* 0x000000ffff08b224 */ /* 0x000fe200078e00df */
[----:B------:R-:W-:Y:S02]  /*0710*/  SHF.R.S32.HI R0, RZ, 0x1f, R159 ;  /* 0x0000001fff007819 */ /* 0x000fe4000001149f */
[----:B------:R-:W-:Y:S01]  /*0720*/  IADD3 R13, R5, R7, RZ ;  /* 0x00000007050d7210 */ /* 0x000fe20007ffe0ff */
[----:B------:R-:W-:Y:S01]  /*0730*/  IMAD.WIDE R226, R226, 0x80, R2 ;  /* 0x00000080e2e27825 */ /* 0x000fe200078e0202 */
[--C-:B------:R-:W-:Y:S02]  /*0740*/  IADD3 R159, P1, P0, R159, R8, R26.reuse ;  /* 0x000000089f9f7210 */ /* 0x100fe4000783e01a */
[----:B------:R-:W-:-:S04]  /*0750*/  SHF.R.S32.HI R8, RZ, 0x1f, R26 ;  /* 0x0000001fff087819 */ /* 0x000fc8000001141a */
[----:B------:R-:W-:Y:S01]  /*0760*/  IADD3.X R8, R0, R9, R8, P1, P0 ;  /* 0x0000000900087210 */ /* 0x000fe20000fe0408 */
        /* <DEDUP_REMOVED lines=9> */
.L_x_145:
[----:B------:R-:W-:Y:S05]  /*0800*/  BSYNC B0 ;  /* 0x0000000000007941 */ /* 0x000fea0003800000 */
.L_x_144:
[----:B------:R-:W-:Y:S01]  /*0810*/  IADD3 R10, R2, 0x20, RZ ;  /* 0x00000020020a7810 */ /* 0x000fe20007ffe0ff */
[----:B------:R-:W-:Y:S03]  /*0820*/  BSSY B0, `(.L_x_146) ;  /* 0x000000e000007945 */ /* 0x000fe60003800000 */
[----:B------:R-:W-:-:S13]  /*0830*/  ISETP.GE.AND P0, PT, R10, R155, PT ;  /* 0x0000009b0a00720c */ /* 0x000fda0003f06270 */
[----:B------:R-:W-:Y:S05]  /*0840*/  @P0 BRA `(.L_x_147) ;  /* 0x000000b000000947 */ /* 0x000fea0003800000 */
[----:B------:R-:W-:Y:S01]  /*0850*/  IADD3 R7, P0, R226, 0x20, RZ ;  /* 0x00000020e2077810 */ /* 0x000fe20007f1e0ff */
[----:B-1----:R-:W-:Y:S01]  /*0860*/  IMAD.MOV.U32 R14, RZ, RZ, R4 ;  /* 0x000000ffff0e7224 */ /* 0x002fe200078e0004 */
[----:B------:R-:W-:-:S03]  /*0870*/  MOV R15, R13 ;  /* 0x0000000d000f7202 */ /* 0x000fc60000000f00 */
[----:B------:R-:W-:Y:S02]  /*0880*/  IMAD.X R0, RZ, RZ, R227, P0 ;  /* 0x000000ffff007224 */ /* 0x000fe400000e06e3 */
[----:B------:R-:W-:-:S04]  /*0890*/  IMAD.WIDE.U32 R14, R7, c[0x0][0x1e8], R14 ;  /* 0x00007a00070e7a25 */ /* 0x000fc800078e000e */
[----:B------:R-:W-:Y:S01]  /*08a0*/  IMAD R0, R0, c[0x0][0x1e8], RZ ;  /* 0x00007a0000007a24 */ /* 0x000fe200078e02ff */
[----:B------:R-:W-:-:S03]  /*08b0*/  LEA R16, P0, R14, c[0x0][0x1d0], 0x1 ;  /* 0x000074000e107a11 */ /* 0x000fc600078008ff */
[----:B------:R-:W-:-:S05]  /*08c0*/  IMAD R0, R7, c[0x0][0x1ec], R0 ;  /* 0x00007b0007007a24 */ /* 0x000fca00078e0200 */
[----:B------:R-:W-:-:S04]  /*08d0*/  IADD3 R0, R15, R0, RZ ;  /* 0x000000000f007210 */ /* 0x000fc80007ffe0ff */
[----:B------:R-:W-:-:S05]  /*08e0*/  LEA.HI.X R17, R14, c[0x0][0x1d4], R0, 0x1, P0 ;  /* 0x000075000e117a11 */ /* 0x000fca00000f0c00 */
[----:B------:R1:W-:Y:S02]  /*08f0*/  STG.E.128 [R16.64], RZ ;  /* 0x000000ff10007986 */ /* 0x0003e4000c101d08 */
.L_x_147:
[----:B------:R-:W-:Y:S05]  /*0900*/  BSYNC B0 ;  /* 0x0000000000007941 */ /* 0x000fea0003800000 */
.L_x_146:
        /* <DEDUP_REMOVED lines=15> */
.L_x_149:
[----:B------:R-:W-:Y:S05]  /*0a00*/  BSYNC B0 ;  /* 0x0000000000007941 */ /* 0x000fea0003800000 */
.L_x_148:
[----:B------:R-:W-:Y:S01]  /*0a10*/  IADD3 R7, R2, 0x60, RZ ;  /* 0x0000006002077810 */ /* 0x000fe20007ffe0ff */
[----:B------:R-:W-:Y:S03]  /*0a20*/  BSSY B0, `(.L_x_150) ;  /* 0x000000d000007945 */ /* 0x000fe60003800000 */
[----:B------:R-:W-:-:S13]  /*0a30*/  ISETP.GE.AND P0, PT, R7, R155, PT ;  /* 0x0000009b0700720c */ /* 0x000fda0003f06270 */
        /* <DEDUP_REMOVED lines=10> */
[----:B------:R2:W-:Y:S02]  /*0ae0*/  STG.E.128 [R4.64], RZ ;  /* 0x000000ff04007986 */ /* 0x0005e4000c101d08 */
.L_x_151:
[----:B------:R-:W-:Y:S05]  /*0af0*/  BSYNC B0 ;  /* 0x0000000000007941 */ /* 0x000fea0003800000 */
.L_x_150:
[----:B------:R-:W-:-:S04]  /*0b00*/  LOP3.LUT P6, RZ, R154, 0x3, RZ, 0xc0, !PT ;  /* 0x000000039aff7812 */ /* 0x000fc800078cc0ff */
[-C--:B------:R-:W-:Y:S02]  /*0b10*/  ISETP.GE.OR P5, PT, R2, R155.reuse, P6 ;  /* 0x0000009b0200720c */ /* 0x080fe400037a6670 */
[-C--:B------:R-:W-:Y:S02]  /*0b20*/  ISETP.GE.OR P4, PT, R10, R155.reuse, P6 ;  /* 0x0000009b0a00720c */ /* 0x080fe40003786670 */
[-C--:B------:R-:W-:Y:S02]  /*0b30*/  ISETP.GE.OR P3, PT, R9, R155.reuse, P6 ;  /* 0x0000009b0900720c */ /* 0x080fe40003766670 */
[----:B------:R-:W-:-:S07]  /*0b40*/  ISETP.GE.OR P6, PT, R7, R155, P6 ;  /* 0x0000009b0700720c */ /* 0x000fce00037c6670 */
[-C--:B--2---:R-:W-:Y:S02]  /*0b50*/  @!P5 IMAD R4, R2, R6.reuse, RZ ;  /* 0x000000060204d224 */ /* 0x084fe400078e02ff */
[-C--:B------:R-:W-:Y:S02]  /*0b60*/  @!P4 IMAD R0, R10, R6.reuse, RZ ;  /* 0x000000060a00c224 */ /* 0x080fe400078e02ff */
[----:B------:R-:W-:Y:S01]  /*0b70*/  @!P3 IMAD R3, R9, R6, RZ ;  /* 0x000000060903b224 */ /* 0x000fe200078e02ff */
[-C--:B------:R-:W-:Y:S02]  /*0b80*/  @!P5 IADD3 R5, P0, R4, R159.reuse, RZ ;  /* 0x0000009f0405d210 */ /* 0x080fe40007f1e0ff */
[-C--:B------:R-:W-:Y:S02]  /*0b90*/  @!P4 IADD3 R2, P1, R0, R159.reuse, RZ ;  /* 0x0000009f0002c210 */ /* 0x080fe40007f3e0ff */
[----:B------:R-:W-:Y:S02]  /*0ba0*/  @!P5 LEA.HI.X.SX32 R9, R4, R8, 0x1, P0 ;  /* 0x000000080409d211 */ /* 0x000fe400000f0eff */
[----:B------:R-:W-:-:S02]  /*0bb0*/  @!P3 IADD3 R4, P0, R3, R159, RZ ;  /* 0x0000009f0304b210 */ /* 0x000fc40007f1e0ff */
[-C--:B------:R-:W-:Y:S02]  /*0bc0*/  @!P4 LEA.HI.X.SX32 R0, R0, R8.reuse, 0x1, P1 ;  /* 0x000000080000c211 */ /* 0x080fe400008f0eff */
[----:B------:R-:W-:Y:S02]  /*0bd0*/  @!P4 LEA R12, P1, R2, c[0x0][0x200], 0x2 ;  /* 0x00008000020cca11 */ /* 0x000fe400078210ff */
[----:B------:R-:W-:Y:S02]  /*0be0*/  @!P3 LEA.HI.X.SX32 R3, R3, R8, 0x1, P0 ;  /* 0x000000080303b211 */ /* 0x000fe400000f0eff */
[C---:B-1----:R-:W-:Y:S02]  /*0bf0*/  @!P5 LEA R14, P2, R5.reuse, c[0x0][0x200], 0x2 ;  /* 0x00008000050eda11 */ /* 0x042fe400078410ff */
[----:B------:R-:W-:Y:S02]  /*0c00*/  @!P3 LEA R10, P0, R4, c[0x0][0x200], 0x2 ;  /* 0x00008000040aba11 */ /* 0x000fe400078010ff */
[----:B------:R-:W-:Y:S01]  /*0c10*/  @!P4 LEA.HI.X R13, R2, c[0x0][0x204], R0, 0x2, P1 ;  /* 0x00008100020dca11 */ /* 0x000fe200008f1400 */
[----:B------:R-:W-:Y:S01]  /*0c20*/  @!P5 IMAD.MOV.U32 R0, RZ, RZ, 0x7f800000 ;  /* 0x7f800000ff00d424 */ /* 0x000fe200078e00ff */
[----:B------:R-:W-:Y:S01]  /*0c30*/  @!P5 LEA.HI.X R15, R5, c[0x0][0x204], R9, 0x2, P2 ;  /* 0x00008100050fda11 */ /* 0x000fe200010f1409 */
[----:B------:R-:W-:Y:S01]  /*0c40*/  @!P3 IMAD.MOV.U32 R2, RZ, RZ, 0x7f800000 ;  /* 0x7f800000ff02b424 */ /* 0x000fe200078e00ff */
[----:B------:R-:W-:Y:S01]  /*0c50*/  @!P3 LEA.HI.X R11, R4, c[0x0][0x204], R3, 0x2, P0 ;  /* 0x00008100040bba11 */ /* 0x000fe200000f1403 */
[----:B------:R-:W-:-:S02]  /*0c60*/  @!P4 IMAD.MOV.U32 R3, RZ, RZ, 0x7f800000 ;  /* 0x7f800000ff03c424 */ /* 0x000fc400078e00ff */
[----:B------:R1:W-:Y:S04]  /*0c70*/  @!P5 STG.E [R14.64], R0 ;  /* 0x000000000e00d986 */ /* 0x0003e8000c101908 */
[----:B------:R1:W-:Y:S04]  /*0c80*/  @!P4 STG.E [R12.64], R3 ;  /* 0x000000030c00c986 */ /* 0x0003e8000c101908 */
[----:B------:R1:W-:Y:S01]  /*0c90*/  @!P3 STG.E [R10.64], R2 ;  /* 0x000000020a00b986 */ /* 0x0003e2000c101908 */
[----:B------:R-:W-:Y:S05]  /*0ca0*/  @P6 EXIT ;  /* 0x000000000000694d */ /* 0x000fea0003800000 */
[----:B------:R-:W-:Y:S02]  /*0cb0*/  IMAD R6, R7, R6, RZ ;  /* 0x0000000607067224 */ /* 0x000fe400078e02ff */
[----:B-1----:R-:W-:-:S03]  /*0cc0*/  IMAD.MOV.U32 R0, RZ, RZ, 0x7f800000 ;  /* 0x7f800000ff007424 */ /* 0x002fc600078e00ff */
[----:B------:R-:W-:-:S04]  /*0cd0*/  IADD3 R159, P0, R6, R159, RZ ;  /* 0x0000009f069f7210 */ /* 0x000fc80007f1e0ff */
[----:B------:R-:W-:Y:S02]  /*0ce0*/  LEA.HI.X.SX32 R6, R6, R8, 0x1, P0 ;  /* 0x0000000806067211 */ /* 0x000fe400000f0eff */
[----:B------:R-:W-:-:S04]  /*0cf0*/  LEA R2, P0, R159, c[0x0][0x200], 0x2 ;  /* 0x000080009f027a11 */ /* 0x000fc800078010ff */
[----:B------:R-:W-:-:S05]  /*0d00*/  LEA.HI.X R3, R159, c[0x0][0x204], R6, 0x2, P0 ;  /* 0x000081009f037a11 */ /* 0x000fca00000f1406 */
[----:B------:R-:W-:Y:S01]  /*0d10*/  STG.E [R2.64], R0 ;  /* 0x0000000002007986 */ /* 0x000fe2000c101908 */
[----:B------:R-:W-:Y:S05]  /*0d20*/  EXIT ;  /* 0x000000000000794d */ /* 0x000fea0003800000 */
.L_x_143:
[----:B-1----:R-:W-:Y:S02]  /*0d30*/  ISETP.NE.AND P1, PT, R223, -0x1, PT ;  /* 0xffffffffdf00780c */ /* 0x002fe40003f25270 */
[----:B------:R-:W-:-:S11]  /*0d40*/  ISETP.NE.AND P0, PT, R8, -0x1, PT ;  /* 0xffffffff0800780c */ /* 0x000fd60003f05270 */
[----:B------:R-:W-:Y:S01]  /*0d50*/  @!P1 SHF.R.S32.HI R2, RZ, 0x1f, R0 ;  /* 0x0000001fff029819 */ /* 0x000fe20000011400 */
[----:B------:R-:W-:Y:S01]  /*0d60*/  @P1 IMAD.WIDE.U32 R14, R223, c[0x0][0x190], RZ ;  /* 0x00006400df0e1a25 */ /* 0x000fe200078e00ff */
[----:B------:R-:W-:-:S03]  /*0d70*/  @P0 IADD3 R3, R4, R8, RZ ;  /* 0x0000000804030210 */ /* 0x000fc60007ffe0ff */
[----:B------:R-:W-:Y:S02]  /*0d80*/  @!P1 IMAD R2, R2, c[0x0][0x178], RZ ;  /* 0x00005e0002029a24 */ /* 0x000fe400078e02ff */
[----:B------:R-:W-:-:S04]  /*0d90*/  @!P1 IMAD.WIDE.U32 R10, R0, c[0x0][0x178], RZ ;  /* 0x00005e00000a9a25 */ /* 0x000fc800078e00ff */
[----:B------:R-:W-:Y:S01]  /*0da0*/  @!P1 IMAD R2, R0, c[0x0][0x17c], R2 ;  /* 0x00005f0000029a24 */ /* 0x000fe200078e0202 */
[----:B------:R-:W-:Y:S01]  /*0db0*/  @!P1 MOV R14, R10 ;  /* 0x0000000a000e9202 */ /* 0x000fe20000000f00 */
[----:B------:R-:W-:-:S04]  /*0dc0*/  @P0 IMAD.WIDE.U32 R236, R3, c[0x0][0x198], RZ ;  /* 0x0000660003ec0a25 */ /* 0x000fc800078e00ff */
[----:B------:R-:W-:Y:S01]  /*0dd0*/  @P1 IMAD R7, R223, c[0x0][0x194], R15 ;  /* 0x00006500df071a24 */ /* 0x000fe200078e020f */
[----:B------:R-:W-:Y:S01]  /*0de0*/  @!P1 IADD3 R7, R11, R2, RZ ;  /* 0x000000020b079210 */ /* 0x000fe20007ffe0ff */
[----:B------:R-:W-:Y:S01]  /*0df0*/  @P0 IMAD R3, R3, c[0x0][0x19c], R237 ;  /* 0x0000670003030a24 */ /* 0x000fe200078e02ed */
[----:B------:R-:W-:Y:S05]  /*0e00*/  @P0 BRA `(.L_x_152) ;  /* 0x000000b000000947 */ /* 0x000fea0003800000 */
[----:B------:R-:W-:Y:S01]  /*0e10*/  SHF.R.S32.HI R3, RZ, 0x1f, R4 ;  /* 0x0000001fff037819 */ /* 0x000fe20000011404 */
[----:B------:R-:W-:Y:S01]  /*0e20*/  IMAD.WIDE.U32 R10, R4, c[0x0][0x198], RZ ;  /* 0x00006600040a7a25 */ /* 0x000fe200078e00ff */
[----:B------:R-:W-:-:S03]  /*0e30*/  SHF.R.S32.HI R2, RZ, 0x1f, R0 ;  /* 0x0000001fff027819 */ /* 0x000fc60000011400 */
[----:B------:R-:W-:Y:S02]  /*0e40*/  IMAD R3, R3, c[0x0][0x198], RZ ;  /* 0x0000660003037a24 */ /* 0x000fe400078e02ff */
[----:B------:R-:W-:Y:S02]  /*0e50*/  IMAD R2, R2, c[0x0][0x180], RZ ;  /* 0x0000600002027a24 */ /* 0x000fe400078e02ff */
[----:B------:R-:W-:Y:S02]  /*0e60*/  IMAD R3, R4, c[0x0][0x19c], R3 ;  /* 0x0000670004037a24 */ /* 0x000fe400078e0203 */
[----:B------:R-:W-:-:S03]  /*0e70*/  IMAD R2, R0, c[0x0][0x184], R2 ;  /* 0x0000610000027a24 */ /* 0x000fc600078e0202 */
[----:B------:R-:W-:-:S05]  /*0e80*/  IADD3 R11, R11, R3, RZ ;  /* 0x000000030b0b7210 */ /* 0x000fca0007ffe0ff */
[----:B------:R-:W-:-:S05]  /*0e90*/  IMAD.WIDE.U32 R10, R0, c[0x0][0x180], R10 ;  /* 0x00006000000a7a25 */ /* 0x000fca00078e000a */
[----:B------:R-:W-:Y:S02]  /*0ea0*/  IADD3 R3, R11, R2, RZ ;  /* 0x000000020b037210 */ /* 0x000fe40007ffe0ff */
[----:B------:R-:W-:Y:S02]  /*0eb0*/  MOV R236, R10 ;  /* 0x0000000a00ec7202 */ /* 0x000fe40000000f00 */
.L_x_152:
[----:B------:R-:W-:Y:S02]  /*0ec0*/  IABS R6, c[0x0][0x1c8] ;  /* 0x0000720000067a13 */ /* 0x000fe40000000000 */
[----:B------:R-:W-:Y:S02]  /*0ed0*/  SHF.R.S32.HI R22, RZ, 0x1f, R26 ;  /* 0x0000001fff167819 */ /* 0x000fe4000001141a */
[----:B------:R-:W1:Y:S08]  /*0ee0*/  I2F.RP R10, R6 ;  /* 0x00000006000a7306 */ /* 0x000e700000209400 */
[----:B-1----:R-:W1:Y:S02]  /*0ef0*/  MUFU.RCP R10, R10 ;  /* 0x0000000a000a7308 */ /* 0x002e640000001000 */
[----:B-1----:R-:W-:-:S06]  /*0f00*/  IADD3 R10, R10, 0xffffffe, RZ ;  /* 0x0ffffffe0a0a7810 */ /* 0x002fcc0007ffe0ff */
[----:B------:R-:W1:Y:S02]  /*0f10*/  F2I.FTZ.U32.TRUNC.NTZ R11, R10 ;  /* 0x0000000a000b7305 */ /* 0x000e64000021f000 */
[----:B-1----:R-:W-:Y:S02]  /*0f20*/  IMAD.MOV R2, RZ, RZ, -R11 ;  /* 0x000000ffff027224 */ /* 0x002fe400078e0a0b */
[----:B------:R-:W-:Y:S02]  /*0f30*/  IMAD.MOV.U32 R10, RZ, RZ, RZ ;  /* 0x000000ffff0a7224 */ /* 0x000fe400078e00ff */
[----:B------:R-:W-:Y:S01]  /*0f40*/  IMAD R5, R2, R6, RZ ;  /* 0x0000000602057224 */ /* 0x000fe200078e02ff */
[----:B------:R-:W-:-:S03]  /*0f50*/  IABS R2, R26 ;  /* 0x0000001a00027213 */ /* 0x000fc60000000000 */
[----:B------:R-:W-:-:S04]  /*0f60*/  IMAD.HI.U32 R10, R11, R5, R10 ;  /* 0x000000050b0a7227 */ /* 0x000fc800078e000a */
[----:B------:R-:W-:-:S04]  /*0f70*/  IMAD.MOV.U32 R5, RZ, RZ, R2 ;  /* 0x000000ffff057224 */ /* 0x000fc800078e0002 */
        /* <DEDUP_REMOVED lines=10> */
[----:B------:R-:W-:-:S04]  /*1020*/  @P0 IMAD.IADD R2, R4, 0x1, R8 ;  /* 0x0000000104020824 */ /* 0x000fc800078e0208 */
[----:B------:R-:W-:Y:S02]  /*1030*/  @P0 IMAD.WIDE.U32 R16, R2, c[0x0][0x1a0], RZ ;  /* 0x0000680002100a25 */ /* 0x000fe400078e00ff */
[----:B------:R-:W-:Y:S02]  /*1040*/  @P3 IADD3 R186, R186, 0x1, RZ ;  /* 0x00000001baba3810 */ /* 0x000fe40007ffe0ff */
[----:B------:R-:W-:-:S04]  /*1050*/  @P0 IMAD R2, R2, c[0x0][0x1a4], R17 ;  /* 0x0000690002020a24 */ /* 0x000fc800078e0211 */
[----:B------:R-:W-:Y:S02]  /*1060*/  @!P1 IADD3 R186, -R186, RZ, RZ ;  /* 0x000000ffbaba9210 */ /* 0x000fe40007ffe1ff */
[----:B------:R-:W-:Y:S01]  /*1070*/  @!P2 LOP3.LUT R186, RZ, c[0x0][0x1c8], RZ, 0x33, !PT ;  /* 0x00007200ffbaaa12 */ /* 0x000fe200078e33ff */
        /* <DEDUP_REMOVED lines=12> */
.L_x_153:
[----:B------:R-:W-:Y:S01]  /*1140*/  SHF.R.S32.HI R13, RZ, 0x1f, R154 ;  /* 0x0000001fff0d7819 */ /* 0x000fe2000001149a */
[----:B------:R-:W-:Y:S01]  /*1150*/  IMAD.IADD R219, R155, 0x1, -R159 ;  /* 0x000000019bdb7824 */ /* 0x000fe200078e0a9f */
[----:B------:R-:W-:Y:S01]  /*1160*/  IADD3 R153, R184, -0x1, RZ ;  /* 0xffffffffb8997810 */ /* 0x000fe20007ffe0ff */
[----:B------:R-:W-:Y:S01]  /*1170*/  IMAD R22, R22, c[0x0][0x1a8], RZ ;  /* 0x00006a0016167a24 */ /* 0x000fe200078e02ff */
[CC--:B------:R-:W-:Y:S01]  /*1180*/  LEA.HI R224, R13.reuse, R154.reuse, RZ, 0x2 ;  /* 0x0000009a0de07211 */ /* 0x0c0fe200078f10ff */
[----:B------:R-:W-:Y:S01]  /*1190*/  IMAD.MOV.U32 R221, RZ, RZ, 0x7 ;  /* 0x00000007ffdd7424 */ /* 0x000fe200078e00ff */
[CC--:B------:R-:W-:Y:S01]  /*11a0*/  LEA.HI R5, R13.reuse, R154.reuse, RZ, 0x3 ;  /* 0x0000009a0d057211 */ /* 0x0c0fe200078f18ff */
[----:B------:R-:W-:Y:S01]  /*11b0*/  IMAD R22, R26, c[0x0][0x1ac], R22 ;  /* 0x00006b001a167a24 */ /* 0x000fe200078e0216 */
[----:B------:R-:W-:Y:S01]  /*11c0*/  LOP3.LUT R242, R224, 0xfffffffc, RZ, 0xc0, !PT ;  /* 0xfffffffce0f27812 */ /* 0x000fe200078ec0ff */
[C---:B------:R-:W-:Y:S01]  /*11d0*/  IMAD.SHL.U32 R238, R154.reuse, 0x2, RZ ;  /* 0x000000029aee7824 */ /* 0x040fe200078e00ff */
[----:B------:R-:W-:Y:S01]  /*11e0*/  SHF.R.S32.HI R9, RZ, 0x3, R5 ;  /* 0x00000003ff097819 */ /* 0x000fe20000011405 */
[----:B------:R-:W-:Y:S01]  /*11f0*/  IMAD.MOV.U32 R250, RZ, RZ, R153 ;  /* 0x000000fffffa7224 */ /* 0x000fe200078e0099 */
[----:B------:R-:W-:Y:S01]  /*1200*/  SHF.R.S32.HI R20, RZ, 0x2, R224 ;  /* 0x00000002ff147819 */ /* 0x000fe200000114e0 */
[----:B------:R-:W-:Y:S01]  /*1210*/  IMAD.IADD R242, R154, 0x1, -R242 ;  /* 0x000000019af27824 */ /* 0x000fe200078e0af2 */
[----:B------:R-:W-:Y:S01]  /*1220*/  LEA.HI R32, R13, R154, RZ, 0x5 ;  /* 0x0000009a0d207211 */ /* 0x000fe200078f28ff */
[C---:B------:R-:W-:Y:S01]  /*1230*/  IMAD.SHL.U32 R4, R9.reuse, 0x40, RZ ;  /* 0x0000004009047824 */ /* 0x040fe200078e00ff */
[----:B------:R-:W-:Y:S01]  /*1240*/  IADD3 R6, R20, 0x20, RZ ;  /* 0x0000002014067810 */ /* 0x000fe20007ffe0ff */
[----:B------:R-:W-:Y:S01]  /*1250*/  IMAD.SHL.U32 R242, R242, 0x8, RZ ;  /* 0x00000008f2f27824 */ /* 0x000fe200078e00ff */
[----:B------:R-:W-:Y:S01]  /*1260*/  SHF.R.S32.HI R21, RZ, 0x1f, R20 ;  /* 0x0000001fff157819 */ /* 0x000fe20000011414 */
[----:B------:R-:W-:Y:S01]  /*1270*/  IMAD.SHL.U32 R9, R9, 0x8, RZ ;  /* 0x0000000809097824 */ /* 0x000fe200078e00ff */
[----:B------:R-:W-:-:S02]  /*1280*/  LOP3.LUT R4, R4, 0xc0, RZ, 0xc0, !PT ;  /* 0x000000c004047812 */ /* 0x000fc400078ec0ff */
[----:B------:R-:W-:Y:S01]  /*1290*/  SHF.R.S32.HI R243, RZ, 0x1f, R242 ;  /* 0x0000001ffff37819 */ /* 0x000fe200000114f2 */
[----:B------:R-:W-:Y:S01]  /*12a0*/  IMAD.WIDE R226, R226, 0x80, R20 ;  /* 0x00000080e2e27825 */ /* 0x000fe200078e0214 */
[----:B------:R-:W-:Y:S02]  /*12b0*/  LOP3.LUT R0, R4, 0x18, R242, 0xf8, !PT ;  /* 0x0000001804007812 */ /* 0x000fe400078ef8f2 */
[----:B------:R-:W-:Y:S01]  /*12c0*/  SHF.R.U32.HI R4, RZ, 0x3, R4 ;  /* 0x00000003ff047819 */ /* 0x000fe20000011604 */
[--C-:B------:R-:W-:Y:S01]  /*12d0*/  IMAD.WIDE.U32 R10, R20, c[0x0][0x198], R242.reuse ;  /* 0x00006600140a7a25 */ /* 0x100fe200078e00f2 */
[----:B------:R-:W-:Y:S02]  /*12e0*/  ISETP.GE.AND P5, PT, R6, R219, PT ;  /* 0x000000db0600720c */ /* 0x000fe40003fa6270 */
[----:B------:R-:W-:Y:S01]  /*12f0*/  IADD3 R14, P1, R242, R14, RZ ;  /* 0x0000000ef20e7210 */ /* 0x000fe20007f3e0ff */
[----:B------:R-:W-:Y:S01]  /*1300*/  IMAD.WIDE.U32 R28, R20, c[0x0][0x1a0], R242 ;  /* 0x00006800141c7a25 */ /* 0x000fe200078e00f2 */
[----:B------:R-:W-:-:S02]  /*1310*/  LOP3.LUT R4, R0, R4, RZ, 0x3c, !PT ;  /* 0x0000000400047212 */ /* 0x000fc400078e3cff */
[C---:B------:R-:W-:Y:S01]  /*1320*/  IADD3 R217, R20.reuse, 0x60, RZ ;  /* 0x0000006014d97810 */ /* 0x040fe20007ffe0ff */
[----:B------:R-:W-:Y:S01]  /*1330*/  IMAD R0, R21, c[0x0][0x198], RZ ;  /* 0x0000660015007a24 */ /* 0x000fe200078e02ff */
[C---:B------:R-:W-:Y:S01]  /*1340*/  IADD3 R218, R20.reuse, 0x40, RZ ;  /* 0x0000004014da7810 */ /* 0x040fe20007ffe0ff */
[----:B------:R-:W-:Y:S01]  /*1350*/  IMAD.X R15, R243, 0x1, R7, P1 ;  /* 0x00000001f30f7824 */ /* 0x000fe200008e0607 */
[-C--:B------:R-:W-:Y:S01]  /*1360*/  ISETP.GE.AND P1, PT, R217, R219.reuse, PT ;  /* 0x000000dbd900720c */ /* 0x080fe20003f26270 */
[----:B------:R-:W-:Y:S01]  /*1370*/  IMAD R0, R20, c[0x0][0x19c], R0 ;  /* 0x0000670014007a24 */ /* 0x000fe200078e0200 */
[----:B------:R-:W-:Y:S01]  /*1380*/  IADD3 R236, P2, R236, R10, RZ ;  /* 0x0000000aecec7210 */ /* 0x000fe20007f5e0ff */
[----:B------:R-:W-:Y:S01]  /*1390*/  IMAD.WIDE.U32 R26, R26, c[0x0][0x1a8], R14 ;  /* 0x00006a001a1a7a25 */ /* 0x000fe200078e000e */
[----:B------:R-:W-:Y:S02]  /*13a0*/  ISETP.GE.AND P3, PT, R218, R219, PT ;  /* 0x000000dbda00720c */ /* 0x000fe40003f66270 */
[----:B------:R-:W-:Y:S01]  /*13b0*/  LEA.HI R224, R224, R20, RZ, 0x1 ;  /* 0x00000014e0e07211 */ /* 0x000fe200078f08ff */
[----:B------:R-:W-:Y:S01]  /*13c0*/  IMAD.IADD R23, R27, 0x1, R22 ;  /* 0x000000011b177824 */ /* 0x000fe200078e0216 */
[----:B------:R-:W-:Y:S01]  /*13d0*/  IADD3.X R237, R3, R11, R0, P2, !PT ;  /* 0x0000000b03ed7210 */ /* 0x000fe200017fe400 */
[----:B------:R-:W-:Y:S01]  /*13e0*/  @!P5 IMAD.MOV.U32 R14, RZ, RZ, R26 ;  /* 0x000000ffff0ed224 */ /* 0x000fe200078e001a */
[----:B------:R-:W-:Y:S01]  /*13f0*/  @!P5 IADD3 R18, P2, R226, 0x20, RZ ;  /* 0x00000020e212d810 */ /* 0x000fe20007f5e0ff */
[--C-:B------:R-:W-:Y:S01]  /*1400*/  @!P5 IMAD.MOV.U32 R15, RZ, RZ, R23.reuse ;  /* 0x000000ffff0fd224 */ /* 0x100fe200078e0017 */
[----:B------:R-:W-:Y:S01]  /*1410*/  LOP3.LUT R224, R224, 0x7fffffe, RZ, 0xc0, !PT ;  /* 0x07fffffee0e07812 */ /* 0x000fe200078ec0ff */
[----:B------:R-:W-:Y:S01]  /*1420*/  @!P1 IMAD.MOV.U32 R27, RZ, RZ, R23 ;  /* 0x000000ffff1b9224 */ /* 0x000fe200078e0017 */
[C---:B------:R-:W-:Y:S01]  /*1430*/  ISETP.GE.AND P0, PT, R20.reuse, R219, PT ;  /* 0x000000db1400720c */ /* 0x040fe20003f06270 */
[--C-:B------:R-:W-:Y:S01]  /*1440*/  @!P5 IMAD.X R8, RZ, RZ, R227.reuse, P2 ;  /* 0x000000ffff08d224 */ /* 0x100fe200010e06e3 */
[----:B------:R-:W-:Y:S01]  /*1450*/  SHF.R.S32.HI R158, RZ, 0x5, R32 ;  /* 0x00000005ff9e7819 */ /* 0x000fe20000011420 */
[----:B------:R-:W-:Y:S01]  /*1460*/  IMAD.IADD R224, R20, 0x1, -R224 ;  /* 0x0000000114e07824 */ /* 0x000fe200078e0ae0 */
[----:B------:R-:W-:Y:S01]  /*1470*/  @!P1 IADD3 R0, P2, R226, 0x60, RZ ;  /* 0x00000060e2009810 */ /* 0x000fe20007f5e0ff */
[----:B------:R-:W-:Y:S01]  /*1480*/  @!P5 IMAD R8, R8, c[0x0][0x190], RZ ;  /* 0x000064000808da24 */ /* 0x000fe200078e02ff */
[----:B------:R-:W-:Y:S01]  /*1490*/  @!P3 IADD3 R24, P4, R226, 0x40, RZ ;  /* 0x00000040e218b810 */ /* 0x000fe20007f9e0ff */
[----:B------:R-:W-:Y:S01]  /*14a0*/  IMAD R224, R158, 0x8, R224 ;  /* 0x000000089ee07824 */ /* 0x000fe200078e02e0 */
[----:B------:R-:W-:Y:S01]  /*14b0*/  IADD3 R16, P6, R16, R28, RZ ;  /* 0x0000001c10107210 */ /* 0x000fe20007fde0ff */
[--C-:B------:R-:W-:Y:S01]  /*14c0*/  @!P1 IMAD.X R7, RZ, RZ, R227.reuse, P2 ;  /* 0x000000ffff079224 */ /* 0x100fe200010e06e3 */
[----:B------:R-:W-:Y:S01]  /*14d0*/  SHF.R.S32.HI R188, RZ, 0x1f, R186 ;  /* 0x0000001fffbc7819 */ /* 0x000fe200000114ba */
[----:B------:R-:W-:Y:S01]  /*14e0*/  IMAD.U32 R224, R224, 0x20, R4 ;  /* 0x00000020e0e07824 */ /* 0x000fe200078e0004 */
[----:B------:R-:W-:Y:S01]  /*14f0*/  LOP3.LUT R5, R5, 0xfffffff8, RZ, 0xc0, !PT ;  /* 0xfffffff805057812 */ /* 0x000fe200078ec0ff */
[----:B------:R-:W-:Y:S01]  /*1500*/  @!P3 IMAD.X R3, RZ, RZ, R227, P4 ;  /* 0x000000ffff03b224 */ /* 0x000fe200020e06e3 */
[----:B------:R-:W-:Y:S01]  /*1510*/  LEA.HI R13, R13, R154, RZ, 0x4 ;  /* 0x0000009a0d0d7211 */ /* 0x000fe200078f20ff */
[----:B------:R-:W-:Y:S01]  /*1520*/  @!P1 IMAD R7, R7, c[0x0][0x190], RZ ;  /* 0x0000640007079a24 */ /* 0x000fe200078e02ff */
[----:B------:R-:W-:Y:S01]  /*1530*/  LOP3.LUT R161, R32, 0xffffffe0, RZ, 0xc0, !PT ;  /* 0xffffffe020a17812 */ /* 0x000fe200078ec0ff */
[----:B------:R-:W-:Y:S01]  /*1540*/  @!P0 IMAD R4, R227, c[0x0][0x190], RZ ;  /* 0x00006400e3048a24 */ /* 0x000fe200078e02ff */
[----:B------:R-:W-:Y:S01]  /*1550*/  IADD3 R228, R225, -c[0x0][0x2e4], -R155 ;  /* 0x8000b900e1e47a10 */ /* 0x000fe20007ffe89b */
[--C-:B------:R-:W-:Y:S01]  /*1560*/  @!P0 IMAD.MOV.U32 R22, RZ, RZ, R26.reuse ;  /* 0x000000ffff168224 */ /* 0x100fe200078e001a */
[----:B------:R-:W-:Y:S01]  /*1570*/  LOP3.LUT R238, R238, 0x6, RZ, 0xc0, !PT ;  /* 0x00000006eeee7812 */ /* 0x000fe200078ec0ff */
[----:B------:R-:W-:-:S02]  /*1580*/  @!P3 IMAD.MOV.U32 R10, RZ, RZ, R26 ;  /* 0x000000ffff0ab224 */ /* 0x000fc400078e001a */
[----:B------:R-:W-:Y:S02]  /*1590*/  @!P3 IMAD.MOV.U32 R11, RZ, RZ, R23 ;  /* 0x000000ffff0bb224 */ /* 0x000fe400078e0017 */
[----:B------:R-:W-:Y:S02]  /*15a0*/  @!P3 IMAD R3, R3, c[0x0][0x190], RZ ;  /* 0x000064000303ba24 */ /* 0x000fe400078e02ff */
[----:B------:R-:W-:Y:S02]  /*15b0*/  @!P5 IMAD R8, R18, c[0x0][0x194], R8 ;  /* 0x000065001208da24 */ /* 0x000fe400078e0208 */
[C---:B------:R-:W-:Y:S02]  /*15c0*/  @!P1 IMAD R7, R0.reuse, c[0x0][0x194], R7 ;  /* 0x0000650000079a24 */ /* 0x040fe400078e0207 */
[----:B------:R-:W-:-:S04]  /*15d0*/  @!P1 IMAD.WIDE.U32 R26, R0, c[0x0][0x190], R26 ;  /* 0x00006400001a9a25 */ /* 0x000fc800078e001a */
[C---:B------:R-:W-:Y:S02]  /*15e0*/  @!P0 IMAD R4, R226.reuse, c[0x0][0x194], R4 ;  /* 0x00006500e2048a24 */ /* 0x040fe400078e0204 */
[----:B------:R-:W-:-:S04]  /*15f0*/  @!P0 IMAD.WIDE.U32 R22, R226, c[0x0][0x190], R22 ;  /* 0x00006400e2168a25 */ /* 0x000fc800078e0016 */
[----:B------:R-:W-:-:S04]  /*1600*/  @!P5 IMAD.WIDE.U32 R18, R18, c[0x0][0x190], R14 ;  /* 0x000064001212da25 */ /* 0x000fc800078e000e */
[----:B------:R-:W-:Y:S01]  /*1610*/  IMAD R0, R21, c[0x0][0x1a0], RZ ;  /* 0x0000680015007a24 */ /* 0x000fe200078e02ff */
[----:B------:R-:W-:Y:S01]  /*1620*/  @!P5 LEA R14, P2, R18, c[0x0][0x160], 0x1 ;  /* 0x00005800120eda11 */ /* 0x000fe200078408ff */
[C---:B------:R-:W-:Y:S02]  /*1630*/  @!P3 IMAD R3, R24.reuse, c[0x0][0x194], R3 ;  /* 0x000065001803ba24 */ /* 0x040fe400078e0203 */
[----:B------:R-:W-:Y:S01]  /*1640*/  @!P3 IMAD.WIDE.U32 R24, R24, c[0x0][0x190], R10 ;  /* 0x000064001818ba25 */ /* 0x000fe200078e000a */
[----:B------:R-:W-:-:S03]  /*1650*/  @!P0 LEA R10, P4, R22, c[0x0][0x160], 0x1 ;  /* 0x00005800160a8a11 */ /* 0x000fc600078808ff */
[----:B------:R-:W-:Y:S02]  /*1660*/  @!P0 IMAD.IADD R4, R23, 0x1, R4 ;  /* 0x0000000117048824 */ /* 0x000fe400078e0204 */
[----:B------:R-:W-:Y:S02]  /*1670*/  @!P5 IMAD.IADD R8, R19, 0x1, R8 ;  /* 0x000000011308d824 */ /* 0x000fe400078e0208 */
[----:B------:R-:W-:Y:S01]  /*1680*/  IMAD R0, R20, c[0x0][0x1a4], R0 ;  /* 0x0000690014007a24 */ /* 0x000fe200078e0200 */
[----:B------:R-:W-:Y:S01]  /*1690*/  @!P0 LEA.HI.X R11, R22, c[0x0][0x164], R4, 0x1, P4 ;  /* 0x00005900160b8a11 */ /* 0x000fe200020f0c04 */
[----:B------:R-:W-:Y:S01]  /*16a0*/  @!P3 IMAD.IADD R3, R25, 0x1, R3 ;  /* 0x000000011903b824 */ /* 0x000fe200078e0203 */
[----:B------:R-:W-:Y:S01]  /*16b0*/  @!P5 LEA.HI.X R15, R18, c[0x0][0x164], R8, 0x1, P2 ;  /* 0x00005900120fda11 */ /* 0x000fe200010f0c08 */
[----:B------:R-:W-:Y:S01]  /*16c0*/  @!P1 IMAD.IADD R7, R27, 0x1, R7 ;  /* 0x000000011b079824 */ /* 0x000fe200078e0207 */
[----:B------:R-:W-:Y:S01]  /*16d0*/  IADD3.X R17, R2, R29, R0, P6, !PT ;  /* 0x0000001d02117210 */ /* 0x000fe200037fe400 */
[----:B------:R-:W-:Y:S01]  /*16e0*/  IMAD.SHL.U32 R224, R224, 0x2, RZ ;  /* 0x00000002e0e07824 */ /* 0x000fe200078e00ff */
[----:B------:R-:W-:Y:S01]  /*16f0*/  @!P3 LEA R18, P4, R24, c[0x0][0x160], 0x1 ;  /* 0x000058001812ba11 */ /* 0x000fe200078808ff */
[----:B------:R-:W-:Y:S01]  /*1700*/  IMAD.MOV.U32 R2, RZ, RZ, c[0x0][0x198] ;  /* 0x00006600ff027624 */ /* 0x000fe200078e00ff */
[----:B------:R-:W-:Y:S01]  /*1710*/  @!P1 LEA R22, P2, R26, c[0x0][0x160], 0x1 ;  /* 0x000058001a169a11 */ /* 0x000fe200078408ff */
[----:B------:R-:W-:Y:S01]  /*1720*/  IMAD R4, R153, -0x80, R225 ;  /* 0xffffff8099047824 */ /* 0x000fe200078e02e1 */
[----:B------:R-:W-:Y:S01]  /*1730*/  @!P3 LEA.HI.X R19, R24, c[0x0][0x164], R3, 0x1, P4 ;  /* 0x000059001813ba11 */ /* 0x000fe200020f0c03 */
[----:B------:R-:W-:Y:S01]  /*1740*/  IMAD R240, R188, c[0x0][0x1b0], RZ ;  /* 0x00006c00bcf07a24 */ /* 0x000fe200078e02ff */
[----:B------:R-:W-:Y:S01]  /*1750*/  @!P1 LEA.HI.X R23, R26, c[0x0][0x164], R7, 0x1, P2 ;  /* 0x000059001a179a11 */ /* 0x000fe200010f0c07 */
[----:B------:R-:W-:Y:S01]  /*1760*/  @!PT LDS RZ, [RZ] ;  /* 0x00000000fffff984 */ /* 0x000fe20000000800 */
[----:B------:R-:W-:Y:S01]  /*1770*/  @!PT LDS RZ, [RZ] ;  /* 0x00000000fffff984 */ /* 0x000fe20000000800 */
[----:B------:R-:W-:Y:S01]  /*1780*/  @!PT LDS RZ, [RZ] ;  /* 0x00000000fffff984 */ /* 0x000fe20000000800 */
[----:B------:R1:W-:Y:S01]  /*1790*/  @!P0 LDGSTS.E.BYPASS.LTC128B.128 [R224], [R10.64] ;  /* 0x000000000ae08fae */ /* 0x0003e2000b901d48 */
[----:B------:R-:W-:Y:S01]  /*17a0*/  SHF.L.U64.HI R3, R2, R221, c[0x0][0x19c] ;  /* 0x0000670002037619 */ /* 0x000fe200000102dd */
[----:B------:R-:W-:Y:S01]  /*17b0*/  IMAD R240, R186, c[0x0][0x1b4], R240 ;  /* 0x00006d00baf07a24 */ /* 0x000fe200078e02f0 */
[-C--:B------:R-:W-:Y:S01]  /*17c0*/  ISETP.GE.AND P2, PT, R20, R4.reuse, PT ;  /* 0x000000041400720c */ /* 0x080fe20003f46270 */
[----:B------:R-:W-:Y:S01]  /*17d0*/  IMAD.WIDE.U32 R236, R186, c[0x0][0x1b0], R236 ;  /* 0x00006c00baec7a25 */ /* 0x000fe200078e00ec */
[-C--:B------:R-:W-:Y:S01]  /*17e0*/  ISETP.GE.AND P0, PT, R6, R4.reuse, PT ;  /* 0x000000040600720c */ /* 0x080fe20003f06270 */
[----:B------:R2:W-:Y:S01]  /*17f0*/  @!P5 LDGSTS.E.BYPASS.LTC128B.128 [R224+0x800], [R14.64] ;  /* 0x008000000ee0dfae */ /* 0x0005e2000b901d48 */
[----:B------:R-:W-:Y:S01]  /*1800*/  SHF.R.S32.HI R8, RZ, 0x1f, R153 ;  /* 0x0000001fff087819 */ /* 0x000fe20000011499 */
[----:B------:R-:W-:Y:S01]  /*1810*/  IMAD.IADD R241, R237, 0x1, R240 ;  /* 0x00000001edf17824 */ /* 0x000fe200078e02f0 */
[-C--:B------:R-:W-:Y:S01]  /*1820*/  ISETP.GE.AND P4, PT, R20, R4.reuse, PT ;  /* 0x000000041400720c */ /* 0x080fe20003f86270 */
[----:B------:R-:W-:Y:S01]  /*1830*/  IMAD.SHL.U32 R152, R2, 0x80, RZ ;  /* 0x0000008002987824 */ /* 0x000fe200078e00ff */
[----:B------:R3:W-:Y:S01]  /*1840*/  @!P3 LDGSTS.E.BYPASS.LTC128B.128 [R224+0x1000], [R18.64] ;  /* 0x0100000012e0bfae */ /* 0x0007e2000b901d48 */
[----:B------:R-:W-:Y:S01]  /*1850*/  IMAD.MOV.U32 R240, RZ, RZ, R236 ;  /* 0x000000fffff07224 */ /* 0x000fe200078e00ec */
[-C--:B------:R-:W-:Y:S01]  /*1860*/  ISETP.GE.AND P6, PT, R218, R4.reuse, PT ;  /* 0x00000004da00720c */ /* 0x080fe20003fc6270 */
[----:B------:R-:W-:Y:S01]  /*1870*/  IMAD.MOV.U32 R0, RZ, RZ, c[0x0][0x19c] ;  /* 0x00006700ff007624 */ /* 0x000fe200078e00ff */
[----:B------:R4:W-:Y:S01]  /*1880*/  @!P1 LDGSTS.E.BYPASS.LTC128B.128 [R224+0x1800], [R22.64] ;  /* 0x0180000016e09fae */ /* 0x0009e2000b901d48 */
[----:B------:R-:W-:Y:S01]  /*1890*/  ISETP.GE.AND P1, PT, R217, R4, PT ;  /* 0x00000004d900720c */ /* 0x000fe20003f26270 */
[----:B------:R-:W-:-:S02]  /*18a0*/  IMAD.MOV.U32 R7, RZ, RZ, c[0x0][0x1a0] ;  /* 0x00006800ff077624 */ /* 0x000fc400078e00ff */
[----:B------:R-:W-:Y:S02]  /*18b0*/  IMAD R188, R188, c[0x0][0x1b8], RZ ;  /* 0x00006e00bcbc7a24 */ /* 0x000fe400078e02ff */
[C---:B------:R-:W-:Y:S01]  /*18c0*/  IMAD.SHL.U32 R222, R7.reuse, 0x80, RZ ;  /* 0x0000008007de7824 */ /* 0x040fe200078e00ff */
[----:B------:R-:W-:Y:S01]  /*18d0*/  SHF.L.U64.HI R221, R7, R221, c[0x0][0x1a4] ;  /* 0x0000690007dd7619 */ /* 0x000fe200000102dd */
[C---:B------:R-:W-:Y:S02]  /*18e0*/  IMAD R188, R186.reuse, c[0x0][0x1bc], R188 ;  /* 0x00006f00babc7a24 */ /* 0x040fe400078e02bc */
[----:B------:R-:W-:-:S04]  /*18f0*/  IMAD.WIDE.U32 R186, R186, c[0x0][0x1b8], R16 ;  /* 0x00006e00baba7a25 */ /* 0x000fc800078e0010 */
[-C--:B-1----:R-:W-:Y:S02]  /*1900*/  IMAD R10, R3, R153.reuse, RZ ;  /* 0x00000099030a7224 */ /* 0x082fe400078e02ff */
[----:B------:R-:W-:Y:S02]  /*1910*/  IMAD R12, R221, R153, RZ ;  /* 0x00000099dd0c7224 */ /* 0x000fe400078e02ff */
[-C--:B------:R-:W-:Y:S02]  /*1920*/  IMAD R10, R8, R152.reuse, R10 ;  /* 0x00000098080a7224 */ /* 0x080fe400078e020a */
[----:B--2---:R-:W-:-:S04]  /*1930*/  IMAD.WIDE.U32 R14, R153, R152, R240 ;  /* 0x00000098990e7225 */ /* 0x004fc800078e00f0 */
[----:B------:R-:W-:Y:S01]  /*1940*/  IMAD.IADD R15, R15, 0x1, R10 ;  /* 0x000000010f0f7824 */ /* 0x000fe200078e020a */
[----:B------:R-:W-:Y:S01]  /*1950*/  @!P0 LEA R11, P5, R2, R14, 0x5 ;  /* 0x0000000e020b8211 */ /* 0x000fe200078a28ff */
[----:B------:R-:W-:Y:S01]  /*1960*/  IMAD R8, R8, R222, R12 ;  /* 0x000000de08087224 */ /* 0x000fe200078e020c */
[----:B------:R-:W-:Y:S01]  /*1970*/  @!P2 LEA R20, P3, R14, c[0x0][0x168], 0x1 ;  /* 0x00005a000e14aa11 */ /* 0x000fe200078608ff */
[----:B------:R-:W-:Y:S01]  /*1980*/  IMAD.IADD R189, R187, 0x1, R188 ;  /* 0x00000001bbbd7824 */ /* 0x000fe200078e02bc */
[----:B------:R-:W-:Y:S01]  /*1990*/  @!P0 LEA.HI.X R10, R2, R15, R0, 0x5, P5 ;  /* 0x0000000f020a8211 */ /* 0x000fe200028f2c00 */
[----:B------:R-:W-:Y:S01]  /*19a0*/  IMAD.MOV.U32 R188, RZ, RZ, R186 ;  /* 0x000000ffffbc7224 */ /* 0x000fe200078e00ba */
[----:B------:R-:W-:Y:S01]  /*19b0*/  @!P2 LEA.HI.X R21, R14, c[0x0][0x16c], R15, 0x1, P3 ;  /* 0x00005b000e15aa11 */ /* 0x000fe200018f0c0f */
[----:B------:R-:W-:Y:S01]  /*19c0*/  IMAD.WIDE.U32 R16, R7, 0x40, RZ ;  /* 0x0000004007107825 */ /* 0x000fe200078e00ff */
[C---:B---3--:R-:W-:Y:S02]  /*19d0*/  @!P0 LEA R18, P5, R11.reuse, c[0x0][0x168], 0x1 ;  /* 0x00005a000b128a11 */ /* 0x048fe400078a08ff */
[-C--:B------:R-:W-:Y:S01]  /*19e0*/  ISETP.GE.AND P3, PT, R6, R4.reuse, PT ;  /* 0x000000040600720c */ /* 0x080fe20003f66270 */
[----:B------:R1:W-:Y:S01]  /*19f0*/  @!P2 LDGSTS.E.BYPASS.LTC128B.128 [R224+0x2000], [R20.64] ;  /* 0x0200000014e0afae */ /* 0x0003e2000b901d48 */
[----:B------:R-:W-:Y:S01]  /*1a00*/  @!P0 LEA.HI.X R19, R11, c[0x0][0x16c], R10, 0x1, P5 ;  /* 0x00005b000b138a11 */ /* 0x000fe200028f0c0a */
[----:B------:R-:W-:Y:S01]  /*1a10*/  IMAD.IADD R161, R154, 0x1, -R161 ;  /* 0x000000019aa17824 */ /* 0x000fe200078e0aa1 */
[----:B------:R-:W-:-:S02]  /*1a20*/  ISETP.GE.AND P5, PT, R217, R4, PT ;  /* 0x00000004d900720c */ /* 0x000fc40003fa6270 */
[----:B------:R-:W-:Y:S01]  /*1a30*/  ISETP.GE.AND P2, PT, R218, R4, PT ;  /* 0x00000004da00720c */ /* 0x000fe20003f46270 */
[----:B------:R-:W-:Y:S01]  /*1a40*/  IMAD.IADD R4, R154, 0x1, -R5 ;  /* 0x000000019a047824 */ /* 0x000fe200078e0a05 */
[----:B------:R2:W-:Y:S01]  /*1a50*/  @!P0 LDGSTS.E.BYPASS.LTC128B.128 [R224+0x2800], [R18.64] ;  /* 0x0280000012e08fae */ /* 0x0005e2000b901d48 */
[----:B------:R-:W-:Y:S01]  /*1a60*/  IMAD.SHL.U32 R5, R0, 0x40, RZ ;  /* 0x0000004000057824 */ /* 0x000fe200078e00ff */
[----:B------:R-:W-:Y:S02]  /*1a70*/  SHF.R.S32.HI R11, RZ, 0x4, R13 ;  /* 0x00000004ff0b7819 */ /* 0x000fe4000001140d */
[----:B------:R-:W-:Y:S02]  /*1a80*/  LEA.HI R215, R4, R4, RZ, 0x1 ;  /* 0x0000000404d77211 */ /* 0x000fe400078f08ff */
[----:B------:R-:W-:Y:S02]  /*1a90*/  LEA.HI R10, R13, R11, RZ, 0x1 ;  /* 0x0000000b0d0a7211 */ /* 0x000fe400078f08ff */
[----:B------:R-:W-:-:S02]  /*1aa0*/  SHF.R.S32.HI R33, RZ, 0x1, R215 ;  /* 0x00000001ff217819 */ /* 0x000fc400000114d7 */
[----:B------:R-:W-:Y:S02]  /*1ab0*/  LOP3.LUT R215, R215, 0x7fffffe, RZ, 0xc0, !PT ;  /* 0x07fffffed7d77812 */ /* 0x000fe400078ec0ff */
[----:B------:R-:W-:Y:S02]  /*1ac0*/  LOP3.LUT R13, R13, 0xfffffff0, RZ, 0xc0, !PT ;  /* 0xfffffff00d0d7812 */ /* 0x000fe400078ec0ff */
[----:B------:R-:W-:Y:S01]  /*1ad0*/  LOP3.LUT R10, R10, 0xfffffffe, RZ, 0xc0, !PT ;  /* 0xfffffffe0a0a7812 */ /* 0x000fe200078ec0ff */
[----:B------:R-:W-:Y:S01]  /*1ae0*/  IMAD.IADD R215, R4, 0x1, -R215 ;  /* 0x0000000104d77824 */ /* 0x000fe200078e0ad7 */
[----:B------:R-:W-:Y:S01]  /*1af0*/  SHF.R.S32.HI R160, RZ, 0x1f, R161 ;  /* 0x0000001fffa07819 */ /* 0x000fe200000114a1 */
[----:B------:R-:W-:Y:S02]  /*1b00*/  @!P5 IMAD R4, R0, 0x60, RZ ;  /* 0x000000600004d824 */ /* 0x000fe400078e02ff */
[----:B------:R-:W-:Y:S01]  /*1b10*/  IMAD.IADD R13, R154, 0x1, -R13 ;  /* 0x000000019a0d7824 */ /* 0x000fe200078e0a0d */
[----:B------:R-:W-:Y:S01]  /*1b20*/  LEA.HI R160, R160, R161, RZ, 0x2 ;  /* 0x000000a1a0a07211 */ /* 0x000fe200078f10ff */
[----:B------:R-:W-:-:S02]  /*1b30*/  IMAD.IADD R10, R11, 0x1, -R10 ;  /* 0x000000010b0a7824 */ /* 0x000fc400078e0a0a */
[----:B------:R-:W-:Y:S01]  /*1b40*/  IMAD.SHL.U32 R11, R33, 0x40, RZ ;  /* 0x00000040210b7824 */ /* 0x000fe200078e00ff */
[----:B------:R-:W-:Y:S01]  /*1b50*/  LEA.HI R157, R13, R13, RZ, 0x1 ;  /* 0x0000000d0d9d7211 */ /* 0x000fe200078f08ff */
[----:B------:R-:W-:Y:S01]  /*1b60*/  IMAD R215, R10, 0x8, R215 ;  /* 0x000000080ad77824 */ /* 0x000fe200078e02d7 */
[----:B------:R-:W-:Y:S01]  /*1b70*/  SHF.R.S32.HI R235, RZ, 0x2, R160 ;  /* 0x00000002ffeb7819 */ /* 0x000fe200000114a0 */
[----:B--2---:R-:W-:Y:S01]  /*1b80*/  IMAD.WIDE.U32 R18, R2, 0x40, RZ ;  /* 0x0000004002127825 */ /* 0x004fe200078e00ff */
[----:B------:R-:W-:Y:S02]  /*1b90*/  LOP3.LUT R11, R11, 0xc0, RZ, 0xc0, !PT ;  /* 0x000000c00b0b7812 */ /* 0x000fe400078ec0ff */
[----:B------:R-:W-:Y:S01]  /*1ba0*/  SHF.R.S32.HI R12, RZ, 0x1, R157 ;  /* 0x00000001ff0c7819 */ /* 0x000fe2000001149d */
[----:B------:R-:W-:Y:S01]  /*1bb0*/  IMAD.SHL.U32 R10, R10, 0x8, RZ ;  /* 0x000000080a0a7824 */ /* 0x000fe200078e00ff */
[----:B------:R-:W-:Y:S01]  /*1bc0*/  @!P6 IADD3 R6, P0, R14, R18, RZ ;  /* 0x000000120e06e210 */ /* 0x000fe20007f1e0ff */
[----:B------:R-:W-:Y:S01]  /*1bd0*/  IMAD R161, R153, 0x80, R238 ;  /* 0x0000008099a17824 */ /* 0x000fe200078e02ee */
[----:B------:R-:W-:-:S02]  /*1be0*/  LOP3.LUT R9, R11, 0x8, R9, 0xf8, !PT ;  /* 0x000000080b097812 */ /* 0x000fc400078ef809 */
[----:B------:R-:W-:Y:S01]  /*1bf0*/  @!P6 IADD3.X R5, R15, R19, R5, P0, !PT ;  /* 0x000000130f05e210 */ /* 0x000fe200007fe405 */
[----:B------:R-:W-:Y:S01]  /*1c00*/  @!P5 IMAD.WIDE.U32 R14, R2, 0x60, R14 ;  /* 0x00000060020ed825 */ /* 0x000fe200078e000e */
[C---:B-1----:R-:W-:Y:S02]  /*1c10*/  @!P6 LEA R20, P0, R6.reuse, c[0x0][0x168], 0x1 ;  /* 0x00005a000614ea11 */ /* 0x042fe400078008ff */
[----:B------:R-:W-:Y:S01]  /*1c20*/  SHF.R.U32.HI R11, RZ, 0x3, R11 ;  /* 0x00000003ff0b7819 */ /* 0x000fe2000001160b */
[----:B------:R-:W-:Y:S01]  /*1c30*/  @!P5 IMAD.IADD R4, R15, 0x1, R4 ;  /* 0x000000010f04d824 */ /* 0x000fe200078e0204 */
[----:B------:R-:W-:Y:S01]  /*1c40*/  @!P6 LEA.HI.X R21, R6, c[0x0][0x16c], R5, 0x1, P0 ;  /* 0x00005b000615ea11 */ /* 0x000fe200000f0c05 */
[----:B------:R-:W-:Y:S01]  /*1c50*/  IMAD.MOV.U32 R6, RZ, RZ, c[0x0][0x1a4] ;  /* 0x00006900ff067624 */ /* 0x000fe200078e00ff */
[C---:B------:R-:W-:Y:S02]  /*1c60*/  @!P5 LEA R18, P0, R14.reuse, c[0x0][0x168], 0x1 ;  /* 0x00005a000e12da11 */ /* 0x040fe400078008ff */
[----:B------:R-:W-:Y:S01]  /*1c70*/  LOP3.LUT R11, R9, R11, RZ, 0x3c, !PT ;  /* 0x0000000b090b7212 */ /* 0x000fe200078e3cff */
[----:B------:R1:W-:Y:S01]  /*1c80*/  @!P6 LDGSTS.E.BYPASS.LTC128B.128 [R224+0x3000], [R20.64] ;  /* 0x0300000014e0efae */ /* 0x0003e2000b901d48 */
[----:B------:R-:W-:Y:S01]  /*1c90*/  @!P5 LEA.HI.X R19, R14, c[0x0][0x16c], R4, 0x1, P0 ;  /* 0x00005b000e13da11 */ /* 0x000fe200000f0c04 */
[----:B------:R-:W-:Y:S01]  /*1ca0*/  IMAD.WIDE.U32 R14, R153, R222, R188 ;  /* 0x000000de990e7225 */ /* 0x000fe200078e00bc */
[----:B------:R-:W-:-:S02]  /*1cb0*/  SHF.R.S32.HI R4, RZ, 0x1f, R157 ;  /* 0x0000001fff047819 */ /* 0x000fc4000001149d */
[----:B------:R-:W-:Y:S01]  /*1cc0*/  SHF.R.S32.HI R9, RZ, 0x1f, R13 ;  /* 0x0000001fff097819 */ /* 0x000fe2000001140d */
[----:B------:R2:W-:Y:S01]  /*1cd0*/  @!P5 LDGSTS.E.BYPASS.LTC128B.128 [R224+0x3800], [R18.64] ;  /* 0x0380000012e0dfae */ /* 0x0005e2000b901d48 */
[----:B------:R-:W-:Y:S01]  /*1ce0*/  LEA.HI R4, R4, R12, RZ, 0x2 ;  /* 0x0000000c04047211 */ /* 0x000fe200078f10ff */
[----:B------:R-:W-:Y:S01]  /*1cf0*/  IMAD.SHL.U32 R5, R6, 0x40, RZ ;  /* 0x0000004006057824 */ /* 0x000fe200078e00ff */
[----:B------:R-:W-:Y:S01]  /*1d00*/  LEA.HI R9, R9, R13, RZ, 0x3 ;  /* 0x0000000d09097211 */ /* 0x000fe200078f18ff */
[----:B------:R-:W0:Y:S01]  /*1d10*/  LDGDEPBAR ;  /* 0x00000000000079af */ /* 0x000e220000000000 */
[----:B------:R-:W-:Y:S01]  /*1d20*/  LOP3.LUT R4, R4, 0xfffffffc, RZ, 0xc0, !PT ;  /* 0xfffffffc04047812 */ /* 0x000fe200078ec0ff */
[----:B------:R-:W-:Y:S01]  /*1d30*/  IMAD.IADD R15, R15, 0x1, R8 ;  /* 0x000000010f0f7824 */ /* 0x000fe200078e0208 */
[----:B------:R-:W-:Y:S01]  /*1d40*/  @!P2 IADD3 R8, P0, R14, R16, RZ ;  /* 0x000000100e08a210 */ /* 0x000fe20007f1e0ff */
[----:B------:R-:W-:Y:S01]  /*1d50*/  IMAD.SHL.U32 R9, R9, 0x20, RZ ;  /* 0x0000002009097824 */ /* 0x000fe200078e00ff */
[----:B------:R-:W-:Y:S01]  /*1d60*/  LOP3.LUT R157, R157, 0x7fffffe, RZ, 0xc0, !PT ;  /* 0x07fffffe9d9d7812 */ /* 0x000fe200078ec0ff */
[----:B------:R-:W-:Y:S01]  /*1d70*/  IMAD.IADD R4, R12, 0x1, -R4 ;  /* 0x000000010c047824 */ /* 0x000fe200078e0a04 */
[----:B------:R-:W-:Y:S01]  /*1d80*/  @!P2 IADD3.X R16, R15, R17, R5, P0, !PT ;  /* 0x000000110f10a210 */ /* 0x000fe200007fe405 */
[----:B------:R-:W-:Y:S01]  /*1d90*/  IMAD.U32 R215, R215, 0x20, R11 ;  /* 0x00000020d7d77824 */ /* 0x000fe200078e000b */
[----:B------:R-:W-:Y:S01]  /*1da0*/  @!P3 LEA R5, P0, R7, R14, 0x5 ;  /* 0x0000000e0705b211 */ /* 0x000fe200078028ff */
[----:B------:R-:W-:Y:S01]  /*1db0*/  IMAD.SHL.U32 R12, R4, 0x40, RZ ;  /* 0x00000040040c7824 */ /* 0x000fe200078e00ff */
[----:B------:R-:W-:Y:S01]  /*1dc0*/  LOP3.LUT R156, R9, 0xffffff00, RZ, 0xc0, !PT ;  /* 0xffffff00099c7812 */ /* 0x000fe200078ec0ff */
[----:B------:R-:W-:Y:S01]  /*1dd0*/  IMAD.IADD R157, R13, 0x1, -R157 ;  /* 0x000000010d9d7824 */ /* 0x000fe200078e0a9d */
[----:B------:R-:W-:Y:S01]  /*1de0*/  @!P3 LEA.HI.X R11, R7, R15, R6, 0x5, P0 ;  /* 0x0000000f070bb211 */ /* 0x000fe200000f2c06 */
[----:B------:R-:W-:Y:S01]  /*1df0*/  IMAD.SHL.U32 R215, R215, 0x2, RZ ;  /* 0x00000002d7d77824 */ /* 0x000fe200078e00ff */
[----:B------:R-:W-:-:S02]  /*1e00*/  LOP3.LUT R12, R12, 0xc0, RZ, 0xc0, !PT ;  /* 0x000000c00c0c7812 */ /* 0x000fc400078ec0ff */
[----:B-1----:R-:W-:Y:S02]  /*1e10*/  @!P4 LEA R20, P5, R14, c[0x0][0x170], 0x1 ;  /* 0x00005c000e14ca11 */ /* 0x002fe400078a08ff */
[----:B------:R-:W-:Y:S02]  /*1e20*/  LOP3.LUT R10, R12, 0x8, R10, 0xf8, !PT ;  /* 0x000000080c0a7812 */ /* 0x000fe400078ef80a */
[--C-:B------:R-:W-:Y:S01]  /*1e30*/  @!P4 LEA.HI.X R21, R14, c[0x0][0x174], R15.reuse, 0x1, P5 ;  /* 0x00005d000e15ca11 */ /* 0x100fe200028f0c0f */
[----:B------:R-:W-:Y:S01]  /*1e40*/  @!P1 IMAD.WIDE.U32 R14, R7, 0x60, R14 ;  /* 0x00000060070e9825 */ /* 0x000fe200078e000e */
[----:B--2---:R-:W-:Y:S01]  /*1e50*/  @!P3 LEA R18, P0, R5, c[0x0][0x170], 0x1 ;  /* 0x00005c000512ba11 */ /* 0x004fe200078008ff */
[----:B------:R-:W-:-:S04]  /*1e60*/  DEPBAR.LE SB0, 0x0 ;  /* 0x000080000000791a */ /* 0x000fc80000000000 */
[----:B------:R-:W-:Y:S01]  /*1e70*/  BAR.SYNC.DEFER_BLOCKING 0x0 ;  /* 0x0000000000007b1d */ /* 0x000fe20000010000 */
[----:B------:R-:W-:Y:S02]  /*1e80*/  @!P2 LEA R24, P5, R8, c[0x0][0x170], 0x1 ;  /* 0x00005c000818aa11 */ /* 0x000fe400078a08ff */
[----:B------:R-:W-:Y:S01]  /*1e90*/  @!P3 LEA.HI.X R19, R5, c[0x0][0x174], R11, 0x1, P0 ;  /* 0x00005d000513ba11 */ /* 0x000fe200000f0c0b */
[----:B------:R-:W-:Y:S01]  /*1ea0*/  @!P1 IMAD R5, R6, 0x60, RZ ;  /* 0x0000006006059824 */ /* 0x000fe200078e02ff */
[----:B------:R-:W-:Y:S02]  /*1eb0*/  SHF.R.U32.HI R12, RZ, 0x3, R12 ;  /* 0x00000003ff0c7819 */ /* 0x000fe4000001160c */
[----:B------:R-:W-:Y:S01]  /*1ec0*/  @!P2 LEA.HI.X R25, R8, c[0x0][0x174], R16, 0x1, P5 ;  /* 0x00005d000819aa11 */ /* 0x000fe200028f0c10 */
[----:B------:R-:W-:Y:S01]  /*1ed0*/  IMAD R8, R158, 0x200, R156 ;  /* 0x000002009e087824 */ /* 0x000fe200078e029c */
[----:B----4-:R-:W-:Y:S01]  /*1ee0*/  @!P1 LEA R22, P0, R14, c[0x0][0x170], 0x1 ;  /* 0x00005c000e169a11 */ /* 0x010fe200078008ff */
[----:B------:R-:W-:Y:S01]  /*1ef0*/  @!P1 IMAD.IADD R11, R15, 0x1, R5 ;  /* 0x000000010f0b9824 */ /* 0x000fe200078e0205 */
[----:B------:R-:W-:Y:S01]  /*1f00*/  LOP3.LUT R5, R10, R12, RZ, 0x3c, !PT ;  /* 0x0000000c0a057212 */ /* 0x000fe200078e3cff */
[----:B------:R-:W-:Y:S01]  /*1f10*/  IMAD R8, R157, 0x20, R8 ;  /* 0x000000209d087824 */ /* 0x000fe200078e0208 */
[----:B------:R-:W-:Y:S01]  /*1f20*/  IADD3 R213, R215, 0x2020, RZ ;  /* 0x00002020d7d57810 */ /* 0x000fe20007ffe0ff */
[----:B------:R-:W-:Y:S01]  /*1f30*/  IMAD R158, R158, 0x10, R159 ;  /* 0x000000109e9e7824 */ /* 0x000fe200078e029f */
[----:B------:R-:W-:Y:S01]  /*1f40*/  @!P1 LEA.HI.X R23, R14, c[0x0][0x174], R11, 0x1, P0 ;  /* 0x00005d000e179a11 */ /* 0x000fe200000f0c0b */
[----:B------:R-:W-:Y:S01]  /*1f50*/  IMAD.IADD R216, R5, 0x1, R8 ;  /* 0x0000000105d87824 */ /* 0x000fe200078e0208 */
[----:B------:R-:W-:Y:S01]  /*1f60*/  LOP3.LUT P0, RZ, R33, 0x2, RZ, 0xc0, !PT ;  /* 0x0000000221ff7812 */ /* 0x000fe2000780c0ff */
[----:B------:R-:W-:Y:S01]  /*1f70*/  IMAD.IADD R158, R158, 0x1, R235 ;  /* 0x000000019e9e7824 */ /* 0x000fe200078e02eb */
[----:B------:R-:W-:Y:S01]  /*1f80*/  IADD3 R33, R215, 0x2000, RZ ;  /* 0x00002000d7217810 */ /* 0x000fe20007ffe0ff */
[----:B------:R-:W-:-:S02]  /*1f90*/  IMAD.SHL.U32 R216, R216, 0x2, RZ ;  /* 0x00000002d8d87824 */ /* 0x000fc400078e00ff */
[C---:B------:R-:W-:Y:S01]  /*1fa0*/  IMAD.IADD R234, R158.reuse, 0x1, R228 ;  /* 0x000000019eea7824 */ /* 0x040fe200078e02e4 */
[C---:B------:R-:W-:Y:S01]  /*1fb0*/  IADD3 R231, R158.reuse, 0x8, RZ ;  /* 0x000000089ee77810 */ /* 0x040fe20007ffe0ff */
[----:B------:R-:W-:Y:S01]  /*1fc0*/  @P4 STS [R224+0x4000], RZ ;  /* 0x004000ffe0004388 */ /* 0x000fe20000000800 */
[----:B------:R-:W-:Y:S01]  /*1fd0*/  IADD3 R229, R158, 0x40, RZ ;  /* 0x000000409ee57810 */ /* 0x000fe20007ffe0ff */
[----:B------:R-:W-:Y:S01]  /*1fe0*/  IMAD R156, R157, 0x20, R156 ;  /* 0x000000209d9c7824 */ /* 0x000fe200078e029c */
[----:B------:R-:W-:Y:S01]  /*1ff0*/  IMNMX R234, RZ, R234, !PT ;  /* 0x000000eaffea7217 */ /* 0x000fe20007800200 */
[----:B------:R-:W-:Y:S01]  /*2000*/  @P4 STS [R224+0x4004], RZ ;  /* 0x004004ffe0004388 */ /* 0x000fe20000000800 */
[C---:B------:R-:W-:Y:S01]  /*2010*/  IMAD.IADD R232, R228.reuse, 0x1, R231 ;  /* 0x00000001e4e87824 */ /* 0x040fe200078e02e7 */
[----:B------:R-:W-:Y:S01]  /*2020*/  @P0 IADD3 R213, R33, -0x20, RZ ;  /* 0xffffffe021d50810 */ /* 0x000fe20007ffe0ff */
[----:B------:R-:W-:Y:S01]  /*2030*/  IMAD.IADD R230, R228, 0x1, R229 ;  /* 0x00000001e4e67824 */ /* 0x000fe200078e02e5 */
[----:B------:R-:W-:Y:S01]  /*2040*/  @P4 STS.64 [R224+0x4008], RZ ;  /* 0x004008ffe0004388 */ /* 0x000fe20000000a00 */
[----:B------:R-:W-:Y:S01]  /*2050*/  IMAD.IADD R5, R5, 0x1, R156 ;  /* 0x0000000105057824 */ /* 0x000fe200078e029c */
[----:B------:R-:W-:-:S02]  /*2060*/  IMNMX R232, RZ, R232, !PT ;  /* 0x000000e8ffe87217 */ /* 0x000fc40007800200 */
[----:B------:R-:W-:Y:S01]  /*2070*/  @!PT LDS RZ, [RZ] ;  /* 0x00000000fffff984 */ /* 0x000fe20000000800 */
[----:B------:R-:W-:Y:S01]  /*2080*/  @!PT LDS RZ, [RZ] ;  /* 0x00000000fffff984 */ /* 0x000fe20000000800 */
[----:B------:R-:W-:Y:S01]  /*2090*/  @!PT LDS RZ, [RZ] ;  /* 0x00000000fffff984 */ /* 0x000fe20000000800 */
[----:B------:R1:W-:Y:S01]  /*20a0*/  @!P4 LDGSTS.E.BYPASS.LTC128B.128 [R224+0x4000], [R20.64] ;  /* 0x0400000014e0cfae */ /* 0x0003e2000b901d48 */
[----:B------:R-:W-:Y:S02]  /*20b0*/  IMNMX R230, RZ, R230, !PT ;  /* 0x000000e6ffe67217 */ /* 0x000fe40007800200 */
[C---:B------:R-:W-:Y:S01]  /*20c0*/  IADD3 R210, R213.reuse, 0x400, RZ ;  /* 0x00000400d5d27810 */ /* 0x040fe20007ffe0ff */
[----:B------:R-:W-:Y:S01]  /*20d0*/  @P3 STS.128 [R224+0x4800], RZ ;  /* 0x004800ffe0003388 */ /* 0x000fe20000000c00 */
[C---:B------:R-:W-:Y:S02]  /*20e0*/  IADD3 R209, R213.reuse, 0x800, RZ ;  /* 0x00000800d5d17810 */ /* 0x040fe40007ffe0ff */
[C---:B------:R-:W-:Y:S01]  /*20f0*/  IADD3 R208, R213.reuse, 0xc00, RZ ;  /* 0x00000c00d5d07810 */ /* 0x040fe20007ffe0ff */
[----:B------:R-:W-:Y:S01]  /*2100*/  @!PT LDS RZ, [RZ] ;  /* 0x00000000fffff984 */ /* 0x000fe20000000800 */
[----:B------:R-:W-:Y:S01]  /*2110*/  @!PT LDS RZ, [RZ] ;  /* 0x00000000fffff984 */ /* 0x000fe20000000800 */
[----:B------:R-:W-:Y:S01]  /*2120*/  @!PT LDS RZ, [RZ] ;  /* 0x00000000fffff984 */ /* 0x000fe20000000800 */
[----:B------:R2:W-:Y:S01]  /*2130*/  @!P3 LDGSTS.E.BYPASS.LTC128B.128 [R224+0x4800], [R18.64] ;  /* 0x0480000012e0bfae */ /* 0x0005e2000b901d48 */
[C---:B------:R-:W-:Y:S02]  /*2140*/  IADD3 R207, R213.reuse, 0x1000, RZ ;  /* 0x00001000d5cf7810 */ /* 0x040fe40007ffe0ff */
[C---:B------:R-:W-:Y:S01]  /*2150*/  IADD3 R206, R213.reuse, 0x1400, RZ ;  /* 0x00001400d5ce7810 */ /* 0x040fe20007ffe0ff */
[----:B------:R-:W-:Y:S01]  /*2160*/  @P2 STS.128 [R224+0x5000], RZ ;  /* 0x005000ffe0002388 */ /* 0x000fe20000000c00 */
[----:B------:R-:W-:-:S02]  /*2170*/  IADD3 R205, R213, 0x1800, RZ ;  /* 0x00001800d5cd7810 */ /* 0x000fc40007ffe0ff */
[----:B------:R-:W-:Y:S01]  /*2180*/  IADD3 R204, R213, 0x1c00, RZ ;  /* 0x00001c00d5cc7810 */ /* 0x000fe20007ffe0ff */
[----:B------:R-:W-:Y:S01]  /*2190*/  @!PT LDS RZ, [RZ] ;  /* 0x00000000fffff984 */ /* 0x000fe20000000800 */
[----:B------:R-:W-:Y:S01]  /*21a0*/  @!PT LDS RZ, [RZ] ;  /* 0x00000000fffff984 */ /* 0x000fe20000000800 */
[----:B------:R-:W-:Y:S01]  /*21b0*/  @!PT LDS RZ, [RZ] ;  /* 0x00000000fffff984 */ /* 0x000fe20000000800 */
[----:B------:R3:W-:Y:S04]  /*21c0*/  @!P2 LDGSTS.E.BYPASS.LTC128B.128 [R224+0x5000], [R24.64] ;  /* 0x0500000018e0afae */ /* 0x0007e8000b901d48 */
[----:B------:R-:W-:Y:S04]  /*21d0*/  @P1 STS.128 [R224+0x5800], RZ ;  /* 0x005800ffe0001388 */ /* 0x000fe80000000c00 */
[----:B------:R-:W-:Y:S01]  /*21e0*/  @!PT LDS RZ, [RZ] ;  /* 0x00000000fffff984 */ /* 0x000fe20000000800 */
[----:B------:R-:W-:Y:S01]  /*21f0*/  @!PT LDS RZ, [RZ] ;  /* 0x00000000fffff984 */ /* 0x000fe20000000800 */
[----:B------:R-:W-:Y:S01]  /*2200*/  @!PT LDS RZ, [RZ] ;  /* 0x00000000fffff984 */ /* 0x000fe20000000800 */
[----:B------:R1:W-:Y:S01]  /*2210*/  @!P1 LDGSTS.E.BYPASS.LTC128B.128 [R224+0x5800], [R22.64] ;  /* 0x0580000016e09fae */ /* 0x0003e2000b901d48 */
[----:B------:R-:W-:Y:S01]  /*2220*/  LOP3.LUT P1, RZ, R4, 0x2, RZ, 0xc0, !PT ;  /* 0x0000000204ff7812 */ /* 0x000fe2000782c0ff */
[----:B------:R-:W-:-:S02]  /*2230*/  IMAD.MOV.U32 R4, RZ, RZ, 0x10 ;  /* 0x00000010ff047424 */ /* 0x000fc400078e00ff */
[----:B------:R-:W-:Y:S03]  /*2240*/  LDSM.16.M88.4 R132, [R215+0x2000] ;  /* 0x00200000d784783b */ /* 0x000fe60000000200 */
[----:B------:R-:W-:Y:S01]  /*2250*/  SEL R4, R4, 0xfffffff0, !P1 ;  /* 0xfffffff004047807 */ /* 0x000fe20004800000 */
[----:B------:R-:W-:Y:S04]  /*2260*/  LDSM.16.M88.4 R136, [R215+0x3c00] ;  /* 0x003c0000d788783b */ /* 0x000fe80000000200 */
[----:B------:R-:W-:Y:S01]  /*2270*/  LDSM.16.M88.4 R116, [R215+0x2400] ;  /* 0x00240000d774783b */ /* 0x000fe20000000200 */
[----:B------:R-:W-:-:S03]  /*2280*/  IMAD R214, R4, 0x2, R216 ;  /* 0x0000000204d67824 */ /* 0x000fc600078e02d8 */
[----:B------:R-:W-:Y:S04]  /*2290*/  LDSM.16.M88.4 R100, [R215+0x2800] ;  /* 0x00280000d764783b */ /* 0x000fe80000000200 */
[----:B---3--:R-:W3:Y:S04]  /*22a0*/  LDSM.16.M88.4 R24, [R216+0x1000] ;  /* 0x00100000d818783b */ /* 0x008ee80000000200 */
[----:B------:R-:W-:Y:S04]  /*22b0*/  LDSM.16.M88.4 R84, [R215+0x2c00] ;  /* 0x002c0000d754783b */ /* 0x000fe80000000200 */
[----:B-1----:R-:W2:Y:S04]  /*22c0*/  LDSM.16.M88.4 R20, [R216] ;  /* 0x00000000d814783b */ /* 0x002ea80000000200 */
[----:B------:R-:W1:Y:S04]  /*22d0*/  LDSM.16.M88.4 R68, [R215+0x3000] ;  /* 0x00300000d744783b */ /* 0x000e680000000200 */
[----:B------:R-:W4:Y:S04]  /*22e0*/  LDSM.16.M88.4 R52, [R215+0x3400] ;  /* 0x00340000d734783b */ /* 0x000f280000000200 */
[----:B------:R-:W5:Y:S04]  /*22f0*/  LDSM.16.M88.4 R36, [R215+0x3800] ;  /* 0x00380000d724783b */ /* 0x000f680000000200 */
[----:B------:R-:W-:Y:S04]  /*2300*/  LDSM.16.M88.4 R144, [R214] ;  /* 0x00000000d690783b */ /* 0x000fe80000000200 */
[----:B------:R-:W1:Y:S04]  /*2310*/  LDSM.16.M88.4 R148, [R213] ;  /* 0x00000000d594783b */ /* 0x000e680000000200 */
[----:B------:R-:W1:Y:S04]  /*2320*/  LDSM.16.M88.4 R140, [R214+0x1000] ;  /* 0x00100000d68c783b */ /* 0x000e680000000200 */
[----:B------:R-:W0:Y:S01]  /*2330*/  LDGDEPBAR ;  /* 0x00000000000079af */ /* 0x000e220000000000 */
[----:B---3--:R-:W-:Y:S08]  /*2340*/  HMMA.16816.F32 R28, R24, R136, RZ ;  /* 0x00000088181c723c */ /* 0x008ff000000018ff */
[C---:B--2---:R-:W-:Y:S08]  /*2350*/  HMMA.16816.F32 R16, R20.reuse, R132, RZ ;  /* 0x000000841410723c */ /* 0x044ff000000018ff */
[----:B------:R-:W-:Y:S07]  /*2360*/  HMMA.16816.F32 R32, R20, R136, RZ ;  /* 0x000000881420723c */ /* 0x000fee00000018ff */
[----:B------:R-:W-:Y:S01]  /*2370*/  IADD3 R136, R225, 0x1, -R155 ;  /* 0x00000001e1887810 */ /* 0x000fe20007ffe89b */
[----:B------:R-:W-:Y:S01]  /*2380*/  HMMA.16816.F32 R12, R24, R132, RZ ;  /* 0x00000084180c723c */ /* 0x000fe200000018ff */
[----:B------:R-:W-:-:S02]  /*2390*/  IADD3 R155, R158, 0x48, RZ ;  /* 0x000000489e9b7810 */ /* 0x000fc40007ffe0ff */
[----:B------:R-:W-:-:S03]  /*23a0*/  IADD3 R154, R136, c[0x0][0x2e8], RZ ;  /* 0x0000ba00889a7a10 */ /* 0x000fc60007ffe0ff */
[----:B------:R-:W-:Y:S02]  /*23b0*/  IMAD.IADD R228, R228, 0x1, R155 ;  /* 0x00000001e4e47824 */ /* 0x000fe400078e029b */
[----:B------:R-:W-:Y:S01]  /*23c0*/  HMMA.16816.F32 R8, R20, R134, RZ ;  /* 0x000000861408723c */ /* 0x000fe200000018ff */
[----:B------:R-:W-:Y:S02]  /*23d0*/  IMAD.IADD R233, R158, 0x1, R154 ;  /* 0x000000019ee97824 */ /* 0x000fe400078e029a */
[C---:B------:R-:W-:Y:S01]  /*23e0*/  IMAD.IADD R231, R154.reuse, 0x1, R231 ;  /* 0x000000019ae77824 */ /* 0x040fe200078e02e7 */
[----:B------:R-:W-:Y:S01]  /*23f0*/  IMNMX R228, RZ, R228, !PT ;  /* 0x000000e4ffe47217 */ /* 0x000fe20007800200 */
[C---:B------:R-:W-:Y:S01]  /*2400*/  IMAD.IADD R229, R154.reuse, 0x1, R229 ;  /* 0x000000019ae57824 */ /* 0x040fe200078e02e5 */
[-C--:B------:R-:W-:Y:S01]  /*2410*/  IMNMX R233, R233, R225.reuse, PT ;  /* 0x000000e1e9e97217 */ /* 0x080fe20003800200 */
[----:B------:R-:W-:Y:S01]  /*2420*/  IMAD.IADD R154, R154, 0x1, R155 ;  /* 0x000000019a9a7824 */ /* 0x000fe200078e029b */
[----:B------:R-:W-:Y:S01]  /*2430*/  HMMA.16816.F32 R124, R24, R116, RZ ;  /* 0x00000074187c723c */ /* 0x000fe200000018ff */
[----:B------:R-:W-:-:S02]  /*2440*/  IMNMX R231, R231, R225, PT ;  /* 0x000000e1e7e77217 */ /* 0x000fc40003800200 */
[----:B------:R-:W-:Y:S02]  /*2450*/  ISETP.GE.AND P5, PT, R161, R233, PT ;  /* 0x000000e9a100720c */ /* 0x000fe40003fa6270 */
[-C--:B------:R-:W-:Y:S02]  /*2460*/  IMNMX R229, R229, R225.reuse, PT ;  /* 0x000000e1e5e57217 */ /* 0x080fe40003800200 */
[C---:B------:R-:W-:Y:S01]  /*2470*/  ISETP.LT.OR P5, PT, R161.reuse, R234, P5 ;  /* 0x000000eaa100720c */ /* 0x040fe20002fa1670 */
[----:B------:R-:W-:Y:S01]  /*2480*/  HMMA.16816.F32 R120, R24, R118, RZ ;  /* 0x000000761878723c */ /* 0x000fe200000018ff */
[----:B------:R-:W-:Y:S02]  /*2490*/  IMNMX R225, R154, R225, PT ;  /* 0x000000e19ae17217 */ /* 0x000fe40003800200 */
[C---:B------:R-:W-:Y:S02]  /*24a0*/  ISETP.GE.AND P1, PT, R161.reuse, R231, PT ;  /* 0x000000e7a100720c */ /* 0x040fe40003f26270 */
[----:B------:R-:W-:-:S02]  /*24b0*/  ISETP.GE.AND P2, PT, R161, R229, PT ;  /* 0x000000e5a100720c */ /* 0x000fc40003f46270 */
[C---:B------:R-:W-:Y:S01]  /*24c0*/  ISETP.LT.OR P1, PT, R161.reuse, R232, P1 ;  /* 0x000000e8a100720c */ /* 0x040fe20000f21670 */
[----:B------:R-:W-:Y:S01]  /*24d0*/  HMMA.16816.F32 R108, R24, R100, RZ ;  /* 0x00000064186c723c */ /* 0x000fe200000018ff */
[----:B------:R-:W-:-:S07]  /*24e0*/  ISETP.LT.OR P2, PT, R161, R230, P2 ;  /* 0x000000e6a100720c */ /* 0x000fce0001741670 */
[C---:B------:R-:W-:Y:S08]  /*24f0*/  HMMA.16816.F32 R104, R24.reuse, R102, RZ ;  /* 0x000000661868723c */ /* 0x040ff000000018ff */
[C---:B------:R-:W-:Y:S08]  /*2500*/  HMMA.16816.F32 R92, R24.reuse, R84, RZ ;  /* 0x00000054185c723c */ /* 0x040ff000000018ff */
[C---:B------:R-:W-:Y:S08]  /*2510*/  HMMA.16816.F32 R88, R24.reuse, R86, RZ ;  /* 0x000000561858723c */ /* 0x040ff000000018ff */
[C---:B-1----:R-:W-:Y:S08]  /*2520*/  HMMA.16816.F32 R76, R24.reuse, R68, RZ ;  /* 0x00000044184c723c */ /* 0x042ff000000018ff */
[C---:B------:R-:W-:Y:S08]  /*2530*/  HMMA.16816.F32 R72, R24.reuse, R70, RZ ;  /* 0x000000461848723c */ /* 0x040ff000000018ff */
[C---:B----4-:R-:W-:Y:S08]  /*2540*/  HMMA.16816.F32 R60, R24.reuse, R52, RZ ;  /* 0x00000034183c723c */ /* 0x050ff000000018ff */
[C---:B------:R-:W-:Y:S08]  /*2550*/  HMMA.16816.F32 R56, R24.reuse, R54, RZ ;  /* 0x000000361838723c */ /* 0x040ff000000018ff */
[C---:B-----5:R-:W-:Y:S08]  /*2560*/  HMMA.16816.F32 R44, R24.reuse, R36, RZ ;  /* 0x00000024182c723c */ /* 0x060ff000000018ff */
[----:B------:R-:W-:Y:S08]  /*2570*/  HMMA.16816.F32 R40, R24, R38, RZ ;  /* 0x000000261828723c */ /* 0x000ff000000018ff */
[C---:B------:R-:W-:Y:S08]  /*2580*/  HMMA.16816.F32 R128, R20.reuse, R116, RZ ;  /* 0x000000741480723c */ /* 0x040ff000000018ff */
[C---:B------:R-:W-:Y:S08]  /*2590*/  HMMA.16816.F32 R112, R20.reuse, R100, RZ ;  /* 0x000000641470723c */ /* 0x040ff000000018ff */
[C---:B------:R-:W-:Y:S08]  /*25a0*/  HMMA.16816.F32 R96, R20.reuse, R84, RZ ;  /* 0x000000541460723c */ /* 0x040ff000000018ff */
[C---:B------:R-:W-:Y:S08]  /*25b0*/  HMMA.16816.F32 R80, R20.reuse, R68, RZ ;  /* 0x000000441450723c */ /* 0x040ff000000018ff */
[C---:B------:R-:W-:Y:S08]  /*25c0*/  HMMA.16816.F32 R64, R20.reuse, R52, RZ ;  /* 0x000000341440723c */ /* 0x040ff000000018ff */
[----:B------:R-:W-:Y:S08]  /*25d0*/  HMMA.16816.F32 R48, R20, R36, RZ ;  /* 0x000000241430723c */ /* 0x000ff000000018ff */
[----:B------:R-:W-:Y:S08]  /*25e0*/  HMMA.16816.F32 R132, R24, R134, RZ ;  /* 0x000000861884723c */ /* 0x000ff000000018ff */
[C---:B------:R-:W-:Y:S08]  /*25f0*/  HMMA.16816.F32 R116, R20.reuse, R118, RZ ;  /* 0x000000761474723c */ /* 0x040ff000000018ff */
[C---:B------:R-:W-:Y:S08]  /*2600*/  HMMA.16816.F32 R100, R20.reuse, R102, RZ ;  /* 0x000000661464723c */ /* 0x040ff000000018ff */
[C---:B------:R-:W-:Y:S08]  /*2610*/  HMMA.16816.F32 R84, R20.reuse, R86, RZ ;  /* 0x000000561454723c */ /* 0x040ff000000018ff */
[C---:B------:R-:W-:Y:S08]  /*2620*/  HMMA.16816.F32 R68, R20.reuse, R70, RZ ;  /* 0x000000461444723c */ /* 0x040ff000000018ff */
[C---:B------:R-:W-:Y:S08]  /*2630*/  HMMA.16816.F32 R52, R20.reuse, R54, RZ ;  /* 0x000000361434723c */ /* 0x040ff000000018ff */
[----:B------:R-:W-:Y:S08]  /*2640*/  HMMA.16816.F32 R36, R20, R38, RZ ;  /* 0x000000261424723c */ /* 0x000ff000000018ff */
[-C--:B------:R-:W-:Y:S08]  /*2650*/  HMMA.16816.F32 R24, R24, R138.reuse, RZ ;  /* 0x0000008a1818723c */ /* 0x080ff000000018ff */
[----:B------:R-:W-:Y:S01]  /*2660*/  HMMA.16816.F32 R20, R20, R138, RZ ;  /* 0x0000008a1414723c */ /* 0x000fe200000018ff */
[----:B------:R-:W1:Y:S07]  /*2670*/  LDSM.16.M88.4 R136, [R213+0x400] ;  /* 0x00040000d588783b */ /* 0x000e6e0000000200 */
[-C--:B------:R-:W-:Y:S08]  /*2680*/  HMMA.16816.F32 R16, R144, R148.reuse, R16 ;  /* 0x000000949010723c */ /* 0x080ff00000001810 */
[----:B------:R-:W-:Y:S07]  /*2690*/  HMMA.16816.F32 R12, R140, R148, R12 ;  /* 0x000000948c0c723c */ /* 0x000fee000000180c */
[----:B------:R-:W-:Y:S01]  /*26a0*/  IADD3 R148, R161, 0x1, RZ ;  /* 0x00000001a1947810 */ /* 0x000fe20007ffe0ff */
[----:B------:R-:W-:Y:S03]  /*26b0*/  HMMA.16816.F32 R8, R144, R150, R8 ;  /* 0x000000969008723c */ /* 0x000fe60000001808 */
[----:B------:R-:W-:-:S02]  /*26c0*/  ISETP.GE.AND P4, PT, R148, R233, PT ;  /* 0x000000e99400720c */ /* 0x000fc40003f86270 */
[C---:B------:R-:W-:Y:S02]  /*26d0*/  ISETP.GE.AND P0, PT, R148.reuse, R231, PT ;  /* 0x000000e79400720c */ /* 0x040fe40003f06270 */
[----:B------:R-:W-:Y:S01]  /*26e0*/  ISETP.GE.AND P6, PT, R148, R229, PT ;  /* 0x000000e59400720c */ /* 0x000fe20003fc6270 */
[----:B------:R-:W-:Y:S01]  /*26f0*/  HMMA.16816.F32 R132, R140, R150, R132 ;  /* 0x000000968c84723c */ /* 0x000fe20000001884 */
[----:B------:R-:W-:Y:S02]  /*2700*/  FSEL R159, R16, -INF , !P5 ;  /* 0xff800000109f7808 */ /* 0x000fe40006800000 */
[CC--:B------:R-:W-:Y:S02]  /*2710*/  ISETP.GE.AND P3, PT, R148.reuse, R225.reuse, PT ;  /* 0x000000e19400720c */ /* 0x0c0fe40003f66270 */
[----:B------:R-:W-:Y:S02]  /*2720*/  ISETP.GE.AND P5, PT, R161, R225, PT ;  /* 0x000000e1a100720c */ /* 0x000fe40003fa6270 */
[----:B------:R-:W-:-:S02]  /*2730*/  ISETP.LT.OR P4, PT, R148, R234, P4 ;  /* 0x000000ea9400720c */ /* 0x000fc40002781670 */
[C---:B------:R-:W-:Y:S01]  /*2740*/  ISETP.LT.OR P0, PT, R148.reuse, R232, P0 ;  /* 0x000000e89400720c */ /* 0x040fe20000701670 */
[-C--:B-1----:R-:W-:Y:S01]  /*2750*/  HMMA.16816.F32 R128, R144, R136.reuse, R128 ;  /* 0x000000889080723c */ /* 0x082fe20000001880 */
[C---:B------:R-:W-:Y:S02]  /*2760*/  ISETP.LT.OR P6, PT, R148.reuse, R230, P6 ;  /* 0x000000e69400720c */ /* 0x040fe400037c1670 */
[-C--:B------:R-:W-:Y:S02]  /*2770*/  ISETP.LT.OR P3, PT, R148, R228.reuse, P3 ;  /* 0x000000e49400720c */ /* 0x080fe40001f61670 */
[----:B------:R-:W-:Y:S02]  /*2780*/  ISETP.LT.OR P5, PT, R161, R228, P5 ;  /* 0x000000e4a100720c */ /* 0x000fe40002fa1670 */
[----:B------:R-:W-:Y:S01]  /*2790*/  FSEL R158, R17, -INF , !P4 ;  /* 0xff800000119e7808 */ /* 0x000fe20006000000 */
[----:B------:R-:W-:Y:S01]  /*27a0*/  HMMA.16816.F32 R124, R140, R136, R124 ;  /* 0x000000888c7c723c */ /* 0x000fe2000000187c */
[----:B------:R-:W-:-:S02]  /*27b0*/  FSEL R149, R18, -INF , !P1 ;  /* 0xff80000012957808 */ /* 0x000fc40004800000 */
[----:B------:R-:W-:Y:S02]  /*27c0*/  FSEL R148, R19, -INF , !P0 ;  /* 0xff80000013947808 */ /* 0x000fe40004000000 */
[----:B------:R-:W-:Y:S02]  /*27d0*/  FSEL R17, R12, -INF , !P2 ;  /* 0xff8000000c117808 */ /* 0x000fe40005000000 */
[----:B------:R-:W-:Y:S01]  /*27e0*/  FSEL R19, R13, -INF , !P6 ;  /* 0xff8000000d137808 */ /* 0x000fe20007000000 */
[-C--:B------:R-:W-:Y:S01]  /*27f0*/  HMMA.16816.F32 R120, R140, R138.reuse, R120 ;  /* 0x0000008a8c78723c */ /* 0x080fe20000001878 */
[----:B------:R-:W-:Y:S02]  /*2800*/  FSEL R18, R14, -INF , !P5 ;  /* 0xff8000000e127808 */ /* 0x000fe40006800000 */
[----:B------:R-:W-:Y:S02]  /*2810*/  FSEL R16, R15, -INF , !P3 ;  /* 0xff8000000f107808 */ /* 0x000fe40005800000 */
[C---:B------:R-:W-:Y:S01]  /*2820*/  IADD3 R150, R161.reuse, 0x8, RZ ;  /* 0x00000008a1967810 */ /* 0x040fe20007ffe0ff */
[----:B------:R-:W1:Y:S01]  /*2830*/  LDSM.16.M88.4 R12, [R213+0x800] ;  /* 0x00080000d50c783b */ /* 0x000e620000000200 */
[----:B------:R-:W-:Y:S01]  /*2840*/  IADD3 R136, R161, 0x9, RZ ;  /* 0x00000009a1887810 */ /* 0x000fe20007ffe0ff */
[----:B------:R-:W-:Y:S01]  /*2850*/  HMMA.16816.F32 R116, R144, R138, R116 ;  /* 0x0000008a9074723c */ /* 0x000fe20000001874 */
[----:B------:R-:W-:-:S02]  /*2860*/  ISETP.GE.AND P0, PT, R150, R233, PT ;  /* 0x000000e99600720c */ /* 0x000fc40003f06270 */
[C---:B------:R-:W-:Y:S02]  /*2870*/  ISETP.GE.AND P4, PT, R150.reuse, R231, PT ;  /* 0x000000e79600720c */ /* 0x040fe40003f86270 */
[C---:B------:R-:W-:Y:S02]  /*2880*/  ISETP.GE.AND P1, PT, R150.reuse, R229, PT ;  /* 0x000000e59600720c */ /* 0x040fe40003f26270 */
[C---:B------:R-:W-:Y:S02]  /*2890*/  ISETP.GE.AND P2, PT, R150.reuse, R225, PT ;  /* 0x000000e19600720c */ /* 0x040fe40003f46270 */
[C---:B------:R-:W-:Y:S02]  /*28a0*/  ISETP.LT.OR P0, PT, R150.reuse, R234, P0 ;  /* 0x000000ea9600720c */ /* 0x040fe40000701670 */
[----:B------:R-:W-:Y:S02]  /*28b0*/  ISETP.LT.OR P4, PT, R150, R232, P4 ;  /* 0x000000e89600720c */ /* 0x000fe40002781670 */
[----:B------:R-:W-:-:S02]  /*28c0*/  IADD3 R137, R161, 0x10, RZ ;  /* 0x00000010a1897810 */ /* 0x000fc40007ffe0ff */
[C---:B------:R-:W-:Y:S02]  /*28d0*/  ISETP.LT.OR P1, PT, R150.reuse, R230, P1 ;  /* 0x000000e69600720c */ /* 0x040fe40000f21670 */
[----:B------:R-:W-:Y:S02]  /*28e0*/  ISETP.LT.OR P2, PT, R150, R228, P2 ;  /* 0x000000e49600720c */ /* 0x000fe40001741670 */
[----:B------:R-:W-:Y:S02]  /*28f0*/  FSEL R162, R8, -INF , !P0 ;  /* 0xff80000008a27808 */ /* 0x000fe40004000000 */
[----:B------:R-:W-:Y:S02]  /*2900*/  FSEL R150, R10, -INF , !P4 ;  /* 0xff8000000a967808 */ /* 0x000fe40006000000 */
[C---:B------:R-:W-:Y:S02]  /*2910*/  ISETP.GE.AND P6, PT, R136.reuse, R231, PT ;  /* 0x000000e78800720c */ /* 0x040fe40003fc6270 */
[----:B------:R-:W-:-:S02]  /*2920*/  ISETP.GE.AND P3, PT, R136, R229, PT ;  /* 0x000000e58800720c */ /* 0x000fc40003f66270 */
[C---:B------:R-:W-:Y:S02]  /*2930*/  ISETP.GE.AND P0, PT, R136.reuse, R225, PT ;  /* 0x000000e18800720c */ /* 0x040fe40003f06270 */
[CC--:B------:R-:W-:Y:S02]  /*2940*/  ISETP.GE.AND P4, PT, R137.reuse, R233.reuse, PT ;  /* 0x000000e98900720c */ /* 0x0c0fe40003f86270 */
[C---:B------:R-:W-:Y:S02]  /*2950*/  ISETP.GE.AND P5, PT, R136.reuse, R233, PT ;  /* 0x000000e98800720c */ /* 0x040fe40003fa6270 */
[C---:B------:R-:W-:Y:S02]  /*2960*/  ISETP.LT.OR P6, PT, R136.reuse, R232, P6 ;  /* 0x000000e88800720c */ /* 0x040fe400037c1670 */
[C---:B------:R-:W-:Y:S02]  /*2970*/  ISETP.LT.OR P3, PT, R136.reuse, R230, P3 ;  /* 0x000000e68800720c */ /* 0x040fe40001f61670 */
[----:B------:R-:W-:Y:S01]  /*2980*/  ISETP.LT.OR P0, PT, R136, R228, P0 ;  /* 0x000000e48800720c */ /* 0x000fe20000701670 */
[----:B-1----:R-:W-:Y:S01]  /*2990*/  HMMA.16816.F32 R112, R144, R12, R112 ;  /* 0x0000000c9070723c */ /* 0x002fe20000001870 */
[----:B------:R-:W-:-:S02]  /*29a0*/  ISETP.LT.OR P4, PT, R137, R234, P4 ;  /* 0x000000ea8900720c */ /* 0x000fc40002781670 */
[----:B------:R-:W-:Y:S02]  /*29b0*/  IADD3 R8, R161, 0x11, RZ ;  /* 0x00000011a1087810 */ /* 0x000fe40007ffe0ff */
[----:B------:R-:W-:Y:S02]  /*29c0*/  ISETP.LT.OR P5, PT, R136, R234, P5 ;  /* 0x000000ea8800720c */ /* 0x000fe40002fa1670 */
[----:B------:R-:W-:Y:S01]  /*29d0*/  FSEL R136, R132, -INF , !P1 ;  /* 0xff80000084887808 */ /* 0x000fe20004800000 */
[----:B------:R-:W-:Y:S01]  /*29e0*/  HMMA.16816.F32 R108, R140, R12, R108 ;  /* 0x0000000c8c6c723c */ /* 0x000fe2000000186c */
[----:B------:R-:W-:Y:S02]  /*29f0*/  ISETP.GE.AND P1, PT, R137, R231, PT ;  /* 0x000000e78900720c */ /* 0x000fe40003f26270 */
[----:B------:R-:W-:Y:S02]  /*2a00*/  FSEL R134, R134, -INF , !P2 ;  /* 0xff80000086867808 */ /* 0x000fe40005000000 */
[----:B------:R-:W-:-:S02]  /*2a10*/  FSEL R151, R11, -INF , !P6 ;  /* 0xff8000000b977808 */ /* 0x000fc40007000000 */
[----:B------:R-:W-:Y:S01]  /*2a20*/  FSEL R138, R133, -INF , !P3 ;  /* 0xff800000858a7808 */ /* 0x000fe20005800000 */
[-C--:B------:R-:W-:Y:S01]  /*2a30*/  HMMA.16816.F32 R104, R140, R14.reuse, R104 ;  /* 0x0000000e8c68723c */ /* 0x080fe20000001868 */
[----:B------:R-:W-:Y:S02]  /*2a40*/  FSEL R135, R135, -INF , !P0 ;  /* 0xff80000087877808 */ /* 0x000fe40004000000 */
[----:B------:R-:W-:Y:S02]  /*2a50*/  FSEL R245, R128, -INF , !P4 ;  /* 0xff80000080f57808 */ /* 0x000fe40006000000 */
[----:B------:R-:W-:Y:S02]  /*2a60*/  ISETP.GE.AND P2, PT, R137, R229, PT ;  /* 0x000000e58900720c */ /* 0x000fe40003f46270 */
[C---:B------:R-:W-:Y:S01]  /*2a70*/  ISETP.GE.AND P3, PT, R8.reuse, R233, PT ;  /* 0x000000e90800720c */ /* 0x040fe20003f66270 */
[----:B------:R-:W-:Y:S01]  /*2a80*/  HMMA.16816.F32 R100, R144, R14, R100 ;  /* 0x0000000e9064723c */ /* 0x000fe20000001864 */
[----:B------:R-:W-:-:S02]  /*2a90*/  ISETP.GE.AND P0, PT, R8, R231, PT ;  /* 0x000000e70800720c */ /* 0x000fc40003f06270 */
[C---:B------:R-:W-:Y:S02]  /*2aa0*/  ISETP.GE.AND P6, PT, R8.reuse, R229, PT ;  /* 0x000000e50800720c */ /* 0x040fe40003fc6270 */
[-C--:B------:R-:W-:Y:S02]  /*2ab0*/  ISETP.GE.AND P4, PT, R8, R225.reuse, PT ;  /* 0x000000e10800720c */ /* 0x080fe40003f86270 */
[----:B------:R-:W-:Y:S02]  /*2ac0*/  FSEL R211, R9, -INF , !P5 ;  /* 0xff80000009d37808 */ /* 0x000fe40006800000 */
[C---:B------:R-:W-:Y:S02]  /*2ad0*/  ISETP.GE.AND P5, PT, R137.reuse, R225, PT ;  /* 0x000000e18900720c */ /* 0x040fe40003fa6270 */
[C---:B------:R-:W-:Y:S02]  /*2ae0*/  ISETP.LT.OR P1, PT, R137.reuse, R232, P1 ;  /* 0x000000e88900720c */ /* 0x040fe40000f21670 */
[----:B------:R-:W-:-:S02]  /*2af0*/  ISETP.LT.OR P2, PT, R137, R230, P2 ;  /* 0x000000e68900720c */ /* 0x000fc40001741670 */
[C---:B------:R-:W-:Y:S02]  /*2b00*/  ISETP.LT.OR P3, PT, R8.reuse, R234, P3 ;  /* 0x000000ea0800720c */ /* 0x040fe40001f61670 */
[C---:B------:R-:W-:Y:S02]  /*2b10*/  ISETP.LT.OR P0, PT, R8.reuse, R232, P0 ;  /* 0x000000e80800720c */ /* 0x040fe40000701670 */
[C---:B------:R-:W-:Y:S02]  /*2b20*/  ISETP.LT.OR P6, PT, R8.reuse, R230, P6 ;  /* 0x000000e60800720c */ /* 0x040fe400037c1670 */
[-C--:B------:R-:W-:Y:S02]  /*2b30*/  ISETP.LT.OR P4, PT, R8, R228.reuse, P4 ;  /* 0x000000e40800720c */ /* 0x080fe40002781670 */
[----:B------:R-:W-:Y:S02]  /*2b40*/  IADD3 R8, R161, 0x18, RZ ;  /* 0x00000018a1087810 */ /* 0x000fe40007ffe0ff */
[----:B------:R-:W-:-:S02]  /*2b50*/  ISETP.LT.OR P5, PT, R137, R228, P5 ;  /* 0x000000e48900720c */ /* 0x000fc40002fa1670 */
[----:B------:R-:W-:Y:S02]  /*2b60*/  FSEL R157, R130, -INF , !P1 ;  /* 0xff800000829d7808 */ /* 0x000fe40004800000 */
[----:B------:R-:W-:Y:S02]  /*2b70*/  FSEL R244, R129, -INF , !P3 ;  /* 0xff80000081f47808 */ /* 0x000fe40005800000 */
[----:B------:R-:W-:Y:S02]  /*2b80*/  FSEL R130, R131, -INF , !P0 ;  /* 0xff80000083827808 */ /* 0x000fe40004000000 */
[----:B------:R-:W-:Y:S02]  /*2b90*/  FSEL R137, R124, -INF , !P2 ;  /* 0xff8000007c897808 */ /* 0x000fe40005000000 */
[C---:B------:R-:W-:Y:S02]  /*2ba0*/  ISETP.GE.AND P1, PT, R8.reuse, R233, PT ;  /* 0x000000e90800720c */ /* 0x040fe40003f26270 */
[----:B------:R-:W-:-:S02]  /*2bb0*/  ISETP.GE.AND P3, PT, R8, R231, PT ;  /* 0x000000e70800720c */ /* 0x000fc40003f66270 */
[C---:B------:R-:W-:Y:S02]  /*2bc0*/  ISETP.GE.AND P0, PT, R8.reuse, R229, PT ;  /* 0x000000e50800720c */ /* 0x040fe40003f06270 */
[C---:B------:R-:W-:Y:S02]  /*2bd0*/  ISETP.GE.AND P2, PT, R8.reuse, R225, PT ;  /* 0x000000e10800720c */ /* 0x040fe40003f46270 */
[C---:B------:R-:W-:Y:S02]  /*2be0*/  ISETP.LT.OR P1, PT, R8.reuse, R234, P1 ;  /* 0x000000ea0800720c */ /* 0x040fe40000f21670 */
[C---:B------:R-:W-:Y:S02]  /*2bf0*/  ISETP.LT.OR P3, PT, R8.reuse, R232, P3 ;  /* 0x000000e80800720c */ /* 0x040fe40001f61670 */
[C---:B------:R-:W-:Y:S02]  /*2c00*/  ISETP.LT.OR P0, PT, R8.reuse, R230, P0 ;  /* 0x000000e60800720c */ /* 0x040fe40000701670 */
[----:B------:R-:W-:-:S02]  /*2c10*/  ISETP.LT.OR P2, PT, R8, R228, P2 ;  /* 0x000000e40800720c */ /* 0x000fc40001741670 */
[----:B------:R-:W1:Y:S01]  /*2c20*/  LDSM.16.M88.4 R8, [R213+0xc00] ;  /* 0x000c0000d508783b */ /* 0x000e620000000200 */
[----:B------:R-:W-:Y:S02]  /*2c30*/  IADD3 R13, R161, 0x19, RZ ;  /* 0x00000019a10d7810 */ /* 0x000fe40007ffe0ff */
[----:B------:R-:W-:Y:S02]  /*2c40*/  FSEL R133, R126, -INF , !P5 ;  /* 0xff8000007e857808 */ /* 0x000fe40006800000 */
[----:B------:R-:W-:Y:S02]  /*2c50*/  ISETP.GE.AND P5, PT, R13, R229, PT ;  /* 0x000000e50d00720c */ /* 0x000fe40003fa6270 */
[----:B------:R-:W-:Y:S02]  /*2c60*/  IADD3 R12, R161, 0x20, RZ ;  /* 0x00000020a10c7810 */ /* 0x000fe40007ffe0ff */
[----:B------:R-:W-:Y:S02]  /*2c70*/  ISETP.LT.OR P5, PT, R13, R230, P5 ;  /* 0x000000e60d00720c */ /* 0x000fe40002fa1670 */
[----:B------:R-:W-:-:S02]  /*2c80*/  FSEL R139, R125, -INF , !P6 ;  /* 0xff8000007d8b7808 */ /* 0x000fc40007000000 */
[----:B------:R-:W-:Y:S02]  /*2c90*/  FSEL R132, R127, -INF , !P4 ;  /* 0xff8000007f847808 */ /* 0x000fe40006000000 */
[----:B------:R-:W-:Y:S02]  /*2ca0*/  ISETP.GE.AND P6, PT, R13, R233, PT ;  /* 0x000000e90d00720c */ /* 0x000fe40003fc6270 */
[----:B------:R-:W-:Y:S02]  /*2cb0*/  FSEL R154, R120, -INF , !P0 ;  /* 0xff800000789a7808 */ /* 0x000fe40004000000 */
[----:B------:R-:W-:Y:S02]  /*2cc0*/  FSEL R160, R122, -INF , !P2 ;  /* 0xff8000007aa07808 */ /* 0x000fe40005000000 */
[----:B------:R-:W-:Y:S02]  /*2cd0*/  FSEL R246, R116, -INF , !P1 ;  /* 0xff80000074f67808 */ /* 0x000fe40004800000 */
[----:B------:R-:W-:-:S02]  /*2ce0*/  FSEL R163, R118, -INF , !P3 ;  /* 0xff80000076a37808 */ /* 0x000fc40005800000 */
[----:B------:R-:W-:Y:S02]  /*2cf0*/  FSEL R155, R121, -INF , !P5 ;  /* 0xff800000799b7808 */ /* 0x000fe40006800000 */
[C---:B------:R-:W-:Y:S02]  /*2d00*/  ISETP.GE.AND P4, PT, R13.reuse, R231, PT ;  /* 0x000000e70d00720c */ /* 0x040fe40003f86270 */
[----:B------:R-:W-:Y:S02]  /*2d10*/  ISETP.GE.AND P0, PT, R13, R225, PT ;  /* 0x000000e10d00720c */ /* 0x000fe40003f06270 */
[C---:B------:R-:W-:Y:S02]  /*2d20*/  ISETP.GE.AND P2, PT, R12.reuse, R233, PT ;  /* 0x000000e90c00720c */ /* 0x040fe40003f46270 */
[C---:B------:R-:W-:Y:S02]  /*2d30*/  ISETP.GE.AND P1, PT, R12.reuse, R231, PT ;  /* 0x000000e70c00720c */ /* 0x040fe40003f26270 */
[----:B------:R-:W-:-:S02]  /*2d40*/  ISETP.GE.AND P3, PT, R12, R229, PT ;  /* 0x000000e50c00720c */ /* 0x000fc40003f66270 */
[C---:B------:R-:W-:Y:S02]  /*2d50*/  ISETP.GE.AND P5, PT, R12.reuse, R225, PT ;  /* 0x000000e10c00720c */ /* 0x040fe40003fa6270 */
[C---:B------:R-:W-:Y:S01]  /*2d60*/  ISETP.LT.OR P6, PT, R13.reuse, R234, P6 ;  /* 0x000000ea0d00720c */ /* 0x040fe200037c1670 */
[-C--:B-1----:R-:W-:Y:S01]  /*2d70*/  HMMA.16816.F32 R96, R144, R8.reuse, R96 ;  /* 0x000000089060723c */ /* 0x082fe20000001860 */
[C---:B------:R-:W-:Y:S02]  /*2d80*/  ISETP.LT.OR P4, PT, R13.reuse, R232, P4 ;  /* 0x000000e80d00720c */ /* 0x040fe40002781670 */
[----:B------:R-:W-:Y:S02]  /*2d90*/  ISETP.LT.OR P0, PT, R13, R228, P0 ;  /* 0x000000e40d00720c */ /* 0x000fe40000701670 */
[C---:B------:R-:W-:Y:S02]  /*2da0*/  ISETP.LT.OR P2, PT, R12.reuse, R234, P2 ;  /* 0x000000ea0c00720c */ /* 0x040fe40001741670 */
[C---:B------:R-:W-:Y:S01]  /*2db0*/  ISETP.LT.OR P1, PT, R12.reuse, R232, P1 ;  /* 0x000000e80c00720c */ /* 0x040fe20000f21670 */
[----:B------:R-:W-:Y:S01]  /*2dc0*/  HMMA.16816.F32 R92, R140, R8, R92 ;  /* 0x000000088c5c723c */ /* 0x000fe2000000185c */
[----:B------:R-:W-:-:S02]  /*2dd0*/  ISETP.LT.OR P3, PT, R12, R230, P3 ;  /* 0x000000e60c00720c */ /* 0x000fc40001f61670 */
[----:B------:R-:W-:Y:S02]  /*2de0*/  ISETP.LT.OR P5, PT, R12, R228, P5 ;  /* 0x000000e40c00720c */ /* 0x000fe40002fa1670 */
[----:B------:R-:W-:Y:S02]  /*2df0*/  IADD3 R12, R161, 0x21, RZ ;  /* 0x00000021a10c7810 */ /* 0x000fe40007ffe0ff */
[----:B------:R-:W-:Y:S01]  /*2e00*/  FSEL R118, R117, -INF , !P6 ;  /* 0xff80000075767808 */ /* 0x000fe20007000000 */
[----:B------:R-:W-:Y:S01]  /*2e10*/  HMMA.16816.F32 R88, R140, R10, R88 ;  /* 0x0000000a8c58723c */ /* 0x000fe20000001858 */
[----:B------:R-:W-:Y:S02]  /*2e20*/  FSEL R199, R123, -INF , !P0 ;  /* 0xff8000007bc77808 */ /* 0x000fe40004000000 */
[----:B------:R-:W-:Y:S02]  /*2e30*/  FSEL R117, R119, -INF , !P4 ;  /* 0xff80000077757808 */ /* 0x000fe40006000000 */
[----:B------:R-:W-:-:S02]  /*2e40*/  FSEL R248, R112, -INF , !P2 ;  /* 0xff80000070f87808 */ /* 0x000fc40005000000 */
[C---:B------:R-:W-:Y:S01]  /*2e50*/  ISETP.GE.AND P4, PT, R12.reuse, R233, PT ;  /* 0x000000e90c00720c */ /* 0x040fe20003f86270 */
[----:B------:R-:W-:Y:S01]  /*2e60*/  HMMA.16816.F32 R84, R144, R10, R84 ;  /* 0x0000000a9054723c */ /* 0x000fe20000001854 */
[C---:B------:R-:W-:Y:S02]  /*2e70*/  ISETP.GE.AND P0, PT, R12.reuse, R231, PT ;  /* 0x000000e70c00720c */ /* 0x040fe40003f06270 */
[C---:B------:R-:W-:Y:S02]  /*2e80*/  ISETP.GE.AND P6, PT, R12.reuse, R229, PT ;  /* 0x000000e50c00720c */ /* 0x040fe40003fc6270 */
[C---:B------:R-:W-:Y:S02]  /*2e90*/  ISETP.GE.AND P2, PT, R12.reuse, R225, PT ;  /* 0x000000e10c00720c */ /* 0x040fe40003f46270 */
[C---:B------:R-:W-:Y:S02]  /*2ea0*/  ISETP.LT.OR P4, PT, R12.reuse, R234, P4 ;  /* 0x000000ea0c00720c */ /* 0x040fe40002781670 */
[----:B------:R-:W-:-:S02]  /*2eb0*/  ISETP.LT.OR P0, PT, R12, R232, P0 ;  /* 0x000000e80c00720c */ /* 0x000fc40000701670 */
[C---:B------:R-:W-:Y:S02]  /*2ec0*/  ISETP.LT.OR P6, PT, R12.reuse, R230, P6 ;  /* 0x000000e60c00720c */ /* 0x040fe400037c1670 */
[----:B------:R-:W-:Y:S02]  /*2ed0*/  ISETP.LT.OR P2, PT, R12, R228, P2 ;  /* 0x000000e40c00720c */ /* 0x000fe40001741670 */
[----:B------:R-:W-:Y:S02]  /*2ee0*/  IADD3 R12, R161, 0x28, RZ ;  /* 0x00000028a10c7810 */ /* 0x000fe40007ffe0ff */
[----:B------:R-:W-:Y:S02]  /*2ef0*/  FSEL R247, R113, -INF , !P4 ;  /* 0xff80000071f77808 */ /* 0x000fe40006000000 */
[----:B------:R-:W-:Y:S02]  /*2f00*/  FSEL R239, R114, -INF , !P1 ;  /* 0xff80000072ef7808 */ /* 0x000fe40004800000 */
[----:B------:R-:W-:-:S02]  /*2f10*/  FSEL R212, R115, -INF , !P0 ;  /* 0xff80000073d47808 */ /* 0x000fc40004000000 */
[----:B------:R-:W-:Y:S02]  /*2f20*/  FSEL R201, R108, -INF , !P3 ;  /* 0xff8000006cc97808 */ /* 0x000fe40005800000 */
[C---:B------:R-:W-:Y:S02]  /*2f30*/  ISETP.GE.AND P1, PT, R12.reuse, R233, PT ;  /* 0x000000e90c00720c */ /* 0x040fe40003f26270 */
[C---:B------:R-:W-:Y:S02]  /*2f40*/  ISETP.GE.AND P4, PT, R12.reuse, R231, PT ;  /* 0x000000e70c00720c */ /* 0x040fe40003f86270 */
[C---:B------:R-:W-:Y:S02]  /*2f50*/  ISETP.GE.AND P0, PT, R12.reuse, R229, PT ;  /* 0x000000e50c00720c */ /* 0x040fe40003f06270 */
[C---:B------:R-:W-:Y:S02]  /*2f60*/  ISETP.GE.AND P3, PT, R12.reuse, R225, PT ;  /* 0x000000e10c00720c */ /* 0x040fe40003f66270 */
[----:B------:R-:W-:-:S02]  /*2f70*/  ISETP.LT.OR P1, PT, R12, R234, P1 ;  /* 0x000000ea0c00720c */ /* 0x000fc40000f21670 */
[C---:B------:R-:W-:Y:S02]  /*2f80*/  ISETP.LT.OR P4, PT, R12.reuse, R232, P4 ;  /* 0x000000e80c00720c */ /* 0x040fe40002781670 */
[C---:B------:R-:W-:Y:S02]  /*2f90*/  ISETP.LT.OR P0, PT, R12.reuse, R230, P0 ;  /* 0x000000e60c00720c */ /* 0x040fe40000701670 */
[----:B------:R-:W-:Y:S02]  /*2fa0*/  ISETP.LT.OR P3, PT, R12, R228, P3 ;  /* 0x000000e40c00720c */ /* 0x000fe40001f61670 */
[----:B------:R-:W-:Y:S01]  /*2fb0*/  IADD3 R9, R161, 0x29, RZ ;  /* 0x00000029a1097810 */ /* 0x000fe20007ffe0ff */
[----:B------:R-:W1:Y:S01]  /*2fc0*/  LDSM.16.M88.4 R12, [R213+0x1000] ;  /* 0x00100000d50c783b */ /* 0x000e620000000200 */
[----:B------:R-:W-:Y:S02]  /*2fd0*/  FSEL R196, R110, -INF , !P5 ;  /* 0xff8000006ec47808 */ /* 0x000fe40006800000 */
[----:B------:R-:W-:-:S02]  /*2fe0*/  ISETP.GE.AND P5, PT, R9, R229, PT ;  /* 0x000000e50900720c */ /* 0x000fc40003fa6270 */
[----:B------:R-:W-:Y:S02]  /*2ff0*/  IADD3 R8, R161, 0x30, RZ ;  /* 0x00000030a1087810 */ /* 0x000fe40007ffe0ff */
[----:B------:R-:W-:Y:S02]  /*3000*/  ISETP.LT.OR P5, PT, R9, R230, P5 ;  /* 0x000000e60900720c */ /* 0x000fe40002fa1670 */
[----:B------:R-:W-:Y:S02]  /*3010*/  FSEL R167, R111, -INF , !P2 ;  /* 0xff8000006fa77808 */ /* 0x000fe40005000000 */
[----:B------:R-:W-:Y:S02]  /*3020*/  FSEL R197, R104, -INF , !P0 ;  /* 0xff80000068c57808 */ /* 0x000fe40004000000 */
[----:B------:R-:W-:Y:S02]  /*3030*/  FSEL R111, R106, -INF , !P3 ;  /* 0xff8000006a6f7808 */ /* 0x000fe40005800000 */
[----:B------:R-:W-:-:S02]  /*3040*/  FSEL R198, R109, -INF , !P6 ;  /* 0xff8000006dc67808 */ /* 0x000fc40007000000 */
[----:B------:R-:W-:Y:S02]  /*3050*/  FSEL R106, R100, -INF , !P1 ;  /* 0xff800000646a7808 */ /* 0x000fe40004800000 */
[----:B------:R-:W-:Y:S02]  /*3060*/  FSEL R104, R102, -INF , !P4 ;  /* 0xff80000066687808 */ /* 0x000fe40006000000 */
[----:B------:R-:W-:Y:S02]  /*3070*/  FSEL R200, R105, -INF , !P5 ;  /* 0xff80000069c87808 */ /* 0x000fe40006800000 */
[C---:B------:R-:W-:Y:S02]  /*3080*/  ISETP.GE.AND P6, PT, R9.reuse, R233, PT ;  /* 0x000000e90900720c */ /* 0x040fe40003fc6270 */
[C---:B------:R-:W-:Y:S02]  /*3090*/  ISETP.GE.AND P2, PT, R9.reuse, R231, PT ;  /* 0x000000e70900720c */ /* 0x040fe40003f46270 */
[----:B------:R-:W-:-:S02]  /*30a0*/  ISETP.GE.AND P0, PT, R9, R225, PT ;  /* 0x000000e10900720c */ /* 0x000fc40003f06270 */
[C---:B------:R-:W-:Y:S02]  /*30b0*/  ISETP.GE.AND P3, PT, R8.reuse, R233, PT ;  /* 0x000000e90800720c */ /* 0x040fe40003f66270 */
[C---:B------:R-:W-:Y:S02]  /*30c0*/  ISETP.GE.AND P1, PT, R8.reuse, R231, PT ;  /* 0x000000e70800720c */ /* 0x040fe40003f26270 */
[C---:B------:R-:W-:Y:S02]  /*30d0*/  ISETP.GE.AND P4, PT, R8.reuse, R229, PT ;  /* 0x000000e50800720c */ /* 0x040fe40003f86270 */
[----:B------:R-:W-:Y:S02]  /*30e0*/  ISETP.GE.AND P5, PT, R8, R225, PT ;  /* 0x000000e10800720c */ /* 0x000fe40003fa6270 */
[C---:B------:R-:W-:Y:S02]  /*30f0*/  ISETP.LT.OR P6, PT, R9.reuse, R234, P6 ;  /* 0x000000ea0900720c */ /* 0x040fe400037c1670 */
[C---:B------:R-:W-:Y:S01]  /*3100*/  ISETP.LT.OR P2, PT, R9.reuse, R232, P2 ;  /* 0x000000e80900720c */ /* 0x040fe20001741670 */
[----:B-1----:R-:W-:Y:S01]  /*3110*/  HMMA.16816.F32 R80, R144, R12, R80 ;  /* 0x0000000c9050723c */ /* 0x002fe20000001850 */
[----:B------:R-:W-:-:S02]  /*3120*/  ISETP.LT.OR P0, PT, R9, R228, P0 ;  /* 0x000000e40900720c */ /* 0x000fc40000701670 */
[C---:B------:R-:W-:Y:S02]  /*3130*/  ISETP.LT.OR P3, PT, R8.reuse, R234, P3 ;  /* 0x000000ea0800720c */ /* 0x040fe40001f61670 */
[C---:B------:R-:W-:Y:S02]  /*3140*/  ISETP.LT.OR P1, PT, R8.reuse, R232, P1 ;  /* 0x000000e80800720c */ /* 0x040fe40000f21670 */
[C---:B------:R-:W-:Y:S01]  /*3150*/  ISETP.LT.OR P4, PT, R8.reuse, R230, P4 ;  /* 0x000000e60800720c */ /* 0x040fe20002781670 */
[----:B------:R-:W-:Y:S01]  /*3160*/  HMMA.16816.F32 R76, R140, R12, R76 ;  /* 0x0000000c8c4c723c */ /* 0x000fe2000000184c */
[----:B------:R-:W-:Y:S02]  /*3170*/  ISETP.LT.OR P5, PT, R8, R228, P5 ;  /* 0x000000e40800720c */ /* 0x000fe40002fa1670 */
[----:B------:R-:W-:Y:S02]  /*3180*/  IADD3 R8, R161, 0x31, RZ ;  /* 0x00000031a1087810 */ /* 0x000fe40007ffe0ff */
[----:B------:R-:W-:-:S02]  /*3190*/  FSEL R100, R107, -INF , !P0 ;  /* 0xff8000006b647808 */ /* 0x000fc40004000000 */
[----:B------:R-:W-:Y:S01]  /*31a0*/  FSEL R105, R101, -INF , !P6 ;  /* 0xff80000065697808 */ /* 0x000fe20007000000 */
[-C--:B------:R-:W-:Y:S01]  /*31b0*/  HMMA.16816.F32 R72, R140, R14.reuse, R72 ;  /* 0x0000000e8c48723c */ /* 0x080fe20000001848 */
[----:B------:R-:W-:Y:S02]  /*31c0*/  FSEL R103, R103, -INF , !P2 ;  /* 0xff80000067677808 */ /* 0x000fe40005000000 */
[----:B------:R-:W-:Y:S02]  /*31d0*/  FSEL R110, R96, -INF , !P3 ;  /* 0xff800000606e7808 */ /* 0x000fe40005800000 */
[C---:B------:R-:W-:Y:S02]  /*31e0*/  ISETP.GE.AND P2, PT, R8.reuse, R233, PT ;  /* 0x000000e90800720c */ /* 0x040fe40003f46270 */
[C---:B------:R-:W-:Y:S01]  /*31f0*/  ISETP.GE.AND P0, PT, R8.reuse, R231, PT ;  /* 0x000000e70800720c */ /* 0x040fe20003f06270 */
[----:B------:R-:W-:Y:S01]  /*3200*/  HMMA.16816.F32 R68, R144, R14, R68 ;  /* 0x0000000e9044723c */ /* 0x000fe20000001844 */
[----:B------:R-:W-:-:S02]  /*3210*/  ISETP.GE.AND P6, PT, R8, R229, PT ;  /* 0x000000e50800720c */ /* 0x000fc40003fc6270 */
[C---:B------:R-:W-:Y:S02]  /*3220*/  ISETP.GE.AND P3, PT, R8.reuse, R225, PT ;  /* 0x000000e10800720c */ /* 0x040fe40003f66270 */
[C---:B------:R-:W-:Y:S02]  /*3230*/  ISETP.LT.OR P2, PT, R8.reuse, R234, P2 ;  /* 0x000000ea0800720c */ /* 0x040fe40001741670 */
[C---:B------:R-:W-:Y:S02]  /*3240*/  ISETP.LT.OR P0, PT, R8.reuse, R232, P0 ;  /* 0x000000e80800720c */ /* 0x040fe40000701670 */
[C---:B------:R-:W-:Y:S02]  /*3250*/  ISETP.LT.OR P6, PT, R8.reuse, R230, P6 ;  /* 0x000000e60800720c */ /* 0x040fe400037c1670 */
[----:B------:R-:W-:Y:S02]  /*3260*/  ISETP.LT.OR P3, PT, R8, R228, P3 ;  /* 0x000000e40800720c */ /* 0x000fe40001f61670 */
[----:B------:R-:W-:-:S02]  /*3270*/  IADD3 R8, R161, 0x38, RZ ;  /* 0x00000038a1087810 */ /* 0x000fc40007ffe0ff */
        /* <DEDUP_REMOVED lines=20> */
[----:B------:R-:W-:Y:S02]  /*33c0*/  FSEL R121, R88, -INF , !P0 ;  /* 0xff80000058797808 */ /* 0x000fe40004000000 */
[----:B------:R-:W-:Y:S02]  /*33d0*/  FSEL R129, R90, -INF , !P4 ;  /* 0xff8000005a817808 */ /* 0x000fe40006000000 */
[----:B------:R-:W-:Y:S02]  /*33e0*/  FSEL R84, R84, -INF , !P1 ;  /* 0xff80000054547808 */ /* 0x000fe40004800000 */
[----:B------:R-:W-:Y:S02]  /*33f0*/  FSEL R86, R86, -INF , !P2 ;  /* 0xff80000056567808 */ /* 0x000fe40005000000 */
[----:B------:R-:W-:-:S02]  /*3400*/  FSEL R194, R89, -INF , !P5 ;  /* 0xff80000059c27808 */ /* 0x000fc40006800000 */
[C---:B------:R-:W-:Y:S02]  /*3410*/  ISETP.GE.AND P6, PT, R13.reuse, R233, PT ;  /* 0x000000e90d00720c */ /* 0x040fe40003fc6270 */
        /* <DEDUP_REMOVED lines=38> */
[----:B------:R-:W-:Y:S02]  /*3680*/  ISETP.GE.AND P2, PT, R12, R225, PT ;  /* 0x000000e10c00720c */ /* 0x000fe40003f46270 */
[----:B------:R-:W-:-:S02]  /*3690*/  IADD3 R9, R161, 0x49, RZ ;  /* 0x00000049a1097810 */ /* 0x000fc40007ffe0ff */
[C---:B------:R-:W-:Y:S02]  /*36a0*/  ISETP.LT.OR P3, PT, R12.reuse, R234, P3 ;  /* 0x000000ea0c00720c */ /* 0x040fe40001f61670 */
[C---:B------:R-:W-:Y:S02]  /*36b0*/  ISETP.LT.OR P0, PT, R12.reuse, R232, P0 ;  /* 0x000000e80c00720c */ /* 0x040fe40000701670 */
[C---:B------:R-:W-:Y:S02]  /*36c0*/  ISETP.LT.OR P1, PT, R12.reuse, R230, P1 ;  /* 0x000000e60c00720c */ /* 0x040fe40000f21670 */
[----:B------:R-:W-:Y:S02]  /*36d0*/  ISETP.LT.OR P2, PT, R12, R228, P2 ;  /* 0x000000e40c00720c */ /* 0x000fe40001741670 */
        /* <DEDUP_REMOVED lines=28> */
[----:B------:R-:W1:Y:S01]  /*38a0*/  LDSM.16.M88.4 R8, [R213+0x1c00] ;  /* 0x001c0000d508783b */ /* 0x000e620000000200 */
[----:B------:R-:W-:Y:S01]  /*38b0*/  IADD3 R68, R161, 0x51, RZ ;  /* 0x00000051a1447810 */ /* 0x000fe20007ffe0ff */
[----:B------:R-:W-:-:S04]  /*38c0*/  DEPBAR.LE SB0, 0x0 ;  /* 0x000080000000791a */ /* 0x000fc80000000000 */
[----:B------:R-:W-:Y:S01]  /*38d0*/  FSEL R179, R75, -INF , !P1 ;  /* 0xff8000004bb37808 */ /* 0x000fe20004800000 */
[-C--:B------:R-:W-:Y:S01]  /*38e0*/  HMMA.16816.F32 R36, R144, R14.reuse, R36 ;  /* 0x0000000e9024723c */ /* 0x080fe20000001824 */
[----:B------:R-:W-:Y:S02]  /*38f0*/  ISETP.GE.AND P1, PT, R68, R231, PT ;  /* 0x000000e74400720c */ /* 0x000fe40003f26270 */
[----:B------:R-:W-:Y:S02]  /*3900*/  FSEL R88, R64, -INF , !P2 ;  /* 0xff80000040587808 */ /* 0x000fe40005000000 */
[----:B------:R-:W-:Y:S02]  /*3910*/  ISETP.LT.OR P1, PT, R68, R232, P1 ;  /* 0x000000e84400720c */ /* 0x000fe40000f21670 */
[----:B------:R-:W-:Y:S01]  /*3920*/  FSEL R75, R69, -INF , !P6 ;  /* 0xff800000454b7808 */ /* 0x000fe20007000000 */
[----:B------:R-:W-:Y:S01]  /*3930*/  HMMA.16816.F32 R40, R140, R14, R40 ;  /* 0x0000000e8c28723c */ /* 0x000fe20000001828 */
[----:B------:R-:W-:-:S02]  /*3940*/  FSEL R71, R71, -INF , !P5 ;  /* 0xff80000047477808 */ /* 0x000fc40006800000 */
[----:B------:R-:W-:Y:S02]  /*3950*/  IADD3 R64, R161, 0x58, RZ ;  /* 0x00000058a1407810 */ /* 0x000fe40007ffe0ff */
[C---:B------:R-:W-:Y:S02]  /*3960*/  ISETP.GE.AND P5, PT, R68.reuse, R233, PT ;  /* 0x000000e94400720c */ /* 0x040fe40003fa6270 */
[C---:B------:R-:W-:Y:S02]  /*3970*/  ISETP.GE.AND P6, PT, R68.reuse, R229, PT ;  /* 0x000000e54400720c */ /* 0x040fe40003fc6270 */
[----:B------:R-:W-:Y:S02]  /*3980*/  FSEL R73, R67, -INF , !P1 ;  /* 0xff80000043497808 */ /* 0x000fe40004800000 */
[----:B------:R-:W-:Y:S02]  /*3990*/  ISETP.GE.AND P2, PT, R68, R225, PT ;  /* 0x000000e14400720c */ /* 0x000fe40003f46270 */
[----:B------:R-:W-:-:S02]  /*39a0*/  ISETP.GE.AND P1, PT, R64, R229, PT ;  /* 0x000000e54000720c */ /* 0x000fc40003f26270 */
[C---:B------:R-:W-:Y:S02]  /*39b0*/  ISETP.LT.OR P5, PT, R68.reuse, R234, P5 ;  /* 0x000000ea4400720c */ /* 0x040fe40002fa1670 */
[C---:B------:R-:W-:Y:S02]  /*39c0*/  ISETP.LT.OR P6, PT, R68.reuse, R230, P6 ;  /* 0x000000e64400720c */ /* 0x040fe400037c1670 */
[----:B------:R-:W-:Y:S02]  /*39d0*/  IADD3 R12, R161, 0x59, RZ ;  /* 0x00000059a10c7810 */ /* 0x000fe40007ffe0ff */
[----:B------:R-:W-:Y:S02]  /*39e0*/  ISETP.LT.OR P2, PT, R68, R228, P2 ;  /* 0x000000e44400720c */ /* 0x000fe40001741670 */
[----:B------:R-:W-:Y:S02]  /*39f0*/  ISETP.LT.OR P1, PT, R64, R230, P1 ;  /* 0x000000e64000720c */ /* 0x000fe40000f21670 */
[----:B------:R-:W-:Y:S01]  /*3a00*/  FSEL R79, R65, -INF , !P5 ;  /* 0xff800000414f7808 */ /* 0x000fe20006800000 */
[----:B-1----:R-:W-:Y:S01]  /*3a10*/  HMMA.16816.F32 R32, R144, R8, R32 ;  /* 0x000000089020723c */ /* 0x002fe20000001820 */
[----:B------:R-:W-:-:S02]  /*3a20*/  FSEL R74, R66, -INF , !P3 ;  /* 0xff800000424a7808 */ /* 0x000fc40005800000 */
[----:B------:R-:W-:Y:S02]  /*3a30*/  FSEL R185, R60, -INF , !P0 ;  /* 0xff8000003cb97808 */ /* 0x000fe40004000000 */
[----:B------:R-:W-:Y:S02]  /*3a40*/  FSEL R182, R61, -INF , !P6 ;  /* 0xff8000003db67808 */ /* 0x000fe40007000000 */
[C---:B------:R-:W-:Y:S01]  /*3a50*/  ISETP.GE.AND P5, PT, R64.reuse, R233, PT ;  /* 0x000000e94000720c */ /* 0x040fe20003fa6270 */
[----:B------:R-:W-:Y:S01]  /*3a60*/  HMMA.16816.F32 R28, R140, R8, R28 ;  /* 0x000000088c1c723c */ /* 0x000fe2000000181c */
[C---:B------:R-:W-:Y:S02]  /*3a70*/  ISETP.GE.AND P3, PT, R64.reuse, R231, PT ;  /* 0x000000e74000720c */ /* 0x040fe40003f66270 */
[----:B------:R-:W-:Y:S02]  /*3a80*/  ISETP.GE.AND P0, PT, R64, R225, PT ;  /* 0x000000e14000720c */ /* 0x000fe40003f06270 */
[----:B------:R-:W-:-:S02]  /*3a90*/  ISETP.GE.AND P6, PT, R12, R229, PT ;  /* 0x000000e50c00720c */ /* 0x000fc40003fc6270 */
        /* <DEDUP_REMOVED lines=8> */
[C---:B------:R-:W-:Y:S02]  /*3b20*/  ISETP.LT.OR P5, PT, R64.reuse, R234, P5 ;  /* 0x000000ea4000720c */ /* 0x040fe40002fa1670 */
[C---:B------:R-:W-:Y:S02]  /*3b30*/  ISETP.LT.OR P3, PT, R64.reuse, R232, P3 ;  /* 0x000000e84000720c */ /* 0x040fe40001f61670 */
[----:B------:R-:W-:Y:S02]  /*3b40*/  ISETP.LT.OR P0, PT, R64, R228, P0 ;  /* 0x000000e44000720c */ /* 0x000fe40000701670 */
[C---:B------:R-:W-:Y:S02]  /*3b50*/  ISETP.LT.OR P6, PT, R12.reuse, R230, P6 ;  /* 0x000000e60c00720c */ /* 0x040fe400037c1670 */
[----:B------:R-:W-:Y:S02]  /*3b60*/  IADD3 R13, R161, 0x60, RZ ;  /* 0x00000060a10d7810 */ /* 0x000fe40007ffe0ff */
[----:B------:R-:W-:-:S02]  /*3b70*/  ISETP.LT.OR P4, PT, R12, R234, P4 ;  /* 0x000000ea0c00720c */ /* 0x000fc40002781670 */
[C---:B------:R-:W-:Y:S02]  /*3b80*/  ISETP.LT.OR P2, PT, R12.reuse, R232, P2 ;  /* 0x000000e80c00720c */ /* 0x040fe40001741670 */
[----:B------:R-:W-:Y:S02]  /*3b90*/  ISETP.LT.OR P1, PT, R12, R228, P1 ;  /* 0x000000e40c00720c */ /* 0x000fe40000f21670 */
[----:B------:R-:W-:Y:S02]  /*3ba0*/  FSEL R172, R58, -INF , !P0 ;  /* 0xff8000003aac7808 */ /* 0x000fe40004000000 */
[----:B------:R-:W-:Y:S02]  /*3bb0*/  FSEL R52, R52, -INF , !P5 ;  /* 0xff80000034347808 */ /* 0x000fe40006800000 */
[----:B------:R-:W-:Y:S02]  /*3bc0*/  FSEL R12, R54, -INF , !P3 ;  /* 0xff800000360c7808 */ /* 0x000fe40005800000 */
[----:B------:R-:W-:-:S02]  /*3bd0*/  FSEL R190, R57, -INF , !P6 ;  /* 0xff80000039be7808 */ /* 0x000fc40007000000 */
[C---:B------:R-:W-:Y:S02]  /*3be0*/  ISETP.GE.AND P0, PT, R13.reuse, R233, PT ;  /* 0x000000e90d00720c */ /* 0x040fe40003f06270 */
        /* <DEDUP_REMOVED lines=9> */
[----:B------:R-:W-:Y:S02]  /*3c80*/  ISETP.GE.AND P4, PT, R13, R233, PT ;  /* 0x000000e90d00720c */ /* 0x000fe40003f86270 */
[----:B------:R-:W-:-:S02]  /*3c90*/  IADD3 R9, R161, 0x70, RZ ;  /* 0x00000070a1097810 */ /* 0x000fc40007ffe0ff */
[----:B------:R-:W-:Y:S02]  /*3ca0*/  ISETP.LT.OR P4, PT, R13, R234, P4 ;  /* 0x000000ea0d00720c */ /* 0x000fe40002781670 */
[----:B------:R-:W-:Y:S02]  /*3cb0*/  FSEL R171, R59, -INF , !P1 ;  /* 0xff8000003bab7808 */ /* 0x000fe40004800000 */
        /* <DEDUP_REMOVED lines=10> */
[----:B------:R-:W-:Y:S02]  /*3d60*/  ISETP.GE.AND P4, PT, R9, R225, PT ;  /* 0x000000e10900720c */ /* 0x000fe40003f86270 */
[C---:B------:R-:W-:Y:S02]  /*3d70*/  ISETP.LT.OR P1, PT, R13.reuse, R232, P1 ;  /* 0x000000e80d00720c */ /* 0x040fe40000f21670 */
[----:B------:R-:W-:Y:S02]  /*3d80*/  ISETP.LT.OR P0, PT, R13, R228, P0 ;  /* 0x000000e40d00720c */ /* 0x000fe40000701670 */
[C---:B------:R-:W-:Y:S02]  /*3d90*/  ISETP.LT.OR P5, PT, R9.reuse, R234, P5 ;  /* 0x000000ea0900720c */ /* 0x040fe40002fa1670 */
[C---:B------:R-:W-:Y:S02]  /*3da0*/  ISETP.LT.OR P3, PT, R9.reuse, R232, P3 ;  /* 0x000000e80900720c */ /* 0x040fe40001f61670 */
[----:B------:R-:W-:-:S02]  /*3db0*/  ISETP.LT.OR P6, PT, R9, R230, P6 ;  /* 0x000000e60900720c */ /* 0x000fc400037c1670 */
[----:B------:R-:W-:Y:S02]  /*3dc0*/  ISETP.LT.OR P4, PT, R9, R228, P4 ;  /* 0x000000e40900720c */ /* 0x000fe40002781670 */
[----:B------:R-:W-:Y:S02]  /*3dd0*/  IADD3 R9, R161, 0x68, RZ ;  /* 0x00000068a1097810 */ /* 0x000fe40007ffe0ff */
[----:B------:R-:W-:Y:S02]  /*3de0*/  FSEL R70, R55, -INF , !P2 ;  /* 0xff80000037467808 */ /* 0x000fe40005000000 */
[----:B------:R-:W-:Y:S02]  /*3df0*/  ISETP.GE.AND P2, PT, R13, R229, PT ;  /* 0x000000e50d00720c */ /* 0x000fe40003f46270 */
[----:B------:R-:W-:Y:S02]  /*3e00*/  FSEL R203, R51, -INF , !P1 ;  /* 0xff80000033cb7808 */ /* 0x000fe40004800000 */
[----:B------:R-:W-:-:S02]  /*3e10*/  FSEL R126, R47, -INF , !P0 ;  /* 0xff8000002f7e7808 */ /* 0x000fc40004000000 */
[----:B------:R-:W-:Y:S02]  /*3e20*/  FSEL R32, R32, -INF , !P5 ;  /* 0xff80000020207808 */ /* 0x000fe40006800000 */
[----:B------:R-:W-:Y:S02]  /*3e30*/  FSEL R99, R34, -INF , !P3 ;  /* 0xff80000022637808 */ /* 0x000fe40005800000 */
[C---:B------:R-:W-:Y:S02]  /*3e40*/  ISETP.GE.AND P1, PT, R9.reuse, R233, PT ;  /* 0x000000e90900720c */ /* 0x040fe40003f26270 */
[C---:B------:R-:W-:Y:S02]  /*3e50*/  ISETP.GE.AND P0, PT, R9.reuse, R231, PT ;  /* 0x000000e70900720c */ /* 0x040fe40003f06270 */
[C---:B------:R-:W-:Y:S02]  /*3e60*/  ISETP.GE.AND P5, PT, R9.reuse, R229, PT ;  /* 0x000000e50900720c */ /* 0x040fe40003fa6270 */
[----:B------:R-:W-:-:S02]  /*3e70*/  ISETP.GE.AND P3, PT, R9, R225, PT ;  /* 0x000000e10900720c */ /* 0x000fc40003f66270 */
[----:B------:R-:W-:Y:S02]  /*3e80*/  ISETP.LT.OR P2, PT, R13, R230, P2 ;  /* 0x000000e60d00720c */ /* 0x000fe40001741670 */
[----:B------:R-:W-:Y:S02]  /*3e90*/  IADD3 R13, R161, 0x71, RZ ;  /* 0x00000071a10d7810 */ /* 0x000fe40007ffe0ff */
[C---:B------:R-:W-:Y:S01]  /*3ea0*/  ISETP.LT.OR P1, PT, R9.reuse, R234, P1 ;  /* 0x000000ea0900720c */ /* 0x040fe20000f21670 */
[----:B------:R-:W-:Y:S01]  /*3eb0*/  BAR.SYNC.DEFER_BLOCKING 0x0 ;  /* 0x0000000000007b1d */ /* 0x000fe20000010000 */
[C---:B------:R-:W-:Y:S02]  /*3ec0*/  ISETP.LT.OR P0, PT, R9.reuse, R232, P0 ;  /* 0x000000e80900720c */ /* 0x040fe40000701670 */
[C---:B------:R-:W-:Y:S02]  /*3ed0*/  ISETP.LT.OR P5, PT, R9.reuse, R230, P5 ;  /* 0x000000e60900720c */ /* 0x040fe40002fa1670 */
[----:B------:R-:W-:-:S02]  /*3ee0*/  ISETP.LT.OR P3, PT, R9, R228, P3 ;  /* 0x000000e40900720c */ /* 0x000fc40001f61670 */
[C---:B------:R-:W-:Y:S02]  /*3ef0*/  IADD3 R9, R161.reuse, 0x69, RZ ;  /* 0x00000069a1097810 */ /* 0x040fe40007ffe0ff */
[C---:B------:R-:W-:Y:S02]  /*3f00*/  IADD3 R10, R161.reuse, 0x78, RZ ;  /* 0x00000078a10a7810 */ /* 0x040fe40007ffe0ff */
[----:B------:R-:W-:Y:S02]  /*3f10*/  IADD3 R161, R161, 0x79, RZ ;  /* 0x00000079a1a17810 */ /* 0x000fe40007ffe0ff */
[----:B------:R-:W-:Y:S02]  /*3f20*/  FSEL R170, R45, -INF , !P2 ;  /* 0xff8000002daa7808 */ /* 0x000fe40005000000 */
[----:B------:R-:W-:Y:S02]  /*3f30*/  ISETP.GE.AND P2, PT, R13, R233, PT ;  /* 0x000000e90d00720c */ /* 0x000fe40003f46270 */
[----:B------:R-:W-:-:S02]  /*3f40*/  FSEL R202, R38, -INF , !P0 ;  /* 0xff80000026ca7808 */ /* 0x000fc40004000000 */
[----:B------:R-:W-:Y:S02]  /*3f50*/  FSEL R115, R28, -INF , !P6 ;  /* 0xff8000001c737808 */ /* 0x000fe40007000000 */
[----:B------:R-:W-:Y:S02]  /*3f60*/  FSEL R98, R30, -INF , !P4 ;  /* 0xff8000001e627808 */ /* 0x000fe40006000000 */
[----:B------:R-:W-:Y:S02]  /*3f70*/  ISETP.GE.AND P0, PT, R161, R229, PT ;  /* 0x000000e5a100720c */ /* 0x000fe40003f06270 */
[C---:B------:R-:W-:Y:S02]  /*3f80*/  ISETP.GE.AND P6, PT, R13.reuse, R231, PT ;  /* 0x000000e70d00720c */ /* 0x040fe40003fc6270 */
[C---:B------:R-:W-:Y:S02]  /*3f90*/  ISETP.GE.AND P4, PT, R13.reuse, R229, PT ;  /* 0x000000e50d00720c */ /* 0x040fe40003f86270 */
[----:B------:R-:W-:-:S02]  /*3fa0*/  ISETP.LT.OR P2, PT, R13, R234, P2 ;  /* 0x000000ea0d00720c */ /* 0x000fc40001741670 */
[----:B------:R-:W-:Y:S02]  /*3fb0*/  ISETP.LT.OR P0, PT, R161, R230, P0 ;  /* 0x000000e6a100720c */ /* 0x000fe40000701670 */
[C---:B------:R-:W-:Y:S02]  /*3fc0*/  ISETP.LT.OR P6, PT, R13.reuse, R232, P6 ;  /* 0x000000e80d00720c */ /* 0x040fe400037c1670 */
[----:B------:R-:W-:Y:S02]  /*3fd0*/  ISETP.LT.OR P4, PT, R13, R230, P4 ;  /* 0x000000e60d00720c */ /* 0x000fe40002781670 */
[----:B------:R-:W-:Y:S02]  /*3fe0*/  FSEL R33, R33, -INF , !P2 ;  /* 0xff80000021217808 */ /* 0x000fe40005000000 */
[----:B------:R-:W-:Y:S02]  /*3ff0*/  ISETP.GE.AND P2, PT, R13, R225, PT ;  /* 0x000000e10d00720c */ /* 0x000fe40003f46270 */
[----:B------:R-:W-:-:S02]  /*4000*/  FSEL R127, R25, -INF , !P0 ;  /* 0xff800000197f7808 */ /* 0x000fc40004000000 */
[----:B------:R-:W-:Y:S02]  /*4010*/  FSEL R102, R35, -INF , !P6 ;  /* 0xff80000023667808 */ /* 0x000fe40007000000 */
[----:B------:R-:W-:Y:S02]  /*4020*/  FSEL R174, R40, -INF , !P5 ;  /* 0xff80000028ae7808 */ /* 0x000fe40006800000 */
[----:B------:R-:W-:Y:S02]  /*4030*/  FSEL R164, R42, -INF , !P3 ;  /* 0xff8000002aa47808 */ /* 0x000fe40005800000 */
[----:B------:R-:W-:Y:S02]  /*4040*/  FSEL R123, R29, -INF , !P4 ;  /* 0xff8000001d7b7808 */ /* 0x000fe40006000000 */
[----:B------:R-:W-:Y:S02]  /*4050*/  ISETP.GE.AND P0, PT, R161, R225, PT ;  /* 0x000000e1a100720c */ /* 0x000fe40003f06270 */
[----:B------:R-:W-:-:S02]  /*4060*/  ISETP.GE.AND P6, PT, R9, R233, PT ;  /* 0x000000e90900720c */ /* 0x000fc40003fc6270 */
[C---:B------:R-:W-:Y:S02]  /*4070*/  ISETP.GE.AND P3, PT, R9.reuse, R231, PT ;  /* 0x000000e70900720c */ /* 0x040fe40003f66270 */
[C---:B------:R-:W-:Y:S02]  /*4080*/  ISETP.GE.AND P5, PT, R9.reuse, R229, PT ;  /* 0x000000e50900720c */ /* 0x040fe40003fa6270 */
[----:B------:R-:W-:Y:S02]  /*4090*/  ISETP.GE.AND P4, PT, R9, R225, PT ;  /* 0x000000e10900720c */ /* 0x000fe40003f86270 */
[-C--:B------:R-:W-:Y:S02]  /*40a0*/  ISETP.LT.OR P2, PT, R13, R228.reuse, P2 ;  /* 0x000000e40d00720c */ /* 0x080fe40001741670 */
[----:B------:R-:W-:Y:S02]  /*40b0*/  ISETP.LT.OR P0, PT, R161, R228, P0 ;  /* 0x000000e4a100720c */ /* 0x000fe40000701670 */
[----:B------:R-:W-:-:S02]  /*40c0*/  ISETP.LT.OR P6, PT, R9, R234, P6 ;  /* 0x000000ea0900720c */ /* 0x000fc400037c1670 */
[C---:B------:R-:W-:Y:S02]  /*40d0*/  ISETP.LT.OR P3, PT, R9.reuse, R232, P3 ;  /* 0x000000e80900720c */ /* 0x040fe40001f61670 */
[C---:B------:R-:W-:Y:S02]  /*40e0*/  ISETP.LT.OR P5, PT, R9.reuse, R230, P5 ;  /* 0x000000e60900720c */ /* 0x040fe40002fa1670 */
[----:B------:R-:W-:Y:S02]  /*40f0*/  ISETP.LT.OR P4, PT, R9, R228, P4 ;  /* 0x000000e40900720c */ /* 0x000fe40002781670 */
[----:B------:R-:W-:Y:S02]  /*4100*/  FSEL R114, R31, -INF , !P2 ;  /* 0xff8000001f727808 */ /* 0x000fe40005000000 */
[----:B------:R-:W-:Y:S02]  /*4110*/  FSEL R9, R36, -INF , !P1 ;  /* 0xff80000024097808 */ /* 0x000fe40004800000 */
[----:B------:R-:W-:-:S02]  /*4120*/  ISETP.GE.AND P2, PT, R10, R229, PT ;  /* 0x000000e50a00720c */ /* 0x000fc40003f46270 */
[----:B------:R-:W-:Y:S02]  /*4130*/  ISETP.GE.AND P1, PT, R10, R225, PT ;  /* 0x000000e10a00720c */ /* 0x000fe40003f26270 */
[----:B------:R-:W-:Y:S02]  /*4140*/  FSEL R112, R27, -INF , !P0 ;  /* 0xff8000001b707808 */ /* 0x000fe40004000000 */
[----:B------:R-:W-:Y:S02]  /*4150*/  ISETP.GT.AND P0, PT, R250, R220, PT ;  /* 0x000000dcfa00720c */ /* 0x000fe40003f04270 */
[C---:B------:R-:W-:Y:S02]  /*4160*/  ISETP.LT.OR P2, PT, R10.reuse, R230, P2 ;  /* 0x000000e60a00720c */ /* 0x040fe40001741670 */
[----:B------:R-:W-:Y:S02]  /*4170*/  ISETP.LT.OR P1, PT, R10, R228, P1 ;  /* 0x000000e40a00720c */ /* 0x000fe40000f21670 */
[----:B------:R-:W-:-:S02]  /*4180*/  FSEL R178, R41, -INF , !P5 ;  /* 0xff80000029b27808 */ /* 0x000fc40006800000 */
[----:B------:R-:W-:Y:S02]  /*4190*/  FSEL R131, R43, -INF , !P4 ;  /* 0xff8000002b837808 */ /* 0x000fe40006000000 */
[----:B------:R-:W-:Y:S02]  /*41a0*/  FSEL R128, R24, -INF , !P2 ;  /* 0xff80000018807808 */ /* 0x000fe40005000000 */
[----:B------:R-:W-:Y:S02]  /*41b0*/  FSEL R113, R26, -INF , !P1 ;  /* 0xff8000001a717808 */ /* 0x000fe40004800000 */
[CC--:B------:R-:W-:Y:S02]  /*41c0*/  ISETP.GE.AND P5, PT, R10.reuse, R233.reuse, PT ;  /* 0x000000e90a00720c */ /* 0x0c0fe40003fa6270 */
[----:B------:R-:W-:Y:S02]  /*41d0*/  ISETP.GE.AND P4, PT, R161, R233, PT ;  /* 0x000000e9a100720c */ /* 0x000fe40003f86270 */
[----:B------:R-:W-:-:S02]  /*41e0*/  ISETP.GE.AND P2, PT, R10, R231, PT ;  /* 0x000000e70a00720c */ /* 0x000fc40003f46270 */
[C---:B------:R-:W-:Y:S02]  /*41f0*/  ISETP.GE.AND P1, PT, R161.reuse, R231, PT ;  /* 0x000000e7a100720c */ /* 0x040fe40003f26270 */
[C---:B------:R-:W-:Y:S02]  /*4200*/  ISETP.LT.OR P5, PT, R10.reuse, R234, P5 ;  /* 0x000000ea0a00720c */ /* 0x040fe40002fa1670 */
[----:B------:R-:W-:Y:S02]  /*4210*/  ISETP.LT.OR P2, PT, R10, R232, P2 ;  /* 0x000000e80a00720c */ /* 0x000fe40001741670 */
[C---:B------:R-:W-:Y:S02]  /*4220*/  ISETP.LT.OR P4, PT, R161.reuse, R234, P4 ;  /* 0x000000eaa100720c */ /* 0x040fe40002781670 */
[----:B------:R-:W-:Y:S02]  /*4230*/  ISETP.LT.OR P1, PT, R161, R232, P1 ;  /* 0x000000e8a100720c */ /* 0x000fe40000f21670 */
[----:B------:R-:W-:-:S02]  /*4240*/  FSEL R37, R37, -INF , !P6 ;  /* 0xff80000025257808 */ /* 0x000fc40007000000 */
[----:B------:R-:W-:Y:S02]  /*4250*/  FSEL R193, R39, -INF , !P3 ;  /* 0xff80000027c17808 */ /* 0x000fe40005800000 */
[----:B------:R-:W-:Y:S02]  /*4260*/  FSEL R20, R20, -INF , !P5 ;  /* 0xff80000014147808 */ /* 0x000fe40006800000 */
[----:B------:R-:W-:Y:S02]  /*4270*/  FSEL R122, R22, -INF , !P2 ;  /* 0xff800000167a7808 */ /* 0x000fe40005000000 */
[----:B------:R-:W-:Y:S02]  /*4280*/  FSEL R21, R21, -INF , !P4 ;  /* 0xff80000015157808 */ /* 0x000fe40006000000 */
[----:B------:R-:W-:Y:S01]  /*4290*/  FSEL R116, R23, -INF , !P1 ;  /* 0xff80000017747808 */ /* 0x000fe20004800000 */
[----:B------:R-:W-:Y:S05]  /*42a0*/  @!P0 BRA `(.L_x_154) ;  /* 0x0000018000008947 */ /* 0x000fea0003800000 */
[----:B------:R-:W-:Y:S02]  /*42b0*/  IADD3 R11, R184, -0x2, RZ ;  /* 0xfffffffeb80b7810 */ /* 0x000fe40007ffe0ff */
[----:B------:R-:W-:-:S02]  /*42c0*/  SHF.L.U64.HI R0, R2, 0x6, R0 ;  /* 0x0000000602007819 */ /* 0x000fc40000010200 */
[----:B------:R-:W-:Y:S01]  /*42d0*/  SHF.R.S32.HI R10, RZ, 0x1f, R11 ;  /* 0x0000001fff0a7819 */ /* 0x000fe2000001140b */
[----:B------:R-:W-:Y:S02]  /*42e0*/  IMAD R3, R3, R11, RZ ;  /* 0x0000000b03037224 */ /* 0x000fe400078e02ff */
[----:B------:R-:W-:-:S04]  /*42f0*/  IMAD.WIDE.U32 R14, R11, R152, R240 ;  /* 0x000000980b0e7225 */ /* 0x000fc800078e00f0 */
[----:B------:R-:W-:Y:S01]  /*4300*/  IMAD R3, R10, R152, R3 ;  /* 0x000000980a037224 */ /* 0x000fe200078e0203 */
[----:B------:R-:W-:Y:S01]  /*4310*/  LEA R22, P2, R14, c[0x0][0x168], 0x1 ;  /* 0x00005a000e167a11 */ /* 0x000fe200078408ff */
[----:B------:R-:W-:Y:S02]  /*4320*/  IMAD.SHL.U32 R10, R2, 0x40, RZ ;  /* 0x00000040020a7824 */ /* 0x000fe400078e00ff */
[----:B------:R-:W-:-:S03]  /*4330*/  IMAD.IADD R3, R15, 0x1, R3 ;  /* 0x000000010f037824 */ /* 0x000fc600078e0203 */
[----:B------:R-:W-:Y:S02]  /*4340*/  IADD3 R2, P1, R10, R22, RZ ;  /* 0x000000160a027210 */ /* 0x000fe40007f3e0ff */
        /* <DEDUP_REMOVED lines=14> */
.L_x_154:
[----:B-1----:R-:W-:-:S04]  /*4430*/  FMNMX.FTZ R2, R159, R158, !PT ;  /* 0x0000009e9f027209 */ /* 0x002fc80007810000 */
        /* <DEDUP_REMOVED lines=30> */
[----:B------:R-:W1:Y:S02]  /*4620*/  SHFL.BFLY PT, R0, R2, 0x2, 0x1f ;  /* 0x0c401f0002007f89 */ /* 0x000e6400000e0000 */
[----:B-1----:R-:W-:Y:S02]  /*4630*/  FMNMX.FTZ R0, R2, R0, !PT ;  /* 0x0000000002007209 */ /* 0x002fe40007810000 */
[----:B------:R-:W-:-:S03]  /*4640*/  FMNMX.FTZ R2, R149, R148, !PT ;  /* 0x0000009495027209 */ /* 0x000fc60007810000 */
[----:B------:R-:W1:Y:S01]  /*4650*/  SHFL.BFLY PT, R36, R0, 0x1, 0x1f ;  /* 0x0c201f0000247f89 */ /* 0x000e6200000e0000 */
[----:B------:R-:W-:-:S04]  /*4660*/  FMNMX.FTZ R2, R150, R2, !PT ;  /* 0x0000000296027209 */ /* 0x000fc80007810000 */
[----:B------:R-:W-:-:S04]  /*4670*/  FMNMX.FTZ R2, R151, R2, !PT ;  /* 0x0000000297027209 */ /* 0x000fc80007810000 */
[----:B------:R-:W-:-:S04]  /*4680*/  FMNMX.FTZ R2, R157, R2, !PT ;  /* 0x000000029d027209 */ /* 0x000fc80007810000 */
[----:B------:R-:W-:-:S04]  /*4690*/  FMNMX.FTZ R2, R130, R2, !PT ;  /* 0x0000000282027209 */ /* 0x000fc80007810000 */
[----:B------:R-:W-:-:S04]  /*46a0*/  FMNMX.FTZ R2, R163, R2, !PT ;  /* 0x00000002a3027209 */ /* 0x000fc80007810000 */
[----:B------:R-:W-:Y:S02]  /*46b0*/  FMNMX.FTZ R2, R117, R2, !PT ;  /* 0x0000000275027209 */ /* 0x000fe40007810000 */
[----:B-1----:R-:W-:Y:S02]  /*46c0*/  FMNMX.FTZ R36, R0, R36, !PT ;  /* 0x0000002400247209 */ /* 0x002fe40007810000 */
[----:B------:R-:W-:Y:S02]  /*46d0*/  FMNMX.FTZ R2, R239, R2, !PT ;  /* 0x00000002ef027209 */ /* 0x000fe40007810000 */
[C---:B------:R-:W-:Y:S01]  /*46e0*/  FSETP.NEU.FTZ.AND P1, PT, R36.reuse, -INF , PT ;  /* 0xff8000002400780b */ /* 0x040fe20003f3d000 */
[----:B------:R-:W-:Y:S01]  /*46f0*/  FMUL.FTZ R0, R36, c[0x0][0x23c] ;  /* 0x00008f0024007a20 */ /* 0x000fe20000410000 */
[----:B------:R-:W-:-:S04]  /*4700*/  FMNMX.FTZ R2, R212, R2, !PT ;  /* 0x00000002d4027209 */ /* 0x000fc80007810000 */
[----:B------:R-:W-:Y:S02]  /*4710*/  FMNMX.FTZ R2, R104, R2, !PT ;  /* 0x0000000268027209 */ /* 0x000fe40007810000 */
[----:B------:R-:W-:Y:S02]  /*4720*/  FSEL R0, R0, RZ, P1 ;  /* 0x000000ff00007208 */ /* 0x000fe40000800000 */
[----:B------:R-:W-:-:S03]  /*4730*/  FMNMX.FTZ R2, R103, R2, !PT ;  /* 0x0000000267027209 */ /* 0x000fc60007810000 */
[--C-:B------:R-:W-:Y:S01]  /*4740*/  FFMA.FTZ R51, R8, c[0x0][0x23c], -R0.reuse ;  /* 0x00008f0008337a23 */ /* 0x100fe20000010800 */
[----:B------:R-:W-:Y:S01]  /*4750*/  FMNMX.FTZ R2, R109, R2, !PT ;  /* 0x000000026d027209 */ /* 0x000fe20007810000 */
        /* <DEDUP_REMOVED lines=21> */
[----:B------:R-:W-:Y:S01]  /*48b0*/  MUFU.EX2 R120, R120 ;  /* 0x0000007800787308 */ /* 0x000fe20000000800 */
[--C-:B------:R-:W-:Y:S01]  /*48c0*/  FFMA.FTZ R64, R106, c[0x0][0x23c], -R0.reuse ;  /* 0x00008f006a407a23 */ /* 0x100fe20000010800 */
[----:B------:R-:W-:Y:S01]  /*48d0*/  FMNMX.FTZ R2, R72, R2, !PT ;  /* 0x0000000248027209 */ /* 0x000fe20007810000 */
[----:B------:R-:W-:-:S02]  /*48e0*/  FFMA.FTZ R63, R105, c[0x0][0x23c], -R0 ;  /* 0x00008f00693f7a23 */ /* 0x000fc40000010800 */
[--C-:B------:R-:W-:Y:S01]  /*48f0*/  FFMA.FTZ R62, R110, c[0x0][0x23c], -R0.reuse ;  /* 0x00008f006e3e7a23 */ /* 0x100fe20000010800 */
[----:B------:R-:W-:Y:S01]  /*4900*/  FMNMX.FTZ R2, R71, R2, !PT ;  /* 0x0000000247027209 */ /* 0x000fe20007810000 */
[--C-:B------:R-:W-:Y:S01]  /*4910*/  FFMA.FTZ R61, R107, c[0x0][0x23c], -R0.reuse ;  /* 0x00008f006b3d7a23 */ /* 0x100fe20000010800 */
[----:B------:R-:W-:Y:S01]  /*4920*/  MUFU.EX2 R119, R119 ;  /* 0x0000007700777308 */ /* 0x000fe20000000800 */
[--C-:B------:R-:W-:Y:S01]  /*4930*/  FFMA.FTZ R60, R84, c[0x0][0x23c], -R0.reuse ;  /* 0x00008f00543c7a23 */ /* 0x100fe20000010800 */
[----:B------:R-:W-:Y:S01]  /*4940*/  FMNMX.FTZ R2, R74, R2, !PT ;  /* 0x000000024a027209 */ /* 0x000fe20007810000 */
[--C-:B------:R-:W-:Y:S02]  /*4950*/  FFMA.FTZ R59, R85, c[0x0][0x23c], -R0.reuse ;  /* 0x00008f00553b7a23 */ /* 0x100fe40000010800 */
        /* <DEDUP_REMOVED lines=23> */
[----:B------:R-:W-:Y:S01]  /*4ad0*/  FFMA.FTZ R43, R21, c[0x0][0x23c], -R0 ;  /* 0x00008f00152b7a23 */ /* 0x000fe20000010800 */
[----:B------:R-:W-:Y:S02]  /*4ae0*/  MUFU.EX2 R78, R78 ;  /* 0x0000004e004e7308 */ /* 0x000fe40000000800 */
[----:B------:R-:W-:-:S04]  /*4af0*/  FMNMX.FTZ R2, R99, R2, !PT ;  /* 0x0000000263027209 */ /* 0x000fc80007810000 */
[----:B------:R-:W-:Y:S02]  /*4b00*/  FMNMX.FTZ R2, R102, R2, !PT ;  /* 0x0000000266027209 */ /* 0x000fe40007810000 */
[----:B------:R-:W-:Y:S02]  /*4b10*/  MUFU.EX2 R77, R77 ;  /* 0x0000004d004d7308 */ /* 0x000fe40000000800 */
[----:B------:R-:W-:-:S04]  /*4b20*/  FMNMX.FTZ R2, R122, R2, !PT ;  /* 0x000000027a027209 */ /* 0x000fc80007810000 */
[----:B------:R-:W-:Y:S02]  /*4b30*/  FMNMX.FTZ R2, R116, R2, !PT ;  /* 0x0000000274027209 */ /* 0x000fe40007810000 */
[----:B------:R-:W-:Y:S03]  /*4b40*/  MUFU.EX2 R69, R69 ;  /* 0x0000004500457308 */ /* 0x000fe60000000800 */
[----:B------:R-:W1:Y:S05]  /*4b50*/  SHFL.BFLY PT, R3, R2, 0x2, 0x1f ;  /* 0x0c401f0002037f89 */ /* 0x000e6a00000e0000 */
[----:B------:R-:W-:Y:S08]  /*4b60*/  MUFU.EX2 R68, R68 ;  /* 0x0000004400447308 */ /* 0x000ff00000000800 */
[----:B------:R-:W-:Y:S08]  /*4b70*/  MUFU.EX2 R65, R65 ;  /* 0x0000004100417308 */ /* 0x000ff00000000800 */
[----:B------:R-:W-:Y:S01]  /*4b80*/  MUFU.EX2 R64, R64 ;  /* 0x0000004000407308 */ /* 0x000fe20000000800 */
[----:B-1----:R-:W-:-:S05]  /*4b90*/  FMNMX.FTZ R3, R2, R3, !PT ;  /* 0x0000000302037209 */ /* 0x002fca0007810000 */
[----:B------:R-:W1:Y:S02]  /*4ba0*/  SHFL.BFLY PT, R2, R3, 0x1, 0x1f ;  /* 0x0c201f0003027f89 */ /* 0x000e6400000e0000 */
[----:B------:R-:W-:Y:S08]  /*4bb0*/  MUFU.EX2 R63, R63 ;  /* 0x0000003f003f7308 */ /* 0x000ff00000000800 */
[----:B------:R-:W-:Y:S08]  /*4bc0*/  MUFU.EX2 R62, R62 ;  /* 0x0000003e003e7308 */ /* 0x000ff00000000800 */
[----:B------:R-:W-:Y:S01]  /*4bd0*/  MUFU.EX2 R61, R61 ;  /* 0x0000003d003d7308 */ /* 0x000fe20000000800 */
[----:B-1----:R-:W-:-:S07]  /*4be0*/  FMNMX.FTZ R3, R3, R2, !PT ;  /* 0x0000000203037209 */ /* 0x002fce0007810000 */
[----:B------:R-:W-:Y:S01]  /*4bf0*/  MUFU.EX2 R60, R60 ;  /* 0x0000003c003c7308 */ /* 0x000fe20000000800 */
[----:B------:R-:W-:Y:S02]  /*4c00*/  FMNMX.FTZ R2, R154, R8, !PT ;  /* 0x000000089a027209 */ /* 0x000fe40007810000 */
[----:B------:R-:W-:Y:S01]  /*4c10*/  FMNMX.FTZ R8, R18, R16, !PT ;  /* 0x0000001012087209 */ /* 0x000fe20007810000 */
[----:B------:R-:W-:Y:S01]  /*4c20*/  FMUL.FTZ R118, R3, c[0x0][0x23c] ;  /* 0x00008f0003767a20 */ /* 0x000fe20000410000 */
[----:B------:R-:W-:Y:S02]  /*4c30*/  FMNMX.FTZ R2, R155, R2, !PT ;  /* 0x000000029b027209 */ /* 0x000fe40007810000 */
[----:B------:R-:W-:Y:S01]  /*4c40*/  FMNMX.FTZ R0, R134, R8, !PT ;  /* 0x0000000886007209 */ /* 0x000fe20007810000 */
[----:B------:R-:W-:Y:S01]  /*4c50*/  MUFU.EX2 R59, R59 ;  /* 0x0000003b003b7308 */ /* 0x000fe20000000800 */
[----:B------:R-:W-:Y:S02]  /*4c60*/  FMNMX.FTZ R2, R201, R2, !PT ;  /* 0x00000002c9027209 */ /* 0x000fe40007810000 */
[----:B------:R-:W-:-:S02]  /*4c70*/  FMNMX.FTZ R0, R135, R0, !PT ;  /* 0x0000000087007209 */ /* 0x000fc40007810000 */
[----:B------:R-:W-:Y:S02]  /*4c80*/  FMNMX.FTZ R2, R198, R2, !PT ;  /* 0x00000002c6027209 */ /* 0x000fe40007810000 */
[----:B------:R-:W-:Y:S01]  /*4c90*/  FMNMX.FTZ R0, R133, R0, !PT ;  /* 0x0000000085007209 */ /* 0x000fe20007810000 */
[----:B------:R-:W-:Y:S01]  /*4ca0*/  MUFU.EX2 R58, R58 ;  /* 0x0000003a003a7308 */ /* 0x000fe20000000800 */
[----:B------:R-:W-:Y:S02]  /*4cb0*/  FMNMX.FTZ R2, R197, R2, !PT ;  /* 0x00000002c5027209 */ /* 0x000fe40007810000 */
[----:B------:R-:W-:Y:S02]  /*4cc0*/  FMNMX.FTZ R0, R132, R0, !PT ;  /* 0x0000000084007209 */ /* 0x000fe40007810000 */
[----:B------:R-:W-:Y:S02]  /*4cd0*/  FMNMX.FTZ R2, R200, R2, !PT ;  /* 0x00000002c8027209 */ /* 0x000fe40007810000 */
[----:B------:R-:W-:Y:S01]  /*4ce0*/  FMNMX.FTZ R0, R160, R0, !PT ;  /* 0x00000000a0007209 */ /* 0x000fe20007810000 */
[----:B------:R-:W-:Y:S01]  /*4cf0*/  MUFU.EX2 R57, R57 ;  /* 0x0000003900397308 */ /* 0x000fe20000000800 */
[----:B------:R-:W-:-:S02]  /*4d00*/  FMNMX.FTZ R2, R195, R2, !PT ;  /* 0x00000002c3027209 */ /* 0x000fc40007810000 */
[----:B------:R-:W-:Y:S02]  /*4d10*/  FMNMX.FTZ R0, R199, R0, !PT ;  /* 0x00000000c7007209 */ /* 0x000fe40007810000 */
[----:B------:R-:W-:Y:S02]  /*4d20*/  FMNMX.FTZ R2, R101, R2, !PT ;  /* 0x0000000265027209 */ /* 0x000fe40007810000 */
[----:B------:R-:W-:Y:S01]  /*4d30*/  FMNMX.FTZ R0, R196, R0, !PT ;  /* 0x00000000c4007209 */ /* 0x000fe20007810000 */
[----:B------:R-:W-:Y:S01]  /*4d40*/  MUFU.EX2 R56, R56 ;  /* 0x0000003800387308 */ /* 0x000fe20000000800 */
[----:B------:R-:W-:Y:S02]  /*4d50*/  FMNMX.FTZ R2, R121, R2, !PT ;  /* 0x0000000279027209 */ /* 0x000fe40007810000 */
[----:B------:R-:W-:Y:S02]  /*4d60*/  FMNMX.FTZ R0, R167, R0, !PT ;  /* 0x00000000a7007209 */ /* 0x000fe40007810000 */
[----:B------:R-:W-:-:S02]  /*4d70*/  FMNMX.FTZ R2, R194, R2, !PT ;  /* 0x00000002c2027209 */ /* 0x000fc40007810000 */
        /* <DEDUP_REMOVED lines=42> */
[----:B------:R-:W-:Y:S01]  /*5020*/  FSETP.NEU.FTZ.AND P1, PT, R3, -INF , PT ;  /* 0xff8000000300780b */ /* 0x000fe20003f3d000 */
[----:B------:R-:W1:Y:S01]  /*5030*/  SHFL.BFLY PT, R9, R2, 0x2, 0x1f ;  /* 0x0c401f0002097f89 */ /* 0x000e6200000e0000 */
[----:B------:R-:W-:Y:S02]  /*5040*/  FMNMX.FTZ R0, R131, R0, !PT ;  /* 0x0000000083007209 */ /* 0x000fe40007810000 */
[----:B------:R-:W-:-:S02]  /*5050*/  FSEL R118, R118, RZ, P1 ;  /* 0x000000ff76767208 */ /* 0x000fc40000800000 */
[----:B------:R-:W-:Y:S01]  /*5060*/  FMNMX.FTZ R0, R98, R0, !PT ;  /* 0x0000000062007209 */ /* 0x000fe20007810000 */
[----:B------:R-:W-:Y:S02]  /*5070*/  MUFU.EX2 R46, R46 ;  /* 0x0000002e002e7308 */ /* 0x000fe40000000800 */
[--C-:B------:R-:W-:Y:S01]  /*5080*/  FFMA.FTZ R42, R212, c[0x0][0x23c], -R118.reuse ;  /* 0x00008f00d42a7a23 */ /* 0x100fe20000010876 */
[----:B------:R-:W-:Y:S01]  /*5090*/  FMNMX.FTZ R0, R114, R0, !PT ;  /* 0x0000000072007209 */ /* 0x000fe20007810000 */
[--C-:B------:R-:W-:Y:S01]  /*50a0*/  FFMA.FTZ R76, R130, c[0x0][0x23c], -R118.reuse ;  /* 0x00008f00824c7a23 */ /* 0x100fe20000010876 */
[----:B------:R-:W-:Y:S01]  /*50b0*/  SHF.L.U32 R212, R5, 0x1, RZ ;  /* 0x0000000105d47819 */ /* 0x000fe200000006ff */
[--C-:B------:R-:W-:Y:S01]  /*50c0*/  FFMA.FTZ R107, R149, c[0x0][0x23c], -R118.reuse ;  /* 0x00008f00956b7a23 */ /* 0x100fe20000010876 */
[----:B------:R-:W-:Y:S01]  /*50d0*/  FMNMX.FTZ R0, R113, R0, !PT ;  /* 0x0000000071007209 */ /* 0x000fe20007810000 */
[--C-:B------:R-:W-:Y:S01]  /*50e0*/  FFMA.FTZ R106, R148, c[0x0][0x23c], -R118.reuse ;  /* 0x00008f00946a7a23 */ /* 0x100fe20000010876 */
[----:B------:R-:W-:Y:S01]  /*50f0*/  LEA R211, R4, R212, 0x1 ;  /* 0x000000d404d37211 */ /* 0x000fe200078e08ff */
[--C-:B------:R-:W-:Y:S01]  /*5100*/  FFMA.FTZ R105, R150, c[0x0][0x23c], -R118.reuse ;  /* 0x00008f0096697a23 */ /* 0x100fe20000010876 */
[----:B------:R-:W-:Y:S01]  /*5110*/  FMNMX.FTZ R0, R112, R0, !PT ;  /* 0x0000000070007209 */ /* 0x000fe20007810000 */
[--C-:B------:R-:W-:Y:S01]  /*5120*/  FFMA.FTZ R90, R151, c[0x0][0x23c], -R118.reuse ;  /* 0x00008f00975a7a23 */ /* 0x100fe20000010876 */
[----:B------:R-:W-:Y:S01]  /*5130*/  MUFU.EX2 R107, R107 ;  /* 0x0000006b006b7308 */ /* 0x000fe20000000800 */
[--C-:B------:R-:W-:Y:S01]  /*5140*/  FFMA.FTZ R67, R117, c[0x0][0x23c], -R118.reuse ;  /* 0x00008f0075437a23 */ /* 0x100fe20000010876 */
[----:B------:R-:W-:Y:S01]  /*5150*/  LDSM.16.MT88.4 R148, [R212+0x4000] ;  /* 0x00400000d494783b */ /* 0x000fe20000004200 */
[----:B------:R-:W-:Y:S01]  /*5160*/  FFMA.FTZ R41, R104, c[0x0][0x23c], -R118 ;  /* 0x00008f0068297a23 */ /* 0x000fe20000010876 */
[----:B-1----:R-:W-:-:S02]  /*5170*/  FMNMX.FTZ R2, R2, R9, !PT ;  /* 0x0000000902027209 */ /* 0x002fc40007810000 */
[----:B------:R-:W1:Y:S01]  /*5180*/  SHFL.BFLY PT, R8, R0, 0x2, 0x1f ;  /* 0x0c401f0000087f89 */ /* 0x000e6200000e0000 */
[--C-:B------:R-:W-:Y:S01]  /*5190*/  FFMA.FTZ R40, R103, c[0x0][0x23c], -R118.reuse ;  /* 0x00008f0067287a23 */ /* 0x100fe20000010876 */
[----:B------:R-:W-:Y:S01]  /*51a0*/  MUFU.EX2 R106, R106 ;  /* 0x0000006a006a7308 */ /* 0x000fe20000000800 */
[--C-:B------:R-:W-:Y:S01]  /*51b0*/  FFMA.FTZ R39, R109, c[0x0][0x23c], -R118.reuse ;  /* 0x00008f006d277a23 */ /* 0x100fe20000010876 */
[----:B------:R-:W2:Y:S01]  /*51c0*/  SHFL.BFLY PT, R9, R2, 0x1, 0x1f ;  /* 0x0c201f0002097f89 */ /* 0x000ea200000e0000 */
[--C-:B------:R-:W-:Y:S02]  /*51d0*/  FFMA.FTZ R38, R96, c[0x0][0x23c], -R118.reuse ;  /* 0x00008f0060267a23 */ /* 0x100fe40000010876 */
[--C-:B------:R-:W-:Y:S01]  /*51e0*/  FFMA.FTZ R28, R12, c[0x0][0x23c], -R118.reuse ;  /* 0x00008f000c1c7a23 */ /* 0x100fe20000010876 */
[----:B------:R-:W-:Y:S01]  /*51f0*/  LDSM.16.MT88.4 R24, [R212+0x4800] ;  /* 0x00480000d418783b */ /* 0x000fe20000004200 */
[--C-:B------:R-:W-:Y:S01]  /*5200*/  FFMA.FTZ R34, R82, c[0x0][0x23c], -R118.reuse ;  /* 0x00008f0052227a23 */ /* 0x100fe20000010876 */
[----:B------:R-:W-:Y:S01]  /*5210*/  MUFU.EX2 R105, R105 ;  /* 0x0000006900697308 */ /* 0x000fe20000000800 */
[--C-:B------:R-:W-:Y:S01]  /*5220*/  FFMA.FTZ R32, R72, c[0x0][0x23c], -R118.reuse ;  /* 0x00008f0048207a23 */ /* 0x100fe20000010876 */
[----:B------:R-:W-:Y:S01]  /*5230*/  LDSM.16.MT88.4 R12, [R211+0x4400] ;  /* 0x00440000d30c783b */ /* 0x000fe20000004200 */
[----:B------:R-:W-:-:S02]  /*5240*/  FFMA.FTZ R31, R71, c[0x0][0x23c], -R118 ;  /* 0x00008f00471f7a23 */ /* 0x000fc40000010876 */
[--C-:B------:R-:W-:Y:S01]  /*5250*/  FFMA.FTZ R89, R157, c[0x0][0x23c], -R118.reuse ;  /* 0x00008f009d597a23 */ /* 0x100fe20000010876 */
[----:B------:R-:W-:Y:S01]  /*5260*/  LDSM.16.MT88.4 R20, [R211+0x4800] ;  /* 0x00480000d314783b */ /* 0x000fe20000004200 */
[--C-:B------:R-:W-:Y:S01]  /*5270*/  FFMA.FTZ R75, R163, c[0x0][0x23c], -R118.reuse ;  /* 0x00008f00a34b7a23 */ /* 0x100fe20000010876 */
[----:B------:R-:W-:Y:S01]  /*5280*/  MUFU.EX2 R90, R90 ;  /* 0x0000005a005a7308 */ /* 0x000fe20000000800 */
[--C-:B------:R-:W-:Y:S02]  /*5290*/  FFMA.FTZ R37, R86, c[0x0][0x23c], -R118.reuse ;  /* 0x00008f0056257a23 */ /* 0x100fe40000010876 */
[--C-:B------:R-:W-:Y:S02]  /*52a0*/  FFMA.FTZ R35, R87, c[0x0][0x23c], -R118.reuse ;  /* 0x00008f0057237a23 */ /* 0x100fe40000010876 */
[--C-:B------:R-:W-:Y:S01]  /*52b0*/  FFMA.FTZ R33, R83, c[0x0][0x23c], -R118.reuse ;  /* 0x00008f0053217a23 */ /* 0x100fe20000010876 */
[----:B-1----:R-:W-:Y:S01]  /*52c0*/  FMNMX.FTZ R0, R0, R8, !PT ;  /* 0x0000000800007209 */ /* 0x002fe20007810000 */
[--C-:B------:R-:W-:Y:S01]  /*52d0*/  FFMA.FTZ R30, R74, c[0x0][0x23c], -R118.reuse ;  /* 0x00008f004a1e7a23 */ /* 0x100fe20000010876 */
[----:B------:R-:W-:Y:S01]  /*52e0*/  MUFU.EX2 R89, R89 ;  /* 0x0000005900597308 */ /* 0x000fe20000000800 */
[--C-:B------:R-:W-:Y:S01]  /*52f0*/  FFMA.FTZ R29, R73, c[0x0][0x23c], -R118.reuse ;  /* 0x00008f00491d7a23 */ /* 0x100fe20000010876 */
[----:B--2---:R-:W-:Y:S01]  /*5300*/  FMNMX.FTZ R2, R2, R9, !PT ;  /* 0x0000000902027209 */ /* 0x004fe20007810000 */
[----:B------:R-:W1:Y:S01]  /*5310*/  SHFL.BFLY PT, R8, R0, 0x1, 0x1f ;  /* 0x0c201f0000087f89 */ /* 0x000e6200000e0000 */
[----:B------:R-:W-:-:S02]  /*5320*/  FFMA.FTZ R66, R239, c[0x0][0x23c], -R118 ;  /* 0x00008f00ef427a23 */ /* 0x000fc40000010876 */
[C---:B------:R-:W-:Y:S01]  /*5330*/  FSETP.NEU.FTZ.AND P1, PT, R2.reuse, -INF , PT ;  /* 0xff8000000200780b */ /* 0x040fe20003f3d000 */
[----:B------:R-:W-:Y:S01]  /*5340*/  FMUL.FTZ R130, R2, c[0x0][0x23c] ;  /* 0x00008f0002827a20 */ /* 0x000fe20000410000 */
[----:B------:R-:W-:Y:S01]  /*5350*/  MUFU.EX2 R76, R76 ;  /* 0x0000004c004c7308 */ /* 0x000fe20000000800 */
[--C-:B------:R-:W-:Y:S02]  /*5360*/  FFMA.FTZ R70, R70, c[0x0][0x23c], -R118.reuse ;  /* 0x00008f0046467a23 */ /* 0x100fe40000010876 */
[--C-:B------:R-:W-:Y:S01]  /*5370*/  FFMA.FTZ R97, R97, c[0x0][0x23c], -R118.reuse ;  /* 0x00008f0061617a23 */ /* 0x100fe20000010876 */
[----:B------:R-:W-:Y:S01]  /*5380*/  FSEL R130, R130, RZ, P1 ;  /* 0x000000ff82827208 */ /* 0x000fe20000800000 */
[--C-:B------:R-:W-:Y:S02]  /*5390*/  FFMA.FTZ R193, R193, c[0x0][0x23c], -R118.reuse ;  /* 0x00008f00c1c17a23 */ /* 0x100fe40000010876 */
[----:B------:R-:W-:Y:S01]  /*53a0*/  FFMA.FTZ R102, R102, c[0x0][0x23c], -R118 ;  /* 0x00008f0066667a23 */ /* 0x000fe20000010876 */
[----:B------:R-:W-:Y:S01]  /*53b0*/  MUFU.EX2 R75, R75 ;  /* 0x0000004b004b7308 */ /* 0x000fe20000000800 */
[----:B------:R-:W-:-:S02]  /*53c0*/  FFMA.FTZ R104, R17, c[0x0][0x23c], -R130 ;  /* 0x00008f0011687a23 */ /* 0x000fc40000010882 */
[--C-:B------:R-:W-:Y:S02]  /*53d0*/  FFMA.FTZ R103, R19, c[0x0][0x23c], -R130.reuse ;  /* 0x00008f0013677a23 */ /* 0x100fe40000010882 */
[--C-:B------:R-:W-:Y:S02]  /*53e0*/  FFMA.FTZ R94, R136, c[0x0][0x23c], -R130.reuse ;  /* 0x00008f00885e7a23 */ /* 0x100fe40000010882 */
[--C-:B------:R-:W-:Y:S01]  /*53f0*/  FFMA.FTZ R88, R138, c[0x0][0x23c], -R130.reuse ;  /* 0x00008f008a587a23 */ /* 0x100fe20000010882 */
[----:B------:R-:W-:Y:S01]  /*5400*/  MUFU.EX2 R104, R104 ;  /* 0x0000006800687308 */ /* 0x000fe20000000800 */
[--C-:B------:R-:W-:Y:S01]  /*5410*/  FFMA.FTZ R84, R137, c[0x0][0x23c], -R130.reuse ;  /* 0x00008f0089547a23 */ /* 0x100fe20000010882 */
[----:B-1----:R-:W-:Y:S01]  /*5420*/  FMNMX.FTZ R0, R0, R8, !PT ;  /* 0x0000000800007209 */ /* 0x002fe20007810000 */
[--C-:B------:R-:W-:Y:S01]  /*5430*/  FFMA.FTZ R82, R139, c[0x0][0x23c], -R130.reuse ;  /* 0x00008f008b527a23 */ /* 0x100fe20000010882 */
[----:B------:R-:W1:Y:S01]  /*5440*/  LDSM.16.MT88.4 R8, [R211+0x4000] ;  /* 0x00400000d308783b */ /* 0x000e620000004200 */
[--C-:B------:R-:W-:Y:S01]  /*5450*/  FFMA.FTZ R5, R154, c[0x0][0x23c], -R130.reuse ;  /* 0x00008f009a057a23 */ /* 0x100fe20000010882 */
[C---:B------:R-:W-:Y:S01]  /*5460*/  FSETP.NEU.FTZ.AND P1, PT, R0.reuse, -INF , PT ;  /* 0xff8000000000780b */ /* 0x040fe20003f3d000 */
[----:B------:R-:W-:Y:S01]  /*5470*/  FMUL.FTZ R117, R0, c[0x0][0x23c] ;  /* 0x00008f0000757a20 */ /* 0x000fe20000410000 */
[----:B------:R-:W2:Y:S01]  /*5480*/  MUFU.EX2 R103, R103 ;  /* 0x0000006700677308 */ /* 0x000ea20000000800 */
[----:B------:R-:W-:-:S02]  /*5490*/  FFMA.FTZ R4, R155, c[0x0][0x23c], -R130 ;  /* 0x00008f009b047a23 */ /* 0x000fc40000010882 */
[--C-:B------:R-:W-:Y:S01]  /*54a0*/  FFMA.FTZ R74, R201, c[0x0][0x23c], -R130.reuse ;  /* 0x00008f00c94a7a23 */ /* 0x100fe20000010882 */
[----:B------:R-:W-:Y:S01]  /*54b0*/  FSEL R117, R117, RZ, P1 ;  /* 0x000000ff75757208 */ /* 0x000fe20000800000 */
[--C-:B------:R-:W-:Y:S02]  /*54c0*/  FFMA.FTZ R73, R198, c[0x0][0x23c], -R130.reuse ;  /* 0x00008f00c6497a23 */ /* 0x100fe40000010882 */
[--C-:B------:R-:W-:Y:S01]  /*54d0*/  FFMA.FTZ R81, R197, c[0x0][0x23c], -R130.reuse ;  /* 0x00008f00c5517a23 */ /* 0x100fe20000010882 */
[----:B------:R-:W-:Y:S01]  /*54e0*/  MUFU.EX2 R94, R94 ;  /* 0x0000005e005e7308 */ /* 0x000fe20000000800 */
[--C-:B------:R-:W-:Y:S02]  /*54f0*/  FFMA.FTZ R109, R18, c[0x0][0x23c], -R117.reuse ;  /* 0x00008f00126d7a23 */ /* 0x100fe40000010875 */
[--C-:B------:R-:W-:Y:S02]  /*5500*/  FFMA.FTZ R110, R16, c[0x0][0x23c], -R117.reuse ;  /* 0x00008f00106e7a23 */ /* 0x100fe40000010875 */
[--C-:B------:R-:W-:Y:S01]  /*5510*/  FFMA.FTZ R96, R134, c[0x0][0x23c], -R117.reuse ;  /* 0x00008f0086607a23 */ /* 0x100fe20000010875 */
[----:B------:R-:W3:Y:S01]  /*5520*/  LDSM.16.MT88.4 R16, [R212+0x4400] ;  /* 0x00440000d410783b */ /* 0x000ee20000004200 */
[--C-:B------:R-:W-:Y:S01]  /*5530*/  FFMA.FTZ R93, R135, c[0x0][0x23c], -R117.reuse ;  /* 0x00008f00875d7a23 */ /* 0x100fe20000010875 */
[----:B------:R-:W4:Y:S01]  /*5540*/  MUFU.EX2 R88, R88 ;  /* 0x0000005800587308 */ /* 0x000f220000000800 */
[----:B--2---:R-:W-:Y:S01]  /*5550*/  F2FP.PACK_AB R136, R103, R104 ;  /* 0x000000686788723e */ /* 0x004fe200000000ff */
[--C-:B------:R-:W-:Y:S01]  /*5560*/  FFMA.FTZ R80, R133, c[0x0][0x23c], -R117.reuse ;  /* 0x00008f0085507a23 */ /* 0x100fe20000010875 */
[----:B------:R-:W-:Y:S01]  /*5570*/  F2FP.PACK_AB R134, R92, R108 ;  /* 0x0000006c5c86723e */ /* 0x000fe200000000ff */
[--C-:B------:R-:W-:Y:S01]  /*5580*/  FFMA.FTZ R79, R132, c[0x0][0x23c], -R117.reuse ;  /* 0x00008f00844f7a23 */ /* 0x100fe20000010875 */
[----:B------:R-:W-:Y:S01]  /*5590*/  F2FP.PACK_AB R132, R119, R120 ;  /* 0x000000787784723e */ /* 0x000fe200000000ff */
[--C-:B------:R-:W-:Y:S01]  /*55a0*/  FFMA.FTZ R72, R160, c[0x0][0x23c], -R117.reuse ;  /* 0x00008f00a0487a23 */ /* 0x100fe20000010875 */
[----:B------:R-:W-:Y:S01]  /*55b0*/  F2FP.PACK_AB R133, R106, R107 ;  /* 0x0000006b6a85723e */ /* 0x000fe200000000ff */
[----:B------:R-:W-:Y:S01]  /*55c0*/  MUFU.EX2 R109, R109 ;  /* 0x0000006d006d7308 */ /* 0x000fe20000000800 */
[----:B------:R-:W-:Y:S01]  /*55d0*/  FFMA.FTZ R71, R199, c[0x0][0x23c], -R117 ;  /* 0x00008f00c7477a23 */ /* 0x000fe20000010875 */
[----:B------:R-:W-:Y:S01]  /*55e0*/  F2FP.PACK_AB R135, R90, R105 ;  /* 0x000000695a87723e */ /* 0x000fe200000000ff */
[----:B------:R-:W-:-:S02]  /*55f0*/  FFMA.FTZ R83, R200, c[0x0][0x23c], -R130 ;  /* 0x00008f00c8537a23 */ /* 0x000fc40000010882 */
[--C-:B------:R-:W-:Y:S02]  /*5600*/  FFMA.FTZ R86, R196, c[0x0][0x23c], -R117.reuse ;  /* 0x00008f00c4567a23 */ /* 0x100fe40000010875 */
[--C-:B------:R-:W-:Y:S01]  /*5610*/  FFMA.FTZ R85, R167, c[0x0][0x23c], -R117.reuse ;  /* 0x00008f00a7557a23 */ /* 0x100fe20000010875 */
[----:B------:R-:W2:Y:S01]  /*5620*/  MUFU.EX2 R110, R110 ;  /* 0x0000006e006e7308 */ /* 0x000ea20000000800 */
[----:B----4-:R-:W-:Y:S01]  /*5630*/  F2FP.PACK_AB R138, R88, R94 ;  /* 0x0000005e588a723e */ /* 0x010fe200000000ff */
[C---:B------:R-:W-:Y:S01]  /*5640*/  HMMA.16816.F32 R160, R132.reuse, R148, RZ ;  /* 0x0000009484a0723c */ /* 0x040fe200000018ff */
[--C-:B------:R-:W-:Y:S02]  /*5650*/  FFMA.FTZ R87, R111, c[0x0][0x23c], -R117.reuse ;  /* 0x00008f006f577a23 */ /* 0x100fe40000010875 */
[----:B------:R-:W-:Y:S02]  /*5660*/  FFMA.FTZ R95, R100, c[0x0][0x23c], -R117 ;  /* 0x00008f00645f7a23 */ /* 0x000fe40000010875 */
[--C-:B------:R-:W-:Y:S01]  /*5670*/  FFMA.FTZ R111, R121, c[0x0][0x23c], -R130.reuse ;  /* 0x00008f00796f7a23 */ /* 0x100fe20000010882 */
[----:B------:R-:W-:Y:S01]  /*5680*/  MUFU.EX2 R96, R96 ;  /* 0x0000006000607308 */ /* 0x000fe20000000800 */
[--C-:B------:R-:W-:Y:S01]  /*5690*/  FFMA.FTZ R100, R195, c[0x0][0x23c], -R130.reuse ;  /* 0x00008f00c3647a23 */ /* 0x100fe20000010882 */
[----:B-1----:R-:W-:Y:S01]  /*56a0*/  HMMA.16816.F32 R144, R132, R8, RZ ;  /* 0x000000088490723c */ /* 0x002fe200000018ff */
[----:B------:R-:W-:-:S02]  /*56b0*/  FFMA.FTZ R101, R101, c[0x0][0x23c], -R130 ;  /* 0x00008f0065657a23 */ /* 0x000fc40000010882 */
[--C-:B------:R-:W-:Y:S02]  /*56c0*/  FFMA.FTZ R121, R194, c[0x0][0x23c], -R130.reuse ;  /* 0x00008f00c2797a23 */ /* 0x100fe40000010882 */
[--C-:B------:R-:W-:Y:S01]  /*56d0*/  FFMA.FTZ R125, R125, c[0x0][0x23c], -R117.reuse ;  /* 0x00008f007d7d7a23 */ /* 0x100fe20000010875 */
[----:B------:R-:W1:Y:S01]  /*56e0*/  MUFU.EX2 R93, R93 ;  /* 0x0000005d005d7308 */ /* 0x000e620000000800 */
[----:B--2---:R-:W-:Y:S01]  /*56f0*/  F2FP.PACK_AB R137, R110, R109 ;  /* 0x0000006d6e89723e */ /* 0x004fe200000000ff */
[--C-:B------:R-:W-:Y:S02]  /*5700*/  FFMA.FTZ R124, R124, c[0x0][0x23c], -R117.reuse ;  /* 0x00008f007c7c7a23 */ /* 0x100fe40000010875 */
[--C-:B------:R-:W-:Y:S02]  /*5710*/  FFMA.FTZ R129, R129, c[0x0][0x23c], -R117.reuse ;  /* 0x00008f0081817a23 */ /* 0x100fe40000010875 */
[----:B------:R-:W-:Y:S02]  /*5720*/  FFMA.FTZ R166, R166, c[0x0][0x23c], -R117 ;  /* 0x00008f00a6a67a23 */ /* 0x000fe40000010875 */
[----:B------:R-:W-:Y:S01]  /*5730*/  MUFU.EX2 R84, R84 ;  /* 0x0000005400547308 */ /* 0x000fe20000000800 */
[----:B------:R-:W-:-:S02]  /*5740*/  FFMA.FTZ R169, R169, c[0x0][0x23c], -R130 ;  /* 0x00008f00a9a97a23 */ /* 0x000fc40000010882 */
[--C-:B------:R-:W-:Y:S02]  /*5750*/  FFMA.FTZ R173, R173, c[0x0][0x23c], -R130.reuse ;  /* 0x00008f00adad7a23 */ /* 0x100fe40000010882 */
[--C-:B------:R-:W-:Y:S02]  /*5760*/  FFMA.FTZ R191, R191, c[0x0][0x23c], -R130.reuse ;  /* 0x00008f00bfbf7a23 */ /* 0x100fe40000010882 */
[----:B------:R-:W-:Y:S01]  /*5770*/  FFMA.FTZ R192, R192, c[0x0][0x23c], -R130 ;  /* 0x00008f00c0c07a23 */ /* 0x000fe20000010882 */
[----:B-1----:R-:W-:Y:S01]  /*5780*/  F2FP.PACK_AB R139, R93, R96 ;  /* 0x000000605d8b723e */ /* 0x002fe200000000ff */
[----:B------:R-:W1:Y:S01]  /*5790*/  MUFU.EX2 R82, R82 ;  /* 0x0000005200527308 */ /* 0x000e620000000800 */
[--C-:B------:R-:W-:Y:S02]  /*57a0*/  FFMA.FTZ R183, R183, c[0x0][0x23c], -R117.reuse ;  /* 0x00008f00b7b77a23 */ /* 0x100fe40000010875 */
[--C-:B------:R-:W-:Y:S02]  /*57b0*/  FFMA.FTZ R180, R180, c[0x0][0x23c], -R117.reuse ;  /* 0x00008f00b4b47a23 */ /* 0x100fe40000010875 */
[--C-:B------:R-:W-:Y:S01]  /*57c0*/  FFMA.FTZ R176, R176, c[0x0][0x23c], -R117.reuse ;  /* 0x00008f00b0b07a23 */ /* 0x100fe20000010875 */
[----:B------:R-:W-:Y:S01]  /*57d0*/  HMMA.16816.F32 R156, R136, R148, RZ ;  /* 0x00000094889c723c */ /* 0x000fe200000018ff */
[----:B------:R-:W-:Y:S01]  /*57e0*/  FFMA.FTZ R179, R179, c[0x0][0x23c], -R117 ;  /* 0x00008f00b3b37a23 */ /* 0x000fe20000010875 */
[----:B------:R-:W-:Y:S01]  /*57f0*/  MUFU.EX2 R5, R5 ;  /* 0x0000000500057308 */ /* 0x000fe20000000800 */
[----:B------:R-:W-:-:S02]  /*5800*/  FADD.FTZ R119, R120, R119 ;  /* 0x0000007778777221 */ /* 0x000fc40000010000 */
[----:B------:R-:W-:Y:S02]  /*5810*/  FADD.FTZ R106, R107, R106 ;  /* 0x0000006a6b6a7221 */ /* 0x000fe40000010000 */
[----:B------:R-:W-:Y:S01]  /*5820*/  FADD.FTZ R103, R104, R103 ;  /* 0x0000006768677221 */ /* 0x000fe20000010000 */
[C---:B------:R-:W-:Y:S01]  /*5830*/  HMMA.16816.F32 R140, R136.reuse, R8, RZ ;  /* 0x00000008888c723c */ /* 0x040fe200000018ff */
[----:B------:R-:W-:Y:S01]  /*5840*/  FADD.FTZ R109, R109, R110 ;  /* 0x0000006e6d6d7221 */ /* 0x000fe20000010000 */
[----:B------:R-:W-:Y:S01]  /*5850*/  MUFU.EX2 R4, R4 ;  /* 0x0000000400047308 */ /* 0x000fe20000000800 */
[----:B------:R-:W-:Y:S02]  /*5860*/  FADD.FTZ R108, R108, R119 ;  /* 0x000000776c6c7221 */ /* 0x000fe40000010000 */
[----:B------:R-:W-:Y:S02]  /*5870*/  FADD.FTZ R105, R105, R106 ;  /* 0x0000006a69697221 */ /* 0x000fe40000010000 */
[----:B-1----:R-:W-:Y:S01]  /*5880*/  F2FP.PACK_AB R8, R82, R84 ;  /* 0x000000545208723e */ /* 0x002fe200000000ff */
[----:B------:R-:W-:Y:S01]  /*5890*/  HMMA.16816.F32 R152, R136, R150, RZ ;  /* 0x000000968898723c */ /* 0x000fe200000018ff */
[----:B------:R-:W-:Y:S01]  /*58a0*/  FADD.FTZ R103, R94, R103 ;  /* 0x000000675e677221 */ /* 0x000fe20000010000 */
[----:B------:R-:W1:Y:S01]  /*58b0*/  MUFU.EX2 R80, R80 ;  /* 0x0000005000507308 */ /* 0x000e620000000800 */
[----:B------:R-:W-:-:S02]  /*58c0*/  FADD.FTZ R109, R96, R109 ;  /* 0x0000006d606d7221 */ /* 0x000fc40000010000 */
[----:B------:R-:W-:Y:S02]  /*58d0*/  FADD.FTZ R108, R92, R108 ;  /* 0x0000006c5c6c7221 */ /* 0x000fe40000010000 */
[----:B------:R-:W-:Y:S01]  /*58e0*/  FADD.FTZ R105, R90, R105 ;  /* 0x000000695a697221 */ /* 0x000fe20000010000 */
[----:B------:R-:W-:Y:S01]  /*58f0*/  HMMA.16816.F32 R136, R136, R10, RZ ;  /* 0x0000000a8888723c */ /* 0x000fe200000018ff */
[----:B------:R-:W-:Y:S01]  /*5900*/  FADD.FTZ R88, R88, R103 ;  /* 0x0000006758587221 */ /* 0x000fe20000010000 */
[----:B------:R-:W2:Y:S01]  /*5910*/  MUFU.EX2 R79, R79 ;  /* 0x0000004f004f7308 */ /* 0x000ea20000000800 */
[----:B------:R-:W-:Y:S02]  /*5920*/  FADD.FTZ R93, R93, R109 ;  /* 0x0000006d5d5d7221 */ /* 0x000fe40000010000 */
[----:B------:R-:W-:Y:S02]  /*5930*/  FADD.FTZ R88, R84, R88 ;  /* 0x0000005854587221 */ /* 0x000fe40000010000 */
[----:B------:R-:W-:Y:S01]  /*5940*/  FFMA.FTZ R185, R185, c[0x0][0x23c], -R130 ;  /* 0x00008f00b9b97a23 */ /* 0x000fe20000010882 */
[----:B------:R-:W-:Y:S01]  /*5950*/  HMMA.16816.F32 R148, R132, R150, RZ ;  /* 0x000000968494723c */ /* 0x000fe200000018ff */
[----:B------:R-:W-:Y:S01]  /*5960*/  FADD.FTZ R82, R82, R88 ;  /* 0x0000005852527221 */ /* 0x000fe20000010000 */
[----:B------:R-:W4:Y:S01]  /*5970*/  MUFU.EX2 R72, R72 ;  /* 0x0000004800487308 */ /* 0x000f220000000800 */
[----:B-1----:R-:W-:-:S02]  /*5980*/  FADD.FTZ R93, R80, R93 ;  /* 0x0000005d505d7221 */ /* 0x002fc40000010000 */
[----:B------:R-:W-:Y:S02]  /*5990*/  FADD.FTZ R82, R5, R82 ;  /* 0x0000005205527221 */ /* 0x000fe40000010000 */
[--C-:B------:R-:W-:Y:S01]  /*59a0*/  FFMA.FTZ R182, R182, c[0x0][0x23c], -R130.reuse ;  /* 0x00008f00b6b67a23 */ /* 0x100fe20000010882 */
[----:B------:R-:W-:Y:S01]  /*59b0*/  HMMA.16816.F32 R132, R132, R10, RZ ;  /* 0x0000000a8484723c */ /* 0x000fe200000018ff */
[--C-:B------:R-:W-:Y:S01]  /*59c0*/  FFMA.FTZ R181, R181, c[0x0][0x23c], -R130.reuse ;  /* 0x00008f00b5b57a23 */ /* 0x100fe20000010882 */
[----:B------:R-:W1:Y:S01]  /*59d0*/  MUFU.EX2 R71, R71 ;  /* 0x0000004700477308 */ /* 0x000e620000000800 */
[C---:B--2---:R-:W-:Y:S01]  /*59e0*/  F2FP.PACK_AB R9, R79.reuse, R80 ;  /* 0x000000504f09723e */ /* 0x044fe200000000ff */
[----:B------:R-:W-:Y:S02]  /*59f0*/  FADD.FTZ R79, R79, R93 ;  /* 0x0000005d4f4f7221 */ /* 0x000fe40000010000 */
[----:B------:R-:W-:Y:S01]  /*5a00*/  FFMA.FTZ R190, R190, c[0x0][0x23c], -R130 ;  /* 0x00008f00bebe7a23 */ /* 0x000fe20000010882 */
[----:B------:R-:W-:Y:S01]  /*5a10*/  F2FP.PACK_AB R10, R4, R5 ;  /* 0x00000005040a723e */ /* 0x000fe200000000ff */
[----:B------:R-:W-:-:S02]  /*5a20*/  FFMA.FTZ R177, R177, c[0x0][0x23c], -R117 ;  /* 0x00008f00b1b17a23 */ /* 0x000fc40000010875 */
[----:B------:R-:W-:Y:S01]  /*5a30*/  MUFU.EX2 R67, R67 ;  /* 0x0000004300437308 */ /* 0x000fe20000000800 */
[----:B----4-:R-:W-:Y:S02]  /*5a40*/  FADD.FTZ R79, R72, R79 ;  /* 0x0000004f484f7221 */ /* 0x010fe40000010000 */
[--C-:B------:R-:W-:Y:S02]  /*5a50*/  FFMA.FTZ R175, R175, c[0x0][0x23c], -R117.reuse ;  /* 0x00008f00afaf7a23 */ /* 0x100fe40000010875 */
[--C-:B------:R-:W-:Y:S02]  /*5a60*/  FFMA.FTZ R172, R172, c[0x0][0x23c], -R117.reuse ;  /* 0x00008f00acac7a23 */ /* 0x100fe40000010875 */
[----:B------:R-:W-:Y:S01]  /*5a70*/  FFMA.FTZ R171, R171, c[0x0][0x23c], -R117 ;  /* 0x00008f00abab7a23 */ /* 0x000fe20000010875 */
[----:B-1----:R-:W-:Y:S01]  /*5a80*/  F2FP.PACK_AB R11, R71, R72 ;  /* 0x00000048470b723e */ /* 0x002fe200000000ff */
[----:B------:R-:W1:Y:S01]  /*5a90*/  MUFU.EX2 R74, R74 ;  /* 0x0000004a004a7308 */ /* 0x000e620000000800 */
[----:B------:R-:W-:-:S02]  /*5aa0*/  FADD.FTZ R82, R4, R82 ;  /* 0x0000005204527221 */ /* 0x000fc40000010000 */
[----:B------:R-:W-:Y:S02]  /*5ab0*/  FADD.FTZ R79, R71, R79 ;  /* 0x0000004f474f7221 */ /* 0x000fe40000010000 */
[--C-:B------:R-:W-:Y:S01]  /*5ac0*/  FFMA.FTZ R168, R168, c[0x0][0x23c], -R130.reuse ;  /* 0x00008f00a8a87a23 */ /* 0x100fe20000010882 */
[C---:B---3--:R-:W-:Y:S01]  /*5ad0*/  HMMA.16816.F32 R156, R8.reuse, R16, R156 ;  /* 0x00000010089c723c */ /* 0x048fe2000000189c */
[--C-:B------:R-:W-:Y:S01]  /*5ae0*/  FFMA.FTZ R170, R170, c[0x0][0x23c], -R130.reuse ;  /* 0x00008f00aaaa7a23 */ /* 0x100fe20000010882 */
[----:B------:R-:W2:Y:S01]  /*5af0*/  MUFU.EX2 R73, R73 ;  /* 0x0000004900497308 */ /* 0x000ea20000000800 */
[--C-:B------:R-:W-:Y:S02]  /*5b00*/  FFMA.FTZ R174, R174, c[0x0][0x23c], -R130.reuse ;  /* 0x00008f00aeae7a23 */ /* 0x100fe40000010882 */
[----:B------:R-:W-:Y:S02]  /*5b10*/  FFMA.FTZ R178, R178, c[0x0][0x23c], -R130 ;  /* 0x00008f00b2b27a23 */ /* 0x000fe40000010882 */
[--C-:B------:R-:W-:Y:S01]  /*5b20*/  FFMA.FTZ R165, R165, c[0x0][0x23c], -R117.reuse ;  /* 0x00008f00a5a57a23 */ /* 0x100fe20000010875 */
[----:B------:R-:W-:Y:S01]  /*5b30*/  HMMA.16816.F32 R140, R8, R12, R140 ;  /* 0x0000000c088c723c */ /* 0x000fe2000000188c */
[----:B------:R-:W-:Y:S01]  /*5b40*/  FFMA.FTZ R126, R126, c[0x0][0x23c], -R117 ;  /* 0x00008f007e7e7a23 */ /* 0x000fe20000010875 */
[----:B------:R-:W3:Y:S01]  /*5b50*/  MUFU.EX2 R81, R81 ;  /* 0x0000005100517308 */ /* 0x000ee20000000800 */
[----:B-1----:R-:W-:-:S02]  /*5b60*/  FADD.FTZ R82, R74, R82 ;  /* 0x000000524a527221 */ /* 0x002fc40000010000 */
[--C-:B------:R-:W-:Y:S02]  /*5b70*/  FFMA.FTZ R164, R164, c[0x0][0x23c], -R117.reuse ;  /* 0x00008f00a4a47a23 */ /* 0x100fe40000010875 */
[----:B------:R-:W-:Y:S01]  /*5b80*/  FFMA.FTZ R131, R131, c[0x0][0x23c], -R117 ;  /* 0x00008f0083837a23 */ /* 0x000fe20000010875 */
[C---:B------:R-:W-:Y:S01]  /*5b90*/  HMMA.16816.F32 R152, R8.reuse, R18, R152 ;  /* 0x000000120898723c */ /* 0x040fe20000001898 */
[----:B------:R-:W-:Y:S01]  /*5ba0*/  FFMA.FTZ R167, R203, c[0x0][0x23c], -R118 ;  /* 0x00008f00cba77a23 */ /* 0x000fe20000010876 */
[----:B------:R-:W-:Y:S01]  /*5bb0*/  MUFU.EX2 R83, R83 ;  /* 0x0000005300537308 */ /* 0x000fe20000000800 */
[----:B--2---:R-:W-:Y:S02]  /*5bc0*/  FADD.FTZ R82, R73, R82 ;  /* 0x0000005249527221 */ /* 0x004fe40000010000 */
[----:B------:R-:W-:Y:S02]  /*5bd0*/  FFMA.FTZ R194, R202, c[0x0][0x23c], -R118 ;  /* 0x00008f00cac27a23 */ /* 0x000fe40000010876 */
[--C-:B------:R-:W-:Y:S01]  /*5be0*/  FFMA.FTZ R128, R128, c[0x0][0x23c], -R130.reuse ;  /* 0x00008f0080807a23 */ /* 0x100fe20000010882 */
[----:B------:R-:W-:Y:S01]  /*5bf0*/  HMMA.16816.F32 R136, R8, R14, R136 ;  /* 0x0000000e0888723c */ /* 0x000fe20000001888 */
[----:B------:R-:W-:Y:S01]  /*5c00*/  FFMA.FTZ R244, R127, c[0x0][0x23c], -R130 ;  /* 0x00008f007ff47a23 */ /* 0x000fe20000010882 */
[----:B------:R-:W1:Y:S01]  /*5c10*/  MUFU.EX2 R86, R86 ;  /* 0x0000005600567308 */ /* 0x000e620000000800 */
[----:B---3--:R-:W-:-:S02]  /*5c20*/  FADD.FTZ R82, R81, R82 ;  /* 0x0000005251527221 */ /* 0x008fc40000010000 */
[----:B------:R-:W-:Y:S02]  /*5c30*/  FFMA.FTZ R115, R115, c[0x0][0x23c], -R130 ;  /* 0x00008f0073737a23 */ /* 0x000fe40000010882 */
[----:B------:R-:W-:Y:S01]  /*5c40*/  F2FP.PACK_AB R8, R78, R91 ;  /* 0x0000005b4e08723e */ /* 0x000fe200000000ff */
[----:B------:R-:W-:Y:S01]  /*5c50*/  FADD.FTZ R91, R91, R108 ;  /* 0x0000006c5b5b7221 */ /* 0x000fe20000010000 */
[----:B------:R-:W-:Y:S01]  /*5c60*/  F2FP.PACK_AB R9, R76, R89 ;  /* 0x000000594c09723e */ /* 0x000fe200000000ff */
[----:B------:R-:W2:Y:S01]  /*5c70*/  MUFU.EX2 R85, R85 ;  /* 0x0000005500557308 */ /* 0x000ea20000000800 */
[----:B------:R-:W-:Y:S01]  /*5c80*/  F2FP.PACK_AB R10, R69, R77 ;  /* 0x0000004d450a723e */ /* 0x000fe200000000ff */
[----:B------:R-:W-:Y:S01]  /*5c90*/  FADD.FTZ R89, R89, R105 ;  /* 0x0000006959597221 */ /* 0x000fe20000010000 */
[----:B------:R-:W-:Y:S01]  /*5ca0*/  F2FP.PACK_AB R11, R67, R75 ;  /* 0x0000004b430b723e */ /* 0x000fe200000000ff */
[----:B------:R-:W-:Y:S02]  /*5cb0*/  FADD.FTZ R91, R78, R91 ;  /* 0x0000005b4e5b7221 */ /* 0x000fe40000010000 */
[----:B------:R-:W-:-:S02]  /*5cc0*/  FADD.FTZ R89, R76, R89 ;  /* 0x000000594c597221 */ /* 0x000fc40000010000 */
[----:B------:R-:W3:Y:S01]  /*5cd0*/  MUFU.EX2 R87, R87 ;  /* 0x0000005700577308 */ /* 0x000ee20000000800 */
[----:B------:R-:W-:Y:S01]  /*5ce0*/  FADD.FTZ R77, R77, R91 ;  /* 0x0000005b4d4d7221 */ /* 0x000fe20000010000 */
[C---:B------:R-:W-:Y:S01]  /*5cf0*/  HMMA.16816.F32 R160, R8.reuse, R16, R160 ;  /* 0x0000001008a0723c */ /* 0x040fe200000018a0 */
[----:B------:R-:W-:Y:S02]  /*5d00*/  FADD.FTZ R75, R75, R89 ;  /* 0x000000594b4b7221 */ /* 0x000fe40000010000 */
[----:B------:R-:W-:Y:S02]  /*5d10*/  FADD.FTZ R77, R69, R77 ;  /* 0x0000004d454d7221 */ /* 0x000fe40000010000 */
[----:B------:R-:W-:Y:S01]  /*5d20*/  FADD.FTZ R75, R67, R75 ;  /* 0x0000004b434b7221 */ /* 0x000fe20000010000 */
[----:B------:R-:W4:Y:S01]  /*5d30*/  MUFU.EX2 R95, R95 ;  /* 0x0000005f005f7308 */ /* 0x000f220000000800 */
[----:B------:R-:W-:Y:S01]  /*5d40*/  FADD.FTZ R77, R68, R77 ;  /* 0x0000004d444d7221 */ /* 0x000fe20000010000 */
[----:B------:R-:W-:Y:S01]  /*5d50*/  HMMA.16816.F32 R144, R8, R12, R144 ;  /* 0x0000000c0890723c */ /* 0x000fe20000001890 */
[----:B-1----:R-:W-:-:S02]  /*5d60*/  FADD.FTZ R79, R86, R79 ;  /* 0x0000004f564f7221 */ /* 0x002fc40000010000 */
[----:B------:R-:W-:Y:S02]  /*5d70*/  FADD.FTZ R77, R65, R77 ;  /* 0x0000004d414d7221 */ /* 0x000fe40000010000 */
[----:B--2---:R-:W-:Y:S01]  /*5d80*/  FADD.FTZ R79, R85, R79 ;  /* 0x0000004f554f7221 */ /* 0x004fe20000010000 */
[----:B------:R-:W1:Y:S01]  /*5d90*/  MUFU.EX2 R66, R66 ;  /* 0x0000004200427308 */ /* 0x000e620000000800 */
[----:B------:R-:W-:Y:S01]  /*5da0*/  FADD.FTZ R77, R64, R77 ;  /* 0x0000004d404d7221 */ /* 0x000fe20000010000 */
[C---:B------:R-:W-:Y:S01]  /*5db0*/  HMMA.16816.F32 R148, R8.reuse, R18, R148 ;  /* 0x000000120894723c */ /* 0x040fe20000001894 */
[----:B------:R-:W2:Y:S01]  /*5dc0*/  LDSM.16.MT88.4 R16, [R212+0x4c00] ;  /* 0x004c0000d410783b */ /* 0x000ea20000004200 */
[----:B---3--:R-:W-:Y:S02]  /*5dd0*/  FADD.FTZ R79, R87, R79 ;  /* 0x0000004f574f7221 */ /* 0x008fe40000010000 */
[----:B------:R-:W-:Y:S02]  /*5de0*/  FADD.FTZ R77, R63, R77 ;  /* 0x0000004d3f4d7221 */ /* 0x000fe40000010000 */
[----:B------:R-:W3:Y:S01]  /*5df0*/  MUFU.EX2 R42, R42 ;  /* 0x0000002a002a7308 */ /* 0x000ee20000000800 */
[----:B------:R-:W-:Y:S01]  /*5e00*/  FADD.FTZ R82, R83, R82 ;  /* 0x0000005253527221 */ /* 0x000fe20000010000 */
[----:B------:R-:W-:Y:S01]  /*5e10*/  HMMA.16816.F32 R132, R8, R14, R132 ;  /* 0x0000000e0884723c */ /* 0x000fe20000001884 */
[----:B------:R-:W5:Y:S01]  /*5e20*/  LDSM.16.MT88.4 R12, [R211+0x4c00] ;  /* 0x004c0000d30c783b */ /* 0x000f620000004200 */
[----:B----4-:R-:W-:-:S02]  /*5e30*/  FADD.FTZ R79, R95, R79 ;  /* 0x0000004f5f4f7221 */ /* 0x010fc40000010000 */
[----:B------:R-:W-:Y:S02]  /*5e40*/  FADD.FTZ R77, R62, R77 ;  /* 0x0000004d3e4d7221 */ /* 0x000fe40000010000 */
[----:B------:R-:W4:Y:S01]  /*5e50*/  MUFU.EX2 R41, R41 ;  /* 0x0000002900297308 */ /* 0x000f220000000800 */
[----:B------:R-:W-:Y:S01]  /*5e60*/  F2FP.PACK_AB R8, R73, R74 ;  /* 0x0000004a4908723e */ /* 0x000fe200000000ff */
[----:B-1----:R-:W-:Y:S01]  /*5e70*/  FADD.FTZ R75, R66, R75 ;  /* 0x0000004b424b7221 */ /* 0x002fe20000010000 */
[----:B------:R-:W-:Y:S01]  /*5e80*/  F2FP.PACK_AB R9, R85, R86 ;  /* 0x000000565509723e */ /* 0x000fe200000000ff */
[----:B------:R-:W-:Y:S01]  /*5e90*/  FADD.FTZ R77, R61, R77 ;  /* 0x0000004d3d4d7221 */ /* 0x000fe20000010000 */
[----:B------:R-:W-:Y:S01]  /*5ea0*/  F2FP.PACK_AB R10, R83, R81 ;  /* 0x00000051530a723e */ /* 0x000fe200000000ff */
[----:B------:R-:W-:Y:S01]  /*5eb0*/  FFMA.FTZ R123, R123, c[0x0][0x23c], -R130 ;  /* 0x00008f007b7b7a23 */ /* 0x000fe20000010882 */
[----:B------:R-:W-:Y:S01]  /*5ec0*/  F2FP.PACK_AB R11, R95, R87 ;  /* 0x000000575f0b723e */ /* 0x000fe200000000ff */
[----:B------:R-:W1:Y:S01]  /*5ed0*/  MUFU.EX2 R40, R40 ;  /* 0x0000002800287308 */ /* 0x000e620000000800 */
[----:B---3--:R-:W-:-:S02]  /*5ee0*/  FADD.FTZ R75, R42, R75 ;  /* 0x0000004b2a4b7221 */ /* 0x008fc40000010000 */
[----:B------:R-:W-:Y:S02]  /*5ef0*/  FADD.FTZ R77, R60, R77 ;  /* 0x0000004d3c4d7221 */ /* 0x000fe40000010000 */
[----:B------:R-:W-:Y:S01]  /*5f00*/  FFMA.FTZ R98, R98, c[0x0][0x23c], -R117 ;  /* 0x00008f0062627a23 */ /* 0x000fe20000010875 */
[C---:B------:R-:W-:Y:S01]  /*5f10*/  HMMA.16816.F32 R156, R8.reuse, R24, R156 ;  /* 0x00000018089c723c */ /* 0x040fe2000000189c */
[----:B------:R-:W-:Y:S01]  /*5f20*/  FADD.FTZ R77, R59, R77 ;  /* 0x0000004d3b4d7221 */ /* 0x000fe20000010000 */
[----:B------:R-:W3:Y:S01]  /*5f30*/  MUFU.EX2 R100, R100 ;  /* 0x0000006400647308 */ /* 0x000ee20000000800 */
[----:B----4-:R-:W-:Y:S02]  /*5f40*/  FADD.FTZ R75, R41, R75 ;  /* 0x0000004b294b7221 */ /* 0x010fe40000010000 */
[----:B------:R-:W-:Y:S02]  /*5f50*/  FADD.FTZ R77, R58, R77 ;  /* 0x0000004d3a4d7221 */ /* 0x000fe40000010000 */
[----:B------:R-:W-:Y:S01]  /*5f60*/  FFMA.FTZ R239, R112, c[0x0][0x23c], -R117 ;  /* 0x00008f0070ef7a23 */ /* 0x000fe20000010875 */
[----:B------:R-:W-:Y:S01]  /*5f70*/  HMMA.16816.F32 R140, R8, R20, R140 ;  /* 0x00000014088c723c */ /* 0x000fe2000000188c */
[----:B------:R-:W-:Y:S01]  /*5f80*/  FADD.FTZ R77, R57, R77 ;  /* 0x0000004d394d7221 */ /* 0x000fe20000010000 */
[----:B------:R-:W4:Y:S01]  /*5f90*/  MUFU.EX2 R101, R101 ;  /* 0x0000006500657308 */ /* 0x000f220000000800 */
[----:B-1----:R-:W-:-:S02]  /*5fa0*/  FADD.FTZ R75, R40, R75 ;  /* 0x0000004b284b7221 */ /* 0x002fc40000010000 */
[----:B------:R-:W-:Y:S02]  /*5fb0*/  FADD.FTZ R77, R56, R77 ;  /* 0x0000004d384d7221 */ /* 0x000fe40000010000 */
[----:B------:R-:W-:Y:S01]  /*5fc0*/  FFMA.FTZ R113, R113, c[0x0][0x23c], -R117 ;  /* 0x00008f0071717a23 */ /* 0x000fe20000010875 */
[C---:B------:R-:W-:Y:S01]  /*5fd0*/  HMMA.16816.F32 R152, R8.reuse, R26, R152 ;  /* 0x0000001a0898723c */ /* 0x040fe20000001898 */
[----:B------:R-:W-:Y:S01]  /*5fe0*/  FADD.FTZ R77, R55, R77 ;  /* 0x0000004d374d7221 */ /* 0x000fe20000010000 */
[----:B------:R-:W1:Y:S01]  /*5ff0*/  MUFU.EX2 R111, R111 ;  /* 0x0000006f006f7308 */ /* 0x000e620000000800 */
[----:B---3--:R-:W-:Y:S02]  /*6000*/  FADD.FTZ R82, R100, R82 ;  /* 0x0000005264527221 */ /* 0x008fe40000010000 */
[----:B------:R-:W-:Y:S02]  /*6010*/  FADD.FTZ R77, R54, R77 ;  /* 0x0000004d364d7221 */ /* 0x000fe40000010000 */
[----:B------:R-:W-:Y:S01]  /*6020*/  FFMA.FTZ R122, R122, c[0x0][0x23c], -R118 ;  /* 0x00008f007a7a7a23 */ /* 0x000fe20000010876 */
[----:B------:R-:W-:Y:S01]  /*6030*/  HMMA.16816.F32 R136, R8, R22, R136 ;  /* 0x000000160888723c */ /* 0x000fe20000001888 */
[----:B------:R-:W-:Y:S01]  /*6040*/  FADD.FTZ R77, R53, R77 ;  /* 0x0000004d354d7221 */ /* 0x000fe20000010000 */
[----:B------:R-:W3:Y:S01]  /*6050*/  MUFU.EX2 R121, R121 ;  /* 0x0000007900797308 */ /* 0x000ee20000000800 */
[----:B----4-:R-:W-:-:S02]  /*6060*/  FADD.FTZ R82, R101, R82 ;  /* 0x0000005265527221 */ /* 0x010fc40000010000 */
[----:B------:R-:W-:Y:S02]  /*6070*/  FADD.FTZ R77, R52, R77 ;  /* 0x0000004d344d7221 */ /* 0x000fe40000010000 */
[----:B------:R-:W-:Y:S01]  /*6080*/  F2FP.PACK_AB R8, R65, R68 ;  /* 0x000000444108723e */ /* 0x000fe200000000ff */
[----:B------:R-:W-:Y:S01]  /*6090*/  FFMA.FTZ R116, R116, c[0x0][0x23c], -R118 ;  /* 0x00008f0074747a23 */ /* 0x000fe20000010876 */
[----:B------:R-:W-:Y:S01]  /*60a0*/  F2FP.PACK_AB R9, R42, R66 ;  /* 0x000000422a09723e */ /* 0x000fe200000000ff */
[----:B------:R-:W4:Y:S01]  /*60b0*/  MUFU.EX2 R125, R125 ;  /* 0x0000007d007d7308 */ /* 0x000f220000000800 */
[----:B------:R-:W-:Y:S01]  /*60c0*/  F2FP.PACK_AB R10, R63, R64 ;  /* 0x000000403f0a723e */ /* 0x000fe200000000ff */
[----:B-1----:R-:W-:Y:S01]  /*60d0*/  FADD.FTZ R82, R111, R82 ;  /* 0x000000526f527221 */ /* 0x002fe20000010000 */
[----:B------:R-:W-:Y:S01]  /*60e0*/  F2FP.PACK_AB R11, R40, R41 ;  /* 0x00000029280b723e */ /* 0x000fe200000000ff */
[----:B------:R-:W-:-:S04]  /*60f0*/  FADD.FTZ R77, R51, R77 ;  /* 0x0000004d334d7221 */ /* 0x000fc80000010000 */
[----:B------:R-:W1:Y:S01]  /*6100*/  MUFU.EX2 R124, R124 ;  /* 0x0000007c007c7308 */ /* 0x000e620000000800 */
[----:B---3--:R-:W-:Y:S01]  /*6110*/  FADD.FTZ R82, R121, R82 ;  /* 0x0000005279527221 */ /* 0x008fe20000010000 */
[----:B------:R-:W-:Y:S01]  /*6120*/  HMMA.16816.F32 R160, R8, R24, R160 ;  /* 0x0000001808a0723c */ /* 0x000fe200000018a0 */
[----:B------:R-:W-:-:S04]  /*6130*/  FADD.FTZ R77, R50, R77 ;  /* 0x0000004d324d7221 */ /* 0x000fc80000010000 */
[----:B------:R-:W-:Y:S01]  /*6140*/  FADD.FTZ R77, R49, R77 ;  /* 0x0000004d314d7221 */ /* 0x000fe20000010000 */
[----:B------:R-:W3:Y:S01]  /*6150*/  MUFU.EX2 R129, R129 ;  /* 0x0000008100817308 */ /* 0x000ee20000000800 */
[----:B----4-:R-:W-:Y:S01]  /*6160*/  FADD.FTZ R79, R125, R79 ;  /* 0x0000004f7d4f7221 */ /* 0x010fe20000010000 */
[----:B------:R-:W-:Y:S01]  /*6170*/  HMMA.16816.F32 R148, R8, R26, R148 ;  /* 0x0000001a0894723c */ /* 0x000fe20000001894 */
[----:B------:R-:W4:Y:S01]  /*6180*/  LDSM.16.MT88.4 R24, [R212+0x5000] ;  /* 0x00500000d418783b */ /* 0x000f220000004200 */
[----:B------:R-:W-:-:S04]  /*6190*/  FADD.FTZ R77, R48, R77 ;  /* 0x0000004d304d7221 */ /* 0x000fc80000010000 */
[----:B------:R-:W2:Y:S01]  /*61a0*/  MUFU.EX2 R166, R166 ;  /* 0x000000a600a67308 */ /* 0x000ea20000000800 */
[----:B-1----:R-:W-:Y:S01]  /*61b0*/  FADD.FTZ R79, R124, R79 ;  /* 0x0000004f7c4f7221 */ /* 0x002fe20000010000 */
[----:B------:R-:W-:Y:S01]  /*61c0*/  HMMA.16816.F32 R144, R8, R20, R144 ;  /* 0x000000140890723c */ /* 0x000fe20000001890 */
[----:B------:R-:W-:-:S04]  /*61d0*/  FADD.FTZ R77, R47, R77 ;  /* 0x0000004d2f4d7221 */ /* 0x000fc80000010000 */
[----:B------:R-:W-:Y:S01]  /*61e0*/  FADD.FTZ R77, R46, R77 ;  /* 0x0000004d2e4d7221 */ /* 0x000fe20000010000 */
[----:B------:R-:W1:Y:S01]  /*61f0*/  MUFU.EX2 R39, R39 ;  /* 0x0000002700277308 */ /* 0x000e620000000800 */
[----:B---3--:R-:W-:Y:S01]  /*6200*/  FADD.FTZ R79, R129, R79 ;  /* 0x0000004f814f7221 */ /* 0x008fe20000010000 */
[----:B------:R-:W-:Y:S01]  /*6210*/  HMMA.16816.F32 R132, R8, R22, R132 ;  /* 0x000000160884723c */ /* 0x000fe20000001884 */
[----:B------:R-:W3:Y:S05]  /*6220*/  LDSM.16.MT88.4 R20, [R211+0x5000] ;  /* 0x00500000d314783b */ /* 0x000eea0000004200 */
[----:B------:R-:W5:Y:S01]  /*6230*/  MUFU.EX2 R38, R38 ;  /* 0x0000002600267308 */ /* 0x000f620000000800 */
[----:B------:R-:W-:Y:S01]  /*6240*/  F2FP.PACK_AB R8, R101, R100 ;  /* 0x000000646508723e */ /* 0x000fe200000000ff */
[----:B--2---:R-:W-:Y:S01]  /*6250*/  FADD.FTZ R79, R166, R79 ;  /* 0x0000004fa64f7221 */ /* 0x004fe20000010000 */
[----:B------:R-:W-:-:S02]  /*6260*/  F2FP.PACK_AB R9, R124, R125 ;  /* 0x0000007d7c09723e */ /* 0x000fc400000000ff */
[----:B------:R-:W-:Y:S02]  /*6270*/  F2FP.PACK_AB R10, R121, R111 ;  /* 0x0000006f790a723e */ /* 0x000fe400000000ff */
[----:B------:R-:W-:Y:S01]  /*6280*/  F2FP.PACK_AB R11, R166, R129 ;  /* 0x00000081a60b723e */ /* 0x000fe200000000ff */
[----:B------:R-:W2:Y:S01]  /*6290*/  MUFU.EX2 R37, R37 ;  /* 0x0000002500257308 */ /* 0x000ea20000000800 */
[----:B-1----:R-:W-:-:S05]  /*62a0*/  FADD.FTZ R75, R39, R75 ;  /* 0x0000004b274b7221 */ /* 0x002fca0000010000 */
[----:B------:R-:W-:Y:S02]  /*62b0*/  HMMA.16816.F32 R156, R8, R16, R156 ;  /* 0x00000010089c723c */ /* 0x000fe4000000189c */
[----:B------:R-:W1:Y:S01]  /*62c0*/  MUFU.EX2 R35, R35 ;  /* 0x0000002300237308 */ /* 0x000e620000000800 */
[----:B-----5:R-:W-:-:S05]  /*62d0*/  FADD.FTZ R75, R38, R75 ;  /* 0x0000004b264b7221 */ /* 0x020fca0000010000 */
[----:B------:R-:W-:Y:S02]  /*62e0*/  HMMA.16816.F32 R152, R8, R18, R152 ;  /* 0x000000120898723c */ /* 0x000fe40000001898 */
[----:B------:R-:W5:Y:S01]  /*62f0*/  MUFU.EX2 R169, R169 ;  /* 0x000000a900a97308 */ /* 0x000f620000000800 */
[----:B--2---:R-:W-:-:S05]  /*6300*/  FADD.FTZ R75, R37, R75 ;  /* 0x0000004b254b7221 */ /* 0x004fca0000010000 */
[----:B------:R-:W-:Y:S02]  /*6310*/  HMMA.16816.F32 R140, R8, R12, R140 ;  /* 0x0000000c088c723c */ /* 0x000fe4000000188c */
[----:B------:R-:W2:Y:S01]  /*6320*/  MUFU.EX2 R173, R173 ;  /* 0x000000ad00ad7308 */ /* 0x000ea20000000800 */
[----:B-1----:R-:W-:-:S05]  /*6330*/  FADD.FTZ R75, R35, R75 ;  /* 0x0000004b234b7221 */ /* 0x002fca0000010000 */
[----:B------:R-:W-:Y:S02]  /*6340*/  HMMA.16816.F32 R136, R8, R14, R136 ;  /* 0x0000000e0888723c */ /* 0x000fe40000001888 */
[----:B------:R-:W1:Y:S01]  /*6350*/  MUFU.EX2 R191, R191 ;  /* 0x000000bf00bf7308 */ /* 0x000e620000000800 */
[----:B-----5:R-:W-:-:S04]  /*6360*/  FADD.FTZ R82, R169, R82 ;  /* 0x00000052a9527221 */ /* 0x020fc80000010000 */
[----:B------:R-:W-:Y:S02]  /*6370*/  F2FP.PACK_AB R8, R61, R62 ;  /* 0x0000003e3d08723e */ /* 0x000fe400000000ff */
[----:B------:R-:W-:Y:S01]  /*6380*/  F2FP.PACK_AB R9, R38, R39 ;  /* 0x000000272609723e */ /* 0x000fe200000000ff */
[----:B------:R-:W5:Y:S01]  /*6390*/  MUFU.EX2 R192, R192 ;  /* 0x000000c000c07308 */ /* 0x000f620000000800 */
[----:B------:R-:W-:Y:S01]  /*63a0*/  F2FP.PACK_AB R10, R59, R60 ;  /* 0x0000003c3b0a723e */ /* 0x000fe200000000ff */
[----:B--2---:R-:W-:Y:S01]  /*63b0*/  FADD.FTZ R82, R173, R82 ;  /* 0x00000052ad527221 */ /* 0x004fe20000010000 */
[----:B------:R-:W-:-:S05]  /*63c0*/  F2FP.PACK_AB R11, R35, R37 ;  /* 0x00000025230b723e */ /* 0x000fca00000000ff */
[----:B------:R-:W2:Y:S01]  /*63d0*/  MUFU.EX2 R183, R183 ;  /* 0x000000b700b77308 */ /* 0x000ea20000000800 */
[----:B-1----:R-:W-:Y:S01]  /*63e0*/  FADD.FTZ R82, R191, R82 ;  /* 0x00000052bf527221 */ /* 0x002fe20000010000 */
[C---:B------:R-:W-:Y:S06]  /*63f0*/  HMMA.16816.F32 R160, R8.reuse, R16, R160 ;  /* 0x0000001008a0723c */ /* 0x040fec00000018a0 */
[----:B------:R-:W1:Y:S01]  /*6400*/  MUFU.EX2 R180, R180 ;  /* 0x000000b400b47308 */ /* 0x000e620000000800 */
[----:B-----5:R-:W-:Y:S01]  /*6410*/  FADD.FTZ R82, R192, R82 ;  /* 0x00000052c0527221 */ /* 0x020fe20000010000 */
[C---:B------:R-:W-:Y:S01]  /*6420*/  HMMA.16816.F32 R148, R8.reuse, R18, R148 ;  /* 0x000000120894723c */ /* 0x040fe20000001894 */
[----:B------:R-:W5:Y:S05]  /*6430*/  LDSM.16.MT88.4 R16, [R212+0x5400] ;  /* 0x00540000d410783b */ /* 0x000f6a0000004200 */
[----:B------:R-:W3:Y:S01]  /*6440*/  MUFU.EX2 R176, R176 ;  /* 0x000000b000b07308 */ /* 0x000ee20000000800 */
[----:B--2---:R-:W-:Y:S01]  /*6450*/  FADD.FTZ R79, R183, R79 ;  /* 0x0000004fb74f7221 */ /* 0x004fe20000010000 */
[C---:B------:R-:W-:Y:S06]  /*6460*/  HMMA.16816.F32 R144, R8.reuse, R12, R144 ;  /* 0x0000000c0890723c */ /* 0x040fec0000001890 */
[----:B------:R-:W2:Y:S01]  /*6470*/  MUFU.EX2 R179, R179 ;  /* 0x000000b300b37308 */ /* 0x000ea20000000800 */
[----:B-1----:R-:W-:Y:S01]  /*6480*/  FADD.FTZ R79, R180, R79 ;  /* 0x0000004fb44f7221 */ /* 0x002fe20000010000 */
[----:B------:R-:W-:Y:S01]  /*6490*/  HMMA.16816.F32 R132, R8, R14, R132 ;  /* 0x0000000e0884723c */ /* 0x000fe20000001884 */
[----:B------:R-:W1:Y:S05]  /*64a0*/  LDSM.16.MT88.4 R12, [R211+0x5400] ;  /* 0x00540000d30c783b */ /* 0x000e6a0000004200 */
[----:B------:R-:W4:Y:S01]  /*64b0*/  MUFU.EX2 R34, R34 ;  /* 0x0000002200227308 */ /* 0x000f220000000800 */
[----:B------:R-:W-:Y:S01]  /*64c0*/  F2FP.PACK_AB R8, R173, R169 ;  /* 0x000000a9ad08723e */ /* 0x000fe200000000ff */
[----:B---3--:R-:W-:Y:S01]  /*64d0*/  FADD.FTZ R79, R176, R79 ;  /* 0x0000004fb04f7221 */ /* 0x008fe20000010000 */
[----:B------:R-:W-:-:S02]  /*64e0*/  F2FP.PACK_AB R9, R180, R183 ;  /* 0x000000b7b409723e */ /* 0x000fc400000000ff */
[----:B------:R-:W-:-:S03]  /*64f0*/  F2FP.PACK_AB R10, R192, R191 ;  /* 0x000000bfc00a723e */ /* 0x000fc600000000ff */
[----:B------:R-:W3:Y:S01]  /*6500*/  MUFU.EX2 R33, R33 ;  /* 0x0000002100217308 */ /* 0x000ee20000000800 */
[C---:B--2---:R-:W-:Y:S01]  /*6510*/  F2FP.PACK_AB R11, R179.reuse, R176 ;  /* 0x000000b0b30b723e */ /* 0x044fe200000000ff */
[----:B------:R-:W-:-:S06]  /*6520*/  FADD.FTZ R79, R179, R79 ;  /* 0x0000004fb34f7221 */ /* 0x000fcc0000010000 */
[----:B------:R-:W2:Y:S01]  /*6530*/  MUFU.EX2 R32, R32 ;  /* 0x0000002000207308 */ /* 0x000ea20000000800 */
[----:B----4-:R-:W-:Y:S01]  /*6540*/  HMMA.16816.F32 R156, R8, R24, R156 ;  /* 0x00000018089c723c */ /* 0x010fe2000000189c */
[----:B------:R-:W-:-:S06]  /*6550*/  FADD.FTZ R75, R34, R75 ;  /* 0x0000004b224b7221 */ /* 0x000fcc0000010000 */
[----:B------:R-:W4:Y:S01]  /*6560*/  MUFU.EX2 R31, R31 ;  /* 0x0000001f001f7308 */ /* 0x000f220000000800 */
[----:B------:R-:W-:Y:S01]  /*6570*/  HMMA.16816.F32 R152, R8, R26, R152 ;  /* 0x0000001a0898723c */ /* 0x000fe20000001898 */
[----:B---3--:R-:W-:-:S06]  /*6580*/  FADD.FTZ R75, R33, R75 ;  /* 0x0000004b214b7221 */ /* 0x008fcc0000010000 */
[----:B------:R-:W3:Y:S01]  /*6590*/  MUFU.EX2 R185, R185 ;  /* 0x000000b900b97308 */ /* 0x000ee20000000800 */
[----:B------:R-:W-:Y:S01]  /*65a0*/  HMMA.16816.F32 R140, R8, R20, R140 ;  /* 0x00000014088c723c */ /* 0x000fe2000000188c */
[----:B--2---:R-:W-:-:S06]  /*65b0*/  FADD.FTZ R75, R32, R75 ;  /* 0x0000004b204b7221 */ /* 0x004fcc0000010000 */
[----:B------:R-:W2:Y:S01]  /*65c0*/  MUFU.EX2 R182, R182 ;  /* 0x000000b600b67308 */ /* 0x000ea20000000800 */
[----:B------:R-:W-:Y:S01]  /*65d0*/  HMMA.16816.F32 R136, R8, R22, R136 ;  /* 0x000000160888723c */ /* 0x000fe20000001888 */
[----:B----4-:R-:W-:-:S06]  /*65e0*/  FADD.FTZ R75, R31, R75 ;  /* 0x0000004b1f4b7221 */ /* 0x010fcc0000010000 */
[----:B------:R-:W-:Y:S01]  /*65f0*/  F2FP.PACK_AB R8, R57, R58 ;  /* 0x0000003a3908723e */ /* 0x000fe200000000ff */
[----:B------:R-:W4:Y:S01]  /*6600*/  MUFU.EX2 R181, R181 ;  /* 0x000000b500b57308 */ /* 0x000f220000000800 */
[----:B------:R-:W-:Y:S01]  /*6610*/  F2FP.PACK_AB R9, R33, R34 ;  /* 0x000000222109723e */ /* 0x000fe200000000ff */
[----:B---3--:R-:W-:Y:S01]  /*6620*/  FADD.FTZ R82, R185, R82 ;  /* 0x00000052b9527221 */ /* 0x008fe20000010000 */
[----:B------:R-:W-:Y:S02]  /*6630*/  F2FP.PACK_AB R10, R55, R56 ;  /* 0x00000038370a723e */ /* 0x000fe400000000ff */
[----:B------:R-:W-:Y:S01]  /*6640*/  F2FP.PACK_AB R11, R31, R32 ;  /* 0x000000201f0b723e */ /* 0x000fe200000000ff */
[----:B--2---:R-:W-:Y:S02]  /*6650*/  FADD.FTZ R82, R182, R82 ;  /* 0x00000052b6527221 */ /* 0x004fe40000010000 */
[----:B------:R-:W2:Y:S04]  /*6660*/  MUFU.EX2 R190, R190 ;  /* 0x000000be00be7308 */ /* 0x000ea80000000800 */
[----:B------:R-:W-:Y:S04]  /*6670*/  HMMA.16816.F32 R160, R8, R24, R160 ;  /* 0x0000001808a0723c */ /* 0x000fe800000018a0 */
[----:B------:R-:W3:Y:S01]  /*6680*/  MUFU.EX2 R177, R177 ;  /* 0x000000b100b17308 */ /* 0x000ee20000000800 */
[----:B----4-:R-:W-:-:S03]  /*6690*/  FADD.FTZ R82, R181, R82 ;  /* 0x00000052b5527221 */ /* 0x010fc60000010000 */
[----:B------:R-:W-:Y:S01]  /*66a0*/  HMMA.16816.F32 R148, R8, R26, R148 ;  /* 0x0000001a0894723c */ /* 0x000fe20000001894 */
[----:B------:R-:W4:Y:S03]  /*66b0*/  LDSM.16.MT88.4 R24, [R212+0x5800] ;  /* 0x00580000d418783b */ /* 0x000f260000004200 */
[----:B------:R-:W1:Y:S01]  /*66c0*/  MUFU.EX2 R175, R175 ;  /* 0x000000af00af7308 */ /* 0x000e620000000800 */
[----:B--2---:R-:W-:-:S03]  /*66d0*/  FADD.FTZ R82, R190, R82 ;  /* 0x00000052be527221 */ /* 0x004fc60000010000 */
[----:B------:R-:W-:Y:S04]  /*66e0*/  HMMA.16816.F32 R144, R8, R20, R144 ;  /* 0x000000140890723c */ /* 0x000fe80000001890 */
[----:B------:R-:W2:Y:S01]  /*66f0*/  MUFU.EX2 R172, R172 ;  /* 0x000000ac00ac7308 */ /* 0x000ea20000000800 */
[----:B---3--:R-:W-:-:S03]  /*6700*/  FADD.FTZ R79, R177, R79 ;  /* 0x0000004fb14f7221 */ /* 0x008fc60000010000 */
[----:B------:R-:W-:Y:S01]  /*6710*/  HMMA.16816.F32 R132, R8, R22, R132 ;  /* 0x000000160884723c */ /* 0x000fe20000001884 */
[----:B------:R-:W3:Y:S03]  /*6720*/  LDSM.16.MT88.4 R20, [R211+0x5800] ;  /* 0x00580000d314783b */ /* 0x000ee60000004200 */
[----:B------:R-:W5:Y:S01]  /*6730*/  MUFU.EX2 R171, R171 ;  /* 0x000000ab00ab7308 */ /* 0x000f620000000800 */
[C---:B-1----:R-:W-:Y:S02]  /*6740*/  FADD.FTZ R79, R175.reuse, R79 ;  /* 0x0000004faf4f7221 */ /* 0x042fe40000010000 */
[----:B------:R-:W-:Y:S02]  /*6750*/  F2FP.PACK_AB R8, R182, R185 ;  /* 0x000000b9b608723e */ /* 0x000fe400000000ff */
[----:B------:R-:W-:Y:S02]  /*6760*/  F2FP.PACK_AB R9, R175, R177 ;  /* 0x000000b1af09723e */ /* 0x000fe400000000ff */
[----:B------:R-:W-:Y:S01]  /*6770*/  F2FP.PACK_AB R10, R190, R181 ;  /* 0x000000b5be0a723e */ /* 0x000fe200000000ff */
[----:B------:R-:W1:Y:S01]  /*6780*/  MUFU.EX2 R30, R30 ;  /* 0x0000001e001e7308 */ /* 0x000e620000000800 */
[----:B--2---:R-:W-:-:S07]  /*6790*/  FADD.FTZ R79, R172, R79 ;  /* 0x0000004fac4f7221 */ /* 0x004fce0000010000 */
[----:B------:R-:W2:Y:S01]  /*67a0*/  MUFU.EX2 R29, R29 ;  /* 0x0000001d001d7308 */ /* 0x000ea20000000800 */
[C---:B-----5:R-:W-:Y:S01]  /*67b0*/  F2FP.PACK_AB R11, R171.reuse, R172 ;  /* 0x000000acab0b723e */ /* 0x060fe200000000ff */
[----:B------:R-:W-:-:S06]  /*67c0*/  FADD.FTZ R79, R171, R79 ;  /* 0x0000004fab4f7221 */ /* 0x000fcc0000010000 */
[----:B------:R-:W5:Y:S01]  /*67d0*/  MUFU.EX2 R28, R28 ;  /* 0x0000001c001c7308 */ /* 0x000f620000000800 */
[----:B------:R-:W-:Y:S01]  /*67e0*/  HMMA.16816.F32 R156, R8, R16, R156 ;  /* 0x00000010089c723c */ /* 0x000fe2000000189c */
[----:B-1----:R-:W-:-:S06]  /*67f0*/  FADD.FTZ R75, R30, R75 ;  /* 0x0000004b1e4b7221 */ /* 0x002fcc0000010000 */
[----:B------:R-:W1:Y:S01]  /*6800*/  MUFU.EX2 R70, R70 ;  /* 0x0000004600467308 */ /* 0x000e620000000800 */
[----:B------:R-:W-:Y:S01]  /*6810*/  HMMA.16816.F32 R152, R8, R18, R152 ;  /* 0x000000120898723c */ /* 0x000fe20000001898 */
[----:B--2---:R-:W-:-:S06]  /*6820*/  FADD.FTZ R75, R29, R75 ;  /* 0x0000004b1d4b7221 */ /* 0x004fcc0000010000 */
[----:B------:R-:W2:Y:S01]  /*6830*/  MUFU.EX2 R168, R168 ;  /* 0x000000a800a87308 */ /* 0x000ea20000000800 */
[----:B------:R-:W-:Y:S01]  /*6840*/  HMMA.16816.F32 R140, R8, R12, R140 ;  /* 0x0000000c088c723c */ /* 0x000fe2000000188c */
[----:B-----5:R-:W-:-:S06]  /*6850*/  FADD.FTZ R75, R28, R75 ;  /* 0x0000004b1c4b7221 */ /* 0x020fcc0000010000 */
[----:B------:R-:W5:Y:S01]  /*6860*/  MUFU.EX2 R170, R170 ;  /* 0x000000aa00aa7308 */ /* 0x000f620000000800 */
[----:B------:R-:W-:Y:S01]  /*6870*/  HMMA.16816.F32 R136, R8, R14, R136 ;  /* 0x0000000e0888723c */ /* 0x000fe20000001888 */
[----:B-1----:R-:W-:-:S06]  /*6880*/  FADD.FTZ R75, R70, R75 ;  /* 0x0000004b464b7221 */ /* 0x002fcc0000010000 */
[----:B------:R-:W1:Y:S01]  /*6890*/  MUFU.EX2 R174, R174 ;  /* 0x000000ae00ae7308 */ /* 0x000e620000000800 */
[----:B------:R-:W-:Y:S01]  /*68a0*/  F2FP.PACK_AB R8, R53, R54 ;  /* 0x000000363508723e */ /* 0x000fe200000000ff */
[----:B--2---:R-:W-:Y:S01]  /*68b0*/  FADD.FTZ R82, R168, R82 ;  /* 0x00000052a8527221 */ /* 0x004fe20000010000 */
[----:B------:R-:W-:Y:S02]  /*68c0*/  F2FP.PACK_AB R9, R29, R30 ;  /* 0x0000001e1d09723e */ /* 0x000fe400000000ff */
[----:B------:R-:W-:Y:S02]  /*68d0*/  F2FP.PACK_AB R10, R51, R52 ;  /* 0x00000034330a723e */ /* 0x000fe400000000ff */
[----:B------:R-:W-:Y:S01]  /*68e0*/  F2FP.PACK_AB R11, R70, R28 ;  /* 0x0000001c460b723e */ /* 0x000fe200000000ff */
[----:B------:R-:W2:Y:S01]  /*68f0*/  MUFU.EX2 R178, R178 ;  /* 0x000000b200b27308 */ /* 0x000ea20000000800 */
[----:B-----5:R-:W-:-:S05]  /*6900*/  FADD.FTZ R82, R170, R82 ;  /* 0x00000052aa527221 */ /* 0x020fca0000010000 */
[----:B------:R-:W-:Y:S02]  /*6910*/  HMMA.16816.F32 R160, R8, R16, R160 ;  /* 0x0000001008a0723c */ /* 0x000fe400000018a0 */
[----:B------:R-:W5:Y:S01]  /*6920*/  MUFU.EX2 R165, R165 ;  /* 0x000000a500a57308 */ /* 0x000f620000000800 */
[----:B-1----:R-:W-:-:S05]  /*6930*/  FADD.FTZ R82, R174, R82 ;  /* 0x00000052ae527221 */ /* 0x002fca0000010000 */
[----:B------:R-:W-:Y:S01]  /*6940*/  HMMA.16816.F32 R148, R8, R18, R148 ;  /* 0x000000120894723c */ /* 0x000fe20000001894 */
[----:B------:R-:W1:Y:S01]  /*6950*/  LDSM.16.MT88.4 R16, [R212+0x5c00] ;  /* 0x005c0000d410783b */ /* 0x000e620000004200 */
[----:B------:R-:W3:Y:S01]  /*6960*/  MUFU.EX2 R126, R126 ;  /* 0x0000007e007e7308 */ /* 0x000ee20000000800 */
[----:B--2---:R-:W-:-:S05]  /*6970*/  FADD.FTZ R82, R178, R82 ;  /* 0x00000052b2527221 */ /* 0x004fca0000010000 */
[----:B------:R-:W-:Y:S02]  /*6980*/  HMMA.16816.F32 R144, R8, R12, R144 ;  /* 0x0000000c0890723c */ /* 0x000fe40000001890 */
[----:B------:R-:W2:Y:S01]  /*6990*/  MUFU.EX2 R164, R164 ;  /* 0x000000a400a47308 */ /* 0x000ea20000000800 */
[----:B-----5:R-:W-:-:S05]  /*69a0*/  FADD.FTZ R79, R165, R79 ;  /* 0x0000004fa54f7221 */ /* 0x020fca0000010000 */
[----:B------:R-:W-:Y:S01]  /*69b0*/  HMMA.16816.F32 R132, R8, R14, R132 ;  /* 0x0000000e0884723c */ /* 0x000fe20000001884 */
[----:B------:R-:W5:Y:S01]  /*69c0*/  LDSM.16.MT88.4 R12, [R211+0x5c00] ;  /* 0x005c0000d30c783b */ /* 0x000f620000004200 */
[----:B------:R-:W4:Y:S01]  /*69d0*/  MUFU.EX2 R131, R131 ;  /* 0x0000008300837308 */ /* 0x000f220000000800 */
[----:B---3--:R-:W-:-:S04]  /*69e0*/  FADD.FTZ R79, R126, R79 ;  /* 0x0000004f7e4f7221 */ /* 0x008fc80000010000 */
[----:B------:R-:W-:Y:S02]  /*69f0*/  F2FP.PACK_AB R8, R170, R168 ;  /* 0x000000a8aa08723e */ /* 0x000fe400000000ff */
[----:B------:R-:W-:Y:S01]  /*6a00*/  F2FP.PACK_AB R9, R126, R165 ;  /* 0x000000a57e09723e */ /* 0x000fe200000000ff */
[----:B------:R-:W3:Y:S01]  /*6a10*/  MUFU.EX2 R97, R97 ;  /* 0x0000006100617308 */ /* 0x000ee20000000800 */
[----:B------:R-:W-:Y:S01]  /*6a20*/  F2FP.PACK_AB R10, R178, R174 ;  /* 0x000000aeb20a723e */ /* 0x000fe200000000ff */
[----:B--2---:R-:W-:-:S06]  /*6a30*/  FADD.FTZ R79, R164, R79 ;  /* 0x0000004fa44f7221 */ /* 0x004fcc0000010000 */
[----:B------:R-:W2:Y:S01]  /*6a40*/  MUFU.EX2 R167, R167 ;  /* 0x000000a700a77308 */ /* 0x000ea20000000800 */
[C---:B----4-:R-:W-:Y:S01]  /*6a50*/  F2FP.PACK_AB R11, R131.reuse, R164 ;  /* 0x000000a4830b723e */ /* 0x050fe200000000ff */
[----:B------:R-:W-:-:S06]  /*6a60*/  FADD.FTZ R79, R131, R79 ;  /* 0x0000004f834f7221 */ /* 0x000fcc0000010000 */
[----:B------:R-:W4:Y:S01]  /*6a70*/  MUFU.EX2 R194, R194 ;  /* 0x000000c200c27308 */ /* 0x000f220000000800 */
[----:B------:R-:W-:Y:S01]  /*6a80*/  HMMA.16816.F32 R156, R8, R24, R156 ;  /* 0x00000018089c723c */ /* 0x000fe2000000189c */
[----:B---3--:R-:W-:-:S06]  /*6a90*/  FADD.FTZ R75, R97, R75 ;  /* 0x0000004b614b7221 */ /* 0x008fcc0000010000 */
[----:B------:R-:W3:Y:S01]  /*6aa0*/  MUFU.EX2 R193, R193 ;  /* 0x000000c100c17308 */ /* 0x000ee20000000800 */
[----:B------:R-:W-:Y:S01]  /*6ab0*/  HMMA.16816.F32 R152, R8, R26, R152 ;  /* 0x0000001a0898723c */ /* 0x000fe20000001898 */
[----:B--2---:R-:W-:-:S06]  /*6ac0*/  FADD.FTZ R75, R167, R75 ;  /* 0x0000004ba74b7221 */ /* 0x004fcc0000010000 */
[----:B------:R2:W-:Y:S01]  /*6ad0*/  MUFU.EX2 R127, R128 ;  /* 0x00000080007f7308 */ /* 0x0005e20000000800 */
[----:B------:R-:W-:Y:S01]  /*6ae0*/  HMMA.16816.F32 R140, R8, R20, R140 ;  /* 0x00000014088c723c */ /* 0x000fe2000000188c */
[----:B----4-:R-:W-:-:S06]  /*6af0*/  FADD.FTZ R75, R194, R75 ;  /* 0x0000004bc24b7221 */ /* 0x010fcc0000010000 */
[----:B------:R-:W4:Y:S01]  /*6b00*/  MUFU.EX2 R115, R115 ;  /* 0x0000007300737308 */ /* 0x000f220000000800 */
[----:B------:R-:W-:Y:S01]  /*6b10*/  HMMA.16816.F32 R136, R8, R22, R136 ;  /* 0x000000160888723c */ /* 0x000fe20000001888 */
[----:B---3--:R-:W-:-:S06]  /*6b20*/  FADD.FTZ R75, R193, R75 ;  /* 0x0000004bc14b7221 */ /* 0x008fcc0000010000 */
[----:B------:R-:W-:Y:S01]  /*6b30*/  F2FP.PACK_AB R8, R49, R50 ;  /* 0x000000323108723e */ /* 0x000fe200000000ff */
[----:B--2---:R-:W-:Y:S01]  /*6b40*/  FFMA.FTZ R128, R99, c[0x0][0x23c], -R118 ;  /* 0x00008f0063807a23 */ /* 0x004fe20000010876 */
[----:B------:R-:W-:Y:S01]  /*6b50*/  F2FP.PACK_AB R9, R167, R97 ;  /* 0x00000061a709723e */ /* 0x000fe200000000ff */
[----:B------:R-:W-:Y:S01]  /*6b60*/  FFMA.FTZ R99, R114, c[0x0][0x23c], -R117 ;  /* 0x00008f0072637a23 */ /* 0x000fe20000010875 */
[----:B------:R-:W-:Y:S01]  /*6b70*/  F2FP.PACK_AB R10, R47, R48 ;  /* 0x000000302f0a723e */ /* 0x000fe200000000ff */
[----:B------:R-:W2:Y:S01]  /*6b80*/  MUFU.EX2 R123, R123 ;  /* 0x0000007b007b7308 */ /* 0x000ea20000000800 */
[----:B------:R-:W-:Y:S01]  /*6b90*/  F2FP.PACK_AB R11, R193, R194 ;  /* 0x000000c2c10b723e */ /* 0x000fe200000000ff */
[----:B----4-:R-:W-:-:S06]  /*6ba0*/  FADD.FTZ R82, R115, R82 ;  /* 0x0000005273527221 */ /* 0x010fcc0000010000 */
[C---:B------:R-:W-:Y:S01]  /*6bb0*/  HMMA.16816.F32 R160, R8.reuse, R24, R160 ;  /* 0x0000001808a0723c */ /* 0x040fe200000018a0 */
[----:B------:R-:W-:Y:S07]  /*6bc0*/  MUFU.EX2 R244, R244 ;  /* 0x000000f400f47308 */ /* 0x000fee0000000800 */
[----:B------:R-:W-:Y:S01]  /*6bd0*/  HMMA.16816.F32 R148, R8, R26, R148 ;  /* 0x0000001a0894723c */ /* 0x000fe20000001894 */
[----:B------:R-:W3:Y:S01]  /*6be0*/  MUFU.EX2 R98, R98 ;  /* 0x0000006200627308 */ /* 0x000ee20000000800 */
[----:B--2---:R-:W-:-:S04]  /*6bf0*/  FADD.FTZ R82, R123, R82 ;  /* 0x000000527b527221 */ /* 0x004fc80000010000 */
[----:B------:R-:W-:Y:S02]  /*6c00*/  FADD.FTZ R82, R127, R82 ;  /* 0x000000527f527221 */ /* 0x000fe40000010000 */
[C---:B------:R-:W-:Y:S01]  /*6c10*/  HMMA.16816.F32 R144, R8.reuse, R20, R144 ;  /* 0x000000140890723c */ /* 0x040fe20000001890 */
[----:B------:R-:W2:Y:S07]  /*6c20*/  MUFU.EX2 R99, R99 ;  /* 0x0000006300637308 */ /* 0x000eae0000000800 */
[----:B------:R-:W-:Y:S01]  /*6c30*/  HMMA.16816.F32 R132, R8, R22, R132 ;  /* 0x000000160884723c */ /* 0x000fe20000001884 */
[----:B------:R-:W4:Y:S01]  /*6c40*/  MUFU.EX2 R24, R113 ;  /* 0x0000007100187308 */ /* 0x000f220000000800 */
[----:B---3--:R-:W-:-:S05]  /*6c50*/  FADD.FTZ R79, R98, R79 ;  /* 0x0000004f624f7221 */ /* 0x008fca0000010000 */
[----:B------:R-:W-:Y:S02]  /*6c60*/  F2FP.PACK_AB R8, R123, R115 ;  /* 0x000000737b08723e */ /* 0x000fe400000000ff */
[----:B------:R-:W3:Y:S01]  /*6c70*/  MUFU.EX2 R239, R239 ;  /* 0x000000ef00ef7308 */ /* 0x000ee20000000800 */
[C---:B--2---:R-:W-:Y:S01]  /*6c80*/  F2FP.PACK_AB R9, R99.reuse, R98 ;  /* 0x000000626309723e */ /* 0x044fe200000000ff */
[----:B------:R-:W-:Y:S01]  /*6c90*/  FADD.FTZ R79, R99, R79 ;  /* 0x0000004f634f7221 */ /* 0x000fe20000010000 */
[C---:B------:R-:W-:Y:S01]  /*6ca0*/  F2FP.PACK_AB R10, R244.reuse, R127 ;  /* 0x0000007ff40a723e */ /* 0x040fe200000000ff */
[----:B------:R-:W-:-:S04]  /*6cb0*/  FADD.FTZ R244, R244, R82 ;  /* 0x00000052f4f47221 */ /* 0x000fc80000010000 */
[----:B------:R-:W2:Y:S01]  /*6cc0*/  MUFU.EX2 R128, R128 ;  /* 0x0000008000807308 */ /* 0x000ea20000000800 */
[----:B----4-:R-:W-:-:S07]  /*6cd0*/  FADD.FTZ R79, R24, R79 ;  /* 0x0000004f184f7221 */ /* 0x010fce0000010000 */
[----:B------:R-:W4:Y:S01]  /*6ce0*/  MUFU.EX2 R45, R45 ;  /* 0x0000002d002d7308 */ /* 0x000f220000000800 */
[C---:B---3--:R-:W-:Y:S01]  /*6cf0*/  F2FP.PACK_AB R11, R239.reuse, R24 ;  /* 0x00000018ef0b723e */ /* 0x048fe200000000ff */
[----:B------:R-:W-:-:S06]  /*6d00*/  FADD.FTZ R239, R239, R79 ;  /* 0x0000004fefef7221 */ /* 0x000fcc0000010000 */
[----:B------:R-:W3:Y:S01]  /*6d10*/  MUFU.EX2 R44, R44 ;  /* 0x0000002c002c7308 */ /* 0x000ee20000000800 */
[----:B--2---:R-:W-:Y:S01]  /*6d20*/  FADD.FTZ R75, R128, R75 ;  /* 0x0000004b804b7221 */ /* 0x004fe20000010000 */
[C---:B-1----:R-:W-:Y:S06]  /*6d30*/  HMMA.16816.F32 R156, R8.reuse, R16, R156 ;  /* 0x00000010089c723c */ /* 0x042fec000000189c */
[----:B------:R-:W1:Y:S01]  /*6d40*/  MUFU.EX2 R43, R43 ;  /* 0x0000002b002b7308 */ /* 0x000e620000000800 */
[----:B----4-:R-:W-:Y:S01]  /*6d50*/  FADD.FTZ R77, R45, R77 ;  /* 0x0000004d2d4d7221 */ /* 0x010fe20000010000 */
[C---:B------:R-:W-:Y:S06]  /*6d60*/  HMMA.16816.F32 R152, R8.reuse, R18, R152 ;  /* 0x000000120898723c */ /* 0x040fec0000001898 */
[----:B------:R-:W2:Y:S01]  /*6d70*/  MUFU.EX2 R102, R102 ;  /* 0x0000006600667308 */ /* 0x000ea20000000800 */
[----:B---3--:R-:W-:Y:S01]  /*6d80*/  FADD.FTZ R77, R44, R77 ;  /* 0x0000004d2c4d7221 */ /* 0x008fe20000010000 */
[C---:B-----5:R-:W-:Y:S06]  /*6d90*/  HMMA.16816.F32 R140, R8.reuse, R12, R140 ;  /* 0x0000000c088c723c */ /* 0x060fec000000188c */
[----:B------:R-:W3:Y:S01]  /*6da0*/  MUFU.EX2 R122, R122 ;  /* 0x0000007a007a7308 */ /* 0x000ee20000000800 */
[----:B-1----:R-:W-:Y:S01]  /*6db0*/  FADD.FTZ R246, R43, R77 ;  /* 0x0000004d2bf67221 */ /* 0x002fe20000010000 */
[----:B------:R-:W-:Y:S06]  /*6dc0*/  HMMA.16816.F32 R136, R8, R14, R136 ;  /* 0x0000000e0888723c */ /* 0x000fec0000001888 */
[----:B------:R-:W1:Y:S01]  /*6dd0*/  MUFU.EX2 R116, R116 ;  /* 0x0000007400747308 */ /* 0x000e620000000800 */
[----:B------:R-:W-:Y:S01]  /*6de0*/  F2FP.PACK_AB R8, R45, R46 ;  /* 0x0000002e2d08723e */ /* 0x000fe200000000ff */
[C---:B--2---:R-:W-:Y:S01]  /*6df0*/  FADD.FTZ R75, R102.reuse, R75 ;  /* 0x0000004b664b7221 */ /* 0x044fe20000010000 */
[----:B------:R-:W-:-:S02]  /*6e00*/  F2FP.PACK_AB R9, R102, R128 ;  /* 0x000000806609723e */ /* 0x000fc400000000ff */
[----:B------:R-:W-:Y:S01]  /*6e10*/  F2FP.PACK_AB R10, R43, R44 ;  /* 0x0000002c2b0a723e */ /* 0x000fe200000000ff */
[----:B---3--:R-:W-:Y:S01]  /*6e20*/  FADD.FTZ R75, R122, R75 ;  /* 0x0000004b7a4b7221 */ /* 0x008fe20000010000 */
[----:B-1----:R-:W-:-:S03]  /*6e30*/  F2FP.PACK_AB R11, R116, R122 ;  /* 0x0000007a740b723e */ /* 0x002fc600000000ff */
[----:B------:R-:W-:-:S04]  /*6e40*/  FADD.FTZ R245, R116, R75 ;  /* 0x0000004b74f57221 */ /* 0x000fc80000010000 */
[C---:B------:R-:W-:Y:S08]  /*6e50*/  HMMA.16816.F32 R160, R8.reuse, R16, R160 ;  /* 0x0000001008a0723c */ /* 0x040ff000000018a0 */
[C---:B------:R-:W-:Y:S08]  /*6e60*/  HMMA.16816.F32 R148, R8.reuse, R18, R148 ;  /* 0x000000120894723c */ /* 0x040ff00000001894 */
[C---:B------:R-:W-:Y:S08]  /*6e70*/  HMMA.16816.F32 R144, R8.reuse, R12, R144 ;  /* 0x0000000c0890723c */ /* 0x040ff00000001890 */
[----:B------:R-:W-:Y:S01]  /*6e80*/  HMMA.16816.F32 R132, R8, R14, R132 ;  /* 0x0000000e0884723c */ /* 0x000fe20000001884 */
[----:B------:R-:W-:Y:S07]  /*6e90*/  @!P0 BRA `(.L_x_155) ;  /* 0x000054d000008947 */ /* 0x000fee0003800000 */
[----:B------:R-:W-:Y:S01]  /*6ea0*/  IADD3 R250, R184, -0x2, RZ ;  /* 0xfffffffeb8fa7810 */ /* 0x000fe20007ffe0ff */
[----:B------:R-:W-:-:S04]  /*6eb0*/  DEPBAR.LE SB0, 0x0 ;  /* 0x000080000000791a */ /* 0x000fc80000000000 */
[----:B------:R-:W-:Y:S01]  /*6ec0*/  SHF.R.S32.HI R4, RZ, 0x1f, R250 ;  /* 0x0000001fff047819 */ /* 0x000fe200000114fa */
[----:B------:R-:W-:Y:S01]  /*6ed0*/  IMAD R5, R221, R250, RZ ;  /* 0x000000fadd057224 */ /* 0x000fe200078e02ff */
[----:B------:R-:W-:Y:S01]  /*6ee0*/  SHF.L.U64.HI R6, R7, 0x6, R6 ;  /* 0x0000000607067819 */ /* 0x000fe20000010206 */
[----:B------:R-:W-:Y:S01]  /*6ef0*/  IMAD.WIDE.U32 R8, R250, R222, R188 ;  /* 0x000000defa087225 */ /* 0x000fe200078e00bc */
[----:B------:R-:W-:-:S03]  /*6f00*/  IADD3 R37, R184, -0x2, RZ ;  /* 0xfffffffeb8257810 */ /* 0x000fc60007ffe0ff */
[----:B------:R-:W-:Y:S01]  /*6f10*/  IMAD R4, R4, R222, R5 ;  /* 0x000000de04047224 */ /* 0x000fe200078e0205 */
[----:B------:R-:W-:Y:S01]  /*6f20*/  BAR.SYNC.DEFER_BLOCKING 0x0 ;  /* 0x0000000000007b1d */ /* 0x000fe20000010000 */
[----:B------:R-:W-:Y:S01]  /*6f30*/  IMAD.SHL.U32 R5, R7, 0x40, RZ ;  /* 0x0000004007057824 */ /* 0x000fe200078e00ff */
[C---:B------:R-:W-:Y:S01]  /*6f40*/  LEA R10, P1, R8.reuse, c[0x0][0x170], 0x1 ;  /* 0x00005c00080a7a11 */ /* 0x040fe200078208ff */
[----:B------:R-:W-:Y:S02]  /*6f50*/  IMAD.IADD R4, R9, 0x1, R4 ;  /* 0x0000000109047824 */ /* 0x000fe400078e0204 */
[----:B------:R-:W-:Y:S01]  /*6f60*/  IMAD R196, R37, 0x80, R238 ;  /* 0x0000008025c47824 */ /* 0x000fe200078e02ee */
[----:B------:R-:W-:Y:S02]  /*6f70*/  IADD3 R12, P0, R5, R10, RZ ;  /* 0x0000000a050c7210 */ /* 0x000fe40007f1e0ff */
[----:B------:R-:W-:Y:S02]  /*6f80*/  LEA.HI.X R11, R8, c[0x0][0x174], R4, 0x1, P1 ;  /* 0x00005d00080b7a11 */ /* 0x000fe400008f0c04 */
[----:B------:R-:W-:-:S02]  /*6f90*/  IADD3 R4, P1, R12, R5, RZ ;  /* 0x000000050c047210 */ /* 0x000fc40007f3e0ff */
[----:B------:R-:W-:Y:S01]  /*6fa0*/  IADD3 R38, R196, 0x1, RZ ;  /* 0x00000001c4267810 */ /* 0x000fe20007ffe0ff */
[----:B------:R-:W-:Y:S01]  /*6fb0*/  IMAD.X R13, R6, 0x1, R11, P0 ;  /* 0x00000001060d7824 */ /* 0x000fe200000e060b */
[----:B------:R-:W-:Y:S02]  /*6fc0*/  IADD3 R8, P0, R4, R5, RZ ;  /* 0x0000000504087210 */ /* 0x000fe40007f1e0ff */
[C---:B------:R-:W-:Y:S01]  /*6fd0*/  ISETP.GE.AND P6, PT, R196.reuse, R233, PT ;  /* 0x000000e9c400720c */ /* 0x040fe20003fc6270 */
[--C-:B------:R-:W-:Y:S01]  /*6fe0*/  IMAD.X R5, R13, 0x1, R6.reuse, P1 ;  /* 0x000000010d057824 */ /* 0x100fe200008e0606 */
[-C--:B------:R-:W-:Y:S02]  /*6ff0*/  ISETP.GE.AND P4, PT, R196, R231.reuse, PT ;  /* 0x000000e7c400720c */ /* 0x080fe40003f86270 */
[----:B------:R-:W-:Y:S01]  /*7000*/  ISETP.GE.AND P1, PT, R38, R231, PT ;  /* 0x000000e72600720c */ /* 0x000fe20003f26270 */
[----:B------:R-:W-:Y:S01]  /*7010*/  IMAD.X R9, R5, 0x1, R6, P0 ;  /* 0x0000000105097824 */ /* 0x000fe200000e0606 */
[----:B------:R-:W-:Y:S01]  /*7020*/  ISETP.LT.OR P6, PT, R196, R234, P6 ;  /* 0x000000eac400720c */ /* 0x000fe200037c1670 */
[----:B------:R-:W-:Y:S01]  /*7030*/  @!PT LDS RZ, [RZ] ;  /* 0x00000000fffff984 */ /* 0x000fe20000000800 */
[----:B------:R-:W-:Y:S01]  /*7040*/  @!PT LDS RZ, [RZ] ;  /* 0x00000000fffff984 */ /* 0x000fe20000000800 */
[----:B------:R-:W-:Y:S01]  /*7050*/  @!PT LDS RZ, [RZ] ;  /* 0x00000000fffff984 */ /* 0x000fe20000000800 */
[----:B------:R1:W-:Y:S01]  /*7060*/  LDGSTS.E.BYPASS.LTC128B.128 [R224+0x4000], [R10.64] ;  /* 0x040000000ae07fae */ /* 0x0003e2000b901d48 */
[----:B------:R-:W-:-:S02]  /*7070*/  ISETP.LT.OR P1, PT, R38, R232, P1 ;  /* 0x000000e82600720c */ /* 0x000fc40000f21670 */
[----:B------:R-:W-:Y:S01]  /*7080*/  ISETP.LT.OR P4, PT, R196, R232, P4 ;  /* 0x000000e8c400720c */ /* 0x000fe20002781670 */
[----:B------:R2:W-:Y:S01]  /*7090*/  LDGSTS.E.BYPASS.LTC128B.128 [R224+0x4800], [R12.64] ;  /* 0x048000000ce07fae */ /* 0x0005e2000b901d48 */
[----:B------:R-:W-:Y:S02]  /*70a0*/  ISETP.GT.AND P0, PT, R37, R220, PT ;  /* 0x000000dc2500720c */ /* 0x000fe40003f04270 */
[C---:B------:R-:W-:Y:S01]  /*70b0*/  ISETP.GE.AND P3, PT, R38.reuse, R229, PT ;  /* 0x000000e52600720c */ /* 0x040fe20003f66270 */
[----:B------:R3:W-:Y:S01]  /*70c0*/  LDGSTS.E.BYPASS.LTC128B.128 [R224+0x5000], [R4.64] ;  /* 0x0500000004e07fae */ /* 0x0007e2000b901d48 */
[C---:B------:R-:W-:Y:S02]  /*70d0*/  ISETP.GE.AND P5, PT, R38.reuse, R233, PT ;  /* 0x000000e92600720c */ /* 0x040fe40003fa6270 */
[C---:B------:R-:W-:Y:S01]  /*70e0*/  ISETP.LT.OR P3, PT, R38.reuse, R230, P3 ;  /* 0x000000e62600720c */ /* 0x040fe20001f61670 */
[----:B------:R1:W-:Y:S01]  /*70f0*/  LDGSTS.E.BYPASS.LTC128B.128 [R224+0x5800], [R8.64] ;  /* 0x0580000008e07fae */ /* 0x0003e2000b901d48 */
[----:B------:R-:W-:-:S02]  /*7100*/  ISETP.GE.AND P2, PT, R38, R225, PT ;  /* 0x000000e12600720c */ /* 0x000fc40003f46270 */
[C---:B------:R-:W-:Y:S01]  /*7110*/  ISETP.LT.OR P5, PT, R38.reuse, R234, P5 ;  /* 0x000000ea2600720c */ /* 0x040fe20002fa1670 */
[----:B------:R-:W-:Y:S01]  /*7120*/  LDSM.16.M88.4 R16, [R216] ;  /* 0x00000000d810783b */ /* 0x000fe20000000200 */
[----:B------:R-:W-:-:S03]  /*7130*/  ISETP.LT.OR P2, PT, R38, R228, P2 ;  /* 0x000000e42600720c */ /* 0x000fc60001741670 */
[----:B------:R-:W2:Y:S04]  /*7140*/  LDSM.16.M88.4 R164, [R215+0x2000] ;  /* 0x00200000d7a4783b */ /* 0x000ea80000000200 */
[----:B------:R-:W1:Y:S04]  /*7150*/  LDSM.16.M88.4 R20, [R216+0x1000] ;  /* 0x00100000d814783b */ /* 0x000e680000000200 */
[----:B------:R-:W4:Y:S04]  /*7160*/  LDSM.16.M88.4 R116, [R215+0x2400] ;  /* 0x00240000d774783b */ /* 0x000f280000000200 */
[----:B------:R-:W5:Y:S04]  /*7170*/  LDSM.16.M88.4 R100, [R215+0x2800] ;  /* 0x00280000d764783b */ /* 0x000f680000000200 */
[----:B------:R-:W3:Y:S04]  /*7180*/  LDSM.16.M88.4 R84, [R215+0x2c00] ;  /* 0x002c0000d754783b */ /* 0x000ee80000000200 */
[----:B------:R-:W4:Y:S04]  /*7190*/  LDSM.16.M88.4 R68, [R215+0x3000] ;  /* 0x00300000d744783b */ /* 0x000f280000000200 */
[----:B------:R-:W4:Y:S04]  /*71a0*/  LDSM.16.M88.4 R52, [R215+0x3400] ;  /* 0x00340000d734783b */ /* 0x000f280000000200 */
[----:B------:R-:W5:Y:S04]  /*71b0*/  LDSM.16.M88.4 R32, [R215+0x3800] ;  /* 0x00380000d720783b */ /* 0x000f680000000200 */
[----:B------:R-:W5:Y:S04]  /*71c0*/  LDSM.16.M88.4 R168, [R215+0x3c00] ;  /* 0x003c0000d7a8783b */ /* 0x000f680000000200 */
[----:B------:R-:W-:Y:S04]  /*71d0*/  LDSM.16.M88.4 R176, [R214] ;  /* 0x00000000d6b0783b */ /* 0x000fe80000000200 */
[----:B------:R-:W5:Y:S01]  /*71e0*/  LDSM.16.M88.4 R180, [R213] ;  /* 0x00000000d5b4783b */ /* 0x000f620000000200 */
[-C--:B--2---:R-:W-:Y:S03]  /*71f0*/  HMMA.16816.F32 R12, R16, R164.reuse, RZ ;  /* 0x000000a4100c723c */ /* 0x084fe600000018ff */
[----:B------:R-:W2:Y:S04]  /*7200*/  LDSM.16.M88.4 R172, [R214+0x1000] ;  /* 0x00100000d6ac783b */ /* 0x000ea80000000200 */
[----:B------:R-:W0:Y:S01]  /*7210*/  LDGDEPBAR ;  /* 0x00000000000079af */ /* 0x000e220000000000 */
[C---:B-1----:R-:W-:Y:S08]  /*7220*/  HMMA.16816.F32 R8, R20.reuse, R164, RZ ;  /* 0x000000a41408723c */ /* 0x042ff000000018ff */
[C---:B---3--:R-:W-:Y:S08]  /*7230*/  HMMA.16816.F32 R4, R20.reuse, R166, RZ ;  /* 0x000000a61404723c */ /* 0x048ff000000018ff */
[C---:B----4-:R-:W-:Y:S08]  /*7240*/  HMMA.16816.F32 R124, R20.reuse, R116, RZ ;  /* 0x00000074147c723c */ /* 0x050ff000000018ff */
[C---:B------:R-:W-:Y:S08]  /*7250*/  HMMA.16816.F32 R120, R20.reuse, R118, RZ ;  /* 0x000000761478723c */ /* 0x040ff000000018ff */
[C---:B-----5:R-:W-:Y:S08]  /*7260*/  HMMA.16816.F32 R108, R20.reuse, R100, RZ ;  /* 0x00000064146c723c */ /* 0x060ff000000018ff */
        /* <DEDUP_REMOVED lines=26> */
[----:B------:R-:W1:Y:S07]  /*7410*/  LDSM.16.M88.4 R168, [R210] ;  /* 0x00000000d2a8783b */ /* 0x000e6e0000000200 */
[-C--:B------:R-:W-:Y:S08]  /*7420*/  HMMA.16816.F32 R12, R176, R180.reuse, R12 ;  /* 0x000000b4b00c723c */ /* 0x080ff0000000180c */
[C---:B--2---:R-:W-:Y:S08]  /*7430*/  HMMA.16816.F32 R8, R172.reuse, R180, R8 ;  /* 0x000000b4ac08723c */ /* 0x044ff00000001808 */
[-C--:B------:R-:W-:Y:S08]  /*7440*/  HMMA.16816.F32 R4, R172, R182.reuse, R4 ;  /* 0x000000b6ac04723c */ /* 0x080ff00000001804 */
[----:B------:R-:W-:Y:S01]  /*7450*/  FSEL R37, R12, -INF , !P6 ;  /* 0xff8000000c257808 */ /* 0x000fe20007000000 */
[----:B------:R-:W-:Y:S01]  /*7460*/  HMMA.16816.F32 R164, R176, R182, R164 ;  /* 0x000000b6b0a4723c */ /* 0x000fe200000018a4 */
[----:B------:R-:W-:-:S02]  /*7470*/  FSEL R12, R14, -INF , !P4 ;  /* 0xff8000000e0c7808 */ /* 0x000fc40006000000 */
[----:B------:R-:W-:Y:S01]  /*7480*/  FSEL R199, R15, -INF , !P1 ;  /* 0xff8000000fc77808 */ /* 0x000fe20004800000 */
[----:B------:R2:W-:Y:S01]  /*7490*/  STL [R1+0x4], R37 ;  /* 0x0000042501007387 */ /* 0x0005e20000100800 */
[C---:B------:R-:W-:Y:S02]  /*74a0*/  ISETP.GE.AND P1, PT, R196.reuse, R229, PT ;  /* 0x000000e5c400720c */ /* 0x040fe40003f26270 */
[----:B------:R-:W-:Y:S01]  /*74b0*/  FSEL R15, R9, -INF , !P3 ;  /* 0xff800000090f7808 */ /* 0x000fe20005800000 */
[----:B------:R3:W-:Y:S01]  /*74c0*/  STL [R1], R12 ;  /* 0x0000000c01007387 */ /* 0x0007e20000100800 */
[----:B------:R-:W-:Y:S01]  /*74d0*/  ISETP.LT.OR P1, PT, R196, R230, P1 ;  /* 0x000000e6c400720c */ /* 0x000fe20000f21670 */
[----:B-1----:R-:W-:Y:S01]  /*74e0*/  HMMA.16816.F32 R128, R176, R168, R128 ;  /* 0x000000a8b080723c */ /* 0x002fe20000001880 */
[----:B------:R-:W-:Y:S02]  /*74f0*/  FSEL R200, R13, -INF , !P5 ;  /* 0xff8000000dc87808 */ /* 0x000fe40006800000 */
[----:B------:R-:W-:-:S02]  /*7500*/  FSEL R201, R8, -INF , !P1 ;  /* 0xff80000008c97808 */ /* 0x000fc40004800000 */
[C---:B------:R-:W-:Y:S02]  /*7510*/  ISETP.GE.AND P5, PT, R196.reuse, R225, PT ;  /* 0x000000e1c400720c */ /* 0x040fe40003fa6270 */
[C---:B------:R-:W-:Y:S01]  /*7520*/  IADD3 R9, R196.reuse, 0x10, RZ ;  /* 0x00000010c4097810 */ /* 0x040fe20007ffe0ff */
[----:B------:R-:W-:Y:S01]  /*7530*/  HMMA.16816.F32 R124, R172, R168, R124 ;  /* 0x000000a8ac7c723c */ /* 0x000fe2000000187c */
[C---:B------:R-:W-:Y:S02]  /*7540*/  ISETP.LT.OR P5, PT, R196.reuse, R228, P5 ;  /* 0x000000e4c400720c */ /* 0x040fe40002fa1670 */
[----:B------:R-:W-:Y:S02]  /*7550*/  IADD3 R8, R196, 0x11, RZ ;  /* 0x00000011c4087810 */ /* 0x000fe40007ffe0ff */
[----:B------:R-:W-:-:S03]  /*7560*/  FSEL R13, R10, -INF , !P5 ;  /* 0xff8000000a0d7808 */ /* 0x000fc60006800000 */
[----:B------:R-:W-:Y:S01]  /*7570*/  HMMA.16816.F32 R120, R172, R170, R120 ;  /* 0x000000aaac78723c */ /* 0x000fe20000001878 */
[C---:B--2---:R-:W-:Y:S02]  /*7580*/  IADD3 R37, R196.reuse, 0x9, RZ ;  /* 0x00000009c4257810 */ /* 0x044fe40007ffe0ff */
[----:B---3--:R-:W-:-:S05]  /*7590*/  IADD3 R12, R196, 0x8, RZ ;  /* 0x00000008c40c7810 */ /* 0x008fca0007ffe0ff */
[----:B------:R-:W-:Y:S01]  /*75a0*/  HMMA.16816.F32 R116, R176, R170, R116 ;  /* 0x000000aab074723c */ /* 0x000fe20000001874 */
[-C--:B------:R-:W-:Y:S02]  /*75b0*/  ISETP.GE.AND P5, PT, R37, R233.reuse, PT ;  /* 0x000000e92500720c */ /* 0x080fe40003fa6270 */
        /* <DEDUP_REMOVED lines=8> */
[----:B------:R-:W-:Y:S02]  /*7640*/  FSEL R12, R11, -INF , !P2 ;  /* 0xff8000000b0c7808 */ /* 0x000fe40005000000 */
[----:B------:R-:W-:Y:S02]  /*7650*/  ISETP.GE.AND P2, PT, R37, R229, PT ;  /* 0x000000e52500720c */ /* 0x000fe40003f46270 */
[----:B------:R-:W-:-:S02]  /*7660*/  FSEL R202, R4, -INF , !P1 ;  /* 0xff80000004ca7808 */ /* 0x000fc40004800000 */
[C---:B------:R-:W-:Y:S02]  /*7670*/  ISETP.LT.OR P2, PT, R37.reuse, R230, P2 ;  /* 0x000000e62500720c */ /* 0x040fe40001741670 */
[C---:B------:R-:W-:Y:S02]  /*7680*/  ISETP.GE.AND P1, PT, R37.reuse, R225, PT ;  /* 0x000000e12500720c */ /* 0x040fe40003f26270 */
[----:B------:R-:W-:Y:S02]  /*7690*/  FSEL R14, R6, -INF , !P3 ;  /* 0xff800000060e7808 */ /* 0x000fe40005800000 */
[----:B------:R-:W-:Y:S02]  /*76a0*/  ISETP.GE.AND P3, PT, R37, R231, PT ;  /* 0x000000e72500720c */ /* 0x000fe40003f66270 */
[----:B------:R-:W-:Y:S02]  /*76b0*/  FSEL R4, R5, -INF , !P2 ;  /* 0xff80000005047808 */ /* 0x000fe40005000000 */
[----:B------:R-:W-:-:S02]  /*76c0*/  FSEL R10, R164, -INF , !P6 ;  /* 0xff800000a40a7808 */ /* 0x000fc40007000000 */
[C---:B------:R-:W-:Y:S01]  /*76d0*/  ISETP.LT.OR P1, PT, R37.reuse, R228, P1 ;  /* 0x000000e42500720c */ /* 0x040fe20000f21670 */
[----:B------:R-:W-:Y:S01]  /*76e0*/  STL [R1+0x8], R4 ;  /* 0x0000080401007387 */ /* 0x000fe20000100800 */
[C---:B------:R-:W-:Y:S02]  /*76f0*/  ISETP.LT.OR P3, PT, R37.reuse, R232, P3 ;  /* 0x000000e82500720c */ /* 0x040fe40001f61670 */
[----:B------:R-:W-:Y:S01]  /*7700*/  ISETP.LT.OR P5, PT, R37, R234, P5 ;  /* 0x000000ea2500720c */ /* 0x000fe20002fa1670 */
[----:B------:R1:W-:Y:S01]  /*7710*/  STL [R1+0x10], R10 ;  /* 0x0000100a01007387 */ /* 0x0003e20000100800 */
[----:B------:R-:W-:Y:S02]  /*7720*/  FSEL R203, R7, -INF , !P1 ;  /* 0xff80000007cb7808 */ /* 0x000fe40004800000 */
[----:B------:R-:W-:Y:S01]  /*7730*/  FSEL R37, R166, -INF , !P4 ;  /* 0xff800000a6257808 */ /* 0x000fe20006000000 */
[----:B------:R-:W2:Y:S01]  /*7740*/  LDSM.16.M88.4 R4, [R209] ;  /* 0x00000000d104783b */ /* 0x000ea20000000200 */
[----:B------:R-:W-:-:S02]  /*7750*/  FSEL R11, R165, -INF , !P5 ;  /* 0xff800000a50b7808 */ /* 0x000fc40006800000 */
[C---:B------:R-:W-:Y:S01]  /*7760*/  ISETP.GE.AND P2, PT, R8.reuse, R233, PT ;  /* 0x000000e90800720c */ /* 0x040fe20003f46270 */
[----:B------:R-:W-:Y:S01]  /*7770*/  STL [R1+0xc], R37 ;  /* 0x00000c2501007387 */ /* 0x000fe20000100800 */
[CC--:B------:R-:W-:Y:S02]  /*7780*/  ISETP.GE.AND P6, PT, R9.reuse, R231.reuse, PT ;  /* 0x000000e70900720c */ /* 0x0c0fe40003fc6270 */
[C---:B------:R-:W-:Y:S01]  /*7790*/  ISETP.LT.OR P2, PT, R8.reuse, R234, P2 ;  /* 0x000000ea0800720c */ /* 0x040fe20001741670 */
[----:B------:R3:W-:Y:S01]  /*77a0*/  STL [R1+0x2c], R11 ;  /* 0x00002c0b01007387 */ /* 0x0007e20000100800 */
[C---:B------:R-:W-:Y:S02]  /*77b0*/  ISETP.GE.AND P4, PT, R8.reuse, R231, PT ;  /* 0x000000e70800720c */ /* 0x040fe40003f86270 */
[-C--:B------:R-:W-:Y:S02]  /*77c0*/  ISETP.LT.OR P6, PT, R9, R232.reuse, P6 ;  /* 0x000000e80900720c */ /* 0x080fe400037c1670 */
[----:B------:R-:W-:-:S02]  /*77d0*/  ISETP.LT.OR P4, PT, R8, R232, P4 ;  /* 0x000000e80800720c */ /* 0x000fc40002781670 */
[C---:B------:R-:W-:Y:S02]  /*77e0*/  ISETP.GE.AND P1, PT, R9.reuse, R229, PT ;  /* 0x000000e50900720c */ /* 0x040fe40003f26270 */
[C---:B------:R-:W-:Y:S02]  /*77f0*/  ISETP.GE.AND P5, PT, R9.reuse, R225, PT ;  /* 0x000000e10900720c */ /* 0x040fe40003fa6270 */
[----:B------:R-:W-:Y:S02]  /*7800*/  ISETP.LT.OR P1, PT, R9, R230, P1 ;  /* 0x000000e60900720c */ /* 0x000fe40000f21670 */
[----:B-1----:R-:W-:Y:S02]  /*7810*/  FSEL R10, R167, -INF , !P3 ;  /* 0xff800000a70a7808 */ /* 0x002fe40005800000 */
[C---:B------:R-:W-:Y:S02]  /*7820*/  ISETP.GE.AND P3, PT, R9.reuse, R233, PT ;  /* 0x000000e90900720c */ /* 0x040fe40003f66270 */
[C---:B------:R-:W-:Y:S01]  /*7830*/  ISETP.LT.OR P5, PT, R9.reuse, R228, P5 ;  /* 0x000000e40900720c */ /* 0x040fe20002fa1670 */
[----:B------:R1:W-:Y:S01]  /*7840*/  STL [R1+0x20], R10 ;  /* 0x0000200a01007387 */ /* 0x0003e20000100800 */
[----:B------:R-:W-:-:S02]  /*7850*/  ISETP.LT.OR P3, PT, R9, R234, P3 ;  /* 0x000000ea0900720c */ /* 0x000fc40001f61670 */
[----:B------:R-:W-:Y:S02]  /*7860*/  IADD3 R9, R196, 0x18, RZ ;  /* 0x00000018c4097810 */ /* 0x000fe40007ffe0ff */
[----:B------:R-:W-:Y:S02]  /*7870*/  FSEL R39, R126, -INF , !P5 ;  /* 0xff8000007e277808 */ /* 0x000fe40006800000 */
[----:B---3--:R-:W-:Y:S02]  /*7880*/  FSEL R11, R130, -INF , !P6 ;  /* 0xff800000820b7808 */ /* 0x008fe40007000000 */
[----:B------:R-:W-:-:S04]  /*7890*/  ISETP.GE.AND P6, PT, R9, R233, PT ;  /* 0x000000e90900720c */ /* 0x000fc80003fc6270 */
[----:B------:R-:W-:Y:S01]  /*78a0*/  ISETP.LT.OR P6, PT, R9, R234, P6 ;  /* 0x000000ea0900720c */ /* 0x000fe200037c1670 */
[----:B--2---:R-:W-:Y:S03]  /*78b0*/  HMMA.16816.F32 R112, R176, R4, R112 ;  /* 0x00000004b070723c */ /* 0x004fe60000001870 */
[----:B------:R-:W-:-:S05]  /*78c0*/  FSEL R116, R116, -INF , !P6 ;  /* 0xff80000074747808 */ /* 0x000fca0007000000 */
[----:B------:R-:W-:Y:S01]  /*78d0*/  HMMA.16816.F32 R108, R172, R4, R108 ;  /* 0x00000004ac6c723c */ /* 0x000fe2000000186c */
[----:B-1----:R-:W-:Y:S02]  /*78e0*/  FSEL R10, R128, -INF , !P3 ;  /* 0xff800000800a7808 */ /* 0x002fe40005800000 */
[----:B------:R-:W-:-:S04]  /*78f0*/  ISETP.GE.AND P3, PT, R8, R229, PT ;  /* 0x000000e50800720c */ /* 0x000fc80003f66270 */
[----:B------:R-:W-:Y:S01]  /*7900*/  IADD3 R5, R196, 0x20, RZ ;  /* 0x00000020c4057810 */ /* 0x000fe20007ffe0ff */
[----:B------:R1:W-:Y:S01]  /*7910*/  STL [R1+0x30], R10 ;  /* 0x0000300a01007387 */ /* 0x0003e20000100800 */
[----:B------:R-:W-:Y:S01]  /*7920*/  ISETP.LT.OR P3, PT, R8, R230, P3 ;  /* 0x000000e60800720c */ /* 0x000fe20001f61670 */
[----:B------:R-:W-:Y:S01]  /*7930*/  HMMA.16816.F32 R104, R172, R6, R104 ;  /* 0x00000006ac68723c */ /* 0x000fe20000001868 */
[----:B------:R-:W-:-:S04]  /*7940*/  ISETP.GE.AND P6, PT, R5, R231, PT ;  /* 0x000000e70500720c */ /* 0x000fc80003fc6270 */
[----:B------:R-:W-:-:S03]  /*7950*/  ISETP.LT.OR P6, PT, R5, R232, P6 ;  /* 0x000000e80500720c */ /* 0x000fc600037c1670 */
[----:B------:R-:W-:Y:S01]  /*7960*/  HMMA.16816.F32 R100, R176, R6, R100 ;  /* 0x00000006b064723c */ /* 0x000fe20000001864 */
[----:B------:R-:W-:Y:S02]  /*7970*/  FSEL R114, R114, -INF , !P6 ;  /* 0xff80000072727808 */ /* 0x000fe40007000000 */
[----:B-1----:R-:W-:Y:S02]  /*7980*/  FSEL R10, R129, -INF , !P2 ;  /* 0xff800000810a7808 */ /* 0x002fe40005000000 */
[----:B------:R-:W-:-:S03]  /*7990*/  ISETP.GE.AND P2, PT, R8, R225, PT ;  /* 0x000000e10800720c */ /* 0x000fc60003f46270 */
[----:B------:R1:W-:Y:S01]  /*79a0*/  STL [R1+0x34], R10 ;  /* 0x0000340a01007387 */ /* 0x0003e20000100800 */
[----:B------:R-:W-:Y:S02]  /*79b0*/  ISETP.LT.OR P2, PT, R8, R228, P2 ;  /* 0x000000e40800720c */ /* 0x000fe40001741670 */
[----:B------:R-:W-:Y:S01]  /*79c0*/  IADD3 R8, R196, 0x19, RZ ;  /* 0x00000019c4087810 */ /* 0x000fe20007ffe0ff */
[----:B------:R2:W-:Y:S01]  /*79d0*/  STL [R1+0x28], R11 ;  /* 0x0000280b01007387 */ /* 0x0005e20000100800 */
[----:B------:R-:W-:Y:S02]  /*79e0*/  FSEL R38, R127, -INF , !P2 ;  /* 0xff8000007f267808 */ /* 0x000fe40005000000 */
[C---:B------:R-:W-:Y:S02]  /*79f0*/  ISETP.GE.AND P5, PT, R8.reuse, R233, PT ;  /* 0x000000e90800720c */ /* 0x040fe40003fa6270 */
[C---:B------:R-:W-:Y:S02]  /*7a00*/  ISETP.GE.AND P2, PT, R8.reuse, R229, PT ;  /* 0x000000e50800720c */ /* 0x040fe40003f46270 */
[----:B------:R-:W-:-:S02]  /*7a10*/  ISETP.LT.OR P5, PT, R8, R234, P5 ;  /* 0x000000ea0800720c */ /* 0x000fc40002fa1670 */
[----:B------:R-:W-:Y:S02]  /*7a20*/  ISETP.LT.OR P2, PT, R8, R230, P2 ;  /* 0x000000e60800720c */ /* 0x000fe40001741670 */
[----:B------:R-:W-:Y:S02]  /*7a30*/  FSEL R117, R117, -INF , !P5 ;  /* 0xff80000075757808 */ /* 0x000fe40006800000 */
[----:B------:R-:W-:Y:S02]  /*7a40*/  FSEL R4, R121, -INF , !P2 ;  /* 0xff80000079047808 */ /* 0x000fe40005000000 */
[----:B------:R-:W-:-:S04]  /*7a50*/  ISETP.GE.AND P5, PT, R5, R225, PT ;  /* 0x000000e10500720c */ /* 0x000fc80003fa6270 */
[----:B------:R-:W-:Y:S02]  /*7a60*/  ISETP.LT.OR P5, PT, R5, R228, P5 ;  /* 0x000000e40500720c */ /* 0x000fe40002fa1670 */
[----:B-1----:R-:W-:Y:S02]  /*7a70*/  FSEL R10, R131, -INF , !P4 ;  /* 0xff800000830a7808 */ /* 0x002fe40006000000 */
[C---:B------:R-:W-:Y:S02]  /*7a80*/  ISETP.GE.AND P4, PT, R9.reuse, R231, PT ;  /* 0x000000e70900720c */ /* 0x040fe40003f86270 */
[----:B--2---:R-:W-:Y:S01]  /*7a90*/  FSEL R11, R124, -INF , !P1 ;  /* 0xff8000007c0b7808 */ /* 0x004fe20004800000 */
[----:B------:R1:W-:Y:S01]  /*7aa0*/  STL [R1+0x24], R10 ;  /* 0x0000240a01007387 */ /* 0x0003e20000100800 */
[C---:B------:R-:W-:Y:S02]  /*7ab0*/  ISETP.GE.AND P1, PT, R9.reuse, R229, PT ;  /* 0x000000e50900720c */ /* 0x040fe40003f26270 */
[C---:B------:R-:W-:Y:S01]  /*7ac0*/  ISETP.LT.OR P4, PT, R9.reuse, R232, P4 ;  /* 0x000000e80900720c */ /* 0x040fe20002781670 */
[----:B------:R-:W-:Y:S01]  /*7ad0*/  STL [R1+0x1c], R11 ;  /* 0x00001c0b01007387 */ /* 0x000fe20000100800 */
[----:B------:R-:W-:-:S02]  /*7ae0*/  ISETP.LT.OR P1, PT, R9, R230, P1 ;  /* 0x000000e60900720c */ /* 0x000fc40000f21670 */
[----:B------:R-:W-:Y:S02]  /*7af0*/  FSEL R118, R118, -INF , !P4 ;  /* 0xff80000076767808 */ /* 0x000fe40006000000 */
[----:B------:R-:W-:Y:S02]  /*7b00*/  FSEL R120, R120, -INF , !P1 ;  /* 0xff80000078787808 */ /* 0x000fe40004800000 */
[----:B------:R-:W-:Y:S02]  /*7b10*/  ISETP.GE.AND P1, PT, R8, R225, PT ;  /* 0x000000e10800720c */ /* 0x000fe40003f26270 */
[----:B------:R-:W-:Y:S02]  /*7b20*/  FSEL R183, R110, -INF , !P5 ;  /* 0xff8000006eb77808 */ /* 0x000fe40006800000 */
[----:B------:R-:W-:-:S04]  /*7b30*/  ISETP.LT.OR P1, PT, R8, R228, P1 ;  /* 0x000000e40800720c */ /* 0x000fc80000f21670 */
[----:B------:R-:W-:Y:S02]  /*7b40*/  FSEL R123, R123, -INF , !P1 ;  /* 0xff8000007b7b7808 */ /* 0x000fe40004800000 */
[----:B------:R-:W-:Y:S02]  /*7b50*/  ISETP.GE.AND P1, PT, R5, R229, PT ;  /* 0x000000e50500720c */ /* 0x000fe40003f26270 */
[----:B-1----:R-:W-:Y:S02]  /*7b60*/  FSEL R10, R125, -INF , !P3 ;  /* 0xff8000007d0a7808 */ /* 0x002fe40005800000 */
[----:B------:R-:W-:Y:S02]  /*7b70*/  ISETP.GE.AND P3, PT, R9, R225, PT ;  /* 0x000000e10900720c */ /* 0x000fe40003f66270 */
[----:B------:R-:W-:Y:S01]  /*7b80*/  ISETP.LT.OR P1, PT, R5, R230, P1 ;  /* 0x000000e60500720c */ /* 0x000fe20000f21670 */
[----:B------:R-:W-:Y:S01]  /*7b90*/  STL [R1+0x14], R10 ;  /* 0x0000140a01007387 */ /* 0x000fe20000100800 */
[----:B------:R-:W-:-:S02]  /*7ba0*/  ISETP.LT.OR P3, PT, R9, R228, P3 ;  /* 0x000000e40900720c */ /* 0x000fc40001f61670 */
[----:B------:R-:W-:Y:S01]  /*7bb0*/  FSEL R248, R108, -INF , !P1 ;  /* 0xff8000006cf87808 */ /* 0x000fe20004800000 */
[----:B------:R1:W-:Y:S01]  /*7bc0*/  STL [R1+0x18], R4 ;  /* 0x0000180401007387 */ /* 0x0003e20000100800 */
[----:B------:R-:W-:Y:S02]  /*7bd0*/  FSEL R37, R122, -INF , !P3 ;  /* 0xff8000007a257808 */ /* 0x000fe40005800000 */
[----:B------:R-:W-:-:S04]  /*7be0*/  ISETP.GE.AND P3, PT, R8, R231, PT ;  /* 0x000000e70800720c */ /* 0x000fc80003f66270 */
[----:B------:R-:W-:Y:S02]  /*7bf0*/  ISETP.LT.OR P3, PT, R8, R232, P3 ;  /* 0x000000e80800720c */ /* 0x000fe40001f61670 */
[----:B------:R-:W2:Y:S02]  /*7c00*/  LDSM.16.M88.4 R8, [R208] ;  /* 0x00000000d008783b */ /* 0x000ea40000000200 */
[----:B------:R-:W-:Y:S02]  /*7c10*/  FSEL R119, R119, -INF , !P3 ;  /* 0xff80000077777808 */ /* 0x000fe40005800000 */
[----:B------:R-:W-:-:S04]  /*7c20*/  ISETP.GE.AND P3, PT, R5, R233, PT ;  /* 0x000000e90500720c */ /* 0x000fc80003f66270 */
[----:B------:R-:W-:Y:S02]  /*7c30*/  ISETP.LT.OR P3, PT, R5, R234, P3 ;  /* 0x000000ea0500720c */ /* 0x000fe40001f61670 */
[----:B------:R-:W-:Y:S02]  /*7c40*/  IADD3 R5, R196, 0x28, RZ ;  /* 0x00000028c4057810 */ /* 0x000fe40007ffe0ff */
[----:B------:R-:W-:Y:S02]  /*7c50*/  FSEL R112, R112, -INF , !P3 ;  /* 0xff80000070707808 */ /* 0x000fe40005800000 */
[C---:B------:R-:W-:Y:S02]  /*7c60*/  ISETP.GE.AND P1, PT, R5.reuse, R229, PT ;  /* 0x000000e50500720c */ /* 0x040fe40003f26270 */
[----:B-1----:R-:W-:Y:S02]  /*7c70*/  IADD3 R4, R196, 0x21, RZ ;  /* 0x00000021c4047810 */ /* 0x002fe40007ffe0ff */
[----:B------:R-:W-:-:S02]  /*7c80*/  ISETP.LT.OR P1, PT, R5, R230, P1 ;  /* 0x000000e60500720c */ /* 0x000fc40000f21670 */
[C---:B------:R-:W-:Y:S02]  /*7c90*/  ISETP.GE.AND P2, PT, R4.reuse, R233, PT ;  /* 0x000000e90400720c */ /* 0x040fe40003f46270 */
[C---:B------:R-:W-:Y:S02]  /*7ca0*/  ISETP.GE.AND P3, PT, R4.reuse, R229, PT ;  /* 0x000000e50400720c */ /* 0x040fe40003f66270 */
[C---:B------:R-:W-:Y:S02]  /*7cb0*/  ISETP.LT.OR P2, PT, R4.reuse, R234, P2 ;  /* 0x000000ea0400720c */ /* 0x040fe40001741670 */
[----:B------:R-:W-:Y:S02]  /*7cc0*/  ISETP.LT.OR P3, PT, R4, R230, P3 ;  /* 0x000000e60400720c */ /* 0x000fe40001f61670 */
[----:B------:R-:W-:Y:S02]  /*7cd0*/  FSEL R113, R113, -INF , !P2 ;  /* 0xff80000071717808 */ /* 0x000fe40005000000 */
[----:B------:R-:W-:-:S02]  /*7ce0*/  FSEL R124, R109, -INF , !P3 ;  /* 0xff8000006d7c7808 */ /* 0x000fc40005800000 */
[C---:B------:R-:W-:Y:S02]  /*7cf0*/  ISETP.GE.AND P4, PT, R4.reuse, R231, PT ;  /* 0x000000e70400720c */ /* 0x040fe40003f86270 */
[CC--:B------:R-:W-:Y:S02]  /*7d00*/  ISETP.GE.AND P2, PT, R4.reuse, R225.reuse, PT ;  /* 0x000000e10400720c */ /* 0x0c0fe40003f46270 */
[C---:B------:R-:W-:Y:S02]  /*7d10*/  ISETP.GE.AND P3, PT, R5.reuse, R225, PT ;  /* 0x000000e10500720c */ /* 0x040fe40003f66270 */
[C---:B------:R-:W-:Y:S02]  /*7d20*/  ISETP.LT.OR P4, PT, R4.reuse, R232, P4 ;  /* 0x000000e80400720c */ /* 0x040fe40002781670 */
[-C--:B------:R-:W-:Y:S01]  /*7d30*/  ISETP.LT.OR P2, PT, R4, R228.reuse, P2 ;  /* 0x000000e40400720c */ /* 0x080fe20001741670 */
[----:B--2---:R-:W-:Y:S01]  /*7d40*/  HMMA.16816.F32 R96, R176, R8, R96 ;  /* 0x00000008b060723c */ /* 0x004fe20000001860 */
[----:B------:R-:W-:-:S02]  /*7d50*/  ISETP.LT.OR P3, PT, R5, R228, P3 ;  /* 0x000000e40500720c */ /* 0x000fc40001f61670 */
[----:B------:R-:W-:Y:S02]  /*7d60*/  IADD3 R4, R196, 0x29, RZ ;  /* 0x00000029c4047810 */ /* 0x000fe40007ffe0ff */
[----:B------:R-:W-:Y:S02]  /*7d70*/  FSEL R115, R115, -INF , !P4 ;  /* 0xff80000073737808 */ /* 0x000fe40006000000 */
[----:B------:R-:W-:Y:S01]  /*7d80*/  FSEL R171, R111, -INF , !P2 ;  /* 0xff8000006fab7808 */ /* 0x000fe20005000000 */
[----:B------:R-:W-:Y:S01]  /*7d90*/  HMMA.16816.F32 R92, R172, R8, R92 ;  /* 0x00000008ac5c723c */ /* 0x000fe2000000185c */
[----:B------:R-:W-:Y:S02]  /*7da0*/  FSEL R129, R104, -INF , !P1 ;  /* 0xff80000068817808 */ /* 0x000fe40004800000 */
[----:B------:R-:W-:Y:S02]  /*7db0*/  FSEL R182, R106, -INF , !P3 ;  /* 0xff8000006ab67808 */ /* 0x000fe40005800000 */
[----:B------:R-:W-:-:S02]  /*7dc0*/  ISETP.GE.AND P6, PT, R5, R233, PT ;  /* 0x000000e90500720c */ /* 0x000fc40003fc6270 */
[C---:B------:R-:W-:Y:S01]  /*7dd0*/  ISETP.GE.AND P4, PT, R5.reuse, R231, PT ;  /* 0x000000e70500720c */ /* 0x040fe20003f86270 */
[-C--:B------:R-:W-:Y:S01]  /*7de0*/  HMMA.16816.F32 R88, R172, R10.reuse, R88 ;  /* 0x0000000aac58723c */ /* 0x080fe20000001858 */
[C---:B------:R-:W-:Y:S02]  /*7df0*/  ISETP.GE.AND P5, PT, R4.reuse, R233, PT ;  /* 0x000000e90400720c */ /* 0x040fe40003fa6270 */
[C---:B------:R-:W-:Y:S02]  /*7e00*/  ISETP.GE.AND P2, PT, R4.reuse, R229, PT ;  /* 0x000000e50400720c */ /* 0x040fe40003f46270 */
[C---:B------:R-:W-:Y:S02]  /*7e10*/  ISETP.GE.AND P1, PT, R4.reuse, R225, PT ;  /* 0x000000e10400720c */ /* 0x040fe40003f26270 */
[----:B------:R-:W-:Y:S01]  /*7e20*/  ISETP.GE.AND P3, PT, R4, R231, PT ;  /* 0x000000e70400720c */ /* 0x000fe20003f66270 */
[----:B------:R-:W-:Y:S01]  /*7e30*/  HMMA.16816.F32 R84, R176, R10, R84 ;  /* 0x0000000ab054723c */ /* 0x000fe20000001854 */
[----:B------:R-:W-:-:S02]  /*7e40*/  ISETP.LT.OR P6, PT, R5, R234, P6 ;  /* 0x000000ea0500720c */ /* 0x000fc400037c1670 */
[----:B------:R-:W-:Y:S02]  /*7e50*/  ISETP.LT.OR P4, PT, R5, R232, P4 ;  /* 0x000000e80500720c */ /* 0x000fe40002781670 */
[C---:B------:R-:W-:Y:S02]  /*7e60*/  ISETP.LT.OR P5, PT, R4.reuse, R234, P5 ;  /* 0x000000ea0400720c */ /* 0x040fe40002fa1670 */
[C---:B------:R-:W-:Y:S02]  /*7e70*/  ISETP.LT.OR P2, PT, R4.reuse, R230, P2 ;  /* 0x000000e60400720c */ /* 0x040fe40001741670 */
[C---:B------:R-:W-:Y:S02]  /*7e80*/  ISETP.LT.OR P1, PT, R4.reuse, R228, P1 ;  /* 0x000000e40400720c */ /* 0x040fe40000f21670 */
[----:B------:R-:W-:Y:S02]  /*7e90*/  ISETP.LT.OR P3, PT, R4, R232, P3 ;  /* 0x000000e80400720c */ /* 0x000fe40001f61670 */
[----:B------:R-:W1:Y:S01]  /*7ea0*/  LDSM.16.M88.4 R4, [R207] ;  /* 0x00000000cf04783b */ /* 0x000e620000000200 */
[----:B------:R-:W-:-:S02]  /*7eb0*/  IADD3 R9, R196, 0x30, RZ ;  /* 0x00000030c4097810 */ /* 0x000fc40007ffe0ff */
[----:B------:R-:W-:Y:S02]  /*7ec0*/  FSEL R106, R103, -INF , !P3 ;  /* 0xff800000676a7808 */ /* 0x000fe40005800000 */
[C---:B------:R-:W-:Y:S02]  /*7ed0*/  ISETP.GE.AND P3, PT, R9.reuse, R233, PT ;  /* 0x000000e90900720c */ /* 0x040fe40003f66270 */
[----:B------:R-:W-:Y:S02]  /*7ee0*/  IADD3 R8, R196, 0x31, RZ ;  /* 0x00000031c4087810 */ /* 0x000fe40007ffe0ff */
[----:B------:R-:W-:Y:S02]  /*7ef0*/  ISETP.LT.OR P3, PT, R9, R234, P3 ;  /* 0x000000ea0900720c */ /* 0x000fe40001f61670 */
[----:B------:R-:W-:Y:S02]  /*7f00*/  FSEL R249, R105, -INF , !P2 ;  /* 0xff80000069f97808 */ /* 0x000fe40005000000 */
        /* <DEDUP_REMOVED lines=9> */
[C---:B------:R-:W-:Y:S02]  /*7fa0*/  ISETP.GE.AND P3, PT, R8.reuse, R229, PT ;  /* 0x000000e50800720c */ /* 0x040fe40003f66270 */
[----:B------:R-:W-:Y:S02]  /*7fb0*/  ISETP.LT.OR P2, PT, R8, R234, P2 ;  /* 0x000000ea0800720c */ /* 0x000fe40001741670 */
[C---:B------:R-:W-:Y:S02]  /*7fc0*/  ISETP.LT.OR P6, PT, R9.reuse, R232, P6 ;  /* 0x000000e80900720c */ /* 0x040fe400037c1670 */
[----:B------:R-:W-:-:S02]  /*7fd0*/  ISETP.LT.OR P1, PT, R9, R230, P1 ;  /* 0x000000e60900720c */ /* 0x000fc40000f21670 */
[----:B------:R-:W-:Y:S01]  /*7fe0*/  ISETP.LT.OR P5, PT, R9, R228, P5 ;  /* 0x000000e40900720c */ /* 0x000fe20002fa1670 */
[-C--:B-1----:R-:W-:Y:S01]  /*7ff0*/  HMMA.16816.F32 R80, R176, R4.reuse, R80 ;  /* 0x00000004b050723c */ /* 0x082fe20000001850 */
[----:B------:R-:W-:Y:S02]  /*8000*/  ISETP.LT.OR P3, PT, R8, R230, P3 ;  /* 0x000000e60800720c */ /* 0x000fe40001f61670 */
[----:B------:R-:W-:Y:S02]  /*8010*/  IADD3 R9, R196, 0x38, RZ ;  /* 0x00000038c4097810 */ /* 0x000fe40007ffe0ff */
[----:B------:R-:W-:Y:S02]  /*8020*/  FSEL R110, R97, -INF , !P2 ;  /* 0xff800000616e7808 */ /* 0x000fe40005000000 */
[----:B------:R-:W-:Y:S01]  /*8030*/  FSEL R194, R92, -INF , !P1 ;  /* 0xff8000005cc27808 */ /* 0x000fe20004800000 */
[----:B------:R-:W-:Y:S01]  /*8040*/  HMMA.16816.F32 R76, R172, R4, R76 ;  /* 0x00000004ac4c723c */ /* 0x000fe2000000184c */
[----:B------:R-:W-:-:S02]  /*8050*/  FSEL R191, R93, -INF , !P3 ;  /* 0xff8000005dbf7808 */ /* 0x000fc40005800000 */
[C---:B------:R-:W-:Y:S02]  /*8060*/  ISETP.GE.AND P4, PT, R8.reuse, R231, PT ;  /* 0x000000e70800720c */ /* 0x040fe40003f86270 */
[C---:B------:R-:W-:Y:S02]  /*8070*/  ISETP.GE.AND P2, PT, R8.reuse, R225, PT ;  /* 0x000000e10800720c */ /* 0x040fe40003f46270 */
[C---:B------:R-:W-:Y:S01]  /*8080*/  ISETP.GE.AND P1, PT, R9.reuse, R229, PT ;  /* 0x000000e50900720c */ /* 0x040fe20003f26270 */
[----:B------:R-:W-:Y:S01]  /*8090*/  HMMA.16816.F32 R68, R176, R6, R68 ;  /* 0x00000006b044723c */ /* 0x000fe20000001844 */
[----:B------:R-:W-:Y:S02]  /*80a0*/  ISETP.GE.AND P3, PT, R9, R225, PT ;  /* 0x000000e10900720c */ /* 0x000fe40003f66270 */
[C---:B------:R-:W-:Y:S02]  /*80b0*/  ISETP.LT.OR P4, PT, R8.reuse, R232, P4 ;  /* 0x000000e80800720c */ /* 0x040fe40002781670 */
[----:B------:R-:W-:-:S02]  /*80c0*/  ISETP.LT.OR P2, PT, R8, R228, P2 ;  /* 0x000000e40800720c */ /* 0x000fc40001741670 */
[C---:B------:R-:W-:Y:S01]  /*80d0*/  ISETP.LT.OR P1, PT, R9.reuse, R230, P1 ;  /* 0x000000e60900720c */ /* 0x040fe20000f21670 */
[----:B------:R-:W-:Y:S01]  /*80e0*/  HMMA.16816.F32 R72, R172, R6, R72 ;  /* 0x00000006ac48723c */ /* 0x000fe20000001848 */
[----:B------:R-:W-:Y:S02]  /*80f0*/  ISETP.LT.OR P3, PT, R9, R228, P3 ;  /* 0x000000e40900720c */ /* 0x000fe40001f61670 */
[----:B------:R-:W-:Y:S02]  /*8100*/  IADD3 R8, R196, 0x39, RZ ;  /* 0x00000039c4087810 */ /* 0x000fe40007ffe0ff */
[----:B------:R-:W-:Y:S02]  /*8110*/  FSEL R98, R98, -INF , !P6 ;  /* 0xff80000062627808 */ /* 0x000fe40007000000 */
[----:B------:R-:W-:Y:S02]  /*8120*/  FSEL R97, R99, -INF , !P4 ;  /* 0xff80000063617808 */ /* 0x000fe40006000000 */
[----:B------:R-:W-:-:S02]  /*8130*/  FSEL R168, R94, -INF , !P5 ;  /* 0xff8000005ea87808 */ /* 0x000fc40006800000 */
[----:B------:R-:W-:Y:S02]  /*8140*/  FSEL R128, R95, -INF , !P2 ;  /* 0xff8000005f807808 */ /* 0x000fe40005000000 */
[----:B------:R-:W-:Y:S02]  /*8150*/  FSEL R193, R88, -INF , !P1 ;  /* 0xff80000058c17808 */ /* 0x000fe40004800000 */
[----:B------:R-:W-:Y:S02]  /*8160*/  FSEL R167, R90, -INF , !P3 ;  /* 0xff8000005aa77808 */ /* 0x000fe40005800000 */
[C---:B------:R-:W-:Y:S02]  /*8170*/  ISETP.GE.AND P6, PT, R9.reuse, R233, PT ;  /* 0x000000e90900720c */ /* 0x040fe40003fc6270 */
[----:B------:R-:W-:Y:S02]  /*8180*/  ISETP.GE.AND P4, PT, R9, R231, PT ;  /* 0x000000e70900720c */ /* 0x000fe40003f86270 */
[----:B------:R-:W-:-:S02]  /*8190*/  ISETP.GE.AND P5, PT, R8, R233, PT ;  /* 0x000000e90800720c */ /* 0x000fc40003fa6270 */
[C---:B------:R-:W-:Y:S02]  /*81a0*/  ISETP.GE.AND P2, PT, R8.reuse, R229, PT ;  /* 0x000000e50800720c */ /* 0x040fe40003f46270 */
[C---:B------:R-:W-:Y:S02]  /*81b0*/  ISETP.GE.AND P1, PT, R8.reuse, R225, PT ;  /* 0x000000e10800720c */ /* 0x040fe40003f26270 */
[C---:B------:R-:W-:Y:S02]  /*81c0*/  ISETP.GE.AND P3, PT, R8.reuse, R231, PT ;  /* 0x000000e70800720c */ /* 0x040fe40003f66270 */
[C---:B------:R-:W-:Y:S02]  /*81d0*/  ISETP.LT.OR P6, PT, R9.reuse, R234, P6 ;  /* 0x000000ea0900720c */ /* 0x040fe400037c1670 */
[----:B------:R-:W-:Y:S02]  /*81e0*/  ISETP.LT.OR P4, PT, R9, R232, P4 ;  /* 0x000000e80900720c */ /* 0x000fe40002781670 */
[----:B------:R-:W-:-:S02]  /*81f0*/  ISETP.LT.OR P5, PT, R8, R234, P5 ;  /* 0x000000ea0800720c */ /* 0x000fc40002fa1670 */
[C---:B------:R-:W-:Y:S02]  /*8200*/  ISETP.LT.OR P2, PT, R8.reuse, R230, P2 ;  /* 0x000000e60800720c */ /* 0x040fe40001741670 */
[C---:B------:R-:W-:Y:S02]  /*8210*/  ISETP.LT.OR P1, PT, R8.reuse, R228, P1 ;  /* 0x000000e40800720c */ /* 0x040fe40000f21670 */
[----:B------:R-:W-:Y:S02]  /*8220*/  ISETP.LT.OR P3, PT, R8, R232, P3 ;  /* 0x000000e80800720c */ /* 0x000fe40001f61670 */
[----:B------:R-:W1:Y:S01]  /*8230*/  LDSM.16.M88.4 R8, [R206] ;  /* 0x00000000ce08783b */ /* 0x000e620000000200 */
[C---:B------:R-:W-:Y:S02]  /*8240*/  IADD3 R5, R196.reuse, 0x40, RZ ;  /* 0x00000040c4057810 */ /* 0x040fe40007ffe0ff */
[----:B------:R-:W-:Y:S02]  /*8250*/  IADD3 R4, R196, 0x41, RZ ;  /* 0x00000041c4047810 */ /* 0x000fe40007ffe0ff */
[----:B------:R-:W-:-:S02]  /*8260*/  FSEL R109, R86, -INF , !P4 ;  /* 0xff800000566d7808 */ /* 0x000fc40006000000 */
[----:B------:R-:W-:Y:S02]  /*8270*/  FSEL R85, R85, -INF , !P5 ;  /* 0xff80000055557808 */ /* 0x000fe40006800000 */
[CC--:B------:R-:W-:Y:S02]  /*8280*/  ISETP.GE.AND P4, PT, R5.reuse, R233.reuse, PT ;  /* 0x000000e90500720c */ /* 0x0c0fe40003f86270 */
[C---:B------:R-:W-:Y:S02]  /*8290*/  ISETP.GE.AND P5, PT, R4.reuse, R233, PT ;  /* 0x000000e90400720c */ /* 0x040fe40003fa6270 */
[-C--:B------:R-:W-:Y:S02]  /*82a0*/  ISETP.LT.OR P4, PT, R5, R234.reuse, P4 ;  /* 0x000000ea0500720c */ /* 0x080fe40002781670 */
[----:B------:R-:W-:Y:S02]  /*82b0*/  ISETP.LT.OR P5, PT, R4, R234, P5 ;  /* 0x000000ea0400720c */ /* 0x000fe40002fa1670 */
[----:B------:R-:W-:-:S02]  /*82c0*/  FSEL R195, R89, -INF , !P2 ;  /* 0xff80000059c37808 */ /* 0x000fc40005000000 */
[----:B------:R-:W-:Y:S02]  /*82d0*/  FSEL R166, R91, -INF , !P1 ;  /* 0xff8000005ba67808 */ /* 0x000fe40004800000 */
[----:B------:R-:W-:Y:S02]  /*82e0*/  FSEL R86, R87, -INF , !P3 ;  /* 0xff80000057567808 */ /* 0x000fe40005800000 */
[-C--:B------:R-:W-:Y:S02]  /*82f0*/  ISETP.GE.AND P2, PT, R5, R231.reuse, PT ;  /* 0x000000e70500720c */ /* 0x080fe40003f46270 */
[----:B------:R-:W-:Y:S01]  /*8300*/  FSEL R80, R80, -INF , !P4 ;  /* 0xff80000050507808 */ /* 0x000fe20006000000 */
[----:B------:R-:W-:Y:S01]  /*8310*/  STL [R1+0x38], R86 ;  /* 0x0000385601007387 */ /* 0x000fe20000100800 */
[----:B------:R-:W-:Y:S02]  /*8320*/  FSEL R81, R81, -INF , !P5 ;  /* 0xff80000051517808 */ /* 0x000fe40006800000 */
[----:B------:R-:W-:-:S02]  /*8330*/  ISETP.GE.AND P1, PT, R4, R231, PT ;  /* 0x000000e70400720c */ /* 0x000fc40003f26270 */
[CC--:B------:R-:W-:Y:S02]  /*8340*/  ISETP.GE.AND P3, PT, R5.reuse, R229.reuse, PT ;  /* 0x000000e50500720c */ /* 0x0c0fe40003f66270 */
[C---:B------:R-:W-:Y:S02]  /*8350*/  ISETP.GE.AND P4, PT, R4.reuse, R229, PT ;  /* 0x000000e50400720c */ /* 0x040fe40003f86270 */
[-C--:B------:R-:W-:Y:S02]  /*8360*/  ISETP.GE.AND P5, PT, R4, R225.reuse, PT ;  /* 0x000000e10400720c */ /* 0x080fe40003fa6270 */
[----:B------:R-:W-:Y:S02]  /*8370*/  FSEL R84, R84, -INF , !P6 ;  /* 0xff80000054547808 */ /* 0x000fe40007000000 */
[C---:B------:R-:W-:Y:S01]  /*8380*/  ISETP.GE.AND P6, PT, R5.reuse, R225, PT ;  /* 0x000000e10500720c */ /* 0x040fe20003fc6270 */
[----:B-1----:R-:W-:Y:S01]  /*8390*/  HMMA.16816.F32 R64, R176, R8, R64 ;  /* 0x00000008b040723c */ /* 0x002fe20000001840 */
[----:B------:R-:W-:-:S02]  /*83a0*/  ISETP.LT.OR P2, PT, R5, R232, P2 ;  /* 0x000000e80500720c */ /* 0x000fc40001741670 */
[C---:B------:R-:W-:Y:S02]  /*83b0*/  ISETP.LT.OR P3, PT, R5.reuse, R230, P3 ;  /* 0x000000e60500720c */ /* 0x040fe40001f61670 */
[C---:B------:R-:W-:Y:S02]  /*83c0*/  ISETP.LT.OR P1, PT, R4.reuse, R232, P1 ;  /* 0x000000e80400720c */ /* 0x040fe40000f21670 */
[C---:B------:R-:W-:Y:S01]  /*83d0*/  ISETP.LT.OR P4, PT, R4.reuse, R230, P4 ;  /* 0x000000e60400720c */ /* 0x040fe20002781670 */
[----:B------:R-:W-:Y:S01]  /*83e0*/  HMMA.16816.F32 R60, R172, R8, R60 ;  /* 0x00000008ac3c723c */ /* 0x000fe2000000183c */
[-C--:B------:R-:W-:Y:S02]  /*83f0*/  ISETP.LT.OR P5, PT, R4, R228.reuse, P5 ;  /* 0x000000e40400720c */ /* 0x080fe40002fa1670 */
[----:B------:R-:W-:Y:S02]  /*8400*/  IADD3 R4, R196, 0x48, RZ ;  /* 0x00000048c4047810 */ /* 0x000fe40007ffe0ff */
[----:B------:R-:W-:-:S02]  /*8410*/  ISETP.LT.OR P6, PT, R5, R228, P6 ;  /* 0x000000e40500720c */ /* 0x000fc400037c1670 */
[----:B------:R-:W-:Y:S01]  /*8420*/  FSEL R6, R82, -INF , !P2 ;  /* 0xff80000052067808 */ /* 0x000fe20005000000 */
[-C--:B------:R-:W-:Y:S01]  /*8430*/  HMMA.16816.F32 R56, R172, R10.reuse, R56 ;  /* 0x0000000aac38723c */ /* 0x080fe20000001838 */
[----:B------:R-:W-:Y:S02]  /*8440*/  FSEL R5, R83, -INF , !P1 ;  /* 0xff80000053057808 */ /* 0x000fe40004800000 */
[----:B------:R-:W-:Y:S01]  /*8450*/  FSEL R185, R76, -INF , !P3 ;  /* 0xff8000004cb97808 */ /* 0x000fe20005800000 */
[----:B------:R-:W-:Y:S01]  /*8460*/  STL [R1+0x40], R6 ;  /* 0x0000400601007387 */ /* 0x000fe20000100800 */
[----:B------:R-:W-:Y:S02]  /*8470*/  FSEL R190, R77, -INF , !P4 ;  /* 0xff8000004dbe7808 */ /* 0x000fe40006000000 */
[----:B------:R-:W-:Y:S01]  /*8480*/  IADD3 R82, R196, 0x49, RZ ;  /* 0x00000049c4527810 */ /* 0x000fe20007ffe0ff */
[----:B------:R-:W-:Y:S01]  /*8490*/  STL [R1+0x3c], R5 ;  /* 0x00003c0501007387 */ /* 0x000fe20000100800 */
[C---:B------:R-:W-:Y:S01]  /*84a0*/  ISETP.GE.AND P2, PT, R4.reuse, R233, PT ;  /* 0x000000e90400720c */ /* 0x040fe20003f46270 */
[----:B------:R-:W-:Y:S01]  /*84b0*/  HMMA.16816.F32 R52, R176, R10, R52 ;  /* 0x0000000ab034723c */ /* 0x000fe20000001834 */
[----:B------:R-:W-:-:S02]  /*84c0*/  ISETP.GE.AND P1, PT, R4, R231, PT ;  /* 0x000000e70400720c */ /* 0x000fc40003f26270 */
[C---:B------:R-:W-:Y:S02]  /*84d0*/  ISETP.GE.AND P3, PT, R4.reuse, R229, PT ;  /* 0x000000e50400720c */ /* 0x040fe40003f66270 */
[----:B------:R-:W-:Y:S02]  /*84e0*/  ISETP.GE.AND P4, PT, R4, R225, PT ;  /* 0x000000e10400720c */ /* 0x000fe40003f86270 */
[----:B------:R-:W-:Y:S02]  /*84f0*/  FSEL R131, R78, -INF , !P6 ;  /* 0xff8000004e837808 */ /* 0x000fe40007000000 */
[----:B------:R-:W-:Y:S02]  /*8500*/  FSEL R122, R79, -INF , !P5 ;  /* 0xff8000004f7a7808 */ /* 0x000fe40006800000 */
[C---:B------:R-:W-:Y:S02]  /*8510*/  ISETP.LT.OR P2, PT, R4.reuse, R234, P2 ;  /* 0x000000ea0400720c */ /* 0x040fe40001741670 */
[----:B------:R-:W-:-:S02]  /*8520*/  ISETP.LT.OR P1, PT, R4, R232, P1 ;  /* 0x000000e80400720c */ /* 0x000fc40000f21670 */
[C---:B------:R-:W-:Y:S02]  /*8530*/  ISETP.LT.OR P3, PT, R4.reuse, R230, P3 ;  /* 0x000000e60400720c */ /* 0x040fe40001f61670 */
[----:B------:R-:W-:Y:S02]  /*8540*/  ISETP.LT.OR P4, PT, R4, R228, P4 ;  /* 0x000000e40400720c */ /* 0x000fe40002781670 */
[C---:B------:R-:W-:Y:S01]  /*8550*/  ISETP.GE.AND P6, PT, R82.reuse, R233, PT ;  /* 0x000000e95200720c */ /* 0x040fe20003fc6270 */
[----:B------:R-:W1:Y:S01]  /*8560*/  LDSM.16.M88.4 R4, [R205] ;  /* 0x00000000cd04783b */ /* 0x000e620000000200 */
[C---:B------:R-:W-:Y:S02]  /*8570*/  ISETP.GE.AND P5, PT, R82.reuse, R231, PT ;  /* 0x000000e75200720c */ /* 0x040fe40003fa6270 */
[C---:B------:R-:W-:Y:S02]  /*8580*/  ISETP.LT.OR P6, PT, R82.reuse, R234, P6 ;  /* 0x000000ea5200720c */ /* 0x040fe400037c1670 */
[----:B------:R-:W-:-:S02]  /*8590*/  ISETP.LT.OR P5, PT, R82, R232, P5 ;  /* 0x000000e85200720c */ /* 0x000fc40002fa1670 */
[----:B------:R-:W-:Y:S02]  /*85a0*/  IADD3 R8, R196, 0x50, RZ ;  /* 0x00000050c4087810 */ /* 0x000fe40007ffe0ff */
[----:B------:R-:W-:Y:S02]  /*85b0*/  FSEL R70, R70, -INF , !P1 ;  /* 0xff80000046467808 */ /* 0x000fe40004800000 */
[----:B------:R-:W-:Y:S02]  /*85c0*/  FSEL R69, R69, -INF , !P6 ;  /* 0xff80000045457808 */ /* 0x000fe40007000000 */
[----:B------:R-:W-:Y:S01]  /*85d0*/  FSEL R9, R71, -INF , !P5 ;  /* 0xff80000047097808 */ /* 0x000fe20006800000 */
[----:B------:R2:W-:Y:S01]  /*85e0*/  STL [R1+0x44], R70 ;  /* 0x0000444601007387 */ /* 0x0005e20000100800 */
[----:B------:R-:W-:Y:S02]  /*85f0*/  FSEL R197, R72, -INF , !P3 ;  /* 0xff80000048c57808 */ /* 0x000fe40005800000 */
[----:B------:R-:W-:Y:S01]  /*8600*/  FSEL R164, R74, -INF , !P4 ;  /* 0xff8000004aa47808 */ /* 0x000fe20006000000 */
[----:B------:R-:W-:Y:S01]  /*8610*/  STL [R1+0x48], R9 ;  /* 0x0000480901007387 */ /* 0x000fe20000100800 */
[----:B------:R-:W-:-:S02]  /*8620*/  ISETP.GE.AND P5, PT, R8, R233, PT ;  /* 0x000000e90800720c */ /* 0x000fc40003fa6270 */
[C---:B------:R-:W-:Y:S02]  /*8630*/  ISETP.GE.AND P3, PT, R8.reuse, R231, PT ;  /* 0x000000e70800720c */ /* 0x040fe40003f66270 */
[C---:B------:R-:W-:Y:S02]  /*8640*/  ISETP.GE.AND P4, PT, R8.reuse, R229, PT ;  /* 0x000000e50800720c */ /* 0x040fe40003f86270 */
[C---:B------:R-:W-:Y:S02]  /*8650*/  ISETP.GE.AND P6, PT, R8.reuse, R225, PT ;  /* 0x000000e10800720c */ /* 0x040fe40003fc6270 */
[C---:B------:R-:W-:Y:S02]  /*8660*/  ISETP.LT.OR P5, PT, R8.reuse, R234, P5 ;  /* 0x000000ea0800720c */ /* 0x040fe40002fa1670 */
[C---:B------:R-:W-:Y:S02]  /*8670*/  ISETP.LT.OR P3, PT, R8.reuse, R232, P3 ;  /* 0x000000e80800720c */ /* 0x040fe40001f61670 */
[----:B------:R-:W-:-:S02]  /*8680*/  ISETP.LT.OR P4, PT, R8, R230, P4 ;  /* 0x000000e60800720c */ /* 0x000fc40002781670 */
[----:B------:R-:W-:Y:S02]  /*8690*/  ISETP.LT.OR P6, PT, R8, R228, P6 ;  /* 0x000000e40800720c */ /* 0x000fe400037c1670 */
[----:B------:R-:W3:Y:S01]  /*86a0*/  LDSM.16.M88.4 R8, [R204] ;  /* 0x00000000cc08783b */ /* 0x000ee20000000200 */
[----:B------:R-:W-:Y:S01]  /*86b0*/  FSEL R68, R68, -INF , !P2 ;  /* 0xff80000044447808 */ /* 0x000fe20005000000 */
[----:B------:R-:W-:-:S04]  /*86c0*/  DEPBAR.LE SB0, 0x0 ;  /* 0x000080000000791a */ /* 0x000fc80000000000 */
[----:B------:R-:W-:Y:S01]  /*86d0*/  ISETP.GE.AND P2, PT, R82, R229, PT ;  /* 0x000000e55200720c */ /* 0x000fe20003f46270 */
[-C--:B-1----:R-:W-:Y:S01]  /*86e0*/  HMMA.16816.F32 R48, R176, R4.reuse, R48 ;  /* 0x00000004b030723c */ /* 0x082fe20000001830 */
[----:B--2---:R-:W-:Y:S02]  /*86f0*/  IADD3 R70, R196, 0x51, RZ ;  /* 0x00000051c4467810 */ /* 0x004fe40007ffe0ff */
[C---:B------:R-:W-:Y:S02]  /*8700*/  ISETP.LT.OR P2, PT, R82.reuse, R230, P2 ;  /* 0x000000e65200720c */ /* 0x040fe40001741670 */
[----:B------:R-:W-:Y:S02]  /*8710*/  ISETP.GE.AND P1, PT, R82, R225, PT ;  /* 0x000000e15200720c */ /* 0x000fe40003f26270 */
[----:B------:R-:W-:Y:S01]  /*8720*/  FSEL R198, R73, -INF , !P2 ;  /* 0xff80000049c67808 */ /* 0x000fe20005000000 */
[----:B------:R-:W-:Y:S01]  /*8730*/  HMMA.16816.F32 R44, R172, R4, R44 ;  /* 0x00000004ac2c723c */ /* 0x000fe2000000182c */
[----:B------:R-:W-:-:S02]  /*8740*/  ISETP.GE.AND P2, PT, R70, R233, PT ;  /* 0x000000e94600720c */ /* 0x000fc40003f46270 */
[----:B------:R-:W-:Y:S02]  /*8750*/  FSEL R64, R64, -INF , !P5 ;  /* 0xff80000040407808 */ /* 0x000fe40006800000 */
[----:B------:R-:W-:Y:S02]  /*8760*/  ISETP.GE.AND P5, PT, R70, R229, PT ;  /* 0x000000e54600720c */ /* 0x000fe40003fa6270 */
[----:B------:R-:W-:Y:S01]  /*8770*/  ISETP.LT.OR P1, PT, R82, R228, P1 ;  /* 0x000000e45200720c */ /* 0x000fe20000f21670 */
[----:B------:R-:W-:Y:S01]  /*8780*/  HMMA.16816.F32 R40, R172, R6, R40 ;  /* 0x00000006ac28723c */ /* 0x000fe20000001828 */
[----:B------:R-:W-:Y:S02]  /*8790*/  ISETP.LT.OR P2, PT, R70, R234, P2 ;  /* 0x000000ea4600720c */ /* 0x000fe40001741670 */
[----:B------:R-:W-:Y:S02]  /*87a0*/  IADD3 R71, R196, 0x58, RZ ;  /* 0x00000058c4477810 */ /* 0x000fe40007ffe0ff */
[----:B------:R-:W-:-:S02]  /*87b0*/  ISETP.LT.OR P5, PT, R70, R230, P5 ;  /* 0x000000e64600720c */ /* 0x000fc40002fa1670 */
[----:B------:R-:W-:Y:S01]  /*87c0*/  FSEL R170, R75, -INF , !P1 ;  /* 0xff8000004baa7808 */ /* 0x000fe20004800000 */
[C---:B------:R-:W-:Y:S01]  /*87d0*/  HMMA.16816.F32 R32, R176.reuse, R6, R32 ;  /* 0x00000006b020723c */ /* 0x040fe20000001820 */
[----:B------:R-:W-:Y:S02]  /*87e0*/  FSEL R65, R65, -INF , !P2 ;  /* 0xff80000041417808 */ /* 0x000fe40005000000 */
[----:B------:R-:W-:Y:S02]  /*87f0*/  FSEL R247, R60, -INF , !P4 ;  /* 0xff8000003cf77808 */ /* 0x000fe40006000000 */
[C---:B------:R-:W-:Y:S02]  /*8800*/  ISETP.GE.AND P1, PT, R70.reuse, R231, PT ;  /* 0x000000e74600720c */ /* 0x040fe40003f26270 */
[----:B------:R-:W-:Y:S02]  /*8810*/  ISETP.GE.AND P2, PT, R70, R225, PT ;  /* 0x000000e14600720c */ /* 0x000fe40003f46270 */
[----:B------:R-:W-:Y:S01]  /*8820*/  ISETP.GE.AND P4, PT, R71, R229, PT ;  /* 0x000000e54700720c */ /* 0x000fe20003f86270 */
[----:B---3--:R-:W-:Y:S01]  /*8830*/  HMMA.16816.F32 R28, R176, R8, R28 ;  /* 0x00000008b01c723c */ /* 0x008fe2000000181c */
[----:B------:R-:W-:-:S02]  /*8840*/  FSEL R180, R61, -INF , !P5 ;  /* 0xff8000003db47808 */ /* 0x000fc40006800000 */
[C---:B------:R-:W-:Y:S02]  /*8850*/  ISETP.GE.AND P5, PT, R71.reuse, R225, PT ;  /* 0x000000e14700720c */ /* 0x040fe40003fa6270 */
[C---:B------:R-:W-:Y:S02]  /*8860*/  ISETP.LT.OR P1, PT, R70.reuse, R232, P1 ;  /* 0x000000e84600720c */ /* 0x040fe40000f21670 */
[----:B------:R-:W-:Y:S01]  /*8870*/  ISETP.LT.OR P2, PT, R70, R228, P2 ;  /* 0x000000e44600720c */ /* 0x000fe20001741670 */
[----:B------:R-:W-:Y:S01]  /*8880*/  HMMA.16816.F32 R24, R172, R8, R24 ;  /* 0x00000008ac18723c */ /* 0x000fe20000001818 */
[----:B------:R-:W-:Y:S02]  /*8890*/  ISETP.LT.OR P4, PT, R71, R230, P4 ;  /* 0x000000e64700720c */ /* 0x000fe40002781670 */
[----:B------:R-:W-:Y:S02]  /*88a0*/  IADD3 R4, R196, 0x59, RZ ;  /* 0x00000059c4047810 */ /* 0x000fe40007ffe0ff */
[----:B------:R-:W-:-:S02]  /*88b0*/  FSEL R66, R66, -INF , !P3 ;  /* 0xff80000042427808 */ /* 0x000fc40005800000 */
[----:B------:R-:W-:Y:S01]  /*88c0*/  ISETP.LT.OR P5, PT, R71, R228, P5 ;  /* 0x000000e44700720c */ /* 0x000fe20002fa1670 */
[-C--:B------:R-:W-:Y:S01]  /*88d0*/  HMMA.16816.F32 R20, R172, R10.reuse, R20 ;  /* 0x0000000aac14723c */ /* 0x080fe20000001814 */
[----:B------:R-:W-:Y:S01]  /*88e0*/  FSEL R67, R67, -INF , !P1 ;  /* 0xff80000043437808 */ /* 0x000fe20004800000 */
[----:B------:R1:W-:Y:S01]  /*88f0*/  STL [R1+0x4c], R66 ;  /* 0x00004c4201007387 */ /* 0x0003e20000100800 */
[----:B------:R-:W-:Y:S02]  /*8900*/  ISETP.GE.AND P3, PT, R71, R233, PT ;  /* 0x000000e94700720c */ /* 0x000fe40003f66270 */
[----:B------:R-:W-:Y:S02]  /*8910*/  FSEL R165, R63, -INF , !P2 ;  /* 0xff8000003fa57808 */ /* 0x000fe40005000000 */
[----:B------:R-:W-:Y:S01]  /*8920*/  FSEL R192, R56, -INF , !P4 ;  /* 0xff80000038c07808 */ /* 0x000fe20006000000 */
[----:B------:R-:W-:Y:S01]  /*8930*/  HMMA.16816.F32 R16, R176, R10, R16 ;  /* 0x0000000ab010723c */ /* 0x000fe20000001810 */
[----:B------:R-:W-:-:S02]  /*8940*/  ISETP.GE.AND P1, PT, R71, R231, PT ;  /* 0x000000e74700720c */ /* 0x000fc40003f26270 */
[C---:B------:R-:W-:Y:S02]  /*8950*/  ISETP.GE.AND P2, PT, R4.reuse, R233, PT ;  /* 0x000000e90400720c */ /* 0x040fe40003f46270 */
[----:B------:R-:W-:Y:S02]  /*8960*/  ISETP.GE.AND P4, PT, R4, R229, PT ;  /* 0x000000e50400720c */ /* 0x000fe40003f86270 */
[----:B------:R-:W-:Y:S02]  /*8970*/  FSEL R169, R62, -INF , !P6 ;  /* 0xff8000003ea97808 */ /* 0x000fe40007000000 */
[----:B------:R-:W-:Y:S02]  /*8980*/  FSEL R127, R58, -INF , !P5 ;  /* 0xff8000003a7f7808 */ /* 0x000fe40006800000 */
[----:B------:R-:W-:Y:S02]  /*8990*/  ISETP.LT.OR P3, PT, R71, R234, P3 ;  /* 0x000000ea4700720c */ /* 0x000fe40001f61670 */
[----:B------:R-:W-:-:S02]  /*89a0*/  ISETP.GE.AND P6, PT, R4, R231, PT ;  /* 0x000000e70400720c */ /* 0x000fc40003fc6270 */
[C---:B------:R-:W-:Y:S02]  /*89b0*/  ISETP.GE.AND P5, PT, R4.reuse, R225, PT ;  /* 0x000000e10400720c */ /* 0x040fe40003fa6270 */
[----:B------:R-:W-:Y:S02]  /*89c0*/  ISETP.LT.OR P1, PT, R71, R232, P1 ;  /* 0x000000e84700720c */ /* 0x000fe40000f21670 */
[C---:B------:R-:W-:Y:S02]  /*89d0*/  ISETP.LT.OR P2, PT, R4.reuse, R234, P2 ;  /* 0x000000ea0400720c */ /* 0x040fe40001741670 */
[----:B------:R-:W-:Y:S02]  /*89e0*/  ISETP.LT.OR P4, PT, R4, R230, P4 ;  /* 0x000000e60400720c */ /* 0x000fe40002781670 */
[----:B------:R-:W-:Y:S01]  /*89f0*/  IADD3 R5, R196, 0x60, RZ ;  /* 0x00000060c4057810 */ /* 0x000fe20007ffe0ff */
[----:B------:R-:W-:Y:S01]  /*8a00*/  BAR.SYNC.DEFER_BLOCKING 0x0 ;  /* 0x0000000000007b1d */ /* 0x000fe20000010000 */
[----:B------:R-:W-:-:S02]  /*8a10*/  ISETP.LT.OR P6, PT, R4, R232, P6 ;  /* 0x000000e80400720c */ /* 0x000fc400037c1670 */
[----:B------:R-:W-:Y:S02]  /*8a20*/  ISETP.LT.OR P5, PT, R4, R228, P5 ;  /* 0x000000e40400720c */ /* 0x000fe40002fa1670 */
[----:B------:R-:W-:Y:S02]  /*8a30*/  FSEL R56, R52, -INF , !P3 ;  /* 0xff80000034387808 */ /* 0x000fe40005800000 */
[----:B------:R-:W-:Y:S02]  /*8a40*/  FSEL R4, R54, -INF , !P1 ;  /* 0xff80000036047808 */ /* 0x000fe40004800000 */
[----:B------:R-:W-:Y:S02]  /*8a50*/  FSEL R58, R53, -INF , !P2 ;  /* 0xff800000353a7808 */ /* 0x000fe40005000000 */
[----:B------:R-:W-:Y:S02]  /*8a60*/  FSEL R52, R57, -INF , !P4 ;  /* 0xff80000039347808 */ /* 0x000fe40006000000 */
[----:B------:R-:W-:-:S02]  /*8a70*/  ISETP.GE.AND P3, PT, R5, R233, PT ;  /* 0x000000e90500720c */ /* 0x000fc40003f66270 */
[C---:B------:R-:W-:Y:S02]  /*8a80*/  ISETP.GE.AND P1, PT, R5.reuse, R231, PT ;  /* 0x000000e70500720c */ /* 0x040fe40003f26270 */
[C---:B------:R-:W-:Y:S02]  /*8a90*/  ISETP.GE.AND P2, PT, R5.reuse, R229, PT ;  /* 0x000000e50500720c */ /* 0x040fe40003f46270 */
[C---:B------:R-:W-:Y:S02]  /*8aa0*/  ISETP.GE.AND P4, PT, R5.reuse, R225, PT ;  /* 0x000000e10500720c */ /* 0x040fe40003f86270 */
[----:B------:R-:W-:Y:S02]  /*8ab0*/  IADD3 R9, R196, 0x61, RZ ;  /* 0x00000061c4097810 */ /* 0x000fe40007ffe0ff */
[C---:B------:R-:W-:Y:S02]  /*8ac0*/  ISETP.LT.OR P3, PT, R5.reuse, R234, P3 ;  /* 0x000000ea0500720c */ /* 0x040fe40001f61670 */
[----:B------:R-:W-:-:S02]  /*8ad0*/  ISETP.LT.OR P1, PT, R5, R232, P1 ;  /* 0x000000e80500720c */ /* 0x000fc40000f21670 */
[C---:B------:R-:W-:Y:S02]  /*8ae0*/  ISETP.LT.OR P2, PT, R5.reuse, R230, P2 ;  /* 0x000000e60500720c */ /* 0x040fe40001741670 */
[----:B------:R-:W-:Y:S02]  /*8af0*/  ISETP.LT.OR P4, PT, R5, R228, P4 ;  /* 0x000000e40500720c */ /* 0x000fe40002781670 */
[----:B------:R-:W-:Y:S02]  /*8b00*/  FSEL R130, R59, -INF , !P5 ;  /* 0xff8000003b827808 */ /* 0x000fe40006800000 */
[----:B------:R-:W-:Y:S02]  /*8b10*/  FSEL R5, R55, -INF , !P6 ;  /* 0xff80000037057808 */ /* 0x000fe40007000000 */
[C---:B------:R-:W-:Y:S02]  /*8b20*/  ISETP.GE.AND P6, PT, R9.reuse, R233, PT ;  /* 0x000000e90900720c */ /* 0x040fe40003fc6270 */
[----:B------:R-:W-:-:S02]  /*8b30*/  ISETP.GE.AND P5, PT, R9, R231, PT ;  /* 0x000000e70900720c */ /* 0x000fc40003fa6270 */
[C---:B------:R-:W-:Y:S02]  /*8b40*/  ISETP.LT.OR P6, PT, R9.reuse, R234, P6 ;  /* 0x000000ea0900720c */ /* 0x040fe400037c1670 */
        /* <DEDUP_REMOVED lines=20> */
[C---:B------:R-:W-:Y:S02]  /*8c90*/  IADD3 R9, R196.reuse, 0x68, RZ ;  /* 0x00000068c4097810 */ /* 0x040fe40007ffe0ff */
[----:B------:R-:W-:Y:S02]  /*8ca0*/  IADD3 R8, R196, 0x71, RZ ;  /* 0x00000071c4087810 */ /* 0x000fe40007ffe0ff */
[----:B------:R-:W-:-:S02]  /*8cb0*/  FSEL R55, R45, -INF , !P3 ;  /* 0xff8000002d377808 */ /* 0x000fc40005800000 */
        /* <DEDUP_REMOVED lines=8> */
[----:B------:R-:W-:Y:S02]  /*8d40*/  ISETP.GE.AND P6, PT, R8, R231, PT ;  /* 0x000000e70800720c */ /* 0x000fe40003fc6270 */
[C---:B------:R-:W-:Y:S02]  /*8d50*/  ISETP.LT.OR P3, PT, R9.reuse, R234, P3 ;  /* 0x000000ea0900720c */ /* 0x040fe40001f61670 */
[C---:B------:R-:W-:Y:S02]  /*8d60*/  ISETP.LT.OR P1, PT, R9.reuse, R232, P1 ;  /* 0x000000e80900720c */ /* 0x040fe40000f21670 */
[----:B------:R-:W-:-:S02]  /*8d70*/  ISETP.LT.OR P5, PT, R9, R230, P5 ;  /* 0x000000e60900720c */ /* 0x000fc40002fa1670 */
[----:B------:R-:W-:Y:S02]  /*8d80*/  ISETP.LT.OR P2, PT, R9, R228, P2 ;  /* 0x000000e40900720c */ /* 0x000fe40001741670 */
        /* <DEDUP_REMOVED lines=8> */
[----:B------:R-:W-:Y:S02]  /*8e10*/  ISETP.GE.AND P2, PT, R9, R233, PT ;  /* 0x000000e90900720c */ /* 0x000fe40003f46270 */
[C---:B------:R-:W-:Y:S02]  /*8e20*/  ISETP.GE.AND P5, PT, R8.reuse, R225, PT ;  /* 0x000000e10800720c */ /* 0x040fe40003fa6270 */
[----:B------:R-:W-:-:S02]  /*8e30*/  ISETP.LT.OR P4, PT, R8, R234, P4 ;  /* 0x000000ea0800720c */ /* 0x000fc40002781670 */
[C---:B------:R-:W-:Y:S02]  /*8e40*/  ISETP.LT.OR P6, PT, R8.reuse, R230, P6 ;  /* 0x000000e60800720c */ /* 0x040fe400037c1670 */
[----:B------:R-:W-:Y:S02]  /*8e50*/  ISETP.LT.OR P5, PT, R8, R228, P5 ;  /* 0x000000e40800720c */ /* 0x000fe40002fa1670 */
        /* <DEDUP_REMOVED lines=11> */
[----:B------:R-:W-:Y:S02]  /*8f10*/  ISETP.GE.AND P1, PT, R6, R225, PT ;  /* 0x000000e10600720c */ /* 0x000fe40003f26270 */
[----:B------:R-:W-:Y:S02]  /*8f20*/  ISETP.GE.AND P2, PT, R196, R229, PT ;  /* 0x000000e5c400720c */ /* 0x000fe40003f46270 */
[C---:B------:R-:W-:Y:S02]  /*8f30*/  ISETP.LT.OR P4, PT, R9.reuse, R230, P4 ;  /* 0x000000e60900720c */ /* 0x040fe40002781670 */
[----:B------:R-:W-:Y:S02]  /*8f40*/  ISETP.LT.OR P6, PT, R9, R228, P6 ;  /* 0x000000e40900720c */ /* 0x000fe400037c1670 */
[----:B------:R-:W-:-:S02]  /*8f50*/  ISETP.LT.OR P5, PT, R6, R230, P5 ;  /* 0x000000e60600720c */ /* 0x000fc40002fa1670 */
[----:B------:R-:W-:Y:S02]  /*8f60*/  ISETP.LT.OR P1, PT, R6, R228, P1 ;  /* 0x000000e40600720c */ /* 0x000fe40000f21670 */
[----:B------:R-:W-:Y:S02]  /*8f70*/  ISETP.LT.OR P2, PT, R196, R230, P2 ;  /* 0x000000e6c400720c */ /* 0x000fe40001741670 */
[----:B------:R-:W-:Y:S02]  /*8f80*/  FSEL R41, R41, -INF , !P4 ;  /* 0xff80000029297808 */ /* 0x000fe40006000000 */
[----:B------:R-:W-:Y:S02]  /*8f90*/  FSEL R176, R43, -INF , !P6 ;  /* 0xff8000002bb07808 */ /* 0x000fe40007000000 */
[----:B------:R-:W-:Y:S02]  /*8fa0*/  FSEL R32, R32, -INF , !P3 ;  /* 0xff80000020207808 */ /* 0x000fe40005800000 */
[----:B------:R-:W-:-:S02]  /*8fb0*/  FSEL R46, R20, -INF , !P5 ;  /* 0xff800000142e7808 */ /* 0x000fc40006800000 */
[----:B------:R-:W-:Y:S02]  /*8fc0*/  FSEL R177, R22, -INF , !P1 ;  /* 0xff80000016b17808 */ /* 0x000fe40004800000 */
[----:B------:R-:W-:Y:S02]  /*8fd0*/  FSEL R44, R21, -INF , !P2 ;  /* 0xff800000152c7808 */ /* 0x000fe40005000000 */
[----:B------:R-:W-:Y:S02]  /*8fe0*/  ISETP.GE.AND P4, PT, R9, R231, PT ;  /* 0x000000e70900720c */ /* 0x000fe40003f86270 */
[C---:B------:R-:W-:Y:S02]  /*8ff0*/  ISETP.GE.AND P6, PT, R6.reuse, R233, PT ;  /* 0x000000e90600720c */ /* 0x040fe40003fc6270 */
[----:B------:R-:W-:Y:S02]  /*9000*/  ISETP.GE.AND P3, PT, R6, R231, PT ;  /* 0x000000e70600720c */ /* 0x000fe40003f66270 */
[----:B------:R-:W-:-:S02]  /*9010*/  ISETP.GE.AND P5, PT, R196, R233, PT ;  /* 0x000000e9c400720c */ /* 0x000fc40003fa6270 */
[C---:B------:R-:W-:Y:S02]  /*9020*/  ISETP.GE.AND P1, PT, R196.reuse, R225, PT ;  /* 0x000000e1c400720c */ /* 0x040fe40003f26270 */
[----:B------:R-:W-:Y:S02]  /*9030*/  ISETP.GE.AND P2, PT, R196, R231, PT ;  /* 0x000000e7c400720c */ /* 0x000fe40003f46270 */
[----:B------:R-:W-:Y:S02]  /*9040*/  ISETP.LT.OR P4, PT, R9, R232, P4 ;  /* 0x000000e80900720c */ /* 0x000fe40002781670 */
[----:B------:R-:W-:Y:S02]  /*9050*/  ISETP.LT.OR P6, PT, R6, R234, P6 ;  /* 0x000000ea0600720c */ /* 0x000fe400037c1670 */
[----:B------:R-:W-:Y:S02]  /*9060*/  ISETP.LT.OR P1, PT, R196, R228, P1 ;  /* 0x000000e4c400720c */ /* 0x000fe40000f21670 */
[----:B------:R-:W-:-:S02]  /*9070*/  ISETP.LT.OR P3, PT, R6, R232, P3 ;  /* 0x000000e80600720c */ /* 0x000fc40001f61670 */
[C---:B------:R-:W-:Y:S02]  /*9080*/  ISETP.LT.OR P5, PT, R196.reuse, R234, P5 ;  /* 0x000000eac400720c */ /* 0x040fe40002fa1670 */
[----:B------:R-:W-:Y:S02]  /*9090*/  ISETP.LT.OR P2, PT, R196, R232, P2 ;  /* 0x000000e8c400720c */ /* 0x000fe40001741670 */
[----:B------:R-:W-:Y:S02]  /*90a0*/  FSEL R196, R23, -INF , !P1 ;  /* 0xff80000017c47808 */ /* 0x000fe40004800000 */
[----:B------:R-:W-:Y:S02]  /*90b0*/  FSEL R26, R35, -INF , !P4 ;  /* 0xff800000231a7808 */ /* 0x000fe40006000000 */
[----:B------:R-:W-:Y:S02]  /*90c0*/  FSEL R16, R16, -INF , !P6 ;  /* 0xff80000010107808 */ /* 0x000fe40007000000 */
[----:B------:R-:W-:-:S02]  /*90d0*/  FSEL R45, R18, -INF , !P3 ;  /* 0xff800000122d7808 */ /* 0x000fc40005800000 */
[----:B------:R-:W-:Y:S02]  /*90e0*/  FSEL R17, R17, -INF , !P5 ;  /* 0xff80000011117808 */ /* 0x000fe40006800000 */
[----:B------:R-:W-:Y:S01]  /*90f0*/  FSEL R172, R19, -INF , !P2 ;  /* 0xff80000013ac7808 */ /* 0x000fe20005000000 */
[----:B------:R-:W-:Y:S05]  /*9100*/  @!P0 BRA `(.L_x_156) ;  /* 0x000001b000008947 */ /* 0x000fea0003800000 */
[----:B-1----:R-:W-:Y:S01]  /*9110*/  IADD3 R184, R184, -0x3, RZ ;  /* 0xfffffffdb8b87810 */ /* 0x002fe20007ffe0ff */
[----:B------:R-:W-:Y:S02]  /*9120*/  ULDC.64 UR4, c[0x0][0x198] ;  /* 0x0000660000047ab9 */ /* 0x000fe40000000a00 */
[----:B------:R-:W-:Y:S01]  /*9130*/  USHF.L.U32 UR6, UR4, 0x6, URZ ;  /* 0x0000000604067899 */ /* 0x000fe2000800063f */
[----:B------:R-:W-:Y:S01]  /*9140*/  SHF.R.S32.HI R6, RZ, 0x1f, R184 ;  /* 0x0000001fff067819 */ /* 0x000fe200000114b8 */
[----:B------:R-:W-:Y:S01]  /*9150*/  IMAD.WIDE.U32 R8, R184, c[0x0][0x198], RZ ;  /* 0x00006600b8087a25 */ /* 0x000fe200078e00ff */
[----:B------:R-:W-:-:S03]  /*9160*/  USHF.L.U64.HI UR5, UR4, 0x6, UR5 ;  /* 0x0000000604057899 */ /* 0x000fc60008010205 */
[----:B------:R-:W-:Y:S01]  /*9170*/  IMAD R6, R6, c[0x0][0x198], RZ ;  /* 0x0000660006067a24 */ /* 0x000fe200078e02ff */
[----:B------:R-:W-:-:S03]  /*9180*/  LEA R7, P0, R8, R236, 0x7 ;  /* 0x000000ec08077211 */ /* 0x000fc600078038ff */
[----:B------:R-:W-:Y:S01]  /*9190*/  IMAD R6, R184, c[0x0][0x19c], R6 ;  /* 0x00006700b8067a24 */ /* 0x000fe200078e0206 */
[----:B------:R-:W-:-:S03]  /*91a0*/  LEA R10, P1, R7, c[0x0][0x168], 0x1 ;  /* 0x00005a00070a7a11 */ /* 0x000fc600078208ff */
[----:B------:R-:W-:-:S05]  /*91b0*/  IMAD.IADD R6, R9, 0x1, R6 ;  /* 0x0000000109067824 */ /* 0x000fca00078e0206 */
        /* <DEDUP_REMOVED lines=9> */
[----:B------:R-:W-:-:S02]  /*9250*/  IADD3 R6, P0, R18, UR6, RZ ;  /* 0x0000000612067c10 */ /* 0x000fc4000ff1e0ff */
[----:B------:R-:W-:Y:S01]  /*9260*/  IADD3.X R19, R9, UR5, RZ, P1, !PT ;  /* 0x0000000509137c10 */ /* 0x000fe20008ffe4ff */
[----:B------:R1:W-:Y:S03]  /*9270*/  LDGSTS.E.BYPASS.LTC128B.128 [R224+0x2800], [R8.64] ;  /* 0x0280000008e07fae */ /* 0x0003e6000b901d48 */
[----:B------:R-:W-:Y:S01]  /*9280*/  IADD3.X R7, R19, UR5, RZ, P0, !PT ;  /* 0x0000000513077c10 */ /* 0x000fe200087fe4ff */
[----:B------:R1:W-:Y:S04]  /*9290*/  LDGSTS.E.BYPASS.LTC128B.128 [R224+0x3000], [R18.64] ;  /* 0x0300000012e07fae */ /* 0x0003e8000b901d48 */
[----:B------:R1:W-:Y:S04]  /*92a0*/  LDGSTS.E.BYPASS.LTC128B.128 [R224+0x3800], [R6.64] ;  /* 0x0380000006e07fae */ /* 0x0003e8000b901d48 */
[----:B------:R-:W0:Y:S02]  /*92b0*/  LDGDEPBAR ;  /* 0x00000000000079af */ /* 0x000e240000000000 */
.L_x_156:
[----:B-1----:R-:W2:Y:S04]  /*92c0*/  LDL.LU R18, [R1+0x4] ;  /* 0x0000040001127983 */ /* 0x002ea80000300800 */
[----:B------:R-:W3:Y:S04]  /*92d0*/  LDL.LU R24, [R1+0x10] ;  /* 0x0000100001187983 */ /* 0x000ee80000300800 */
[----:B------:R-:W4:Y:S04]  /*92e0*/  LDL.LU R23, [R1+0x2c] ;  /* 0x00002c0001177983 */ /* 0x000f280000300800 */
[----:B------:R-:W5:Y:S04]  /*92f0*/  LDL.LU R22, [R1+0x30] ;  /* 0x0000300001167983 */ /* 0x000f680000300800 */
[----:B------:R-:W5:Y:S01]  /*9300*/  LDL.LU R21, [R1+0x34] ;  /* 0x0000340001157983 */ /* 0x000f620000300800 */
[----:B------:R-:W-:-:S03]  /*9310*/  MOV R20, R112 ;  /* 0x0000007000147202 */ /* 0x000fc60000000f00 */
[----:B------:R-:W5:Y:S04]  /*9320*/  LDL.LU R9, [R1+0x1c] ;  /* 0x00001c0001097983 */ /* 0x000f680000300800 */
[----:B------:R-:W5:Y:S04]  /*9330*/  LDL.LU R19, [R1+0x14] ;  /* 0x0000140001137983 */ /* 0x000f680000300800 */
[----:B------:R-:W5:Y:S04]  /*9340*/  LDL.LU R10, [R1+0x18] ;  /* 0x00001800010a7983 */ /* 0x000f680000300800 */
[----:B------:R-:W5:Y:S04]  /*9350*/  LDL.LU R8, [R1+0x8] ;  /* 0x0000080001087983 */ /* 0x000f680000300800 */
[----:B------:R-:W5:Y:S04]  /*9360*/  LDL.LU R11, [R1] ;  /* 0x00000000010b7983 */ /* 0x000f680000300800 */
[----:B------:R-:W5:Y:S04]  /*9370*/  LDL.LU R43, [R1+0xc] ;  /* 0x00000c00012b7983 */ /* 0x000f680000300800 */
[----:B------:R-:W5:Y:S04]  /*9380*/  LDL.LU R42, [R1+0x20] ;  /* 0x00002000012a7983 */ /* 0x000f680000300800 */
[----:B------:R-:W5:Y:S04]  /*9390*/  LDL.LU R40, [R1+0x28] ;  /* 0x0000280001287983 */ /* 0x000f680000300800 */
[----:B------:R-:W5:Y:S04]  /*93a0*/  LDL.LU R35, [R1+0x24] ;  /* 0x0000240001237983 */ /* 0x000f680000300800 */
[----:B------:R-:W5:Y:S04]  /*93b0*/  LDL.LU R34, [R1+0x38] ;  /* 0x0000380001227983 */ /* 0x000f680000300800 */
[----:B------:R-:W5:Y:S04]  /*93c0*/  LDL.LU R31, [R1+0x40] ;  /* 0x00004000011f7983 */ /* 0x000f680000300800 */
[----:B------:R-:W5:Y:S04]  /*93d0*/  LDL.LU R30, [R1+0x3c] ;  /* 0x00003c00011e7983 */ /* 0x000f680000300800 */
[----:B------:R-:W5:Y:S01]  /*93e0*/  LDL.LU R27, [R1+0x44] ;  /* 0x00004400011b7983 */ /* 0x000f620000300800 */
[----:B--2---:R-:W-:-:S04]  /*93f0*/  FMNMX.FTZ R7, R36, R18, !PT ;  /* 0x0000001224077209 */ /* 0x004fc80007810000 */
[----:B------:R-:W-:-:S04]  /*9400*/  FMNMX.FTZ R7, R200, R7, !PT ;  /* 0x00000007c8077209 */ /* 0x000fc80007810000 */
[----:B---3--:R-:W-:-:S04]  /*9410*/  FMNMX.FTZ R7, R24, R7, !PT ;  /* 0x0000000718077209 */ /* 0x008fc80007810000 */
[----:B----4-:R-:W-:-:S04]  /*9420*/  FMNMX.FTZ R7, R23, R7, !PT ;  /* 0x0000000717077209 */ /* 0x010fc80007810000 */
[----:B-----5:R-:W-:-:S04]  /*9430*/  FMNMX.FTZ R7, R22, R7, !PT ;  /* 0x0000000716077209 */ /* 0x020fc80007810000 */
[----:B------:R-:W-:-:S04]  /*9440*/  FMNMX.FTZ R7, R21, R7, !PT ;  /* 0x0000000715077209 */ /* 0x000fc80007810000 */
[----:B------:R-:W-:-:S04]  /*9450*/  FMNMX.FTZ R7, R116, R7, !PT ;  /* 0x0000000774077209 */ /* 0x000fc80007810000 */
[----:B------:R-:W-:-:S04]  /*9460*/  FMNMX.FTZ R7, R117, R7, !PT ;  /* 0x0000000775077209 */ /* 0x000fc80007810000 */
[----:B------:R-:W-:-:S04]  /*9470*/  FMNMX.FTZ R7, R20, R7, !PT ;  /* 0x0000000714077209 */ /* 0x000fc80007810000 */
[----:B------:R-:W-:Y:S02]  /*9480*/  FMNMX.FTZ R7, R113, R7, !PT ;  /* 0x0000000771077209 */ /* 0x000fe40007810000 */
[----:B------:R-:W-:Y:S02]  /*9490*/  FMNMX.FTZ R99, R3, R11, !PT ;  /* 0x0000000b03637209 */ /* 0x000fe40007810000 */
[----:B------:R-:W-:Y:S02]  /*94a0*/  FMNMX.FTZ R7, R107, R7, !PT ;  /* 0x000000076b077209 */ /* 0x000fe40007810000 */
[----:B------:R-:W-:Y:S02]  /*94b0*/  FMNMX.FTZ R99, R199, R99, !PT ;  /* 0x00000063c7637209 */ /* 0x000fe40007810000 */
[----:B------:R-:W-:Y:S02]  /*94c0*/  FMNMX.FTZ R7, R101, R7, !PT ;  /* 0x0000000765077209 */ /* 0x000fe40007810000 */
[----:B------:R-:W-:-:S02]  /*94d0*/  FMNMX.FTZ R99, R43, R99, !PT ;  /* 0x000000632b637209 */ /* 0x000fc40007810000 */
        /* <DEDUP_REMOVED lines=21> */
[----:B-1----:R-:W-:-:S05]  /*9630*/  FMNMX.FTZ R6, R7, R6, !PT ;  /* 0x0000000607067209 */ /* 0x002fca0007810000 */
[----:B------:R-:W1:Y:S02]  /*9640*/  SHFL.BFLY PT, R100, R6, 0x1, 0x1f ;  /* 0x0c201f0006647f89 */ /* 0x000e6400000e0000 */
[----:B-1----:R-:W-:-:S04]  /*9650*/  FMNMX.FTZ R100, R6, R100, !PT ;  /* 0x0000006406647209 */ /* 0x002fc80007810000 */
[C---:B------:R-:W-:Y:S01]  /*9660*/  FSETP.NEU.FTZ.AND P3, PT, R100.reuse, -INF , PT ;  /* 0xff8000006400780b */ /* 0x040fe20003f7d000 */
[----:B------:R-:W-:-:S05]  /*9670*/  FMUL.FTZ R6, R100, c[0x0][0x23c] ;  /* 0x00008f0064067a20 */ /* 0x000fca0000410000 */
[----:B------:R-:W-:-:S05]  /*9680*/  FSEL R6, R6, RZ, P3 ;  /* 0x000000ff06067208 */ /* 0x000fca0001800000 */
[--C-:B------:R-:W-:Y:S02]  /*9690*/  FFMA.FTZ R179, R24, c[0x0][0x23c], -R6.reuse ;  /* 0x00008f0018b37a23 */ /* 0x100fe40000010806 */
[----:B------:R-:W2:Y:S01]  /*96a0*/  LDL.LU R24, [R1+0x48] ;  /* 0x0000480001187983 */ /* 0x000ea20000300800 */
[--C-:B------:R-:W-:Y:S01]  /*96b0*/  FFMA.FTZ R112, R23, c[0x0][0x23c], -R6.reuse ;  /* 0x00008f0017707a23 */ /* 0x100fe20000010806 */
[----:B------:R-:W-:Y:S01]  /*96c0*/  FMNMX.FTZ R99, R42, R99, !PT ;  /* 0x000000632a637209 */ /* 0x000fe20007810000 */
[--C-:B------:R-:W-:Y:S01]  /*96d0*/  FFMA.FTZ R111, R22, c[0x0][0x23c], -R6.reuse ;  /* 0x00008f00166f7a23 */ /* 0x100fe20000010806 */
[----:B------:R-:W3:Y:S01]  /*96e0*/  LDL.LU R23, [R1+0x4c] ;  /* 0x00004c0001177983 */ /* 0x000ee20000300800 */
[----:B------:R-:W-:Y:S01]  /*96f0*/  MOV R22, R67 ;  /* 0x0000004300167202 */ /* 0x000fe20000000f00 */
        /* <DEDUP_REMOVED lines=10> */
[----:B------:R1:W-:Y:S01]  /*97a0*/  MUFU.EX2 R18, R7 ;  /* 0x0000000700127308 */ /* 0x0003e20000000800 */
[--C-:B------:R-:W-:Y:S01]  /*97b0*/  FFMA.FTZ R200, R200, c[0x0][0x23c], -R6.reuse ;  /* 0x00008f00c8c87a23 */ /* 0x100fe20000010806 */
[----:B------:R-:W-:Y:S01]  /*97c0*/  FMNMX.FTZ R99, R119, R99, !PT ;  /* 0x0000006377637209 */ /* 0x000fe20007810000 */
[----:B------:R-:W-:-:S03]  /*97d0*/  FFMA.FTZ R108, R21, c[0x0][0x23c], -R6 ;  /* 0x00008f00156c7a23 */ /* 0x000fc60000010806 */
[----:B------:R-:W-:Y:S02]  /*97e0*/  FMNMX.FTZ R99, R114, R99, !PT ;  /* 0x0000006372637209 */ /* 0x000fe40007810000 */
[----:B------:R-:W-:Y:S01]  /*97f0*/  MOV R20, R8 ;  /* 0x0000000800147202 */ /* 0x000fe20000000f00 */
[--C-:B------:R-:W-:Y:S01]  /*9800*/  FFMA.FTZ R104, R116, c[0x0][0x23c], -R6.reuse ;  /* 0x00008f0074687a23 */ /* 0x100fe20000010806 */
[----:B------:R-:W-:Y:S01]  /*9810*/  FMNMX.FTZ R99, R115, R99, !PT ;  /* 0x0000006373637209 */ /* 0x000fe20007810000 */
[----:B------:R-:W-:Y:S01]  /*9820*/  FFMA.FTZ R103, R117, c[0x0][0x23c], -R6 ;  /* 0x00008f0075677a23 */ /* 0x000fe20000010806 */
[----:B------:R-:W-:Y:S02]  /*9830*/  MUFU.EX2 R200, R200 ;  /* 0x000000c800c87308 */ /* 0x000fe40000000800 */
[----:B------:R-:W-:-:S04]  /*9840*/  FMNMX.FTZ R99, R105, R99, !PT ;  /* 0x0000006369637209 */ /* 0x000fc80007810000 */
        /* <DEDUP_REMOVED lines=8> */
[----:B------:R-:W-:-:S04]  /*98d0*/  FMNMX.FTZ R99, R34, R99, !PT ;  /* 0x0000006322637209 */ /* 0x000fc80007810000 */
[----:B------:R-:W-:-:S04]  /*98e0*/  FMNMX.FTZ R99, R31, R99, !PT ;  /* 0x000000631f637209 */ /* 0x000fc80007810000 */
[----:B------:R-:W-:-:S04]  /*98f0*/  FMNMX.FTZ R99, R30, R99, !PT ;  /* 0x000000631e637209 */ /* 0x000fc80007810000 */
[----:B------:R-:W-:Y:S02]  /*9900*/  FMNMX.FTZ R99, R27, R99, !PT ;  /* 0x000000631b637209 */ /* 0x000fe40007810000 */
[----:B------:R-:W-:-:S04]  /*9910*/  FMNMX.FTZ R8, R2, R201, !PT ;  /* 0x000000c902087209 */ /* 0x000fc80007810000 */
[----:B------:R-:W-:-:S04]  /*9920*/  FMNMX.FTZ R8, R15, R8, !PT ;  /* 0x000000080f087209 */ /* 0x000fc80007810000 */
[----:B------:R-:W-:-:S04]  /*9930*/  FMNMX.FTZ R8, R202, R8, !PT ;  /* 0x00000008ca087209 */ /* 0x000fc80007810000 */
[----:B------:R-:W-:Y:S01]  /*9940*/  FMNMX.FTZ R8, R20, R8, !PT ;  /* 0x0000000814087209 */ /* 0x000fe20007810000 */
[----:B------:R-:W-:-:S03]  /*9950*/  FFMA.FTZ R93, R101, c[0x0][0x23c], -R6 ;  /* 0x00008f00655d7a23 */ /* 0x000fc60000010806 */
[----:B------:R-:W-:Y:S01]  /*9960*/  FMNMX.FTZ R8, R9, R8, !PT ;  /* 0x0000000809087209 */ /* 0x000fe20007810000 */
[--C-:B------:R-:W-:Y:S02]  /*9970*/  FFMA.FTZ R92, R102, c[0x0][0x23c], -R6.reuse ;  /* 0x00008f00665c7a23 */ /* 0x100fe40000010806 */
[--C-:B------:R-:W-:Y:S02]  /*9980*/  FFMA.FTZ R91, R110, c[0x0][0x23c], -R6.reuse ;  /* 0x00008f006e5b7a23 */ /* 0x100fe40000010806 */
[--C-:B------:R-:W-:Y:S02]  /*9990*/  FFMA.FTZ R86, R68, c[0x0][0x23c], -R6.reuse ;  /* 0x00008f0044567a23 */ /* 0x100fe40000010806 */
[--C-:B------:R-:W-:Y:S02]  /*99a0*/  FFMA.FTZ R85, R69, c[0x0][0x23c], -R6.reuse ;  /* 0x00008f0045557a23 */ /* 0x100fe40000010806 */
[--C-:B------:R-:W-:Y:S02]  /*99b0*/  FFMA.FTZ R84, R64, c[0x0][0x23c], -R6.reuse ;  /* 0x00008f0040547a23 */ /* 0x100fe40000010806 */
[----:B------:R-:W-:-:S02]  /*99c0*/  FFMA.FTZ R83, R65, c[0x0][0x23c], -R6 ;  /* 0x00008f0041537a23 */ /* 0x000fc40000010806 */
        /* <DEDUP_REMOVED lines=9> */
[----:B------:R-:W-:Y:S01]  /*9a60*/  FFMA.FTZ R73, R17, c[0x0][0x23c], -R6 ;  /* 0x00008f0011497a23 */ /* 0x000fe20000010806 */
        /* <DEDUP_REMOVED lines=9> */
[----:B------:R-:W-:Y:S02]  /*9b00*/  FMNMX.FTZ R6, R193, R6, !PT ;  /* 0x00000006c1067209 */ /* 0x000fe40007810000 */
[----:B--2---:R-:W-:-:S04]  /*9b10*/  FMNMX.FTZ R99, R24, R99, !PT ;  /* 0x0000006318637209 */ /* 0x004fc80007810000 */
[----:B---3--:R-:W-:-:S04]  /*9b20*/  FMNMX.FTZ R99, R23, R99, !PT ;  /* 0x0000006317637209 */ /* 0x008fc80007810000 */
        /* <DEDUP_REMOVED lines=17> */
[----:B------:R-:W-:Y:S02]  /*9c40*/  FSEL R21, R7, RZ, P2 ;  /* 0x000000ff07157208 */ /* 0x000fe40001000000 */
        /* <DEDUP_REMOVED lines=43> */
[--C-:B------:R-:W-:Y:S02]  /*9f00*/  FFMA.FTZ R67, R98, c[0x0][0x23c], -R21.reuse ;  /* 0x00008f0062437a23 */ /* 0x100fe40000010815 */
[----:B------:R-:W-:Y:S01]  /*9f10*/  FFMA.FTZ R66, R97, c[0x0][0x23c], -R21 ;  /* 0x00008f0061427a23 */ /* 0x000fe20000010815 */
[----:B------:R-:W1:Y:S01]  /*9f20*/  SHFL.BFLY PT, R98, R6, 0x2, 0x1f ;  /* 0x0c401f0006627f89 */ /* 0x000e6200000e0000 */
[----:B------:R-:W-:-:S04]  /*9f30*/  FMNMX.FTZ R97, R174, R7, !PT ;  /* 0x00000007ae617209 */ /* 0x000fc80007810000 */
[----:B------:R-:W-:-:S04]  /*9f40*/  FMNMX.FTZ R97, R176, R97, !PT ;  /* 0x00000061b0617209 */ /* 0x000fc80007810000 */
[----:B------:R-:W-:-:S04]  /*9f50*/  FMNMX.FTZ R97, R125, R97, !PT ;  /* 0x000000617d617209 */ /* 0x000fc80007810000 */
[----:B------:R-:W-:-:S04]  /*9f60*/  FMNMX.FTZ R97, R175, R97, !PT ;  /* 0x00000061af617209 */ /* 0x000fc80007810000 */
[----:B------:R-:W-:-:S04]  /*9f70*/  FMNMX.FTZ R97, R177, R97, !PT ;  /* 0x00000061b1617209 */ /* 0x000fc80007810000 */
[----:B------:R-:W-:Y:S02]  /*9f80*/  FMNMX.FTZ R97, R196, R97, !PT ;  /* 0x00000061c4617209 */ /* 0x000fe40007810000 */
[----:B-1----:R-:W-:-:S03]  /*9f90*/  FMNMX.FTZ R98, R6, R98, !PT ;  /* 0x0000006206627209 */ /* 0x002fc60007810000 */
[----:B------:R-:W1:Y:S04]  /*9fa0*/  SHFL.BFLY PT, R7, R97, 0x2, 0x1f ;  /* 0x0c401f0061077f89 */ /* 0x000e6800000e0000 */
[----:B------:R-:W2:Y:S01]  /*9fb0*/  SHFL.BFLY PT, R6, R98, 0x1, 0x1f ;  /* 0x0c201f0062067f89 */ /* 0x000ea200000e0000 */
[----:B-1----:R-:W-:Y:S02]  /*9fc0*/  FMNMX.FTZ R97, R97, R7, !PT ;  /* 0x0000000761617209 */ /* 0x002fe40007810000 */
[----:B--2---:R-:W-:-:S03]  /*9fd0*/  FMNMX.FTZ R98, R98, R6, !PT ;  /* 0x0000000662627209 */ /* 0x004fc60007810000 */
[----:B------:R-:W1:Y:S01]  /*9fe0*/  SHFL.BFLY PT, R6, R97, 0x1, 0x1f ;  /* 0x0c201f0061067f89 */ /* 0x000e6200000e0000 */
[C---:B------:R-:W-:Y:S01]  /*9ff0*/  FSETP.NEU.FTZ.AND P1, PT, R98.reuse, -INF , PT ;  /* 0xff8000006200780b */ /* 0x040fe20003f3d000 */
[--C-:B------:R-:W-:Y:S02]  /*a000*/  FFMA.FTZ R8, R11, c[0x0][0x23c], -R21.reuse ;  /* 0x00008f000b087a23 */ /* 0x100fe40000010815 */
[----:B------:R-:W-:Y:S02]  /*a010*/  FMUL.FTZ R7, R98, c[0x0][0x23c] ;  /* 0x00008f0062077a20 */ /* 0x000fe40000410000 */
[----:B------:R-:W-:Y:S01]  /*a020*/  FFMA.FTZ R57, R4, c[0x0][0x23c], -R21 ;  /* 0x00008f0004397a23 */ /* 0x000fe20000010815 */
[----:B------:R-:W-:Y:S01]  /*a030*/  FSEL R4, R98, RZ, P1 ;  /* 0x000000ff62047208 */ /* 0x000fe20000800000 */
[----:B------:R2:W-:Y:S04]  /*a040*/  MUFU.EX2 R11, R8 ;  /* 0x00000008000b7308 */ /* 0x0005e80000000800 */
[----:B------:R-:W-:Y:S01]  /*a050*/  FADD.FTZ R2, R2, -R4 ;  /* 0x8000000402027221 */ /* 0x000fe20000010000 */
[----:B-1----:R-:W-:-:S02]  /*a060*/  FMNMX.FTZ R97, R97, R6, !PT ;  /* 0x0000000661617209 */ /* 0x002fc40007810000 */
[----:B--2---:R-:W-:Y:S02]  /*a070*/  FSEL R8, R7, RZ, P1 ;  /* 0x000000ff07087208 */ /* 0x004fe40000800000 */
[----:B------:R-:W-:-:S04]  /*a080*/  FSETP.NEU.FTZ.AND P0, PT, R97, -INF , PT ;  /* 0xff8000006100780b */ /* 0x000fc80003f1d000 */
[C---:B------:R-:W-:Y:S01]  /*a090*/  FSEL R4, R97.reuse, RZ, P0 ;  /* 0x000000ff61047208 */ /* 0x040fe20000000000 */
[----:B------:R-:W-:Y:S02]  /*a0a0*/  FFMA.FTZ R116, R202, c[0x0][0x23c], -R8 ;  /* 0x00008f00ca747a23 */ /* 0x000fe40000010808 */
[----:B------:R-:W-:Y:S02]  /*a0b0*/  FMUL.FTZ R202, R97, c[0x0][0x23c] ;  /* 0x00008f0061ca7a20 */ /* 0x000fe40000410000 */
[----:B------:R-:W-:-:S03]  /*a0c0*/  FADD.FTZ R4, R0, -R4 ;  /* 0x8000000400047221 */ /* 0x000fc60000010000 */
[----:B------:R-:W-:Y:S01]  /*a0d0*/  FSEL R202, R202, RZ, P0 ;  /* 0x000000ffcaca7208 */ /* 0x000fe20000000000 */
[----:B------:R-:W-:Y:S02]  /*a0e0*/  FMUL.FTZ R4, R4, c[0x0][0x23c] ;  /* 0x00008f0004047a20 */ /* 0x000fe40000410000 */
[--C-:B------:R-:W-:Y:S02]  /*a0f0*/  FFMA.FTZ R71, R114, c[0x0][0x23c], -R21.reuse ;  /* 0x00008f0072477a23 */ /* 0x100fe40000010815 */
[----:B------:R-:W-:Y:S02]  /*a100*/  FFMA.FTZ R114, R203, c[0x0][0x23c], -R202 ;  /* 0x00008f00cb727a23 */ /* 0x000fe400000108ca */
[----:B------:R-:W-:Y:S01]  /*a110*/  FMUL.FTZ R2, R2, c[0x0][0x23c] ;  /* 0x00008f0002027a20 */ /* 0x000fe20000410000 */
[----:B------:R1:W-:Y:S01]  /*a120*/  MUFU.EX2 R203, R4 ;  /* 0x0000000400cb7308 */ /* 0x0003e20000000800 */
[--C-:B------:R-:W-:Y:S02]  /*a130*/  FFMA.FTZ R63, R31, c[0x0][0x23c], -R21.reuse ;  /* 0x00008f001f3f7a23 */ /* 0x100fe40000010815 */
[----:B------:R-:W-:-:S02]  /*a140*/  FFMA.FTZ R62, R30, c[0x0][0x23c], -R21 ;  /* 0x00008f001e3e7a23 */ /* 0x000fc40000010815 */
[--C-:B------:R-:W-:Y:S01]  /*a150*/  FFMA.FTZ R56, R5, c[0x0][0x23c], -R21.reuse ;  /* 0x00008f0005387a23 */ /* 0x100fe20000010815 */
[----:B------:R-:W2:Y:S01]  /*a160*/  LDSM.16.MT88.4 R28, [R212+0x4000] ;  /* 0x00400000d41c783b */ /* 0x000ea20000004200 */
[--C-:B------:R-:W-:Y:S02]  /*a170*/  FFMA.FTZ R68, R106, c[0x0][0x23c], -R21.reuse ;  /* 0x00008f006a447a23 */ /* 0x100fe40000010815 */
[--C-:B------:R-:W-:Y:S02]  /*a180*/  FFMA.FTZ R106, R9, c[0x0][0x23c], -R8.reuse ;  /* 0x00008f00096a7a23 */ /* 0x100fe40000010808 */
[----:B------:R-:W3:Y:S01]  /*a190*/  MUFU.EX2 R9, R2 ;  /* 0x0000000200097308 */ /* 0x000ee20000000800 */
[----:B-1----:R-:W1:Y:S01]  /*a1a0*/  LDSM.16.MT88.4 R4, [R211+0x4000] ;  /* 0x00400000d304783b */ /* 0x002e620000004200 */
[----:B------:R-:W-:Y:S02]  /*a1b0*/  FFMA.FTZ R201, R201, c[0x0][0x23c], -R8 ;  /* 0x00008f00c9c97a23 */ /* 0x000fe40000010808 */
[----:B------:R-:W-:-:S02]  /*a1c0*/  FFMA.FTZ R60, R24, c[0x0][0x23c], -R21 ;  /* 0x00008f00183c7a23 */ /* 0x000fc40000010815 */
[--C-:B------:R-:W-:Y:S02]  /*a1d0*/  FFMA.FTZ R70, R115, c[0x0][0x23c], -R21.reuse ;  /* 0x00008f0073467a23 */ /* 0x100fe40000010815 */
[----:B------:R4:W-:Y:S01]  /*a1e0*/  MUFU.EX2 R24, R201 ;  /* 0x000000c900187308 */ /* 0x0009e20000000800 */
[--C-:B------:R-:W-:Y:S01]  /*a1f0*/  FFMA.FTZ R65, R109, c[0x0][0x23c], -R21.reuse ;  /* 0x00008f006d417a23 */ /* 0x100fe20000010815 */
[----:B------:R-:W-:Y:S01]  /*a200*/  FSEL R16, R100, RZ, P3 ;  /* 0x000000ff64107208 */ /* 0x000fe20001800000 */
[--C-:B------:R-:W-:Y:S02]  /*a210*/  FFMA.FTZ R184, R15, c[0x0][0x23c], -R8.reuse ;  /* 0x00008f000fb87a23 */ /* 0x100fe40000010808 */
[----:B------:R-:W-:Y:S02]  /*a220*/  FFMA.FTZ R109, R20, c[0x0][0x23c], -R8 ;  /* 0x00008f00146d7a23 */ /* 0x000fe40000010808 */
[--C-:B------:R-:W-:Y:S02]  /*a230*/  FFMA.FTZ R178, R12, c[0x0][0x23c], -R202.reuse ;  /* 0x00008f000cb27a23 */ /* 0x100fe400000108ca */
[----:B------:R-:W-:Y:S01]  /*a240*/  FFMA.FTZ R115, R14, c[0x0][0x23c], -R202 ;  /* 0x00008f000e737a23 */ /* 0x000fe200000108ca */
[----:B------:R-:W-:Y:S01]  /*a250*/  FSEL R12, R99, RZ, P2 ;  /* 0x000000ff630c7208 */ /* 0x000fe20001000000 */
[----:B------:R-:W-:-:S02]  /*a260*/  FFMA.FTZ R69, R105, c[0x0][0x23c], -R21 ;  /* 0x00008f0069457a23 */ /* 0x000fc40000010815 */
[----:B----4-:R-:W-:Y:S01]  /*a270*/  FFMA.FTZ R201, R13, c[0x0][0x23c], -R202 ;  /* 0x00008f000dc97a23 */ /* 0x010fe200000108ca */
[----:B------:R-:W4:Y:S01]  /*a280*/  MUFU.EX2 R184, R184 ;  /* 0x000000b800b87308 */ /* 0x000f220000000800 */
[--C-:B------:R-:W-:Y:S02]  /*a290*/  FFMA.FTZ R2, R19, c[0x0][0x23c], -R8.reuse ;  /* 0x00008f0013027a23 */ /* 0x100fe40000010808 */
[----:B------:R-:W-:Y:S02]  /*a2a0*/  FFMA.FTZ R105, R120, c[0x0][0x23c], -R8 ;  /* 0x00008f0078697a23 */ /* 0x000fe40000010808 */
[----:B------:R-:W-:Y:S02]  /*a2b0*/  FADD.FTZ R16, R36, -R16 ;  /* 0x8000001024107221 */ /* 0x000fe40000010000 */
[----:B------:R-:W-:Y:S01]  /*a2c0*/  FFMA.FTZ R0, R10, c[0x0][0x23c], -R8 ;  /* 0x00008f000a007a23 */ /* 0x000fe20000010808 */
[----:B------:R-:W-:Y:S01]  /*a2d0*/  MUFU.EX2 R116, R116 ;  /* 0x0000007400747308 */ /* 0x000fe20000000800 */
[-C--:B---3--:R-:W-:Y:S01]  /*a2e0*/  FMUL.FTZ R8, R156, R9.reuse ;  /* 0x000000099c087220 */ /* 0x088fe20000410000 */
[----:B------:R-:W-:Y:S01]  /*a2f0*/  MOV R156, R9 ;  /* 0x00000009009c7202 */ /* 0x000fe20000000f00 */
[----:B------:R-:W-:-:S05]  /*a300*/  FADD.FTZ R3, R3, -R12 ;  /* 0x8000000c03037221 */ /* 0x000fca0000010000 */
[----:B------:R-:W-:Y:S01]  /*a310*/  MUFU.EX2 R109, R109 ;  /* 0x0000006d006d7308 */ /* 0x000fe20000000800 */
[--C-:B------:R-:W-:Y:S02]  /*a320*/  FFMA.FTZ R199, R199, c[0x0][0x23c], -R21.reuse ;  /* 0x00008f00c7c77a23 */ /* 0x100fe40000010815 */
[----:B------:R-:W-:-:S05]  /*a330*/  FFMA.FTZ R117, R43, c[0x0][0x23c], -R21 ;  /* 0x00008f002b757a23 */ /* 0x000fca0000010815 */
[----:B------:R-:W-:Y:S01]  /*a340*/  MUFU.EX2 R201, R201 ;  /* 0x000000c900c97308 */ /* 0x000fe20000000800 */
[----:B------:R-:W-:Y:S02]  /*a350*/  FFMA.FTZ R110, R42, c[0x0][0x23c], -R21 ;  /* 0x00008f002a6e7a23 */ /* 0x000fe40000010815 */
[----:B------:R-:W-:-:S05]  /*a360*/  FMUL.FTZ R16, R16, c[0x0][0x23c] ;  /* 0x00008f0010107a20 */ /* 0x000fca0000410000 */
[----:B------:R-:W-:Y:S01]  /*a370*/  MUFU.EX2 R178, R178 ;  /* 0x000000b200b27308 */ /* 0x000fe20000000800 */
[----:B------:R-:W-:-:S07]  /*a380*/  FMUL.FTZ R3, R3, c[0x0][0x23c] ;  /* 0x00008f0003037a20 */ /* 0x000fce0000410000 */
[----:B------:R-:W-:Y:S01]  /*a390*/  MUFU.EX2 R115, R115 ;  /* 0x0000007300737308 */ /* 0x000fe20000000800 */
[----:B------:R-:W-:-:S07]  /*a3a0*/  FMUL.FTZ R12, R152, R156 ;  /* 0x0000009c980c7220 */ /* 0x000fce0000410000 */
[----:B------:R-:W3:Y:S01]  /*a3b0*/  MUFU.EX2 R114, R114 ;  /* 0x0000007200727308 */ /* 0x000ee20000000800 */
[----:B------:R-:W-:Y:S01]  /*a3c0*/  FMUL.FTZ R10, R158, R203 ;  /* 0x000000cb9e0a7220 */ /* 0x000fe20000410000 */
[----:B------:R-:W-:-:S06]  /*a3d0*/  MOV R158, R11 ;  /* 0x0000000b009e7202 */ /* 0x000fcc0000000f00 */
[----:B------:R5:W-:Y:S01]  /*a3e0*/  MUFU.EX2 R152, R16 ;  /* 0x0000001000987308 */ /* 0x000be20000000800 */
[----:B------:R-:W-:Y:S01]  /*a3f0*/  FMUL.FTZ R11, R159, R203 ;  /* 0x000000cb9f0b7220 */ /* 0x000fe20000410000 */
[----:B------:R-:W-:Y:S01]  /*a400*/  MOV R159, R18 ;  /* 0x00000012009f7202 */ /* 0x000fe20000000f00 */
[----:B------:R-:W-:-:S05]  /*a410*/  FFMA.FTZ R107, R40, c[0x0][0x23c], -R21 ;  /* 0x00008f00286b7a23 */ /* 0x000fca0000010815 */
[----:B------:R-:W-:Y:S01]  /*a420*/  MUFU.EX2 R199, R199 ;  /* 0x000000c700c77308 */ /* 0x000fe20000000800 */
[----:B------:R-:W-:Y:S02]  /*a430*/  FFMA.FTZ R102, R35, c[0x0][0x23c], -R21 ;  /* 0x00008f0023667a23 */ /* 0x000fe40000010815 */
[----:B-----5:R-:W-:-:S05]  /*a440*/  FMUL.FTZ R16, R140, R156 ;  /* 0x0000009c8c107220 */ /* 0x020fca0000410000 */
[----:B------:R-:W-:Y:S01]  /*a450*/  MUFU.EX2 R117, R117 ;  /* 0x0000007500757308 */ /* 0x000fe20000000800 */
[--C-:B------:R-:W-:Y:S01]  /*a460*/  FFMA.FTZ R101, R118, c[0x0][0x23c], -R21.reuse ;  /* 0x00008f0076657a23 */ /* 0x100fe20000010815 */
[----:B----4-:R-:W-:Y:S01]  /*a470*/  F2FP.PACK_AB R20, R184, R24 ;  /* 0x00000018b814723e */ /* 0x010fe200000000ff */
[----:B------:R-:W-:-:S05]  /*a480*/  FFMA.FTZ R72, R119, c[0x0][0x23c], -R21 ;  /* 0x00008f0077487a23 */ /* 0x000fca0000010815 */
[----:B------:R-:W-:Y:S01]  /*a490*/  MUFU.EX2 R110, R110 ;  /* 0x0000006e006e7308 */ /* 0x000fe20000000800 */
[--C-:B------:R-:W-:Y:S02]  /*a4a0*/  FFMA.FTZ R64, R34, c[0x0][0x23c], -R21.reuse ;  /* 0x00008f0022407a23 */ /* 0x100fe40000010815 */
[--C-:B------:R-:W-:Y:S01]  /*a4b0*/  FFMA.FTZ R61, R27, c[0x0][0x23c], -R21.reuse ;  /* 0x00008f001b3d7a23 */ /* 0x100fe20000010815 */
[----:B------:R-:W4:Y:S04]  /*a4c0*/  LDSM.16.MT88.4 R32, [R212+0x4400] ;  /* 0x00440000d420783b */ /* 0x000f280000004200 */
[----:B------:R-:W5:Y:S01]  /*a4d0*/  MUFU.EX2 R140, R3 ;  /* 0x00000003008c7308 */ /* 0x000f620000000800 */
[--C-:B------:R-:W-:Y:S01]  /*a4e0*/  FFMA.FTZ R59, R23, c[0x0][0x23c], -R21.reuse ;  /* 0x00008f00173b7a23 */ /* 0x100fe20000010815 */
[----:B---3--:R-:W-:Y:S01]  /*a4f0*/  F2FP.PACK_AB R23, R114, R115 ;  /* 0x000000737217723e */ /* 0x008fe200000000ff */
[----:B------:R-:W-:Y:S01]  /*a500*/  FFMA.FTZ R58, R22, c[0x0][0x23c], -R21 ;  /* 0x00008f00163a7a23 */ /* 0x000fe20000010815 */
[----:B------:R-:W-:Y:S01]  /*a510*/  F2FP.PACK_AB R21, R178, R201 ;  /* 0x000000c9b215723e */ /* 0x000fe200000000ff */
[----:B------:R-:W-:Y:S01]  /*a520*/  FMUL.FTZ R9, R157, R156 ;  /* 0x0000009c9d097220 */ /* 0x000fe20000410000 */
[----:B------:R-:W-:Y:S01]  /*a530*/  F2FP.PACK_AB R22, R109, R116 ;  /* 0x000000746d16723e */ /* 0x000fe200000000ff */
[----:B------:R-:W-:-:S02]  /*a540*/  FMUL.FTZ R13, R153, R156 ;  /* 0x0000009c990d7220 */ /* 0x000fc40000410000 */
[-C--:B------:R-:W-:Y:S02]  /*a550*/  FMUL.FTZ R14, R154, R203.reuse ;  /* 0x000000cb9a0e7220 */ /* 0x080fe40000410000 */
[-C--:B------:R-:W-:Y:S02]  /*a560*/  FMUL.FTZ R15, R155, R203.reuse ;  /* 0x000000cb9b0f7220 */ /* 0x080fe40000410000 */
[-C--:B------:R-:W-:Y:S02]  /*a570*/  FMUL.FTZ R17, R141, R156.reuse ;  /* 0x0000009c8d117220 */ /* 0x080fe40000410000 */
[-C--:B------:R-:W-:Y:S02]  /*a580*/  FMUL.FTZ R18, R142, R203.reuse ;  /* 0x000000cb8e127220 */ /* 0x080fe40000410000 */
[----:B------:R-:W-:Y:S02]  /*a590*/  FMUL.FTZ R19, R143, R203 ;  /* 0x000000cb8f137220 */ /* 0x000fe40000410000 */
[----:B------:R-:W-:-:S02]  /*a5a0*/  FMUL.FTZ R136, R136, R156 ;  /* 0x0000009c88887220 */ /* 0x000fc40000410000 */
[----:B------:R-:W-:Y:S02]  /*a5b0*/  FMUL.FTZ R137, R137, R156 ;  /* 0x0000009c89897220 */ /* 0x000fe40000410000 */
[-C--:B------:R-:W-:Y:S02]  /*a5c0*/  FMUL.FTZ R138, R138, R203.reuse ;  /* 0x000000cb8a8a7220 */ /* 0x080fe40000410000 */
[----:B------:R-:W-:Y:S02]  /*a5d0*/  FMUL.FTZ R139, R139, R203 ;  /* 0x000000cb8b8b7220 */ /* 0x000fe40000410000 */
[--C-:B------:R-:W-:Y:S02]  /*a5e0*/  FFMA.FTZ R119, R39, c[0x0][0x23c], -R202.reuse ;  /* 0x00008f0027777a23 */ /* 0x100fe400000108ca */
[--C-:B------:R-:W-:Y:S02]  /*a5f0*/  FFMA.FTZ R113, R38, c[0x0][0x23c], -R202.reuse ;  /* 0x00008f0026717a23 */ /* 0x100fe400000108ca */
[----:B------:R-:W-:-:S02]  /*a600*/  FFMA.FTZ R118, R37, c[0x0][0x23c], -R202 ;  /* 0x00008f0025767a23 */ /* 0x000fc400000108ca */
[----:B------:R-:W3:Y:S01]  /*a610*/  LDSM.16.MT88.4 R36, [R211+0x4400] ;  /* 0x00440000d324783b */ /* 0x000ee20000004200 */
[----:B--2---:R-:W-:Y:S01]  /*a620*/  HMMA.16816.F32 R8, R20, R28, R8 ;  /* 0x0000001c1408723c */ /* 0x004fe20000001808 */
[----:B------:R-:W-:Y:S01]  /*a630*/  MOV R142, R45 ;  /* 0x0000002d008e7202 */ /* 0x000fe20000000f00 */
[----:B-----5:R-:W-:Y:S01]  /*a640*/  FMUL.FTZ R27, R163, R140 ;  /* 0x0000008ca31b7220 */ /* 0x020fe20000410000 */
[----:B------:R-:W-:Y:S01]  /*a650*/  MOV R143, R25 ;  /* 0x00000019008f7202 */ /* 0x000fe20000000f00 */
[----:B------:R-:W-:Y:S01]  /*a660*/  FMUL.FTZ R25, R161, R152 ;  /* 0x00000098a1197220 */ /* 0x000fe20000410000 */
[----:B------:R-:W-:-:S03]  /*a670*/  MOV R155, R46 ;  /* 0x0000002e009b7202 */ /* 0x000fc60000000f00 */
[----:B------:R-:W-:Y:S01]  /*a680*/  HMMA.16816.F32 R12, R20, R30, R12 ;  /* 0x0000001e140c723c */ /* 0x000fe2000000180c */
[----:B------:R-:W-:Y:S02]  /*a690*/  MOV R153, R44 ;  /* 0x0000002c00997202 */ /* 0x000fe40000000f00 */
[----:B------:R-:W-:Y:S01]  /*a6a0*/  MOV R157, R24 ;  /* 0x00000018009d7202 */ /* 0x000fe20000000f00 */
[----:B------:R-:W-:Y:S01]  /*a6b0*/  FMUL.FTZ R24, R160, R152 ;  /* 0x00000098a0187220 */ /* 0x000fe20000410000 */
[----:B------:R-:W-:-:S03]  /*a6c0*/  F2FP.PACK_AB R44, R200, R159 ;  /* 0x0000009fc82c723e */ /* 0x000fc600000000ff */
[----:B-1----:R-:W-:Y:S01]  /*a6d0*/  HMMA.16816.F32 R16, R20, R4, R16 ;  /* 0x000000041410723c */ /* 0x002fe20000001810 */
[----:B------:R-:W-:Y:S01]  /*a6e0*/  F2FP.PACK_AB R45, R199, R158 ;  /* 0x0000009ec72d723e */ /* 0x000fe200000000ff */
[-C--:B------:R-:W-:Y:S01]  /*a6f0*/  FMUL.FTZ R148, R148, R152.reuse ;  /* 0x0000009894947220 */ /* 0x080fe20000410000 */
[----:B------:R-:W-:Y:S01]  /*a700*/  F2FP.PACK_AB R46, R112, R179 ;  /* 0x000000b3702e723e */ /* 0x000fe200000000ff */
[----:B------:R-:W-:-:S04]  /*a710*/  FMUL.FTZ R149, R149, R152 ;  /* 0x0000009895957220 */ /* 0x000fc80000410000 */
[----:B------:R-:W-:Y:S01]  /*a720*/  HMMA.16816.F32 R20, R20, R6, R136 ;  /* 0x000000061414723c */ /* 0x000fe20000001888 */
[-C--:B------:R-:W-:Y:S02]  /*a730*/  FMUL.FTZ R150, R150, R140.reuse ;  /* 0x0000008c96967220 */ /* 0x080fe40000410000 */
[----:B------:R-:W-:-:S04]  /*a740*/  FMUL.FTZ R151, R151, R140 ;  /* 0x0000008c97977220 */ /* 0x000fc80000410000 */
[----:B------:R-:W-:Y:S01]  /*a750*/  MOV R136, R26 ;  /* 0x0000001a00887202 */ /* 0x000fe20000000f00 */
[----:B------:R-:W-:Y:S01]  /*a760*/  FMUL.FTZ R26, R162, R140 ;  /* 0x0000008ca21a7220 */ /* 0x000fe20000410000 */
[----:B------:R-:W-:Y:S02]  /*a770*/  MOV R138, R47 ;  /* 0x0000002f008a7202 */ /* 0x000fe40000000f00 */
[----:B------:R-:W-:Y:S01]  /*a780*/  F2FP.PACK_AB R47, R110, R117 ;  /* 0x000000756e2f723e */ /* 0x000fe200000000ff */
[----:B------:R-:W-:Y:S01]  /*a790*/  FFMA.FTZ R3, R123, c[0x0][0x23c], -R202 ;  /* 0x00008f007b037a23 */ /* 0x000fe200000108ca */
[----:B------:R-:W1:Y:S05]  /*a7a0*/  MUFU.EX2 R108, R108 ;  /* 0x0000006c006c7308 */ /* 0x000e6a0000000800 */
[C---:B------:R-:W-:Y:S03]  /*a7b0*/  HMMA.16816.F32 R24, R44.reuse, R28, R24 ;  /* 0x0000001c2c18723c */ /* 0x040fe60000001818 */
[----:B------:R-:W-:Y:S05]  /*a7c0*/  MUFU.EX2 R104, R104 ;  /* 0x0000006800687308 */ /* 0x000fea0000000800 */
[----:B------:R-:W-:Y:S03]  /*a7d0*/  HMMA.16816.F32 R28, R44, R30, R148 ;  /* 0x0000001e2c1c723c */ /* 0x000fe60000001894 */
[----:B------:R-:W-:Y:S01]  /*a7e0*/  MUFU.EX2 R103, R103 ;  /* 0x0000006700677308 */ /* 0x000fe20000000800 */
[----:B------:R-:W-:Y:S01]  /*a7f0*/  FMUL.FTZ R139, R99, c[0x0][0x23c] ;  /* 0x00008f00638b7a20 */ /* 0x000fe20000410000 */
[----:B------:R-:W-:-:S06]  /*a800*/  MOV R137, R41 ;  /* 0x0000002900897202 */ /* 0x000fcc0000000f00 */
[----:B------:R-:W-:Y:S01]  /*a810*/  MUFU.EX2 R107, R107 ;  /* 0x0000006b006b7308 */ /* 0x000fe20000000800 */
[----:B------:R-:W-:-:S07]  /*a820*/  FSETP.NEU.FTZ.AND P1, PT, R99, -INF , PT ;  /* 0xff8000006300780b */ /* 0x000fce0003f3d000 */
[----:B------:R-:W2:Y:S01]  /*a830*/  MUFU.EX2 R102, R102 ;  /* 0x0000006600667308 */ /* 0x000ea20000000800 */
[----:B------:R-:W-:-:S07]  /*a840*/  FMUL.FTZ R40, R144, R152 ;  /* 0x0000009890287220 */ /* 0x000fce0000410000 */
[----:B------:R-:W-:Y:S01]  /*a850*/  MUFU.EX2 R101, R101 ;  /* 0x0000006500657308 */ /* 0x000fe20000000800 */
[----:B------:R-:W-:-:S07]  /*a860*/  FMUL.FTZ R41, R145, R152 ;  /* 0x0000009891297220 */ /* 0x000fce0000410000 */
[----:B------:R-:W5:Y:S01]  /*a870*/  MUFU.EX2 R72, R72 ;  /* 0x0000004800487308 */ /* 0x000f620000000800 */
[----:B------:R-:W-:-:S07]  /*a880*/  FMUL.FTZ R42, R146, R140 ;  /* 0x0000008c922a7220 */ /* 0x000fce0000410000 */
[----:B------:R-:W-:Y:S01]  /*a890*/  MUFU.EX2 R106, R106 ;  /* 0x0000006a006a7308 */ /* 0x000fe20000000800 */
[----:B------:R-:W-:-:S07]  /*a8a0*/  FMUL.FTZ R43, R147, R140 ;  /* 0x0000008c932b7220 */ /* 0x000fce0000410000 */
[----:B------:R-:W1:Y:S08]  /*a8b0*/  MUFU.EX2 R2, R2 ;  /* 0x0000000200027308 */ /* 0x000e700000000800 */
[----:B------:R-:W-:Y:S08]  /*a8c0*/  MUFU.EX2 R105, R105 ;  /* 0x0000006900697308 */ /* 0x000ff00000000800 */
[----:B------:R-:W-:Y:S08]  /*a8d0*/  MUFU.EX2 R0, R0 ;  /* 0x0000000000007308 */ /* 0x000ff00000000800 */
[----:B------:R-:W-:Y:S08]  /*a8e0*/  MUFU.EX2 R119, R119 ;  /* 0x0000007700777308 */ /* 0x000ff00000000800 */
[----:B------:R-:W1:Y:S08]  /*a8f0*/  MUFU.EX2 R113, R113 ;  /* 0x0000007100717308 */ /* 0x000e700000000800 */
[----:B------:R-:W-:Y:S08]  /*a900*/  MUFU.EX2 R118, R118 ;  /* 0x0000007600767308 */ /* 0x000ff00000000800 */
[----:B------:R-:W3:Y:S01]  /*a910*/  MUFU.EX2 R3, R3 ;  /* 0x0000000300037308 */ /* 0x000ee20000000800 */
[----:B------:R-:W-:-:S02]  /*a920*/  FMUL.FTZ R132, R132, R152 ;  /* 0x0000009884847220 */ /* 0x000fc40000410000 */
[----:B------:R-:W-:Y:S02]  /*a930*/  FMUL.FTZ R133, R133, R152 ;  /* 0x0000009885857220 */ /* 0x000fe40000410000 */
[-C--:B------:R-:W-:Y:S02]  /*a940*/  FMUL.FTZ R134, R134, R140.reuse ;  /* 0x0000008c86867220 */ /* 0x080fe40000410000 */
[----:B------:R-:W-:Y:S01]  /*a950*/  FMUL.FTZ R135, R135, R140 ;  /* 0x0000008c87877220 */ /* 0x000fe20000410000 */
[----:B------:R-:W-:Y:S01]  /*a960*/  FSEL R139, R139, RZ, P1 ;  /* 0x000000ff8b8b7208 */ /* 0x000fe20000800000 */
[----:B------:R-:W-:Y:S01]  /*a970*/  HMMA.16816.F32 R40, R44, R4, R40 ;  /* 0x000000042c28723c */ /* 0x000fe20000001828 */
[----:B------:R-:W-:Y:S01]  /*a980*/  MOV R161, R51 ;  /* 0x0000003300a17202 */ /* 0x000fe20000000f00 */
[----:B------:R-:W-:Y:S01]  /*a990*/  FMUL.FTZ R154, R98, c[0x0][0x23c] ;  /* 0x00008f00629a7a20 */ /* 0x000fe20000410000 */
[----:B-1----:R-:W-:Y:S01]  /*a9a0*/  F2FP.PACK_AB R48, R108, R111 ;  /* 0x0000006f6c30723e */ /* 0x002fe200000000ff */
[----:B------:R-:W-:Y:S01]  /*a9b0*/  FFMA.FTZ R120, R50, c[0x0][0x23c], -R139 ;  /* 0x00008f0032787a23 */ /* 0x000fe2000001088b */
[----:B--2---:R-:W-:-:S02]  /*a9c0*/  F2FP.PACK_AB R49, R102, R107 ;  /* 0x0000006b6631723e */ /* 0x004fc400000000ff */
[----:B------:R-:W-:Y:S01]  /*a9d0*/  FSETP.NEU.FTZ.AND P0, PT, R98, -INF , PT ;  /* 0xff8000006200780b */ /* 0x000fe20003f1d000 */
[----:B------:R-:W-:Y:S01]  /*a9e0*/  HMMA.16816.F32 R4, R44, R6, R132 ;  /* 0x000000062c04723c */ /* 0x000fe20000001884 */
[----:B------:R-:W-:Y:S01]  /*a9f0*/  F2FP.PACK_AB R50, R103, R104 ;  /* 0x000000686732723e */ /* 0x000fe200000000ff */
[--C-:B------:R-:W-:Y:S01]  /*aa00*/  FFMA.FTZ R171, R171, c[0x0][0x23c], -R202.reuse ;  /* 0x00008f00abab7a23 */ /* 0x100fe200000108ca */
[----:B-----5:R-:W-:Y:S01]  /*aa10*/  F2FP.PACK_AB R51, R72, R101 ;  /* 0x000000654833723e */ /* 0x020fe200000000ff */
[--C-:B------:R-:W-:Y:S01]  /*aa20*/  FFMA.FTZ R182, R182, c[0x0][0x23c], -R202.reuse ;  /* 0x00008f00b6b67a23 */ /* 0x100fe200000108ca */
[----:B------:R-:W-:Y:S01]  /*aa30*/  MOV R141, R172 ;  /* 0x000000ac008d7202 */ /* 0x000fe20000000f00 */
[----:B------:R-:W-:Y:S01]  /*aa40*/  FFMA.FTZ R181, R181, c[0x0][0x23c], -R202 ;  /* 0x00008f00b5b57a23 */ /* 0x000fe200000108ca */
[----:B------:R-:W-:Y:S01]  /*aa50*/  F2FP.PACK_AB R44, R2, R106 ;  /* 0x0000006a022c723e */ /* 0x000fe200000000ff */
[----:B------:R-:W-:Y:S01]  /*aa60*/  MUFU.EX2 R96, R96 ;  /* 0x0000006000607308 */ /* 0x000fe20000000800 */
[----:B------:R-:W-:-:S07]  /*aa70*/  F2FP.PACK_AB R45, R113, R119 ;  /* 0x00000077712d723e */ /* 0x000fce00000000ff */
[----:B------:R-:W-:Y:S01]  /*aa80*/  MUFU.EX2 R95, R95 ;  /* 0x0000005f005f7308 */ /* 0x000fe20000000800 */
[----:B------:R-:W-:-:S07]  /*aa90*/  F2FP.PACK_AB R46, R0, R105 ;  /* 0x00000069002e723e */ /* 0x000fce00000000ff */
[----:B------:R-:W-:Y:S01]  /*aaa0*/  MUFU.EX2 R94, R94 ;  /* 0x0000005e005e7308 */ /* 0x000fe20000000800 */
[----:B---3--:R-:W-:Y:S01]  /*aab0*/  F2FP.PACK_AB R47, R3, R118 ;  /* 0x00000076032f723e */ /* 0x008fe200000000ff */
[----:B----4-:R-:W-:Y:S01]  /*aac0*/  HMMA.16816.F32 R24, R48, R32, R24 ;  /* 0x000000203018723c */ /* 0x010fe20000001818 */
[----:B------:R-:W-:-:S05]  /*aad0*/  FSEL R154, R154, RZ, P0 ;  /* 0x000000ff9a9a7208 */ /* 0x000fca0000000000 */
[----:B------:R-:W-:Y:S01]  /*aae0*/  MUFU.EX2 R93, R93 ;  /* 0x0000005d005d7308 */ /* 0x000fe20000000800 */
[----:B------:R-:W-:Y:S01]  /*aaf0*/  MOV R160, R173 ;  /* 0x000000ad00a07202 */ /* 0x000fe20000000f00 */
[C---:B------:R-:W-:Y:S06]  /*ab00*/  HMMA.16816.F32 R8, R44.reuse, R32, R8 ;  /* 0x000000202c08723c */ /* 0x040fec0000001808 */
[----:B------:R-:W-:Y:S08]  /*ab10*/  MUFU.EX2 R71, R71 ;  /* 0x0000004700477308 */ /* 0x000ff00000000800 */
[----:B------:R-:W-:Y:S01]  /*ab20*/  MUFU.EX2 R70, R70 ;  /* 0x0000004600467308 */ /* 0x000fe20000000800 */
[C---:B------:R-:W-:Y:S07]  /*ab30*/  HMMA.16816.F32 R12, R44.reuse, R34, R12 ;  /* 0x000000222c0c723c */ /* 0x040fee000000180c */
[----:B------:R-:W-:Y:S01]  /*ab40*/  MUFU.EX2 R69, R69 ;  /* 0x0000004500457308 */ /* 0x000fe20000000800 */
[C---:B------:R-:W-:Y:S07]  /*ab50*/  HMMA.16816.F32 R16, R44.reuse, R36, R16 ;  /* 0x000000242c10723c */ /* 0x040fee0000001810 */
[----:B------:R-:W-:Y:S01]  /*ab60*/  MUFU.EX2 R68, R68 ;  /* 0x0000004400447308 */ /* 0x000fe20000000800 */
[----:B------:R-:W-:Y:S01]  /*ab70*/  HMMA.16816.F32 R20, R44, R38, R20 ;  /* 0x000000262c14723c */ /* 0x000fe20000001814 */
[----:B------:R-:W1:Y:S01]  /*ab80*/  LDSM.16.MT88.4 R44, [R212+0x4800] ;  /* 0x00480000d42c783b */ /* 0x000e620000004200 */
[----:B------:R-:W-:-:S02]  /*ab90*/  FFMA.FTZ R168, R168, c[0x0][0x23c], -R202 ;  /* 0x00008f00a8a87a23 */ /* 0x000fc400000108ca */
[----:B------:R-:W-:Y:S01]  /*aba0*/  FFMA.FTZ R128, R128, c[0x0][0x23c], -R202 ;  /* 0x00008f0080807a23 */ /* 0x000fe200000108ca */
[----:B------:R-:W-:Y:S03]  /*abb0*/  LDSM.16.MT88.4 R148, [R212+0x5c00] ;  /* 0x005c0000d494783b */ /* 0x000fe60000004200 */
[----:B------:R-:W-:Y:S01]  /*abc0*/  HMMA.16816.F32 R28, R48, R34, R28 ;  /* 0x00000022301c723c */ /* 0x000fe2000000181c */
[----:B------:R-:W2:Y:S01]  /*abd0*/  LDSM.16.MT88.4 R32, [R211+0x4800] ;  /* 0x00480000d320783b */ /* 0x000ea20000004200 */
[--C-:B------:R-:W-:Y:S02]  /*abe0*/  FFMA.FTZ R123, R248, c[0x0][0x23c], -R154.reuse ;  /* 0x00008f00f87b7a23 */ /* 0x100fe4000001089a */
[--C-:B------:R-:W-:Y:S02]  /*abf0*/  FFMA.FTZ R124, R124, c[0x0][0x23c], -R154.reuse ;  /* 0x00008f007c7c7a23 */ /* 0x100fe4000001089a */
[----:B------:R-:W-:-:S02]  /*ac00*/  FFMA.FTZ R129, R129, c[0x0][0x23c], -R154 ;  /* 0x00008f0081817a23 */ /* 0x000fc4000001089a */
[----:B------:R-:W-:Y:S02]  /*ac10*/  FFMA.FTZ R173, R249, c[0x0][0x23c], -R154 ;  /* 0x00008f00f9ad7a23 */ /* 0x000fe4000001089a */
[----:B------:R-:W-:Y:S01]  /*ac20*/  FFMA.FTZ R172, R183, c[0x0][0x23c], -R202 ;  /* 0x00008f00b7ac7a23 */ /* 0x000fe200000108ca */
[----:B------:R-:W-:Y:S08]  /*ac30*/  MUFU.EX2 R123, R123 ;  /* 0x0000007b007b7308 */ /* 0x000ff00000000800 */
[----:B------:R-:W3:Y:S08]  /*ac40*/  MUFU.EX2 R124, R124 ;  /* 0x0000007c007c7308 */ /* 0x000ef00000000800 */
[----:B------:R-:W-:Y:S08]  /*ac50*/  MUFU.EX2 R129, R129 ;  /* 0x0000008100817308 */ /* 0x000ff00000000800 */
[----:B------:R-:W-:Y:S08]  /*ac60*/  MUFU.EX2 R173, R173 ;  /* 0x000000ad00ad7308 */ /* 0x000ff00000000800 */
[----:B------:R-:W-:Y:S08]  /*ac70*/  MUFU.EX2 R172, R172 ;  /* 0x000000ac00ac7308 */ /* 0x000ff00000000800 */
[----:B------:R-:W4:Y:S08]  /*ac80*/  MUFU.EX2 R171, R171 ;  /* 0x000000ab00ab7308 */ /* 0x000f300000000800 */
[----:B------:R-:W-:Y:S08]  /*ac90*/  MUFU.EX2 R182, R182 ;  /* 0x000000b600b67308 */ /* 0x000ff00000000800 */
[----:B------:R-:W5:Y:S01]  /*aca0*/  MUFU.EX2 R181, R181 ;  /* 0x000000b500b57308 */ /* 0x000f620000000800 */
[C---:B------:R-:W-:Y:S07]  /*acb0*/  HMMA.16816.F32 R40, R48.reuse, R36, R40 ;  /* 0x000000243028723c */ /* 0x040fee0000001828 */
[----:B---3--:R-:W-:Y:S01]  /*acc0*/  F2FP.PACK_AB R36, R124, R123 ;  /* 0x0000007b7c24723e */ /* 0x008fe200000000ff */
[----:B------:R-:W-:Y:S01]  /*acd0*/  HMMA.16816.F32 R4, R48, R38, R4 ;  /* 0x000000263004723c */ /* 0x000fe20000001804 */
[----:B----4-:R-:W-:-:S06]  /*ace0*/  F2FP.PACK_AB R37, R171, R172 ;  /* 0x000000acab25723e */ /* 0x010fcc00000000ff */
[----:B------:R-:W-:Y:S02]  /*acf0*/  F2FP.PACK_AB R38, R173, R129 ;  /* 0x00000081ad26723e */ /* 0x000fe400000000ff */
[----:B-----5:R-:W-:Y:S02]  /*ad00*/  F2FP.PACK_AB R39, R181, R182 ;  /* 0x000000b6b527723e */ /* 0x020fe400000000ff */
[----:B------:R-:W-:Y:S02]  /*ad10*/  F2FP.PACK_AB R48, R95, R96 ;  /* 0x000000605f30723e */ /* 0x000fe400000000ff */
[----:B------:R-:W-:Y:S02]  /*ad20*/  F2FP.PACK_AB R49, R70, R71 ;  /* 0x000000474631723e */ /* 0x000fe400000000ff */
[----:B------:R-:W-:Y:S02]  /*ad30*/  F2FP.PACK_AB R50, R93, R94 ;  /* 0x0000005e5d32723e */ /* 0x000fe400000000ff */
[----:B------:R-:W-:Y:S01]  /*ad40*/  F2FP.PACK_AB R51, R68, R69 ;  /* 0x000000454433723e */ /* 0x000fe200000000ff */
[C---:B-1----:R-:W-:Y:S08]  /*ad50*/  HMMA.16816.F32 R8, R36.reuse, R44, R8 ;  /* 0x0000002c2408723c */ /* 0x042ff00000001808 */
[C---:B------:R-:W-:Y:S08]  /*ad60*/  HMMA.16816.F32 R12, R36.reuse, R46, R12 ;  /* 0x0000002e240c723c */ /* 0x040ff0000000180c */
[C---:B--2---:R-:W-:Y:S08]  /*ad70*/  HMMA.16816.F32 R16, R36.reuse, R32, R16 ;  /* 0x000000202410723c */ /* 0x044ff00000001810 */
[----:B------:R-:W-:Y:S01]  /*ad80*/  HMMA.16816.F32 R20, R36, R34, R20 ;  /* 0x000000222414723c */ /* 0x000fe20000001814 */
[----:B------:R-:W1:Y:S07]  /*ad90*/  LDSM.16.MT88.4 R36, [R212+0x4c00] ;  /* 0x004c0000d424783b */ /* 0x000e6e0000004200 */
[C---:B------:R-:W-:Y:S08]  /*ada0*/  HMMA.16816.F32 R24, R48.reuse, R44, R24 ;  /* 0x0000002c3018723c */ /* 0x040ff00000001818 */
[----:B------:R-:W-:Y:S01]  /*adb0*/  HMMA.16816.F32 R28, R48, R46, R28 ;  /* 0x0000002e301c723c */ /* 0x000fe2000000181c */
[----:B------:R-:W2:Y:S01]  /*adc0*/  LDSM.16.MT88.4 R44, [R211+0x4c00] ;  /* 0x004c0000d32c783b */ /* 0x000ea20000004200 */
[----:B------:R-:W-:-:S02]  /*add0*/  FFMA.FTZ R194, R194, c[0x0][0x23c], -R154 ;  /* 0x00008f00c2c27a23 */ /* 0x000fc4000001089a */
[--C-:B------:R-:W-:Y:S02]  /*ade0*/  FFMA.FTZ R191, R191, c[0x0][0x23c], -R154.reuse ;  /* 0x00008f00bfbf7a23 */ /* 0x100fe4000001089a */
[--C-:B------:R-:W-:Y:S02]  /*adf0*/  FFMA.FTZ R193, R193, c[0x0][0x23c], -R154.reuse ;  /* 0x00008f00c1c17a23 */ /* 0x100fe4000001089a */
[----:B------:R-:W-:Y:S02]  /*ae00*/  FFMA.FTZ R195, R195, c[0x0][0x23c], -R154 ;  /* 0x00008f00c3c37a23 */ /* 0x000fe4000001089a */
[--C-:B------:R-:W-:Y:S02]  /*ae10*/  FFMA.FTZ R167, R167, c[0x0][0x23c], -R202.reuse ;  /* 0x00008f00a7a77a23 */ /* 0x100fe400000108ca */
[----:B------:R-:W-:Y:S01]  /*ae20*/  FFMA.FTZ R166, R166, c[0x0][0x23c], -R202 ;  /* 0x00008f00a6a67a23 */ /* 0x000fe200000108ca */
[----:B------:R-:W-:Y:S08]  /*ae30*/  MUFU.EX2 R92, R92 ;  /* 0x0000005c005c7308 */ /* 0x000ff00000000800 */
        /* <DEDUP_REMOVED lines=38> */
[--C-:B------:R-:W-:Y:S02]  /*b0a0*/  FFMA.FTZ R122, R122, c[0x0][0x23c], -R202.reuse ;  /* 0x00008f007a7a7a23 */ /* 0x100fe400000108ca */
[----:B------:R-:W-:-:S02]  /*b0b0*/  FFMA.FTZ R164, R164, c[0x0][0x23c], -R202 ;  /* 0x00008f00a4a47a23 */ /* 0x000fc400000108ca */
        /* <DEDUP_REMOVED lines=9> */
[C---:B------:R-:W-:Y:S08]  /*b150*/  HMMA.16816.F32 R40, R48.reuse, R44, R40 ;  /* 0x0000002c3028723c */ /* 0x040ff00000001828 */
[----:B------:R-:W-:Y:S01]  /*b160*/  HMMA.16816.F32 R4, R48, R46, R4 ;  /* 0x0000002e3004723c */ /* 0x000fe20000001804 */
[----:B------:R-:W2:Y:S06]  /*b170*/  LDSM.16.MT88.4 R44, [R212+0x5400] ;  /* 0x00540000d42c783b */ /* 0x000eac0000004200 */
[----:B---3--:R-:W-:-:S02]  /*b180*/  F2FP.PACK_AB R48, R190, R185 ;  /* 0x000000b9be30723e */ /* 0x008fc400000000ff */
[----:B----4-:R-:W-:Y:S02]  /*b190*/  F2FP.PACK_AB R49, R122, R131 ;  /* 0x000000837a31723e */ /* 0x010fe400000000ff */
[----:B------:R-:W-:Y:S02]  /*b1a0*/  F2FP.PACK_AB R50, R198, R197 ;  /* 0x000000c5c632723e */ /* 0x000fe400000000ff */
[----:B-----5:R-:W-:Y:S01]  /*b1b0*/  F2FP.PACK_AB R51, R170, R164 ;  /* 0x000000a4aa33723e */ /* 0x020fe200000000ff */
[----:B------:R-:W-:Y:S06]  /*b1c0*/  MUFU.EX2 R88, R88 ;  /* 0x0000005800587308 */ /* 0x000fec0000000800 */
[C---:B-1----:R-:W-:Y:S02]  /*b1d0*/  HMMA.16816.F32 R8, R48.reuse, R32, R8 ;  /* 0x000000203008723c */ /* 0x042fe40000001808 */
[----:B------:R-:W1:Y:S06]  /*b1e0*/  MUFU.EX2 R87, R87 ;  /* 0x0000005700577308 */ /* 0x000e6c0000000800 */
[C---:B------:R-:W-:Y:S02]  /*b1f0*/  HMMA.16816.F32 R12, R48.reuse, R34, R12 ;  /* 0x00000022300c723c */ /* 0x040fe4000000180c */
[----:B------:R-:W-:Y:S06]  /*b200*/  MUFU.EX2 R86, R86 ;  /* 0x0000005600567308 */ /* 0x000fec0000000800 */
[C---:B--2---:R-:W-:Y:S02]  /*b210*/  HMMA.16816.F32 R16, R48.reuse, R36, R16 ;  /* 0x000000243010723c */ /* 0x044fe40000001810 */
[----:B------:R-:W-:Y:S06]  /*b220*/  MUFU.EX2 R85, R85 ;  /* 0x0000005500557308 */ /* 0x000fec0000000800 */
[----:B------:R-:W-:Y:S01]  /*b230*/  HMMA.16816.F32 R20, R48, R38, R20 ;  /* 0x000000263014723c */ /* 0x000fe20000001814 */
[----:B------:R-:W2:Y:S01]  /*b240*/  LDSM.16.MT88.4 R48, [R211+0x5400] ;  /* 0x00540000d330783b */ /* 0x000ea20000004200 */
[----:B------:R-:W-:Y:S01]  /*b250*/  MUFU.EX2 R63, R63 ;  /* 0x0000003f003f7308 */ /* 0x000fe20000000800 */
[----:B------:R-:W-:-:S07]  /*b260*/  FFMA.FTZ R247, R247, c[0x0][0x23c], -R154 ;  /* 0x00008f00f7f77a23 */ /* 0x000fce000001089a */
[----:B------:R-:W3:Y:S01]  /*b270*/  MUFU.EX2 R62, R62 ;  /* 0x0000003e003e7308 */ /* 0x000ee20000000800 */
[----:B------:R-:W-:-:S07]  /*b280*/  FFMA.FTZ R180, R180, c[0x0][0x23c], -R154 ;  /* 0x00008f00b4b47a23 */ /* 0x000fce000001089a */
[----:B------:R-:W-:Y:S01]  /*b290*/  MUFU.EX2 R61, R61 ;  /* 0x0000003d003d7308 */ /* 0x000fe20000000800 */
[----:B------:R-:W-:-:S07]  /*b2a0*/  FFMA.FTZ R192, R192, c[0x0][0x23c], -R154 ;  /* 0x00008f00c0c07a23 */ /* 0x000fce000001089a */
[----:B------:R-:W4:Y:S01]  /*b2b0*/  MUFU.EX2 R60, R60 ;  /* 0x0000003c003c7308 */ /* 0x000f220000000800 */
[----:B------:R-:W-:Y:S02]  /*b2c0*/  FFMA.FTZ R249, R52, c[0x0][0x23c], -R154 ;  /* 0x00008f0034f97a23 */ /* 0x000fe4000001089a */
[--C-:B------:R-:W-:Y:S02]  /*b2d0*/  FFMA.FTZ R169, R169, c[0x0][0x23c], -R202.reuse ;  /* 0x00008f00a9a97a23 */ /* 0x100fe400000108ca */
[--C-:B------:R-:W-:Y:S02]  /*b2e0*/  FFMA.FTZ R165, R165, c[0x0][0x23c], -R202.reuse ;  /* 0x00008f00a5a57a23 */ /* 0x100fe400000108ca */
[--C-:B------:R-:W-:Y:S02]  /*b2f0*/  FFMA.FTZ R127, R127, c[0x0][0x23c], -R202.reuse ;  /* 0x00008f007f7f7a23 */ /* 0x100fe400000108ca */
[----:B------:R-:W-:Y:S02]  /*b300*/  FFMA.FTZ R130, R130, c[0x0][0x23c], -R202 ;  /* 0x00008f0082827a23 */ /* 0x000fe400000108ca */
[--C-:B------:R-:W-:Y:S01]  /*b310*/  FFMA.FTZ R132, R136, c[0x0][0x23c], -R139.reuse ;  /* 0x00008f0088847a23 */ /* 0x100fe2000001088b */
[----:B------:R-:W-:Y:S01]  /*b320*/  MUFU.EX2 R247, R247 ;  /* 0x000000f700f77308 */ /* 0x000fe20000000800 */
[----:B------:R-:W-:-:S02]  /*b330*/  FFMA.FTZ R136, R138, c[0x0][0x23c], -R139 ;  /* 0x00008f008a887a23 */ /* 0x000fc4000001088b */
[--C-:B------:R-:W-:Y:S02]  /*b340*/  FFMA.FTZ R135, R143, c[0x0][0x23c], -R154.reuse ;  /* 0x00008f008f877a23 */ /* 0x100fe4000001089a */
[----:B------:R-:W-:Y:S02]  /*b350*/  FFMA.FTZ R138, R252, c[0x0][0x23c], -R154 ;  /* 0x00008f00fc8a7a23 */ /* 0x000fe4000001089a */
[----:B------:R-:W-:Y:S01]  /*b360*/  FFMA.FTZ R152, R246, R152, R159 ;  /* 0x00000098f6987223 */ /* 0x000fe2000001009f */
[----:B------:R-:W5:Y:S01]  /*b370*/  MUFU.EX2 R180, R180 ;  /* 0x000000b400b47308 */ /* 0x000f620000000800 */
[----:B------:R-:W-:Y:S02]  /*b380*/  FFMA.FTZ R140, R245, R140, R158 ;  /* 0x0000008cf58c7223 */ /* 0x000fe4000001009e */
[----:B------:R-:W-:Y:S02]  /*b390*/  FFMA.FTZ R143, R244, R156, R157 ;  /* 0x0000009cf48f7223 */ /* 0x000fe4000001009d */
[----:B------:R-:W-:-:S02]  /*b3a0*/  FFMA.FTZ R201, R239, R203, R201 ;  /* 0x000000cbefc97223 */ /* 0x000fc400000100c9 */
[--C-:B------:R-:W-:Y:S01]  /*b3b0*/  FFMA.FTZ R183, R161, c[0x0][0x23c], -R139.reuse ;  /* 0x00008f00a1b77a23 */ /* 0x100fe2000001088b */
[----:B------:R-:W-:Y:S01]  /*b3c0*/  MUFU.EX2 R192, R192 ;  /* 0x000000c000c07308 */ /* 0x000fe20000000800 */
[--C-:B------:R-:W-:Y:S02]  /*b3d0*/  FFMA.FTZ R248, R160, c[0x0][0x23c], -R139.reuse ;  /* 0x00008f00a0f87a23 */ /* 0x100fe4000001088b */
[--C-:B------:R-:W-:Y:S02]  /*b3e0*/  FFMA.FTZ R251, R251, c[0x0][0x23c], -R139.reuse ;  /* 0x00008f00fbfb7a23 */ /* 0x100fe4000001088b */
[--C-:B------:R-:W-:Y:S02]  /*b3f0*/  FFMA.FTZ R142, R142, c[0x0][0x23c], -R139.reuse ;  /* 0x00008f008e8e7a23 */ /* 0x100fe4000001088b */
[----:B------:R-:W-:Y:S01]  /*b400*/  FFMA.FTZ R141, R141, c[0x0][0x23c], -R139 ;  /* 0x00008f008d8d7a23 */ /* 0x000fe2000001088b */
[----:B------:R-:W-:Y:S01]  /*b410*/  MUFU.EX2 R249, R249 ;  /* 0x000000f900f97308 */ /* 0x000fe20000000800 */
[--C-:B------:R-:W-:Y:S01]  /*b420*/  FFMA.FTZ R252, R137, c[0x0][0x23c], -R154.reuse ;  /* 0x00008f0089fc7a23 */ /* 0x100fe2000001089a */
[----:B-1----:R-:W-:Y:S01]  /*b430*/  F2FP.PACK_AB R52, R87, R88 ;  /* 0x000000585734723e */ /* 0x002fe200000000ff */
[--C-:B------:R-:W-:Y:S01]  /*b440*/  FFMA.FTZ R144, R53, c[0x0][0x23c], -R154.reuse ;  /* 0x00008f0035907a23 */ /* 0x100fe2000001089a */
[----:B---3--:R-:W-:Y:S01]  /*b450*/  F2FP.PACK_AB R53, R62, R63 ;  /* 0x0000003f3e35723e */ /* 0x008fe200000000ff */
[----:B------:R-:W-:-:S03]  /*b460*/  FFMA.FTZ R139, R55, c[0x0][0x23c], -R154 ;  /* 0x00008f00378b7a23 */ /* 0x000fc6000001089a */
[----:B------:R-:W-:Y:S01]  /*b470*/  MUFU.EX2 R169, R169 ;  /* 0x000000a900a97308 */ /* 0x000fe20000000800 */
[----:B------:R-:W-:Y:S01]  /*b480*/  FFMA.FTZ R137, R54, c[0x0][0x23c], -R154 ;  /* 0x00008f0036897a23 */ /* 0x000fe2000001089a */
[----:B------:R-:W-:Y:S01]  /*b490*/  F2FP.PACK_AB R54, R85, R86 ;  /* 0x000000565536723e */ /* 0x000fe200000000ff */
[----:B------:R-:W-:Y:S01]  /*b4a0*/  FADD.FTZ R152, R200, R152 ;  /* 0x00000098c8987221 */ /* 0x000fe20000010000 */
[----:B----4-:R-:W-:-:S04]  /*b4b0*/  F2FP.PACK_AB R55, R60, R61 ;  /* 0x0000003d3c37723e */ /* 0x010fc800000000ff */
[----:B------:R-:W1:Y:S01]  /*b4c0*/  MUFU.EX2 R165, R165 ;  /* 0x000000a500a57308 */ /* 0x000e620000000800 */
[----:B------:R-:W-:Y:S02]  /*b4d0*/  FADD.FTZ R140, R199, R140 ;  /* 0x0000008cc78c7221 */ /* 0x000fe40000010000 */
[----:B------:R-:W-:-:S05]  /*b4e0*/  FADD.FTZ R143, R184, R143 ;  /* 0x0000008fb88f7221 */ /* 0x000fca0000010000 */
[----:B------:R-:W-:Y:S01]  /*b4f0*/  MUFU.EX2 R127, R127 ;  /* 0x0000007f007f7308 */ /* 0x000fe20000000800 */
[----:B------:R-:W-:-:S07]  /*b500*/  FADD.FTZ R178, R178, R201 ;  /* 0x000000c9b2b27221 */ /* 0x000fce0000010000 */
[----:B------:R-:W3:Y:S01]  /*b510*/  MUFU.EX2 R130, R130 ;  /* 0x0000008200827308 */ /* 0x000ee20000000800 */
        /* <DEDUP_REMOVED lines=8> */
[----:B------:R-:W-:Y:S02]  /*b5a0*/  FFMA.FTZ R32, R126, c[0x0][0x23c], -R202 ;  /* 0x00008f007e207a23 */ /* 0x000fe400000108ca */
[----:B------:R-:W-:Y:S01]  /*b5b0*/  FADD.FTZ R114, R114, R178 ;  /* 0x000000b272727221 */ /* 0x000fe20000010000 */
[----:B------:R4:W-:Y:S01]  /*b5c0*/  MUFU.EX2 R245, R139 ;  /* 0x0000008b00f57308 */ /* 0x0009e20000000800 */
[----:B------:R-:W-:Y:S01]  /*b5d0*/  HMMA.16816.F32 R40, R52, R36, R40 ;  /* 0x000000243428723c */ /* 0x000fe20000001828 */
[----:B------:R-:W-:Y:S02]  /*b5e0*/  FADD.FTZ R111, R111, R179 ;  /* 0x000000b36f6f7221 */ /* 0x000fe40000010000 */
[----:B------:R-:W-:Y:S02]  /*b5f0*/  FADD.FTZ R110, R107, R110 ;  /* 0x0000006e6b6e7221 */ /* 0x000fe40000010000 */
[----:B------:R-:W-:-:S02]  /*b600*/  FADD.FTZ R109, R106, R109 ;  /* 0x0000006d6a6d7221 */ /* 0x000fc40000010000 */
[----:B-----5:R-:W-:Y:S01]  /*b610*/  F2FP.PACK_AB R36, R180, R247 ;  /* 0x000000f7b424723e */ /* 0x020fe200000000ff */
[----:B------:R-:W-:Y:S01]  /*b620*/  HMMA.16816.F32 R4, R52, R38, R4 ;  /* 0x000000263404723c */ /* 0x000fe20000001804 */
[----:B-1----:R-:W-:Y:S01]  /*b630*/  F2FP.PACK_AB R37, R165, R169 ;  /* 0x000000a9a525723e */ /* 0x002fe200000000ff */
[----:B------:R-:W-:Y:S02]  /*b640*/  FADD.FTZ R114, R119, R114 ;  /* 0x0000007277727221 */ /* 0x000fe40000010000 */
[----:B----4-:R-:W-:-:S04]  /*b650*/  FFMA.FTZ R139, R125, c[0x0][0x23c], -R202 ;  /* 0x00008f007d8b7a23 */ /* 0x010fc800000108ca */
[----:B------:R-:W-:Y:S01]  /*b660*/  HMMA.16816.F32 R28, R52, R34, R28 ;  /* 0x00000022341c723c */ /* 0x000fe2000000181c */
[----:B------:R-:W-:Y:S01]  /*b670*/  F2FP.PACK_AB R38, R249, R192 ;  /* 0x000000c0f926723e */ /* 0x000fe200000000ff */
[----:B------:R1:W-:Y:S01]  /*b680*/  MUFU.EX2 R125, R32 ;  /* 0x00000020007d7308 */ /* 0x0003e20000000800 */
[----:B---3--:R-:W-:Y:S01]  /*b690*/  F2FP.PACK_AB R39, R130, R127 ;  /* 0x0000007f8227723e */ /* 0x008fe200000000ff */
[----:B------:R-:W-:Y:S02]  /*b6a0*/  FADD.FTZ R111, R108, R111 ;  /* 0x0000006f6c6f7221 */ /* 0x000fe40000010000 */
[----:B------:R-:W-:Y:S02]  /*b6b0*/  FADD.FTZ R110, R102, R110 ;  /* 0x0000006e666e7221 */ /* 0x000fe40000010000 */
[----:B------:R-:W-:Y:S02]  /*b6c0*/  FADD.FTZ R109, R2, R109 ;  /* 0x0000006d026d7221 */ /* 0x000fe40000010000 */
[----:B------:R-:W-:Y:S01]  /*b6d0*/  FADD.FTZ R114, R113, R114 ;  /* 0x0000007271727221 */ /* 0x000fe20000010000 */
[C---:B------:R-:W-:Y:S01]  /*b6e0*/  HMMA.16816.F32 R8, R36.reuse, R44, R8 ;  /* 0x0000002c2408723c */ /* 0x040fe20000001808 */
[----:B-1----:R-:W1:Y:S07]  /*b6f0*/  LDSM.16.MT88.4 R32, [R212+0x5800] ;  /* 0x00580000d420783b */ /* 0x002e6e0000004200 */
[----:B------:R-:W-:Y:S01]  /*b700*/  HMMA.16816.F32 R12, R36, R46, R12 ;  /* 0x0000002e240c723c */ /* 0x000fe2000000180c */
[----:B------:R-:W-:Y:S01]  /*b710*/  FADD.FTZ R111, R104, R111 ;  /* 0x0000006f686f7221 */ /* 0x000fe20000010000 */
[----:B------:R-:W-:Y:S01]  /*b720*/  MUFU.EX2 R84, R84 ;  /* 0x0000005400547308 */ /* 0x000fe20000000800 */
[----:B------:R-:W-:-:S02]  /*b730*/  FADD.FTZ R101, R101, R110 ;  /* 0x0000006e65657221 */ /* 0x000fc40000010000 */
[----:B------:R-:W-:Y:S02]  /*b740*/  FADD.FTZ R105, R105, R109 ;  /* 0x0000006d69697221 */ /* 0x000fe40000010000 */
[----:B------:R-:W-:Y:S01]  /*b750*/  FADD.FTZ R118, R118, R114 ;  /* 0x0000007276767221 */ /* 0x000fe20000010000 */
[----:B--2---:R-:W-:Y:S02]  /*b760*/  HMMA.16816.F32 R16, R36, R48, R16 ;  /* 0x000000302410723c */ /* 0x004fe40000001810 */
[----:B------:R-:W2:Y:S01]  /*b770*/  MUFU.EX2 R83, R83 ;  /* 0x0000005300537308 */ /* 0x000ea20000000800 */
[----:B------:R-:W-:-:S05]  /*b780*/  FFMA.FTZ R126, R174, c[0x0][0x23c], -R202 ;  /* 0x00008f00ae7e7a23 */ /* 0x000fca00000108ca */
[----:B------:R-:W-:Y:S01]  /*b790*/  HMMA.16816.F32 R20, R36, R50, R20 ;  /* 0x000000322414723c */ /* 0x000fe20000001814 */
[----:B------:R-:W3:Y:S01]  /*b7a0*/  LDSM.16.MT88.4 R36, [R211+0x5800] ;  /* 0x00580000d324783b */ /* 0x000ee20000004200 */
[----:B------:R-:W-:Y:S01]  /*b7b0*/  MUFU.EX2 R82, R82 ;  /* 0x0000005200527308 */ /* 0x000fe20000000800 */
[--C-:B------:R-:W-:Y:S02]  /*b7c0*/  FFMA.FTZ R121, R121, c[0x0][0x23c], -R202.reuse ;  /* 0x00008f0079797a23 */ /* 0x100fe400000108ca */
[----:B------:R-:W-:Y:S02]  /*b7d0*/  FFMA.FTZ R174, R176, c[0x0][0x23c], -R202 ;  /* 0x00008f00b0ae7a23 */ /* 0x000fe400000108ca */
[----:B------:R-:W-:-:S03]  /*b7e0*/  FADD.FTZ R103, R103, R111 ;  /* 0x0000006f67677221 */ /* 0x000fc60000010000 */
[----:B------:R-:W-:Y:S01]  /*b7f0*/  MUFU.EX2 R81, R81 ;  /* 0x0000005100517308 */ /* 0x000fe20000000800 */
[----:B------:R-:W-:Y:S02]  /*b800*/  FADD.FTZ R101, R72, R101 ;  /* 0x0000006548657221 */ /* 0x000fe40000010000 */
[----:B------:R-:W-:Y:S02]  /*b810*/  FADD.FTZ R105, R0, R105 ;  /* 0x0000006900697221 */ /* 0x000fe40000010000 */
[----:B------:R-:W-:-:S03]  /*b820*/  FADD.FTZ R118, R3, R118 ;  /* 0x0000007603767221 */ /* 0x000fc60000010000 */
[----:B------:R-:W-:Y:S01]  /*b830*/  MUFU.EX2 R59, R59 ;  /* 0x0000003b003b7308 */ /* 0x000fe20000000800 */
[----:B------:R-:W-:-:S07]  /*b840*/  FADD.FTZ R103, R96, R103 ;  /* 0x0000006760677221 */ /* 0x000fce0000010000 */
[----:B------:R-:W4:Y:S01]  /*b850*/  MUFU.EX2 R58, R58 ;  /* 0x0000003a003a7308 */ /* 0x000f220000000800 */
[----:B------:R-:W-:-:S07]  /*b860*/  FADD.FTZ R101, R71, R101 ;  /* 0x0000006547657221 */ /* 0x000fce0000010000 */
[----:B------:R-:W-:Y:S01]  /*b870*/  MUFU.EX2 R57, R57 ;  /* 0x0000003900397308 */ /* 0x000fe20000000800 */
[----:B------:R-:W-:-:S07]  /*b880*/  FADD.FTZ R105, R123, R105 ;  /* 0x000000697b697221 */ /* 0x000fce0000010000 */
[----:B------:R-:W5:Y:S01]  /*b890*/  MUFU.EX2 R56, R56 ;  /* 0x0000003800387308 */ /* 0x000f620000000800 */
[----:B------:R-:W-:Y:S02]  /*b8a0*/  FADD.FTZ R118, R172, R118 ;  /* 0x00000076ac767221 */ /* 0x000fe40000010000 */
[----:B------:R-:W-:Y:S02]  /*b8b0*/  FADD.FTZ R103, R95, R103 ;  /* 0x000000675f677221 */ /* 0x000fe40000010000 */
[----:B------:R-:W-:-:S03]  /*b8c0*/  FADD.FTZ R101, R70, R101 ;  /* 0x0000006546657221 */ /* 0x000fc60000010000 */
[----:B------:R-:W1:Y:S01]  /*b8d0*/  MUFU.EX2 R244, R144 ;  /* 0x0000009000f47308 */ /* 0x000e620000000800 */
[----:B------:R-:W-:Y:S02]  /*b8e0*/  FADD.FTZ R105, R124, R105 ;  /* 0x000000697c697221 */ /* 0x000fe40000010000 */
[----:B------:R-:W-:-:S05]  /*b8f0*/  FADD.FTZ R118, R171, R118 ;  /* 0x00000076ab767221 */ /* 0x000fca0000010000 */
[----:B------:R1:W-:Y:S01]  /*b900*/  MUFU.EX2 R246, R138 ;  /* 0x0000008a00f67308 */ /* 0x0003e20000000800 */
[----:B------:R-:W-:-:S07]  /*b910*/  FADD.FTZ R103, R94, R103 ;  /* 0x000000675e677221 */ /* 0x000fce0000010000 */
[----:B------:R-:W-:Y:S01]  /*b920*/  MUFU.EX2 R252, R252 ;  /* 0x000000fc00fc7308 */ /* 0x000fe20000000800 */
[----:B------:R-:W-:-:S07]  /*b930*/  FADD.FTZ R101, R69, R101 ;  /* 0x0000006545657221 */ /* 0x000fce0000010000 */
[----:B------:R-:W1:Y:S01]  /*b940*/  MUFU.EX2 R121, R121 ;  /* 0x0000007900797308 */ /* 0x000e620000000800 */
[----:B------:R-:W-:-:S07]  /*b950*/  FADD.FTZ R105, R129, R105 ;  /* 0x0000006981697221 */ /* 0x000fce0000010000 */
[----:B------:R-:W-:Y:S01]  /*b960*/  MUFU.EX2 R126, R126 ;  /* 0x0000007e007e7308 */ /* 0x000fe20000000800 */
[----:B------:R-:W-:-:S07]  /*b970*/  FADD.FTZ R118, R182, R118 ;  /* 0x00000076b6767221 */ /* 0x000fce0000010000 */
[----:B------:R-:W1:Y:S01]  /*b980*/  MUFU.EX2 R174, R174 ;  /* 0x000000ae00ae7308 */ /* 0x000e620000000800 */
[----:B--2---:R-:W-:Y:S02]  /*b990*/  F2FP.PACK_AB R52, R83, R84 ;  /* 0x000000545334723e */ /* 0x004fe400000000ff */
[----:B----4-:R-:W-:Y:S02]  /*b9a0*/  F2FP.PACK_AB R53, R58, R59 ;  /* 0x0000003b3a35723e */ /* 0x010fe400000000ff */
[----:B------:R-:W-:Y:S02]  /*b9b0*/  F2FP.PACK_AB R54, R81, R82 ;  /* 0x000000525136723e */ /* 0x000fe400000000ff */
[----:B-----5:R-:W-:Y:S01]  /*b9c0*/  F2FP.PACK_AB R55, R56, R57 ;  /* 0x000000393837723e */ /* 0x020fe200000000ff */
[----:B------:R-:W-:Y:S02]  /*b9d0*/  FADD.FTZ R103, R93, R103 ;  /* 0x000000675d677221 */ /* 0x000fe40000010000 */
[----:B------:R-:W-:-:S02]  /*b9e0*/  FADD.FTZ R101, R68, R101 ;  /* 0x0000006544657221 */ /* 0x000fc40000010000 */
[----:B------:R-:W-:Y:S02]  /*b9f0*/  FADD.FTZ R105, R173, R105 ;  /* 0x00000069ad697221 */ /* 0x000fe40000010000 */
[----:B------:R-:W-:Y:S01]  /*ba00*/  FADD.FTZ R118, R181, R118 ;  /* 0x00000076b5767221 */ /* 0x000fe20000010000 */
[C---:B------:R-:W-:Y:S01]  /*ba10*/  HMMA.16816.F32 R24, R52.reuse, R44, R24 ;  /* 0x0000002c3418723c */ /* 0x040fe20000001818 */
[----:B-1----:R-:W-:Y:S01]  /*ba20*/  FFMA.FTZ R138, R175, c[0x0][0x23c], -R202 ;  /* 0x00008f00af8a7a23 */ /* 0x002fe200000108ca */
[----:B------:R-:W-:Y:S01]  /*ba30*/  MUFU.EX2 R80, R80 ;  /* 0x0000005000507308 */ /* 0x000fe20000000800 */
[----:B------:R-:W-:Y:S02]  /*ba40*/  FADD.FTZ R103, R92, R103 ;  /* 0x000000675c677221 */ /* 0x000fe40000010000 */
[----:B------:R-:W-:Y:S02]  /*ba50*/  FADD.FTZ R101, R67, R101 ;  /* 0x0000006543657221 */ /* 0x000fe40000010000 */
[----:B------:R-:W-:Y:S01]  /*ba60*/  FADD.FTZ R105, R194, R105 ;  /* 0x00000069c2697221 */ /* 0x000fe20000010000 */
[----:B------:R-:W-:Y:S01]  /*ba70*/  HMMA.16816.F32 R28, R52, R46, R28 ;  /* 0x0000002e341c723c */ /* 0x000fe2000000181c */
[----:B------:R-:W-:Y:S01]  /*ba80*/  FADD.FTZ R118, R168, R118 ;  /* 0x00000076a8767221 */ /* 0x000fe20000010000 */
[----:B------:R-:W1:Y:S01]  /*ba90*/  MUFU.EX2 R79, R79 ;  /* 0x0000004f004f7308 */ /* 0x000e620000000800 */
[----:B------:R-:W-:-:S02]  /*baa0*/  F2FP.PACK_AB R44, R245, R244 ;  /* 0x000000f4f52c723e */ /* 0x000fc400000000ff */
[----:B------:R-:W-:Y:S02]  /*bab0*/  F2FP.PACK_AB R45, R125, R121 ;  /* 0x000000797d2d723e */ /* 0x000fe400000000ff */
[----:B------:R-:W-:Y:S02]  /*bac0*/  F2FP.PACK_AB R46, R252, R246 ;  /* 0x000000f6fc2e723e */ /* 0x000fe400000000ff */
[----:B------:R-:W-:Y:S01]  /*bad0*/  F2FP.PACK_AB R47, R174, R126 ;  /* 0x0000007eae2f723e */ /* 0x000fe200000000ff */
        /* <DEDUP_REMOVED lines=9> */
[--C-:B------:R-:W-:Y:S02]  /*bb70*/  FFMA.FTZ R133, R155, c[0x0][0x23c], -R154.reuse ;  /* 0x00008f009b857a23 */ /* 0x100fe4000001089a */
[----:B------:R-:W-:-:S05]  /*bb80*/  FFMA.FTZ R134, R153, c[0x0][0x23c], -R154 ;  /* 0x00008f0099867a23 */ /* 0x000fca000001089a */
[----:B------:R-:W2:Y:S01]  /*bb90*/  MUFU.EX2 R183, R183 ;  /* 0x000000b700b77308 */ /* 0x000ea20000000800 */
[----:B------:R-:W-:-:S07]  /*bba0*/  FADD.FTZ R103, R90, R103 ;  /* 0x000000675a677221 */ /* 0x000fce0000010000 */
[----:B------:R-:W-:Y:S01]  /*bbb0*/  MUFU.EX2 R248, R248 ;  /* 0x000000f800f87308 */ /* 0x000fe20000000800 */
[----:B------:R-:W-:-:S07]  /*bbc0*/  FADD.FTZ R101, R65, R101 ;  /* 0x0000006541657221 */ /* 0x000fce0000010000 */
[----:B------:R-:W4:Y:S01]  /*bbd0*/  MUFU.EX2 R175, R132 ;  /* 0x0000008400af7308 */ /* 0x000f220000000800 */
[----:B------:R-:W-:Y:S01]  /*bbe0*/  FADD.FTZ R105, R193, R105 ;  /* 0x00000069c1697221 */ /* 0x000fe20000010000 */
[----:B------:R-:W-:Y:S01]  /*bbf0*/  HMMA.16816.F32 R40, R52, R48, R40 ;  /* 0x000000303428723c */ /* 0x000fe20000001828 */
[----:B------:R-:W-:Y:S02]  /*bc00*/  FADD.FTZ R118, R167, R118 ;  /* 0x00000076a7767221 */ /* 0x000fe40000010000 */
[----:B------:R-:W-:-:S03]  /*bc10*/  FADD.FTZ R103, R89, R103 ;  /* 0x0000006759677221 */ /* 0x000fc60000010000 */
[----:B------:R-:W-:Y:S02]  /*bc20*/  MUFU.EX2 R48, R137 ;  /* 0x0000008900307308 */ /* 0x000fe40000000800 */
[----:B------:R-:W-:Y:S01]  /*bc30*/  HMMA.16816.F32 R4, R52, R50, R4 ;  /* 0x000000323404723c */ /* 0x000fe20000001804 */
[----:B------:R-:W-:Y:S02]  /*bc40*/  FADD.FTZ R101, R64, R101 ;  /* 0x0000006540657221 */ /* 0x000fe40000010000 */
[----:B------:R-:W-:-:S03]  /*bc50*/  FADD.FTZ R105, R195, R105 ;  /* 0x00000069c3697221 */ /* 0x000fc60000010000 */
[----:B------:R-:W-:Y:S02]  /*bc60*/  MUFU.EX2 R49, R135 ;  /* 0x0000008700317308 */ /* 0x000fe40000000800 */
[----:B------:R-:W-:Y:S01]  /*bc70*/  HMMA.16816.F32 R12, R44, R34, R12 ;  /* 0x000000222c0c723c */ /* 0x000fe2000000180c */
[----:B------:R-:W-:-:S05]  /*bc80*/  FADD.FTZ R118, R166, R118 ;  /* 0x00000076a6767221 */ /* 0x000fca0000010000 */
[----:B------:R-:W-:Y:S01]  /*bc90*/  MUFU.EX2 R50, R133 ;  /* 0x0000008500327308 */ /* 0x000fe20000000800 */
[----:B------:R-:W-:Y:S01]  /*bca0*/  FADD.FTZ R103, R88, R103 ;  /* 0x0000006758677221 */ /* 0x000fe20000010000 */
[C---:B------:R-:W-:Y:S06]  /*bcb0*/  HMMA.16816.F32 R8, R44.reuse, R32, R8 ;  /* 0x000000202c08723c */ /* 0x040fec0000001808 */
[----:B------:R5:W-:Y:S01]  /*bcc0*/  MUFU.EX2 R51, R134 ;  /* 0x0000008600337308 */ /* 0x000be20000000800 */
[----:B------:R-:W-:Y:S01]  /*bcd0*/  FADD.FTZ R101, R63, R101 ;  /* 0x000000653f657221 */ /* 0x000fe20000010000 */
[C---:B---3--:R-:W-:Y:S06]  /*bce0*/  HMMA.16816.F32 R16, R44.reuse, R36, R16 ;  /* 0x000000242c10723c */ /* 0x048fec0000001810 */
[----:B------:R-:W-:Y:S01]  /*bcf0*/  MUFU.EX2 R52, R139 ;  /* 0x0000008b00347308 */ /* 0x000fe20000000800 */
[----:B------:R-:W-:Y:S01]  /*bd00*/  FADD.FTZ R105, R185, R105 ;  /* 0x00000069b9697221 */ /* 0x000fe20000010000 */
[----:B------:R-:W-:Y:S06]  /*bd10*/  HMMA.16816.F32 R20, R44, R38, R20 ;  /* 0x000000262c14723c */ /* 0x000fec0000001814 */
[----:B------:R-:W3:Y:S01]  /*bd20*/  MUFU.EX2 R53, R138 ;  /* 0x0000008a00357308 */ /* 0x000ee20000000800 */
[----:B-----5:R-:W5:Y:S01]  /*bd30*/  LDSM.16.MT88.4 R132, [R211+0x5c00] ;  /* 0x005c0000d384783b */ /* 0x020f620000004200 */
[----:B------:R-:W-:-:S06]  /*bd40*/  FADD.FTZ R118, R131, R118 ;  /* 0x0000007683767221 */ /* 0x000fcc0000010000 */
[----:B------:R-:W-:Y:S01]  /*bd50*/  MUFU.EX2 R177, R177 ;  /* 0x000000b100b17308 */ /* 0x000fe20000000800 */
[----:B-1----:R-:W-:-:S07]  /*bd60*/  F2FP.PACK_AB R44, R79, R80 ;  /* 0x000000504f2c723e */ /* 0x002fce00000000ff */
[----:B------:R-:W1:Y:S01]  /*bd70*/  MUFU.EX2 R196, R196 ;  /* 0x000000c400c47308 */ /* 0x000e620000000800 */
[----:B--2---:R-:W-:Y:S02]  /*bd80*/  F2FP.PACK_AB R45, R183, R120 ;  /* 0x00000078b72d723e */ /* 0x004fe400000000ff */
[----:B------:R-:W-:Y:S02]  /*bd90*/  F2FP.PACK_AB R46, R77, R78 ;  /* 0x0000004e4d2e723e */ /* 0x000fe400000000ff */
[----:B----4-:R-:W-:Y:S01]  /*bda0*/  F2FP.PACK_AB R47, R175, R248 ;  /* 0x000000f8af2f723e */ /* 0x010fe200000000ff */
[----:B------:R-:W-:Y:S02]  /*bdb0*/  FADD.FTZ R103, R87, R103 ;  /* 0x0000006757677221 */ /* 0x000fe40000010000 */
[----:B------:R-:W-:Y:S02]  /*bdc0*/  FADD.FTZ R101, R62, R101 ;  /* 0x000000653e657221 */ /* 0x000fe40000010000 */
[----:B------:R-:W-:-:S02]  /*bdd0*/  FADD.FTZ R105, R190, R105 ;  /* 0x00000069be697221 */ /* 0x000fc40000010000 */
[----:B------:R-:W-:Y:S01]  /*bde0*/  FADD.FTZ R118, R122, R118 ;  /* 0x000000767a767221 */ /* 0x000fe20000010000 */
[----:B------:R-:W-:Y:S01]  /*bdf0*/  HMMA.16816.F32 R24, R44, R32, R24 ;  /* 0x000000202c18723c */ /* 0x000fe20000001818 */
[----:B------:R-:W-:Y:S01]  /*be00*/  FADD.FTZ R103, R86, R103 ;  /* 0x0000006756677221 */ /* 0x000fe20000010000 */
[----:B------:R2:W-:Y:S01]  /*be10*/  MUFU.EX2 R32, R136 ;  /* 0x0000008800207308 */ /* 0x0005e20000000800 */
[----:B------:R-:W-:Y:S02]  /*be20*/  FADD.FTZ R101, R61, R101 ;  /* 0x000000653d657221 */ /* 0x000fe40000010000 */
[----:B------:R-:W-:Y:S02]  /*be30*/  FADD.FTZ R105, R197, R105 ;  /* 0x00000069c5697221 */ /* 0x000fe40000010000 */
[----:B------:R-:W-:Y:S01]  /*be40*/  FADD.FTZ R118, R164, R118 ;  /* 0x00000076a4767221 */ /* 0x000fe20000010000 */
[----:B---3--:R-:W-:Y:S02]  /*be50*/  F2FP.PACK_AB R137, R53, R52 ;  /* 0x000000343589723e */ /* 0x008fe400000000ff */
[----:B------:R-:W-:-:S02]  /*be60*/  F2FP.PACK_AB R138, R51, R50 ;  /* 0x00000032338a723e */ /* 0x000fc400000000ff */
[----:B-1----:R-:W-:Y:S01]  /*be70*/  F2FP.PACK_AB R139, R196, R177 ;  /* 0x000000b1c48b723e */ /* 0x002fe200000000ff */
[----:B------:R-:W-:Y:S02]  /*be80*/  FADD.FTZ R103, R85, R103 ;  /* 0x0000006755677221 */ /* 0x000fe40000010000 */
[----:B------:R-:W-:Y:S01]  /*be90*/  FADD.FTZ R101, R60, R101 ;  /* 0x000000653c657221 */ /* 0x000fe20000010000 */
[----:B--2---:R-:W-:Y:S01]  /*bea0*/  F2FP.PACK_AB R136, R49, R48 ;  /* 0x000000303188723e */ /* 0x004fe200000000ff */
[----:B------:R-:W-:Y:S02]  /*beb0*/  FADD.FTZ R105, R198, R105 ;  /* 0x00000069c6697221 */ /* 0x000fe40000010000 */
[----:B------:R-:W-:Y:S01]  /*bec0*/  FADD.FTZ R118, R170, R118 ;  /* 0x00000076aa767221 */ /* 0x000fe20000010000 */
[----:B------:R-:W-:Y:S01]  /*bed0*/  HMMA.16816.F32 R40, R44, R36, R40 ;  /* 0x000000242c28723c */ /* 0x000fe20000001828 */
[----:B------:R-:W-:Y:S02]  /*bee0*/  FADD.FTZ R103, R84, R103 ;  /* 0x0000006754677221 */ /* 0x000fe40000010000 */
[----:B------:R-:W-:-:S02]  /*bef0*/  FADD.FTZ R101, R59, R101 ;  /* 0x000000653b657221 */ /* 0x000fc40000010000 */
[----:B------:R-:W-:Y:S02]  /*bf00*/  FADD.FTZ R105, R247, R105 ;  /* 0x00000069f7697221 */ /* 0x000fe40000010000 */
[----:B------:R-:W-:Y:S01]  /*bf10*/  FADD.FTZ R118, R169, R118 ;  /* 0x00000076a9767221 */ /* 0x000fe20000010000 */
[----:B------:R-:W-:Y:S01]  /*bf20*/  HMMA.16816.F32 R152, R136, R150, R12 ;  /* 0x000000968898723c */ /* 0x000fe2000000180c */
[----:B------:R-:W-:Y:S01]  /*bf30*/  MUFU.EX2 R76, R76 ;  /* 0x0000004c004c7308 */ /* 0x000fe20000000800 */
[----:B------:R-:W-:Y:S02]  /*bf40*/  FADD.FTZ R103, R83, R103 ;  /* 0x0000006753677221 */ /* 0x000fe40000010000 */
[----:B------:R-:W-:Y:S02]  /*bf50*/  FADD.FTZ R101, R58, R101 ;  /* 0x000000653a657221 */ /* 0x000fe40000010000 */
[----:B------:R-:W-:Y:S02]  /*bf60*/  FADD.FTZ R105, R180, R105 ;  /* 0x00000069b4697221 */ /* 0x000fe40000010000 */
[----:B------:R-:W-:Y:S01]  /*bf70*/  HMMA.16816.F32 R28, R44, R34, R28 ;  /* 0x000000222c1c723c */ /* 0x000fe2000000181c */
[----:B------:R-:W1:Y:S01]  /*bf80*/  MUFU.EX2 R75, R75 ;  /* 0x0000004b004b7308 */ /* 0x000e620000000800 */
[----:B------:R-:W-:-:S06]  /*bf90*/  FADD.FTZ R118, R165, R118 ;  /* 0x00000076a5767221 */ /* 0x000fcc0000010000 */
[----:B------:R-:W-:Y:S01]  /*bfa0*/  HMMA.16816.F32 R4, R44, R38, R4 ;  /* 0x000000262c04723c */ /* 0x000fe20000001804 */
[----:B------:R-:W-:Y:S01]  /*bfb0*/  MUFU.EX2 R74, R74 ;  /* 0x0000004a004a7308 */ /* 0x000fe20000000800 */
[----:B------:R-:W-:-:S07]  /*bfc0*/  FADD.FTZ R103, R82, R103 ;  /* 0x0000006752677221 */ /* 0x000fce0000010000 */
[----:B------:R-:W-:Y:S01]  /*bfd0*/  MUFU.EX2 R73, R73 ;  /* 0x0000004900497308 */ /* 0x000fe20000000800 */
[----:B------:R-:W-:-:S07]  /*bfe0*/  FADD.FTZ R101, R57, R101 ;  /* 0x0000006539657221 */ /* 0x000fce0000010000 */
[----:B------:R-:W2:Y:S01]  /*bff0*/  MUFU.EX2 R251, R251 ;  /* 0x000000fb00fb7308 */ /* 0x000ea20000000800 */
[----:B------:R-:W-:-:S07]  /*c000*/  FADD.FTZ R105, R192, R105 ;  /* 0x00000069c0697221 */ /* 0x000fce0000010000 */
        /* <DEDUP_REMOVED lines=12> */
[----:B-1----:R-:W-:Y:S02]  /*c0d0*/  F2FP.PACK_AB R8, R75, R76 ;  /* 0x0000004c4b08723e */ /* 0x002fe400000000ff */
[----:B--2---:R-:W-:Y:S02]  /*c0e0*/  F2FP.PACK_AB R9, R32, R251 ;  /* 0x000000fb2009723e */ /* 0x004fe400000000ff */
[----:B------:R-:W-:Y:S02]  /*c0f0*/  F2FP.PACK_AB R10, R73, R74 ;  /* 0x0000004a490a723e */ /* 0x000fe400000000ff */
[----:B---3--:R-:W-:Y:S01]  /*c100*/  F2FP.PACK_AB R11, R12, R33 ;  /* 0x000000210c0b723e */ /* 0x008fe200000000ff */
[----:B------:R-:W-:-:S02]  /*c110*/  FADD.FTZ R103, R79, R103 ;  /* 0x000000674f677221 */ /* 0x000fc40000010000 */
[----:B------:R-:W-:Y:S02]  /*c120*/  FADD.FTZ R101, R183, R101 ;  /* 0x00000065b7657221 */ /* 0x000fe40000010000 */
[----:B------:R-:W-:Y:S02]  /*c130*/  FADD.FTZ R105, R245, R105 ;  /* 0x00000069f5697221 */ /* 0x000fe40000010000 */
[----:B------:R-:W-:Y:S01]  /*c140*/  FADD.FTZ R118, R125, R118 ;  /* 0x000000767d767221 */ /* 0x000fe20000010000 */
[----:B-----5:R-:W-:Y:S01]  /*c150*/  HMMA.16816.F32 R140, R136, R132, R16 ;  /* 0x00000084888c723c */ /* 0x020fe20000001810 */
[----:B------:R-:W-:Y:S02]  /*c160*/  FADD.FTZ R103, R78, R103 ;  /* 0x000000674e677221 */ /* 0x000fe40000010000 */
[----:B------:R-:W-:Y:S02]  /*c170*/  FADD.FTZ R101, R248, R101 ;  /* 0x00000065f8657221 */ /* 0x000fe40000010000 */
[----:B------:R-:W-:-:S02]  /*c180*/  FADD.FTZ R105, R246, R105 ;  /* 0x00000069f6697221 */ /* 0x000fc40000010000 */
[----:B------:R-:W-:Y:S01]  /*c190*/  FADD.FTZ R118, R126, R118 ;  /* 0x000000767e767221 */ /* 0x000fe20000010000 */
[----:B------:R-:W-:Y:S01]  /*c1a0*/  HMMA.16816.F32 R136, R136, R134, R20 ;  /* 0x000000868888723c */ /* 0x000fe20000001814 */
[----:B------:R-:W-:Y:S02]  /*c1b0*/  FADD.FTZ R103, R77, R103 ;  /* 0x000000674d677221 */ /* 0x000fe40000010000 */
[----:B------:R-:W-:Y:S02]  /*c1c0*/  FADD.FTZ R101, R175, R101 ;  /* 0x00000065af657221 */ /* 0x000fe40000010000 */
[----:B------:R-:W-:-:S03]  /*c1d0*/  FADD.FTZ R105, R252, R105 ;  /* 0x00000069fc697221 */ /* 0x000fc60000010000 */
[----:B------:R-:W-:Y:S01]  /*c1e0*/  HMMA.16816.F32 R160, R8, R148, R24 ;  /* 0x0000009408a0723c */ /* 0x000fe20000001818 */
[----:B------:R-:W-:-:S07]  /*c1f0*/  FADD.FTZ R118, R174, R118 ;  /* 0x00000076ae767221 */ /* 0x000fce0000010000 */
[----:B------:R-:W-:Y:S01]  /*c200*/  HMMA.16816.F32 R144, R8, R132, R40 ;  /* 0x000000840890723c */ /* 0x000fe20000001828 */
[----:B------:R-:W-:-:S07]  /*c210*/  FADD.FTZ R103, R76, R103 ;  /* 0x000000674c677221 */ /* 0x000fce0000010000 */
[----:B------:R-:W-:Y:S01]  /*c220*/  HMMA.16816.F32 R148, R8, R150, R28 ;  /* 0x000000960894723c */ /* 0x000fe2000000181c */
[----:B------:R-:W-:-:S07]  /*c230*/  FADD.FTZ R101, R251, R101 ;  /* 0x00000065fb657221 */ /* 0x000fce0000010000 */
[----:B------:R-:W-:Y:S01]  /*c240*/  HMMA.16816.F32 R132, R8, R134, R4 ;  /* 0x000000860884723c */ /* 0x000fe20000001804 */
        /* <DEDUP_REMOVED lines=16> */
[----:B------:R-:W-:Y:S01]  /*c350*/  MOV R2, R98 ;  /* 0x0000006200027202 */ /* 0x000fe20000000f00 */
[----:B------:R-:W-:-:S02]  /*c360*/  FADD.FTZ R239, R196, R118 ;  /* 0x00000076c4ef7221 */ /* 0x000fc40000010000 */
.L_x_155:
[----:B------:R-:W-:-:S13]  /*c370*/  ISETP.GT.AND P0, PT, R250, R220, PT ;  /* 0x000000dcfa00720c */ /* 0x000fda0003f04270 */
[----:B------:R-:W-:Y:S05]  /*c380*/  @!P0 BRA `(.L_x_157) ;  /* 0x0000565000008947 */ /* 0x000fea0003800000 */
[----:B------:R-:W-:Y:S01]  /*c390*/  ULDC.64 UR6, c[0x0][0x1a0] ;  /* 0x0000680000067ab9 */ /* 0x000fe20000000a00 */
[----:B------:R-:W-:Y:S01]  /*c3a0*/  IMAD.MOV.U32 R166, RZ, RZ, R3 ;  /* 0x000000ffffa67224 */ /* 0x000fe200078e0003 */
[----:B------:R-:W-:Y:S01]  /*c3b0*/  ULDC.64 UR4, c[0x0][0x198] ;  /* 0x0000660000047ab9 */ /* 0x000fe20000000a00 */
[----:B------:R-:W-:Y:S01]  /*c3c0*/  IMAD.MOV.U32 R167, RZ, RZ, R36 ;  /* 0x000000ffffa77224 */ /* 0x000fe200078e0024 */
[----:B------:R-:W-:Y:S01]  /*c3d0*/  MOV R164, R0 ;  /* 0x0000000000a47202 */ /* 0x000fe20000000f00 */
[----:B------:R-:W-:Y:S01]  /*c3e0*/  IMAD.MOV.U32 R165, RZ, RZ, R2 ;  /* 0x000000ffffa57224 */ /* 0x000fe200078e0002 */
[----:B------:R-:W-:Y:S01]  /*c3f0*/  MOV R248, R186 ;  /* 0x000000ba00f87202 */ /* 0x000fe20000000f00 */
[----:B------:R-:W-:Y:S01]  /*c400*/  USHF.L.U64.HI UR7, UR6, 0x6, UR7 ;  /* 0x0000000606077899 */ /* 0x000fe20008010207 */
[----:B------:R-:W-:Y:S01]  /*c410*/  MOV R249, R189 ;  /* 0x000000bd00f97202 */ /* 0x000fe20000000f00 */
[----:B------:R-:W-:Y:S02]  /*c420*/  USHF.L.U64.HI UR5, UR4, 0x6, UR5 ;  /* 0x0000000604057899 */ /* 0x000fe40008010205 */
[----:B------:R-:W-:-:S02]  /*c430*/  USHF.L.U32 UR6, UR6, 0x6, URZ ;  /* 0x0000000606067899 */ /* 0x000fc4000800063f */
[----:B------:R-:W-:Y:S01]  /*c440*/  USHF.L.U32 UR4, UR4, 0x6, URZ ;  /* 0x0000000604047899 */ /* 0x000fe2000800063f */
[----:B------:R-:W-:Y:S05]  /*c450*/  BRA `(.L_x_158) ;  /* 0x0000019000007947 */ /* 0x000fea0003800000 */
.L_x_160:
        /* <DEDUP_REMOVED lines=25> */
.L_x_158:
[----:B------:R-:W-:Y:S04]  /*c5f0*/  DEPBAR.LE SB0, 0x0 ;  /* 0x000080000000791a */ /* 0x000fe80000000000 */
[----:B------:R-:W-:Y:S01]  /*c600*/  BAR.SYNC.DEFER_BLOCKING 0x0 ;  /* 0x0000000000007b1d */ /* 0x000fe20000010000 */
[----:B------:R-:W-:Y:S04]  /*c610*/  IADD3 R247, R250, -0x1, RZ ;  /* 0xfffffffffaf77810 */ /* 0x000fe80007ffe0ff */
[----:B------:R-:W-:Y:S01]  /*c620*/  SHF.R.S32.HI R2, RZ, 0x1f, R247 ;  /* 0x0000001fff027819 */ /* 0x000fe200000114f7 */
[----:B------:R-:W-:Y:S02]  /*c630*/  IMAD R0, R221, R247, RZ ;  /* 0x000000f7dd007224 */ /* 0x000fe400078e02ff */
[-C--:B------:R-:W-:Y:S04]  /*c640*/  IMAD.WIDE.U32 R4, R247, R222.reuse, R248 ;  /* 0x000000def7047225 */ /* 0x080fe800078e00f8 */
[----:B------:R-:W-:Y:S01]  /*c650*/  IMAD R0, R2, R222, R0 ;  /* 0x000000de02007224 */ /* 0x000fe200078e0200 */
[----:B------:R-:W-:Y:S03]  /*c660*/  LEA R2, P1, R4, c[0x0][0x170], 0x1 ;  /* 0x00005c0004027a11 */ /* 0x000fe600078208ff */
[----:B------:R-:W-:Y:S01]  /*c670*/  IMAD.IADD R0, R5, 0x1, R0 ;  /* 0x0000000105007824 */ /* 0x000fe200078e0200 */
[----:B------:R-:W-:Y:S04]  /*c680*/  IADD3 R6, P0, R2, UR6, RZ ;  /* 0x0000000602067c10 */ /* 0x000fe8000ff1e0ff */
        /* <DEDUP_REMOVED lines=11> */
[----:B------:R-:W-:Y:S07]  /*c740*/  ISETP.GT.AND P0, PT, R247, R220, PT ;  /* 0x000000dcf700720c */ /* 0x000fee0003f04270 */
[----:B------:R3:W-:Y:S08]  /*c750*/  LDGSTS.E.BYPASS.LTC128B.128 [R224+0x5000], [R8.64] ;  /* 0x0500000008e07fae */ /* 0x0007f0000b901d48 */
[----:B------:R2:W-:Y:S08]  /*c760*/  LDGSTS.E.BYPASS.LTC128B.128 [R224+0x5800], [R4.64] ;  /* 0x0580000004e07fae */ /* 0x0005f0000b901d48 */
[----:B------:R-:W-:Y:S08]  /*c770*/  LDSM.16.M88.4 R128, [R216] ;  /* 0x00000000d880783b */ /* 0x000ff00000000200 */
[----:B------:R-:W2:Y:S08]  /*c780*/  LDSM.16.M88.4 R16, [R215+0x2000] ;  /* 0x00200000d710783b */ /* 0x000eb00000000200 */
[----:B------:R-:W3:Y:S08]  /*c790*/  LDSM.16.M88.4 R124, [R216+0x1000] ;  /* 0x00100000d87c783b */ /* 0x000ef00000000200 */
[----:B------:R-:W4:Y:S08]  /*c7a0*/  LDSM.16.M88.4 R32, [R215+0x2400] ;  /* 0x00240000d720783b */ /* 0x000f300000000200 */
[----:B------:R-:W0:Y:S08]  /*c7b0*/  LDGDEPBAR ;  /* 0x00000000000079af */ /* 0x000e300000000000 */
[----:B------:R-:W5:Y:S01]  /*c7c0*/  LDSM.16.M88.4 R48, [R215+0x2800] ;  /* 0x00280000d730783b */ /* 0x000f620000000200 */
[-C--:B--2---:R-:W-:Y:S07]  /*c7d0*/  HMMA.16816.F32 R4, R128, R16.reuse, RZ ;  /* 0x000000108004723c */ /* 0x084fee00000018ff */
[----:B------:R-:W2:Y:S01]  /*c7e0*/  LDSM.16.M88.4 R64, [R215+0x2c00] ;  /* 0x002c0000d740783b */ /* 0x000ea20000000200 */
        /* <DEDUP_REMOVED lines=13> */
[----:B------:R-:W1:Y:S01]  /*c8c0*/  LDSM.16.M88.4 R180, [R214+0x1000] ;  /* 0x00100000d6b4783b */ /* 0x000e620000000200 */
[-C--:B-----5:R-:W-:Y:S07]  /*c8d0*/  HMMA.16816.F32 R36, R128, R48.reuse, RZ ;  /* 0x000000308024723c */ /* 0x0a0fee00000018ff */
[----:B------:R-:W5:Y:S01]  /*c8e0*/  LDSM.16.M88.4 R184, [R210] ;  /* 0x00000000d2b8783b */ /* 0x000f620000000200 */
[C---:B------:R-:W-:Y:S07]  /*c8f0*/  HMMA.16816.F32 R40, R124.reuse, R48, RZ ;  /* 0x000000307c28723c */ /* 0x040fee00000018ff */
[----:B------:R-:W1:Y:S01]  /*c900*/  LDSM.16.M88.4 R188, [R209] ;  /* 0x00000000d1bc783b */ /* 0x000e620000000200 */
[-C--:B------:R-:W-:Y:S07]  /*c910*/  HMMA.16816.F32 R44, R124, R50.reuse, RZ ;  /* 0x000000327c2c723c */ /* 0x080fee00000018ff */
[----:B------:R-:W1:Y:S01]  /*c920*/  LDSM.16.M88.4 R192, [R208] ;  /* 0x00000000d0c0783b */ /* 0x000e620000000200 */
[C---:B------:R-:W-:Y:S07]  /*c930*/  HMMA.16816.F32 R48, R128.reuse, R50, RZ ;  /* 0x000000328030723c */ /* 0x040fee00000018ff */
[----:B------:R-:W1:Y:S01]  /*c940*/  LDSM.16.M88.4 R196, [R207] ;  /* 0x00000000cfc4783b */ /* 0x000e620000000200 */
[-C--:B--2---:R-:W-:Y:S07]  /*c950*/  HMMA.16816.F32 R52, R128, R64.reuse, RZ ;  /* 0x000000408034723c */ /* 0x084fee00000018ff */
        /* <DEDUP_REMOVED lines=22> */
[C---:B------:R-:W-:Y:S08]  /*cac0*/  HMMA.16816.F32 R8, R180.reuse, R176, R8 ;  /* 0x000000b0b408723c */ /* 0x040ff00000001808 */
        /* <DEDUP_REMOVED lines=34> */
.L_x_159:
[----:B-1----:R-:W-:Y:S05]  /*ccf0*/  IMAD R172, R247, 0x80, R238 ;  /* 0x00000080f7ac7824 */ /* 0x002fea00078e02ee */
[C---:B------:R-:W-:Y:S02]  /*cd00*/  IADD3 R0, R172.reuse, 0x1, RZ ;  /* 0x00000001ac007810 */ /* 0x040fe40007ffe0ff */
[C---:B------:R-:W-:Y:S02]  /*cd10*/  IADD3 R185, R172.reuse, 0x9, RZ ;  /* 0x00000009acb97810 */ /* 0x040fe40007ffe0ff */
[C---:B------:R-:W-:Y:S02]  /*cd20*/  IADD3 R187, R172.reuse, 0x11, RZ ;  /* 0x00000011acbb7810 */ /* 0x040fe40007ffe0ff */
[C---:B------:R-:W-:Y:S02]  /*cd30*/  ISETP.GE.AND P5, PT, R172.reuse, R234, PT ;  /* 0x000000eaac00720c */ /* 0x040fe40003fa6270 */
[C---:B------:R-:W-:Y:S02]  /*cd40*/  IADD3 R190, R172.reuse, 0x8, RZ ;  /* 0x00000008acbe7810 */ /* 0x040fe40007ffe0ff */
[C---:B------:R-:W-:Y:S02]  /*cd50*/  ISETP.GE.OR P5, PT, R172.reuse, R233, !P5 ;  /* 0x000000e9ac00720c */ /* 0x040fe40006fa6670 */
[C---:B------:R-:W-:Y:S02]  /*cd60*/  IADD3 R174, R172.reuse, 0x19, RZ ;  /* 0x00000019acae7810 */ /* 0x040fe40007ffe0ff */
[C---:B------:R-:W-:Y:S02]  /*cd70*/  ISETP.GE.AND P1, PT, R172.reuse, R232, PT ;  /* 0x000000e8ac00720c */ /* 0x040fe40003f26270 */
[C---:B------:R-:W-:Y:S02]  /*cd80*/  IADD3 R178, R172.reuse, 0x10, RZ ;  /* 0x00000010acb27810 */ /* 0x040fe40007ffe0ff */
[C---:B------:R-:W-:Y:S02]  /*cd90*/  IADD3 R168, R172.reuse, 0x21, RZ ;  /* 0x00000021aca87810 */ /* 0x040fe40007ffe0ff */
[C---:B------:R-:W-:Y:S02]  /*cda0*/  ISETP.GE.OR P1, PT, R172.reuse, R231, !P1 ;  /* 0x000000e7ac00720c */ /* 0x040fe40004f26670 */
[C---:B------:R-:W-:Y:S02]  /*cdb0*/  IADD3 R196, R172.reuse, 0x18, RZ ;  /* 0x00000018acc47810 */ /* 0x040fe40007ffe0ff */
        /* <DEDUP_REMOVED lines=14> */
[----:B------:R-:W-:Y:S02]  /*cea0*/  IADD3 R194, R172, 0x61, RZ ;  /* 0x00000061acc27810 */ /* 0x000fe40007ffe0ff */
[----:B------:R-:W-:Y:S02]  /*ceb0*/  FSEL R3, R4, -INF , !P5 ;  /* 0xff80000004037808 */ /* 0x000fe40006800000 */
[----:B------:R-:W-:Y:S02]  /*cec0*/  FSEL R4, R6, -INF , !P1 ;  /* 0xff80000006047808 */ /* 0x000fe40004800000 */
[C---:B------:R-:W-:Y:S02]  /*ced0*/  ISETP.GE.AND P5, PT, R190.reuse, R234, PT ;  /* 0x000000eabe00720c */ /* 0x040fe40003fa6270 */
[C---:B------:R-:W-:Y:S02]  /*cee0*/  ISETP.GE.AND P1, PT, R190.reuse, R232, PT ;  /* 0x000000e8be00720c */ /* 0x040fe40003f26270 */
[C---:B------:R-:W-:Y:S02]  /*cef0*/  ISETP.GE.OR P5, PT, R190.reuse, R233, !P5 ;  /* 0x000000e9be00720c */ /* 0x040fe40006fa6670 */
[----:B------:R-:W-:Y:S02]  /*cf00*/  ISETP.GE.OR P1, PT, R190, R231, !P1 ;  /* 0x000000e7be00720c */ /* 0x000fe40004f26670 */
[----:B------:R-:W-:Y:S02]  /*cf10*/  FSEL R177, R16, -INF , !P5 ;  /* 0xff80000010b17808 */ /* 0x000fe40006800000 */
[----:B------:R-:W-:Y:S02]  /*cf20*/  FSEL R2, R18, -INF , !P1 ;  /* 0xff80000012027808 */ /* 0x000fe40004800000 */
[-C--:B------:R-:W-:Y:S02]  /*cf30*/  ISETP.GE.AND P5, PT, R178, R234.reuse, PT ;  /* 0x000000eab200720c */ /* 0x080fe40003fa6270 */
[----:B------:R-:W-:Y:S02]  /*cf40*/  ISETP.GE.AND P6, PT, R192, R234, PT ;  /* 0x000000eac000720c */ /* 0x000fe40003fc6270 */
[-C--:B------:R-:W-:Y:S02]  /*cf50*/  ISETP.GE.OR P5, PT, R178, R233.reuse, !P5 ;  /* 0x000000e9b200720c */ /* 0x080fe40006fa6670 */
[----:B------:R-:W-:Y:S02]  /*cf60*/  ISETP.GE.OR P6, PT, R192, R233, !P6 ;  /* 0x000000e9c000720c */ /* 0x000fe400077c6670 */
[----:B------:R-:W-:Y:S02]  /*cf70*/  FSEL R180, R20, -INF , !P5 ;  /* 0xff80000014b47808 */ /* 0x000fe40006800000 */
[----:B------:R-:W-:Y:S02]  /*cf80*/  FSEL R18, R80, -INF , !P6 ;  /* 0xff80000050127808 */ /* 0x000fe40007000000 */
[C---:B------:R-:W-:Y:S02]  /*cf90*/  ISETP.GE.AND P6, PT, R181.reuse, R232, PT ;  /* 0x000000e8b500720c */ /* 0x040fe40003fc6270 */
[C---:B------:R-:W-:Y:S02]  /*cfa0*/  ISETP.GE.AND P5, PT, R196.reuse, R234, PT ;  /* 0x000000eac400720c */ /* 0x040fe40003fa6270 */
[----:B------:R-:W-:Y:S02]  /*cfb0*/  ISETP.GE.OR P6, PT, R181, R231, !P6 ;  /* 0x000000e7b500720c */ /* 0x000fe400077c6670 */
[----:B------:R-:W-:Y:S02]  /*cfc0*/  ISETP.GE.OR P5, PT, R196, R233, !P5 ;  /* 0x000000e9c400720c */ /* 0x000fe40006fa6670 */
[----:B------:R-:W-:Y:S02]  /*cfd0*/  ISETP.GE.AND P0, PT, R0, R232, PT ;  /* 0x000000e80000720c */ /* 0x000fe40003f06270 */
[----:B------:R-:W-:Y:S02]  /*cfe0*/  FSEL R32, R32, -INF , !P5 ;  /* 0xff80000020207808 */ /* 0x000fe40006800000 */
[CC--:B------:R-:W-:Y:S02]  /*cff0*/  ISETP.GE.AND P5, PT, R169.reuse, R234.reuse, PT ;  /* 0x000000eaa900720c */ /* 0x0c0fe40003fa6270 */
[C---:B------:R-:W-:Y:S02]  /*d000*/  ISETP.GE.OR P0, PT, R0.reuse, R231, !P0 ;  /* 0x000000e70000720c */ /* 0x040fe40004706670 */
[----:B------:R-:W-:Y:S02]  /*d010*/  ISETP.GE.OR P5, PT, R169, R233, !P5 ;  /* 0x000000e9a900720c */ /* 0x000fe40006fa6670 */
[C---:B------:R-:W-:Y:S02]  /*d020*/  ISETP.GE.AND P2, PT, R0.reuse, R234, PT ;  /* 0x000000ea0000720c */ /* 0x040fe40003f46270 */
[----:B------:R-:W-:Y:S02]  /*d030*/  FSEL R171, R7, -INF , !P0 ;  /* 0xff80000007ab7808 */ /* 0x000fe40004000000 */
[C---:B------:R-:W-:Y:S02]  /*d040*/  ISETP.GE.AND P0, PT, R185.reuse, R232, PT ;  /* 0x000000e8b900720c */ /* 0x040fe40003f06270 */
[C---:B------:R-:W-:Y:S02]  /*d050*/  ISETP.GE.AND P4, PT, R0.reuse, R230, PT ;  /* 0x000000e60000720c */ /* 0x040fe40003f86270 */
[----:B------:R-:W-:Y:S02]  /*d060*/  ISETP.GE.OR P0, PT, R185, R231, !P0 ;  /* 0x000000e7b900720c */ /* 0x000fe40004706670 */
[C---:B------:R-:W-:Y:S02]  /*d070*/  ISETP.GE.OR P4, PT, R0.reuse, R229, !P4 ;  /* 0x000000e50000720c */ /* 0x040fe40006786670 */
[----:B------:R-:W-:Y:S02]  /*d080*/  FSEL R175, R19, -INF , !P0 ;  /* 0xff80000013af7808 */ /* 0x000fe40004000000 */
[C---:B------:R-:W-:Y:S02]  /*d090*/  ISETP.GE.AND P3, PT, R0.reuse, R228, PT ;  /* 0x000000e40000720c */ /* 0x040fe40003f66270 */
[C---:B------:R-:W-:Y:S02]  /*d0a0*/  ISETP.GE.OR P2, PT, R0.reuse, R233, !P2 ;  /* 0x000000e90000720c */ /* 0x040fe40005746670 */
[----:B------:R-:W-:Y:S02]  /*d0b0*/  ISETP.GE.OR P3, PT, R0, R225, !P3 ;  /* 0x000000e10000720c */ /* 0x000fe40005f66670 */
[----:B------:R-:W-:Y:S02]  /*d0c0*/  FSEL R0, R5, -INF , !P2 ;  /* 0xff80000005007808 */ /* 0x000fe40005000000 */
[----:B------:R-:W-:Y:S02]  /*d0d0*/  ISETP.GE.AND P2, PT, R185, R234, PT ;  /* 0x000000eab900720c */ /* 0x000fe40003f46270 */
[-C--:B------:R-:W-:Y:S02]  /*d0e0*/  ISETP.GE.AND P0, PT, R187, R232.reuse, PT ;  /* 0x000000e8bb00720c */ /* 0x080fe40003f06270 */
[----:B------:R-:W-:Y:S02]  /*d0f0*/  ISETP.GE.OR P2, PT, R185, R233, !P2 ;  /* 0x000000e9b900720c */ /* 0x000fe40005746670 */
[-C--:B------:R-:W-:Y:S02]  /*d100*/  ISETP.GE.OR P0, PT, R187, R231.reuse, !P0 ;  /* 0x000000e7bb00720c */ /* 0x080fe40004706670 */
[----:B------:R-:W-:Y:S02]  /*d110*/  FSEL R176, R17, -INF , !P2 ;  /* 0xff80000011b07808 */ /* 0x000fe40005000000 */
[----:B------:R-:W-:Y:S02]  /*d120*/  FSEL R23, R23, -INF , !P0 ;  /* 0xff80000017177808 */ /* 0x000fe40004000000 */
[C---:B------:R-:W-:Y:S02]  /*d130*/  ISETP.GE.AND P0, PT, R174.reuse, R232, PT ;  /* 0x000000e8ae00720c */ /* 0x040fe40003f06270 */
[CC--:B------:R-:W-:Y:S02]  /*d140*/  ISETP.GE.AND P2, PT, R187.reuse, R234.reuse, PT ;  /* 0x000000eabb00720c */ /* 0x0c0fe40003f46270 */
[----:B------:R-:W-:Y:S02]  /*d150*/  ISETP.GE.OR P0, PT, R174, R231, !P0 ;  /* 0x000000e7ae00720c */ /* 0x000fe40004706670 */
[-C--:B------:R-:W-:Y:S02]  /*d160*/  ISETP.GE.OR P2, PT, R187, R233.reuse, !P2 ;  /* 0x000000e9bb00720c */ /* 0x080fe40005746670 */
[----:B------:R-:W-:Y:S02]  /*d170*/  FSEL R35, R35, -INF , !P0 ;  /* 0xff80000023237808 */ /* 0x000fe40004000000 */
[----:B------:R-:W-:Y:S02]  /*d180*/  FSEL R170, R21, -INF , !P2 ;  /* 0xff80000015aa7808 */ /* 0x000fe40005000000 */
[----:B------:R-:W-:Y:S02]  /*d190*/  FSEL R21, R36, -INF , !P5 ;  /* 0xff80000024157808 */ /* 0x000fe40006800000 */
[----:B------:R-:W-:Y:S02]  /*d1a0*/  IADD3 R36, R172, 0x41, RZ ;  /* 0x00000041ac247810 */ /* 0x000fe40007ffe0ff */
[----:B------:R-:W-:Y:S02]  /*d1b0*/  ISETP.GE.AND P2, PT, R174, R234, PT ;  /* 0x000000eaae00720c */ /* 0x000fe40003f46270 */
[----:B------:R-:W-:Y:S02]  /*d1c0*/  ISETP.GE.AND P0, PT, R168, R232, PT ;  /* 0x000000e8a800720c */ /* 0x000fe40003f06270 */
[----:B------:R-:W-:Y:S02]  /*d1d0*/  ISETP.GE.OR P2, PT, R174, R233, !P2 ;  /* 0x000000e9ae00720c */ /* 0x000fe40005746670 */
[C---:B------:R-:W-:Y:S02]  /*d1e0*/  ISETP.GE.OR P0, PT, R168.reuse, R231, !P0 ;  /* 0x000000e7a800720c */ /* 0x040fe40004706670 */
[----:B------:R-:W-:Y:S02]  /*d1f0*/  FSEL R33, R33, -INF , !P2 ;  /* 0xff80000021217808 */ /* 0x000fe40005000000 */
[C---:B------:R-:W-:Y:S02]  /*d200*/  ISETP.GE.AND P2, PT, R168.reuse, R234, PT ;  /* 0x000000eaa800720c */ /* 0x040fe40003f46270 */
[----:B------:R-:W-:Y:S02]  /*d210*/  FSEL R39, R39, -INF , !P0 ;  /* 0xff80000027277808 */ /* 0x000fe40004000000 */
[C---:B------:R-:W-:Y:S02]  /*d220*/  ISETP.GE.AND P0, PT, R189.reuse, R232, PT ;  /* 0x000000e8bd00720c */ /* 0x040fe40003f06270 */
[----:B------:R-:W-:Y:S02]  /*d230*/  ISETP.GE.OR P2, PT, R168, R233, !P2 ;  /* 0x000000e9a800720c */ /* 0x000fe40005746670 */
[----:B------:R-:W-:Y:S02]  /*d240*/  ISETP.GE.OR P0, PT, R189, R231, !P0 ;  /* 0x000000e7bd00720c */ /* 0x000fe40004706670 */
[----:B------:R-:W-:Y:S02]  /*d250*/  FSEL R37, R37, -INF , !P2 ;  /* 0xff80000025257808 */ /* 0x000fe40005000000 */
[----:B------:R-:W-:Y:S02]  /*d260*/  FSEL R51, R51, -INF , !P0 ;  /* 0xff80000033337808 */ /* 0x000fe40004000000 */
[----:B------:R-:W-:Y:S02]  /*d270*/  ISETP.GE.AND P2, PT, R189, R234, PT ;  /* 0x000000eabd00720c */ /* 0x000fe40003f46270 */
[----:B------:R-:W-:Y:S02]  /*d280*/  ISETP.GE.AND P0, PT, R179, R232, PT ;  /* 0x000000e8b300720c */ /* 0x000fe40003f06270 */
[----:B------:R-:W-:Y:S02]  /*d290*/  ISETP.GE.OR P2, PT, R189, R233, !P2 ;  /* 0x000000e9bd00720c */ /* 0x000fe40005746670 */
[----:B------:R-:W-:Y:S02]  /*d2a0*/  ISETP.GE.OR P0, PT, R179, R231, !P0 ;  /* 0x000000e7b300720c */ /* 0x000fe40004706670 */
[----:B------:R-:W-:Y:S02]  /*d2b0*/  FSEL R49, R49, -INF , !P2 ;  /* 0xff80000031317808 */ /* 0x000fe40005000000 */
[----:B------:R-:W-:Y:S02]  /*d2c0*/  FSEL R55, R55, -INF , !P0 ;  /* 0xff80000037377808 */ /* 0x000fe40004000000 */
[-C--:B------:R-:W-:Y:S02]  /*d2d0*/  ISETP.GE.AND P5, PT, R173, R234.reuse, PT ;  /* 0x000000eaad00720c */ /* 0x080fe40003fa6270 */
[-C--:B------:R-:W-:Y:S02]  /*d2e0*/  ISETP.GE.AND P2, PT, R179, R234.reuse, PT ;  /* 0x000000eab300720c */ /* 0x080fe40003f46270 */
[-C--:B------:R-:W-:Y:S02]  /*d2f0*/  ISETP.GE.OR P5, PT, R173, R233.reuse, !P5 ;  /* 0x000000e9ad00720c */ /* 0x080fe40006fa6670 */
[-C--:B------:R-:W-:Y:S02]  /*d300*/  ISETP.GE.OR P2, PT, R179, R233.reuse, !P2 ;  /* 0x000000e9b300720c */ /* 0x080fe40005746670 */
[----:B------:R-:W-:Y:S02]  /*d310*/  FSEL R48, R48, -INF , !P5 ;  /* 0xff80000030307808 */ /* 0x000fe40006800000 */
[----:B------:R-:W-:Y:S02]  /*d320*/  FSEL R19, R53, -INF , !P2 ;  /* 0xff80000035137808 */ /* 0x000fe40005000000 */
[----:B------:R-:W-:Y:S02]  /*d330*/  ISETP.GE.AND P5, PT, R188, R234, PT ;  /* 0x000000eabc00720c */ /* 0x000fe40003fa6270 */
[-C--:B------:R-:W-:Y:S02]  /*d340*/  ISETP.GE.AND P0, PT, R186, R232.reuse, PT ;  /* 0x000000e8ba00720c */ /* 0x080fe40003f06270 */
[----:B------:R-:W-:Y:S02]  /*d350*/  ISETP.GE.OR P5, PT, R188, R233, !P5 ;  /* 0x000000e9bc00720c */ /* 0x000fe40006fa6670 */
[-C--:B------:R-:W-:Y:S02]  /*d360*/  ISETP.GE.OR P0, PT, R186, R231.reuse, !P0 ;  /* 0x000000e7ba00720c */ /* 0x080fe40004706670 */
[----:B------:R-:W-:Y:S02]  /*d370*/  FSEL R20, R52, -INF , !P5 ;  /* 0xff80000034147808 */ /* 0x000fe40006800000 */
[----:B------:R-:W-:Y:S02]  /*d380*/  FSEL R52, R87, -INF , !P6 ;  /* 0xff80000057347808 */ /* 0x000fe40007000000 */
[----:B------:R-:W-:Y:S02]  /*d390*/  FSEL R67, R67, -INF , !P0 ;  /* 0xff80000043437808 */ /* 0x000fe40004000000 */
[----:B------:R-:W-:Y:S02]  /*d3a0*/  ISETP.GE.AND P0, PT, R36, R232, PT ;  /* 0x000000e82400720c */ /* 0x000fe40003f06270 */
[----:B------:R-:W-:Y:S02]  /*d3b0*/  ISETP.GE.AND P2, PT, R186, R234, PT ;  /* 0x000000eaba00720c */ /* 0x000fe40003f46270 */
[----:B------:R-:W-:Y:S02]  /*d3c0*/  ISETP.GE.OR P0, PT, R36, R231, !P0 ;  /* 0x000000e72400720c */ /* 0x000fe40004706670 */
[----:B------:R-:W-:Y:S02]  /*d3d0*/  ISETP.GE.OR P2, PT, R186, R233, !P2 ;  /* 0x000000e9ba00720c */ /* 0x000fe40005746670 */
[----:B------:R-:W-:Y:S02]  /*d3e0*/  ISETP.GE.AND P1, PT, R178, R232, PT ;  /* 0x000000e8b200720c */ /* 0x000fe40003f26270 */
[----:B------:R-:W-:Y:S02]  /*d3f0*/  FSEL R65, R65, -INF , !P2 ;  /* 0xff80000041417808 */ /* 0x000fe40005000000 */
[----:B------:R-:W-:Y:S02]  /*d400*/  ISETP.GE.AND P2, PT, R36, R234, PT ;  /* 0x000000ea2400720c */ /* 0x000fe40003f46270 */
[----:B------:R-:W-:Y:S02]  /*d410*/  ISETP.GE.OR P1, PT, R178, R231, !P1 ;  /* 0x000000e7b200720c */ /* 0x000fe40004f26670 */
[----:B------:R-:W-:Y:S02]  /*d420*/  ISETP.GE.OR P2, PT, R36, R233, !P2 ;  /* 0x000000e92400720c */ /* 0x000fe40005746670 */
[----:B------:R-:W-:Y:S02]  /*d430*/  FSEL R22, R22, -INF , !P1 ;  /* 0xff80000016167808 */ /* 0x000fe40004800000 */
[CC--:B------:R-:W-:Y:S02]  /*d440*/  ISETP.GE.AND P1, PT, R196.reuse, R232.reuse, PT ;  /* 0x000000e8c400720c */ /* 0x0c0fe40003f26270 */
[----:B------:R-:W-:Y:S02]  /*d450*/  FSEL R69, R69, -INF , !P2 ;  /* 0xff80000045457808 */ /* 0x000fe40005000000 */
[-C--:B------:R-:W-:Y:S02]  /*d460*/  ISETP.GE.OR P1, PT, R196, R231.reuse, !P1 ;  /* 0x000000e7c400720c */ /* 0x080fe40004f26670 */
[----:B------:R-:W-:Y:S02]  /*d470*/  FSEL R71, R71, -INF , !P0 ;  /* 0xff80000047477808 */ /* 0x000fe40004000000 */
[----:B------:R-:W-:Y:S02]  /*d480*/  FSEL R34, R34, -INF , !P1 ;  /* 0xff80000022227808 */ /* 0x000fe40004800000 */
[-C--:B------:R-:W-:Y:S02]  /*d490*/  ISETP.GE.AND P1, PT, R169, R232.reuse, PT ;  /* 0x000000e8a900720c */ /* 0x080fe40003f26270 */
[-C--:B------:R-:W-:Y:S02]  /*d4a0*/  ISETP.GE.AND P0, PT, R183, R232.reuse, PT ;  /* 0x000000e8b700720c */ /* 0x080fe40003f06270 */
[-C--:B------:R-:W-:Y:S02]  /*d4b0*/  ISETP.GE.OR P1, PT, R169, R231.reuse, !P1 ;  /* 0x000000e7a900720c */ /* 0x080fe40004f26670 */
[-C--:B------:R-:W-:Y:S02]  /*d4c0*/  ISETP.GE.OR P0, PT, R183, R231.reuse, !P0 ;  /* 0x000000e7b700720c */ /* 0x080fe40004706670 */
[----:B------:R-:W-:Y:S02]  /*d4d0*/  FSEL R38, R38, -INF , !P1 ;  /* 0xff80000026267808 */ /* 0x000fe40004800000 */
[-C--:B------:R-:W-:Y:S02]  /*d4e0*/  ISETP.GE.AND P1, PT, R173, R232.reuse, PT ;  /* 0x000000e8ad00720c */ /* 0x080fe40003f26270 */
[----:B------:R-:W-:Y:S02]  /*d4f0*/  FSEL R5, R83, -INF , !P0 ;  /* 0xff80000053057808 */ /* 0x000fe40004000000 */
[-C--:B------:R-:W-:Y:S02]  /*d500*/  ISETP.GE.OR P1, PT, R173, R231.reuse, !P1 ;  /* 0x000000e7ad00720c */ /* 0x080fe40004f26670 */
[-C--:B------:R-:W-:Y:S02]  /*d510*/  ISETP.GE.AND P0, PT, R182, R232.reuse, PT ;  /* 0x000000e8b600720c */ /* 0x080fe40003f06270 */
[----:B------:R-:W-:Y:S02]  /*d520*/  FSEL R50, R50, -INF , !P1 ;  /* 0xff80000032327808 */ /* 0x000fe40004800000 */
[----:B------:R-:W-:Y:S02]  /*d530*/  ISETP.GE.AND P1, PT, R188, R232, PT ;  /* 0x000000e8bc00720c */ /* 0x000fe40003f26270 */
[-C--:B------:R-:W-:Y:S02]  /*d540*/  ISETP.GE.OR P0, PT, R182, R231.reuse, !P0 ;  /* 0x000000e7b600720c */ /* 0x080fe40004706670 */
[----:B------:R-:W-:Y:S02]  /*d550*/  ISETP.GE.OR P1, PT, R188, R231, !P1 ;  /* 0x000000e7bc00720c */ /* 0x000fe40004f26670 */
[----:B------:R-:W-:Y:S02]  /*d560*/  FSEL R16, R86, -INF , !P0 ;  /* 0xff80000056107808 */ /* 0x000fe40004000000 */
[----:B------:R-:W-:Y:S02]  /*d570*/  FSEL R54, R54, -INF , !P1 ;  /* 0xff80000036367808 */ /* 0x000fe40004800000 */
[----:B------:R-:W-:Y:S02]  /*d580*/  ISETP.GE.AND P0, PT, R172, R228, PT ;  /* 0x000000e4ac00720c */ /* 0x000fe40003f06270 */
[----:B------:R-:W-:Y:S02]  /*d590*/  FSEL R86, R9, -INF , !P4 ;  /* 0xff80000009567808 */ /* 0x000fe40006000000 */
[----:B------:R-:W-:Y:S02]  /*d5a0*/  FMNMX.FTZ R9, R4, R166, !PT ;  /* 0x000000a604097209 */ /* 0x000fe40007810000 */
[----:B------:R-:W-:Y:S02]  /*d5b0*/  ISETP.GE.OR P0, PT, R172, R225, !P0 ;  /* 0x000000e1ac00720c */ /* 0x000fe40004706670 */
[-C--:B------:R-:W-:Y:S02]  /*d5c0*/  ISETP.GE.AND P2, PT, R183, R234.reuse, PT ;  /* 0x000000eab700720c */ /* 0x080fe40003f46270 */
[----:B------:R-:W-:Y:S02]  /*d5d0*/  FSEL R80, R10, -INF , !P0 ;  /* 0xff8000000a507808 */ /* 0x000fe40004000000 */
[-C--:B------:R-:W-:Y:S02]  /*d5e0*/  ISETP.GE.AND P0, PT, R191, R234.reuse, PT ;  /* 0x000000eabf00720c */ /* 0x080fe40003f06270 */
[-C--:B------:R-:W-:Y:S02]  /*d5f0*/  ISETP.GE.OR P2, PT, R183, R233.reuse, !P2 ;  /* 0x000000e9b700720c */ /* 0x080fe40005746670 */
[-C--:B------:R-:W-:Y:S02]  /*d600*/  ISETP.GE.OR P0, PT, R191, R233.reuse, !P0 ;  /* 0x000000e9bf00720c */ /* 0x080fe40004706670 */
[----:B------:R-:W-:Y:S02]  /*d610*/  FSEL R7, R81, -INF , !P2 ;  /* 0xff80000051077808 */ /* 0x000fe40005000000 */
[----:B------:R-:W-:Y:S02]  /*d620*/  FSEL R53, R96, -INF , !P0 ;  /* 0xff80000060357808 */ /* 0x000fe40004000000 */
[----:B------:R-:W-:Y:S02]  /*d630*/  ISETP.GE.AND P2, PT, R181, R234, PT ;  /* 0x000000eab500720c */ /* 0x000fe40003f46270 */
[----:B------:R-:W-:Y:S02]  /*d640*/  FSEL R81, R11, -INF , !P3 ;  /* 0xff8000000b517808 */ /* 0x000fe40005800000 */
[----:B------:R-:W-:Y:S02]  /*d650*/  ISETP.GE.OR P2, PT, R181, R233, !P2 ;  /* 0x000000e9b500720c */ /* 0x000fe40005746670 */
[-C--:B------:R-:W-:Y:S02]  /*d660*/  ISETP.GE.AND P0, PT, R185, R228.reuse, PT ;  /* 0x000000e4b900720c */ /* 0x080fe40003f06270 */
[----:B------:R-:W-:Y:S02]  /*d670*/  FSEL R17, R85, -INF , !P2 ;  /* 0xff80000055117808 */ /* 0x000fe40005000000 */
[C---:B------:R-:W-:Y:S02]  /*d680*/  ISETP.GE.AND P2, PT, R190.reuse, R228, PT ;  /* 0x000000e4be00720c */ /* 0x040fe40003f46270 */
[-C--:B------:R-:W-:Y:S02]  /*d690*/  ISETP.GE.OR P0, PT, R185, R225.reuse, !P0 ;  /* 0x000000e1b900720c */ /* 0x080fe40004706670 */
[----:B------:R-:W-:Y:S02]  /*d6a0*/  ISETP.GE.OR P2, PT, R190, R225, !P2 ;  /* 0x000000e1be00720c */ /* 0x000fe40005746670 */
[----:B------:R-:W-:Y:S02]  /*d6b0*/  FSEL R96, R15, -INF , !P0 ;  /* 0xff8000000f607808 */ /* 0x000fe40004000000 */
[----:B------:R-:W-:Y:S02]  /*d6c0*/  ISETP.GE.AND P0, PT, R195, R234, PT ;  /* 0x000000eac300720c */ /* 0x000fe40003f06270 */
[----:B------:R-:W-:Y:S02]  /*d6d0*/  ISETP.GE.AND P3, PT, R185, R230, PT ;  /* 0x000000e6b900720c */ /* 0x000fe40003f66270 */
[----:B------:R-:W-:Y:S02]  /*d6e0*/  ISETP.GE.OR P0, PT, R195, R233, !P0 ;  /* 0x000000e9c300720c */ /* 0x000fe40004706670 */
[----:B------:R-:W-:Y:S02]  /*d6f0*/  ISETP.GE.OR P3, PT, R185, R229, !P3 ;  /* 0x000000e5b900720c */ /* 0x000fe40005f66670 */
[----:B------:R-:W-:Y:S02]  /*d700*/  FSEL R202, R100, -INF , !P0 ;  /* 0xff80000064ca7808 */ /* 0x000fe40004000000 */
[----:B------:R-:W-:Y:S02]  /*d710*/  IADD3 R100, R172, 0x69, RZ ;  /* 0x00000069ac647810 */ /* 0x000fe40007ffe0ff */
[----:B------:R-:W-:Y:S02]  /*d720*/  ISETP.GE.AND P0, PT, R187, R228, PT ;  /* 0x000000e4bb00720c */ /* 0x000fe40003f06270 */
[----:B------:R-:W-:Y:S02]  /*d730*/  FMNMX.FTZ R9, R171, R9, !PT ;  /* 0x00000009ab097209 */ /* 0x000fe40007810000 */
[----:B------:R-:W-:Y:S02]  /*d740*/  ISETP.GE.OR P0, PT, R187, R225, !P0 ;  /* 0x000000e1bb00720c */ /* 0x000fe40004706670 */
[----:B------:R-:W-:Y:S02]  /*d750*/  FMNMX.FTZ R9, R2, R9, !PT ;  /* 0x0000000902097209 */ /* 0x000fe40007810000 */
[----:B------:R-:W-:Y:S02]  /*d760*/  FSEL R27, R27, -INF , !P0 ;  /* 0xff8000001b1b7808 */ /* 0x000fe40004000000 */
[----:B------:R-:W-:Y:S02]  /*d770*/  FMNMX.FTZ R9, R175, R9, !PT ;  /* 0x00000009af097209 */ /* 0x000fe40007810000 */
[C---:B------:R-:W-:Y:S02]  /*d780*/  ISETP.GE.AND P5, PT, R193.reuse, R234, PT ;  /* 0x000000eac100720c */ /* 0x040fe40003fa6270 */
[----:B------:R-:W-:Y:S02]  /*d790*/  FMNMX.FTZ R9, R22, R9, !PT ;  /* 0x0000000916097209 */ /* 0x000fe40007810000 */
[C---:B------:R-:W-:Y:S02]  /*d7a0*/  ISETP.GE.OR P5, PT, R193.reuse, R233, !P5 ;  /* 0x000000e9c100720c */ /* 0x040fe40006fa6670 */
[C---:B------:R-:W-:Y:S02]  /*d7b0*/  ISETP.GE.AND P1, PT, R193.reuse, R232, PT ;  /* 0x000000e8c100720c */ /* 0x040fe40003f26270 */
[----:B------:R-:W-:Y:S02]  /*d7c0*/  FSEL R64, R64, -INF , !P5 ;  /* 0xff80000040407808 */ /* 0x000fe40006800000 */
[CC--:B------:R-:W-:Y:S02]  /*d7d0*/  ISETP.GE.AND P5, PT, R184.reuse, R234.reuse, PT ;  /* 0x000000eab800720c */ /* 0x0c0fe40003fa6270 */
[----:B------:R-:W-:Y:S02]  /*d7e0*/  ISETP.GE.OR P1, PT, R193, R231, !P1 ;  /* 0x000000e7c100720c */ /* 0x000fe40004f26670 */
[-C--:B------:R-:W-:Y:S02]  /*d7f0*/  ISETP.GE.OR P5, PT, R184, R233.reuse, !P5 ;  /* 0x000000e9b800720c */ /* 0x080fe40006fa6670 */
[----:B------:R-:W-:Y:S02]  /*d800*/  FSEL R66, R66, -INF , !P1 ;  /* 0xff80000042427808 */ /* 0x000fe40004800000 */
[----:B------:R-:W-:Y:S02]  /*d810*/  FSEL R68, R68, -INF , !P5 ;  /* 0xff80000044447808 */ /* 0x000fe40006800000 */
[----:B------:R-:W-:Y:S02]  /*d820*/  ISETP.GE.AND P5, PT, R182, R234, PT ;  /* 0x000000eab600720c */ /* 0x000fe40003fa6270 */
[----:B------:R-:W-:Y:S02]  /*d830*/  ISETP.GE.AND P1, PT, R184, R232, PT ;  /* 0x000000e8b800720c */ /* 0x000fe40003f26270 */
[----:B------:R-:W-:Y:S02]  /*d840*/  ISETP.GE.OR P5, PT, R182, R233, !P5 ;  /* 0x000000e9b600720c */ /* 0x000fe40006fa6670 */
[----:B------:R-:W-:Y:S02]  /*d850*/  ISETP.GE.OR P1, PT, R184, R231, !P1 ;  /* 0x000000e7b800720c */ /* 0x000fe40004f26670 */
[----:B------:R-:W-:Y:S02]  /*d860*/  FSEL R6, R84, -INF , !P5 ;  /* 0xff80000054067808 */ /* 0x000fe40006800000 */
[----:B------:R-:W-:Y:S02]  /*d870*/  ISETP.GE.AND P5, PT, R190, R230, PT ;  /* 0x000000e6be00720c */ /* 0x000fe40003fa6270 */
[----:B------:R-:W-:Y:S02]  /*d880*/  FSEL R70, R70, -INF , !P1 ;  /* 0xff80000046467808 */ /* 0x000fe40004800000 */
[----:B------:R-:W-:Y:S02]  /*d890*/  ISETP.GE.AND P1, PT, R192, R232, PT ;  /* 0x000000e8c000720c */ /* 0x000fe40003f26270 */
[----:B------:R-:W-:Y:S02]  /*d8a0*/  ISETP.GE.OR P5, PT, R190, R229, !P5 ;  /* 0x000000e5be00720c */ /* 0x000fe40006fa6670 */
[----:B------:R-:W-:Y:S02]  /*d8b0*/  IADD3 R190, R172, 0x59, RZ ;  /* 0x00000059acbe7810 */ /* 0x000fe40007ffe0ff */
[----:B------:R-:W-:Y:S02]  /*d8c0*/  ISETP.GE.OR P1, PT, R192, R231, !P1 ;  /* 0x000000e7c000720c */ /* 0x000fe40004f26670 */
[----:B------:R-:W-:Y:S02]  /*d8d0*/  ISETP.GE.AND P4, PT, R190, R234, PT ;  /* 0x000000eabe00720c */ /* 0x000fe40003f86270 */
[----:B------:R-:W-:Y:S02]  /*d8e0*/  FSEL R82, R82, -INF , !P1 ;  /* 0xff80000052527808 */ /* 0x000fe40004800000 */
[----:B------:R-:W-:Y:S02]  /*d8f0*/  ISETP.GE.AND P1, PT, R172, R230, PT ;  /* 0x000000e6ac00720c */ /* 0x000fe40003f26270 */
[----:B------:R-:W-:Y:S02]  /*d900*/  ISETP.GE.AND P6, PT, R190, R232, PT ;  /* 0x000000e8be00720c */ /* 0x000fe40003fc6270 */
[----:B------:R-:W-:Y:S02]  /*d910*/  ISETP.GE.OR P1, PT, R172, R229, !P1 ;  /* 0x000000e5ac00720c */ /* 0x000fe40004f26670 */
[C---:B------:R-:W-:Y:S02]  /*d920*/  ISETP.GE.OR P4, PT, R190.reuse, R233, !P4 ;  /* 0x000000e9be00720c */ /* 0x040fe40006786670 */
[----:B------:R-:W-:Y:S02]  /*d930*/  ISETP.GE.OR P6, PT, R190, R231, !P6 ;  /* 0x000000e7be00720c */ /* 0x000fe400077c6670 */
[----:B------:R-:W-:Y:S02]  /*d940*/  FSEL R199, R97, -INF , !P4 ;  /* 0xff80000061c77808 */ /* 0x000fe40006000000 */
[----:B------:R-:W-:Y:S02]  /*d950*/  FSEL R97, R14, -INF , !P2 ;  /* 0xff8000000e617808 */ /* 0x000fe40005000000 */
[----:B------:R-:W-:Y:S02]  /*d960*/  FSEL R201, R99, -INF , !P6 ;  /* 0xff80000063c97808 */ /* 0x000fe40007000000 */
[----:B------:R-:W-:Y:S02]  /*d970*/  FSEL R185, R12, -INF , !P5 ;  /* 0xff8000000cb97808 */ /* 0x000fe40006800000 */
[C---:B------:R-:W-:Y:S02]  /*d980*/  ISETP.GE.AND P5, PT, R194.reuse, R234, PT ;  /* 0x000000eac200720c */ /* 0x040fe40003fa6270 */
[CC--:B------:R-:W-:Y:S02]  /*d990*/  ISETP.GE.AND P2, PT, R195.reuse, R232.reuse, PT ;  /* 0x000000e8c300720c */ /* 0x0c0fe40003f46270 */
[C---:B------:R-:W-:Y:S02]  /*d9a0*/  ISETP.GE.AND P6, PT, R194.reuse, R232, PT ;  /* 0x000000e8c200720c */ /* 0x040fe40003fc6270 */
[C---:B------:R-:W-:Y:S02]  /*d9b0*/  ISETP.GE.OR P5, PT, R194.reuse, R233, !P5 ;  /* 0x000000e9c200720c */ /* 0x040fe40006fa6670 */
[-C--:B------:R-:W-:Y:S02]  /*d9c0*/  ISETP.GE.OR P6, PT, R194, R231.reuse, !P6 ;  /* 0x000000e7c200720c */ /* 0x080fe400077c6670 */
[----:B------:R-:W-:Y:S02]  /*d9d0*/  ISETP.GE.OR P2, PT, R195, R231, !P2 ;  /* 0x000000e7c300720c */ /* 0x000fe40005746670 */
[----:B------:R-:W-:Y:S02]  /*d9e0*/  FSEL R250, R101, -INF , !P5 ;  /* 0xff80000065fa7808 */ /* 0x000fe40006800000 */
[----:B------:R-:W-:Y:S02]  /*d9f0*/  IADD3 R101, R172, 0x68, RZ ;  /* 0x00000068ac657810 */ /* 0x000fe40007ffe0ff */
[----:B------:R-:W-:Y:S02]  /*da00*/  ISETP.GE.AND P5, PT, R196, R230, PT ;  /* 0x000000e6c400720c */ /* 0x000fe40003fa6270 */
[C---:B------:R-:W-:Y:S02]  /*da10*/  ISETP.GE.AND P0, PT, R101.reuse, R234, PT ;  /* 0x000000ea6500720c */ /* 0x040fe40003f06270 */
[----:B------:R-:W-:Y:S02]  /*da20*/  FSEL R197, R102, -INF , !P2 ;  /* 0xff80000066c57808 */ /* 0x000fe40005000000 */
[----:B------:R-:W-:Y:S02]  /*da30*/  IADD3 R102, R172, 0x71, RZ ;  /* 0x00000071ac667810 */ /* 0x000fe40007ffe0ff */
[----:B------:R-:W-:Y:S02]  /*da40*/  ISETP.GE.OR P0, PT, R101, R233, !P0 ;  /* 0x000000e96500720c */ /* 0x000fe40004706670 */
[-C--:B------:R-:W-:Y:S02]  /*da50*/  ISETP.GE.AND P2, PT, R196, R228.reuse, PT ;  /* 0x000000e4c400720c */ /* 0x080fe40003f46270 */
[----:B------:R-:W-:Y:S02]  /*da60*/  FSEL R251, R112, -INF , !P0 ;  /* 0xff80000070fb7808 */ /* 0x000fe40004000000 */
[----:B------:R-:W-:Y:S02]  /*da70*/  ISETP.GE.AND P0, PT, R174, R228, PT ;  /* 0x000000e4ae00720c */ /* 0x000fe40003f06270 */
[----:B------:R-:W-:Y:S02]  /*da80*/  IADD3 R112, R172, 0x79, RZ ;  /* 0x00000079ac707810 */ /* 0x000fe40007ffe0ff */
[----:B------:R-:W-:Y:S02]  /*da90*/  ISETP.GE.OR P0, PT, R174, R225, !P0 ;  /* 0x000000e1ae00720c */ /* 0x000fe40004706670 */
[C---:B------:R-:W-:Y:S02]  /*daa0*/  ISETP.GE.AND P4, PT, R178.reuse, R230, PT ;  /* 0x000000e6b200720c */ /* 0x040fe40003f86270 */
[----:B------:R-:W-:Y:S02]  /*dab0*/  FSEL R31, R31, -INF , !P0 ;  /* 0xff8000001f1f7808 */ /* 0x000fe40004000000 */
[-C--:B------:R-:W-:Y:S02]  /*dac0*/  ISETP.GE.OR P4, PT, R178, R229.reuse, !P4 ;  /* 0x000000e5b200720c */ /* 0x080fe40006786670 */
[----:B------:R-:W-:Y:S02]  /*dad0*/  ISETP.GE.OR P5, PT, R196, R229, !P5 ;  /* 0x000000e5c400720c */ /* 0x000fe40006fa6670 */
[----:B------:R-:W-:Y:S02]  /*dae0*/  FSEL R84, R24, -INF , !P4 ;  /* 0xff80000018547808 */ /* 0x000fe40006000000 */
[----:B------:R-:W-:Y:S02]  /*daf0*/  ISETP.GE.AND P4, PT, R100, R234, PT ;  /* 0x000000ea6400720c */ /* 0x000fe40003f86270 */
[----:B------:R-:W-:Y:S02]  /*db00*/  FSEL R99, R28, -INF , !P5 ;  /* 0xff8000001c637808 */ /* 0x000fe40006800000 */
[----:B------:R-:W-:Y:S02]  /*db10*/  ISETP.GE.OR P4, PT, R100, R233, !P4 ;  /* 0x000000e96400720c */ /* 0x000fe40006786670 */
[----:B------:R-:W-:Y:S02]  /*db20*/  ISETP.GE.OR P2, PT, R196, R225, !P2 ;  /* 0x000000e1c400720c */ /* 0x000fe40005746670 */
[----:B------:R-:W-:Y:S02]  /*db30*/  FSEL R196, R103, -INF , !P6 ;  /* 0xff80000067c47808 */ /* 0x000fe40007000000 */
[----:B------:R-:W-:Y:S02]  /*db40*/  ISETP.GE.AND P6, PT, R100, R232, PT ;  /* 0x000000e86400720c */ /* 0x000fe40003fc6270 */
[----:B------:R-:W-:Y:S02]  /*db50*/  IADD3 R103, R172, 0x78, RZ ;  /* 0x00000078ac677810 */ /* 0x000fe40007ffe0ff */
[----:B------:R-:W-:Y:S02]  /*db60*/  ISETP.GE.OR P6, PT, R100, R231, !P6 ;  /* 0x000000e76400720c */ /* 0x000fe400077c6670 */
[----:B------:R-:W-:Y:S02]  /*db70*/  FSEL R200, R113, -INF , !P4 ;  /* 0xff80000071c87808 */ /* 0x000fe40006000000 */
[----:B------:R-:W-:Y:S02]  /*db80*/  IADD3 R113, R172, 0x70, RZ ;  /* 0x00000070ac717810 */ /* 0x000fe40007ffe0ff */
[----:B------:R-:W-:Y:S01]  /*db90*/  FSEL R203, R115, -INF , !P6 ;  /* 0xff80000073cb7808 */ /* 0x000fe20007000000 */
[----:B------:R-:W-:Y:S01]  /*dba0*/  IMAD.MOV.U32 R115, RZ, RZ, R250 ;  /* 0x000000ffff737224 */ /* 0x000fe200078e00fa */
[----:B------:R-:W-:Y:S02]  /*dbb0*/  FSEL R87, R30, -INF , !P2 ;  /* 0xff8000001e577808 */ /* 0x000fe40005000000 */
[----:B------:R-:W-:Y:S02]  /*dbc0*/  ISETP.GE.AND P2, PT, R168, R230, PT ;  /* 0x000000e6a800720c */ /* 0x000fe40003f46270 */
[-C--:B------:R-:W-:Y:S02]  /*dbd0*/  ISETP.GE.AND P6, PT, R102, R234.reuse, PT ;  /* 0x000000ea6600720c */ /* 0x080fe40003fc6270 */
[----:B------:R-:W-:Y:S02]  /*dbe0*/  ISETP.GE.OR P2, PT, R168, R229, !P2 ;  /* 0x000000e5a800720c */ /* 0x000fe40005746670 */
[----:B------:R-:W-:Y:S02]  /*dbf0*/  ISETP.GE.OR P6, PT, R102, R233, !P6 ;  /* 0x000000e96600720c */ /* 0x000fe400077c6670 */
[----:B------:R-:W-:Y:S02]  /*dc00*/  FSEL R30, R41, -INF , !P2 ;  /* 0xff800000291e7808 */ /* 0x000fe40005000000 */
[----:B------:R-:W-:Y:S02]  /*dc10*/  FMNMX.FTZ R41, R23, R9, !PT ;  /* 0x0000000917297209 */ /* 0x000fe40007810000 */
[C---:B------:R-:W-:Y:S02]  /*dc20*/  ISETP.GE.AND P0, PT, R113.reuse, R234, PT ;  /* 0x000000ea7100720c */ /* 0x040fe40003f06270 */
[----:B------:R-:W-:Y:S02]  /*dc30*/  FMNMX.FTZ R41, R34, R41, !PT ;  /* 0x0000002922297209 */ /* 0x000fe40007810000 */
[----:B------:R-:W-:Y:S02]  /*dc40*/  ISETP.GE.OR P0, PT, R113, R233, !P0 ;  /* 0x000000e97100720c */ /* 0x000fe40004706670 */
[----:B------:R-:W-:Y:S02]  /*dc50*/  FMNMX.FTZ R41, R35, R41, !PT ;  /* 0x0000002923297209 */ /* 0x000fe40007810000 */
[----:B------:R-:W-:Y:S02]  /*dc60*/  ISETP.GE.AND P5, PT, R102, R232, PT ;  /* 0x000000e86600720c */ /* 0x000fe40003fa6270 */
[----:B------:R-:W-:Y:S02]  /*dc70*/  FMNMX.FTZ R41, R38, R41, !PT ;  /* 0x0000002926297209 */ /* 0x000fe40007810000 */
[----:B------:R-:W-:Y:S02]  /*dc80*/  ISETP.GE.OR P5, PT, R102, R231, !P5 ;  /* 0x000000e76600720c */ /* 0x000fe40006fa6670 */
[----:B------:R-:W-:Y:S02]  /*dc90*/  FMNMX.FTZ R41, R39, R41, !PT ;  /* 0x0000002927297209 */ /* 0x000fe40007810000 */
[----:B------:R-:W-:Y:S02]  /*dca0*/  FSEL R85, R8, -INF , !P1 ;  /* 0xff80000008557808 */ /* 0x000fe40004800000 */
        /* <DEDUP_REMOVED lines=8> */
[C---:B------:R-:W-:Y:S02]  /*dd30*/  ISETP.GE.AND P1, PT, R191.reuse, R232, PT ;  /* 0x000000e8bf00720c */ /* 0x040fe40003f26270 */
[----:B------:R-:W-:Y:S02]  /*dd40*/  FMNMX.FTZ R8, R180, R8, !PT ;  /* 0x00000008b4087209 */ /* 0x000fe40007810000 */
[----:B------:R-:W-:Y:S02]  /*dd50*/  ISETP.GE.OR P1, PT, R191, R231, !P1 ;  /* 0x000000e7bf00720c */ /* 0x000fe40004f26670 */
[----:B------:R-:W-:Y:S02]  /*dd60*/  FMNMX.FTZ R8, R170, R8, !PT ;  /* 0x00000008aa087209 */ /* 0x000fe40007810000 */
[----:B------:R-:W-:Y:S02]  /*dd70*/  FSEL R198, R98, -INF , !P1 ;  /* 0xff80000062c67808 */ /* 0x000fe40004800000 */
        /* <DEDUP_REMOVED lines=10> */
[----:B------:R-:W-:Y:S02]  /*de20*/  FSEL R178, R13, -INF , !P3 ;  /* 0xff8000000db27808 */ /* 0x000fe40005800000 */
[----:B------:R-:W-:Y:S01]  /*de30*/  FSEL R252, R114, -INF , !P1 ;  /* 0xff80000072fc7808 */ /* 0x000fe20004800000 */
[----:B------:R-:W-:Y:S01]  /*de40*/  IMAD.MOV.U32 R114, RZ, RZ, R199 ;  /* 0x000000ffff727224 */ /* 0x000fe200078e00c7 */
[----:B------:R-:W-:Y:S02]  /*de50*/  ISETP.GE.AND P1, PT, R169, R228, PT ;  /* 0x000000e4a900720c */ /* 0x000fe40003f26270 */
[----:B------:R-:W-:Y:S02]  /*de60*/  ISETP.GE.AND P3, PT, R187, R230, PT ;  /* 0x000000e6bb00720c */ /* 0x000fe40003f66270 */
[----:B------:R-:W-:Y:S02]  /*de70*/  ISETP.GE.OR P1, PT, R169, R225, !P1 ;  /* 0x000000e1a900720c */ /* 0x000fe40004f26670 */
[-C--:B------:R-:W-:Y:S02]  /*de80*/  ISETP.GE.OR P3, PT, R187, R229.reuse, !P3 ;  /* 0x000000e5bb00720c */ /* 0x080fe40005f66670 */
[----:B------:R-:W-:Y:S01]  /*de90*/  FSEL R187, R116, -INF , !P0 ;  /* 0xff80000074bb7808 */ /* 0x000fe20004000000 */
[----:B------:R-:W-:Y:S01]  /*dea0*/  IMAD.MOV.U32 R116, RZ, RZ, R197 ;  /* 0x000000ffff747224 */ /* 0x000fe200078e00c5 */
[----:B------:R-:W-:Y:S02]  /*deb0*/  ISETP.GE.AND P0, PT, R168, R228, PT ;  /* 0x000000e4a800720c */ /* 0x000fe40003f06270 */
[----:B------:R-:W-:Y:S02]  /*dec0*/  FSEL R83, R25, -INF , !P3 ;  /* 0xff80000019537808 */ /* 0x000fe40005800000 */
[----:B------:R-:W-:Y:S02]  /*ded0*/  ISETP.GE.AND P3, PT, R174, R230, PT ;  /* 0x000000e6ae00720c */ /* 0x000fe40003f66270 */
[----:B------:R-:W-:Y:S02]  /*dee0*/  FSEL R25, R42, -INF , !P1 ;  /* 0xff8000002a197808 */ /* 0x000fe40004800000 */
[----:B------:R-:W-:Y:S02]  /*def0*/  ISETP.GE.AND P1, PT, R103, R232, PT ;  /* 0x000000e86700720c */ /* 0x000fe40003f26270 */
[----:B------:R-:W-:Y:S02]  /*df00*/  ISETP.GE.OR P3, PT, R174, R229, !P3 ;  /* 0x000000e5ae00720c */ /* 0x000fe40005f66670 */
[----:B------:R-:W-:Y:S02]  /*df10*/  FSEL R174, R117, -INF , !P6 ;  /* 0xff80000075ae7808 */ /* 0x000fe40007000000 */
[----:B------:R-:W-:Y:S02]  /*df20*/  ISETP.GE.OR P1, PT, R103, R231, !P1 ;  /* 0x000000e76700720c */ /* 0x000fe40004f26670 */
[----:B------:R-:W-:Y:S02]  /*df30*/  FSEL R98, R29, -INF , !P3 ;  /* 0xff8000001d627808 */ /* 0x000fe40005800000 */
        /* <DEDUP_REMOVED lines=8> */
[----:B------:R-:W-:Y:S02]  /*dfc0*/  ISETP.GE.AND P0, PT, R112, R232, PT ;  /* 0x000000e87000720c */ /* 0x000fe40003f06270 */
[----:B------:R-:W-:Y:S02]  /*dfd0*/  FSEL R130, R130, -INF , !P1 ;  /* 0xff80000082827808 */ /* 0x000fe40004800000 */
[----:B------:R-:W-:Y:S02]  /*dfe0*/  ISETP.GE.AND P1, PT, R188, R228, PT ;  /* 0x000000e4bc00720c */ /* 0x000fe40003f26270 */
[----:B------:R-:W-:Y:S02]  /*dff0*/  ISETP.GE.OR P0, PT, R112, R231, !P0 ;  /* 0x000000e77000720c */ /* 0x000fe40004706670 */
[----:B------:R-:W-:Y:S02]  /*e000*/  ISETP.GE.OR P1, PT, R188, R225, !P1 ;  /* 0x000000e1bc00720c */ /* 0x000fe40004f26670 */
[----:B------:R-:W-:Y:S02]  /*e010*/  FSEL R131, R131, -INF , !P0 ;  /* 0xff80000083837808 */ /* 0x000fe40004000000 */
[----:B------:R-:W-:Y:S02]  /*e020*/  FSEL R58, R58, -INF , !P1 ;  /* 0xff8000003a3a7808 */ /* 0x000fe40004800000 */
[-C--:B------:R-:W-:Y:S02]  /*e030*/  ISETP.GE.AND P0, PT, R179, R230.reuse, PT ;  /* 0x000000e6b300720c */ /* 0x080fe40003f06270 */
[----:B------:R-:W-:Y:S02]  /*e040*/  FMNMX.FTZ R43, R85, R165, !PT ;  /* 0x000000a5552b7209 */ /* 0x000fe40007810000 */
[----:B------:R-:W-:Y:S02]  /*e050*/  ISETP.GE.OR P0, PT, R179, R229, !P0 ;  /* 0x000000e5b300720c */ /* 0x000fe40004706670 */
[----:B------:R-:W-:Y:S02]  /*e060*/  FMNMX.FTZ R43, R86, R43, !PT ;  /* 0x0000002b562b7209 */ /* 0x000fe40007810000 */
[----:B------:R-:W-:Y:S02]  /*e070*/  FSEL R57, R57, -INF , !P0 ;  /* 0xff80000039397808 */ /* 0x000fe40004000000 */
[----:B------:R-:W-:Y:S02]  /*e080*/  FMNMX.FTZ R43, R185, R43, !PT ;  /* 0x0000002bb92b7209 */ /* 0x000fe40007810000 */
[-C--:B------:R-:W-:Y:S02]  /*e090*/  ISETP.GE.AND P6, PT, R173, R230.reuse, PT ;  /* 0x000000e6ad00720c */ /* 0x080fe40003fc6270 */
[----:B------:R-:W-:Y:S02]  /*e0a0*/  ISETP.GE.AND P4, PT, R169, R230, PT ;  /* 0x000000e6a900720c */ /* 0x000fe40003f86270 */
[-C--:B------:R-:W-:Y:S02]  /*e0b0*/  ISETP.GE.OR P6, PT, R173, R229.reuse, !P6 ;  /* 0x000000e5ad00720c */ /* 0x080fe400077c6670 */
[----:B------:R-:W-:Y:S02]  /*e0c0*/  ISETP.GE.OR P4, PT, R169, R229, !P4 ;  /* 0x000000e5a900720c */ /* 0x000fe40006786670 */
[----:B------:R-:W-:Y:S02]  /*e0d0*/  FSEL R44, R44, -INF , !P6 ;  /* 0xff8000002c2c7808 */ /* 0x000fe40007000000 */
[C---:B------:R-:W-:Y:S02]  /*e0e0*/  ISETP.GE.AND P6, PT, R179.reuse, R228, PT ;  /* 0x000000e4b300720c */ /* 0x040fe40003fc6270 */
[----:B------:R-:W-:Y:S02]  /*e0f0*/  FSEL R169, R118, -INF , !P3 ;  /* 0xff80000076a97808 */ /* 0x000fe40005800000 */
        /* <DEDUP_REMOVED lines=8> */
[C---:B------:R-:W-:Y:S02]  /*e180*/  ISETP.GE.AND P6, PT, R182.reuse, R230, PT ;  /* 0x000000e6b600720c */ /* 0x040fe40003fc6270 */
[C---:B------:R-:W-:Y:S02]  /*e190*/  ISETP.GE.AND P3, PT, R173.reuse, R228, PT ;  /* 0x000000e4ad00720c */ /* 0x040fe40003f66270 */
[----:B------:R-:W-:Y:S02]  /*e1a0*/  ISETP.GE.OR P6, PT, R182, R229, !P6 ;  /* 0x000000e5b600720c */ /* 0x000fe400077c6670 */
[----:B------:R-:W-:Y:S02]  /*e1b0*/  ISETP.GE.OR P3, PT, R173, R225, !P3 ;  /* 0x000000e1ad00720c */ /* 0x000fe40005f66670 */
[----:B------:R-:W-:Y:S02]  /*e1c0*/  FSEL R173, R129, -INF , !P4 ;  /* 0xff80000081ad7808 */ /* 0x000fe40006000000 */
[----:B------:R-:W-:Y:S02]  /*e1d0*/  ISETP.GE.AND P4, PT, R188, R230, PT ;  /* 0x000000e6bc00720c */ /* 0x000fe40003f86270 */
[----:B------:R-:W-:Y:S02]  /*e1e0*/  FSEL R46, R46, -INF , !P3 ;  /* 0xff8000002e2e7808 */ /* 0x000fe40005800000 */
[----:B------:R-:W-:Y:S02]  /*e1f0*/  ISETP.GE.OR P4, PT, R188, R229, !P4 ;  /* 0x000000e5bc00720c */ /* 0x000fe40006786670 */
[CC--:B------:R-:W-:Y:S02]  /*e200*/  ISETP.GE.AND P3, PT, R193.reuse, R228.reuse, PT ;  /* 0x000000e4c100720c */ /* 0x0c0fe40003f66270 */
[----:B------:R-:W-:Y:S02]  /*e210*/  FSEL R56, R56, -INF , !P4 ;  /* 0xff80000038387808 */ /* 0x000fe40006000000 */
[-C--:B------:R-:W-:Y:S02]  /*e220*/  ISETP.GE.OR P3, PT, R193, R225.reuse, !P3 ;  /* 0x000000e1c100720c */ /* 0x080fe40005f66670 */
[-C--:B------:R-:W-:Y:S02]  /*e230*/  ISETP.GE.AND P4, PT, R186, R228.reuse, PT ;  /* 0x000000e4ba00720c */ /* 0x080fe40003f86270 */
[----:B------:R-:W-:Y:S02]  /*e240*/  FSEL R15, R62, -INF , !P3 ;  /* 0xff8000003e0f7808 */ /* 0x000fe40005800000 */
[----:B------:R-:W-:Y:S02]  /*e250*/  FSEL R62, R88, -INF , !P6 ;  /* 0xff800000583e7808 */ /* 0x000fe40007000000 */
[-C--:B------:R-:W-:Y:S02]  /*e260*/  ISETP.GE.OR P4, PT, R186, R225.reuse, !P4 ;  /* 0x000000e1ba00720c */ /* 0x080fe40006786670 */
[CC--:B------:R-:W-:Y:S02]  /*e270*/  ISETP.GE.AND P3, PT, R192.reuse, R228.reuse, PT ;  /* 0x000000e4c000720c */ /* 0x0c0fe40003f66270 */
[----:B------:R-:W-:Y:S02]  /*e280*/  FSEL R63, R63, -INF , !P4 ;  /* 0xff8000003f3f7808 */ /* 0x000fe40006000000 */
[-C--:B------:R-:W-:Y:S02]  /*e290*/  ISETP.GE.OR P3, PT, R192, R225.reuse, !P3 ;  /* 0x000000e1c000720c */ /* 0x080fe40005f66670 */
[-C--:B------:R-:W-:Y:S02]  /*e2a0*/  ISETP.GE.AND P6, PT, R190, R228.reuse, PT ;  /* 0x000000e4be00720c */ /* 0x080fe40003fc6270 */
[----:B------:R-:W-:Y:S02]  /*e2b0*/  ISETP.GE.AND P1, PT, R184, R228, PT ;  /* 0x000000e4b800720c */ /* 0x000fe40003f26270 */
[-C--:B------:R-:W-:Y:S02]  /*e2c0*/  ISETP.GE.OR P6, PT, R190, R225.reuse, !P6 ;  /* 0x000000e1be00720c */ /* 0x080fe400077c6670 */
[----:B------:R-:W-:Y:S02]  /*e2d0*/  ISETP.GE.OR P1, PT, R184, R225, !P1 ;  /* 0x000000e1b800720c */ /* 0x000fe40004f26670 */
[C---:B------:R-:W-:Y:S02]  /*e2e0*/  ISETP.GE.AND P4, PT, R183.reuse, R230, PT ;  /* 0x000000e6b700720c */ /* 0x040fe40003f86270 */
[----:B------:R-:W-:Y:S02]  /*e2f0*/  FSEL R74, R74, -INF , !P1 ;  /* 0xff8000004a4a7808 */ /* 0x000fe40004800000 */
[C---:B------:R-:W-:Y:S02]  /*e300*/  ISETP.GE.AND P1, PT, R182.reuse, R228, PT ;  /* 0x000000e4b600720c */ /* 0x040fe40003f26270 */
[----:B------:R-:W-:Y:S02]  /*e310*/  ISETP.GE.OR P4, PT, R183, R229, !P4 ;  /* 0x000000e5b700720c */ /* 0x000fe40006786670 */
[----:B------:R-:W-:Y:S02]  /*e320*/  ISETP.GE.OR P1, PT, R182, R225, !P1 ;  /* 0x000000e1b600720c */ /* 0x000fe40004f26670 */
[----:B------:R-:W-:Y:S01]  /*e330*/  FSEL R13, R77, -INF , !P4 ;  /* 0xff8000004d0d7808 */ /* 0x000fe20006000000 */
[----:B------:R-:W-:Y:S01]  /*e340*/  IMAD.MOV.U32 R77, RZ, RZ, R251 ;  /* 0x000000ffff4d7224 */ /* 0x000fe200078e00fb */
[C---:B------:R-:W-:Y:S02]  /*e350*/  ISETP.GE.AND P4, PT, R191.reuse, R230, PT ;  /* 0x000000e6bf00720c */ /* 0x040fe40003f86270 */
[----:B------:R-:W-:Y:S01]  /*e360*/  FSEL R199, R90, -INF , !P1 ;  /* 0xff8000005ac77808 */ /* 0x000fe20004800000 */
[----:B------:R-:W-:Y:S01]  /*e370*/  IMAD.MOV.U32 R90, RZ, RZ, R114 ;  /* 0x000000ffff5a7224 */ /* 0x000fe200078e0072 */
[----:B------:R-:W-:Y:S01]  /*e380*/  ISETP.GE.OR P4, PT, R191, R229, !P4 ;  /* 0x000000e5bf00720c */ /* 0x000fe20006786670 */
[----:B------:R-:W-:Y:S01]  /*e390*/  IMAD.MOV.U32 R114, RZ, RZ, R198 ;  /* 0x000000ffff727224 */ /* 0x000fe200078e00c6 */
[C---:B------:R-:W-:Y:S02]  /*e3a0*/  ISETP.GE.AND P1, PT, R195.reuse, R228, PT ;  /* 0x000000e4c300720c */ /* 0x040fe40003f26270 */
[CC--:B------:R-:W-:Y:S02]  /*e3b0*/  ISETP.GE.AND P0, PT, R184.reuse, R230.reuse, PT ;  /* 0x000000e6b800720c */ /* 0x0c0fe40003f06270 */
[----:B------:R-:W-:Y:S02]  /*e3c0*/  ISETP.GE.OR P1, PT, R195, R225, !P1 ;  /* 0x000000e1c300720c */ /* 0x000fe40004f26670 */
[----:B------:R-:W-:Y:S02]  /*e3d0*/  ISETP.GE.OR P0, PT, R184, R229, !P0 ;  /* 0x000000e5b800720c */ /* 0x000fe40004706670 */
[C---:B------:R-:W-:Y:S02]  /*e3e0*/  ISETP.GE.AND P2, PT, R189.reuse, R230, PT ;  /* 0x000000e6bd00720c */ /* 0x040fe40003f46270 */
[----:B------:R-:W-:Y:S02]  /*e3f0*/  FSEL R12, R72, -INF , !P0 ;  /* 0xff800000480c7808 */ /* 0x000fe40004000000 */
[----:B------:R-:W-:Y:S02]  /*e400*/  FMNMX.FTZ R72, R66, R41, !PT ;  /* 0x0000002942487209 */ /* 0x000fe40007810000 */
[-C--:B------:R-:W-:Y:S02]  /*e410*/  ISETP.GE.OR P2, PT, R189, R229.reuse, !P2 ;  /* 0x000000e5bd00720c */ /* 0x080fe40005746670 */
[----:B------:R-:W-:Y:S02]  /*e420*/  FMNMX.FTZ R72, R67, R72, !PT ;  /* 0x0000004843487209 */ /* 0x000fe40007810000 */
[----:B------:R-:W-:Y:S02]  /*e430*/  FSEL R45, R45, -INF , !P2 ;  /* 0xff8000002d2d7808 */ /* 0x000fe40005000000 */
[----:B------:R-:W-:Y:S02]  /*e440*/  ISETP.GE.AND P2, PT, R193, R230, PT ;  /* 0x000000e6c100720c */ /* 0x000fe40003f46270 */
[-C--:B------:R-:W-:Y:S02]  /*e450*/  ISETP.GE.AND P0, PT, R183, R228.reuse, PT ;  /* 0x000000e4b700720c */ /* 0x080fe40003f06270 */
[----:B------:R-:W-:Y:S02]  /*e460*/  ISETP.GE.OR P2, PT, R193, R229, !P2 ;  /* 0x000000e5c100720c */ /* 0x000fe40005746670 */
[-C--:B------:R-:W-:Y:S02]  /*e470*/  ISETP.GE.OR P0, PT, R183, R225.reuse, !P0 ;  /* 0x000000e1b700720c */ /* 0x080fe40004706670 */
[----:B------:R-:W-:Y:S02]  /*e480*/  FSEL R29, R60, -INF , !P2 ;  /* 0xff8000003c1d7808 */ /* 0x000fe40005000000 */
[----:B------:R-:W-:Y:S01]  /*e490*/  FSEL R60, R92, -INF , !P4 ;  /* 0xff8000005c3c7808 */ /* 0x000fe20006000000 */
[----:B------:R-:W-:Y:S01]  /*e4a0*/  IMAD.MOV.U32 R92, RZ, RZ, R202 ;  /* 0x000000ffff5c7224 */ /* 0x000fe200078e00ca */
[C---:B------:R-:W-:Y:S02]  /*e4b0*/  ISETP.GE.AND P2, PT, R36.reuse, R228, PT ;  /* 0x000000e42400720c */ /* 0x040fe40003f46270 */
[----:B------:R-:W-:Y:S02]  /*e4c0*/  FSEL R9, R79, -INF , !P0 ;  /* 0xff8000004f097808 */ /* 0x000fe40004000000 */
[----:B------:R-:W-:Y:S02]  /*e4d0*/  ISETP.GE.OR P2, PT, R36, R225, !P2 ;  /* 0x000000e12400720c */ /* 0x000fe40005746670 */
[----:B------:R-:W-:Y:S02]  /*e4e0*/  FMNMX.FTZ R36, R49, R10, !PT ;  /* 0x0000000a31247209 */ /* 0x000fe40007810000 */
[----:B------:R-:W-:Y:S02]  /*e4f0*/  FSEL R10, R78, -INF , !P3 ;  /* 0xff8000004e0a7808 */ /* 0x000fe40005800000 */
[----:B------:R-:W-:Y:S02]  /*e500*/  FMNMX.FTZ R36, R20, R36, !PT ;  /* 0x0000002414247209 */ /* 0x000fe40007810000 */
[C---:B------:R-:W-:Y:S02]  /*e510*/  ISETP.GE.AND P0, PT, R190.reuse, R230, PT ;  /* 0x000000e6be00720c */ /* 0x040fe40003f06270 */
[----:B------:R-:W-:Y:S02]  /*e520*/  FMNMX.FTZ R36, R19, R36, !PT ;  /* 0x0000002413247209 */ /* 0x000fe40007810000 */
[-C--:B------:R-:W-:Y:S02]  /*e530*/  ISETP.GE.OR P0, PT, R190, R229.reuse, !P0 ;  /* 0x000000e5be00720c */ /* 0x080fe40004706670 */
[----:B------:R-:W-:Y:S02]  /*e540*/  FMNMX.FTZ R36, R64, R36, !PT ;  /* 0x0000002440247209 */ /* 0x000fe40007810000 */
[----:B------:R-:W-:Y:S02]  /*e550*/  FSEL R78, R93, -INF , !P0 ;  /* 0xff8000005d4e7808 */ /* 0x000fe40004000000 */
[----:B------:R-:W-:Y:S02]  /*e560*/  FSEL R93, R95, -INF , !P6 ;  /* 0xff8000005f5d7808 */ /* 0x000fe40007000000 */
[CC--:B------:R-:W-:Y:S02]  /*e570*/  ISETP.GE.AND P6, PT, R100.reuse, R230.reuse, PT ;  /* 0x000000e66400720c */ /* 0x0c0fe40003fc6270 */
[C---:B------:R-:W-:Y:S02]  /*e580*/  ISETP.GE.AND P0, PT, R101.reuse, R230, PT ;  /* 0x000000e66500720c */ /* 0x040fe40003f06270 */
[-C--:B------:R-:W-:Y:S02]  /*e590*/  ISETP.GE.OR P6, PT, R100, R229.reuse, !P6 ;  /* 0x000000e56400720c */ /* 0x080fe400077c6670 */
[-C--:B------:R-:W-:Y:S02]  /*e5a0*/  ISETP.GE.OR P0, PT, R101, R229.reuse, !P0 ;  /* 0x000000e56500720c */ /* 0x080fe40004706670 */
[----:B------:R-:W-:Y:S02]  /*e5b0*/  FMNMX.FTZ R36, R65, R36, !PT ;  /* 0x0000002441247209 */ /* 0x000fe40007810000 */
[----:B------:R-:W-:Y:S02]  /*e5c0*/  FSEL R108, R108, -INF , !P0 ;  /* 0xff8000006c6c7808 */ /* 0x000fe40004000000 */
[----:B------:R-:W-:Y:S02]  /*e5d0*/  FMNMX.FTZ R36, R68, R36, !PT ;  /* 0x0000002444247209 */ /* 0x000fe40007810000 */
[----:B------:R-:W-:Y:S01]  /*e5e0*/  FSEL R8, R75, -INF , !P2 ;  /* 0xff8000004b087808 */ /* 0x000fe20005000000 */
[----:B------:R-:W-:Y:S01]  /*e5f0*/  IMAD.MOV.U32 R75, RZ, RZ, R196 ;  /* 0x000000ffff4b7224 */ /* 0x000fe200078e00c4 */
[----:B------:R-:W-:Y:S02]  /*e600*/  FMNMX.FTZ R36, R69, R36, !PT ;  /* 0x0000002445247209 */ /* 0x000fe40007810000 */
[C---:B------:R-:W-:Y:S02]  /*e610*/  ISETP.GE.AND P2, PT, R181.reuse, R230, PT ;  /* 0x000000e6b500720c */ /* 0x040fe40003f46270 */
[----:B------:R-:W-:Y:S02]  /*e620*/  FMNMX.FTZ R36, R18, R36, !PT ;  /* 0x0000002412247209 */ /* 0x000fe40007810000 */
[----:B------:R-:W-:Y:S02]  /*e630*/  ISETP.GE.OR P2, PT, R181, R229, !P2 ;  /* 0x000000e5b500720c */ /* 0x000fe40005746670 */
[----:B------:R-:W-:Y:S02]  /*e640*/  FMNMX.FTZ R36, R7, R36, !PT ;  /* 0x0000002407247209 */ /* 0x000fe40007810000 */
[----:B------:R-:W-:Y:S02]  /*e650*/  ISETP.GE.AND P4, PT, R194, R228, PT ;  /* 0x000000e4c200720c */ /* 0x000fe40003f86270 */
[----:B------:R-:W-:Y:S02]  /*e660*/  FMNMX.FTZ R36, R6, R36, !PT ;  /* 0x0000002406247209 */ /* 0x000fe40007810000 */
[-C--:B------:R-:W-:Y:S02]  /*e670*/  ISETP.GE.OR P4, PT, R194, R225.reuse, !P4 ;  /* 0x000000e1c200720c */ /* 0x080fe40006786670 */
[----:B------:R-:W-:Y:S02]  /*e680*/  FMNMX.FTZ R36, R17, R36, !PT ;  /* 0x0000002411247209 */ /* 0x000fe40007810000 */
[C---:B------:R-:W-:Y:S02]  /*e690*/  ISETP.GE.AND P0, PT, R102.reuse, R228, PT ;  /* 0x000000e46600720c */ /* 0x040fe40003f06270 */
[----:B------:R-:W-:Y:S02]  /*e6a0*/  FMNMX.FTZ R36, R53, R36, !PT ;  /* 0x0000002435247209 */ /* 0x000fe40007810000 */
[-C--:B------:R-:W-:Y:S02]  /*e6b0*/  ISETP.GE.OR P0, PT, R102, R225.reuse, !P0 ;  /* 0x000000e16600720c */ /* 0x080fe40004706670 */
[----:B------:R-:W-:Y:S02]  /*e6c0*/  FMNMX.FTZ R36, R90, R36, !PT ;  /* 0x000000245a247209 */ /* 0x000fe40007810000 */
[----:B------:R-:W-:Y:S02]  /*e6d0*/  FSEL R197, R123, -INF , !P0 ;  /* 0xff8000007bc57808 */ /* 0x000fe40004000000 */
[----:B------:R-:W-:Y:S02]  /*e6e0*/  FMNMX.FTZ R36, R92, R36, !PT ;  /* 0x000000245c247209 */ /* 0x000fe40007810000 */
[----:B------:R-:W-:Y:S02]  /*e6f0*/  ISETP.GE.AND P3, PT, R191, R228, PT ;  /* 0x000000e4bf00720c */ /* 0x000fe40003f66270 */
[----:B------:R-:W-:Y:S02]  /*e700*/  FMNMX.FTZ R36, R115, R36, !PT ;  /* 0x0000002473247209 */ /* 0x000fe40007810000 */
[-C--:B------:R-:W-:Y:S02]  /*e710*/  ISETP.GE.OR P3, PT, R191, R225.reuse, !P3 ;  /* 0x000000e1bf00720c */ /* 0x080fe40005f66670 */
[----:B------:R-:W-:Y:S02]  /*e720*/  FMNMX.FTZ R36, R77, R36, !PT ;  /* 0x000000244d247209 */ /* 0x000fe40007810000 */
[----:B------:R-:W-:Y:S02]  /*e730*/  FSEL R42, R94, -INF , !P3 ;  /* 0xff8000005e2a7808 */ /* 0x000fe40005800000 */
[----:B------:R-:W-:Y:S02]  /*e740*/  FSEL R94, R107, -INF , !P4 ;  /* 0xff8000006b5e7808 */ /* 0x000fe40006000000 */
[C---:B------:R-:W-:Y:S02]  /*e750*/  ISETP.GE.AND P3, PT, R101.reuse, R228, PT ;  /* 0x000000e46500720c */ /* 0x040fe40003f66270 */
[----:B------:R-:W-:Y:S02]  /*e760*/  FMNMX.FTZ R36, R200, R36, !PT ;  /* 0x00000024c8247209 */ /* 0x000fe40007810000 */
[----:B------:R-:W-:Y:S01]  /*e770*/  ISETP.GE.OR P3, PT, R101, R225, !P3 ;  /* 0x000000e16500720c */ /* 0x000fe20005f66670 */
[----:B------:R-:W-:Y:S01]  /*e780*/  IMAD.MOV.U32 R101, RZ, RZ, R42 ;  /* 0x000000ffff657224 */ /* 0x000fe200078e002a */
        /* <DEDUP_REMOVED lines=48> */
[C---:B------:R-:W-:Y:S04]  /*ea90*/  ISETP.GE.AND P5, PT, R189.reuse, R228, PT ;  /* 0x000000e4bd00720c */ /* 0x040fe80003fa6270 */
[----:B------:R-:W-:Y:S04]  /*eaa0*/  ISETP.GE.OR P5, PT, R189, R225, !P5 ;  /* 0x000000e1bd00720c */ /* 0x000fe80006fa6670 */
[----:B------:R-:W-:Y:S02]  /*eab0*/  FSEL R47, R47, -INF , !P5 ;  /* 0xff8000002f2f7808 */ /* 0x000fe40006800000 */
[C---:B------:R-:W-:Y:S02]  /*eac0*/  ISETP.GE.AND P5, PT, R186.reuse, R230, PT ;  /* 0x000000e6ba00720c */ /* 0x040fe40003fa6270 */
[----:B------:R-:W-:Y:S02]  /*ead0*/  FMNMX.FTZ R42, R47, R42, !PT ;  /* 0x0000002a2f2a7209 */ /* 0x000fe40007810000 */
[----:B------:R-:W-:Y:S02]  /*eae0*/  ISETP.GE.OR P5, PT, R186, R229, !P5 ;  /* 0x000000e5ba00720c */ /* 0x000fe40006fa6670 */
[----:B------:R-:W-:Y:S02]  /*eaf0*/  FMNMX.FTZ R72, R58, R42, !PT ;  /* 0x0000002a3a487209 */ /* 0x000fe40007810000 */
[----:B------:R-:W-:Y:S01]  /*eb00*/  FSEL R28, R61, -INF , !P5 ;  /* 0xff8000003d1c7808 */ /* 0x000fe20006800000 */
[----:B------:R-:W-:Y:S01]  /*eb10*/  SHFL.BFLY PT, R42, R36, 0x1, 0x1f ;  /* 0x0c201f00242a7f89 */ /* 0x000fe200000e0000 */
[----:B------:R-:W-:Y:S02]  /*eb20*/  FSEL R61, R89, -INF , !P2 ;  /* 0xff800000593d7808 */ /* 0x000fe40005000000 */
[----:B------:R-:W-:Y:S02]  /*eb30*/  FMNMX.FTZ R72, R59, R72, !PT ;  /* 0x000000483b487209 */ /* 0x000fe40007810000 */
[----:B------:R-:W-:Y:S02]  /*eb40*/  FMNMX.FTZ R43, R28, R43, !PT ;  /* 0x0000002b1c2b7209 */ /* 0x000fe40007810000 */
[----:B------:R-:W-:Y:S02]  /*eb50*/  FMNMX.FTZ R72, R15, R72, !PT ;  /* 0x000000480f487209 */ /* 0x000fe40007810000 */
[----:B------:R-:W-:Y:S02]  /*eb60*/  ISETP.GE.AND P5, PT, R192, R230, PT ;  /* 0x000000e6c000720c */ /* 0x000fe40003fa6270 */
[----:B------:R-:W-:Y:S02]  /*eb70*/  FMNMX.FTZ R72, R63, R72, !PT ;  /* 0x000000483f487209 */ /* 0x000fe40007810000 */
[----:B------:R-:W-:Y:S02]  /*eb80*/  FMNMX.FTZ R43, R12, R43, !PT ;  /* 0x0000002b0c2b7209 */ /* 0x000fe40007810000 */
[----:B------:R-:W-:Y:S02]  /*eb90*/  ISETP.GE.OR P5, PT, R192, R229, !P5 ;  /* 0x000000e5c000720c */ /* 0x000fe40006fa6670 */
[----:B------:R-:W-:Y:S02]  /*eba0*/  FMNMX.FTZ R73, R11, R43, !PT ;  /* 0x0000002b0b497209 */ /* 0x000fe40007810000 */
[----:B------:R-:W-:Y:S01]  /*ebb0*/  FSEL R14, R76, -INF , !P5 ;  /* 0xff8000004c0e7808 */ /* 0x000fe20006800000 */
[----:B------:R-:W1:Y:S01]  /*ebc0*/  SHFL.BFLY PT, R43, R41, 0x2, 0x1f ;  /* 0x0c401f00292b7f89 */ /* 0x000e6200000e0000 */
[----:B------:R-:W-:Y:S02]  /*ebd0*/  FSEL R76, R109, -INF , !P6 ;  /* 0xff8000006d4c7808 */ /* 0x000fe40007000000 */
        /* <DEDUP_REMOVED lines=8> */
[----:B------:R-:W-:Y:S02]  /*ec60*/  ISETP.GE.AND P5, PT, R181, R228, PT ;  /* 0x000000e4b500720c */ /* 0x000fe40003fa6270 */
[----:B------:R-:W-:Y:S02]  /*ec70*/  FMNMX.FTZ R73, R60, R73, !PT ;  /* 0x000000493c497209 */ /* 0x000fe40007810000 */
[----:B------:R-:W-:Y:S02]  /*ec80*/  FMNMX.FTZ R72, R10, R72, !PT ;  /* 0x000000480a487209 */ /* 0x000fe40007810000 */
[----:B-1----:R-:W-:Y:S02]  /*ec90*/  FMNMX.FTZ R41, R41, R43, !PT ;  /* 0x0000002b29297209 */ /* 0x002fe40007810000 */
[----:B------:R-:W-:Y:S02]  /*eca0*/  ISETP.GE.OR P5, PT, R181, R225, !P5 ;  /* 0x000000e1b500720c */ /* 0x000fe40006fa6670 */
[----:B------:R-:W-:Y:S02]  /*ecb0*/  ISETP.GE.AND P2, PT, R195, R230, PT ;  /* 0x000000e6c300720c */ /* 0x000fe40003f46270 */
[----:B------:R-:W-:Y:S02]  /*ecc0*/  FSEL R88, R91, -INF , !P5 ;  /* 0xff8000005b587808 */ /* 0x000fe40006800000 */
[----:B------:R-:W-:Y:S02]  /*ecd0*/  ISETP.GE.OR P2, PT, R195, R229, !P2 ;  /* 0x000000e5c300720c */ /* 0x000fe40005746670 */
[----:B------:R-:W-:Y:S02]  /*ece0*/  FMNMX.FTZ R72, R9, R72, !PT ;  /* 0x0000004809487209 */ /* 0x000fe40007810000 */
[----:B------:R-:W-:Y:S01]  /*ecf0*/  FSEL R79, R104, -INF , !P2 ;  /* 0xff800000684f7808 */ /* 0x000fe20005000000 */
[----:B------:R-:W-:Y:S01]  /*ed00*/  IMAD.MOV.U32 R104, RZ, RZ, R201 ;  /* 0x000000ffff687224 */ /* 0x000fe200078e00c9 */
[----:B------:R-:W-:Y:S02]  /*ed10*/  ISETP.GE.AND P2, PT, R100, R228, PT ;  /* 0x000000e46400720c */ /* 0x000fe40003f46270 */
[----:B------:R-:W-:Y:S02]  /*ed20*/  ISETP.GE.AND P5, PT, R194, R230, PT ;  /* 0x000000e6c200720c */ /* 0x000fe40003fa6270 */
[----:B------:R-:W-:Y:S02]  /*ed30*/  ISETP.GE.OR P2, PT, R100, R225, !P2 ;  /* 0x000000e16400720c */ /* 0x000fe40005746670 */
[----:B------:R-:W-:Y:S02]  /*ed40*/  FMNMX.FTZ R36, R36, R42, !PT ;  /* 0x0000002a24247209 */ /* 0x000fe40007810000 */
[----:B------:R-:W-:Y:S02]  /*ed50*/  FMNMX.FTZ R42, R199, R72, !PT ;  /* 0x00000048c72a7209 */ /* 0x000fe40007810000 */
[----:B------:R-:W1:Y:S01]  /*ed60*/  SHFL.BFLY PT, R72, R41, 0x1, 0x1f ;  /* 0x0c201f0029487f89 */ /* 0x000e6200000e0000 */
[----:B------:R-:W-:Y:S01]  /*ed70*/  FMUL.FTZ R202, R36, c[0x0][0x23c] ;  /* 0x00008f0024ca7a20 */ /* 0x000fe20000410000 */
[----:B------:R-:W-:Y:S02]  /*ed80*/  FMNMX.FTZ R42, R88, R42, !PT ;  /* 0x0000002a582a7209 */ /* 0x000fe40007810000 */
[----:B------:R-:W-:Y:S02]  /*ed90*/  FSETP.NEU.FTZ.AND P3, PT, R36, -INF , PT ;  /* 0xff8000002400780b */ /* 0x000fe40003f7d000 */
[----:B------:R-:W-:Y:S02]  /*eda0*/  ISETP.GE.OR P5, PT, R194, R229, !P5 ;  /* 0x000000e5c200720c */ /* 0x000fe40006fa6670 */
[----:B------:R-:W-:Y:S02]  /*edb0*/  FSEL R202, R202, RZ, P3 ;  /* 0x000000ffcaca7208 */ /* 0x000fe40001800000 */
[----:B------:R-:W-:Y:S02]  /*edc0*/  FSEL R89, R105, -INF , !P5 ;  /* 0xff80000069597808 */ /* 0x000fe40006800000 */
[----:B------:R-:W-:Y:S01]  /*edd0*/  FSEL R194, R121, -INF , !P4 ;  /* 0xff80000079c27808 */ /* 0x000fe20006000000 */
[--C-:B------:R-:W-:Y:S01]  /*ede0*/  FFMA.FTZ R117, R21, c[0x0][0x23c], -R202.reuse ;  /* 0x00008f0015757a23 */ /* 0x100fe200000108ca */
[----:B------:R-:W-:Y:S01]  /*edf0*/  ISETP.GE.AND P4, PT, R103, R228, PT ;  /* 0x000000e46700720c */ /* 0x000fe20003f86270 */
[--C-:B------:R-:W-:Y:S01]  /*ee00*/  FFMA.FTZ R110, R48, c[0x0][0x23c], -R202.reuse ;  /* 0x00008f00306e7a23 */ /* 0x100fe200000108ca */
[----:B------:R-:W-:Y:S01]  /*ee10*/  FMNMX.FTZ R42, R101, R42, !PT ;  /* 0x0000002a652a7209 */ /* 0x000fe20007810000 */
[--C-:B------:R-:W-:Y:S01]  /*ee20*/  FFMA.FTZ R123, R33, c[0x0][0x23c], -R202.reuse ;  /* 0x00008f00217b7a23 */ /* 0x100fe200000108ca */
[----:B------:R-:W-:Y:S01]  /*ee30*/  ISETP.GE.OR P4, PT, R103, R225, !P4 ;  /* 0x000000e16700720c */ /* 0x000fe20006786670 */
[----:B------:R-:W-:Y:S01]  /*ee40*/  MUFU.EX2 R117, R117 ;  /* 0x0000007500757308 */ /* 0x000fe20000000800 */
[----:B------:R-:W-:Y:S01]  /*ee50*/  FFMA.FTZ R103, R49, c[0x0][0x23c], -R202 ;  /* 0x00008f0031677a23 */ /* 0x000fe200000108ca */
[----:B------:R-:W-:Y:S01]  /*ee60*/  FMNMX.FTZ R42, R93, R42, !PT ;  /* 0x0000002a5d2a7209 */ /* 0x000fe20007810000 */
[----:B------:R-:W-:Y:S01]  /*ee70*/  IMAD.MOV.U32 R33, RZ, RZ, R77 ;  /* 0x000000ffff217224 */ /* 0x000fe200078e004d */
[----:B------:R-:W-:Y:S01]  /*ee80*/  FSEL R192, R126, -INF , !P4 ;  /* 0xff8000007ec07808 */ /* 0x000fe20006000000 */
[----:B------:R-:W-:Y:S01]  /*ee90*/  IMAD.MOV.U32 R126, RZ, RZ, R94 ;  /* 0x000000ffff7e7224 */ /* 0x000fe200078e005e */
[----:B------:R-:W-:Y:S01]  /*eea0*/  ISETP.GE.AND P5, PT, R113, R230, PT ;  /* 0x000000e67100720c */ /* 0x000fe20003fa6270 */
[--C-:B------:R-:W-:Y:S01]  /*eeb0*/  FFMA.FTZ R181, R177, c[0x0][0x23c], -R202.reuse ;  /* 0x00008f00b1b57a23 */ /* 0x100fe200000108ca */
[----:B------:R-:W-:Y:S01]  /*eec0*/  FSEL R91, R106, -INF , !P1 ;  /* 0xff8000006a5b7808 */ /* 0x000fe20004800000 */
[----:B------:R-:W-:Y:S01]  /*eed0*/  FFMA.FTZ R188, R3, c[0x0][0x23c], -R202 ;  /* 0x00008f0003bc7a23 */ /* 0x000fe200000108ca */
[----:B------:R-:W-:Y:S01]  /*eee0*/  MUFU.EX2 R123, R123 ;  /* 0x0000007b007b7308 */ /* 0x000fe20000000800 */
[----:B-1----:R-:W-:Y:S01]  /*eef0*/  FMNMX.FTZ R3, R41, R72, !PT ;  /* 0x0000004829037209 */ /* 0x002fe20007810000 */
[----:B------:R-:W-:Y:S01]  /*ef00*/  IMAD.MOV.U32 R72, RZ, RZ, R108 ;  /* 0x000000ffff487224 */ /* 0x000fe200078e006c */
[----:B------:R-:W-:Y:S01]  /*ef10*/  FMNMX.FTZ R42, R91, R42, !PT ;  /* 0x0000002a5b2a7209 */ /* 0x000fe20007810000 */
[--C-:B------:R-:W-:Y:S01]  /*ef20*/  FFMA.FTZ R184, R0, c[0x0][0x23c], -R202.reuse ;  /* 0x00008f0000b87a23 */ /* 0x100fe200000108ca */
[C---:B------:R-:W-:Y:S01]  /*ef30*/  ISETP.GE.OR P5, PT, R113.reuse, R229, !P5 ;  /* 0x000000e57100720c */ /* 0x040fe20006fa6670 */
[--C-:B------:R-:W-:Y:S01]  /*ef40*/  FFMA.FTZ R180, R180, c[0x0][0x23c], -R202.reuse ;  /* 0x00008f00b4b47a23 */ /* 0x100fe200000108ca */
[-C--:B------:R-:W-:Y:S01]  /*ef50*/  ISETP.GE.AND P1, PT, R113, R228.reuse, PT ;  /* 0x000000e47100720c */ /* 0x080fe20003f26270 */
[--C-:B------:R-:W-:Y:S01]  /*ef60*/  FFMA.FTZ R170, R170, c[0x0][0x23c], -R202.reuse ;  /* 0x00008f00aaaa7a23 */ /* 0x100fe200000108ca */
[----:B------:R-:W-:Y:S01]  /*ef70*/  FSEL R250, R111, -INF , !P2 ;  /* 0xff8000006ffa7808 */ /* 0x000fe20005000000 */
[----:B------:R-:W-:Y:S01]  /*ef80*/  MUFU.EX2 R188, R188 ;  /* 0x000000bc00bc7308 */ /* 0x000fe20000000800 */
[----:B------:R-:W-:Y:S01]  /*ef90*/  ISETP.GE.OR P1, PT, R113, R225, !P1 ;  /* 0x000000e17100720c */ /* 0x000fe20004f26670 */
[--C-:B------:R-:W-:Y:S01]  /*efa0*/  FFMA.FTZ R111, R37, c[0x0][0x23c], -R202.reuse ;  /* 0x00008f00256f7a23 */ /* 0x100fe200000108ca */
[----:B------:R-:W-:Y:S01]  /*efb0*/  FSEL R196, R124, -INF , !P6 ;  /* 0xff8000007cc47808 */ /* 0x000fe20007000000 */
[----:B------:R-:W-:Y:S01]  /*efc0*/  FFMA.FTZ R187, R187, c[0x0][0x23c], -R202 ;  /* 0x00008f00bbbb7a23 */ /* 0x000fe200000108ca */
[----:B------:R-:W-:Y:S01]  /*efd0*/  FSEL R195, R122, -INF , !P1 ;  /* 0xff8000007ac37808 */ /* 0x000fe20004800000 */
[----:B------:R-:W-:Y:S01]  /*efe0*/  IMAD.MOV.U32 R122, RZ, RZ, R200 ;  /* 0x000000ffff7a7224 */ /* 0x000fe200078e00c8 */
[----:B------:R-:W-:Y:S01]  /*eff0*/  ISETP.GE.AND P2, PT, R112, R228, PT ;  /* 0x000000e47000720c */ /* 0x000fe20003f46270 */
[----:B------:R-:W-:Y:S01]  /*f000*/  FMUL.FTZ R200, R3, c[0x0][0x23c] ;  /* 0x00008f0003c87a20 */ /* 0x000fe20000410000 */
[----:B------:R-:W-:Y:S01]  /*f010*/  FMNMX.FTZ R73, R78, R73, !PT ;  /* 0x000000494e497209 */ /* 0x000fe20007810000 */
[----:B------:R-:W-:Y:S01]  /*f020*/  MUFU.EX2 R184, R184 ;  /* 0x000000b800b87308 */ /* 0x000fe20000000800 */
[----:B------:R-:W-:Y:S01]  /*f030*/  ISETP.GE.OR P2, PT, R112, R225, !P2 ;  /* 0x000000e17000720c */ /* 0x000fe20005746670 */
[----:B------:R-:W-:Y:S01]  /*f040*/  FFMA.FTZ R174, R174, c[0x0][0x23c], -R202 ;  /* 0x00008f00aeae7a23 */ /* 0x000fe200000108ca */
[----:B------:R-:W-:Y:S02]  /*f050*/  FMNMX.FTZ R73, R79, R73, !PT ;  /* 0x000000494f497209 */ /* 0x000fe40007810000 */
[----:B------:R-:W-:Y:S02]  /*f060*/  FSEL R41, R127, -INF , !P2 ;  /* 0xff8000007f297808 */ /* 0x000fe40005000000 */
[----:B------:R-:W-:Y:S02]  /*f070*/  FMNMX.FTZ R73, R89, R73, !PT ;  /* 0x0000004959497209 */ /* 0x000fe40007810000 */
[----:B------:R-:W-:Y:S01]  /*f080*/  FSETP.NEU.FTZ.AND P2, PT, R3, -INF , PT ;  /* 0xff8000000300780b */ /* 0x000fe20003f5d000 */
[----:B------:R-:W-:Y:S01]  /*f090*/  MUFU.EX2 R181, R181 ;  /* 0x000000b500b57308 */ /* 0x000fe20000000800 */
[----:B------:R-:W-:Y:S02]  /*f0a0*/  FMNMX.FTZ R43, R108, R73, !PT ;  /* 0x000000496c2b7209 */ /* 0x000fe40007810000 */
[----:B------:R-:W-:Y:S02]  /*f0b0*/  FMNMX.FTZ R73, R94, R42, !PT ;  /* 0x0000002a5e497209 */ /* 0x000fe40007810000 */
[----:B------:R-:W-:Y:S02]  /*f0c0*/  FSEL R200, R200, RZ, P2 ;  /* 0x000000ffc8c87208 */ /* 0x000fe40001000000 */
[----:B------:R-:W-:Y:S02]  /*f0d0*/  FMNMX.FTZ R73, R251, R73, !PT ;  /* 0x00000049fb497209 */ /* 0x000fe40007810000 */
[----:B------:R-:W-:Y:S01]  /*f0e0*/  FSEL R193, R120, -INF , !P5 ;  /* 0xff80000078c17808 */ /* 0x000fe20006800000 */
[----:B------:R-:W-:Y:S01]  /*f0f0*/  MUFU.EX2 R180, R180 ;  /* 0x000000b400b47308 */ /* 0x000fe20000000800 */
[--C-:B------:R-:W-:Y:S01]  /*f100*/  FFMA.FTZ R108, R50, c[0x0][0x23c], -R200.reuse ;  /* 0x00008f00326c7a23 */ /* 0x100fe200000108c8 */
[----:B------:R-:W-:Y:S01]  /*f110*/  ISETP.GE.AND P5, PT, R112, R230, PT ;  /* 0x000000e67000720c */ /* 0x000fe20003fa6270 */
[--C-:B------:R-:W-:Y:S01]  /*f120*/  FFMA.FTZ R100, R51, c[0x0][0x23c], -R200.reuse ;  /* 0x00008f0033647a23 */ /* 0x100fe200000108c8 */
[----:B------:R-:W-:Y:S01]  /*f130*/  FMNMX.FTZ R73, R250, R73, !PT ;  /* 0x00000049fa497209 */ /* 0x000fe20007810000 */
[----:B------:R-:W-:Y:S01]  /*f140*/  LDSM.16.MT88.4 R48, [R211+0x4000] ;  /* 0x00400000d330783b */ /* 0x000fe20000004200 */
[--C-:B------:R-:W-:Y:S01]  /*f150*/  FFMA.FTZ R95, R54, c[0x0][0x23c], -R200.reuse ;  /* 0x00008f00365f7a23 */ /* 0x100fe200000108c8 */
[----:B------:R-:W-:Y:S01]  /*f160*/  ISETP.GE.OR P5, PT, R112, R229, !P5 ;  /* 0x000000e57000720c */ /* 0x000fe20006fa6670 */
[--C-:B------:R-:W-:Y:S01]  /*f170*/  FFMA.FTZ R94, R55, c[0x0][0x23c], -R200.reuse ;  /* 0x00008f00375e7a23 */ /* 0x100fe200000108c8 */
[----:B------:R-:W-:Y:S01]  /*f180*/  FMNMX.FTZ R73, R195, R73, !PT ;  /* 0x00000049c3497209 */ /* 0x000fe20007810000 */
[----:B------:R-:W-:Y:S01]  /*f190*/  MUFU.EX2 R170, R170 ;  /* 0x000000aa00aa7308 */ /* 0x000fe20000000800 */
[--C-:B------:R-:W-:Y:S01]  /*f1a0*/  FFMA.FTZ R129, R22, c[0x0][0x23c], -R200.reuse ;  /* 0x00008f0016817a23 */ /* 0x100fe200000108c8 */
[----:B------:R-:W-:Y:S01]  /*f1b0*/  FMNMX.FTZ R43, R76, R43, !PT ;  /* 0x0000002b4c2b7209 */ /* 0x000fe20007810000 */
[----:B------:R-:W-:Y:S01]  /*f1c0*/  IMAD.MOV.U32 R22, RZ, RZ, R115 ;  /* 0x000000ffff167224 */ /* 0x000fe200078e0073 */
[----:B------:R-:W-:Y:S01]  /*f1d0*/  FMNMX.FTZ R73, R197, R73, !PT ;  /* 0x00000049c5497209 */ /* 0x000fe20007810000 */
[----:B------:R-:W-:Y:S01]  /*f1e0*/  FFMA.FTZ R128, R23, c[0x0][0x23c], -R200 ;  /* 0x00008f0017807a23 */ /* 0x000fe200000108c8 */
[----:B------:R-:W-:Y:S01]  /*f1f0*/  FSEL R198, R125, -INF , !P5 ;  /* 0xff8000007dc67808 */ /* 0x000fe20006800000 */
[----:B------:R-:W-:Y:S01]  /*f200*/  IMAD.MOV.U32 R23, RZ, RZ, R114 ;  /* 0x000000ffff177224 */ /* 0x000fe200078e0072 */
[----:B------:R-:W-:Y:S01]  /*f210*/  FMNMX.FTZ R0, R192, R73, !PT ;  /* 0x00000049c0007209 */ /* 0x000fe20007810000 */
[----:B------:R-:W-:Y:S01]  /*f220*/  IMAD.MOV.U32 R73, RZ, RZ, R93 ;  /* 0x000000ffff497224 */ /* 0x000fe200078e005d */
[----:B------:R-:W-:Y:S01]  /*f230*/  MUFU.EX2 R129, R129 ;  /* 0x0000008100817308 */ /* 0x000fe20000000800 */
[--C-:B------:R-:W-:Y:S01]  /*f240*/  FFMA.FTZ R252, R252, c[0x0][0x23c], -R200.reuse ;  /* 0x00008f00fcfc7a23 */ /* 0x100fe200000108c8 */
[----:B------:R-:W-:Y:S01]  /*f250*/  FMNMX.FTZ R0, R41, R0, !PT ;  /* 0x0000000029007209 */ /* 0x000fe20007810000 */
[--C-:B------:R-:W-:Y:S01]  /*f260*/  FFMA.FTZ R203, R203, c[0x0][0x23c], -R200.reuse ;  /* 0x00008f00cbcb7a23 */ /* 0x100fe200000108c8 */
[----:B------:R-:W-:Y:S01]  /*f270*/  FMNMX.FTZ R43, R193, R43, !PT ;  /* 0x0000002bc12b7209 */ /* 0x000fe20007810000 */
[--C-:B------:R-:W-:Y:S02]  /*f280*/  FFMA.FTZ R191, R4, c[0x0][0x23c], -R200.reuse ;  /* 0x00008f0004bf7a23 */ /* 0x100fe400000108c8 */
[----:B------:R-:W1:Y:S01]  /*f290*/  SHFL.BFLY PT, R4, R0, 0x2, 0x1f ;  /* 0x0c401f0000047f89 */ /* 0x000e6200000e0000 */
[--C-:B------:R-:W-:Y:S01]  /*f2a0*/  FFMA.FTZ R183, R2, c[0x0][0x23c], -R200.reuse ;  /* 0x00008f0002b77a23 */ /* 0x100fe200000108c8 */
[----:B------:R-:W-:Y:S01]  /*f2b0*/  FMNMX.FTZ R43, R194, R43, !PT ;  /* 0x0000002bc22b7209 */ /* 0x000fe20007810000 */
[----:B------:R-:W-:Y:S01]  /*f2c0*/  MUFU.EX2 R128, R128 ;  /* 0x0000008000807308 */ /* 0x000fe20000000800 */
[--C-:B------:R-:W-:Y:S01]  /*f2d0*/  FFMA.FTZ R109, R39, c[0x0][0x23c], -R200.reuse ;  /* 0x00008f00276d7a23 */ /* 0x100fe200000108c8 */
[----:B------:R-:W-:Y:S01]  /*f2e0*/  FSEL R39, R3, RZ, P2 ;  /* 0x000000ff03277208 */ /* 0x000fe20001000000 */
[----:B------:R-:W-:Y:S01]  /*f2f0*/  FFMA.FTZ R120, R35, c[0x0][0x23c], -R200 ;  /* 0x00008f0023787a23 */ /* 0x000fe200000108c8 */
[----:B------:R-:W-:Y:S01]  /*f300*/  FMNMX.FTZ R43, R196, R43, !PT ;  /* 0x0000002bc42b7209 */ /* 0x000fe20007810000 */
[----:B------:R-:W-:Y:S02]  /*f310*/  IMAD.MOV.U32 R35, RZ, RZ, R75 ;  /* 0x000000ffff237224 */ /* 0x000fe400078e004b */
[----:B------:R-:W-:Y:S01]  /*f320*/  FADD.FTZ R39, -R39, R166 ;  /* 0x000000a627277221 */ /* 0x000fe20000010100 */
[----:B------:R-:W-:Y:S01]  /*f330*/  FMNMX.FTZ R43, R198, R43, !PT ;  /* 0x0000002bc62b7209 */ /* 0x000fe20007810000 */
[----:B------:R-:W-:Y:S01]  /*f340*/  FFMA.FTZ R179, R171, c[0x0][0x23c], -R200 ;  /* 0x00008f00abb37a23 */ /* 0x000fe200000108c8 */
[----:B------:R-:W-:Y:S01]  /*f350*/  MUFU.EX2 R191, R191 ;  /* 0x000000bf00bf7308 */ /* 0x000fe20000000800 */
[----:B------:R-:W-:Y:S02]  /*f360*/  FMUL.FTZ R39, R39, c[0x0][0x23c] ;  /* 0x00008f0027277a20 */ /* 0x000fe40000410000 */
[----:B------:R-:W-:Y:S01]  /*f370*/  FFMA.FTZ R171, R176, c[0x0][0x23c], -R202 ;  /* 0x00008f00b0ab7a23 */ /* 0x000fe200000108ca */
[----:B------:R-:W2:Y:S01]  /*f380*/  SHFL.BFLY PT, R42, R43, 0x2, 0x1f ;  /* 0x0c401f002b2a7f89 */ /* 0x000ea200000e0000 */
[--C-:B------:R-:W-:Y:S02]  /*f390*/  FFMA.FTZ R175, R175, c[0x0][0x23c], -R200.reuse ;  /* 0x00008f00afaf7a23 */ /* 0x100fe400000108c8 */
[--C-:B------:R-:W-:Y:S02]  /*f3a0*/  FFMA.FTZ R75, R71, c[0x0][0x23c], -R200.reuse ;  /* 0x00008f00474b7a23 */ /* 0x100fe400000108c8 */
[----:B------:R-:W-:Y:S01]  /*f3b0*/  FFMA.FTZ R71, R82, c[0x0][0x23c], -R200 ;  /* 0x00008f0052477a23 */ /* 0x000fe200000108c8 */
[----:B------:R-:W-:Y:S01]  /*f3c0*/  MUFU.EX2 R179, R179 ;  /* 0x000000b300b37308 */ /* 0x000fe20000000800 */
[----:B-1----:R-:W-:Y:S01]  /*f3d0*/  FMNMX.FTZ R4, R0, R4, !PT ;  /* 0x0000000400047209 */ /* 0x002fe20007810000 */
[--C-:B------:R-:W-:Y:S02]  /*f3e0*/  FFMA.FTZ R82, R6, c[0x0][0x23c], -R202.reuse ;  /* 0x00008f0006527a23 */ /* 0x100fe400000108ca */
[----:B------:R-:W-:Y:S02]  /*f3f0*/  FFMA.FTZ R125, R32, c[0x0][0x23c], -R202 ;  /* 0x00008f00207d7a23 */ /* 0x000fe400000108ca */
[----:B------:R-:W1:Y:S01]  /*f400*/  SHFL.BFLY PT, R0, R4, 0x1, 0x1f ;  /* 0x0c201f0004007f89 */ /* 0x000e6200000e0000 */
[----:B------:R-:W-:Y:S02]  /*f410*/  FFMA.FTZ R121, R34, c[0x0][0x23c], -R200 ;  /* 0x00008f0022797a23 */ /* 0x000fe400000108c8 */
[----:B------:R-:W-:Y:S01]  /*f420*/  IMAD.MOV.U32 R34, RZ, RZ, R76 ;  /* 0x000000ffff227224 */ /* 0x000fe200078e004c */
[----:B------:R-:W-:Y:S01]  /*f430*/  MUFU.EX2 R171, R171 ;  /* 0x000000ab00ab7308 */ /* 0x000fe20000000800 */
[----:B------:R-:W-:Y:S02]  /*f440*/  FFMA.FTZ R76, R69, c[0x0][0x23c], -R202 ;  /* 0x00008f00454c7a23 */ /* 0x000fe400000108ca */
[--C-:B------:R-:W-:Y:S02]  /*f450*/  FFMA.FTZ R130, R130, c[0x0][0x23c], -R200.reuse ;  /* 0x00008f0082827a23 */ /* 0x100fe400000108c8 */
[--C-:B------:R-:W-:Y:S01]  /*f460*/  FFMA.FTZ R169, R169, c[0x0][0x23c], -R200.reuse ;  /* 0x00008f00a9a97a23 */ /* 0x100fe200000108c8 */
[----:B--2---:R-:W-:Y:S04]  /*f470*/  FMNMX.FTZ R42, R43, R42, !PT ;  /* 0x0000002a2b2a7209 */ /* 0x004fe80007810000 */
[----:B------:R-:W-:Y:S01]  /*f480*/  MUFU.EX2 R183, R183 ;  /* 0x000000b700b77308 */ /* 0x000fe20000000800 */
[----:B------:R-:W2:Y:S09]  /*f490*/  SHFL.BFLY PT, R43, R42, 0x1, 0x1f ;  /* 0x0c201f002a2b7f89 */ /* 0x000eb200000e0000 */
[----:B------:R-:W-:Y:S01]  /*f4a0*/  MUFU.EX2 R175, R175 ;  /* 0x000000af00af7308 */ /* 0x000fe20000000800 */
[----:B-1----:R-:W-:Y:S01]  /*f4b0*/  FMNMX.FTZ R0, R4, R0, !PT ;  /* 0x0000000004007209 */ /* 0x002fe20007810000 */
[----:B------:R-:W-:Y:S02]  /*f4c0*/  IMAD.MOV.U32 R4, RZ, RZ, R89 ;  /* 0x000000ffff047224 */ /* 0x000fe400078e0059 */
[----:B------:R-:W-:Y:S01]  /*f4d0*/  FFMA.FTZ R89, R66, c[0x0][0x23c], -R200 ;  /* 0x00008f0042597a23 */ /* 0x000fe200000108c8 */
[----:B------:R-:W-:Y:S05]  /*f4e0*/  FSETP.NEU.FTZ.AND P0, PT, R0, -INF , PT ;  /* 0xff8000000000780b */ /* 0x000fea0003f1d000 */
[----:B------:R-:W1:Y:S01]  /*f4f0*/  MUFU.EX2 R39, R39 ;  /* 0x0000002700277308 */ /* 0x000e620000000800 */
[----:B--2---:R-:W-:Y:S09]  /*f500*/  FMNMX.FTZ R2, R42, R43, !PT ;  /* 0x0000002b2a027209 */ /* 0x004ff20007810000 */
[----:B------:R-:W-:Y:S01]  /*f510*/  MUFU.EX2 R125, R125 ;  /* 0x0000007d007d7308 */ /* 0x000fe20000000800 */
[C---:B------:R-:W-:Y:S01]  /*f520*/  FSETP.NEU.FTZ.AND P1, PT, R2.reuse, -INF , PT ;  /* 0xff8000000200780b */ /* 0x040fe20003f3d000 */
[----:B------:R-:W-:Y:S05]  /*f530*/  FMUL.FTZ R201, R2, c[0x0][0x23c] ;  /* 0x00008f0002c97a20 */ /* 0x000fea0000410000 */
[----:B------:R-:W-:Y:S03]  /*f540*/  FSEL R201, R201, RZ, P1 ;  /* 0x000000ffc9c97208 */ /* 0x000fe60000800000 */
[----:B------:R-:W-:Y:S02]  /*f550*/  MUFU.EX2 R121, R121 ;  /* 0x0000007900797308 */ /* 0x000fe40000000800 */
[----:B------:R-:W-:Y:S02]  /*f560*/  FFMA.FTZ R93, R56, c[0x0][0x23c], -R201 ;  /* 0x00008f00385d7a23 */ /* 0x000fe400000108c9 */
[----:B------:R-:W-:Y:S02]  /*f570*/  IMAD.MOV.U32 R56, RZ, RZ, R23 ;  /* 0x000000ffff387224 */ /* 0x000fe400078e0017 */
[----:B------:R-:W-:Y:S02]  /*f580*/  IMAD.MOV.U32 R23, RZ, RZ, R78 ;  /* 0x000000ffff177224 */ /* 0x000fe400078e004e */
[----:B------:R-:W-:Y:S02]  /*f590*/  FFMA.FTZ R182, R86, c[0x0][0x23c], -R201 ;  /* 0x00008f0056b67a23 */ /* 0x000fe400000108c9 */
[----:B------:R-:W-:Y:S01]  /*f5a0*/  MUFU.EX2 R120, R120 ;  /* 0x0000007800787308 */ /* 0x000fe20000000800 */
[----:B------:R-:W-:Y:S02]  /*f5b0*/  IMAD.MOV.U32 R166, RZ, RZ, R23 ;  /* 0x000000ffffa67224 */ /* 0x000fe400078e0017 */
[----:B------:R-:W-:Y:S02]  /*f5c0*/  IMAD.MOV.U32 R86, RZ, RZ, R199 ;  /* 0x000000ffff567224 */ /* 0x000fe400078e00c7 */
[----:B-1----:R-:W-:Y:S02]  /*f5d0*/  FMUL.FTZ R6, R39, R162 ;  /* 0x000000a227067220 */ /* 0x002fe40000410000 */
[----:B------:R-:W-:Y:S02]  /*f5e0*/  IMAD.MOV.U32 R162, RZ, RZ, R34 ;  /* 0x000000ffffa27224 */ /* 0x000fe400078e0022 */
[--C-:B------:R-:W-:Y:S01]  /*f5f0*/  FFMA.FTZ R43, R83, c[0x0][0x23c], -R201.reuse ;  /* 0x00008f00532b7a23 */ /* 0x100fe200000108c9 */
[----:B------:R-:W-:Y:S01]  /*f600*/  MUFU.EX2 R182, R182 ;  /* 0x000000b600b67308 */ /* 0x000fe20000000800 */
[----:B------:R-:W-:Y:S02]  /*f610*/  FMUL.FTZ R199, R0, c[0x0][0x23c] ;  /* 0x00008f0000c77a20 */ /* 0x000fe40000410000 */
[--C-:B------:R-:W-:Y:S02]  /*f620*/  FFMA.FTZ R107, R30, c[0x0][0x23c], -R201.reuse ;  /* 0x00008f001e6b7a23 */ /* 0x100fe400000108c9 */
[----:B------:R-:W-:Y:S01]  /*f630*/  IMAD.MOV.U32 R30, RZ, RZ, R88 ;  /* 0x000000ffff1e7224 */ /* 0x000fe200078e0058 */
[----:B------:R-:W-:Y:S01]  /*f640*/  FSEL R199, R199, RZ, P0 ;  /* 0x000000ffc7c77208 */ /* 0x000fe20000000000 */
[--C-:B------:R-:W-:Y:S02]  /*f650*/  FFMA.FTZ R88, R57, c[0x0][0x23c], -R201.reuse ;  /* 0x00008f0039587a23 */ /* 0x100fe400000108c9 */
[----:B------:R-:W-:Y:S01]  /*f660*/  FFMA.FTZ R114, R40, c[0x0][0x23c], -R201 ;  /* 0x00008f0028727a23 */ /* 0x000fe200000108c9 */
[----:B------:R-:W-:Y:S01]  /*f670*/  MUFU.EX2 R43, R43 ;  /* 0x0000002b002b7308 */ /* 0x000fe20000000800 */
[--C-:B------:R-:W-:Y:S01]  /*f680*/  FFMA.FTZ R177, R97, c[0x0][0x23c], -R199.reuse ;  /* 0x00008f0061b17a23 */ /* 0x100fe200000108c7 */
[----:B------:R-:W-:Y:S01]  /*f690*/  FSEL R40, R36, RZ, P3 ;  /* 0x000000ff24287208 */ /* 0x000fe20001800000 */
[----:B------:R-:W-:Y:S02]  /*f6a0*/  FFMA.FTZ R97, R20, c[0x0][0x23c], -R202 ;  /* 0x00008f0014617a23 */ /* 0x000fe400000108ca */
[----:B------:R-:W-:Y:S02]  /*f6b0*/  FFMA.FTZ R77, R63, c[0x0][0x23c], -R199 ;  /* 0x00008f003f4d7a23 */ /* 0x000fe400000108c7 */
[----:B------:R-:W-:Y:S02]  /*f6c0*/  IMAD.MOV.U32 R63, RZ, RZ, R101 ;  /* 0x000000ffff3f7224 */ /* 0x000fe400078e0065 */
[--C-:B------:R-:W-:Y:S01]  /*f6d0*/  FFMA.FTZ R190, R80, c[0x0][0x23c], -R199.reuse ;  /* 0x00008f0050be7a23 */ /* 0x100fe200000108c7 */
[----:B------:R-:W-:Y:S01]  /*f6e0*/  MUFU.EX2 R177, R177 ;  /* 0x000000b100b17308 */ /* 0x000fe20000000800 */
[----:B------:R-:W-:Y:S02]  /*f6f0*/  IMAD.MOV.U32 R80, RZ, RZ, R116 ;  /* 0x000000ffff507224 */ /* 0x000fe400078e0074 */
[--C-:B------:R-:W-:Y:S02]  /*f700*/  FFMA.FTZ R118, R87, c[0x0][0x23c], -R199.reuse ;  /* 0x00008f0057767a23 */ /* 0x100fe400000108c7 */
[----:B------:R-:W-:Y:S02]  /*f710*/  IMAD.MOV.U32 R57, RZ, RZ, R80 ;  /* 0x000000ffff397224 */ /* 0x000fe400078e0050 */
[--C-:B------:R-:W-:Y:S02]  /*f720*/  FFMA.FTZ R113, R31, c[0x0][0x23c], -R199.reuse ;  /* 0x00008f001f717a23 */ /* 0x100fe400000108c7 */
[----:B------:R-:W-:Y:S01]  /*f730*/  IMAD.MOV.U32 R31, RZ, RZ, R22 ;  /* 0x000000ffff1f7224 */ /* 0x000fe200078e0016 */
[----:B------:R-:W-:Y:S01]  /*f740*/  MUFU.EX2 R190, R190 ;  /* 0x000000be00be7308 */ /* 0x000fe20000000800 */
[----:B------:R-:W-:Y:S02]  /*f750*/  IMAD.MOV.U32 R22, RZ, RZ, R72 ;  /* 0x000000ffff167224 */ /* 0x000fe400078e0048 */
[--C-:B------:R-:W-:Y:S02]  /*f760*/  FFMA.FTZ R176, R96, c[0x0][0x23c], -R199.reuse ;  /* 0x00008f0060b07a23 */ /* 0x100fe400000108c7 */
[----:B------:R-:W-:Y:S02]  /*f770*/  FFMA.FTZ R96, R19, c[0x0][0x23c], -R202 ;  /* 0x00008f0013607a23 */ /* 0x000fe400000108ca */
[----:B------:R-:W-:Y:S02]  /*f780*/  FMUL.FTZ R19, R39, R151 ;  /* 0x0000009727137220 */ /* 0x000fe40000410000 */
[--C-:B------:R-:W-:Y:S01]  /*f790*/  FFMA.FTZ R102, R46, c[0x0][0x23c], -R199.reuse ;  /* 0x00008f002e667a23 */ /* 0x100fe200000108c7 */
[----:B------:R-:W-:Y:S01]  /*f7a0*/  MUFU.EX2 R176, R176 ;  /* 0x000000b000b07308 */ /* 0x000fe20000000800 */
[----:B------:R-:W-:Y:S01]  /*f7b0*/  F2FP.PACK_AB R46, R171, R181 ;  /* 0x000000b5ab2e723e */ /* 0x000fe200000000ff */
[--C-:B------:R-:W-:Y:S02]  /*f7c0*/  FFMA.FTZ R66, R8, c[0x0][0x23c], -R199.reuse ;  /* 0x00008f0008427a23 */ /* 0x100fe400000108c7 */
        /* <DEDUP_REMOVED lines=12> */
[----:B------:R-:W-:Y:S02]  /*f890*/  FFMA.FTZ R192, R192, c[0x0][0x23c], -R199 ;  /* 0x00008f00c0c07a23 */ /* 0x000fe400000108c7 */
[--C-:B------:R-:W-:Y:S02]  /*f8a0*/  FFMA.FTZ R80, R70, c[0x0][0x23c], -R200.reuse ;  /* 0x00008f0046507a23 */ /* 0x100fe400000108c8 */
[----:B------:R-:W-:Y:S01]  /*f8b0*/  FFMA.FTZ R70, R5, c[0x0][0x23c], -R200 ;  /* 0x00008f0005467a23 */ /* 0x000fe200000108c8 */
[----:B------:R-:W-:Y:S01]  /*f8c0*/  MUFU.EX2 R124, R124 ;  /* 0x0000007c007c7308 */ /* 0x000fe20000000800 */
[----:B------:R-:W-:Y:S01]  /*f8d0*/  FFMA.FTZ R87, R29, c[0x0][0x23c], -R201 ;  /* 0x00008f001d577a23 */ /* 0x000fe200000108c9 */
[----:B------:R-:W-:Y:S01]  /*f8e0*/  FSEL R5, R2, RZ, P1 ;  /* 0x000000ff02057208 */ /* 0x000fe20000800000 */
[----:B------:R-:W-:Y:S02]  /*f8f0*/  IMAD.MOV.U32 R29, RZ, RZ, R79 ;  /* 0x000000ffff1d7224 */ /* 0x000fe400078e004f */
[----:B------:R-:W-:Y:S02]  /*f900*/  FFMA.FTZ R79, R28, c[0x0][0x23c], -R201 ;  /* 0x00008f001c4f7a23 */ /* 0x000fe400000108c9 */
[----:B------:R-:W-:Y:S02]  /*f910*/  IMAD.MOV.U32 R28, RZ, RZ, R92 ;  /* 0x000000ffff1c7224 */ /* 0x000fe400078e005c */
[--C-:B------:R-:W-:Y:S01]  /*f920*/  FFMA.FTZ R92, R58, c[0x0][0x23c], -R199.reuse ;  /* 0x00008f003a5c7a23 */ /* 0x100fe200000108c7 */
[----:B------:R-:W-:Y:S01]  /*f930*/  MUFU.EX2 R113, R113 ;  /* 0x0000007100717308 */ /* 0x000fe20000000800 */
[----:B------:R-:W-:Y:S02]  /*f940*/  IMAD.MOV.U32 R58, RZ, RZ, R86 ;  /* 0x000000ffff3a7224 */ /* 0x000fe400078e0056 */
[----:B------:R-:W-:Y:S02]  /*f950*/  FFMA.FTZ R86, R59, c[0x0][0x23c], -R199 ;  /* 0x00008f003b567a23 */ /* 0x000fe400000108c7 */
[----:B------:R-:W-:Y:S02]  /*f960*/  IMAD.MOV.U32 R59, RZ, RZ, R4 ;  /* 0x000000ffff3b7224 */ /* 0x000fe400078e0004 */
[----:B------:R-:W-:Y:S02]  /*f970*/  IMAD.MOV.U32 R4, RZ, RZ, R73 ;  /* 0x000000ffff047224 */ /* 0x000fe400078e0049 */
[----:B------:R-:W-:Y:S01]  /*f980*/  FFMA.FTZ R73, R18, c[0x0][0x23c], -R202 ;  /* 0x00008f0012497a23 */ /* 0x000fe200000108ca */
[----:B------:R-:W-:Y:S01]  /*f990*/  MUFU.EX2 R111, R111 ;  /* 0x0000006f006f7308 */ /* 0x000fe20000000800 */
[----:B------:R-:W-:Y:S02]  /*f9a0*/  FMUL.FTZ R18, R39, R150 ;  /* 0x0000009627127220 */ /* 0x000fe40000410000 */
[----:B------:R-:W-:Y:S02]  /*f9b0*/  FADD.FTZ R5, -R5, R165 ;  /* 0x000000a505057221 */ /* 0x000fe40000010100 */
[----:B------:R-:W-:Y:S01]  /*f9c0*/  IMAD.MOV.U32 R165, RZ, RZ, R4 ;  /* 0x000000ffffa57224 */ /* 0x000fe200078e0004 */
[----:B------:R-:W-:Y:S01]  /*f9d0*/  FSEL R4, R0, RZ, P0 ;  /* 0x000000ff00047208 */ /* 0x000fe20000000000 */
[----:B------:R-:W-:Y:S01]  /*f9e0*/  FMUL.FTZ R5, R5, c[0x0][0x23c] ;  /* 0x00008f0005057a20 */ /* 0x000fe20000410000 */
[----:B------:R-:W-:Y:S01]  /*f9f0*/  ISETP.GT.AND P0, PT, R247, R220, PT ;  /* 0x000000dcf700720c */ /* 0x000fe20003f04270 */
[----:B------:R-:W-:Y:S01]  /*fa00*/  FFMA.FTZ R165, R165, c[0x0][0x23c], -R199 ;  /* 0x00008f00a5a57a23 */ /* 0x000fe200000108c7 */
[----:B------:R-:W-:Y:S01]  /*fa10*/  MUFU.EX2 R109, R109 ;  /* 0x0000006d006d7308 */ /* 0x000fe20000000800 */
[----:B------:R-:W-:Y:S02]  /*fa20*/  FADD.FTZ R40, -R40, R167 ;  /* 0x000000a728287221 */ /* 0x000fe40000010100 */
[----:B------:R-:W-:Y:S02]  /*fa30*/  IMAD.MOV.U32 R167, RZ, RZ, R35 ;  /* 0x000000ffffa77224 */ /* 0x000fe400078e0023 */
[----:B------:R-:W-:Y:S02]  /*fa40*/  IMAD.MOV.U32 R35, RZ, RZ, R33 ;  /* 0x000000ffff237224 */ /* 0x000fe400078e0021 */
[----:B------:R-:W-:Y:S02]  /*fa50*/  IMAD.MOV.U32 R33, RZ, RZ, R22 ;  /* 0x000000ffff217224 */ /* 0x000fe400078e0016 */
[----:B------:R-:W1:Y:S01]  /*fa60*/  LDSM.16.MT88.4 R20, [R212+0x4000] ;  /* 0x00400000d414783b */ /* 0x000e620000004200 */
[----:B------:R-:W-:Y:S01]  /*fa70*/  MUFU.EX2 R110, R110 ;  /* 0x0000006e006e7308 */ /* 0x000fe20000000800 */
[----:B------:R-:W-:Y:S02]  /*fa80*/  FMUL.FTZ R40, R40, c[0x0][0x23c] ;  /* 0x00008f0028287a20 */ /* 0x000fe40000410000 */
[----:B------:R-:W-:Y:S02]  /*fa90*/  FADD.FTZ R4, -R4, R164 ;  /* 0x000000a404047221 */ /* 0x000fe40000010100 */
[----:B------:R-:W-:Y:S02]  /*faa0*/  FFMA.FTZ R116, R38, c[0x0][0x23c], -R200 ;  /* 0x00008f0026747a23 */ /* 0x000fe400000108c8 */
[----:B------:R-:W-:Y:S02]  /*fab0*/  FMUL.FTZ R4, R4, c[0x0][0x23c] ;  /* 0x00008f0004047a20 */ /* 0x000fe40000410000 */
[----:B------:R-:W-:Y:S01]  /*fac0*/  FFMA.FTZ R186, R185, c[0x0][0x23c], -R201 ;  /* 0x00008f00b9ba7a23 */ /* 0x000fe200000108c9 */
[----:B------:R-:W2:Y:S01]  /*fad0*/  MUFU.EX2 R40, R40 ;  /* 0x0000002800287308 */ /* 0x000ea20000000800 */
[----:B------:R-:W-:Y:S02]  /*fae0*/  FFMA.FTZ R185, R81, c[0x0][0x23c], -R199 ;  /* 0x00008f0051b97a23 */ /* 0x000fe400000108c7 */
[--C-:B------:R-:W-:Y:S02]  /*faf0*/  FFMA.FTZ R119, R99, c[0x0][0x23c], -R201.reuse ;  /* 0x00008f0063777a23 */ /* 0x100fe400000108c9 */
[----:B------:R-:W-:Y:S02]  /*fb00*/  FFMA.FTZ R115, R98, c[0x0][0x23c], -R201 ;  /* 0x00008f0062737a23 */ /* 0x000fe400000108c9 */
[----:B------:R-:W-:Y:S01]  /*fb10*/  FFMA.FTZ R98, R47, c[0x0][0x23c], -R199 ;  /* 0x00008f002f627a23 */ /* 0x000fe200000108c7 */
[----:B------:R-:W-:Y:S01]  /*fb20*/  F2FP.PACK_AB R47, R175, R183 ;  /* 0x000000b7af2f723e */ /* 0x000fe200000000ff */
[--C-:B------:R-:W-:Y:S01]  /*fb30*/  FFMA.FTZ R106, R44, c[0x0][0x23c], -R201.reuse ;  /* 0x00008f002c6a7a23 */ /* 0x100fe200000108c9 */
[----:B------:R3:W4:Y:S01]  /*fb40*/  MUFU.EX2 R38, R5 ;  /* 0x0000000500267308 */ /* 0x0007220000000800 */
[----:B------:R-:W-:Y:S01]  /*fb50*/  F2FP.PACK_AB R44, R184, R188 ;  /* 0x000000bcb82c723e */ /* 0x000fe200000000ff */
[----:B------:R-:W-:Y:S01]  /*fb60*/  FFMA.FTZ R99, R45, c[0x0][0x23c], -R201 ;  /* 0x00008f002d637a23 */ /* 0x000fe200000108c9 */
[----:B------:R-:W-:Y:S01]  /*fb70*/  F2FP.PACK_AB R45, R179, R191 ;  /* 0x000000bfb32d723e */ /* 0x000fe200000000ff */
[--C-:B------:R-:W-:Y:S02]  /*fb80*/  FFMA.FTZ R72, R7, c[0x0][0x23c], -R202.reuse ;  /* 0x00008f0007487a23 */ /* 0x100fe400000108ca */
[----:B------:R-:W-:Y:S02]  /*fb90*/  FMUL.FTZ R7, R39, R163 ;  /* 0x000000a327077220 */ /* 0x000fe40000410000 */
[----:B------:R-:W-:Y:S02]  /*fba0*/  IMAD.MOV.U32 R163, RZ, RZ, R33 ;  /* 0x000000ffffa37224 */ /* 0x000fe400078e0021 */
[----:B------:R5:W1:Y:S01]  /*fbb0*/  MUFU.EX2 R37, R4 ;  /* 0x0000000400257308 */ /* 0x000a620000000800 */
[----:B------:R-:W-:Y:S02]  /*fbc0*/  FFMA.FTZ R127, R84, c[0x0][0x23c], -R201 ;  /* 0x00008f00547f7a23 */ /* 0x000fe400000108c9 */
[----:B------:R-:W-:Y:S02]  /*fbd0*/  FFMA.FTZ R84, R65, c[0x0][0x23c], -R202 ;  /* 0x00008f0041547a23 */ /* 0x000fe400000108ca */
[C---:B--2---:R-:W-:Y:S02]  /*fbe0*/  FMUL.FTZ R16, R40.reuse, R148 ;  /* 0x0000009428107220 */ /* 0x044fe40000410000 */
[----:B------:R-:W-:Y:S02]  /*fbf0*/  FFMA.FTZ R188, R40, R246, R188 ;  /* 0x000000f628bc7223 */ /* 0x000fe400000100bc */
[----:B------:R-:W-:Y:S01]  /*fc00*/  FFMA.FTZ R65, R10, c[0x0][0x23c], -R199 ;  /* 0x00008f000a417a23 */ /* 0x000fe200000108c7 */
[----:B------:R-:W-:Y:S01]  /*fc10*/  MUFU.EX2 R186, R186 ;  /* 0x000000ba00ba7308 */ /* 0x000fe20000000800 */
[--C-:B------:R-:W-:Y:S02]  /*fc20*/  FFMA.FTZ R69, R11, c[0x0][0x23c], -R201.reuse ;  /* 0x00008f000b457a23 */ /* 0x100fe400000108c9 */
[--C-:B------:R-:W-:Y:S02]  /*fc30*/  FFMA.FTZ R81, R67, c[0x0][0x23c], -R200.reuse ;  /* 0x00008f0043517a23 */ /* 0x100fe400000108c8 */
[----:B---3--:R-:W-:Y:S02]  /*fc40*/  FMUL.FTZ R5, R40, R161 ;  /* 0x000000a128057220 */ /* 0x008fe40000410000 */
[----:B----4-:R-:W-:Y:S02]  /*fc50*/  FMUL.FTZ R25, R38, R141 ;  /* 0x0000008d26197220 */ /* 0x010fe40000410000 */
[----:B------:R-:W-:Y:S01]  /*fc60*/  FFMA.FTZ R141, R56, c[0x0][0x23c], -R200 ;  /* 0x00008f00388d7a23 */ /* 0x000fe200000108c8 */
[----:B------:R-:W2:Y:S01]  /*fc70*/  MUFU.EX2 R185, R185 ;  /* 0x000000b900b97308 */ /* 0x000ea20000000800 */
[----:B------:R-:W-:Y:S02]  /*fc80*/  FMUL.FTZ R8, R38, R156 ;  /* 0x0000009c26087220 */ /* 0x000fe40000410000 */
[----:B------:R-:W-:Y:S02]  /*fc90*/  IMAD.MOV.U32 R156, RZ, RZ, R122 ;  /* 0x000000ffff9c7224 */ /* 0x000fe400078e007a */
[----:B------:R-:W-:Y:S02]  /*fca0*/  FFMA.FTZ R122, R53, c[0x0][0x23c], -R202 ;  /* 0x00008f00357a7a23 */ /* 0x000fe400000108ca */
[----:B-----5:R-:W-:Y:S02]  /*fcb0*/  FMUL.FTZ R4, R40, R160 ;  /* 0x000000a028047220 */ /* 0x020fe40000410000 */
[----:B-1----:R-:W-:Y:S01]  /*fcc0*/  FMUL.FTZ R26, R37, R142 ;  /* 0x0000008e251a7220 */ /* 0x002fe20000410000 */
[----:B------:R-:W-:Y:S01]  /*fcd0*/  MUFU.EX2 R127, R127 ;  /* 0x0000007f007f7308 */ /* 0x000fe20000000800 */
[--C-:B------:R-:W-:Y:S02]  /*fce0*/  FFMA.FTZ R142, R61, c[0x0][0x23c], -R201.reuse ;  /* 0x00008f003d8e7a23 */ /* 0x100fe400000108c9 */
[C---:B------:R-:W-:Y:S01]  /*fcf0*/  FMUL.FTZ R27, R37.reuse, R143 ;  /* 0x0000008f251b7220 */ /* 0x040fe20000410000 */
[-C--:B------:R-:W-:Y:S01]  /*fd00*/  HMMA.16816.F32 R4, R44, R20.reuse, R4 ;  /* 0x000000142c04723c */ /* 0x080fe20000001804 */
[----:B------:R-:W-:Y:S02]  /*fd10*/  FFMA.FTZ R143, R62, c[0x0][0x23c], -R201 ;  /* 0x00008f003e8f7a23 */ /* 0x000fe400000108c9 */
[C---:B------:R-:W-:Y:S02]  /*fd20*/  FMUL.FTZ R10, R37.reuse, R158 ;  /* 0x0000009e250a7220 */ /* 0x040fe40000410000 */
[----:B------:R-:W-:Y:S01]  /*fd30*/  IMAD.MOV.U32 R158, RZ, RZ, R156 ;  /* 0x000000ffff9e7224 */ /* 0x000fe200078e009c */
[----:B------:R-:W-:Y:S01]  /*fd40*/  MUFU.EX2 R119, R119 ;  /* 0x0000007700777308 */ /* 0x000fe20000000800 */
[----:B------:R-:W-:Y:S02]  /*fd50*/  IMAD.MOV.U32 R156, RZ, RZ, R59 ;  /* 0x000000ffff9c7224 */ /* 0x000fe400078e003b */
[----:B------:R-:W-:Y:S03]  /*fd60*/  FMUL.FTZ R11, R37, R159 ;  /* 0x0000009f250b7220 */ /* 0x000fe60000410000 */
[----:B--2---:R-:W-:Y:S01]  /*fd70*/  F2FP.PACK_AB R33, R185, R190 ;  /* 0x000000beb921723e */ /* 0x004fe200000000ff */
[----:B------:R-:W-:Y:S02]  /*fd80*/  FFMA.FTZ R67, R13, c[0x0][0x23c], -R201 ;  /* 0x00008f000d437a23 */ /* 0x000fe400000108c9 */
[C---:B------:R-:W-:Y:S01]  /*fd90*/  FMUL.FTZ R13, R38.reuse, R153 ;  /* 0x00000099260d7220 */ /* 0x040fe20000410000 */
[----:B------:R-:W-:Y:S01]  /*fda0*/  MUFU.EX2 R115, R115 ;  /* 0x0000007300737308 */ /* 0x000fe20000000800 */
[----:B------:R-:W-:Y:S02]  /*fdb0*/  IMAD.MOV.U32 R153, RZ, RZ, R57 ;  /* 0x000000ffff997224 */ /* 0x000fe400078e0039 */
[----:B------:R-:W-:Y:S02]  /*fdc0*/  FMUL.FTZ R24, R38, R140 ;  /* 0x0000008c26187220 */ /* 0x000fe40000410000 */
[C---:B------:R-:W-:Y:S02]  /*fdd0*/  FFMA.FTZ R190, R37.reuse, R239, R190 ;  /* 0x000000ef25be7223 */ /* 0x040fe400000100be */
[----:B------:R-:W-:Y:S01]  /*fde0*/  IMAD.MOV.U32 R161, RZ, RZ, R35 ;  /* 0x000000ffffa17224 */ /* 0x000fe200078e0023 */
[----:B------:R-:W-:Y:S01]  /*fdf0*/  F2FP.PACK_AB R35, R176, R177 ;  /* 0x000000b1b023723e */ /* 0x000fe200000000ff */
[----:B------:R-:W-:Y:S01]  /*fe00*/  FFMA.FTZ R83, R68, c[0x0][0x23c], -R202 ;  /* 0x00008f0044537a23 */ /* 0x000fe200000108ca */
[----:B------:R-:W-:Y:S01]  /*fe10*/  MUFU.EX2 R116, R116 ;  /* 0x0000007400747308 */ /* 0x000fe20000000800 */
[----:B------:R-:W-:Y:S02]  /*fe20*/  FFMA.FTZ R68, R14, c[0x0][0x23c], -R201 ;  /* 0x00008f000e447a23 */ /* 0x000fe400000108c9 */
[----:B------:R-:W-:Y:S02]  /*fe30*/  FMUL.FTZ R14, R37, R154 ;  /* 0x0000009a250e7220 */ /* 0x000fe40000410000 */
[----:B------:R-:W-:Y:S02]  /*fe40*/  IMAD.MOV.U32 R154, RZ, RZ, R58 ;  /* 0x000000ffff9a7224 */ /* 0x000fe400078e003a */
[----:B------:R-:W-:Y:S01]  /*fe50*/  LDSM.16.MT88.4 R56, [R211+0x4400] ;  /* 0x00440000d338783b */ /* 0x000fe20000004200 */
[----:B------:R-:W-:Y:S02]  /*fe60*/  IMAD.MOV.U32 R159, RZ, RZ, R161 ;  /* 0x000000ffff9f7224 */ /* 0x000fe400078e00a1 */
[----:B------:R-:W-:Y:S01]  /*fe70*/  MUFU.EX2 R103, R103 ;  /* 0x0000006700677308 */ /* 0x000fe20000000800 */
[----:B------:R-:W-:Y:S02]  /*fe80*/  FFMA.FTZ R78, R12, c[0x0][0x23c], -R201 ;  /* 0x00008f000c4e7a23 */ /* 0x000fe400000108c9 */
[----:B------:R-:W-:Y:S02]  /*fe90*/  FMUL.FTZ R12, R38, R152 ;  /* 0x00000098260c7220 */ /* 0x000fe40000410000 */
[----:B------:R-:W-:Y:S02]  /*fea0*/  IMAD.MOV.U32 R152, RZ, RZ, R167 ;  /* 0x000000ffff987224 */ /* 0x000fe400078e00a7 */
[----:B------:R-:W-:Y:S02]  /*feb0*/  IMAD.MOV.U32 R160, RZ, RZ, R126 ;  /* 0x000000ffffa07224 */ /* 0x000fe400078e007e */
[----:B------:R-:W-:Y:S01]  /*fec0*/  IMAD.MOV.U32 R126, RZ, RZ, R90 ;  /* 0x000000ffff7e7224 */ /* 0x000fe200078e005a */
[----:B------:R-:W-:Y:S01]  /*fed0*/  MUFU.EX2 R108, R108 ;  /* 0x0000006c006c7308 */ /* 0x000fe20000000800 */
[--C-:B------:R-:W-:Y:S02]  /*fee0*/  FFMA.FTZ R90, R17, c[0x0][0x23c], -R202.reuse ;  /* 0x00008f00115a7a23 */ /* 0x100fe400000108ca */
[----:B------:R-:W-:Y:S02]  /*fef0*/  FMUL.FTZ R17, R40, R149 ;  /* 0x0000009528117220 */ /* 0x000fe40000410000 */
[----:B------:R-:W-:Y:S02]  /*ff00*/  IMAD.MOV.U32 R167, RZ, RZ, R31 ;  /* 0x000000ffffa77224 */ /* 0x000fe400078e001f */
[----:B------:R-:W-:Y:S02]  /*ff10*/  FMUL.FTZ R31, R37, R139 ;  /* 0x0000008b251f7220 */ /* 0x000fe40000410000 */
[--C-:B------:R-:W-:Y:S01]  /*ff20*/  FFMA.FTZ R167, R167, c[0x0][0x23c], -R202.reuse ;  /* 0x00008f00a7a77a23 */ /* 0x100fe200000108ca */
[----:B------:R-:W-:Y:S01]  /*ff30*/  MUFU.EX2 R100, R100 ;  /* 0x0000006400647308 */ /* 0x000fe20000000800 */
[--C-:B------:R-:W-:Y:S02]  /*ff40*/  FFMA.FTZ R126, R126, c[0x0][0x23c], -R202.reuse ;  /* 0x00008f007e7e7a23 */ /* 0x100fe400000108ca */
[----:B------:R-:W-:Y:S02]  /*ff50*/  FFMA.FTZ R191, R39, R245, R191 ;  /* 0x000000f527bf7223 */ /* 0x000fe400000100bf */
[----:B------:R-:W-:Y:S02]  /*ff60*/  FFMA.FTZ R189, R85, c[0x0][0x23c], -R201 ;  /* 0x00008f0055bd7a23 */ /* 0x000fe400000108c9 */
[----:B------:R-:W-:Y:S02]  /*ff70*/  IMAD.MOV.U32 R85, RZ, RZ, R91 ;  /* 0x000000ffff557224 */ /* 0x000fe400078e005b */
[----:B------:R-:W-:Y:S01]  /*ff80*/  FFMA.FTZ R91, R64, c[0x0][0x23c], -R202 ;  /* 0x00008f00405b7a23 */ /* 0x000fe200000108ca */
[----:B------:R-:W-:Y:S01]  /*ff90*/  MUFU.EX2 R114, R114 ;  /* 0x0000007200727308 */ /* 0x000fe20000000800 */
[----:B------:R-:W-:Y:S02]  /*ffa0*/  FFMA.FTZ R64, R9, c[0x0][0x23c], -R199 ;  /* 0x00008f0009407a23 */ /* 0x000fe400000108c7 */
[----:B------:R-:W-:Y:S02]  /*ffb0*/  FMUL.FTZ R9, R38, R157 ;  /* 0x0000009d26097220 */ /* 0x000fe40000410000 */
[----:B------:R-:W-:Y:S02]  /*ffc0*/  IMAD.MOV.U32 R157, RZ, RZ, R104 ;  /* 0x000000ffff9d7224 */ /* 0x000fe400078e0068 */
[--C-:B------:R-:W-:Y:S02]  /*ffd0*/  FFMA.FTZ R104, R52, c[0x0][0x23c], -R200.reuse ;  /* 0x00008f0034687a23 */ /* 0x100fe400000108c8 */
[----:B------:R-:W1:Y:S01]  /*ffe0*/  LDSM.16.MT88.4 R52, [R212+0x4400] ;  /* 0x00440000d434783b */ /* 0x000e620000004200 */
[----:B------:R-:W2:Y:S01]  /*fff0*/  MUFU.EX2 R189, R189 ;  /* 0x000000bd00bd7308 */ /* 0x000ea20000000800 */
[----:B------:R-:W-:Y:S02]  /*10000*/  IMAD.MOV.U32 R148, RZ, RZ, R157 ;  /* 0x000000ffff947224 */ /* 0x000fe400078e009d */
[----:B------:R-:W-:Y:S02]  /*10010*/  IMAD.MOV.U32 R157, RZ, RZ, R29 ;  /* 0x000000ffff9d7224 */ /* 0x000fe400078e001d */
[----:B------:R-:W-:Y:S02]  /*10020*/  FMUL.FTZ R29, R38, R137 ;  /* 0x00000089261d7220 */ /* 0x000fe40000410000 */
[----:B------:R-:W-:Y:S02]  /*10030*/  FFMA.FTZ R140, R148, c[0x0][0x23c], -R200 ;  /* 0x00008f00948c7a23 */ /* 0x000fe400000108c8 */
[----:B------:R-:W-:Y:S01]  /*10040*/  IMAD.MOV.U32 R32, RZ, RZ, R85 ;  /* 0x000000ffff207224 */ /* 0x000fe200078e0055 */
[----:B------:R-:W-:Y:S01]  /*10050*/  MUFU.EX2 R107, R107 ;  /* 0x0000006b006b7308 */ /* 0x000fe20000000800 */
[----:B------:R-:W-:Y:S02]  /*10060*/  FFMA.FTZ R85, R15, c[0x0][0x23c], -R199 ;  /* 0x00008f000f557a23 */ /* 0x000fe400000108c7 */
[----:B------:R-:W-:Y:S02]  /*10070*/  IMAD.MOV.U32 R164, RZ, RZ, R32 ;  /* 0x000000ffffa47224 */ /* 0x000fe400078e0020 */
[C---:B------:R-:W-:Y:S02]  /*10080*/  FMUL.FTZ R15, R37.reuse, R155 ;  /* 0x0000009b250f7220 */ /* 0x040fe40000410000 */
[----:B------:R-:W-:Y:S02]  /*10090*/  IMAD.MOV.U32 R161, RZ, RZ, R164 ;  /* 0x000000ffffa17224 */ /* 0x000fe400078e00a4 */
[----:B------:R-:W-:Y:S01]  /*100a0*/  IMAD.MOV.U32 R164, RZ, RZ, R30 ;  /* 0x000000ffffa47224 */ /* 0x000fe200078e001e */
[----:B------:R-:W-:Y:S01]  /*100b0*/  MUFU.EX2 R106, R106 ;  /* 0x0000006a006a7308 */ /* 0x000fe20000000800 */
[----:B------:R-:W-:Y:S02]  /*100c0*/  IMAD.MOV.U32 R155, RZ, RZ, R166 ;  /* 0x000000ffff9b7224 */ /* 0x000fe400078e00a6 */
[----:B------:R-:W-:Y:S01]  /*100d0*/  FMUL.FTZ R30, R37, R138 ;  /* 0x0000008a251e7220 */ /* 0x000fe20000410000 */
[----:B--2---:R-:W-:Y:S01]  /*100e0*/  F2FP.PACK_AB R32, R182, R189 ;  /* 0x000000bdb620723e */ /* 0x004fe200000000ff */
[----:B------:R-:W-:Y:S02]  /*100f0*/  IMAD.MOV.U32 R148, RZ, RZ, R155 ;  /* 0x000000ffff947224 */ /* 0x000fe400078e009b */
[----:B------:R-:W-:Y:S02]  /*10100*/  IMAD.MOV.U32 R155, RZ, RZ, R154 ;  /* 0x000000ffff9b7224 */ /* 0x000fe400078e009a */
[----:B------:R-:W-:Y:S01]  /*10110*/  IMAD.MOV.U32 R154, RZ, RZ, R164 ;  /* 0x000000ffff9a7224 */ /* 0x000fe200078e00a4 */
[----:B------:R-:W-:Y:S01]  /*10120*/  MUFU.EX2 R99, R99 ;  /* 0x0000006300637308 */ /* 0x000fe20000000800 */
[----:B------:R-:W-:Y:S02]  /*10130*/  IMAD.MOV.U32 R164, RZ, RZ, R63 ;  /* 0x000000ffffa47224 */ /* 0x000fe400078e003f */
[----:B------:R-:W-:Y:S02]  /*10140*/  IMAD.MOV.U32 R166, RZ, RZ, R28 ;  /* 0x000000ffffa67224 */ /* 0x000fe400078e001c */
[----:B------:R-:W-:Y:S02]  /*10150*/  FMUL.FTZ R28, R38, R136 ;  /* 0x00000088261c7220 */ /* 0x000fe40000410000 */
[----:B------:R-:W-:Y:S02]  /*10160*/  FFMA.FTZ R164, R164, c[0x0][0x23c], -R199 ;  /* 0x00008f00a4a47a23 */ /* 0x000fe400000108c7 */
[----:B------:R-:W-:Y:S01]  /*10170*/  FFMA.FTZ R166, R166, c[0x0][0x23c], -R202 ;  /* 0x00008f00a6a67a23 */ /* 0x000fe200000108ca */
[----:B------:R-:W-:Y:S01]  /*10180*/  MUFU.EX2 R112, R112 ;  /* 0x0000007000707308 */ /* 0x000fe20000000800 */
[----:B------:R-:W-:Y:S02]  /*10190*/  FFMA.FTZ R178, R178, c[0x0][0x23c], -R201 ;  /* 0x00008f00b2b27a23 */ /* 0x000fe400000108c9 */
[----:B------:R-:W-:Y:S02]  /*101a0*/  FFMA.FTZ R189, R38, R244, R189 ;  /* 0x000000f426bd7223 */ /* 0x000fe400000100bd */
[----:B------:R-:W-:Y:S02]  /*101b0*/  FADD.FTZ R190, R185, R190 ;  /* 0x000000beb9be7221 */ /* 0x000fe40000010000 */
[----:B------:R-:W-:Y:S02]  /*101c0*/  FADD.FTZ R189, R182, R189 ;  /* 0x000000bdb6bd7221 */ /* 0x000fe40000010000 */
[----:B------:R-:W-:Y:S01]  /*101d0*/  FADD.FTZ R190, R177, R190 ;  /* 0x000000beb1be7221 */ /* 0x000fe20000010000 */
[----:B------:R-:W2:Y:S01]  /*101e0*/  MUFU.EX2 R178, R178 ;  /* 0x000000b200b27308 */ /* 0x000ea20000000800 */
[----:B------:R-:W-:Y:S02]  /*101f0*/  FADD.FTZ R189, R186, R189 ;  /* 0x000000bdbabd7221 */ /* 0x000fe40000010000 */
[--C-:B------:R-:W-:Y:S02]  /*10200*/  FFMA.FTZ R193, R193, c[0x0][0x23c], -R201.reuse ;  /* 0x00008f00c1c17a23 */ /* 0x100fe400000108c9 */
[--C-:B------:R-:W-:Y:S02]  /*10210*/  FFMA.FTZ R194, R194, c[0x0][0x23c], -R201.reuse ;  /* 0x00008f00c2c27a23 */ /* 0x100fe400000108c9 */
[----:B------:R-:W-:Y:S02]  /*10220*/  FFMA.FTZ R196, R196, c[0x0][0x23c], -R201 ;  /* 0x00008f00c4c47a23 */ /* 0x000fe400000108c9 */
[----:B------:R-:W-:Y:S01]  /*10230*/  FADD.FTZ R191, R179, R191 ;  /* 0x000000bfb3bf7221 */ /* 0x000fe20000010000 */
[----:B------:R-:W3:Y:S01]  /*10240*/  MUFU.EX2 R105, R105 ;  /* 0x0000006900697308 */ /* 0x000ee20000000800 */
[----:B------:R-:W-:Y:S02]  /*10250*/  FADD.FTZ R188, R184, R188 ;  /* 0x000000bcb8bc7221 */ /* 0x000fe40000010000 */
[----:B------:R-:W-:Y:S02]  /*10260*/  FADD.FTZ R191, R183, R191 ;  /* 0x000000bfb7bf7221 */ /* 0x000fe40000010000 */
[----:B------:R-:W-:Y:S02]  /*10270*/  FADD.FTZ R188, R181, R188 ;  /* 0x000000bcb5bc7221 */ /* 0x000fe40000010000 */
[----:B------:R-:W-:Y:S02]  /*10280*/  FADD.FTZ R191, R175, R191 ;  /* 0x000000bfafbf7221 */ /* 0x000fe40000010000 */
[----:B------:R-:W-:Y:S01]  /*10290*/  FADD.FTZ R188, R171, R188 ;  /* 0x000000bcabbc7221 */ /* 0x000fe20000010000 */
[----:B------:R-:W-:Y:S01]  /*102a0*/  MUFU.EX2 R102, R102 ;  /* 0x0000006600667308 */ /* 0x000fe20000000800 */
[----:B------:R-:W-:Y:S02]  /*102b0*/  FADD.FTZ R191, R129, R191 ;  /* 0x000000bf81bf7221 */ /* 0x000fe40000010000 */
[----:B------:R-:W-:Y:S01]  /*102c0*/  FADD.FTZ R188, R180, R188 ;  /* 0x000000bcb4bc7221 */ /* 0x000fe20000010000 */
[C---:B--2---:R-:W-:Y:S01]  /*102d0*/  F2FP.PACK_AB R34, R178.reuse, R186 ;  /* 0x000000bab222723e */ /* 0x044fe200000000ff */
[----:B------:R-:W-:Y:S05]  /*102e0*/  FADD.FTZ R189, R178, R189 ;  /* 0x000000bdb2bd7221 */ /* 0x000fea0000010000 */
[----:B------:R-:W2:Y:S01]  /*102f0*/  MUFU.EX2 R98, R98 ;  /* 0x0000006200627308 */ /* 0x000ea20000000800 */
[C---:B------:R-:W-:Y:S07]  /*10300*/  HMMA.16816.F32 R8, R32.reuse, R20, R8 ;  /* 0x000000142008723c */ /* 0x040fee0000001808 */
[----:B------:R-:W-:Y:S01]  /*10310*/  FMUL.FTZ R20, R40, R144 ;  /* 0x0000009028147220 */ /* 0x000fe20000410000 */
[-C--:B------:R-:W-:Y:S01]  /*10320*/  HMMA.16816.F32 R12, R32, R22.reuse, R12 ;  /* 0x00000016200c723c */ /* 0x080fe2000000180c */
[----:B------:R-:W-:Y:S03]  /*10330*/  MUFU.EX2 R97, R97 ;  /* 0x0000006100617308 */ /* 0x000fe60000000800 */
[--C-:B------:R-:W-:Y:S02]  /*10340*/  FFMA.FTZ R144, R60, c[0x0][0x23c], -R201.reuse ;  /* 0x00008f003c907a23 */ /* 0x100fe400000108c9 */
[----:B------:R-:W4:Y:S01]  /*10350*/  LDSM.16.MT88.4 R60, [R212+0x4800] ;  /* 0x00480000d43c783b */ /* 0x000f220000004200 */
[----:B------:R-:W-:Y:S01]  /*10360*/  FMUL.FTZ R21, R40, R145 ;  /* 0x0000009128157220 */ /* 0x000fe20000410000 */
[C---:B------:R-:W-:Y:S01]  /*10370*/  HMMA.16816.F32 R16, R44.reuse, R22, R16 ;  /* 0x000000162c10723c */ /* 0x040fe20000001810 */
[----:B------:R-:W-:Y:S02]  /*10380*/  FFMA.FTZ R145, R148, c[0x0][0x23c], -R201 ;  /* 0x00008f0094917a23 */ /* 0x000fe400000108c9 */
[----:B------:R-:W-:Y:S04]  /*10390*/  MUFU.EX2 R96, R96 ;  /* 0x0000006000607308 */ /* 0x000fe80000000800 */
[C---:B------:R-:W-:Y:S02]  /*103a0*/  FMUL.FTZ R22, R39.reuse, R146 ;  /* 0x0000009227167220 */ /* 0x040fe40000410000 */
[----:B------:R-:W-:Y:S03]  /*103b0*/  FMUL.FTZ R23, R39, R147 ;  /* 0x0000009327177220 */ /* 0x000fe60000410000 */
[--C-:B------:R-:W-:Y:S01]  /*103c0*/  FFMA.FTZ R146, R155, c[0x0][0x23c], -R199.reuse ;  /* 0x00008f009b927a23 */ /* 0x100fe200000108c7 */
[----:B------:R-:W-:Y:S01]  /*103d0*/  MUFU.EX2 R95, R95 ;  /* 0x0000005f005f7308 */ /* 0x000fe20000000800 */
[----:B------:R-:W-:Y:S02]  /*103e0*/  FFMA.FTZ R147, R154, c[0x0][0x23c], -R199 ;  /* 0x00008f009a937a23 */ /* 0x000fe400000108c7 */
[-C--:B------:R-:W-:Y:S07]  /*103f0*/  HMMA.16816.F32 R20, R44, R48.reuse, R20 ;  /* 0x000000302c14723c */ /* 0x080fee0000001814 */
[----:B------:R-:W-:Y:S01]  /*10400*/  MUFU.EX2 R94, R94 ;  /* 0x0000005e005e7308 */ /* 0x000fe20000000800 */
[C---:B------:R-:W-:Y:S07]  /*10410*/  HMMA.16816.F32 R24, R32.reuse, R48, R24 ;  /* 0x000000302018723c */ /* 0x040fee0000001818 */
[----:B------:R-:W-:Y:S01]  /*10420*/  F2FP.PACK_AB R48, R43, R127 ;  /* 0x0000007f2b30723e */ /* 0x000fe200000000ff */
[-C--:B------:R-:W-:Y:S01]  /*10430*/  HMMA.16816.F32 R28, R32, R50.reuse, R28 ;  /* 0x00000032201c723c */ /* 0x080fe2000000181c */
[----:B------:R-:W-:Y:S03]  /*10440*/  MUFU.EX2 R91, R91 ;  /* 0x0000005b005b7308 */ /* 0x000fe60000000800 */
[----:B------:R-:W-:Y:S03]  /*10450*/  F2FP.PACK_AB R49, R124, R42 ;  /* 0x0000002a7c31723e */ /* 0x000fe600000000ff */
[C---:B------:R-:W-:Y:S02]  /*10460*/  FMUL.FTZ R32, R40.reuse, R132 ;  /* 0x0000008428207220 */ /* 0x040fe40000410000 */
[----:B------:R-:W-:Y:S02]  /*10470*/  FMUL.FTZ R33, R40, R133 ;  /* 0x0000008528217220 */ /* 0x000fe40000410000 */
[----:B------:R-:W-:Y:S01]  /*10480*/  MUFU.EX2 R84, R84 ;  /* 0x0000005400547308 */ /* 0x000fe20000000800 */
[C---:B------:R-:W-:Y:S02]  /*10490*/  FMUL.FTZ R35, R39.reuse, R135 ;  /* 0x0000008727237220 */ /* 0x040fe40000410000 */
[----:B------:R-:W-:Y:S02]  /*104a0*/  FMUL.FTZ R34, R39, R134 ;  /* 0x0000008627227220 */ /* 0x000fe40000410000 */
[----:B------:R-:W-:Y:S04]  /*104b0*/  FADD.FTZ R39, R127, R189 ;  /* 0x000000bd7f277221 */ /* 0x000fe80000010000 */
[----:B------:R-:W-:Y:S01]  /*104c0*/  FADD.FTZ R39, R43, R39 ;  /* 0x000000272b277221 */ /* 0x000fe20000010000 */
[----:B------:R-:W-:Y:S01]  /*104d0*/  MUFU.EX2 R89, R89 ;  /* 0x0000005900597308 */ /* 0x000fe20000000800 */
[----:B------:R-:W-:Y:S02]  /*104e0*/  HMMA.16816.F32 R32, R44, R50, R32 ;  /* 0x000000322c20723c */ /* 0x000fe40000001820 */
[----:B------:R-:W-:Y:S04]  /*104f0*/  FADD.FTZ R39, R119, R39 ;  /* 0x0000002777277221 */ /* 0x000fe80000010000 */
[----:B------:R-:W-:Y:S01]  /*10500*/  FADD.FTZ R39, R115, R39 ;  /* 0x0000002773277221 */ /* 0x000fe20000010000 */
[C---:B------:R-:W-:Y:S01]  /*10510*/  F2FP.PACK_AB R44, R170.reuse, R180 ;  /* 0x000000b4aa2c723e */ /* 0x040fe200000000ff */
[----:B------:R-:W-:Y:S01]  /*10520*/  FADD.FTZ R170, R170, R188 ;  /* 0x000000bcaaaa7221 */ /* 0x000fe20000010000 */
[----:B------:R-:W-:Y:S03]  /*10530*/  MUFU.EX2 R81, R81 ;  /* 0x0000005100517308 */ /* 0x000fe60000000800 */
[C---:B------:R-:W-:Y:S01]  /*10540*/  F2FP.PACK_AB R45, R128.reuse, R129 ;  /* 0x00000081802d723e */ /* 0x040fe200000000ff */
[----:B------:R-:W-:Y:S01]  /*10550*/  FADD.FTZ R128, R128, R191 ;  /* 0x000000bf80807221 */ /* 0x000fe20000010000 */
[----:B------:R-:W-:Y:S01]  /*10560*/  F2FP.PACK_AB R46, R123, R125 ;  /* 0x0000007d7b2e723e */ /* 0x000fe200000000ff */
[----:B------:R-:W-:Y:S01]  /*10570*/  FADD.FTZ R39, R114, R39 ;  /* 0x0000002772277221 */ /* 0x000fe20000010000 */
[C---:B------:R-:W-:Y:S01]  /*10580*/  F2FP.PACK_AB R47, R120.reuse, R121 ;  /* 0x00000079782f723e */ /* 0x040fe200000000ff */
[----:B------:R-:W-:Y:S01]  /*10590*/  FADD.FTZ R128, R121, R128 ;  /* 0x0000008079807221 */ /* 0x000fe20000010000 */
[----:B------:R-:W-:Y:S01]  /*105a0*/  F2FP.PACK_AB R50, R115, R119 ;  /* 0x000000777332723e */ /* 0x000fe200000000ff */
[----:B------:R-:W5:Y:S01]  /*105b0*/  MUFU.EX2 R93, R93 ;  /* 0x0000005d005d7308 */ /* 0x000f620000000800 */
[----:B------:R-:W-:Y:S01]  /*105c0*/  F2FP.PACK_AB R51, R113, R118 ;  /* 0x000000767133723e */ /* 0x000fe200000000ff */
[----:B------:R-:W-:Y:S02]  /*105d0*/  FADD.FTZ R170, R125, R170 ;  /* 0x000000aa7daa7221 */ /* 0x000fe40000010000 */
[-C--:B-1----:R-:W-:Y:S01]  /*105e0*/  HMMA.16816.F32 R4, R44, R52.reuse, R4 ;  /* 0x000000342c04723c */ /* 0x082fe20000001804 */
[----:B------:R-:W-:Y:S02]  /*105f0*/  FADD.FTZ R128, R120, R128 ;  /* 0x0000008078807221 */ /* 0x000fe40000010000 */
[----:B------:R-:W-:Y:S02]  /*10600*/  FADD.FTZ R39, R107, R39 ;  /* 0x000000276b277221 */ /* 0x000fe40000010000 */
[----:B------:R-:W-:Y:S01]  /*10610*/  FADD.FTZ R170, R123, R170 ;  /* 0x000000aa7baa7221 */ /* 0x000fe20000010000 */
[----:B------:R-:W1:Y:S01]  /*10620*/  MUFU.EX2 R88, R88 ;  /* 0x0000005800587308 */ /* 0x000e620000000800 */
[----:B------:R-:W-:Y:S01]  /*10630*/  FADD.FTZ R128, R116, R128 ;  /* 0x0000008074807221 */ /* 0x000fe20000010000 */
[C---:B------:R-:W-:Y:S01]  /*10640*/  HMMA.16816.F32 R8, R48.reuse, R52, R8 ;  /* 0x000000343008723c */ /* 0x040fe20000001808 */
[----:B------:R-:W-:Y:S03]  /*10650*/  FADD.FTZ R170, R117, R170 ;  /* 0x000000aa75aa7221 */ /* 0x000fe60000010000 */
[----:B------:R-:W-:Y:S02]  /*10660*/  FADD.FTZ R128, R109, R128 ;  /* 0x000000806d807221 */ /* 0x000fe40000010000 */
[----:B------:R-:W-:Y:S02]  /*10670*/  FADD.FTZ R170, R111, R170 ;  /* 0x000000aa6faa7221 */ /* 0x000fe40000010000 */
[----:B------:R-:W1:Y:S01]  /*10680*/  MUFU.EX2 R87, R87 ;  /* 0x0000005700577308 */ /* 0x000e620000000800 */
[-C--:B------:R-:W-:Y:S08]  /*10690*/  HMMA.16816.F32 R12, R48, R54.reuse, R12 ;  /* 0x00000036300c723c */ /* 0x080ff0000000180c */
[C---:B------:R-:W-:Y:S01]  /*106a0*/  HMMA.16816.F32 R16, R44.reuse, R54, R16 ;  /* 0x000000362c10723c */ /* 0x040fe20000001810 */
[----:B------:R-:W1:Y:S01]  /*106b0*/  MUFU.EX2 R79, R79 ;  /* 0x0000004f004f7308 */ /* 0x000e620000000800 */
[----:B------:R-:W1:Y:S06]  /*106c0*/  LDSM.16.MT88.4 R52, [R211+0x4800] ;  /* 0x00480000d334783b */ /* 0x000e6c0000004200 */
[-C--:B------:R-:W-:Y:S03]  /*106d0*/  HMMA.16816.F32 R20, R44, R56.reuse, R20 ;  /* 0x000000382c14723c */ /* 0x080fe60000001814 */
[----:B------:R-:W-:Y:S05]  /*106e0*/  MUFU.EX2 R92, R92 ;  /* 0x0000005c005c7308 */ /* 0x000fea0000000800 */
[C---:B------:R-:W-:Y:S05]  /*106f0*/  HMMA.16816.F32 R24, R48.reuse, R56, R24 ;  /* 0x000000383018723c */ /* 0x040fea0000001818 */
[----:B------:R-:W-:Y:S03]  /*10700*/  MUFU.EX2 R86, R86 ;  /* 0x0000005600567308 */ /* 0x000fe60000000800 */
[-C--:B------:R-:W-:Y:S07]  /*10710*/  HMMA.16816.F32 R28, R48, R58.reuse, R28 ;  /* 0x0000003a301c723c */ /* 0x080fee000000181c */
[----:B------:R-:W-:Y:S01]  /*10720*/  MUFU.EX2 R85, R85 ;  /* 0x0000005500557308 */ /* 0x000fe20000000800 */
[----:B------:R-:W-:Y:S01]  /*10730*/  HMMA.16816.F32 R32, R44, R58, R32 ;  /* 0x0000003a2c20723c */ /* 0x000fe20000001820 */
[----:B------:R-:W1:Y:S03]  /*10740*/  LDSM.16.MT88.4 R56, [R212+0x4c00] ;  /* 0x004c0000d438783b */ /* 0x000e660000004200 */
[----:B------:R-:W-:Y:S02]  /*10750*/  F2FP.PACK_AB R48, R107, R114 ;  /* 0x000000726b30723e */ /* 0x000fe400000000ff */
[----:B------:R-:W-:Y:S01]  /*10760*/  F2FP.PACK_AB R50, R99, R106 ;  /* 0x0000006a6332723e */ /* 0x000fe200000000ff */
[----:B------:R-:W-:Y:S01]  /*10770*/  FADD.FTZ R106, R106, R39 ;  /* 0x000000276a6a7221 */ /* 0x000fe20000010000 */
[----:B------:R-:W-:Y:S01]  /*10780*/  F2FP.PACK_AB R44, R111, R117 ;  /* 0x000000756f2c723e */ /* 0x000fe200000000ff */
[----:B------:R-:W-:Y:S03]  /*10790*/  MUFU.EX2 R77, R77 ;  /* 0x0000004d004d7308 */ /* 0x000fe60000000800 */
[----:B------:R-:W-:Y:S01]  /*107a0*/  F2FP.PACK_AB R45, R109, R116 ;  /* 0x000000746d2d723e */ /* 0x000fe200000000ff */
[----:B------:R-:W-:Y:S01]  /*107b0*/  FADD.FTZ R106, R99, R106 ;  /* 0x0000006a636a7221 */ /* 0x000fe20000010000 */
[----:B------:R-:W-:Y:S01]  /*107c0*/  F2FP.PACK_AB R46, R103, R110 ;  /* 0x0000006e672e723e */ /* 0x000fe200000000ff */
[----:B------:R-:W-:Y:S01]  /*107d0*/  FADD.FTZ R110, R110, R170 ;  /* 0x000000aa6e6e7221 */ /* 0x000fe20000010000 */
[----:B------:R-:W-:Y:S01]  /*107e0*/  F2FP.PACK_AB R47, R100, R108 ;  /* 0x0000006c642f723e */ /* 0x000fe200000000ff */
[----:B------:R-:W-:Y:S01]  /*107f0*/  FADD.FTZ R108, R108, R128 ;  /* 0x000000806c6c7221 */ /* 0x000fe20000010000 */
[----:B---3--:R-:W-:Y:S01]  /*10800*/  F2FP.PACK_AB R49, R105, R112 ;  /* 0x000000706931723e */ /* 0x008fe200000000ff */
[----:B------:R-:W-:Y:S01]  /*10810*/  MUFU.EX2 R83, R83 ;  /* 0x0000005300537308 */ /* 0x000fe20000000800 */
[----:B--2---:R-:W-:Y:S01]  /*10820*/  F2FP.PACK_AB R51, R98, R102 ;  /* 0x000000666233723e */ /* 0x004fe200000000ff */
[----:B-----5:R-:W-:Y:S02]  /*10830*/  FADD.FTZ R106, R93, R106 ;  /* 0x0000006a5d6a7221 */ /* 0x020fe40000010000 */
[-C--:B----4-:R-:W-:Y:S01]  /*10840*/  HMMA.16816.F32 R4, R44, R60.reuse, R4 ;  /* 0x0000003c2c04723c */ /* 0x090fe20000001804 */
[----:B------:R-:W-:Y:S02]  /*10850*/  FADD.FTZ R108, R100, R108 ;  /* 0x0000006c646c7221 */ /* 0x000fe40000010000 */
[----:B-1----:R-:W-:Y:S02]  /*10860*/  FADD.FTZ R106, R88, R106 ;  /* 0x0000006a586a7221 */ /* 0x002fe40000010000 */
[----:B------:R-:W-:Y:S01]  /*10870*/  FADD.FTZ R110, R103, R110 ;  /* 0x0000006e676e7221 */ /* 0x000fe20000010000 */
[----:B------:R-:W-:Y:S01]  /*10880*/  MUFU.EX2 R76, R76 ;  /* 0x0000004c004c7308 */ /* 0x000fe20000000800 */
[----:B------:R-:W-:Y:S01]  /*10890*/  FADD.FTZ R108, R95, R108 ;  /* 0x0000006c5f6c7221 */ /* 0x000fe20000010000 */
[C---:B------:R-:W-:Y:S01]  /*108a0*/  HMMA.16816.F32 R8, R48.reuse, R60, R8 ;  /* 0x0000003c3008723c */ /* 0x040fe20000001808 */
[----:B------:R-:W-:Y:S03]  /*108b0*/  FADD.FTZ R106, R87, R106 ;  /* 0x0000006a576a7221 */ /* 0x000fe60000010000 */
[----:B------:R-:W-:Y:S02]  /*108c0*/  FADD.FTZ R110, R97, R110 ;  /* 0x0000006e616e7221 */ /* 0x000fe40000010000 */
[----:B------:R-:W-:Y:S02]  /*108d0*/  FADD.FTZ R108, R94, R108 ;  /* 0x0000006c5e6c7221 */ /* 0x000fe40000010000 */
[----:B------:R-:W-:Y:S01]  /*108e0*/  MUFU.EX2 R80, R80 ;  /* 0x0000005000507308 */ /* 0x000fe20000000800 */
[-C--:B------:R-:W-:Y:S03]  /*108f0*/  HMMA.16816.F32 R12, R48, R62.reuse, R12 ;  /* 0x0000003e300c723c */ /* 0x080fe6000000180c */
[----:B------:R-:W-:Y:S02]  /*10900*/  FFMA.FTZ R60, R153, c[0x0][0x23c], -R200 ;  /* 0x00008f00993c7a23 */ /* 0x000fe400000108c8 */
[----:B------:R-:W-:Y:S02]  /*10910*/  FADD.FTZ R106, R79, R106 ;  /* 0x0000006a4f6a7221 */ /* 0x000fe40000010000 */
[----:B------:R-:W-:Y:S01]  /*10920*/  FADD.FTZ R110, R96, R110 ;  /* 0x0000006e606e7221 */ /* 0x000fe20000010000 */
[C---:B------:R-:W-:Y:S01]  /*10930*/  HMMA.16816.F32 R16, R44.reuse, R62, R16 ;  /* 0x0000003e2c10723c */ /* 0x040fe20000001810 */
[----:B------:R1:W2:Y:S03]  /*10940*/  MUFU.EX2 R132, R60 ;  /* 0x0000003c00847308 */ /* 0x0002a60000000800 */
[----:B------:R-:W-:Y:S02]  /*10950*/  FADD.FTZ R108, R89, R108 ;  /* 0x0000006c596c7221 */ /* 0x000fe40000010000 */
[----:B------:R-:W-:Y:S02]  /*10960*/  FADD.FTZ R110, R91, R110 ;  /* 0x0000006e5b6e7221 */ /* 0x000fe40000010000 */
[-C--:B------:R-:W-:Y:S01]  /*10970*/  HMMA.16816.F32 R20, R44, R52.reuse, R20 ;  /* 0x000000342c14723c */ /* 0x080fe20000001814 */
[----:B------:R-:W-:Y:S02]  /*10980*/  FADD.FTZ R108, R81, R108 ;  /* 0x0000006c516c7221 */ /* 0x000fe40000010000 */
[----:B------:R-:W-:Y:S01]  /*10990*/  MUFU.EX2 R75, R75 ;  /* 0x0000004b004b7308 */ /* 0x000fe20000000800 */
[----:B------:R-:W-:Y:S04]  /*109a0*/  FADD.FTZ R110, R84, R110 ;  /* 0x0000006e546e7221 */ /* 0x000fe80000010000 */
[C---:B------:R-:W-:Y:S05]  /*109b0*/  HMMA.16816.F32 R24, R48.reuse, R52, R24 ;  /* 0x000000343018723c */ /* 0x040fea0000001818 */
[----:B------:R-:W-:Y:S02]  /*109c0*/  MUFU.EX2 R73, R73 ;  /* 0x0000004900497308 */ /* 0x000fe40000000800 */
[----:B------:R-:W-:Y:S01]  /*109d0*/  FFMA.FTZ R52, R159, c[0x0][0x23c], -R202 ;  /* 0x00008f009f347a23 */ /* 0x000fe200000108ca */
[-C--:B------:R-:W-:Y:S01]  /*109e0*/  HMMA.16816.F32 R28, R48, R54.reuse, R28 ;  /* 0x00000036301c723c */ /* 0x080fe2000000181c */
[----:B-1----:R-:W-:Y:S03]  /*109f0*/  FFMA.FTZ R60, R152, c[0x0][0x23c], -R200 ;  /* 0x00008f00983c7a23 */ /* 0x002fe600000108c8 */
[----:B--2---:R-:W-:Y:S03]  /*10a00*/  IMAD.MOV.U32 R239, RZ, RZ, R132 ;  /* 0x000000ffffef7224 */ /* 0x004fe600078e0084 */
[----:B------:R1:W2:Y:S01]  /*10a10*/  MUFU.EX2 R135, R60 ;  /* 0x0000003c00877308 */ /* 0x0002a20000000800 */
[----:B------:R-:W-:Y:S01]  /*10a20*/  HMMA.16816.F32 R32, R44, R54, R32 ;  /* 0x000000362c20723c */ /* 0x000fe20000001820 */
[----:B------:R-:W-:Y:S03]  /*10a30*/  FFMA.FTZ R48, R158, c[0x0][0x23c], -R202 ;  /* 0x00008f009e307a23 */ /* 0x000fe600000108ca */
[----:B------:R-:W-:Y:S02]  /*10a40*/  F2FP.PACK_AB R50, R79, R87 ;  /* 0x000000574f32723e */ /* 0x000fe400000000ff */
[----:B------:R-:W-:Y:S02]  /*10a50*/  F2FP.PACK_AB R49, R86, R92 ;  /* 0x0000005c5631723e */ /* 0x000fe400000000ff */
[----:B------:R-:W-:Y:S01]  /*10a60*/  F2FP.PACK_AB R44, R96, R97 ;  /* 0x00000061602c723e */ /* 0x000fe200000000ff */
[----:B------:R3:W-:Y:S03]  /*10a70*/  MUFU.EX2 R148, R48 ;  /* 0x0000003000947308 */ /* 0x0007e60000000800 */
[----:B------:R-:W-:Y:S02]  /*10a80*/  F2FP.PACK_AB R45, R94, R95 ;  /* 0x0000005f5e2d723e */ /* 0x000fe400000000ff */
[----:B------:R-:W-:Y:S02]  /*10a90*/  F2FP.PACK_AB R46, R84, R91 ;  /* 0x0000005b542e723e */ /* 0x000fe400000000ff */
[----:B------:R-:W-:Y:S02]  /*10aa0*/  F2FP.PACK_AB R47, R81, R89 ;  /* 0x00000059512f723e */ /* 0x000fe400000000ff */
[----:B------:R-:W-:Y:S01]  /*10ab0*/  F2FP.PACK_AB R51, R77, R85 ;  /* 0x000000554d33723e */ /* 0x000fe200000000ff */
[----:B------:R4:W-:Y:S01]  /*10ac0*/  MUFU.EX2 R138, R52 ;  /* 0x00000034008a7308 */ /* 0x0009e20000000800 */
[----:B-1----:R-:W1:Y:S03]  /*10ad0*/  LDSM.16.MT88.4 R60, [R211+0x4c00] ;  /* 0x004c0000d33c783b */ /* 0x002e660000004200 */
[-C--:B------:R-:W-:Y:S01]  /*10ae0*/  HMMA.16816.F32 R4, R44, R56.reuse, R4 ;  /* 0x000000382c04723c */ /* 0x080fe20000001804 */
[----:B--2---:R-:W-:Y:S05]  /*10af0*/  IMAD.MOV.U32 R246, RZ, RZ, R135 ;  /* 0x000000fffff67224 */ /* 0x004fea00078e0087 */
[----:B------:R-:W-:Y:S01]  /*10b00*/  MUFU.EX2 R72, R72 ;  /* 0x0000004800487308 */ /* 0x000fe20000000800 */
[----:B---3--:R-:W-:Y:S09]  /*10b10*/  F2FP.PACK_AB R48, R88, R93 ;  /* 0x0000005d5830723e */ /* 0x008ff200000000ff */
[----:B------:R-:W-:Y:S01]  /*10b20*/  MUFU.EX2 R71, R71 ;  /* 0x0000004700477308 */ /* 0x000fe20000000800 */
[C---:B------:R-:W-:Y:S01]  /*10b30*/  HMMA.16816.F32 R8, R48.reuse, R56, R8 ;  /* 0x000000383008723c */ /* 0x040fe20000001808 */
[--C-:B----4-:R-:W-:Y:S06]  /*10b40*/  FFMA.FTZ R52, R157, c[0x0][0x23c], -R201.reuse ;  /* 0x00008f009d347a23 */ /* 0x110fec00000108c9 */
[----:B------:R-:W-:Y:S01]  /*10b50*/  FFMA.FTZ R56, R156, c[0x0][0x23c], -R201 ;  /* 0x00008f009c387a23 */ /* 0x000fe200000108c9 */
[-C--:B------:R-:W-:Y:S01]  /*10b60*/  HMMA.16816.F32 R12, R48, R58.reuse, R12 ;  /* 0x0000003a300c723c */ /* 0x080fe2000000180c */
[----:B------:R2:W3:Y:S07]  /*10b70*/  MUFU.EX2 R133, R52 ;  /* 0x0000003400857308 */ /* 0x0004ee0000000800 */
[C---:B------:R-:W-:Y:S03]  /*10b80*/  HMMA.16816.F32 R16, R44.reuse, R58, R16 ;  /* 0x0000003a2c10723c */ /* 0x040fe60000001810 */
[----:B------:R4:W-:Y:S05]  /*10b90*/  MUFU.EX2 R136, R56 ;  /* 0x0000003800887308 */ /* 0x0009ea0000000800 */
[-C--:B-1----:R-:W-:Y:S05]  /*10ba0*/  HMMA.16816.F32 R20, R44, R60.reuse, R20 ;  /* 0x0000003c2c14723c */ /* 0x082fea0000001814 */
[----:B------:R-:W1:Y:S03]  /*10bb0*/  MUFU.EX2 R70, R70 ;  /* 0x0000004600467308 */ /* 0x000e660000000800 */
[C---:B------:R-:W-:Y:S01]  /*10bc0*/  HMMA.16816.F32 R24, R48.reuse, R60, R24 ;  /* 0x0000003c3018723c */ /* 0x040fe20000001818 */
[----:B--2---:R-:W2:Y:S03]  /*10bd0*/  LDSM.16.MT88.4 R52, [R212+0x5000] ;  /* 0x00500000d434783b */ /* 0x004ea60000004200 */
[----:B---3--:R-:W-:Y:S03]  /*10be0*/  IMAD.MOV.U32 R244, RZ, RZ, R133 ;  /* 0x000000fffff47224 */ /* 0x008fe600078e0085 */
[----:B------:R-:W-:Y:S01]  /*10bf0*/  MUFU.EX2 R78, R78 ;  /* 0x0000004e004e7308 */ /* 0x000fe20000000800 */
[-C--:B------:R-:W-:Y:S01]  /*10c00*/  HMMA.16816.F32 R28, R48, R62.reuse, R28 ;  /* 0x0000003e301c723c */ /* 0x080fe2000000181c */
[----:B----4-:R-:W-:Y:S06]  /*10c10*/  FFMA.FTZ R56, R163, c[0x0][0x23c], -R201 ;  /* 0x00008f00a3387a23 */ /* 0x010fec00000108c9 */
[----:B------:R-:W-:Y:S01]  /*10c20*/  FFMA.FTZ R48, R161, c[0x0][0x23c], -R199 ;  /* 0x00008f00a1307a23 */ /* 0x000fe200000108c7 */
[----:B------:R-:W-:Y:S01]  /*10c30*/  HMMA.16816.F32 R32, R44, R62, R32 ;  /* 0x0000003e2c20723c */ /* 0x000fe20000001820 */
[----:B------:R3:W-:Y:S06]  /*10c40*/  MUFU.EX2 R139, R56 ;  /* 0x00000038008b7308 */ /* 0x0007ec0000000800 */
[----:B------:R-:W-:Y:S01]  /*10c50*/  F2FP.PACK_AB R44, R76, R83 ;  /* 0x000000534c2c723e */ /* 0x000fe200000000ff */
[----:B------:R-:W-:Y:S01]  /*10c60*/  FADD.FTZ R83, R83, R110 ;  /* 0x0000006e53537221 */ /* 0x000fe20000010000 */
[C---:B------:R-:W-:Y:S02]  /*10c70*/  F2FP.PACK_AB R45, R75.reuse, R80 ;  /* 0x000000504b2d723e */ /* 0x040fe400000000ff */
[----:B------:R4:W5:Y:S01]  /*10c80*/  MUFU.EX2 R134, R48 ;  /* 0x0000003000867308 */ /* 0x0009620000000800 */
[----:B------:R-:W-:Y:S01]  /*10c90*/  F2FP.PACK_AB R46, R72, R73 ;  /* 0x00000049482e723e */ /* 0x000fe200000000ff */
[----:B------:R-:W-:Y:S01]  /*10ca0*/  FADD.FTZ R80, R80, R108 ;  /* 0x0000006c50507221 */ /* 0x000fe20000010000 */
[----:B-1----:R-:W-:Y:S01]  /*10cb0*/  F2FP.PACK_AB R47, R70, R71 ;  /* 0x00000047462f723e */ /* 0x002fe200000000ff */
[----:B------:R-:W-:Y:S02]  /*10cc0*/  FADD.FTZ R83, R76, R83 ;  /* 0x000000534c537221 */ /* 0x000fe40000010000 */
[----:B------:R-:W-:Y:S02]  /*10cd0*/  FADD.FTZ R80, R75, R80 ;  /* 0x000000504b507221 */ /* 0x000fe40000010000 */
[----:B------:R-:W-:Y:S02]  /*10ce0*/  FADD.FTZ R83, R73, R83 ;  /* 0x0000005349537221 */ /* 0x000fe40000010000 */
[----:B------:R-:W-:Y:S01]  /*10cf0*/  MUFU.EX2 R69, R69 ;  /* 0x0000004500457308 */ /* 0x000fe20000000800 */
[----:B------:R-:W-:Y:S02]  /*10d00*/  FADD.FTZ R80, R71, R80 ;  /* 0x0000005047507221 */ /* 0x000fe40000010000 */
[----:B------:R-:W-:Y:S01]  /*10d10*/  FADD.FTZ R83, R72, R83 ;  /* 0x0000005348537221 */ /* 0x000fe20000010000 */
[-C--:B--2---:R-:W-:Y:S01]  /*10d20*/  HMMA.16816.F32 R4, R44, R52.reuse, R4 ;  /* 0x000000342c04723c */ /* 0x084fe20000001804 */
[--C-:B---3--:R-:W-:Y:S02]  /*10d30*/  FFMA.FTZ R56, R162, c[0x0][0x23c], -R201.reuse ;  /* 0x00008f00a2387a23 */ /* 0x108fe400000108c9 */
[----:B------:R-:W-:Y:S02]  /*10d40*/  FFMA.FTZ R201, R198, c[0x0][0x23c], -R201 ;  /* 0x00008f00c6c97a23 */ /* 0x000fe400000108c9 */
[----:B------:R-:W-:Y:S01]  /*10d50*/  FADD.FTZ R80, R70, R80 ;  /* 0x0000005046507221 */ /* 0x000fe20000010000 */
[----:B------:R1:W-:Y:S01]  /*10d60*/  MUFU.EX2 R60, R56 ;  /* 0x00000038003c7308 */ /* 0x0003e20000000800 */
[--C-:B----4-:R-:W-:Y:S02]  /*10d70*/  FFMA.FTZ R48, R160, c[0x0][0x23c], -R199.reuse ;  /* 0x00008f00a0307a23 */ /* 0x110fe400000108c7 */
[----:B------:R-:W-:Y:S03]  /*10d80*/  FFMA.FTZ R199, R41, c[0x0][0x23c], -R199 ;  /* 0x00008f0029c77a23 */ /* 0x000fe600000108c7 */
[----:B------:R-:W-:Y:S04]  /*10d90*/  F2FP.PACK_AB R41, R246, R239 ;  /* 0x000000eff629723e */ /* 0x000fe800000000ff */
[----:B------:R-:W-:Y:S01]  /*10da0*/  MUFU.EX2 R68, R68 ;  /* 0x0000004400447308 */ /* 0x000fe20000000800 */
[----:B-----5:R-:W-:Y:S09]  /*10db0*/  IMAD.MOV.U32 R245, RZ, RZ, R134 ;  /* 0x000000fffff57224 */ /* 0x020ff200078e0086 */
[----:B------:R-:W2:Y:S01]  /*10dc0*/  MUFU.EX2 R67, R67 ;  /* 0x0000004300437308 */ /* 0x000ea20000000800 */
[----:B-1----:R-:W1:Y:S09]  /*10dd0*/  LDSM.16.MT88.4 R56, [R211+0x5000] ;  /* 0x00500000d338783b */ /* 0x002e720000004200 */
[----:B------:R-:W-:Y:S10]  /*10de0*/  MUFU.EX2 R74, R74 ;  /* 0x0000004a004a7308 */ /* 0x000ff40000000800 */
[----:B------:R-:W3:Y:S01]  /*10df0*/  MUFU.EX2 R66, R66 ;  /* 0x0000004200427308 */ /* 0x000ee20000000800 */
[----:B--2---:R-:W-:Y:S09]  /*10e00*/  F2FP.PACK_AB R50, R67, R68 ;  /* 0x000000444332723e */ /* 0x004ff200000000ff */
[----:B------:R-:W-:Y:S10]  /*10e10*/  MUFU.EX2 R65, R65 ;  /* 0x0000004100417308 */ /* 0x000ff40000000800 */
[----:B------:R-:W2:Y:S01]  /*10e20*/  MUFU.EX2 R64, R64 ;  /* 0x0000004000407308 */ /* 0x000ea20000000800 */
[----:B---3--:R-:W-:Y:S09]  /*10e30*/  F2FP.PACK_AB R49, R66, R74 ;  /* 0x0000004a4231723e */ /* 0x008ff200000000ff */
[----:B------:R3:W4:Y:S10]  /*10e40*/  MUFU.EX2 R137, R48 ;  /* 0x0000003000897308 */ /* 0x0007340000000800 */
[----:B------:R-:W5:Y:S01]  /*10e50*/  MUFU.EX2 R82, R82 ;  /* 0x0000005200527308 */ /* 0x000f620000000800 */
[----:B--2---:R-:W-:Y:S09]  /*10e60*/  F2FP.PACK_AB R51, R64, R65 ;  /* 0x000000414033723e */ /* 0x004ff200000000ff */
[----:B------:R-:W2:Y:S01]  /*10e70*/  MUFU.EX2 R90, R90 ;  /* 0x0000005a005a7308 */ /* 0x000ea20000000800 */
[C---:B---3--:R-:W-:Y:S01]  /*10e80*/  F2FP.PACK_AB R48, R69.reuse, R78 ;  /* 0x0000004e4530723e */ /* 0x048fe200000000ff */
[----:B----4-:R-:W-:Y:S02]  /*10e90*/  IMAD.MOV.U32 R198, RZ, RZ, R137 ;  /* 0x000000ffffc67224 */ /* 0x010fe400078e0089 */
[----:B------:R-:W-:Y:S06]  /*10ea0*/  FADD.FTZ R78, R78, R106 ;  /* 0x0000006a4e4e7221 */ /* 0x000fec0000010000 */
[----:B------:R-:W3:Y:S01]  /*10eb0*/  MUFU.EX2 R101, R101 ;  /* 0x0000006500657308 */ /* 0x000ee20000000800 */
[C---:B------:R-:W-:Y:S01]  /*10ec0*/  HMMA.16816.F32 R8, R48.reuse, R52, R8 ;  /* 0x000000343008723c */ /* 0x040fe20000001808 */
[----:B------:R-:W-:Y:S02]  /*10ed0*/  FADD.FTZ R78, R69, R78 ;  /* 0x0000004e454e7221 */ /* 0x000fe40000010000 */
[----:B-----5:R-:W-:Y:S02]  /*10ee0*/  FADD.FTZ R83, R82, R83 ;  /* 0x0000005352537221 */ /* 0x020fe40000010000 */
[----:B------:R-:W-:Y:S03]  /*10ef0*/  FADD.FTZ R78, R68, R78 ;  /* 0x0000004e444e7221 */ /* 0x000fe60000010000 */
[-C--:B------:R-:W-:Y:S01]  /*10f00*/  HMMA.16816.F32 R12, R48, R54.reuse, R12 ;  /* 0x00000036300c723c */ /* 0x080fe2000000180c */
[----:B------:R-:W4:Y:S03]  /*10f10*/  MUFU.EX2 R104, R104 ;  /* 0x0000006800687308 */ /* 0x000f260000000800 */
[----:B------:R-:W-:Y:S02]  /*10f20*/  FADD.FTZ R78, R67, R78 ;  /* 0x0000004e434e7221 */ /* 0x000fe40000010000 */
[----:B--2---:R-:W-:Y:S02]  /*10f30*/  FADD.FTZ R83, R90, R83 ;  /* 0x000000535a537221 */ /* 0x004fe40000010000 */
[C---:B------:R-:W-:Y:S01]  /*10f40*/  HMMA.16816.F32 R16, R44.reuse, R54, R16 ;  /* 0x000000362c10723c */ /* 0x040fe20000001810 */
[----:B------:R-:W2:Y:S02]  /*10f50*/  LDSM.16.MT88.4 R52, [R212+0x5400] ;  /* 0x00540000d434783b */ /* 0x000ea40000004200 */
[----:B------:R-:W-:Y:S01]  /*10f60*/  MUFU.EX2 R122, R122 ;  /* 0x0000007a007a7308 */ /* 0x000fe20000000800 */
[----:B---3--:R-:W-:Y:S04]  /*10f70*/  FADD.FTZ R80, R101, R80 ;  /* 0x0000005065507221 */ /* 0x008fe80000010000 */
[-C--:B-1----:R-:W-:Y:S05]  /*10f80*/  HMMA.16816.F32 R20, R44, R56.reuse, R20 ;  /* 0x000000382c14723c */ /* 0x082fea0000001814 */
[----:B------:R-:W1:Y:S03]  /*10f90*/  MUFU.EX2 R126, R126 ;  /* 0x0000007e007e7308 */ /* 0x000e660000000800 */
[C---:B------:R-:W-:Y:S01]  /*10fa0*/  HMMA.16816.F32 R24, R48.reuse, R56, R24 ;  /* 0x000000383018723c */ /* 0x040fe20000001818 */
[----:B----4-:R-:W-:Y:S06]  /*10fb0*/  FADD.FTZ R80, R104, R80 ;  /* 0x0000005068507221 */ /* 0x010fec0000010000 */
[----:B------:R-:W3:Y:S01]  /*10fc0*/  MUFU.EX2 R141, R141 ;  /* 0x0000008d008d7308 */ /* 0x000ee20000000800 */
[----:B------:R-:W-:Y:S01]  /*10fd0*/  FFMA.FTZ R56, R168, c[0x0][0x23c], -R200 ;  /* 0x00008f00a8387a23 */ /* 0x000fe200000108c8 */
[-C--:B------:R-:W-:Y:S03]  /*10fe0*/  HMMA.16816.F32 R28, R48, R58.reuse, R28 ;  /* 0x0000003a301c723c */ /* 0x080fe6000000181c */
[----:B------:R-:W-:Y:S02]  /*10ff0*/  IMAD.MOV.U32 R168, RZ, RZ, R60 ;  /* 0x000000ffffa87224 */ /* 0x000fe400078e003c */
[----:B------:R-:W4:Y:S01]  /*11000*/  LDSM.16.MT88.4 R60, [R211+0x5400] ;  /* 0x00540000d33c783b */ /* 0x000f220000004200 */
[----:B------:R-:W-:Y:S02]  /*11010*/  FFMA.FTZ R57, R172, c[0x0][0x23c], -R202 ;  /* 0x00008f00ac397a23 */ /* 0x000fe400000108ca */
[----:B------:R-:W5:Y:S01]  /*11020*/  MUFU.EX2 R140, R140 ;  /* 0x0000008c008c7308 */ /* 0x000f620000000800 */
[----:B------:R-:W-:Y:S01]  /*11030*/  IMAD.MOV.U32 R172, RZ, RZ, R148 ;  /* 0x000000ffffac7224 */ /* 0x000fe200078e0094 */
[----:B------:R-:W-:Y:S02]  /*11040*/  HMMA.16816.F32 R32, R44, R58, R32 ;  /* 0x0000003a2c20723c */ /* 0x000fe40000001820 */
[----:B------:R-:W-:Y:S01]  /*11050*/  FFMA.FTZ R200, R131, c[0x0][0x23c], -R200 ;  /* 0x00008f0083c87a23 */ /* 0x000fe200000108c8 */
[----:B------:R-:W-:Y:S01]  /*11060*/  LDSM.16.MT88.4 R148, [R212+0x5c00] ;  /* 0x005c0000d494783b */ /* 0x000fe20000004200 */
[----:B------:R-:W-:Y:S02]  /*11070*/  IMAD.MOV.U32 R131, RZ, RZ, R138 ;  /* 0x000000ffff837224 */ /* 0x000fe400078e008a */
[----:B------:R-:W-:Y:S01]  /*11080*/  FFMA.FTZ R202, R173, c[0x0][0x23c], -R202 ;  /* 0x00008f00adca7a23 */ /* 0x000fe200000108ca */
[----:B------:R-:W-:Y:S01]  /*11090*/  F2FP.PACK_AB R44, R90, R82 ;  /* 0x000000525a2c723e */ /* 0x000fe200000000ff */
[----:B------:R-:W4:Y:S01]  /*110a0*/  MUFU.EX2 R143, R143 ;  /* 0x0000008f008f7308 */ /* 0x000f220000000800 */
[----:B------:R-:W-:Y:S03]  /*110b0*/  F2FP.PACK_AB R45, R104, R101 ;  /* 0x00000065682d723e */ /* 0x000fe600000000ff */
[----:B-1----:R-:W-:Y:S01]  /*110c0*/  F2FP.PACK_AB R46, R126, R122 ;  /* 0x0000007a7e2e723e */ /* 0x002fe200000000ff */
[----:B------:R-:W-:Y:S02]  /*110d0*/  FADD.FTZ R59, R176, R190 ;  /* 0x000000beb03b7221 */ /* 0x000fe40000010000 */
[----:B------:R-:W-:Y:S02]  /*110e0*/  IMAD.MOV.U32 R173, RZ, RZ, R139 ;  /* 0x000000ffffad7224 */ /* 0x000fe400078e008b */
[----:B------:R-:W-:Y:S01]  /*110f0*/  FADD.FTZ R59, R42, R59 ;  /* 0x0000003b2a3b7221 */ /* 0x000fe20000010000 */
[----:B------:R-:W1:Y:S01]  /*11100*/  MUFU.EX2 R142, R142 ;  /* 0x0000008e008e7308 */ /* 0x000e620000000800 */
[----:B------:R-:W-:Y:S01]  /*11110*/  F2FP.PACK_AB R42, R172, R131 ;  /* 0x00000083ac2a723e */ /* 0x000fe200000000ff */
[----:B---3--:R-:W-:Y:S01]  /*11120*/  FADD.FTZ R80, R141, R80 ;  /* 0x000000508d507221 */ /* 0x008fe20000010000 */
[----:B-----5:R-:W-:Y:S01]  /*11130*/  F2FP.PACK_AB R47, R140, R141 ;  /* 0x0000008d8c2f723e */ /* 0x020fe200000000ff */
[----:B------:R-:W-:Y:S02]  /*11140*/  FADD.FTZ R59, R124, R59 ;  /* 0x0000003b7c3b7221 */ /* 0x000fe40000010000 */
[----:B------:R-:W-:Y:S02]  /*11150*/  FADD.FTZ R83, R122, R83 ;  /* 0x000000537a537221 */ /* 0x000fe40000010000 */
[----:B------:R-:W-:Y:S02]  /*11160*/  FADD.FTZ R59, R118, R59 ;  /* 0x0000003b763b7221 */ /* 0x000fe40000010000 */
[----:B------:R-:W3:Y:S01]  /*11170*/  MUFU.EX2 R144, R144 ;  /* 0x0000009000907308 */ /* 0x000ee20000000800 */
[-C--:B--2---:R-:W-:Y:S01]  /*11180*/  HMMA.16816.F32 R4, R44, R52.reuse, R4 ;  /* 0x000000342c04723c */ /* 0x084fe20000001804 */
[----:B------:R-:W-:Y:S02]  /*11190*/  FADD.FTZ R80, R140, R80 ;  /* 0x000000508c507221 */ /* 0x000fe40000010000 */
[----:B------:R-:W-:Y:S02]  /*111a0*/  FADD.FTZ R59, R113, R59 ;  /* 0x0000003b713b7221 */ /* 0x000fe40000010000 */
[----:B----4-:R-:W-:Y:S02]  /*111b0*/  FADD.FTZ R78, R143, R78 ;  /* 0x0000004e8f4e7221 */ /* 0x010fe40000010000 */
[----:B------:R-:W-:Y:S02]  /*111c0*/  FADD.FTZ R59, R112, R59 ;  /* 0x0000003b703b7221 */ /* 0x000fe40000010000 */
[----:B------:R-:W2:Y:S03]  /*111d0*/  MUFU.EX2 R145, R145 ;  /* 0x0000009100917308 */ /* 0x000ea60000000800 */
[----:B------:R-:W-:Y:S01]  /*111e0*/  FADD.FTZ R59, R105, R59 ;  /* 0x0000003b693b7221 */ /* 0x000fe20000010000 */
[C---:B-1----:R-:W-:Y:S01]  /*111f0*/  F2FP.PACK_AB R48, R142.reuse, R143 ;  /* 0x0000008f8e30723e */ /* 0x042fe200000000ff */
[----:B------:R-:W-:Y:S02]  /*11200*/  FADD.FTZ R78, R142, R78 ;  /* 0x0000004e8e4e7221 */ /* 0x000fe40000010000 */
[----:B------:R-:W-:Y:S02]  /*11210*/  FADD.FTZ R59, R102, R59 ;  /* 0x0000003b663b7221 */ /* 0x000fe40000010000 */
[----:B------:R-:W-:Y:S01]  /*11220*/  FADD.FTZ R83, R126, R83 ;  /* 0x000000537e537221 */ /* 0x000fe20000010000 */
[----:B------:R-:W-:Y:S01]  /*11230*/  MUFU.EX2 R146, R146 ;  /* 0x0000009200927308 */ /* 0x000fe20000000800 */
[----:B------:R-:W-:Y:S02]  /*11240*/  FADD.FTZ R59, R98, R59 ;  /* 0x0000003b623b7221 */ /* 0x000fe40000010000 */
[----:B------:R-:W-:Y:S02]  /*11250*/  FADD.FTZ R80, R239, R80 ;  /* 0x00000050ef507221 */ /* 0x000fe40000010000 */
[----:B------:R-:W-:Y:S02]  /*11260*/  FADD.FTZ R59, R92, R59 ;  /* 0x0000003b5c3b7221 */ /* 0x000fe40000010000 */
[----:B---3--:R-:W-:Y:S02]  /*11270*/  FADD.FTZ R78, R144, R78 ;  /* 0x0000004e904e7221 */ /* 0x008fe40000010000 */
[----:B------:R-:W-:Y:S01]  /*11280*/  FADD.FTZ R59, R86, R59 ;  /* 0x0000003b563b7221 */ /* 0x000fe20000010000 */
[----:B------:R-:W1:Y:S01]  /*11290*/  MUFU.EX2 R147, R147 ;  /* 0x0000009300937308 */ /* 0x000e620000000800 */
[----:B------:R-:W-:Y:S02]  /*112a0*/  FADD.FTZ R80, R246, R80 ;  /* 0x00000050f6507221 */ /* 0x000fe40000010000 */
[----:B------:R-:W-:Y:S01]  /*112b0*/  FADD.FTZ R59, R85, R59 ;  /* 0x0000003b553b7221 */ /* 0x000fe20000010000 */
[C---:B--2---:R-:W-:Y:S01]  /*112c0*/  F2FP.PACK_AB R50, R145.reuse, R144 ;  /* 0x000000909132723e */ /* 0x044fe200000000ff */
[----:B------:R-:W-:Y:S02]  /*112d0*/  FADD.FTZ R78, R145, R78 ;  /* 0x0000004e914e7221 */ /* 0x000fe40000010000 */
[----:B------:R-:W-:Y:S02]  /*112e0*/  FADD.FTZ R59, R77, R59 ;  /* 0x0000003b4d3b7221 */ /* 0x000fe40000010000 */
[----:B------:R-:W-:Y:S01]  /*112f0*/  FADD.FTZ R78, R244, R78 ;  /* 0x0000004ef44e7221 */ /* 0x000fe20000010000 */
[----:B------:R-:W2:Y:S01]  /*11300*/  MUFU.EX2 R164, R164 ;  /* 0x000000a400a47308 */ /* 0x000ea20000000800 */
[----:B------:R-:W-:Y:S04]  /*11310*/  FADD.FTZ R59, R74, R59 ;  /* 0x0000003b4a3b7221 */ /* 0x000fe80000010000 */
[----:B------:R-:W-:Y:S04]  /*11320*/  FADD.FTZ R59, R66, R59 ;  /* 0x0000003b423b7221 */ /* 0x000fe80000010000 */
[----:B------:R-:W-:Y:S01]  /*11330*/  FADD.FTZ R59, R65, R59 ;  /* 0x0000003b413b7221 */ /* 0x000fe20000010000 */
[----:B------:R-:W3:Y:S03]  /*11340*/  MUFU.EX2 R165, R165 ;  /* 0x000000a500a57308 */ /* 0x000ee60000000800 */
[----:B------:R-:W-:Y:S01]  /*11350*/  FADD.FTZ R59, R64, R59 ;  /* 0x0000003b403b7221 */ /* 0x000fe20000010000 */
[C---:B-1----:R-:W-:Y:S03]  /*11360*/  F2FP.PACK_AB R49, R147.reuse, R146 ;  /* 0x000000929331723e */ /* 0x042fe600000000ff */
[----:B------:R-:W-:Y:S03]  /*11370*/  FADD.FTZ R59, R146, R59 ;  /* 0x0000003b923b7221 */ /* 0x000fe60000010000 */
[----:B------:R-:W1:Y:S01]  /*11380*/  MUFU.EX2 R166, R166 ;  /* 0x000000a600a67308 */ /* 0x000e620000000800 */
[----:B------:R-:W-:Y:S04]  /*11390*/  FADD.FTZ R59, R147, R59 ;  /* 0x0000003b933b7221 */ /* 0x000fe80000010000 */
[----:B--2---:R-:W-:Y:S05]  /*113a0*/  FADD.FTZ R59, R164, R59 ;  /* 0x0000003ba43b7221 */ /* 0x004fea0000010000 */
[----:B------:R-:W2:Y:S01]  /*113b0*/  MUFU.EX2 R167, R167 ;  /* 0x000000a700a77308 */ /* 0x000ea20000000800 */
[C---:B---3--:R-:W-:Y:S01]  /*113c0*/  F2FP.PACK_AB R51, R165.reuse, R164 ;  /* 0x000000a4a533723e */ /* 0x048fe200000000ff */
[----:B------:R-:W-:Y:S02]  /*113d0*/  FADD.FTZ R59, R165, R59 ;  /* 0x0000003ba53b7221 */ /* 0x000fe40000010000 */
[----:B------:R-:W-:Y:S02]  /*113e0*/  IMAD.MOV.U32 R164, RZ, RZ, R0 ;  /* 0x000000ffffa47224 */ /* 0x000fe400078e0000 */
[----:B------:R-:W-:Y:S04]  /*113f0*/  FADD.FTZ R59, R245, R59 ;  /* 0x0000003bf53b7221 */ /* 0x000fe80000010000 */
[----:B------:R-:W3:Y:S01]  /*11400*/  MUFU.EX2 R252, R252 ;  /* 0x000000fc00fc7308 */ /* 0x000ee20000000800 */
[C---:B------:R-:W-:Y:S01]  /*11410*/  HMMA.16816.F32 R8, R48.reuse, R52, R8 ;  /* 0x000000343008723c */ /* 0x040fe20000001808 */
[----:B------:R-:W-:Y:S02]  /*11420*/  IMAD.MOV.U32 R165, RZ, RZ, R2 ;  /* 0x000000ffffa57224 */ /* 0x000fe400078e0002 */
[----:B-1----:R-:W-:Y:S02]  /*11430*/  FADD.FTZ R83, R166, R83 ;  /* 0x00000053a6537221 */ /* 0x002fe40000010000 */
[----:B------:R-:W-:Y:S03]  /*11440*/  FADD.FTZ R59, R198, R59 ;  /* 0x0000003bc63b7221 */ /* 0x000fe60000010000 */
[-C--:B------:R-:W-:Y:S01]  /*11450*/  HMMA.16816.F32 R12, R48, R54.reuse, R12 ;  /* 0x00000036300c723c */ /* 0x080fe2000000180c */
[----:B------:R-:W1:Y:S03]  /*11460*/  MUFU.EX2 R203, R203 ;  /* 0x000000cb00cb7308 */ /* 0x000e660000000800 */
[C---:B--2---:R-:W-:Y:S01]  /*11470*/  F2FP.PACK_AB R40, R167.reuse, R166 ;  /* 0x000000a6a728723e */ /* 0x044fe200000000ff */
[----:B------:R-:W-:Y:S03]  /*11480*/  FADD.FTZ R83, R167, R83 ;  /* 0x00000053a7537221 */ /* 0x000fe60000010000 */
[C---:B------:R-:W-:Y:S01]  /*11490*/  HMMA.16816.F32 R16, R44.reuse, R54, R16 ;  /* 0x000000362c10723c */ /* 0x040fe20000001810 */
[----:B------:R-:W2:Y:S02]  /*114a0*/  LDSM.16.MT88.4 R52, [R212+0x5800] ;  /* 0x00580000d434783b */ /* 0x000ea40000004200 */
[----:B------:R4:W-:Y:S01]  /*114b0*/  MUFU.EX2 R58, R130 ;  /* 0x00000082003a7308 */ /* 0x0009e20000000800 */
[----:B------:R-:W-:Y:S02]  /*114c0*/  FADD.FTZ R83, R131, R83 ;  /* 0x0000005383537221 */ /* 0x000fe40000010000 */
[----:B------:R-:W-:Y:S02]  /*114d0*/  IMAD.MOV.U32 R166, RZ, RZ, R3 ;  /* 0x000000ffffa67224 */ /* 0x000fe400078e0003 */
[-C--:B------:R-:W-:Y:S01]  /*114e0*/  HMMA.16816.F32 R20, R44, R60.reuse, R20 ;  /* 0x0000003c2c14723c */ /* 0x080fe20000001814 */
[----:B---3--:R-:W-:Y:S03]  /*114f0*/  FADD.FTZ R80, R252, R80 ;  /* 0x00000050fc507221 */ /* 0x008fe60000010000 */
[----:B------:R-:W-:Y:S01]  /*11500*/  FADD.FTZ R83, R172, R83 ;  /* 0x00000053ac537221 */ /* 0x000fe20000010000 */
[----:B------:R-:W3:Y:S01]  /*11510*/  MUFU.EX2 R251, R251 ;  /* 0x000000fb00fb7308 */ /* 0x000ee20000000800 */
[----:B------:R-:W-:Y:S02]  /*11520*/  IMAD.MOV.U32 R167, RZ, RZ, R36 ;  /* 0x000000ffffa77224 */ /* 0x000fe400078e0024 */
[C---:B------:R-:W-:Y:S01]  /*11530*/  HMMA.16816.F32 R24, R48.reuse, R60, R24 ;  /* 0x0000003c3018723c */ /* 0x040fe20000001818 */
[C---:B-1----:R-:W-:Y:S03]  /*11540*/  F2FP.PACK_AB R43, R203.reuse, R252 ;  /* 0x000000fccb2b723e */ /* 0x042fe600000000ff */
[----:B------:R-:W-:Y:S03]  /*11550*/  FADD.FTZ R80, R203, R80 ;  /* 0x00000050cb507221 */ /* 0x000fe60000010000 */
[----:B------:R-:W1:Y:S01]  /*11560*/  MUFU.EX2 R250, R250 ;  /* 0x000000fa00fa7308 */ /* 0x000e620000000800 */
[-C--:B------:R-:W-:Y:S01]  /*11570*/  HMMA.16816.F32 R28, R48, R62.reuse, R28 ;  /* 0x0000003e301c723c */ /* 0x080fe2000000181c */
[----:B------:R-:W5:Y:S03]  /*11580*/  LDSM.16.MT88.4 R48, [R211+0x5800] ;  /* 0x00580000d330783b */ /* 0x000f660000004200 */
[----:B----4-:R-:W-:Y:S04]  /*11590*/  IMAD.MOV.U32 R130, RZ, RZ, R136 ;  /* 0x000000ffff827224 */ /* 0x010fe800078e0088 */
[----:B------:R-:W-:Y:S01]  /*115a0*/  HMMA.16816.F32 R32, R44, R62, R32 ;  /* 0x0000003e2c20723c */ /* 0x000fe20000001820 */
[----:B------:R-:W4:Y:S03]  /*115b0*/  MUFU.EX2 R187, R187 ;  /* 0x000000bb00bb7308 */ /* 0x000f260000000800 */
[C---:B------:R-:W-:Y:S02]  /*115c0*/  FADD.FTZ R78, R130.reuse, R78 ;  /* 0x0000004e824e7221 */ /* 0x040fe40000010000 */
[----:B---3--:R-:W-:Y:S01]  /*115d0*/  FADD.FTZ R59, R251, R59 ;  /* 0x0000003bfb3b7221 */ /* 0x008fe20000010000 */
[----:B------:R-:W-:Y:S01]  /*115e0*/  F2FP.PACK_AB R44, R130, R244 ;  /* 0x000000f4822c723e */ /* 0x000fe200000000ff */
[----:B------:R-:W-:Y:S01]  /*115f0*/  FADD.FTZ R78, R173, R78 ;  /* 0x0000004ead4e7221 */ /* 0x000fe20000010000 */
[-C--:B--2---:R-:W-:Y:S02]  /*11600*/  HMMA.16816.F32 R4, R40, R52.reuse, R4 ;  /* 0x000000342804723c */ /* 0x084fe40000001804 */
[----:B------:R-:W2:Y:S01]  /*11610*/  MUFU.EX2 R174, R174 ;  /* 0x000000ae00ae7308 */ /* 0x000ea20000000800 */
[C---:B------:R-:W-:Y:S01]  /*11620*/  F2FP.PACK_AB R46, R168.reuse, R173 ;  /* 0x000000ada82e723e */ /* 0x040fe200000000ff */
[----:B------:R-:W-:Y:S01]  /*11630*/  FADD.FTZ R78, R168, R78 ;  /* 0x0000004ea84e7221 */ /* 0x000fe20000010000 */
[----:B------:R-:W-:Y:S01]  /*11640*/  F2FP.PACK_AB R45, R198, R245 ;  /* 0x000000f5c62d723e */ /* 0x000fe200000000ff */
[C---:B-1----:R-:W-:Y:S01]  /*11650*/  FADD.FTZ R59, R250.reuse, R59 ;  /* 0x0000003bfa3b7221 */ /* 0x042fe20000010000 */
[----:B------:R-:W-:Y:S01]  /*11660*/  F2FP.PACK_AB R47, R250, R251 ;  /* 0x000000fbfa2f723e */ /* 0x000fe200000000ff */
[----:B------:R-:W-:Y:S04]  /*11670*/  IMAD.MOV.U32 R250, RZ, RZ, R247 ;  /* 0x000000fffffa7224 */ /* 0x000fe800078e00f7 */
[----:B------:R-:W1:Y:S02]  /*11680*/  MUFU.EX2 R169, R169 ;  /* 0x000000a900a97308 */ /* 0x000e640000000800 */
[C---:B------:R-:W-:Y:S01]  /*11690*/  HMMA.16816.F32 R8, R44.reuse, R52, R8 ;  /* 0x000000342c08723c */ /* 0x040fe20000001808 */
[----:B----4-:R-:W-:Y:S07]  /*116a0*/  FADD.FTZ R83, R187, R83 ;  /* 0x00000053bb537221 */ /* 0x010fee0000010000 */
[----:B------:R-:W3:Y:S01]  /*116b0*/  MUFU.EX2 R56, R56 ;  /* 0x0000003800387308 */ /* 0x000ee20000000800 */
[-C--:B------:R-:W-:Y:S03]  /*116c0*/  HMMA.16816.F32 R12, R44, R54.reuse, R12 ;  /* 0x000000362c0c723c */ /* 0x080fe6000000180c */
[C---:B--2---:R-:W-:Y:S01]  /*116d0*/  F2FP.PACK_AB R132, R174.reuse, R187 ;  /* 0x000000bbae84723e */ /* 0x044fe200000000ff */
[----:B------:R-:W-:Y:S04]  /*116e0*/  FADD.FTZ R83, R174, R83 ;  /* 0x00000053ae537221 */ /* 0x000fe80000010000 */
[C---:B------:R-:W-:Y:S01]  /*116f0*/  HMMA.16816.F32 R16, R40.reuse, R54, R16 ;  /* 0x000000362810723c */ /* 0x040fe20000001810 */
[----:B------:R-:W2:Y:S03]  /*11700*/  MUFU.EX2 R57, R57 ;  /* 0x0000003900397308 */ /* 0x000ea60000000800 */
[----:B-1----:R-:W-:Y:S04]  /*11710*/  FADD.FTZ R80, R169, R80 ;  /* 0x00000050a9507221 */ /* 0x002fe80000010000 */
[-C--:B-----5:R-:W-:Y:S03]  /*11720*/  HMMA.16816.F32 R20, R40, R48.reuse, R20 ;  /* 0x000000302814723c */ /* 0x0a0fe60000001814 */
[----:B------:R-:W1:Y:S01]  /*11730*/  MUFU.EX2 R202, R202 ;  /* 0x000000ca00ca7308 */ /* 0x000e620000000800 */
[C---:B---3--:R-:W-:Y:S04]  /*11740*/  F2FP.PACK_AB R133, R56.reuse, R169 ;  /* 0x000000a93885723e */ /* 0x048fe800000000ff */
[C---:B------:R-:W-:Y:S01]  /*11750*/  HMMA.16816.F32 R24, R44.reuse, R48, R24 ;  /* 0x000000302c18723c */ /* 0x040fe20000001818 */
[----:B------:R-:W-:Y:S04]  /*11760*/  FADD.FTZ R80, R56, R80 ;  /* 0x0000005038507221 */ /* 0x000fe80000010000 */
[----:B------:R-:W3:Y:S01]  /*11770*/  MUFU.EX2 R200, R200 ;  /* 0x000000c800c87308 */ /* 0x000ee20000000800 */
[----:B------:R-:W-:Y:S02]  /*11780*/  FADD.FTZ R80, R58, R80 ;  /* 0x000000503a507221 */ /* 0x000fe40000010000 */
[-C--:B------:R-:W-:Y:S01]  /*11790*/  HMMA.16816.F32 R28, R44, R50.reuse, R28 ;  /* 0x000000322c1c723c */ /* 0x080fe2000000181c */
[----:B--2---:R-:W-:Y:S06]  /*117a0*/  FADD.FTZ R83, R57, R83 ;  /* 0x0000005339537221 */ /* 0x004fec0000010000 */
[----:B------:R-:W2:Y:S01]  /*117b0*/  MUFU.EX2 R37, R193 ;  /* 0x000000c100257308 */ /* 0x000ea20000000800 */
[----:B------:R-:W-:Y:S01]  /*117c0*/  HMMA.16816.F32 R32, R40, R50, R32 ;  /* 0x000000322820723c */ /* 0x000fe20000001820 */
[----:B------:R-:W4:Y:S03]  /*117d0*/  LDSM.16.MT88.4 R40, [R211+0x5c00] ;  /* 0x005c0000d328783b */ /* 0x000f260000004200 */
[C---:B-1----:R-:W-:Y:S01]  /*117e0*/  F2FP.PACK_AB R134, R202.reuse, R57 ;  /* 0x00000039ca86723e */ /* 0x042fe200000000ff */
[----:B------:R-:W-:Y:S04]  /*117f0*/  FADD.FTZ R246, R202, R83 ;  /* 0x00000053caf67221 */ /* 0x000fe80000010000 */
[----:B------:R-:W1:Y:S03]  /*11800*/  MUFU.EX2 R38, R194 ;  /* 0x000000c200267308 */ /* 0x000e660000000800 */
[C---:B---3--:R-:W-:Y:S01]  /*11810*/  F2FP.PACK_AB R135, R200.reuse, R58 ;  /* 0x0000003ac887723e */ /* 0x048fe200000000ff */
[----:B------:R-:W-:Y:S06]  /*11820*/  FADD.FTZ R245, R200, R80 ;  /* 0x00000050c8f57221 */ /* 0x000fec0000010000 */
[----:B------:R-:W3:Y:S01]  /*11830*/  MUFU.EX2 R196, R196 ;  /* 0x000000c400c47308 */ /* 0x000ee20000000800 */
[-C--:B------:R-:W-:Y:S01]  /*11840*/  HMMA.16816.F32 R160, R132, R148.reuse, R4 ;  /* 0x0000009484a0723c */ /* 0x080fe20000001804 */
[----:B--2---:R-:W-:Y:S08]  /*11850*/  FADD.FTZ R78, R37, R78 ;  /* 0x0000004e254e7221 */ /* 0x004ff00000010000 */
[----:B------:R-:W2:Y:S03]  /*11860*/  MUFU.EX2 R201, R201 ;  /* 0x000000c900c97308 */ /* 0x000ea60000000800 */
[C---:B-1----:R-:W-:Y:S01]  /*11870*/  F2FP.PACK_AB R136, R38.reuse, R37 ;  /* 0x000000252688723e */ /* 0x042fe200000000ff */
[----:B------:R-:W-:Y:S06]  /*11880*/  FADD.FTZ R78, R38, R78 ;  /* 0x0000004e264e7221 */ /* 0x000fec0000010000 */
[----:B------:R-:W1:Y:S01]  /*11890*/  MUFU.EX2 R195, R195 ;  /* 0x000000c300c37308 */ /* 0x000e620000000800 */
[----:B---3--:R-:W-:Y:S09]  /*118a0*/  FADD.FTZ R78, R196, R78 ;  /* 0x0000004ec44e7221 */ /* 0x008ff20000010000 */
[----:B------:R-:W3:Y:S01]  /*118b0*/  MUFU.EX2 R197, R197 ;  /* 0x000000c500c57308 */ /* 0x000ee20000000800 */
[C---:B--2---:R-:W-:Y:S01]  /*118c0*/  F2FP.PACK_AB R138, R201.reuse, R196 ;  /* 0x000000c4c98a723e */ /* 0x044fe200000000ff */
[----:B------:R-:W-:Y:S08]  /*118d0*/  FADD.FTZ R244, R201, R78 ;  /* 0x0000004ec9f47221 */ /* 0x000ff00000010000 */
[----:B------:R-:W2:Y:S01]  /*118e0*/  MUFU.EX2 R192, R192 ;  /* 0x000000c000c07308 */ /* 0x000ea20000000800 */
[----:B-1----:R-:W-:Y:S09]  /*118f0*/  FADD.FTZ R59, R195, R59 ;  /* 0x0000003bc33b7221 */ /* 0x002ff20000010000 */
[----:B------:R-:W1:Y:S01]  /*11900*/  MUFU.EX2 R199, R199 ;  /* 0x000000c700c77308 */ /* 0x000e620000000800 */
[C---:B---3--:R-:W-:Y:S01]  /*11910*/  F2FP.PACK_AB R137, R197.reuse, R195 ;  /* 0x000000c3c589723e */ /* 0x048fe200000000ff */
[----:B------:R-:W-:Y:S04]  /*11920*/  FADD.FTZ R59, R197, R59 ;  /* 0x0000003bc53b7221 */ /* 0x000fe80000010000 */
[----:B--2---:R-:W-:Y:S01]  /*11930*/  FADD.FTZ R59, R192, R59 ;  /* 0x0000003bc03b7221 */ /* 0x004fe20000010000 */
[C---:B-1----:R-:W-:Y:S03]  /*11940*/  F2FP.PACK_AB R139, R199.reuse, R192 ;  /* 0x000000c0c78b723e */ /* 0x042fe600000000ff */
[----:B------:R-:W-:Y:S04]  /*11950*/  FADD.FTZ R239, R199, R59 ;  /* 0x0000003bc7ef7221 */ /* 0x000fe80000010000 */
[C---:B------:R-:W-:Y:S08]  /*11960*/  HMMA.16816.F32 R156, R136.reuse, R148, R8 ;  /* 0x00000094889c723c */ /* 0x040ff00000001808 */
[-C--:B------:R-:W-:Y:S08]  /*11970*/  HMMA.16816.F32 R152, R136, R150.reuse, R12 ;  /* 0x000000968898723c */ /* 0x080ff0000000180c */
[C---:B------:R-:W-:Y:S08]  /*11980*/  HMMA.16816.F32 R148, R132.reuse, R150, R16 ;  /* 0x000000968494723c */ /* 0x040ff00000001810 */
[-C--:B----4-:R-:W-:Y:S08]  /*11990*/  HMMA.16816.F32 R144, R132, R40.reuse, R20 ;  /* 0x000000288490723c */ /* 0x090ff00000001814 */
[C---:B------:R-:W-:Y:S08]  /*119a0*/  HMMA.16816.F32 R140, R136.reuse, R40, R24 ;  /* 0x00000028888c723c */ /* 0x040ff00000001818 */
[-C--:B------:R-:W-:Y:S08]  /*119b0*/  HMMA.16816.F32 R136, R136, R42.reuse, R28 ;  /* 0x0000002a8888723c */ /* 0x080ff0000000181c */
[----:B------:R-:W-:Y:S01]  /*119c0*/  HMMA.16816.F32 R132, R132, R42, R32 ;  /* 0x0000002a8484723c */ /* 0x000fe20000001820 */
[----:B------:R-:W-:-:S07]  /*119d0*/  @P0 BRA `(.L_x_158) ;  /* 0xffffac1000000947 */ /* 0x000fce000383ffff */
.L_x_157:
[----:B------:R-:W1:Y:S01]  /*119e0*/  SHFL.BFLY PT, R6, R245, 0x2, 0x1f ;  /* 0x0c401f00f5067f89 */ /* 0x000e6200000e0000 */
[C---:B------:R-:W-:Y:S01]  /*119f0*/  ISETP.NE.AND P0, PT, R223.reuse, -0x1, PT ;  /* 0xffffffffdf00780c */ /* 0x040fe20003f05270 */
[----:B------:R-:W-:Y:S01]  /*11a00*/  IMAD.MOV.U32 R15, RZ, RZ, 0x3f800000 ;  /* 0x3f800000ff0f7424 */ /* 0x000fe200078e00ff */
[----:B------:R-:W-:Y:S01]  /*11a10*/  MOV R13, 0x3f800000 ;  /* 0x3f800000000d7802 */ /* 0x000fe20000000f00 */
[----:B------:R-:W2:Y:S01]  /*11a20*/  SHFL.BFLY PT, R5, R246, 0x2, 0x1f ;  /* 0x0c401f00f6057f89 */ /* 0x000ea200000e0000 */
[----:B------:R-:W-:Y:S01]  /*11a30*/  MOV R12, 0x3f800000 ;  /* 0x3f800000000c7802 */ /* 0x000fe20000000f00 */
[----:B------:R-:W-:Y:S01]  /*11a40*/  CS2R R34, SRZ ;  /* 0x0000000000227805 */ /* 0x000fe2000001ff00 */
[----:B------:R-:W-:Y:S01]  /*11a50*/  BSSY B0, `(.L_x_161) ;  /* 0x00000db000007945 */ /* 0x000fe20003800000 */
[----:B------:R-:W3:Y:S06]  /*11a60*/  SHFL.BFLY PT, R4, R244, 0x2, 0x1f ;  /* 0x0c401f00f4047f89 */ /* 0x000eec00000e0000 */
[----:B------:R-:W-:-:S04]  /*11a70*/  @P0 IMAD.WIDE.U32 R16, R223, c[0x0][0x1e8], RZ ;  /* 0x00007a00df100a25 */ /* 0x000fc800078e00ff */
[----:B------:R-:W-:Y:S02]  /*11a80*/  @P0 IMAD R10, R223, c[0x0][0x1ec], R17 ;  /* 0x00007b00df0a0a24 */ /* 0x000fe400078e0211 */
[----:B------:R-:W-:Y:S02]  /*11a90*/  @P0 IMAD.MOV.U32 R11, RZ, RZ, R16 ;  /* 0x000000ffff0b0224 */ /* 0x000fe400078e0010 */
[----:B-1----:R-:W-:Y:S02]  /*11aa0*/  FADD.FTZ R245, R6, R245 ;  /* 0x000000f506f57221 */ /* 0x002fe40000010000 */
[----:B------:R-:W1:Y:S01]  /*11ab0*/  S2R R6, SR_TID.X ;  /* 0x0000000000067919 */ /* 0x000e620000002100 */
[----:B--2---:R-:W-:-:S03]  /*11ac0*/  FADD.FTZ R246, R5, R246 ;  /* 0x000000f605f67221 */ /* 0x004fc60000010000 */
[----:B------:R-:W2:Y:S01]  /*11ad0*/  SHFL.BFLY PT, R8, R245, 0x1, 0x1f ;  /* 0x0c201f00f5087f89 */ /* 0x000ea200000e0000 */
[----:B---3--:R-:W-:-:S03]  /*11ae0*/  FADD.FTZ R244, R4, R244 ;  /* 0x000000f404f47221 */ /* 0x008fc60000010000 */
[----:B------:R-:W3:Y:S04]  /*11af0*/  SHFL.BFLY PT, R5, R239, 0x2, 0x1f ;  /* 0x0c401f00ef057f89 */ /* 0x000ee800000e0000 */
[----:B------:R-:W4:Y:S04]  /*11b00*/  S2R R4, SR_CTAID.Y ;  /* 0x0000000000047919 */ /* 0x000f280000002600 */
[----:B------:R-:W5:Y:S04]  /*11b10*/  SHFL.BFLY PT, R9, R246, 0x1, 0x1f ;  /* 0x0c201f00f6097f89 */ /* 0x000f6800000e0000 */
[----:B------:R-:W1:Y:S01]  /*11b20*/  SHFL.BFLY PT, R7, R244, 0x1, 0x1f ;  /* 0x0c201f00f4077f89 */ /* 0x000e6200000e0000 */
[----:B--2---:R-:W-:-:S02]  /*11b30*/  FADD.FTZ R8, R245, R8 ;  /* 0x00000008f5087221 */ /* 0x004fc40000010000 */
[----:B---3--:R-:W-:-:S03]  /*11b40*/  FADD.FTZ R239, R5, R239 ;  /* 0x000000ef05ef7221 */ /* 0x008fc60000010000 */
[----:B------:R-:W-:Y:S02]  /*11b50*/  FSETP.NE.FTZ.AND P5, PT, R8, RZ, PT ;  /* 0x000000ff0800720b */ /* 0x000fe40003fb5000 */
[----:B----4-:R-:W-:Y:S01]  /*11b60*/  @!P0 SHF.R.S32.HI R5, RZ, 0x1f, R4 ;  /* 0x0000001fff058819 */ /* 0x010fe20000011404 */
[----:B------:R-:W-:Y:S01]  /*11b70*/  @!P0 IMAD.WIDE.U32 R16, R4, c[0x0][0x1e0], RZ ;  /* 0x0000780004108a25 */ /* 0x000fe200078e00ff */
[----:B------:R-:W2:Y:S03]  /*11b80*/  SHFL.BFLY PT, R14, R239, 0x1, 0x1f ;  /* 0x0c201f00ef0e7f89 */ /* 0x000ea600000e0000 */
[----:B------:R-:W-:Y:S01]  /*11b90*/  @!P0 IMAD R5, R5, c[0x0][0x1e0], RZ ;  /* 0x0000780005058a24 */ /* 0x000fe200078e02ff */
[----:B------:R-:W-:Y:S01]  /*11ba0*/  @!P0 MOV R11, R16 ;  /* 0x00000010000b8202 */ /* 0x000fe20000000f00 */
[----:B-----5:R-:W-:Y:S01]  /*11bb0*/  FADD.FTZ R9, R246, R9 ;  /* 0x00000009f6097221 */ /* 0x020fe20000010000 */
[----:B-1----:R-:W-:Y:S01]  /*11bc0*/  SHF.R.S32.HI R16, RZ, 0x1f, R6 ;  /* 0x0000001fff107819 */ /* 0x002fe20000011406 */
[----:B------:R-:W-:-:S02]  /*11bd0*/  @!P0 IMAD R5, R4, c[0x0][0x1e4], R5 ;  /* 0x0000790004058a24 */ /* 0x000fc400078e0205 */
[----:B------:R-:W1:Y:S01]  /*11be0*/  @P5 MUFU.RCP R13, R8 ;  /* 0x00000008000d5308 */ /* 0x000e620000001000 */
[----:B------:R-:W-:Y:S01]  /*11bf0*/  FADD.FTZ R7, R244, R7 ;  /* 0x00000007f4077221 */ /* 0x000fe20000010000 */
[----:B------:R-:W-:Y:S01]  /*11c00*/  FSETP.NE.FTZ.AND P6, PT, R9, RZ, PT ;  /* 0x000000ff0900720b */ /* 0x000fe20003fd5000 */
[----:B------:R-:W-:Y:S01]  /*11c10*/  @!P0 IMAD.IADD R10, R17, 0x1, R5 ;  /* 0x00000001110a8824 */ /* 0x000fe200078e0205 */
[----:B------:R-:W-:Y:S02]  /*11c20*/  LEA.HI R19, R16, R6, RZ, 0x5 ;  /* 0x0000000610137211 */ /* 0x000fe400078f28ff */
[----:B------:R-:W-:Y:S02]  /*11c30*/  FSETP.NE.FTZ.AND P4, PT, R7, RZ, PT ;  /* 0x000000ff0700720b */ /* 0x000fe40003f95000 */
[----:B------:R-:W-:Y:S01]  /*11c40*/  MOV R5, 0x3f800000 ;  /* 0x3f80000000057802 */ /* 0x000fe20000000f00 */
[----:B------:R-:W-:Y:S01]  /*11c50*/  @P5 MUFU.LG2 R32, R8 ;  /* 0x0000000800205308 */ /* 0x000fe20000000c00 */
[----:B------:R-:W-:-:S05]  /*11c60*/  LOP3.LUT R33, R19, 0xffffffe0, RZ, 0xc0, !PT ;  /* 0xffffffe013217812 */ /* 0x000fca00078ec0ff */
[----:B------:R-:W-:Y:S02]  /*11c70*/  IMAD.IADD R33, R6, 0x1, -R33 ;  /* 0x0000000106217824 */ /* 0x000fe400078e0a21 */
[C---:B-1----:R-:W-:Y:S01]  /*11c80*/  FMUL.FTZ R162, R13.reuse, R162 ;  /* 0x000000a20da27220 */ /* 0x042fe20000410000 */
        /* <DEDUP_REMOVED lines=11> */
[----:B------:R-:W-:Y:S01]  /*11d40*/  LEA.HI R13, R16, R6, RZ, 0x2 ;  /* 0x00000006100d7211 */ /* 0x000fe200078f10ff */
[----:B--2---:R-:W-:Y:S01]  /*11d50*/  FADD.FTZ R14, R239, R14 ;  /* 0x0000000eef0e7221 */ /* 0x004fe20000010000 */
[----:B------:R-:W2:Y:S01]  /*11d60*/  LDC.U8 R16, c[0x0][0x329] ;  /* 0x0000ca40ff107b82 */ /* 0x000ea20000000000 */
[C---:B-1----:R-:W-:Y:S01]  /*11d70*/  FMUL.FTZ R160, R12.reuse, R160 ;  /* 0x000000a00ca07220 */ /* 0x042fe20000410000 */
[----:B------:R-:W-:Y:S01]  /*11d80*/  SHF.R.S32.HI R17, RZ, 0x2, R13 ;  /* 0x00000002ff117819 */ /* 0x000fe2000001140d */
[----:B------:R-:W-:Y:S01]  /*11d90*/  FMUL.FTZ R161, R12, R161 ;  /* 0x000000a10ca17220 */ /* 0x000fe20000410000 */
[----:B------:R-:W-:Y:S01]  /*11da0*/  FSETP.NE.FTZ.AND P3, PT, R14, RZ, PT ;  /* 0x000000ff0e00720b */ /* 0x000fe20003f75000 */
[C---:B------:R-:W-:Y:S01]  /*11db0*/  FMUL.FTZ R148, R12.reuse, R148 ;  /* 0x000000940c947220 */ /* 0x040fe20000410000 */
[----:B------:R-:W-:Y:S01]  /*11dc0*/  SHF.R.S32.HI R18, RZ, 0x1f, R17 ;  /* 0x0000001fff127819 */ /* 0x000fe20000011411 */
[----:B------:R-:W-:Y:S01]  /*11dd0*/  FMUL.FTZ R149, R12, R149 ;  /* 0x000000950c957220 */ /* 0x000fe20000410000 */
[----:B------:R-:W-:Y:S01]  /*11de0*/  LOP3.LUT R20, R13, 0xfffffffc, RZ, 0xc0, !PT ;  /* 0xfffffffc0d147812 */ /* 0x000fe200078ec0ff */
[C---:B---3--:R-:W-:Y:S01]  /*11df0*/  FMUL.FTZ R156, R15.reuse, R156 ;  /* 0x0000009c0f9c7220 */ /* 0x048fe20000410000 */
[----:B------:R-:W-:Y:S01]  /*11e00*/  LEA.HI R18, R18, R17, RZ, 0x3 ;  /* 0x0000001112127211 */ /* 0x000fe200078f18ff */
[C---:B------:R-:W-:Y:S01]  /*11e10*/  FMUL.FTZ R157, R15.reuse, R157 ;  /* 0x0000009d0f9d7220 */ /* 0x040fe20000410000 */
[----:B------:R-:W-:Y:S01]  /*11e20*/  SHF.R.S32.HI R13, RZ, 0x5, R19 ;  /* 0x00000005ff0d7819 */ /* 0x000fe20000011413 */
[C---:B------:R-:W-:Y:S01]  /*11e30*/  FMUL.FTZ R152, R15.reuse, R152 ;  /* 0x000000980f987220 */ /* 0x040fe20000410000 */
[----:B------:R-:W-:Y:S01]  /*11e40*/  LOP3.LUT R18, R18, 0xfffffff8, RZ, 0xc0, !PT ;  /* 0xfffffff812127812 */ /* 0x000fe200078ec0ff */
[----:B------:R-:W-:Y:S01]  /*11e50*/  FMUL.FTZ R153, R15, R153 ;  /* 0x000000990f997220 */ /* 0x000fe20000410000 */
[----:B------:R-:W-:Y:S01]  /*11e60*/  IADD3 R20, -R20, R6, RZ ;  /* 0x0000000614147210 */ /* 0x000fe20007ffe1ff */
[----:B------:R-:W1:Y:S01]  /*11e70*/  @P3 MUFU.RCP R5, R14 ;  /* 0x0000000e00053308 */ /* 0x000e620000001000 */
[C---:B------:R-:W-:Y:S01]  /*11e80*/  FMUL.FTZ R144, R12.reuse, R144 ;  /* 0x000000900c907220 */ /* 0x040fe20000410000 */
[----:B------:R-:W-:Y:S01]  /*11e90*/  F2FP.PACK_AB R160, R161, R160 ;  /* 0x000000a0a1a0723e */ /* 0x000fe200000000ff */
[----:B------:R-:W-:Y:S01]  /*11ea0*/  IMAD.IADD R18, R17, 0x1, -R18 ;  /* 0x0000000111127824 */ /* 0x000fe200078e0a12 */
[----:B------:R-:W-:Y:S01]  /*11eb0*/  F2FP.PACK_AB R148, R149, R148 ;  /* 0x000000949594723e */ /* 0x000fe200000000ff */
[----:B------:R-:W-:Y:S01]  /*11ec0*/  IMAD R20, R13, 0x100, R20 ;  /* 0x000001000d147824 */ /* 0x000fe200078e0214 */
[----:B------:R-:W-:Y:S01]  /*11ed0*/  F2FP.PACK_AB R156, R157, R156 ;  /* 0x0000009c9d9c723e */ /* 0x000fe200000000ff */
[----:B------:R-:W-:Y:S01]  /*11ee0*/  FMUL.FTZ R145, R12, R145 ;  /* 0x000000910c917220 */ /* 0x000fe20000410000 */
[----:B------:R-:W-:Y:S01]  /*11ef0*/  LEA.HI R17, R18, R18, RZ, 0x1 ;  /* 0x0000001212117211 */ /* 0x000fe200078f08ff */
[C---:B------:R-:W-:Y:S01]  /*11f00*/  FMUL.FTZ R132, R12.reuse, R132 ;  /* 0x000000840c847220 */ /* 0x040fe20000410000 */
[----:B------:R-:W-:Y:S01]  /*11f10*/  F2FP.PACK_AB R152, R153, R152 ;  /* 0x000000989998723e */ /* 0x000fe200000000ff */
[----:B------:R-:W-:Y:S01]  /*11f20*/  FMUL.FTZ R12, R12, R133 ;  /* 0x000000850c0c7220 */ /* 0x000fe20000410000 */
[----:B------:R-:W-:Y:S01]  /*11f30*/  SHF.R.S32.HI R21, RZ, 0x1, R17 ;  /* 0x00000001ff157819 */ /* 0x000fe20000011411 */
[----:B------:R-:W-:Y:S01]  /*11f40*/  FMUL.FTZ R140, R15, R140 ;  /* 0x0000008c0f8c7220 */ /* 0x000fe20000410000 */
[----:B------:R-:W-:Y:S01]  /*11f50*/  LOP3.LUT R17, R17, 0x3fffffe, RZ, 0xc0, !PT ;  /* 0x03fffffe11117812 */ /* 0x000fe200078ec0ff */
[----:B------:R-:W-:Y:S01]  /*11f60*/  FMUL.FTZ R141, R15, R141 ;  /* 0x0000008d0f8d7220 */ /* 0x000fe20000410000 */
[C---:B------:R-:W-:Y:S01]  /*11f70*/  LOP3.LUT P0, RZ, R21.reuse, 0x2, RZ, 0xc0, !PT ;  /* 0x0000000215ff7812 */ /* 0x040fe2000780c0ff */
[----:B------:R-:W-:Y:S01]  /*11f80*/  IMAD.SHL.U32 R22, R21, 0x40, RZ ;  /* 0x0000004015167824 */ /* 0x000fe200078e00ff */
[----:B------:R-:W-:Y:S01]  /*11f90*/  IADD3 R17, R18, -R17, RZ ;  /* 0x8000001112117210 */ /* 0x000fe20007ffe0ff */
[----:B-1----:R-:W-:Y:S01]  /*11fa0*/  FMUL.FTZ R159, R5, R159 ;  /* 0x0000009f059f7220 */ /* 0x002fe20000410000 */
[----:B------:R-:W-:Y:S01]  /*11fb0*/  LOP3.LUT R18, R21, 0x1, RZ, 0xc0, !PT ;  /* 0x0000000115127812 */ /* 0x000fe200078ec0ff */
[C---:B------:R-:W-:Y:S01]  /*11fc0*/  FMUL.FTZ R158, R5.reuse, R158 ;  /* 0x0000009e059e7220 */ /* 0x040fe20000410000 */
[----:B------:R-:W-:Y:S01]  /*11fd0*/  LOP3.LUT R22, R22, 0xc0, RZ, 0xc0, !PT ;  /* 0x000000c016167812 */ /* 0x000fe200078ec0ff */
[----:B------:R-:W-:Y:S01]  /*11fe0*/  FMUL.FTZ R155, R5, R155 ;  /* 0x0000009b059b7220 */ /* 0x000fe20000410000 */
[----:B------:R-:W-:Y:S01]  /*11ff0*/  LEA R17, R17, R20, 0x4 ;  /* 0x0000001411117211 */ /* 0x000fe200078e20ff */
[C---:B------:R-:W-:Y:S01]  /*12000*/  FMUL.FTZ R154, R5.reuse, R154 ;  /* 0x0000009a059a7220 */ /* 0x040fe20000410000 */
[----:B------:R-:W-:Y:S01]  /*12010*/  LEA.HI R22, R22, R22, RZ, 0x1d ;  /* 0x0000001616167211 */ /* 0x000fe200078fe8ff */
[----:B------:R-:W-:Y:S01]  /*12020*/  FMUL.FTZ R143, R5, R143 ;  /* 0x0000008f058f7220 */ /* 0x000fe20000410000 */
[----:B------:R-:W-:Y:S01]  /*12030*/  ISETP.NE.U32.AND P1, PT, R18, 0x1, PT ;  /* 0x000000011200780c */ /* 0x000fe20003f25070 */
[----:B------:R-:W-:Y:S01]  /*12040*/  IMAD.MOV.U32 R18, RZ, RZ, -0x10 ;  /* 0xfffffff0ff127424 */ /* 0x000fe200078e00ff */
[----:B------:R-:W-:Y:S01]  /*12050*/  LEA R17, R17, R22, 0x1 ;  /* 0x0000001611117211 */ /* 0x000fe200078e08ff */
[----:B------:R-:W-:Y:S01]  /*12060*/  FMUL.FTZ R142, R5, R142 ;  /* 0x0000008e058e7220 */ /* 0x000fe20000410000 */
[----:B------:R-:W-:Y:S01]  /*12070*/  F2FP.PACK_AB R158, R159, R158 ;  /* 0x0000009e9f9e723e */ /* 0x000fe200000000ff */
[----:B------:R-:W-:Y:S01]  /*12080*/  FMUL.FTZ R139, R5, R139 ;  /* 0x0000008b058b7220 */ /* 0x000fe20000410000 */
[----:B------:R-:W-:Y:S01]  /*12090*/  SEL R18, R18, 0x10, !P1 ;  /* 0x0000001012127807 */ /* 0x000fe20004800000 */
[----:B------:R-:W-:Y:S01]  /*120a0*/  IMAD.SHL.U32 R17, R17, 0x2, RZ ;  /* 0x0000000211117824 */ /* 0x000fe200078e00ff */
[----:B------:R-:W-:Y:S01]  /*120b0*/  F2FP.PACK_AB R154, R155, R154 ;  /* 0x0000009a9b9a723e */ /* 0x000fe200000000ff */
[----:B------:R-:W-:Y:S01]  /*120c0*/  FMUL.FTZ R5, R5, R138 ;  /* 0x0000008a05057220 */ /* 0x000fe20000410000 */
[----:B------:R-:W-:Y:S01]  /*120d0*/  F2FP.PACK_AB R144, R145, R144 ;  /* 0x000000909190723e */ /* 0x000fe200000000ff */
[----:B------:R-:W-:Y:S01]  /*120e0*/  FMUL.FTZ R136, R15, R136 ;  /* 0x000000880f887220 */ /* 0x000fe20000410000 */
[----:B------:R-:W-:Y:S01]  /*120f0*/  IADD3 R21, R17, 0x20, RZ ;  /* 0x0000002011157810 */ /* 0x000fe20007ffe0ff */
[----:B------:R-:W-:Y:S01]  /*12100*/  FMUL.FTZ R15, R15, R137 ;  /* 0x000000890f0f7220 */ /* 0x000fe20000410000 */
[----:B------:R-:W-:Y:S01]  /*12110*/  F2FP.PACK_AB R139, R139, R5 ;  /* 0x000000058b8b723e */ /* 0x000fe200000000ff */
[----:B------:R-:W-:Y:S01]  /*12120*/  STS [R17], R160 ;  /* 0x000000a011007388 */ /* 0x000fe20000000800 */
[C---:B------:R-:W-:Y:S01]  /*12130*/  @P0 IADD3 R21, R17.reuse, -0x20, RZ ;  /* 0xffffffe011150810 */ /* 0x040fe20007ffe0ff */
[----:B------:R-:W1:Y:S01]  /*12140*/  LDC.U8 R20, c[0x0][0x328] ;  /* 0x0000ca00ff147b82 */ /* 0x000e620000000000 */
[----:B------:R-:W-:Y:S01]  /*12150*/  IADD3 R5, R17, R18, RZ ;  /* 0x0000001211057210 */ /* 0x000fe20007ffe0ff */
[----:B------:R-:W-:Y:S01]  /*12160*/  STS [R17+0x200], R162 ;  /* 0x000200a211007388 */ /* 0x000fe20000000800 */
[----:B------:R-:W-:Y:S01]  /*12170*/  F2FP.PACK_AB R146, R147, R146 ;  /* 0x000000929392723e */ /* 0x000fe200000000ff */
[----:B------:R-:W-:Y:S01]  /*12180*/  IMAD.IADD R18, R18, 0x1, R21 ;  /* 0x0000000112127824 */ /* 0x000fe200078e0215 */
[----:B------:R-:W-:Y:S01]  /*12190*/  F2FP.PACK_AB R12, R12, R132 ;  /* 0x000000840c0c723e */ /* 0x000fe200000000ff */
[----:B------:R-:W-:Y:S01]  /*121a0*/  STS [R5], R148 ;  /* 0x0000009405007388 */ /* 0x000fe20000000800 */
[----:B------:R-:W-:Y:S01]  /*121b0*/  F2FP.PACK_AB R134, R135, R134 ;  /* 0x000000868786723e */ /* 0x000fe200000000ff */
[----:B------:R-:W3:Y:S01]  /*121c0*/  @P6 MUFU.LG2 R9, R9 ;  /* 0x0000000900096308 */ /* 0x000ee20000000c00 */
[----:B------:R-:W-:Y:S01]  /*121d0*/  F2FP.PACK_AB R140, R141, R140 ;  /* 0x0000008c8d8c723e */ /* 0x000fe200000000ff */
[----:B------:R-:W-:Y:S01]  /*121e0*/  STS [R5+0x200], R150 ;  /* 0x0002009605007388 */ /* 0x000fe20000000800 */
[----:B------:R-:W-:Y:S01]  /*121f0*/  F2FP.PACK_AB R142, R143, R142 ;  /* 0x0000008e8f8e723e */ /* 0x000fe200000000ff */
[----:B------:R-:W-:Y:S01]  /*12200*/  @P5 FMUL.FTZ R32, R32, 0.69314718246459960938 ;  /* 0x3f31721820205820 */ /* 0x000fe20000410000 */
[----:B------:R-:W-:Y:S01]  /*12210*/  F2FP.PACK_AB R15, R15, R136 ;  /* 0x000000880f0f723e */ /* 0x000fe200000000ff */
[----:B------:R-:W-:Y:S01]  /*12220*/  STS [R17+0x1000], R156 ;  /* 0x0010009c11007388 */ /* 0x000fe20000000800 */
[----:B--2---:R-:W-:Y:S01]  /*12230*/  ISETP.NE.AND P1, PT, R16, RZ, PT ;  /* 0x000000ff1000720c */ /* 0x004fe20003f25270 */
[----:B------:R-:W2:Y:S01]  /*12240*/  @P3 MUFU.LG2 R14, R14 ;  /* 0x0000000e000e3308 */ /* 0x000ea20000000c00 */
[----:B------:R-:W-:Y:S01]  /*12250*/  MOV R6, 0x7f800000 ;  /* 0x7f80000000067802 */ /* 0x000fe20000000f00 */
[----:B------:R-:W-:Y:S04]  /*12260*/  STS [R17+0x1200], R158 ;  /* 0x0012009e11007388 */ /* 0x000fe80000000800 */
[----:B------:R-:W-:Y:S01]  /*12270*/  STS [R5+0x1000], R152 ;  /* 0x0010009805007388 */ /* 0x000fe20000000800 */
[----:B-1----:R-:W-:Y:S01]  /*12280*/  ISETP.NE.AND P0, PT, R20, RZ, PT ;  /* 0x000000ff1400720c */ /* 0x002fe20003f05270 */
[----:B------:R-:W1:Y:S02]  /*12290*/  @P4 MUFU.LG2 R7, R7 ;  /* 0x0000000700074308 */ /* 0x000e640000000c00 */
[----:B------:R4:W-:Y:S01]  /*122a0*/  STS [R5+0x1200], R154 ;  /* 0x0012009a05007388 */ /* 0x0009e20000000800 */
[----:B---3--:R-:W-:Y:S01]  /*122b0*/  @P6 FMUL.FTZ R9, R9, 0.69314718246459960938 ;  /* 0x3f31721809096820 */ /* 0x008fe20000410000 */
[----:B------:R-:W-:-:S02]  /*122c0*/  ISETP.NE.OR P2, PT, R16, RZ, !P0 ;  /* 0x000000ff1000720c */ /* 0x000fc40004745670 */
[----:B------:R-:W-:Y:S01]  /*122d0*/  STS [R21], R144 ;  /* 0x0000009015007388 */ /* 0x000fe20000000800 */
[----:B------:R-:W-:Y:S01]  /*122e0*/  @P1 MOV R8, 0x1 ;  /* 0x0000000100081802 */ /* 0x000fe20000000f00 */
[----:B------:R-:W-:Y:S01]  /*122f0*/  @P6 FFMA.FTZ R6, R36, c[0x0][0x238], R9 ;  /* 0x00008e0024066a23 */ /* 0x000fe20000010009 */
[----:B------:R-:W-:Y:S01]  /*12300*/  MOV R9, 0x7f800000 ;  /* 0x7f80000000097802 */ /* 0x000fe20000000f00 */
[----:B------:R-:W-:Y:S01]  /*12310*/  STS [R21+0x200], R146 ;  /* 0x0002009215007388 */ /* 0x000fe20000000800 */
[----:B--2---:R-:W-:-:S03]  /*12320*/  @P3 FMUL.FTZ R36, R14, 0.69314718246459960938 ;  /* 0x3f3172180e243820 */ /* 0x004fc60000410000 */
[----:B------:R2:W-:Y:S01]  /*12330*/  STS [R18], R12 ;  /* 0x0000000c12007388 */ /* 0x0005e20000000800 */
[----:B------:R-:W-:Y:S02]  /*12340*/  @P3 FFMA.FTZ R9, R0, c[0x0][0x238], R36 ;  /* 0x00008e0000093a23 */ /* 0x000fe40000010024 */
[----:B-1----:R-:W-:Y:S01]  /*12350*/  @P4 FMUL.FTZ R7, R7, 0.69314718246459960938 ;  /* 0x3f31721807074820 */ /* 0x002fe20000410000 */
[----:B------:R-:W-:Y:S04]  /*12360*/  STS [R18+0x200], R134 ;  /* 0x0002008612007388 */ /* 0x000fe80000000800 */
[----:B------:R-:W-:Y:S04]  /*12370*/  STS [R21+0x1000], R140 ;  /* 0x0010008c15007388 */ /* 0x000fe80000000800 */
[----:B------:R-:W-:Y:S01]  /*12380*/  STS [R21+0x1200], R142 ;  /* 0x0012008e15007388 */ /* 0x000fe20000000800 */
[----:B----4-:R-:W-:-:S03]  /*12390*/  @P1 MOV R5, c[0x0][0x210] ;  /* 0x0000840000051a02 */ /* 0x010fc60000000f00 */
[----:B------:R1:W-:Y:S02]  /*123a0*/  STS [R18+0x1000], R15 ;  /* 0x0010000f12007388 */ /* 0x0003e40000000800 */
[----:B------:R-:W-:Y:S02]  /*123b0*/  @P1 IMAD R5, R5, c[0x0][0x214], RZ ;  /* 0x0000850005051a24 */ /* 0x000fe400078e02ff */
[----:B------:R3:W-:Y:S04]  /*123c0*/  STS [R18+0x1200], R139 ;  /* 0x0012008b12007388 */ /* 0x0007e80000000800 */
[----:B------:R-:W-:Y:S01]  /*123d0*/  BAR.SYNC.DEFER_BLOCKING 0x0 ;  /* 0x0000000000007b1d */ /* 0x000fe20000010000 */
[----:B--2---:R-:W-:-:S05]  /*123e0*/  @!P1 IMAD.MOV.U32 R12, RZ, RZ, c[0x0][0x214] ;  /* 0x00008500ff0c9624 */ /* 0x004fca00078e00ff */
[----:B------:R-:W-:Y:S02]  /*123f0*/  @!P1 SEL R5, R12, c[0x0][0x234], !P0 ;  /* 0x00008d000c059a07 */ /* 0x000fe40004000000 */
[----:B------:R-:W2:Y:S01]  /*12400*/  S2R R12, SR_CTAID.X ;  /* 0x00000000000c7919 */ /* 0x000ea20000002500 */
[----:B------:R-:W-:Y:S02]  /*12410*/  ISETP.NE.OR P0, PT, R223, -0x1, P2 ;  /* 0xffffffffdf00780c */ /* 0x000fe40001705670 */
[----:B------:R-:W-:-:S04]  /*12420*/  @!P1 IMAD R8, R5, c[0x0][0x1c0], RZ ;  /* 0x0000700005089a24 */ /* 0x000fc800078e02ff */
[----:B------:R-:W-:Y:S01]  /*12430*/  IMAD R8, R4, R8, RZ ;  /* 0x0000000804087224 */ /* 0x000fe200078e02ff */
[----:B-1----:R-:W1:Y:S04]  /*12440*/  S2R R15, SR_CTAID.Z ;  /* 0x00000000000f7919 */ /* 0x002e680000002700 */
[----:B------:R-:W-:Y:S02]  /*12450*/  SEL R8, R8, RZ, P2 ;  /* 0x000000ff08087207 */ /* 0x000fe40001000000 */
[----:B------:R-:W-:Y:S01]  /*12460*/  @!P0 IMAD R223, R4, c[0x0][0x214], RZ ;  /* 0x0000850004df8a24 */ /* 0x000fe200078e02ff */
[----:B------:R-:W-:Y:S01]  /*12470*/  @P1 MOV R4, c[0x0][0x210] ;  /* 0x0000840000041a02 */ /* 0x000fe20000000f00 */
[----:B------:R3:W4:Y:S01]  /*12480*/  LDS.128 R24, [R224] ;  /* 0x00000000e0187984 */ /* 0x0007220000000c00 */
[----:B------:R-:W-:Y:S01]  /*12490*/  @!P1 IMAD.MOV.U32 R4, RZ, RZ, 0x1 ;  /* 0x00000001ff049424 */ /* 0x000fe200078e00ff */
[----:B------:R-:W-:-:S02]  /*124a0*/  LOP3.LUT P0, RZ, R33, 0x3, RZ, 0xc0, !PT ;  /* 0x0000000321ff7812 */ /* 0x000fc4000780c0ff */
[----:B------:R3:W3:Y:S01]  /*124b0*/  LDS.128 R20, [R224+0x800] ;  /* 0x00080000e0147984 */ /* 0x0006e20000000c00 */
[----:B------:R-:W-:Y:S02]  /*124c0*/  @!P2 MOV R34, R223 ;  /* 0x000000df0022a202 */ /* 0x000fe40000000f00 */
[----:B------:R-:W-:Y:S01]  /*124d0*/  @!P2 SHF.R.S32.HI R35, RZ, 0x1f, R223 ;  /* 0x0000001fff23a819 */ /* 0x000fe200000114df */
[----:B------:R3:W3:Y:S01]  /*124e0*/  LDS.128 R16, [R224+0x1000] ;  /* 0x00100000e0107984 */ /* 0x0006e20000000c00 */
[----:B--2---:R-:W-:Y:S01]  /*124f0*/  IMAD R12, R12, R4, RZ ;  /* 0x000000040c0c7224 */ /* 0x004fe200078e02ff */
[----:B------:R-:W-:Y:S01]  /*12500*/  MOV R33, 0x7f800000 ;  /* 0x7f80000000217802 */ /* 0x000fe20000000f00 */
[----:B------:R-:W-:Y:S01]  /*12510*/  @P5 FFMA.FTZ R33, R3, c[0x0][0x238], R32 ;  /* 0x00008e0003215a23 */ /* 0x000fe20000010020 */
[----:B------:R2:W2:Y:S02]  /*12520*/  LDS.128 R28, [R224+0x1800] ;  /* 0x00180000e01c7984 */ /* 0x0004a40000000c00 */
[----:B------:R-:W-:Y:S01]  /*12530*/  SHF.L.U32 R12, R12, 0x7, RZ ;  /* 0x000000070c0c7819 */ /* 0x000fe200000006ff */
[----:B-1----:R-:W-:-:S02]  /*12540*/  IMAD R8, R15, R5, R8 ;  /* 0x000000050f087224 */ /* 0x002fc400078e0208 */
[----:B------:R-:W-:Y:S02]  /*12550*/  IMAD.MOV.U32 R5, RZ, RZ, 0x7f800000 ;  /* 0x7f800000ff057424 */ /* 0x000fe400078e00ff */
[----:B------:R-:W-:Y:S01]  /*12560*/  @P4 FFMA.FTZ R5, R2, c[0x0][0x238], R7 ;  /* 0x00008e0002054a23 */ /* 0x000fe20000010007 */
[----:B------:R-:W-:Y:S02]  /*12570*/  IADD3 R14, P2, P1, R12, R34, R8 ;  /* 0x000000220c0e7210 */ /* 0x000fe4000795e008 */
[----:B------:R-:W-:Y:S02]  /*12580*/  SHF.R.S32.HI R12, RZ, 0x1f, R12 ;  /* 0x0000001fff0c7819 */ /* 0x000fe4000001140c */
[----:B------:R-:W-:-:S04]  /*12590*/  SHF.R.S32.HI R8, RZ, 0x1f, R8 ;  /* 0x0000001fff087819 */ /* 0x000fc80000011408 */
[----:B------:R-:W-:Y:S01]  /*125a0*/  IADD3.X R8, R12, R35, R8, P2, P1 ;  /* 0x000000230c087210 */ /* 0x000fe200017e2408 */
[----:B------:R-:W-:Y:S05]  /*125b0*/  @P0 BRA `(.L_x_162) ;  /* 0x0000024000000947 */ /* 0x000fea0003800000 */
[----:B------:R-:W-:-:S04]  /*125c0*/  SHF.R.S32.HI R0, RZ, 0x1f, R13 ;  /* 0x0000001fff007819 */ /* 0x000fc8000001140d */
[----:B------:R-:W-:-:S04]  /*125d0*/  LEA.HI R0, R0, R13, RZ, 0x2 ;  /* 0x0000000d00007211 */ /* 0x000fc800078f10ff */
[----:B------:R-:W-:-:S05]  /*125e0*/  LOP3.LUT R0, R0, 0xffffffc, RZ, 0xc0, !PT ;  /* 0x0ffffffc00007812 */ /* 0x000fca00078ec0ff */
        /* <DEDUP_REMOVED lines=11> */
[----:B------:R-:W-:Y:S01]  /*126a0*/  @!P5 IMAD R7, R7, R4, RZ ;  /* 0x000000040707d224 */ /* 0x000fe200078e02ff */
[----:B------:R-:W-:Y:S01]  /*126b0*/  @!P6 LEA.HI.X.SX32 R0, R0, R8, 0x1, P0 ;  /* 0x000000080000e211 */ /* 0x000fe200000f0eff */
        /* <DEDUP_REMOVED lines=9> */
[-C--:B------:R-:W-:Y:S02]  /*12750*/  @!P4 LEA.HI.X.SX32 R3, R3, R8.reuse, 0x1, P1 ;  /* 0x000000080303c211 */ /* 0x080fe400008f0eff */
[----:B------:R-:W-:Y:S02]  /*12760*/  @!P5 LEA R36, P2, R4, c[0x0][0x200], 0x2 ;  /* 0x000080000424da11 */ /* 0x000fe400078410ff */
        /* <DEDUP_REMOVED lines=9> */
.L_x_162:
[----:B------:R-:W-:Y:S05]  /*12800*/  BSYNC B0 ;  /* 0x0000000000007941 */ /* 0x000fea0003800000 */
.L_x_161:
[----:B-1----:R-:W1:Y:S01]  /*12810*/  S2R R2, SR_TID.X ;  /* 0x0000000000027919 */ /* 0x002e620000002100 */
[----:B------:R-:W-:Y:S01]  /*12820*/  IADD3 R4, P0, R242, R11, RZ ;  /* 0x0000000bf2047210 */ /* 0x000fe20007f1e0ff */
[----:B------:R-:W-:Y:S01]  /*12830*/  BSSY B0, `(.L_x_163) ;  /* 0x0000014000007945 */ /* 0x000fe20003800000 */
[----:B------:R-:W-:-:S03]  /*12840*/  SHF.R.S32.HI R3, RZ, 0x1f, R15 ;  /* 0x0000001fff037819 */ /* 0x000fc6000001140f */
[----:B------:R-:W-:Y:S02]  /*12850*/  IMAD.X R5, R243, 0x1, R10, P0 ;  /* 0x00000001f3057824 */ /* 0x000fe400000e060a */
[----:B------:R-:W-:Y:S02]  /*12860*/  IMAD R3, R3, c[0x0][0x1f0], RZ ;  /* 0x00007c0003037a24 */ /* 0x000fe400078e02ff */
[----:B------:R-:W-:-:S04]  /*12870*/  IMAD.WIDE.U32 R4, R15, c[0x0][0x1f0], R4 ;  /* 0x00007c000f047a25 */ /* 0x000fc800078e0004 */
[----:B------:R-:W-:-:S04]  /*12880*/  IMAD R3, R15, c[0x0][0x1f4], R3 ;  /* 0x00007d000f037a24 */ /* 0x000fc800078e0203 */
[----:B------:R-:W-:Y:S01]  /*12890*/  IMAD.IADD R7, R3, 0x1, R5 ;  /* 0x0000000103077824 */ /* 0x000fe200078e0205 */
[----:B-1----:R-:W-:-:S04]  /*128a0*/  SHF.R.S32.HI R0, RZ, 0x1f, R2 ;  /* 0x0000001fff007819 */ /* 0x002fc80000011402 */
[----:B------:R-:W-:-:S04]  /*128b0*/  LEA.HI R0, R0, R2, RZ, 0x2 ;  /* 0x0000000200007211 */ /* 0x000fc800078f10ff */
[----:B------:R-:W-:-:S04]  /*128c0*/  SHF.R.S32.HI R0, RZ, 0x2, R0 ;  /* 0x00000002ff007819 */ /* 0x000fc80000011400 */
[----:B------:R-:W-:-:S13]  /*128d0*/  ISETP.GE.AND P0, PT, R0, R219, PT ;  /* 0x000000db0000720c */ /* 0x000fda0003f06270 */
        /* <DEDUP_REMOVED lines=8> */
[----:B----4-:R1:W-:Y:S02]  /*12960*/  STG.E.128 [R10.64], R24 ;  /* 0x000000180a007986 */ /* 0x0103e4000c101d08 */
.L_x_164:
[----:B------:R-:W-:Y:S05]  /*12970*/  BSYNC B0 ;  /* 0x0000000000007941 */ /* 0x000fea0003800000 */
.L_x_163:
[----:B------:R-:W-:Y:S01]  /*12980*/  IADD3 R0, R0, 0x20, RZ ;  /* 0x0000002000007810 */ /* 0x000fe20007ffe0ff */
[----:B------:R-:W-:Y:S03]  /*12990*/  BSSY B0, `(.L_x_165) ;  /* 0x000000e000007945 */ /* 0x000fe60003800000 */
[----:B------:R-:W-:-:S13]  /*129a0*/  ISETP.GE.AND P0, PT, R0, R219, PT ;  /* 0x000000db0000720c */ /* 0x000fda0003f06270 */
        /* <DEDUP_REMOVED lines=11> */
[----:B---3--:R3:W-:Y:S02]  /*12a60*/  STG.E.128 [R2.64], R20 ;  /* 0x0000001402007986 */ /* 0x0087e4000c101d08 */
.L_x_166:
[----:B------:R-:W-:Y:S05]  /*12a70*/  BSYNC B0 ;  /* 0x0000000000007941 */ /* 0x000fea0003800000 */
.L_x_165:
[----:B------:R-:W-:Y:S01]  /*12a80*/  ISETP.GE.AND P0, PT, R218, R219, PT ;  /* 0x000000dbda00720c */ /* 0x000fe20003f06270 */
[----:B------:R-:W-:-:S12]  /*12a90*/  BSSY B0, `(.L_x_167) ;  /* 0x000000d000007945 */ /* 0x000fd80003800000 */
        /* <DEDUP_REMOVED lines=12> */
.L_x_168:
[----:B------:R-:W-:Y:S05]  /*12b60*/  BSYNC B0 ;  /* 0x0000000000007941 */ /* 0x000fea0003800000 */
.L_x_167:
[----:B------:R-:W-:-:S13]  /*12b70*/  ISETP.GE.AND P0, PT, R217, R219, PT ;  /* 0x000000dbd900720c */ /* 0x000fda0003f06270 */
[----:B------:R-:W-:Y:S05]  /*12b80*/  @P0 EXIT ;  /* 0x000000000000094d */ /* 0x000fea0003800000 */
[----:B------:R-:W-:Y:S02]  /*12b90*/  IADD3 R0, P0, R226, 0x60, RZ ;  /* 0x00000060e2007810 */ /* 0x000fe40007f1e0ff */
[----:B------:R-:W-:Y:S02]  /*12ba0*/  MOV R5, R7 ;  /* 0x0000000700057202 */ /* 0x000fe40000000f00 */
[----:B---3--:R-:W-:-:S03]  /*12bb0*/  IADD3.X R2, RZ, R227, RZ, P0, !PT ;  /* 0x000000e3ff027210 */ /* 0x008fc600007fe4ff */
[----:B------:R-:W-:-:S04]  /*12bc0*/  IMAD.WIDE.U32 R4, R0, c[0x0][0x1e8], R4 ;  /* 0x00007a0000047a25 */ /* 0x000fc800078e0004 */
[----:B------:R-:W-:Y:S01]  /*12bd0*/  IMAD R2, R2, c[0x0][0x1e8], RZ ;  /* 0x00007a0002027a24 */ /* 0x000fe200078e02ff */
[----:B------:R-:W-:-:S03]  /*12be0*/  LEA R6, P0, R4, c[0x0][0x1d0], 0x1 ;  /* 0x0000740004067a11 */ /* 0x000fc600078008ff */
[----:B------:R-:W-:-:S05]  /*12bf0*/  IMAD R2, R0, c[0x0][0x1ec], R2 ;  /* 0x00007b0000027a24 */ /* 0x000fca00078e0202 */
[----:B------:R-:W-:-:S04]  /*12c00*/  IADD3 R2, R2, R5, RZ ;  /* 0x0000000502027210 */ /* 0x000fc80007ffe0ff */
[----:B------:R-:W-:-:S05]  /*12c10*/  LEA.HI.X R7, R4, c[0x0][0x1d4], R2, 0x1, P0 ;  /* 0x0000750004077a11 */ /* 0x000fca00000f0c02 */
[----:B--2---:R-:W-:Y:S01]  /*12c20*/  STG.E.128 [R6.64], R28 ;  /* 0x0000001c06007986 */ /* 0x004fe2000c101d08 */
[----:B------:R-:W-:Y:S05]  /*12c30*/  EXIT ;  /* 0x000000000000794d */ /* 0x000fea0003800000 */
.L_x_169:
        /* <DEDUP_REMOVED lines=12> */
.L_x_1128:


//--------------------- .text._ZN5flash16flash_fwd_kernelI23Flash_fwd_kernel_traitsILi32ELi128ELi128ELi4ELb0ELb0EN7cutlass6half_tE19Flash_kernel_traitsILi32ELi128ELi128ELi4ES3_EELb0ELb0ELb1ELb0ELb0ELb0ELb0ELb0EEEvNS_16Flash_fwd_paramsE --------------------------
	.section	.text._ZN5flash16flash_fwd_kernelI23Flash_fwd_kernel_traitsILi32ELi128ELi128ELi4ELb0ELb0EN7cutlass6half_tE19Flash_kernel_traitsILi32ELi128ELi128ELi4ES3_EELb0ELb0ELb1ELb0ELb0ELb0ELb0ELb0EEEvNS_16Flash_fwd_paramsE,"ax",@progbits
	.sectioninfo	@"SHI_REGISTERS=255"
	.align	128
        .global         _ZN5flash16flash_fwd_kernelI23Flash_fwd_kernel_traitsILi32ELi128ELi128ELi4ELb0ELb0EN7cutlass6half_tE19Flash_kernel_traitsILi32ELi128ELi128ELi4ES3_EELb0ELb0ELb1ELb0ELb0ELb0ELb0ELb0EEEvNS_16Flash_fwd_paramsE
        .type           _ZN5flash16flash_fwd_kernelI23Flash_fwd_kernel_traitsILi32ELi128ELi128ELi4ELb0ELb0EN7cutlass6half_tE19Flash_kernel_traitsILi32ELi128ELi128ELi4ES3_EELb0ELb0ELb1ELb0ELb0ELb0ELb0ELb0EEEvNS_16Flash_fwd_paramsE,@function
        .size           _ZN5flash16flash_fwd_kernelI23Flash_fwd_kernel_traitsILi32ELi128ELi128ELi4ELb0ELb0EN7cutlass6half_tE19Flash_kernel_traitsILi32ELi128ELi128ELi4ES3_EELb0ELb0ELb1ELb0ELb0ELb0ELb0ELb0EEEvNS_16Flash_fwd_paramsE,(.L_x_1129 - _ZN5flash16flash_fwd_kernelI23Flash_fwd_kernel_traitsILi32ELi128ELi128ELi4ELb0ELb0EN7cutlass6half_tE19Flash_kernel_traitsILi32ELi128ELi128ELi4ES3_EELb0ELb0ELb1ELb0ELb0ELb0ELb0ELb0EEEvNS_16Flash_fwd_paramsE)
        .other          _ZN5flash16flash_fwd_kernelI23Flash_fwd_kernel_traitsILi32ELi128ELi128ELi4ELb0ELb0EN7cutlass6half_tE19Flash_kernel_traitsILi32ELi128ELi128ELi4ES3_EELb0ELb0ELb1ELb0ELb0ELb0ELb0ELb0EEEvNS_16Flash_fwd_paramsE,@"STO_CUDA_ENTRY STV_DEFAULT"
_ZN5flash16flash_fwd_kernelI23Flash_fwd_kernel_traitsILi32ELi128ELi128ELi4ELb0ELb0EN7cutlass6half_tE19Flash_kernel_traitsILi32ELi128ELi128ELi4ES3_EELb0ELb0ELb1ELb0ELb0ELb0ELb0ELb0EEEvNS_16Flash_fwd_paramsE:
.text._ZN5flash16flash_fwd_kernelI23Flash_fwd_kernel_traitsILi32ELi128ELi128ELi4ELb0ELb0EN7cutlass6half_tE19Flash_kernel_traitsILi32ELi128ELi128ELi4ES3_EELb0ELb0ELb1ELb0ELb0ELb0ELb0ELb0EEEvNS_16Flash_fwd_paramsE:
[----:B------:R-:W-:Y:S02]  /*0000*/  MOV R1, c[0x0][0x28] ;  /* 0x00000a0000017a02 */ /* 0x000fe40000000f00 */
[----:B------:R-:W1:Y:S01]  /*0010*/  S2UR UR10, SR_CTAID.Y ;  /* 0x00000000000a79c3 */ /* 0x000e620000002600 */
[----:B------:R-:W-:Y:S02]  /*0020*/  ULDC.64 UR4, c[0x0][0x240] ;  /* 0x0000900000047ab9 */ /* 0x000fe40000000a00 */
[----:B------:R-:W-:Y:S02]  /*0030*/  UISETP.NE.U32.AND UP2, UPT, URZ, UR4, UPT ;  /* 0x000000043f00728c */ /* 0x000fe4000bf45070 */
[----:B------:R-:W-:Y:S02]  /*0040*/  UMOV UR7, 0x4 ;  /* 0x0000000400077882 */ /* 0x000fe40000000000 */
[----:B------:R-:W-:Y:S02]  /*0050*/  UISETP.NE.AND.EX UP2, UPT, URZ, UR5, UPT, UP2 ;  /* 0x000000053f00728c */ /* 0x000fe4000bf45320 */
[----:B------:R-:W-:Y:S02]  /*0060*/  ULDC.64 UR12, c[0x0][0x240] ;  /* 0x00009000000c7ab9 */ /* 0x000fe40000000a00 */
[----:B------:R-:W-:-:S02]  /*0070*/  ULDC.64 UR4, c[0x0][0x250] ;  /* 0x0000940000047ab9 */ /* 0x000fc40000000a00 */
[----:B------:R-:W-:Y:S01]  /*0080*/  PLOP3.LUT P2, PT, PT, PT, UP2, 0x80, 0x0 ;  /* 0x000000000000781c */ /* 0x000fe20003f4f028 */
[----:B------:R-:W-:Y:S02]  /*0090*/  UISETP.NE.U32.AND UP0, UPT, URZ, UR4, UPT ;  /* 0x000000043f00728c */ /* 0x000fe4000bf05070 */
[----:B------:R-:W-:Y:S02]  /*00a0*/  ULDC.64 UR16, c[0x0][0x118] ;  /* 0x0000460000107ab9 */ /* 0x000fe40000000a00 */
[----:B------:R-:W-:Y:S02]  /*00b0*/  UISETP.NE.AND.EX UP0, UPT, URZ, UR5, UPT, UP0 ;  /* 0x000000053f00728c */ /* 0x000fe4000bf05300 */
[----:B------:R-:W-:Y:S02]  /*00c0*/  ULDC.U8 UR6, c[0x0][0x312] ;  /* 0x0000c48000067ab9 */ /* 0x000fe40000000000 */
[----:B------:R-:W-:Y:S02]  /*00d0*/  ULDC.64 UR8, c[0x0][0x248] ;  /* 0x0000920000087ab9 */ /* 0x000fe40000000a00 */
[----:B-1----:R-:W-:Y:S01]  /*00e0*/  UIMAD.WIDE UR12, UR10, UR7, UR12 ;  /* 0x000000070a0c72a5 */ /* 0x002fe2000f8e020c */
[----:B------:R-:W-:Y:S01]  /*00f0*/  PLOP3.LUT P0, PT, PT, PT, UP0, 0x80, 0x0 ;  /* 0x000000000000781c */ /* 0x000fe20003f0f008 */
[----:B------:R-:W-:-:S02]  /*0100*/  ULDC.64 UR4, c[0x0][0x250] ;  /* 0x0000940000047ab9 */ /* 0x000fc40000000a00 */
[----:B------:R-:W-:Y:S02]  /*0110*/  UISETP.NE.AND UP3, UPT, UR6, URZ, UPT ;  /* 0x0000003f0600728c */ /* 0x000fe4000bf65270 */
[----:B------:R-:W-:Y:S01]  /*0120*/  IMAD.U32 R2, RZ, RZ, UR12 ;  /* 0x0000000cff027e24 */ /* 0x000fe2000f8e00ff */
[----:B------:R-:W-:Y:S01]  /*0130*/  UISETP.EQ.U32.AND UP1, UPT, URZ, UR8, UPT ;  /* 0x000000083f00728c */ /* 0x000fe2000bf22070 */
[----:B------:R-:W-:Y:S01]  /*0140*/  IMAD.U32 R3, RZ, RZ, UR13 ;  /* 0x0000000dff037e24 */ /* 0x000fe2000f8e00ff */
[----:B------:R-:W-:Y:S02]  /*0150*/  @UP0 UIMAD.WIDE UR4, UR10, UR7, UR4 ;  /* 0x000000070a0402a5 */ /* 0x000fe4000f8e0204 */
[----:B------:R-:W-:Y:S02]  /*0160*/  UISETP.EQ.OR.EX UP1, UPT, URZ, UR9, !UP3, UP1 ;  /* 0x000000093f00728c */ /* 0x000fe4000df22710 */
[----:B------:R1:W2:Y:S01]  /*0170*/  @P2 LDG.E R4, [R2.64] ;  /* 0x0000001002042981 */ /* 0x0002a2000c1e1900 */
[----:B------:R-:W-:-:S03]  /*0180*/  ULDC.64 UR8, c[0x0][0x248] ;  /* 0x0000920000087ab9 */ /* 0x000fc60000000a00 */
[----:B------:R1:W3:Y:S01]  /*0190*/  @P2 LDG.E R0, [R2.64+0x4] ;  /* 0x0000041002002981 */ /* 0x0002e2000c1e1900 */
[----:B------:R-:W-:Y:S01]  /*01a0*/  PLOP3.LUT P1, PT, PT, PT, UP1, 0x80, 0x0 ;  /* 0x000000000000781c */ /* 0x000fe20003f2f018 */
[----:B------:R-:W-:Y:S01]  /*01b0*/  UIMAD.WIDE UR8, UR10, UR7, UR8 ;  /* 0x000000070a0872a5 */ /* 0x000fe2000f8e0208 */
[----:B-1----:R-:W-:Y:S01]  /*01c0*/  IMAD.U32 R2, RZ, RZ, UR4 ;  /* 0x00000004ff027e24 */ /* 0x002fe2000f8e00ff */
[----:B------:R-:W-:-:S05]  /*01d0*/  MOV R3, UR5 ;  /* 0x0000000500037c02 */ /* 0x000fca0008000f00 */
[----:B------:R1:W4:Y:S01]  /*01e0*/  @P0 LDG.E R2, [R2.64] ;  /* 0x0000001002020981 */ /* 0x000322000c1e1900 */
[----:B------:R-:W-:Y:S01]  /*01f0*/  IMAD.U32 R6, RZ, RZ, UR8 ;  /* 0x00000008ff067e24 */ /* 0x000fe2000f8e00ff */
[----:B------:R-:W-:-:S05]  /*0200*/  MOV R7, UR9 ;  /* 0x0000000900077c02 */ /* 0x000fca0008000f00 */
[----:B-1----:R-:W5:Y:S01]  /*0210*/  @!P1 LDG.E R3, [R6.64] ;  /* 0x0000001006039981 */ /* 0x002f62000c1e1900 */
[----:B------:R-:W-:Y:S02]  /*0220*/  UMOV UR12, 0xffffffff ;  /* 0xffffffff000c7882 */ /* 0x000fe40000000000 */
[----:B------:R-:W-:Y:S02]  /*0230*/  UMOV UR20, URZ ;  /* 0x0000003f00147c82 */ /* 0x000fe40008000000 */
[----:B------:R-:W-:Y:S01]  /*0240*/  UMOV UR23, 0xffffffff ;  /* 0xffffffff00177882 */ /* 0x000fe20000000000 */
[----:B------:R-:W1:Y:S08]  /*0250*/  S2UR UR13, SR_CTAID.X ;  /* 0x00000000000d79c3 */ /* 0x000e700000002500 */
[----:B------:R-:W1:Y:S08]  /*0260*/  S2UR UR15, SR_CTAID.Z ;  /* 0x00000000000f79c3 */ /* 0x000e700000002700 */
[----:B--2---:R-:W2:Y:S08]  /*0270*/  @P2 R2UR UR12, R4 ;  /* 0x00000000040c23c2 */ /* 0x004eb000000e0000 */
[----:B---3--:R-:W2:Y:S08]  /*0280*/  @P2 R2UR UR14, R0 ;  /* 0x00000000000e23c2 */ /* 0x008eb000000e0000 */
[----:B----4-:R3:W4:Y:S01]  /*0290*/  @P0 R2UR UR20, R2 ;  /* 0x00000000021403c2 */ /* 0x01072200000e0000 */
[----:B------:R-:W-:-:S04]  /*02a0*/  ISETP.NE.U32.AND P0, PT, RZ, c[0x0][0x248], PT ;  /* 0x00009200ff007a0c */ /* 0x000fc80003f05070 */
[----:B------:R-:W-:Y:S01]  /*02b0*/  ISETP.NE.AND.EX P0, PT, RZ, c[0x0][0x24c], PT, P0 ;  /* 0x00009300ff007a0c */ /* 0x000fe20003f05300 */
[----:B--2---:R-:W-:-:S07]  /*02c0*/  @UP2 UIADD3 UR14, UR14, -UR12, URZ ;  /* 0x8000000c0e0e2290 */ /* 0x004fce000fffe03f */
[----:B------:R-:W-:Y:S01]  /*02d0*/  @!UP2 ULDC UR14, c[0x0][0x214] ;  /* 0x00008500000eaab9 */ /* 0x000fe20000000800 */
[----:B-----5:R3:W2:Y:S04]  /*02e0*/  @!P1 R2UR UR23, R3 ;  /* 0x00000000031793c2 */ /* 0x0206a800000e0000 */
[----:B-1234-:R-:W-:Y:S05]  /*02f0*/  @!P0 BRA `(.L_x_170) ;  /* 0x0000007000008947 */ /* 0x01efea0003800000 */
[----:B------:R-:W-:-:S13]  /*0300*/  PLOP3.LUT P0, PT, PT, PT, UP3, 0x80, 0x0 ;  /* 0x000000000000781c */ /* 0x000fda0003f0f038 */
[----:B------:R-:W2:Y:S04]  /*0310*/  @P0 LDG.E R0, [R6.64+0x4] ;  /* 0x0000041006000981 */ /* 0x000ea8000c1e1900 */
[----:B------:R-:W3:Y:S01]  /*0320*/  @!P0 LDG.E R6, [R6.64] ;  /* 0x0000001006068981 */ /* 0x000ee2000c1e1900 */
[----:B--2---:R-:W1:Y:S02]  /*0330*/  @P0 R2UR UR6, R0 ;  /* 0x00000000000603c2 */ /* 0x004e6400000e0000 */
[----:B-1----:R-:W-:-:S11]  /*0340*/  @UP3 UIADD3 UR6, UR6, -UR23, URZ ;  /* 0x8000001706063290 */ /* 0x002fd6000fffe03f */
[----:B---3--:R1:W2:Y:S02]  /*0350*/  @!P0 R2UR UR6, R6 ;  /* 0x00000000060683c2 */ /* 0x0082a400000e0000 */
[----:B-12---:R-:W-:Y:S05]  /*0360*/  BRA `(.L_x_171) ;  /* 0x0000001000007947 */ /* 0x006fea0003800000 */
.L_x_170:
[----:B------:R-:W-:Y:S02]  /*0370*/  ULDC UR6, c[0x0][0x218] ;  /* 0x0000860000067ab9 */ /* 0x000fe40000000800 */
.L_x_171:
[----:B------:R-:W-:Y:S02]  /*0380*/  ULDC.64 UR4, c[0x0][0x258] ;  /* 0x0000960000047ab9 */ /* 0x000fe40000000a00 */
[----:B------:R-:W-:-:S04]  /*0390*/  UISETP.NE.U32.AND UP2, UPT, URZ, UR4, UPT ;  /* 0x000000043f00728c */ /* 0x000fc8000bf45070 */
[----:B------:R-:W-:-:S03]  /*03a0*/  UISETP.NE.AND.EX UP2, UPT, URZ, UR5, UPT, UP2 ;  /* 0x000000053f00728c */ /* 0x000fc6000bf45320 */
[----:B------:R-:W-:-:S03]  /*03b0*/  ULDC.64 UR4, c[0x0][0x258] ;  /* 0x0000960000047ab9 */ /* 0x000fc60000000a00 */
[----:B------:R-:W-:-:S05]  /*03c0*/  PLOP3.LUT P0, PT, PT, PT, UP2, 0x80, 0x0 ;  /* 0x000000000000781c */ /* 0x000fca0003f0f028 */
[----:B------:R-:W-:-:S06]  /*03d0*/  @UP2 UIMAD.WIDE UR4, UR10, UR7, UR4 ;  /* 0x000000070a0422a5 */ /* 0x000fcc000f8e0204 */
[----:B------:R-:W-:Y:S02]  /*03e0*/  IMAD.U32 R2, RZ, RZ, UR4 ;  /* 0x00000004ff027e24 */ /* 0x000fe4000f8e00ff */
[----:B------:R-:W-:Y:S01]  /*03f0*/  IMAD.U32 R3, RZ, RZ, UR5 ;  /* 0x00000005ff037e24 */ /* 0x000fe2000f8e00ff */
[----:B------:R-:W-:Y:S02]  /*0400*/  USHF.L.U32 UR19, UR13, 0x7, URZ ;  /* 0x000000070d137899 */ /* 0x000fe4000800063f */
[----:B------:R-:W-:Y:S02]  /*0410*/  ULDC.64 UR4, c[0x0][0x268] ;  /* 0x00009a0000047ab9 */ /* 0x000fe40000000a00 */
[----:B------:R-:W2:Y:S01]  /*0420*/  @P0 LDG.E R0, [R2.64] ;  /* 0x0000001002000981 */ /* 0x000ea2000c1e1900 */
[----:B------:R-:W-:Y:S02]  /*0430*/  UISETP.GT.AND UP0, UPT, UR14, UR19, UPT ;  /* 0x000000130e00728c */ /* 0x000fe4000bf04270 */
[----:B------:R-:W-:-:S04]  /*0440*/  @!UP2 UISETP.NE.U32.AND UP1, UPT, URZ, UR4, UPT ;  /* 0x000000043f00a28c */ /* 0x000fc8000bf25070 */
[----:B------:R-:W-:-:S03]  /*0450*/  @!UP2 UISETP.NE.AND.EX UP1, UPT, URZ, UR5, UPT, UP1 ;  /* 0x000000053f00a28c */ /* 0x000fc6000bf25310 */
[----:B------:R-:W-:Y:S02]  /*0460*/  ULDC UR5, c[0x0][0x21c] ;  /* 0x0000870000057ab9 */ /* 0x000fe40000000800 */
[----:B------:R-:W-:Y:S01]  /*0470*/  @!UP2 USEL UR5, URZ, UR5, !UP1 ;  /* 0x000000053f05a287 */ /* 0x000fe2000c800000 */
[----:B--2---:R-:W1:Y:S01]  /*0480*/  @P0 R2UR UR7, R0 ;  /* 0x00000000000703c2 */ /* 0x004e6200000e0000 */
[----:B------:R-:W-:Y:S01]  /*0490*/  PLOP3.LUT P0, PT, PT, PT, UP0, 0x80, 0x0 ;  /* 0x000000000000781c */ /* 0x000fe20003f0f008 */
[----:B-1----:R-:W-:Y:S02]  /*04a0*/  @UP2 UIADD3 UR4, UR7, -UR20, URZ ;  /* 0x8000001407042290 */ /* 0x002fe4000fffe03f */
[----:B------:R-:W-:-:S10]  /*04b0*/  @!UP2 UIADD3 UR4, UR5, UR6, -UR20 ;  /* 0x000000060504a290 */ /* 0x000fd4000fffe814 */
[----:B------:R-:W-:Y:S05]  /*04c0*/  @!P0 EXIT ;  /* 0x000000000000894d */ /* 0x000fea0003800000 */
[----:B------:R-:W-:Y:S01]  /*04d0*/  UIADD3 UR7, UR4, UR19, -UR14 ;  /* 0x0000001304077290 */ /* 0x000fe2000fffe80e */
[----:B------:R-:W1:Y:S01]  /*04e0*/  S2R R0, SR_TID.X ;  /* 0x0000000000007919 */ /* 0x000e620000002100 */
[----:B------:R-:W-:Y:S02]  /*04f0*/  UIADD3 UR8, UR4, 0x7f, URZ ;  /* 0x0000007f04087890 */ /* 0x000fe4000fffe03f */
[----:B------:R-:W-:Y:S02]  /*0500*/  ULDC UR9, c[0x0][0x2e4] ;  /* 0x0000b90000097ab9 */ /* 0x000fe40000000800 */
[----:B------:R-:W-:Y:S02]  /*0510*/  UIADD3 UR6, -UR14, 0xff, UR19 ;  /* 0x000000ff0e067890 */ /* 0x000fe4000fffe113 */
[----:B------:R-:W-:Y:S02]  /*0520*/  ULDC UR5, c[0x0][0x2e8] ;  /* 0x0000ba0000057ab9 */ /* 0x000fe40000000800 */
[----:B------:R-:W-:-:S02]  /*0530*/  UIADD3 UR9, UR7, -UR9, URZ ;  /* 0x8000000907097290 */ /* 0x000fc4000fffe03f */
[----:B------:R-:W-:Y:S02]  /*0540*/  USHF.R.S32.HI UR7, URZ, 0x1f, UR8 ;  /* 0x0000001f3f077899 */ /* 0x000fe40008011408 */
[----:B------:R-:W-:Y:S02]  /*0550*/  UIADD3 UR5, UR6, UR5, UR4 ;  /* 0x0000000506057290 */ /* 0x000fe4000fffe004 */
[----:B------:R-:W-:Y:S02]  /*0560*/  ULEA.HI UR8, UR7, UR8, URZ, 0x7 ;  /* 0x0000000807087291 */ /* 0x000fe4000f8f383f */
[----:B------:R-:W-:Y:S02]  /*0570*/  USHF.R.S32.HI UR6, URZ, 0x1f, UR9 ;  /* 0x0000001f3f067899 */ /* 0x000fe40008011409 */
[----:B------:R-:W-:Y:S02]  /*0580*/  USHF.R.S32.HI UR7, URZ, 0x1f, UR5 ;  /* 0x0000001f3f077899 */ /* 0x000fe40008011405 */
[----:B------:R-:W-:-:S02]  /*0590*/  ULEA.HI UR6, UR6, UR9, URZ, 0x7 ;  /* 0x0000000906067291 */ /* 0x000fc4000f8f383f */
[----:B------:R-:W-:Y:S02]  /*05a0*/  ULEA.HI UR5, UR7, UR5, URZ, 0x7 ;  /* 0x0000000507057291 */ /* 0x000fe4000f8f383f */
[----:B------:R-:W-:Y:S02]  /*05b0*/  USHF.R.S32.HI UR8, URZ, 0x7, UR8 ;  /* 0x000000073f087899 */ /* 0x000fe40008011408 */
[----:B------:R-:W-:Y:S02]  /*05c0*/  USHF.R.S32.HI UR6, URZ, 0x7, UR6 ;  /* 0x000000073f067899 */ /* 0x000fe40008011406 */
[----:B------:R-:W-:Y:S02]  /*05d0*/  USHF.R.S32.HI UR5, URZ, 0x7, UR5 ;  /* 0x000000073f057899 */ /* 0x000fe40008011405 */
[----:B------:R-:W-:Y:S02]  /*05e0*/  UISETP.LT.AND UP1, UPT, URZ, UR6, UPT ;  /* 0x000000063f00728c */ /* 0x000fe4000bf21270 */
[----:B------:R-:W-:-:S02]  /*05f0*/  UISETP.LT.AND UP0, UPT, UR8, UR5, UPT ;  /* 0x000000050800728c */ /* 0x000fc4000bf01270 */
[----:B------:R-:W-:Y:S02]  /*0600*/  USEL UR11, URZ, UR6, !UP1 ;  /* 0x000000063f0b7287 */ /* 0x000fe4000c800000 */
[----:B------:R-:W-:-:S04]  /*0610*/  USEL UR5, UR8, UR5, UP0 ;  /* 0x0000000508057287 */ /* 0x000fc80008000000 */
[----:B------:R-:W-:-:S06]  /*0620*/  UISETP.GT.AND UP0, UPT, UR5, UR11, UPT ;  /* 0x0000000b0500728c */ /* 0x000fcc000bf04270 */
[----:B------:R-:W-:-:S13]  /*0630*/  PLOP3.LUT P0, PT, PT, PT, UP0, 0x80, 0x0 ;  /* 0x000000000000781c */ /* 0x000fda0003f0f008 */
[----:B------:R-:W-:Y:S05]  /*0640*/  @P0 BRA `(.L_x_172) ;  /* 0x000009e000000947 */ /* 0x000fea0003800000 */
[----:B-1----:R-:W-:Y:S01]  /*0650*/  UISETP.NE.AND UP0, UPT, UR12, -0x1, UPT ;  /* 0xffffffff0c00788c */ /* 0x002fe2000bf05270 */
[----:B------:R-:W-:Y:S01]  /*0660*/  SHF.R.S32.HI R12, RZ, 0x1f, R0 ;  /* 0x0000001fff0c7819 */ /* 0x000fe20000011400 */
[----:B------:R-:W-:Y:S01]  /*0670*/  ULDC.64 UR4, c[0x0][0x1e8] ;  /* 0x00007a0000047ab9 */ /* 0x000fe20000000a00 */
[----:B------:R-:W1:Y:S01]  /*0680*/  S2R R8, SR_CTAID.Z ;  /* 0x0000000000087919 */ /* 0x000e620000002700 */
[----:B------:R-:W-:Y:S01]  /*0690*/  USHF.R.S32.HI UR9, URZ, 0x1f, UR15 ;  /* 0x0000001f3f097899 */ /* 0x000fe2000801140f */
[----:B------:R-:W-:Y:S01]  /*06a0*/  LEA.HI R12, R12, R0, RZ, 0x2 ;  /* 0x000000000c0c7211 */ /* 0x000fe200078f10ff */
[----:B------:R-:W-:Y:S01]  /*06b0*/  ULDC.64 UR6, c[0x0][0x1e0] ;  /* 0x0000780000067ab9 */ /* 0x000fe20000000a00 */
[----:B------:R-:W-:Y:S01]  /*06c0*/  IMAD.U32 R14, RZ, RZ, UR13 ;  /* 0x0000000dff0e7e24 */ /* 0x000fe2000f8e00ff */
[----:B------:R-:W-:Y:S01]  /*06d0*/  ULDC.U8 UR18, c[0x0][0x328] ;  /* 0x0000ca0000127ab9 */ /* 0x000fe20000000000 */
[----:B------:R-:W-:Y:S01]  /*06e0*/  LOP3.LUT R6, R12, 0xfffffffc, RZ, 0xc0, !PT ;  /* 0xfffffffc0c067812 */ /* 0x000fe200078ec0ff */
[----:B------:R-:W-:Y:S01]  /*06f0*/  UISETP.NE.AND UP2, UPT, UR18, URZ, UPT ;  /* 0x0000003f1200728c */ /* 0x000fe2000bf45270 */
[----:B------:R-:W-:Y:S01]  /*0700*/  SHF.R.S32.HI R12, RZ, 0x2, R12 ;  /* 0x00000002ff0c7819 */ /* 0x000fe2000001140c */
[----:B------:R-:W-:Y:S01]  /*0710*/  @UP0 UIMAD.WIDE.U32 UR22, UR12, UR4, URZ ;  /* 0x000000040c1602a5 */ /* 0x000fe2000f8e003f */
[----:B------:R-:W-:Y:S01]  /*0720*/  BSSY B0, `(.L_x_173) ;  /* 0x000003c000007945 */ /* 0x000fe20003800000 */
[----:B------:R-:W-:Y:S01]  /*0730*/  @!UP0 USHF.R.S32.HI UR11, URZ, 0x1f, UR10 ;  /* 0x0000001f3f0b8899 */ /* 0x000fe2000801140a */
[----:B------:R-:W-:Y:S01]  /*0740*/  IMAD.IADD R6, R0, 0x1, -R6 ;  /* 0x0000000100067824 */ /* 0x000fe200078e0a06 */
[----:B------:R-:W-:Y:S01]  /*0750*/  @UP0 UIMAD UR8, UR12, UR5, UR23 ;  /* 0x000000050c0802a4 */ /* 0x000fe2000f8e0217 */
[----:B------:R-:W-:Y:S01]  /*0760*/  SHF.R.S32.HI R13, RZ, 0x1f, R12 ;  /* 0x0000001fff0d7819 */ /* 0x000fe2000001140c */
[----:B------:R-:W-:Y:S01]  /*0770*/  @!UP0 UIMAD.WIDE.U32 UR20, UR10, UR6, URZ ;  /* 0x000000060a1482a5 */ /* 0x000fe2000f8e003f */
[----:B------:R-:W-:Y:S01]  /*0780*/  IMAD.SHL.U32 R0, R6, 0x8, RZ ;  /* 0x0000000806007824 */ /* 0x000fe200078e00ff */
[----:B------:R-:W-:-:S02]  /*0790*/  ULDC.64 UR4, c[0x0][0x1f0] ;  /* 0x00007c0000047ab9 */ /* 0x000fc40000000a00 */
[----:B------:R-:W-:Y:S01]  /*07a0*/  UIMAD UR4, UR9, UR4, URZ ;  /* 0x00000004090472a4 */ /* 0x000fe2000f8e023f */
[----:B------:R-:W-:Y:S01]  /*07b0*/  IMAD.WIDE R14, R14, 0x80, R12 ;  /* 0x000000800e0e7825 */ /* 0x000fe200078e020c */
[----:B------:R-:W-:Y:S01]  /*07c0*/  @!UP0 UIMAD UR9, UR11, UR6, URZ ;  /* 0x000000060b0982a4 */ /* 0x000fe2000f8e023f */
[----:B------:R-:W-:Y:S01]  /*07d0*/  ISETP.GE.AND P1, PT, R0, c[0x0][0x220], PT ;  /* 0x0000880000007a0c */ /* 0x000fe20003f26270 */
[----:B------:R-:W-:Y:S02]  /*07e0*/  UIMAD UR5, UR15, UR5, UR4 ;  /* 0x000000050f0572a4 */ /* 0x000fe4000f8e0204 */
[----:B------:R-:W-:Y:S02]  /*07f0*/  ULDC.U8 UR11, c[0x0][0x329] ;  /* 0x0000ca40000b7ab9 */ /* 0x000fe40000000000 */
[----:B------:R-:W-:Y:S02]  /*0800*/  UISETP.NE.AND UP1, UPT, UR11, URZ, UPT ;  /* 0x0000003f0b00728c */ /* 0x000fe4000bf25270 */
[----:B------:R-:W-:-:S02]  /*0810*/  @!UP0 UIMAD UR9, UR10, UR7, UR9 ;  /* 0x000000070a0982a4 */ /* 0x000fc4000f8e0209 */
[----:B------:R-:W-:Y:S02]  /*0820*/  UISETP.NE.OR UP3, UPT, UR11, URZ, !UP2 ;  /* 0x0000003f0b00728c */ /* 0x000fe4000d765670 */
[----:B------:R-:W-:Y:S02]  /*0830*/  ULDC UR7, c[0x0][0x214] ;  /* 0x0000850000077ab9 */ /* 0x000fe40000000800 */
[----:B------:R-:W-:Y:S02]  /*0840*/  ULDC UR6, c[0x0][0x234] ;  /* 0x00008d0000067ab9 */ /* 0x000fe40000000800 */
[----:B------:R-:W-:Y:S02]  /*0850*/  ULDC UR4, c[0x0][0x1c0] ;  /* 0x0000700000047ab9 */ /* 0x000fe40000000800 */
[----:B------:R-:W-:Y:S02]  /*0860*/  @UP1 ULDC UR11, c[0x0][0x210] ;  /* 0x00008400000b1ab9 */ /* 0x000fe40000000800 */
[----:B------:R-:W-:-:S02]  /*0870*/  @UP1 UIMAD UR11, UR11, UR7, URZ ;  /* 0x000000070b0b12a4 */ /* 0x000fc4000f8e023f */
[----:B------:R-:W-:Y:S02]  /*0880*/  @!UP1 USEL UR11, UR7, UR6, !UP2 ;  /* 0x00000006070b9287 */ /* 0x000fe4000d000000 */
[----:B------:R-:W-:Y:S02]  /*0890*/  @UP0 UMOV UR18, UR22 ;  /* 0x0000001600120c82 */ /* 0x000fe40008000000 */
[----:B------:R-:W-:Y:S02]  /*08a0*/  @UP1 UMOV UR22, 0x1 ;  /* 0x0000000100161882 */ /* 0x000fe40000000000 */
[----:B------:R-:W-:Y:S02]  /*08b0*/  @!UP1 UIMAD UR22, UR11, UR4, URZ ;  /* 0x000000040b1692a4 */ /* 0x000fe4000f8e023f */
[----:B------:R-:W-:Y:S02]  /*08c0*/  @!UP0 UMOV UR18, UR20 ;  /* 0x0000001400128c82 */ /* 0x000fe40008000000 */
[----:B------:R-:W-:Y:S01]  /*08d0*/  @!UP0 UIADD3 UR8, UR21, UR9, URZ ;  /* 0x0000000915088290 */ /* 0x000fe2000fffe03f */
[----:B------:R-:W-:Y:S01]  /*08e0*/  IADD3 R2, P0, R0, UR18, RZ ;  /* 0x0000001200027c10 */ /* 0x000fe2000ff1e0ff */
[----:B------:R-:W-:-:S02]  /*08f0*/  UIADD3 UR14, -UR19, UR14, URZ ;  /* 0x0000000e130e7290 */ /* 0x000fc4000fffe13f */
[----:B------:R-:W-:Y:S02]  /*0900*/  @!UP3 UIMAD UR20, UR10, UR7, URZ ;  /* 0x000000070a14b2a4 */ /* 0x000fe4000f8e023f */
[----:B------:R-:W-:Y:S01]  /*0910*/  UIMAD UR22, UR10, UR22, URZ ;  /* 0x000000160a1672a4 */ /* 0x000fe2000f8e023f */
[----:B------:R-:W-:Y:S01]  /*0920*/  LEA.HI.X.SX32 R3, R0, UR8, 0x1, P0 ;  /* 0x0000000800037c11 */ /* 0x000fe200080f0eff */
[----:B------:R-:W-:Y:S01]  /*0930*/  @!UP3 USEL UR20, UR20, UR12, !UP0 ;  /* 0x0000000c1414b287 */ /* 0x000fe2000c000000 */
[C---:B------:R-:W-:Y:S01]  /*0940*/  ISETP.GE.OR P0, PT, R12.reuse, UR14, P1 ;  /* 0x0000000e0c007c0c */ /* 0x040fe20008f06670 */
[----:B------:R-:W-:Y:S01]  /*0950*/  @UP1 ULDC UR23, c[0x0][0x210] ;  /* 0x0000840000171ab9 */ /* 0x000fe20000000800 */
[----:B------:R-:W-:Y:S01]  /*0960*/  ISETP.GE.AND P6, PT, R12, UR14, PT ;  /* 0x0000000e0c007c0c */ /* 0x000fe2000bfc6270 */
[----:B------:R-:W-:Y:S01]  /*0970*/  USEL UR22, UR22, URZ, UP3 ;  /* 0x0000003f16167287 */ /* 0x000fe20009800000 */
[----:B-1----:R-:W-:Y:S01]  /*0980*/  IMAD.WIDE.U32 R8, R8, c[0x0][0x1f0], R2 ;  /* 0x00007c0008087a25 */ /* 0x002fe200078e0002 */
[----:B------:R-:W-:-:S02]  /*0990*/  @!UP1 UMOV UR23, 0x1 ;  /* 0x0000000100179882 */ /* 0x000fc40000000000 */
[----:B------:R-:W-:Y:S02]  /*09a0*/  UIMAD UR19, UR19, UR23, URZ ;  /* 0x00000017131372a4 */ /* 0x000fe4000f8e023f */
[----:B------:R-:W-:Y:S01]  /*09b0*/  UIMAD UR22, UR15, UR11, UR22 ;  /* 0x0000000b0f1672a4 */ /* 0x000fe2000f8e0216 */
[----:B------:R-:W-:Y:S01]  /*09c0*/  IADD3 R11, R9, UR5, RZ ;  /* 0x00000005090b7c10 */ /* 0x000fe2000fffe0ff */
[----:B------:R-:W-:Y:S02]  /*09d0*/  UMOV UR24, URZ ;  /* 0x0000003f00187c82 */ /* 0x000fe40008000000 */
[----:B------:R-:W-:Y:S02]  /*09e0*/  @!UP3 UMOV UR24, UR20 ;  /* 0x000000140018bc82 */ /* 0x000fe40008000000 */
[----:B------:R-:W-:Y:S02]  /*09f0*/  UMOV UR25, URZ ;  /* 0x0000003f00197c82 */ /* 0x000fe40008000000 */
[----:B------:R-:W-:-:S02]  /*0a00*/  USHF.R.S32.HI UR4, URZ, 0x1f, UR19 ;  /* 0x0000001f3f047899 */ /* 0x000fc40008011413 */
[----:B------:R-:W-:Y:S02]  /*0a10*/  @!UP3 USHF.R.S32.HI UR25, URZ, 0x1f, UR20 ;  /* 0x0000001f3f19b899 */ /* 0x000fe40008011414 */
[----:B------:R-:W-:Y:S02]  /*0a20*/  USHF.R.S32.HI UR6, URZ, 0x1f, UR22 ;  /* 0x0000001f3f067899 */ /* 0x000fe40008011416 */
[----:B------:R-:W-:-:S04]  /*0a30*/  UIADD3 UR19, UP1, UP0, UR19, UR24, UR22 ;  /* 0x0000001813137290 */ /* 0x000fc8000f83e016 */
[----:B------:R-:W-:Y:S01]  /*0a40*/  UIADD3.X UR4, UR4, UR25, UR6, UP1, UP0 ;  /* 0x0000001904047290 */ /* 0x000fe20008fe0406 */
[----:B------:R-:W-:Y:S06]  /*0a50*/  @P0 BRA `(.L_x_174) ;  /* 0x0000008000000947 */ /* 0x000fec0003800000 */
        /* <DEDUP_REMOVED lines=8> */
.L_x_174:
[----:B------:R-:W-:Y:S05]  /*0ae0*/  BSYNC B0 ;  /* 0x0000000000007941 */ /* 0x000fea0003800000 */
.L_x_173:
[----:B-1----:R-:W-:Y:S01]  /*0af0*/  IADD3 R5, R12, 0x20, RZ ;  /* 0x000000200c057810 */ /* 0x002fe20007ffe0ff */
[----:B------:R-:W-:Y:S03]  /*0b00*/  BSSY B0, `(.L_x_175) ;  /* 0x000000f000007945 */ /* 0x000fe60003800000 */
[C---:B------:R-:W-:Y:S02]  /*0b10*/  ISETP.GE.OR P0, PT, R5.reuse, UR14, P1 ;  /* 0x0000000e05007c0c */ /* 0x040fe40008f06670 */
[----:B------:R-:W-:-:S11]  /*0b20*/  ISETP.GE.AND P5, PT, R5, UR14, PT ;  /* 0x0000000e05007c0c */ /* 0x000fd6000bfa6270 */
        /* <DEDUP_REMOVED lines=11> */
[----:B------:R1:W-:Y:S02]  /*0be0*/  STG.E.128 [R2.64], RZ ;  /* 0x000000ff02007986 */ /* 0x0003e4000c101d10 */
.L_x_176:
[----:B------:R-:W-:Y:S05]  /*0bf0*/  BSYNC B0 ;  /* 0x0000000000007941 */ /* 0x000fea0003800000 */
.L_x_175:
[----:B------:R-:W-:Y:S01]  /*0c00*/  IADD3 R4, R12, 0x40, RZ ;  /* 0x000000400c047810 */ /* 0x000fe20007ffe0ff */
[----:B------:R-:W-:Y:S03]  /*0c10*/  BSSY B0, `(.L_x_177) ;  /* 0x000000f000007945 */ /* 0x000fe60003800000 */
[C---:B------:R-:W-:Y:S02]  /*0c20*/  ISETP.GE.OR P0, PT, R4.reuse, UR14, P1 ;  /* 0x0000000e04007c0c */ /* 0x040fe40008f06670 */
[----:B------:R-:W-:-:S11]  /*0c30*/  ISETP.GE.AND P4, PT, R4, UR14, PT ;  /* 0x0000000e04007c0c */ /* 0x000fd6000bf86270 */
        /* <DEDUP_REMOVED lines=12> */
.L_x_178:
[----:B------:R-:W-:Y:S05]  /*0d00*/  BSYNC B0 ;  /* 0x0000000000007941 */ /* 0x000fea0003800000 */
.L_x_177:
[----:B-1----:R-:W-:Y:S01]  /*0d10*/  IADD3 R3, R12, 0x60, RZ ;  /* 0x000000600c037810 */ /* 0x002fe20007ffe0ff */
[----:B------:R-:W-:Y:S03]  /*0d20*/  BSSY B0, `(.L_x_179) ;  /* 0x000000e000007945 */ /* 0x000fe60003800000 */
[C---:B------:R-:W-:Y:S02]  /*0d30*/  ISETP.GE.OR P1, PT, R3.reuse, UR14, P1 ;  /* 0x0000000e03007c0c */ /* 0x040fe40008f26670 */
[----:B------:R-:W-:-:S11]  /*0d40*/  ISETP.GE.AND P0, PT, R3, UR14, PT ;  /* 0x0000000e03007c0c */ /* 0x000fd6000bf06270 */
        /* <DEDUP_REMOVED lines=11> */
.L_x_180:
[----:B------:R-:W-:Y:S05]  /*0e00*/  BSYNC B0 ;  /* 0x0000000000007941 */ /* 0x000fea0003800000 */
.L_x_179:
[C---:B------:R-:W-:Y:S02]  /*0e10*/  ISETP.NE.OR P6, PT, R6.reuse, RZ, P6 ;  /* 0x000000ff0600720c */ /* 0x040fe400037c5670 */
[C---:B------:R-:W-:Y:S02]  /*0e20*/  ISETP.NE.OR P5, PT, R6.reuse, RZ, P5 ;  /* 0x000000ff0600720c */ /* 0x040fe40002fa5670 */
[C---:B------:R-:W-:Y:S02]  /*0e30*/  ISETP.NE.OR P4, PT, R6.reuse, RZ, P4 ;  /* 0x000000ff0600720c */ /* 0x040fe40002785670 */
[----:B------:R-:W-:-:S07]  /*0e40*/  ISETP.NE.OR P0, PT, R6, RZ, P0 ;  /* 0x000000ff0600720c */ /* 0x000fce0000705670 */
[----:B------:R-:W-:Y:S02]  /*0e50*/  @!P6 IMAD R8, R12, UR23, RZ ;  /* 0x000000170c08ec24 */ /* 0x000fe4000f8e02ff */
[----:B------:R-:W-:Y:S02]  /*0e60*/  @!P5 IMAD R0, R5, UR23, RZ ;  /* 0x000000170500dc24 */ /* 0x000fe4000f8e02ff */
[----:B------:R-:W-:Y:S01]  /*0e70*/  @!P4 IMAD R4, R4, UR23, RZ ;  /* 0x000000170404cc24 */ /* 0x000fe2000f8e02ff */
[----:B------:R-:W-:Y:S02]  /*0e80*/  @!P6 IADD3 R7, P1, R8, UR19, RZ ;  /* 0x000000130807ec10 */ /* 0x000fe4000ff3e0ff */
[----:B------:R-:W-:Y:S02]  /*0e90*/  @!P5 IADD3 R2, P2, R0, UR19, RZ ;  /* 0x000000130002dc10 */ /* 0x000fe4000ff5e0ff */
[----:B------:R-:W-:Y:S02]  /*0ea0*/  @!P6 LEA.HI.X.SX32 R8, R8, UR4, 0x1, P1 ;  /* 0x000000040808ec11 */ /* 0x000fe400088f0eff */
[----:B------:R-:W-:-:S02]  /*0eb0*/  @!P6 LEA R12, P3, R7, c[0x0][0x200], 0x2 ;  /* 0x00008000070cea11 */ /* 0x000fc400078610ff */
[----:B------:R-:W-:Y:S02]  /*0ec0*/  @!P4 IADD3 R5, P1, R4, UR19, RZ ;  /* 0x000000130405cc10 */ /* 0x000fe4000ff3e0ff */
[----:B------:R-:W-:Y:S02]  /*0ed0*/  @!P5 LEA.HI.X.SX32 R0, R0, UR4, 0x1, P2 ;  /* 0x000000040000dc11 */ /* 0x000fe400090f0eff */
[----:B------:R-:W-:Y:S02]  /*0ee0*/  @!P6 LEA.HI.X R13, R7, c[0x0][0x204], R8, 0x2, P3 ;  /* 0x00008100070dea11 */ /* 0x000fe400018f1408 */
[----:B-1----:R-:W-:Y:S02]  /*0ef0*/  @!P5 LEA R10, P2, R2, c[0x0][0x200], 0x2 ;  /* 0x00008000020ada11 */ /* 0x002fe400078410ff */
[----:B------:R-:W-:Y:S02]  /*0f00*/  @!P4 LEA.HI.X.SX32 R4, R4, UR4, 0x1, P1 ;  /* 0x000000040404cc11 */ /* 0x000fe400088f0eff */
[----:B------:R-:W-:-:S02]  /*0f10*/  @!P4 LEA R8, P1, R5, c[0x0][0x200], 0x2 ;  /* 0x000080000508ca11 */ /* 0x000fc400078210ff */
[----:B------:R-:W-:Y:S01]  /*0f20*/  @!P5 LEA.HI.X R11, R2, c[0x0][0x204], R0, 0x2, P2 ;  /* 0x00008100020bda11 */ /* 0x000fe200010f1400 */
[----:B------:R-:W-:Y:S01]  /*0f30*/  @!P6 IMAD.MOV.U32 R0, RZ, RZ, 0x7f800000 ;  /* 0x7f800000ff00e424 */ /* 0x000fe200078e00ff */
[----:B------:R-:W-:Y:S01]  /*0f40*/  @!P4 LEA.HI.X R9, R5, c[0x0][0x204], R4, 0x2, P1 ;  /* 0x000081000509ca11 */ /* 0x000fe200008f1404 */
[----:B------:R-:W-:Y:S02]  /*0f50*/  @!P5 IMAD.MOV.U32 R4, RZ, RZ, 0x7f800000 ;  /* 0x7f800000ff04d424 */ /* 0x000fe400078e00ff */
[----:B------:R-:W-:Y:S01]  /*0f60*/  @!P4 IMAD.MOV.U32 R2, RZ, RZ, 0x7f800000 ;  /* 0x7f800000ff02c424 */ /* 0x000fe200078e00ff */
[----:B------:R1:W-:Y:S04]  /*0f70*/  @!P6 STG.E [R12.64], R0 ;  /* 0x000000000c00e986 */ /* 0x0003e8000c101910 */
[----:B------:R1:W-:Y:S04]  /*0f80*/  @!P5 STG.E [R10.64], R4 ;  /* 0x000000040a00d986 */ /* 0x0003e8000c101910 */
[----:B------:R1:W-:Y:S01]  /*0f90*/  @!P4 STG.E [R8.64], R2 ;  /* 0x000000020800c986 */ /* 0x0003e2000c101910 */
[----:B------:R-:W-:Y:S05]  /*0fa0*/  @P0 EXIT ;  /* 0x000000000000094d */ /* 0x000fea0003800000 */
[----:B-1----:R-:W-:-:S05]  /*0fb0*/  IMAD R0, R3, UR23, RZ ;  /* 0x0000001703007c24 */ /* 0x002fca000f8e02ff */
[----:B------:R-:W-:-:S04]  /*0fc0*/  IADD3 R2, P0, R0, UR19, RZ ;  /* 0x0000001300027c10 */ /* 0x000fc8000ff1e0ff */
[----:B------:R-:W-:Y:S02]  /*0fd0*/  LEA.HI.X.SX32 R0, R0, UR4, 0x1, P0 ;  /* 0x0000000400007c11 */ /* 0x000fe400080f0eff */
[----:B------:R-:W-:-:S04]  /*0fe0*/  LEA R4, P0, R2, c[0x0][0x200], 0x2 ;  /* 0x0000800002047a11 */ /* 0x000fc800078010ff */
[----:B------:R-:W-:Y:S01]  /*0ff0*/  LEA.HI.X R5, R2, c[0x0][0x204], R0, 0x2, P0 ;  /* 0x0000810002057a11 */ /* 0x000fe200000f1400 */
[----:B------:R-:W-:-:S05]  /*1000*/  IMAD.MOV.U32 R0, RZ, RZ, 0x7f800000 ;  /* 0x7f800000ff007424 */ /* 0x000fca00078e00ff */
[----:B------:R-:W-:Y:S01]  /*1010*/  STG.E [R4.64], R0 ;  /* 0x0000000004007986 */ /* 0x000fe2000c101910 */
[----:B------:R-:W-:Y:S05]  /*1020*/  EXIT ;  /* 0x000000000000794d */ /* 0x000fea0003800000 */
.L_x_172:
[----:B-1----:R-:W-:Y:S02]  /*1030*/  UISETP.NE.AND UP0, UPT, UR12, -0x1, UPT ;  /* 0xffffffff0c00788c */ /* 0x002fe4000bf05270 */
[----:B------:R-:W-:Y:S02]  /*1040*/  UISETP.NE.AND UP1, UPT, UR23, -0x1, UPT ;  /* 0xffffffff1700788c */ /* 0x000fe4000bf25270 */
[----:B------:R-:W-:Y:S02]  /*1050*/  ULDC.64 UR6, c[0x0][0x190] ;  /* 0x0000640000067ab9 */ /* 0x000fe40000000a00 */
[----:B------:R-:W-:Y:S02]  /*1060*/  ULDC.64 UR8, c[0x0][0x178] ;  /* 0x00005e0000087ab9 */ /* 0x000fe40000000a00 */
[----:B------:R-:W-:-:S03]  /*1070*/  PLOP3.LUT P0, PT, PT, PT, UP1, 0x80, 0x0 ;  /* 0x000000000000781c */ /* 0x000fc60003f0f018 */
[----:B------:R-:W-:Y:S02]  /*1080*/  @UP0 UIMAD.WIDE.U32 UR26, UR12, UR6, URZ ;  /* 0x000000060c1a02a5 */ /* 0x000fe4000f8e003f */
[----:B------:R-:W-:Y:S02]  /*1090*/  @!UP0 USHF.R.S32.HI UR21, URZ, 0x1f, UR10 ;  /* 0x0000001f3f158899 */ /* 0x000fe4000801140a */
[----:B------:R-:W-:Y:S02]  /*10a0*/  @UP1 UIADD3 UR22, UR20, UR23, URZ ;  /* 0x0000001714161290 */ /* 0x000fe4000fffe03f */
[----:B------:R-:W-:Y:S02]  /*10b0*/  @UP0 UIMAD UR18, UR12, UR7, UR27 ;  /* 0x000000070c1202a4 */ /* 0x000fe4000f8e021b */
[----:B------:R-:W-:Y:S02]  /*10c0*/  @!UP0 UIMAD UR21, UR21, UR8, URZ ;  /* 0x00000008151582a4 */ /* 0x000fe4000f8e023f */
[----:B------:R-:W-:-:S02]  /*10d0*/  ULDC.64 UR6, c[0x0][0x198] ;  /* 0x0000660000067ab9 */ /* 0x000fc40000000a00 */
[----:B------:R-:W-:Y:S02]  /*10e0*/  @!UP0 UIMAD.WIDE.U32 UR24, UR10, UR8, URZ ;  /* 0x000000080a1882a5 */ /* 0x000fe4000f8e003f */
[----:B------:R-:W-:Y:S02]  /*10f0*/  @UP1 UIMAD.WIDE.U32 UR28, UR22, UR6, URZ ;  /* 0x00000006161c12a5 */ /* 0x000fe4000f8e003f */
[----:B------:R-:W-:Y:S02]  /*1100*/  @!UP0 UIMAD UR9, UR10, UR9, UR21 ;  /* 0x000000090a0982a4 */ /* 0x000fe4000f8e0215 */
[----:B------:R-:W-:Y:S02]  /*1110*/  @UP1 UIMAD UR21, UR22, UR7, UR29 ;  /* 0x00000007161512a4 */ /* 0x000fe4000f8e021d */
[----:B------:R-:W-:Y:S02]  /*1120*/  @UP0 UMOV UR8, UR26 ;  /* 0x0000001a00080c82 */ /* 0x000fe40008000000 */
[----:B------:R-:W-:-:S02]  /*1130*/  @!UP0 UIADD3 UR18, UR25, UR9, URZ ;  /* 0x0000000919128290 */ /* 0x000fc4000fffe03f */
[----:B------:R-:W-:Y:S02]  /*1140*/  @!UP0 UMOV UR8, UR24 ;  /* 0x0000001800088c82 */ /* 0x000fe40008000000 */
[----:B------:R-:W-:Y:S01]  /*1150*/  @UP1 UMOV UR22, UR28 ;  /* 0x0000001c00161c82 */ /* 0x000fe20008000000 */
[----:B------:R-:W-:Y:S05]  /*1160*/  @P0 BRA `(.L_x_181) ;  /* 0x000000d000000947 */ /* 0x000fea0003800000 */
[----:B------:R-:W-:Y:S02]  /*1170*/  USHF.R.S32.HI UR21, URZ, 0x1f, UR20 ;  /* 0x0000001f3f157899 */ /* 0x000fe40008011414 */
[----:B------:R-:W-:Y:S02]  /*1180*/  ULDC.64 UR6, c[0x0][0x198] ;  /* 0x0000660000067ab9 */ /* 0x000fe40000000a00 */
[----:B------:R-:W-:Y:S02]  /*1190*/  UIMAD UR21, UR21, UR6, URZ ;  /* 0x00000006151572a4 */ /* 0x000fe4000f8e023f */
[----:B------:R-:W-:Y:S02]  /*11a0*/  UIMAD.WIDE.U32 UR24, UR20, UR6, URZ ;  /* 0x00000006141872a5 */ /* 0x000fe4000f8e003f */
[----:B------:R-:W-:-:S02]  /*11b0*/  UIMAD UR21, UR20, UR7, UR21 ;  /* 0x00000007141572a4 */ /* 0x000fc4000f8e0215 */
[----:B------:R-:W-:Y:S02]  /*11c0*/  USHF.R.S32.HI UR9, URZ, 0x1f, UR10 ;  /* 0x0000001f3f097899 */ /* 0x000fe4000801140a */
[----:B------:R-:W-:Y:S02]  /*11d0*/  UIADD3 UR25, UR25, UR21, URZ ;  /* 0x0000001519197290 */ /* 0x000fe4000fffe03f */
[----:B------:R-:W-:Y:S02]  /*11e0*/  ULDC.64 UR6, c[0x0][0x180] ;  /* 0x0000600000067ab9 */ /* 0x000fe40000000a00 */
[----:B------:R-:W-:Y:S02]  /*11f0*/  UIMAD UR9, UR9, UR6, URZ ;  /* 0x00000006090972a4 */ /* 0x000fe4000f8e023f */
[----:B------:R-:W-:Y:S02]  /*1200*/  UIMAD.WIDE.U32 UR24, UR10, UR6, UR24 ;  /* 0x000000060a1872a5 */ /* 0x000fe4000f8e0018 */
[----:B------:R-:W-:-:S04]  /*1210*/  UIMAD UR7, UR10, UR7, UR9 ;  /* 0x000000070a0772a4 */ /* 0x000fc8000f8e0209 */
[----:B------:R-:W-:Y:S02]  /*1220*/  UIADD3 UR21, UR25, UR7, URZ ;  /* 0x0000000719157290 */ /* 0x000fe4000fffe03f */
[----:B------:R-:W-:Y:S02]  /*1230*/  UMOV UR22, UR24 ;  /* 0x0000001800167c82 */ /* 0x000fe40008000000 */
.L_x_181:
[----:B------:R-:W-:Y:S01]  /*1240*/  IABS R4, c[0x0][0x1c8] ;  /* 0x0000720000047a13 */ /* 0x000fe20000000000 */
[----:B------:R-:W1:Y:S01]  /*1250*/  S2R R2, SR_CTAID.Z ;  /* 0x0000000000027919 */ /* 0x000e620000002700 */
[----:B------:R-:W-:Y:S02]  /*1260*/  ULDC UR6, c[0x0][0x1c8] ;  /* 0x0000720000067ab9 */ /* 0x000fe40000000800 */
[----:B------:R-:W2:Y:S01]  /*1270*/  I2F.RP R6, R4 ;  /* 0x0000000400067306 */ /* 0x000ea20000209400 */
[----:B------:R-:W-:Y:S02]  /*1280*/  ULOP3.LUT UR6, UR15, UR6, URZ, 0x3c, !UPT ;  /* 0x000000060f067292 */ /* 0x000fe4000f8e3c3f */
[----:B------:R-:W-:Y:S02]  /*1290*/  @UP1 UIADD3 UR23, UR20, UR23, URZ ;  /* 0x0000001714171290 */ /* 0x000fe4000fffe03f */
[----:B------:R-:W-:-:S02]  /*12a0*/  USHF.R.S32.HI UR9, URZ, 0x1f, UR15 ;  /* 0x0000001f3f097899 */ /* 0x000fc4000801140f */
[----:B------:R-:W-:Y:S01]  /*12b0*/  ISETP.LE.AND P1, PT, RZ, UR6, PT ;  /* 0x00000006ff007c0c */ /* 0x000fe2000bf23270 */
[----:B------:R-:W-:Y:S02]  /*12c0*/  ULDC.64 UR6, c[0x0][0x1a0] ;  /* 0x0000680000067ab9 */ /* 0x000fe40000000a00 */
[----:B------:R-:W-:-:S04]  /*12d0*/  @UP1 UIMAD.WIDE.U32 UR24, UR23, UR6, URZ ;  /* 0x00000006171812a5 */ /* 0x000fc8000f8e003f */
[----:B------:R-:W-:Y:S01]  /*12e0*/  @UP1 UIMAD UR23, UR23, UR7, UR25 ;  /* 0x00000007171712a4 */ /* 0x000fe2000f8e0219 */
[----:B--2---:R-:W2:Y:S01]  /*12f0*/  MUFU.RCP R6, R6 ;  /* 0x0000000600067308 */ /* 0x004ea20000001000 */
[----:B-1----:R-:W-:Y:S02]  /*1300*/  IABS R2, R2 ;  /* 0x0000000200027213 */ /* 0x002fe40000000000 */
[----:B--2---:R-:W-:-:S05]  /*1310*/  IADD3 R6, R6, 0xffffffe, RZ ;  /* 0x0ffffffe06067810 */ /* 0x004fca0007ffe0ff */
[----:B------:R-:W1:Y:S02]  /*1320*/  F2I.FTZ.U32.TRUNC.NTZ R7, R6 ;  /* 0x0000000600077305 */ /* 0x000e64000021f000 */
[----:B-1----:R-:W-:Y:S02]  /*1330*/  IMAD.MOV R3, RZ, RZ, -R7 ;  /* 0x000000ffff037224 */ /* 0x002fe400078e0a07 */
[----:B------:R-:W-:Y:S02]  /*1340*/  IMAD.MOV.U32 R6, RZ, RZ, RZ ;  /* 0x000000ffff067224 */ /* 0x000fe400078e00ff */
[----:B------:R-:W-:-:S04]  /*1350*/  IMAD R3, R3, R4, RZ ;  /* 0x0000000403037224 */ /* 0x000fc800078e02ff */
[----:B------:R-:W-:-:S04]  /*1360*/  IMAD.HI.U32 R6, R7, R3, R6 ;  /* 0x0000000307067227 */ /* 0x000fc800078e0006 */
[----:B------:R-:W-:-:S04]  /*1370*/  IMAD.MOV.U32 R3, RZ, RZ, R2 ;  /* 0x000000ffff037224 */ /* 0x000fc800078e0002 */
[----:B------:R-:W-:-:S04]  /*1380*/  IMAD.HI.U32 R180, R6, R3, RZ ;  /* 0x0000000306b47227 */ /* 0x000fc800078e00ff */
[----:B------:R-:W-:-:S04]  /*1390*/  IMAD.MOV R2, RZ, RZ, -R180 ;  /* 0x000000ffff027224 */ /* 0x000fc800078e0ab4 */
[----:B------:R-:W-:-:S05]  /*13a0*/  IMAD R2, R4, R2, R3 ;  /* 0x0000000204027224 */ /* 0x000fca00078e0203 */
[----:B------:R-:W-:-:S13]  /*13b0*/  ISETP.GT.U32.AND P2, PT, R4, R2, PT ;  /* 0x000000020400720c */ /* 0x000fda0003f44070 */
[----:B------:R-:W-:Y:S01]  /*13c0*/  @!P2 IMAD.IADD R2, R2, 0x1, -R4 ;  /* 0x000000010202a824 */ /* 0x000fe200078e0a04 */
[----:B------:R-:W-:Y:S02]  /*13d0*/  @!P2 IADD3 R180, R180, 0x1, RZ ;  /* 0x00000001b4b4a810 */ /* 0x000fe40007ffe0ff */
[----:B------:R-:W-:Y:S02]  /*13e0*/  ISETP.NE.AND P2, PT, RZ, c[0x0][0x1c8], PT ;  /* 0x00007200ff007a0c */ /* 0x000fe40003f45270 */
[----:B------:R-:W-:-:S13]  /*13f0*/  ISETP.GE.U32.AND P3, PT, R2, R4, PT ;  /* 0x000000040200720c */ /* 0x000fda0003f66070 */
[----:B------:R-:W-:-:S05]  /*1400*/  @P3 IADD3 R180, R180, 0x1, RZ ;  /* 0x00000001b4b43810 */ /* 0x000fca0007ffe0ff */
[----:B------:R-:W-:Y:S01]  /*1410*/  @!P1 IMAD.MOV R180, RZ, RZ, -R180 ;  /* 0x000000ffffb49224 */ /* 0x000fe200078e0ab4 */
[----:B------:R-:W-:Y:S01]  /*1420*/  @!P2 LOP3.LUT R180, RZ, c[0x0][0x1c8], RZ, 0x33, !PT ;  /* 0x00007200ffb4aa12 */ /* 0x000fe200078e33ff */
[----:B------:R-:W-:Y:S05]  /*1430*/  @P0 BRA `(.L_x_182) ;  /* 0x000000c000000947 */ /* 0x000fea0003800000 */
[----:B------:R-:W-:Y:S02]  /*1440*/  USHF.R.S32.HI UR23, URZ, 0x1f, UR20 ;  /* 0x0000001f3f177899 */ /* 0x000fe40008011414 */
[----:B------:R-:W-:Y:S02]  /*1450*/  ULDC.64 UR6, c[0x0][0x1a0] ;  /* 0x0000680000067ab9 */ /* 0x000fe40000000a00 */
[----:B------:R-:W-:Y:S02]  /*1460*/  UIMAD UR23, UR23, UR6, URZ ;  /* 0x00000006171772a4 */ /* 0x000fe4000f8e023f */
[----:B------:R-:W-:Y:S02]  /*1470*/  UIMAD.WIDE.U32 UR24, UR20, UR6, URZ ;  /* 0x00000006141872a5 */ /* 0x000fe4000f8e003f */
[----:B------:R-:W-:-:S02]  /*1480*/  UIMAD UR23, UR20, UR7, UR23 ;  /* 0x00000007141772a4 */ /* 0x000fc4000f8e0217 */
[----:B------:R-:W-:Y:S02]  /*1490*/  USHF.R.S32.HI UR20, URZ, 0x1f, UR10 ;  /* 0x0000001f3f147899 */ /* 0x000fe4000801140a */
[----:B------:R-:W-:Y:S02]  /*14a0*/  ULDC.64 UR6, c[0x0][0x188] ;  /* 0x0000620000067ab9 */ /* 0x000fe40000000a00 */
[----:B------:R-:W-:Y:S02]  /*14b0*/  UIADD3 UR25, UR25, UR23, URZ ;  /* 0x0000001719197290 */ /* 0x000fe4000fffe03f */
[----:B------:R-:W-:Y:S02]  /*14c0*/  UIMAD UR20, UR20, UR6, URZ ;  /* 0x00000006141472a4 */ /* 0x000fe4000f8e023f */
[----:B------:R-:W-:Y:S02]  /*14d0*/  UIMAD.WIDE.U32 UR24, UR10, UR6, UR24 ;  /* 0x000000060a1872a5 */ /* 0x000fe4000f8e0018 */
[----:B------:R-:W-:-:S04]  /*14e0*/  UIMAD UR7, UR10, UR7, UR20 ;  /* 0x000000070a0772a4 */ /* 0x000fc8000f8e0214 */
[----:B------:R-:W-:Y:S02]  /*14f0*/  UIADD3 UR23, UR25, UR7, URZ ;  /* 0x0000000719177290 */ /* 0x000fe4000fffe03f */
.L_x_182:
[----:B------:R-:W-:Y:S01]  /*1500*/  SHF.R.S32.HI R14, RZ, 0x1f, R0 ;  /* 0x0000001fff0e7819 */ /* 0x000fe20000011400 */
[----:B------:R-:W1:Y:S01]  /*1510*/  S2R R12, SR_CTAID.Z ;  /* 0x00000000000c7919 */ /* 0x000e620000002700 */
[----:B------:R-:W-:Y:S01]  /*1520*/  UIADD3 UR10, -UR19, UR14, URZ ;  /* 0x0000000e130a7290 */ /* 0x000fe2000fffe13f */
[----:B------:R-:W-:Y:S01]  /*1530*/  IMAD.U32 R20, RZ, RZ, UR13 ;  /* 0x0000000dff147e24 */ /* 0x000fe2000f8e00ff */
[CC--:B------:R-:W-:Y:S01]  /*1540*/  LEA.HI R219, R14.reuse, R0.reuse, RZ, 0x2 ;  /* 0x000000000edb7211 */ /* 0x0c0fe200078f10ff */
[----:B------:R-:W-:Y:S01]  /*1550*/  ULDC.64 UR6, c[0x0][0x1a8] ;  /* 0x00006a0000067ab9 */ /* 0x000fe20000000a00 */
[-C--:B------:R-:W-:Y:S01]  /*1560*/  LEA.HI R16, R14, R0.reuse, RZ, 0x3 ;  /* 0x000000000e107211 */ /* 0x080fe200078f18ff */
[----:B------:R-:W-:Y:S01]  /*1570*/  UIMAD UR6, UR9, UR6, URZ ;  /* 0x00000006090672a4 */ /* 0x000fe2000f8e023f */
[----:B------:R-:W-:Y:S01]  /*1580*/  LOP3.LUT R232, R219, 0xfffffffc, RZ, 0xc0, !PT ;  /* 0xfffffffcdbe87812 */ /* 0x000fe200078ec0ff */
[----:B------:R-:W-:Y:S01]  /*1590*/  BSSY B0, `(.L_x_183) ;  /* 0x000002d000007945 */ /* 0x000fe20003800000 */
[----:B------:R-:W-:Y:S01]  /*15a0*/  SHF.R.S32.HI R15, RZ, 0x3, R16 ;  /* 0x00000003ff0f7819 */ /* 0x000fe20000011410 */
[----:B------:R-:W-:Y:S01]  /*15b0*/  UIMAD UR6, UR15, UR7, UR6 ;  /* 0x000000070f0672a4 */ /* 0x000fe2000f8e0206 */
[----:B------:R-:W-:Y:S01]  /*15c0*/  SHF.R.S32.HI R18, RZ, 0x2, R219 ;  /* 0x00000002ff127819 */ /* 0x000fe200000114db */
[----:B------:R-:W-:Y:S01]  /*15d0*/  IMAD.IADD R232, R0, 0x1, -R232 ;  /* 0x0000000100e87824 */ /* 0x000fe200078e0ae8 */
[----:B------:R-:W-:Y:S01]  /*15e0*/  LEA.HI R10, R14, R0, RZ, 0x5 ;  /* 0x000000000e0a7211 */ /* 0x000fe200078f28ff */
[----:B------:R-:W-:Y:S01]  /*15f0*/  IMAD.SHL.U32 R2, R15, 0x40, RZ ;  /* 0x000000400f027824 */ /* 0x000fe200078e00ff */
[----:B------:R-:W-:Y:S01]  /*1600*/  LEA.HI R219, R219, R18, RZ, 0x1 ;  /* 0x00000012dbdb7211 */ /* 0x000fe200078f08ff */
[----:B------:R-:W-:Y:S01]  /*1610*/  IMAD.SHL.U32 R232, R232, 0x8, RZ ;  /* 0x00000008e8e87824 */ /* 0x000fe200078e00ff */
[----:B------:R-:W-:-:S02]  /*1620*/  SHF.R.S32.HI R8, RZ, 0x5, R10 ;  /* 0x00000005ff087819 */ /* 0x000fc4000001140a */
[----:B------:R-:W-:Y:S02]  /*1630*/  LOP3.LUT R2, R2, 0xc0, RZ, 0xc0, !PT ;  /* 0x000000c002027812 */ /* 0x000fe400078ec0ff */
[--C-:B------:R-:W-:Y:S02]  /*1640*/  SHF.R.S32.HI R233, RZ, 0x1f, R232.reuse ;  /* 0x0000001fffe97819 */ /* 0x100fe400000114e8 */
[----:B------:R-:W-:Y:S02]  /*1650*/  IADD3 R4, P0, R232, UR8, RZ ;  /* 0x00000008e8047c10 */ /* 0x000fe4000ff1e0ff */
[----:B------:R-:W-:Y:S02]  /*1660*/  LOP3.LUT R219, R219, 0x7fffffe, RZ, 0xc0, !PT ;  /* 0x07fffffedbdb7812 */ /* 0x000fe400078ec0ff */
[----:B------:R-:W-:Y:S02]  /*1670*/  IADD3.X R5, R233, UR18, RZ, P0, !PT ;  /* 0x00000012e9057c10 */ /* 0x000fe400087fe4ff */
[C---:B------:R-:W-:Y:S01]  /*1680*/  ISETP.GE.AND P0, PT, R18.reuse, UR10, PT ;  /* 0x0000000a12007c0c */ /* 0x040fe2000bf06270 */
[----:B------:R-:W-:Y:S01]  /*1690*/  IMAD.IADD R219, R18, 0x1, -R219 ;  /* 0x0000000112db7824 */ /* 0x000fe200078e0adb */
[----:B------:R-:W-:Y:S01]  /*16a0*/  LOP3.LUT R3, R2, 0x18, R232, 0xf8, !PT ;  /* 0x0000001802037812 */ /* 0x000fe200078ef8e8 */
[----:B-1----:R-:W-:Y:S01]  /*16b0*/  IMAD.WIDE.U32 R12, R12, c[0x0][0x1a8], R4 ;  /* 0x00006a000c0c7a25 */ /* 0x002fe200078e0004 */
[----:B------:R-:W-:-:S02]  /*16c0*/  SHF.R.U32.HI R2, RZ, 0x3, R2 ;  /* 0x00000003ff027819 */ /* 0x000fc40000011602 */
[--C-:B------:R-:W-:Y:S01]  /*16d0*/  SHF.R.S32.HI R19, RZ, 0x1f, R18.reuse ;  /* 0x0000001fff137819 */ /* 0x100fe20000011412 */
[----:B------:R-:W-:Y:S01]  /*16e0*/  IMAD R219, R8, 0x8, R219 ;  /* 0x0000000808db7824 */ /* 0x000fe200078e02db */
[----:B------:R-:W-:Y:S02]  /*16f0*/  LOP3.LUT R2, R3, R2, RZ, 0x3c, !PT ;  /* 0x0000000203027212 */ /* 0x000fe400078e3cff */
[----:B------:R-:W-:Y:S01]  /*1700*/  IADD3 R5, R13, UR6, RZ ;  /* 0x000000060d057c10 */ /* 0x000fe2000fffe0ff */
[----:B------:R-:W-:Y:S01]  /*1710*/  IMAD.WIDE R20, R20, 0x80, R18 ;  /* 0x0000008014147825 */ /* 0x000fe200078e0212 */
[----:B------:R-:W-:-:S03]  /*1720*/  SHF.R.S32.HI R182, RZ, 0x1f, R180 ;  /* 0x0000001fffb67819 */ /* 0x000fc600000114b4 */
[----:B------:R-:W-:-:S04]  /*1730*/  IMAD.U32 R219, R219, 0x20, R2 ;  /* 0x00000020dbdb7824 */ /* 0x000fc800078e0002 */
[----:B------:R-:W-:Y:S01]  /*1740*/  IMAD.SHL.U32 R219, R219, 0x2, RZ ;  /* 0x00000002dbdb7824 */ /* 0x000fe200078e00ff */
        /* <DEDUP_REMOVED lines=17> */
.L_x_184:
[----:B------:R-:W-:Y:S05]  /*1860*/  BSYNC B0 ;  /* 0x0000000000007941 */ /* 0x000fea0003800000 */
.L_x_183:
[----:B------:R-:W-:Y:S01]  /*1870*/  IADD3 R7, R18, 0x20, RZ ;  /* 0x0000002012077810 */ /* 0x000fe20007ffe0ff */
[----:B------:R-:W-:Y:S03]  /*1880*/  BSSY B0, `(.L_x_185) ;  /* 0x0000014000007945 */ /* 0x000fe60003800000 */
[----:B------:R-:W-:-:S13]  /*1890*/  ISETP.GE.AND P0, PT, R7, UR10, PT ;  /* 0x0000000a07007c0c */ /* 0x000fda000bf06270 */
[----:B------:R-:W-:Y:S05]  /*18a0*/  @P0 BRA `(.L_x_186) ;  /* 0x0000011000000947 */ /* 0x000fea0003800000 */
[----:B------:R-:W-:-:S13]  /*18b0*/  ISETP.GE.AND P0, PT, R232, c[0x0][0x220], PT ;  /* 0x00008800e8007a0c */ /* 0x000fda0003f06270 */
[----:B------:R3:W-:Y:S01]  /*18c0*/  @P0 STS.128 [R219+0x800], RZ ;  /* 0x000800ffdb000388 */ /* 0x0007e20000000c00 */
[----:B------:R-:W-:Y:S05]  /*18d0*/  @P0 BRA `(.L_x_186) ;  /* 0x000000e000000947 */ /* 0x000fea0003800000 */
[----:B------:R-:W-:Y:S01]  /*18e0*/  IADD3 R3, P0, R20, 0x20, RZ ;  /* 0x0000002014037810 */ /* 0x000fe20007f1e0ff */
[----:B--2---:R-:W-:Y:S01]  /*18f0*/  IMAD.MOV.U32 R22, RZ, RZ, R12 ;  /* 0x000000ffff167224 */ /* 0x004fe200078e000c */
        /* <DEDUP_REMOVED lines=12> */
.L_x_186:
[----:B------:R-:W-:Y:S05]  /*19c0*/  BSYNC B0 ;  /* 0x0000000000007941 */ /* 0x000fea0003800000 */
.L_x_185:
        /* <DEDUP_REMOVED lines=21> */
.L_x_188:
[----:B------:R-:W-:Y:S05]  /*1b20*/  BSYNC B0 ;  /* 0x0000000000007941 */ /* 0x000fea0003800000 */
.L_x_187:
[----:B------:R-:W-:Y:S01]  /*1b30*/  IADD3 R3, R18, 0x60, RZ ;  /* 0x0000006012037810 */ /* 0x000fe20007ffe0ff */
[----:B------:R-:W-:Y:S01]  /*1b40*/  UMOV UR18, 0x7 ;  /* 0x0000000700127882 */ /* 0x000fe20000000000 */
[----:B------:R-:W-:Y:S01]  /*1b50*/  BSSY B0, `(.L_x_189) ;  /* 0x0000016000007945 */ /* 0x000fe20003800000 */
[----:B------:R-:W-:Y:S01]  /*1b60*/  ULDC.64 UR8, c[0x0][0x198] ;  /* 0x0000660000087ab9 */ /* 0x000fe20000000a00 */
[----:B------:R-:W-:Y:S01]  /*1b70*/  ISETP.GE.AND P0, PT, R3, UR10, PT ;  /* 0x0000000a03007c0c */ /* 0x000fe2000bf06270 */
[----:B------:R-:W-:Y:S02]  /*1b80*/  USHF.L.U64.HI UR9, UR8, UR18, UR9 ;  /* 0x0000001208097299 */ /* 0x000fe40008010209 */
[----:B------:R-:W-:-:S10]  /*1b90*/  USHF.L.U32 UR25, UR8, 0x7, URZ ;  /* 0x0000000708197899 */ /* 0x000fd4000800063f */
        /* <DEDUP_REMOVED lines=17> */
.L_x_190:
[----:B------:R-:W-:Y:S05]  /*1cb0*/  BSYNC B0 ;  /* 0x0000000000007941 */ /* 0x000fea0003800000 */
.L_x_189:
[-C--:B------:R-:W-:Y:S01]  /*1cc0*/  LEA.HI R14, R14, R0.reuse, RZ, 0x4 ;  /* 0x000000000e0e7211 */ /* 0x080fe200078f20ff */
[C---:B-1----:R-:W-:Y:S01]  /*1cd0*/  IMAD R5, R19.reuse, c[0x0][0x198], RZ ;  /* 0x0000660013057a24 */ /* 0x042fe200078e02ff */
[----:B------:R-:W-:Y:S01]  /*1ce0*/  LOP3.LUT R10, R10, 0xffffffe0, RZ, 0xc0, !PT ;  /* 0xffffffe00a0a7812 */ /* 0x000fe200078ec0ff */
[--C-:B--2---:R-:W-:Y:S01]  /*1cf0*/  IMAD.WIDE.U32 R22, R18, c[0x0][0x198], R232.reuse ;  /* 0x0000660012167a25 */ /* 0x104fe200078e00e8 */
[----:B------:R-:W-:Y:S01]  /*1d00*/  LOP3.LUT R13, R14, 0xfffffff0, RZ, 0xc0, !PT ;  /* 0xfffffff00e0d7812 */ /* 0x000fe200078ec0ff */
[----:B------:R-:W-:Y:S01]  /*1d10*/  BSSY B0, `(.L_x_191) ;  /* 0x0000032000007945 */ /* 0x000fe20003800000 */
[----:B------:R-:W-:Y:S01]  /*1d20*/  IADD3 R10, -R10, R0, RZ ;  /* 0x000000000a0a7210 */ /* 0x000fe20007ffe1ff */
[----:B------:R-:W-:Y:S01]  /*1d30*/  IMAD R2, R19, c[0x0][0x1a0], RZ ;  /* 0x0000680013027a24 */ /* 0x000fe200078e02ff */
[----:B------:R-:W-:Y:S01]  /*1d40*/  IADD3 R220, P1, R22, UR22, RZ ;  /* 0x0000001616dc7c10 */ /* 0x000fe2000ff3e0ff */
[----:B------:R-:W-:Y:S01]  /*1d50*/  IMAD.WIDE.U32 R20, R18, c[0x0][0x1a0], R232 ;  /* 0x0000680012147a25 */ /* 0x000fe200078e00e8 */
[----:B------:R-:W-:-:S03]  /*1d60*/  UIADD3 UR22, UR5, -0x1, URZ ;  /* 0xffffffff05167890 */ /* 0x000fc6000fffe03f */
[----:B------:R-:W-:Y:S01]  /*1d70*/  IMAD.IADD R13, R0, 0x1, -R13 ;  /* 0x00000001000d7824 */ /* 0x000fe200078e0a0d */
[----:B------:R-:W-:Y:S01]  /*1d80*/  IADD3 R4, P0, R20, UR24, RZ ;  /* 0x0000001814047c10 */ /* 0x000fe2000ff1e0ff */
[C---:B------:R-:W-:Y:S01]  /*1d90*/  IMAD R5, R18.reuse, c[0x0][0x19c], R5 ;  /* 0x0000670012057a24 */ /* 0x040fe200078e0205 */
[----:B------:R-:W-:Y:S01]  /*1da0*/  USHF.R.S32.HI UR20, URZ, 0x1f, UR22 ;  /* 0x0000001f3f147899 */ /* 0x000fe20008011416 */
[----:B------:R-:W-:Y:S01]  /*1db0*/  IMAD R2, R18, c[0x0][0x1a4], R2 ;  /* 0x0000690012027a24 */ /* 0x000fe200078e0202 */
[----:B------:R-:W-:Y:S01]  /*1dc0*/  LEA.HI R12, R13, R13, RZ, 0x1 ;  /* 0x0000000d0d0c7211 */ /* 0x000fe200078f08ff */
[----:B------:R-:W-:Y:S01]  /*1dd0*/  IMAD R230, R182, c[0x0][0x1b0], RZ ;  /* 0x00006c00b6e67a24 */ /* 0x000fe200078e02ff */
[----:B------:R-:W-:Y:S01]  /*1de0*/  IADD3.X R221, R23, UR21, R5, P1, !PT ;  /* 0x0000001517dd7c10 */ /* 0x000fe20008ffe405 */
[----:B------:R-:W-:Y:S01]  /*1df0*/  UIMAD UR21, UR22, -0x80, UR4 ;  /* 0xffffff80161578a4 */ /* 0x000fe2000f8e0204 */
[----:B------:R-:W-:Y:S01]  /*1e00*/  IADD3.X R5, R21, UR23, R2, P0, !PT ;  /* 0x0000001715057c10 */ /* 0x000fe200087fe402 */
[C---:B------:R-:W-:Y:S01]  /*1e10*/  IMAD R230, R180.reuse, c[0x0][0x1b4], R230 ;  /* 0x00006d00b4e67a24 */ /* 0x040fe200078e02e6 */
[----:B------:R-:W-:Y:S01]  /*1e20*/  SHF.R.S32.HI R2, RZ, 0x1, R12 ;  /* 0x00000001ff027819 */ /* 0x000fe2000001140c */
[----:B------:R-:W-:Y:S01]  /*1e30*/  IMAD.WIDE.U32 R220, R180, c[0x0][0x1b0], R220 ;  /* 0x00006c00b4dc7a25 */ /* 0x000fe200078e00dc */
[----:B------:R-:W-:Y:S01]  /*1e40*/  SHF.R.S32.HI R11, RZ, 0x1f, R12 ;  /* 0x0000001fff0b7819 */ /* 0x000fe2000001140c */
[----:B------:R-:W-:Y:S01]  /*1e50*/  UIMAD UR6, UR9, UR22, URZ ;  /* 0x00000016090672a4 */ /* 0x000fe2000f8e023f */
[----:B------:R-:W-:Y:S01]  /*1e60*/  ISETP.GE.AND P0, PT, R18, UR21, PT ;  /* 0x0000001512007c0c */ /* 0x000fe2000bf06270 */
[----:B------:R-:W-:Y:S01]  /*1e70*/  IMAD R182, R182, c[0x0][0x1b8], RZ ;  /* 0x00006e00b6b67a24 */ /* 0x000fe200078e02ff */
[----:B------:R-:W-:Y:S01]  /*1e80*/  LEA.HI R11, R11, R2, RZ, 0x2 ;  /* 0x000000020b0b7211 */ /* 0x000fe200078f10ff */
[----:B------:R-:W-:Y:S01]  /*1e90*/  UIMAD UR6, UR20, UR25, UR6 ;  /* 0x00000019140672a4 */ /* 0x000fe2000f8e0206 */
[----:B------:R-:W-:Y:S01]  /*1ea0*/  IADD3 R231, R221, R230, RZ ;  /* 0x000000e6dde77210 */ /* 0x000fe20007ffe0ff */
[----:B------:R-:W-:Y:S01]  /*1eb0*/  IMAD.MOV.U32 R230, RZ, RZ, R220 ;  /* 0x000000ffffe67224 */ /* 0x000fe200078e00dc */
[----:B------:R-:W-:Y:S01]  /*1ec0*/  LOP3.LUT R11, R11, 0xfffffffc, RZ, 0xc0, !PT ;  /* 0xfffffffc0b0b7812 */ /* 0x000fe200078ec0ff */
[C---:B------:R-:W-:Y:S01]  /*1ed0*/  IMAD R182, R180.reuse, c[0x0][0x1bc], R182 ;  /* 0x00006f00b4b67a24 */ /* 0x040fe200078e02b6 */
[----:B------:R-:W-:Y:S01]  /*1ee0*/  MOV R20, UR22 ;  /* 0x0000001600147c02 */ /* 0x000fe20008000f00 */
[----:B------:R-:W-:-:S04]  /*1ef0*/  IMAD.WIDE.U32 R180, R180, c[0x0][0x1b8], R4 ;  /* 0x00006e00b4b47a25 */ /* 0x000fc800078e0004 */
[----:B------:R-:W-:Y:S02]  /*1f00*/  IMAD.IADD R11, R2, 0x1, -R11 ;  /* 0x00000001020b7824 */ /* 0x000fe400078e0a0b */
[----:B------:R-:W-:-:S03]  /*1f10*/  IMAD.WIDE.U32 R20, R20, UR25, R230 ;  /* 0x0000001914147c25 */ /* 0x000fc6000f8e00e6 */
[----:B------:R-:W-:Y:S01]  /*1f20*/  LOP3.LUT P1, RZ, R11, 0x2, RZ, 0xc0, !PT ;  /* 0x000000020bff7812 */ /* 0x000fe2000782c0ff */
[----:B------:R-:W-:Y:S01]  /*1f30*/  IMAD.MOV.U32 R4, RZ, RZ, 0x10 ;  /* 0x00000010ff047424 */ /* 0x000fe200078e00ff */
[----:B------:R-:W-:Y:S01]  /*1f40*/  IADD3 R23, R21, UR6, RZ ;  /* 0x0000000615177c10 */ /* 0x000fe2000fffe0ff */
[----:B------:R-:W-:-:S03]  /*1f50*/  IMAD.IADD R183, R181, 0x1, R182 ;  /* 0x00000001b5b77824 */ /* 0x000fc600078e02b6 */
[----:B------:R-:W-:Y:S01]  /*1f60*/  SEL R4, R4, 0xfffffff0, !P1 ;  /* 0xfffffff004047807 */ /* 0x000fe20004800000 */
        /* <DEDUP_REMOVED lines=12> */
.L_x_192:
[----:B------:R-:W-:Y:S05]  /*2030*/  BSYNC B0 ;  /* 0x0000000000007941 */ /* 0x000fea0003800000 */
.L_x_191:
[----:B------:R-:W-:Y:S01]  /*2040*/  ISETP.GE.AND P0, PT, R7, UR21, PT ;  /* 0x0000001507007c0c */ /* 0x000fe2000bf06270 */
[----:B------:R-:W-:Y:S01]  /*2050*/  UMOV UR23, 0x5 ;  /* 0x0000000500177882 */ /* 0x000fe20000000000 */
[----:B------:R-:W-:Y:S01]  /*2060*/  BSSY B0, `(.L_x_193) ;  /* 0x0000010000007945 */ /* 0x000fe20003800000 */
[----:B------:R-:W-:Y:S02]  /*2070*/  ULDC UR9, c[0x0][0x19c] ;  /* 0x0000670000097ab9 */ /* 0x000fe40000000800 */
[----:B------:R-:W-:Y:S02]  /*2080*/  USHF.L.U32 UR15, UR8, 0x5, URZ ;  /* 0x00000005080f7899 */ /* 0x000fe4000800063f */
[----:B------:R-:W-:-:S06]  /*2090*/  USHF.L.U64.HI UR9, UR8, UR23, UR9 ;  /* 0x0000001708097299 */ /* 0x000fcc0008010209 */
[----:B------:R-:W-:Y:S05]  /*20a0*/  @P0 BRA `(.L_x_194) ;  /* 0x000000b000000947 */ /* 0x000fea0003800000 */
[----:B------:R-:W-:-:S13]  /*20b0*/  ISETP.GE.AND P0, PT, R232, c[0x0][0x220], PT ;  /* 0x00008800e8007a0c */ /* 0x000fda0003f06270 */
[----:B------:R1:W-:Y:S01]  /*20c0*/  @P0 STS.128 [R219+0x2800], RZ ;  /* 0x002800ffdb000388 */ /* 0x0003e20000000c00 */
[----:B------:R-:W-:Y:S05]  /*20d0*/  @P0 BRA `(.L_x_194) ;  /* 0x0000008000000947 */ /* 0x000fea0003800000 */
[----:B------:R-:W-:-:S04]  /*20e0*/  IADD3 R5, P0, R20, UR15, RZ ;  /* 0x0000000f14057c10 */ /* 0x000fc8000ff1e0ff */
[----:B------:R-:W-:Y:S02]  /*20f0*/  IADD3.X R2, R23, UR9, RZ, P0, !PT ;  /* 0x0000000917027c10 */ /* 0x000fe400087fe4ff */
[----:B--2---:R-:W-:-:S04]  /*2100*/  LEA R24, P0, R5, c[0x0][0x168], 0x1 ;  /* 0x00005a0005187a11 */ /* 0x004fc800078008ff */
[----:B------:R-:W-:-:S05]  /*2110*/  LEA.HI.X R25, R5, c[0x0][0x16c], R2, 0x1, P0 ;  /* 0x00005b0005197a11 */ /* 0x000fca00000f0c02 */
[----:B------:R-:W-:Y:S01]  /*2120*/  @!PT LDS RZ, [RZ] ;  /* 0x00000000fffff984 */ /* 0x000fe20000000800 */
[----:B------:R-:W-:Y:S01]  /*2130*/  @!PT LDS RZ, [RZ] ;  /* 0x00000000fffff984 */ /* 0x000fe20000000800 */
[----:B------:R-:W-:Y:S01]  /*2140*/  @!PT LDS RZ, [RZ] ;  /* 0x00000000fffff984 */ /* 0x000fe20000000800 */
[----:B------:R2:W-:Y:S04]  /*2150*/  LDGSTS.E.BYPASS.LTC128B.128 [R219+0x2800], [R24.64] ;  /* 0x0280000018db7fae */ /* 0x0005e8000b901d50 */
.L_x_194:
[----:B------:R-:W-:Y:S05]  /*2160*/  BSYNC B0 ;  /* 0x0000000000007941 */ /* 0x000fea0003800000 */
.L_x_193:
[----:B------:R-:W-:Y:S01]  /*2170*/  ISETP.GE.AND P0, PT, R6, UR21, PT ;  /* 0x0000001506007c0c */ /* 0x000fe2000bf06270 */
[----:B------:R-:W-:-:S12]  /*2180*/  BSSY B0, `(.L_x_195) ;  /* 0x0000010000007945 */ /* 0x000fd80003800000 */
[----:B------:R-:W-:Y:S05]  /*2190*/  @P0 BRA `(.L_x_196) ;  /* 0x000000e000000947 */ /* 0x000fea0003800000 */
[----:B------:R-:W-:-:S13]  /*21a0*/  ISETP.GE.AND P0, PT, R232, c[0x0][0x220], PT ;  /* 0x00008800e8007a0c */ /* 0x000fda0003f06270 */
[----:B------:R1:W-:Y:S01]  /*21b0*/  @P0 STS.128 [R219+0x3000], RZ ;  /* 0x003000ffdb000388 */ /* 0x0003e20000000c00 */
[----:B------:R-:W-:Y:S05]  /*21c0*/  @P0 BRA `(.L_x_196) ;  /* 0x000000b000000947 */ /* 0x000fea0003800000 */
[----:B------:R-:W-:Y:S02]  /*21d0*/  IMAD.U32 R5, RZ, RZ, UR8 ;  /* 0x00000008ff057e24 */ /* 0x000fe4000f8e00ff */
[----:B------:R-:W-:Y:S02]  /*21e0*/  IMAD.MOV.U32 R9, RZ, RZ, c[0x0][0x19c] ;  /* 0x00006700ff097624 */ /* 0x000fe400078e00ff */
[----:B------:R-:W-:Y:S01]  /*21f0*/  IMAD.U32 R2, RZ, RZ, UR8 ;  /* 0x00000008ff027e24 */ /* 0x000fe2000f8e00ff */
[----:B------:R-:W-:-:S04]  /*2200*/  LEA R5, P0, R5, R20, 0x6 ;  /* 0x0000001405057211 */ /* 0x000fc800078030ff */
[----:B------:R-:W-:Y:S02]  /*2210*/  LEA.HI.X R2, R2, R23, R9, 0x6, P0 ;  /* 0x0000001702027211 */ /* 0x000fe400000f3409 */
[----:B--2---:R-:W-:-:S04]  /*2220*/  LEA R24, P0, R5, c[0x0][0x168], 0x1 ;  /* 0x00005a0005187a11 */ /* 0x004fc800078008ff */
[----:B------:R-:W-:-:S05]  /*2230*/  LEA.HI.X R25, R5, c[0x0][0x16c], R2, 0x1, P0 ;  /* 0x00005b0005197a11 */ /* 0x000fca00000f0c02 */
[----:B------:R-:W-:Y:S01]  /*2240*/  @!PT LDS RZ, [RZ] ;  /* 0x00000000fffff984 */ /* 0x000fe20000000800 */
[----:B------:R-:W-:Y:S01]  /*2250*/  @!PT LDS RZ, [RZ] ;  /* 0x00000000fffff984 */ /* 0x000fe20000000800 */
[----:B------:R-:W-:Y:S01]  /*2260*/  @!PT LDS RZ, [RZ] ;  /* 0x00000000fffff984 */ /* 0x000fe20000000800 */
[----:B------:R2:W-:Y:S04]  /*2270*/  LDGSTS.E.BYPASS.LTC128B.128 [R219+0x3000], [R24.64] ;  /* 0x0300000018db7fae */ /* 0x0005e8000b901d50 */
.L_x_196:
[----:B------:R-:W-:Y:S05]  /*2280*/  BSYNC B0 ;  /* 0x0000000000007941 */ /* 0x000fea0003800000 */
.L_x_195:
[----:B------:R-:W-:Y:S01]  /*2290*/  ISETP.GE.AND P0, PT, R3, UR21, PT ;  /* 0x0000001503007c0c */ /* 0x000fe2000bf06270 */
[----:B------:R-:W-:Y:S01]  /*22a0*/  ULDC.64 UR6, c[0x0][0x1a0] ;  /* 0x0000680000067ab9 */ /* 0x000fe20000000a00 */
[----:B------:R-:W-:Y:S01]  /*22b0*/  BSSY B0, `(.L_x_197) ;  /* 0x0000013000007945 */ /* 0x000fe20003800000 */
[----:B------:R-:W-:Y:S02]  /*22c0*/  USHF.L.U64.HI UR7, UR6, UR18, UR7 ;  /* 0x0000001206077299 */ /* 0x000fe40008010207 */
[----:B------:R-:W-:-:S08]  /*22d0*/  USHF.L.U32 UR18, UR6, 0x7, URZ ;  /* 0x0000000706127899 */ /* 0x000fd0000800063f */
[----:B------:R-:W-:Y:S05]  /*22e0*/  @P0 BRA `(.L_x_198) ;  /* 0x000000f000000947 */ /* 0x000fea0003800000 */
[----:B------:R-:W-:-:S13]  /*22f0*/  ISETP.GE.AND P0, PT, R232, c[0x0][0x220], PT ;  /* 0x00008800e8007a0c */ /* 0x000fda0003f06270 */
[----:B------:R1:W-:Y:S01]  /*2300*/  @P0 STS.128 [R219+0x3800], RZ ;  /* 0x003800ffdb000388 */ /* 0x0003e20000000c00 */
[----:B------:R-:W-:Y:S05]  /*2310*/  @P0 BRA `(.L_x_198) ;  /* 0x000000c000000947 */ /* 0x000fea0003800000 */
[----:B------:R-:W-:Y:S01]  /*2320*/  IMAD.U32 R2, RZ, RZ, UR8 ;  /* 0x00000008ff027e24 */ /* 0x000fe2000f8e00ff */
[----:B------:R-:W-:Y:S01]  /*2330*/  ULDC UR24, c[0x0][0x19c] ;  /* 0x0000670000187ab9 */ /* 0x000fe20000000800 */
[----:B------:R-:W-:Y:S01]  /*2340*/  IMAD.MOV.U32 R22, RZ, RZ, R20 ;  /* 0x000000ffff167224 */ /* 0x000fe200078e0014 */
[----:B------:R-:W-:-:S03]  /*2350*/  UIMAD UR24, UR24, 0x60, URZ ;  /* 0x00000060181878a4 */ /* 0x000fc6000f8e023f */
        /* <DEDUP_REMOVED lines=8> */
.L_x_198:
[----:B------:R-:W-:Y:S05]  /*23e0*/  BSYNC B0 ;  /* 0x0000000000007941 */ /* 0x000fea0003800000 */
.L_x_197:
[----:B------:R-:W0:Y:S01]  /*23f0*/  LDGDEPBAR ;  /* 0x00000000000079af */ /* 0x000e220000000000 */
[----:B------:R-:W-:Y:S01]  /*2400*/  LOP3.LUT R5, R16, 0xfffffff8, RZ, 0xc0, !PT ;  /* 0xfffffff810057812 */ /* 0x000fe200078ec0ff */
[----:B------:R-:W-:Y:S01]  /*2410*/  IMAD.SHL.U32 R11, R11, 0x40, RZ ;  /* 0x000000400b0b7824 */ /* 0x000fe200078e00ff */
[----:B------:R-:W-:Y:S01]  /*2420*/  SHF.R.S32.HI R16, RZ, 0x4, R14 ;  /* 0x00000004ff107819 */ /* 0x000fe2000001140e */
[----:B------:R-:W-:Y:S01]  /*2430*/  IMAD.SHL.U32 R15, R15, 0x8, RZ ;  /* 0x000000080f0f7824 */ /* 0x000fe200078e00ff */
[----:B------:R-:W-:Y:S01]  /*2440*/  LOP3.LUT R12, R12, 0x7fffffe, RZ, 0xc0, !PT ;  /* 0x07fffffe0c0c7812 */ /* 0x000fe200078ec0ff */
[----:B------:R-:W-:Y:S01]  /*2450*/  IMAD.IADD R5, R0, 0x1, -R5 ;  /* 0x0000000100057824 */ /* 0x000fe200078e0a05 */
[----:B------:R-:W-:Y:S01]  /*2460*/  SHF.R.S32.HI R9, RZ, 0x1f, R13 ;  /* 0x0000001fff097819 */ /* 0x000fe2000001140d */
[----:B------:R-:W-:Y:S01]  /*2470*/  UIMAD UR24, UR7, UR22, URZ ;  /* 0x00000016071872a4 */ /* 0x000fe2000f8e023f */
[----:B------:R-:W-:Y:S01]  /*2480*/  LEA.HI R17, R14, R16, RZ, 0x1 ;  /* 0x000000100e117211 */ /* 0x000fe200078f08ff */
[----:B------:R-:W-:Y:S01]  /*2490*/  IMAD.IADD R12, R13, 0x1, -R12 ;  /* 0x000000010d0c7824 */ /* 0x000fe200078e0a0c */
[----:B------:R-:W-:Y:S01]  /*24a0*/  LEA.HI R14, R5, R5, RZ, 0x1 ;  /* 0x00000005050e7211 */ /* 0x000fe200078f08ff */
[----:B------:R-:W-:Y:S01]  /*24b0*/  IMAD.MOV.U32 R182, RZ, RZ, R180 ;  /* 0x000000ffffb67224 */ /* 0x000fe200078e00b4 */
[----:B------:R-:W-:Y:S01]  /*24c0*/  LEA.HI R9, R9, R13, RZ, 0x3 ;  /* 0x0000000d09097211 */ /* 0x000fe200078f18ff */
[----:B------:R-:W-:Y:S01]  /*24d0*/  UIMAD UR24, UR20, UR18, UR24 ;  /* 0x00000012141872a4 */ /* 0x000fe2000f8e0218 */
[----:B------:R-:W-:Y:S01]  /*24e0*/  ISETP.GE.AND P0, PT, R18, UR21, PT ;  /* 0x0000001512007c0c */ /* 0x000fe2000bf06270 */
[----:B------:R-:W-:Y:S01]  /*24f0*/  IMAD.SHL.U32 R218, R0, 0x2, RZ ;  /* 0x0000000200da7824 */ /* 0x000fe200078e00ff */
[----:B------:R-:W-:Y:S01]  /*2500*/  SHF.R.S32.HI R2, RZ, 0x1f, R10 ;  /* 0x0000001fff027819 */ /* 0x000fe2000001140a */
[----:B------:R-:W-:Y:S01]  /*2510*/  BSSY B0, `(.L_x_199) ;  /* 0x0000032000007945 */ /* 0x000fe20003800000 */
[----:B------:R-:W-:-:S02]  /*2520*/  LOP3.LUT R17, R17, 0xfffffffe, RZ, 0xc0, !PT ;  /* 0xfffffffe11117812 */ /* 0x000fc400078ec0ff */
[----:B------:R-:W-:Y:S02]  /*2530*/  LOP3.LUT R13, R14, 0x7fffffe, RZ, 0xc0, !PT ;  /* 0x07fffffe0e0d7812 */ /* 0x000fe400078ec0ff */
[----:B------:R-:W-:Y:S01]  /*2540*/  LEA.HI R217, R2, R10, RZ, 0x2 ;  /* 0x0000000a02d97211 */ /* 0x000fe200078f10ff */
[----:B------:R-:W-:-:S04]  /*2550*/  DEPBAR.LE SB0, 0x0 ;  /* 0x000080000000791a */ /* 0x000fc80000000000 */
[----:B------:R-:W-:Y:S01]  /*2560*/  BAR.SYNC.DEFER_BLOCKING 0x0 ;  /* 0x0000000000007b1d */ /* 0x000fe20000010000 */
[----:B------:R-:W-:Y:S01]  /*2570*/  IMAD.IADD R17, R16, 0x1, -R17 ;  /* 0x0000000110117824 */ /* 0x000fe200078e0a11 */
[----:B------:R-:W-:Y:S01]  /*2580*/  SHF.R.S32.HI R2, RZ, 0x1, R14 ;  /* 0x00000001ff027819 */ /* 0x000fe2000001140e */
[----:B------:R-:W-:Y:S01]  /*2590*/  IMAD.IADD R13, R5, 0x1, -R13 ;  /* 0x00000001050d7824 */ /* 0x000fe200078e0a0d */
[----:B------:R-:W-:Y:S01]  /*25a0*/  LOP3.LUT R10, R11, 0xc0, RZ, 0xc0, !PT ;  /* 0x000000c00b0a7812 */ /* 0x000fe200078ec0ff */
[----:B------:R-:W-:Y:S01]  /*25b0*/  IMAD.SHL.U32 R5, R9, 0x20, RZ ;  /* 0x0000002009057824 */ /* 0x000fe200078e00ff */
[----:B------:R-:W-:Y:S01]  /*25c0*/  LEA R0, R8, UR19, 0x4 ;  /* 0x0000001308007c11 */ /* 0x000fe2000f8e20ff */
[C---:B------:R-:W-:Y:S01]  /*25d0*/  IMAD R215, R17.reuse, 0x8, R13 ;  /* 0x0000000811d77824 */ /* 0x040fe200078e020d */
[----:B------:R-:W-:Y:S01]  /*25e0*/  SHF.R.S32.HI R217, RZ, 0x2, R217 ;  /* 0x00000002ffd97819 */ /* 0x000fe200000114d9 */
[----:B------:R-:W-:Y:S01]  /*25f0*/  IMAD.SHL.U32 R11, R17, 0x8, RZ ;  /* 0x00000008110b7824 */ /* 0x000fe200078e00ff */
[----:B------:R-:W-:Y:S01]  /*2600*/  LOP3.LUT R5, R5, 0xffffff00, RZ, 0xc0, !PT ;  /* 0xffffff0005057812 */ /* 0x000fe200078ec0ff */
[----:B------:R-:W-:Y:S01]  /*2610*/  IMAD.SHL.U32 R13, R2, 0x40, RZ ;  /* 0x00000040020d7824 */ /* 0x000fe200078e00ff */
[----:B------:R-:W-:Y:S01]  /*2620*/  LOP3.LUT R218, R218, 0x6, RZ, 0xc0, !PT ;  /* 0x00000006dada7812 */ /* 0x000fe200078ec0ff */
[----:B------:R-:W-:Y:S01]  /*2630*/  IMAD.IADD R0, R0, 0x1, R217 ;  /* 0x0000000100007824 */ /* 0x000fe200078e02d9 */
[----:B------:R-:W-:Y:S01]  /*2640*/  LOP3.LUT R11, R10, 0x8, R11, 0xf8, !PT ;  /* 0x000000080a0b7812 */ /* 0x000fe200078ef80b */
[--C-:B------:R-:W-:Y:S01]  /*2650*/  IMAD R9, R8, 0x200, R5.reuse ;  /* 0x0000020008097824 */ /* 0x100fe200078e0205 */
[----:B------:R-:W-:Y:S01]  /*2660*/  SHF.R.U32.HI R10, RZ, 0x3, R10 ;  /* 0x00000003ff0a7819 */ /* 0x000fe2000001160a */
[C---:B------:R-:W-:Y:S01]  /*2670*/  IMAD R5, R12.reuse, 0x20, R5 ;  /* 0x000000200c057824 */ /* 0x040fe200078e0205 */
[----:B------:R-:W-:Y:S01]  /*2680*/  LOP3.LUT R13, R13, 0xc0, RZ, 0xc0, !PT ;  /* 0x000000c00d0d7812 */ /* 0x000fe200078ec0ff */
[----:B------:R-:W-:Y:S01]  /*2690*/  IMAD R9, R12, 0x20, R9 ;  /* 0x000000200c097824 */ /* 0x000fe200078e0209 */
[----:B------:R-:W-:Y:S01]  /*26a0*/  LOP3.LUT R10, R11, R10, RZ, 0x3c, !PT ;  /* 0x0000000a0b0a7212 */ /* 0x000fe200078e3cff */
[----:B------:R-:W-:Y:S01]  /*26b0*/  IMAD.U32 R11, RZ, RZ, UR22 ;  /* 0x00000016ff0b7e24 */ /* 0x000fe2000f8e00ff */
[----:B------:R-:W-:Y:S01]  /*26c0*/  LOP3.LUT R15, R13, 0x8, R15, 0xf8, !PT ;  /* 0x000000080d0f7812 */ /* 0x000fe200078ef80f */
[----:B------:R1:W-:Y:S01]  /*26d0*/  @P0 STS [R219+0x4000], RZ ;  /* 0x004000ffdb000388 */ /* 0x0003e20000000800 */
[----:B------:R-:W-:Y:S01]  /*26e0*/  SHF.R.U32.HI R13, RZ, 0x3, R13 ;  /* 0x00000003ff0d7819 */ /* 0x000fe2000001160d */
[----:B------:R-:W-:-:S02]  /*26f0*/  IMAD.IADD R216, R10, 0x1, R9 ;  /* 0x000000010ad87824 */ /* 0x000fc400078e0209 */
[----:B------:R1:W-:Y:S01]  /*2700*/  @P0 STS [R219+0x4004], RZ ;  /* 0x004004ffdb000388 */ /* 0x0003e20000000800 */
[----:B------:R-:W-:Y:S01]  /*2710*/  LOP3.LUT R13, R15, R13, RZ, 0x3c, !PT ;  /* 0x0000000d0f0d7212 */ /* 0x000fe200078e3cff */
[----:B------:R-:W-:Y:S02]  /*2720*/  IMAD.IADD R5, R10, 0x1, R5 ;  /* 0x000000010a057824 */ /* 0x000fe400078e0205 */
[----:B------:R1:W-:Y:S01]  /*2730*/  @P0 STS.64 [R219+0x4008], RZ ;  /* 0x004008ffdb000388 */ /* 0x0003e20000000a00 */
[----:B------:R-:W-:-:S04]  /*2740*/  IMAD.WIDE.U32 R10, R11, UR18, R182 ;  /* 0x000000120b0a7c25 */ /* 0x000fc8000f8e00b6 */
[----:B------:R-:W-:Y:S01]  /*2750*/  IMAD.U32 R215, R215, 0x20, R13 ;  /* 0x00000020d7d77824 */ /* 0x000fe200078e000d */
[----:B------:R-:W-:Y:S01]  /*2760*/  IADD3 R13, R11, UR24, RZ ;  /* 0x000000180b0d7c10 */ /* 0x000fe2000fffe0ff */
        /* <DEDUP_REMOVED lines=12> */
.L_x_200:
[----:B------:R-:W-:Y:S05]  /*2830*/  BSYNC B0 ;  /* 0x0000000000007941 */ /* 0x000fea0003800000 */
.L_x_199:
[----:B------:R-:W-:Y:S01]  /*2840*/  ISETP.GE.AND P0, PT, R7, UR21, PT ;  /* 0x0000001507007c0c */ /* 0x000fe2000bf06270 */
[----:B------:R-:W-:Y:S01]  /*2850*/  ULDC UR19, c[0x0][0x1a4] ;  /* 0x0000690000137ab9 */ /* 0x000fe20000000800 */
[----:B------:R-:W-:Y:S01]  /*2860*/  BSSY B0, `(.L_x_201) ;  /* 0x0000010000007945 */ /* 0x000fe20003800000 */
[----:B------:R-:W-:Y:S02]  /*2870*/  USHF.L.U32 UR20, UR6, 0x5, URZ ;  /* 0x0000000506147899 */ /* 0x000fe4000800063f */
[----:B------:R-:W-:-:S08]  /*2880*/  USHF.L.U64.HI UR19, UR6, UR23, UR19 ;  /* 0x0000001706137299 */ /* 0x000fd00008010213 */
[----:B------:R1:W-:Y:S01]  /*2890*/  @P0 STS.128 [R219+0x4800], RZ ;  /* 0x004800ffdb000388 */ /* 0x0003e20000000c00 */
[----:B------:R-:W-:Y:S05]  /*28a0*/  @P0 BRA `(.L_x_202) ;  /* 0x000000b000000947 */ /* 0x000fea0003800000 */
[----:B------:R-:W-:-:S13]  /*28b0*/  ISETP.GE.AND P0, PT, R232, c[0x0][0x220], PT ;  /* 0x00008800e8007a0c */ /* 0x000fda0003f06270 */
[----:B------:R1:W-:Y:S01]  /*28c0*/  @P0 STS.128 [R219+0x4800], RZ ;  /* 0x004800ffdb000388 */ /* 0x0003e20000000c00 */
[----:B------:R-:W-:Y:S05]  /*28d0*/  @P0 BRA `(.L_x_202) ;  /* 0x0000008000000947 */ /* 0x000fea0003800000 */
[----:B-1----:R-:W-:-:S04]  /*28e0*/  IADD3 R8, P0, R10, UR20, RZ ;  /* 0x000000140a087c10 */ /* 0x002fc8000ff1e0ff */
[----:B------:R-:W-:Y:S02]  /*28f0*/  IADD3.X R7, R13, UR19, RZ, P0, !PT ;  /* 0x000000130d077c10 */ /* 0x000fe400087fe4ff */
[----:B------:R-:W-:-:S04]  /*2900*/  LEA R14, P0, R8, c[0x0][0x170], 0x1 ;  /* 0x00005c00080e7a11 */ /* 0x000fc800078008ff */
[----:B------:R-:W-:-:S05]  /*2910*/  LEA.HI.X R15, R8, c[0x0][0x174], R7, 0x1, P0 ;  /* 0x00005d00080f7a11 */ /* 0x000fca00000f0c07 */
[----:B------:R-:W-:Y:S01]  /*2920*/  @!PT LDS RZ, [RZ] ;  /* 0x00000000fffff984 */ /* 0x000fe20000000800 */
[----:B------:R-:W-:Y:S01]  /*2930*/  @!PT LDS RZ, [RZ] ;  /* 0x00000000fffff984 */ /* 0x000fe20000000800 */
[----:B------:R-:W-:Y:S01]  /*2940*/  @!PT LDS RZ, [RZ] ;  /* 0x00000000fffff984 */ /* 0x000fe20000000800 */
[----:B------:R1:W-:Y:S04]  /*2950*/  LDGSTS.E.BYPASS.LTC128B.128 [R219+0x4800], [R14.64] ;  /* 0x048000000edb7fae */ /* 0x0003e8000b901d50 */
.L_x_202:
[----:B------:R-:W-:Y:S05]  /*2960*/  BSYNC B0 ;  /* 0x0000000000007941 */ /* 0x000fea0003800000 */
.L_x_201:
[----:B------:R-:W-:Y:S01]  /*2970*/  ISETP.GE.AND P0, PT, R6, UR21, PT ;  /* 0x0000001506007c0c */ /* 0x000fe2000bf06270 */
[----:B------:R-:W-:-:S12]  /*2980*/  BSSY B0, `(.L_x_203) ;  /* 0x0000011000007945 */ /* 0x000fd80003800000 */
[----:B------:R1:W-:Y:S01]  /*2990*/  @P0 STS.128 [R219+0x5000], RZ ;  /* 0x005000ffdb000388 */ /* 0x0003e20000000c00 */
[----:B------:R-:W-:Y:S05]  /*29a0*/  @P0 BRA `(.L_x_204) ;  /* 0x000000e000000947 */ /* 0x000fea0003800000 */
[----:B------:R-:W-:-:S13]  /*29b0*/  ISETP.GE.AND P0, PT, R232, c[0x0][0x220], PT ;  /* 0x00008800e8007a0c */ /* 0x000fda0003f06270 */
[----:B------:R1:W-:Y:S01]  /*29c0*/  @P0 STS.128 [R219+0x5000], RZ ;  /* 0x005000ffdb000388 */ /* 0x0003e20000000c00 */
[----:B------:R-:W-:Y:S05]  /*29d0*/  @P0 BRA `(.L_x_204) ;  /* 0x000000b000000947 */ /* 0x000fea0003800000 */
[----:B------:R-:W-:Y:S02]  /*29e0*/  IMAD.U32 R7, RZ, RZ, UR6 ;  /* 0x00000006ff077e24 */ /* 0x000fe4000f8e00ff */
[----:B-1----:R-:W-:Y:S02]  /*29f0*/  IMAD.MOV.U32 R8, RZ, RZ, c[0x0][0x1a4] ;  /* 0x00006900ff087624 */ /* 0x002fe400078e00ff */
[----:B------:R-:W-:Y:S01]  /*2a00*/  IMAD.U32 R6, RZ, RZ, UR6 ;  /* 0x00000006ff067e24 */ /* 0x000fe2000f8e00ff */
        /* <DEDUP_REMOVED lines=8> */
.L_x_204:
[----:B------:R-:W-:Y:S05]  /*2a90*/  BSYNC B0 ;  /* 0x0000000000007941 */ /* 0x000fea0003800000 */
.L_x_203:
[----:B------:R-:W-:Y:S01]  /*2aa0*/  ISETP.GE.AND P0, PT, R3, UR21, PT ;  /* 0x0000001503007c0c */ /* 0x000fe2000bf06270 */
[----:B------:R-:W-:Y:S01]  /*2ab0*/  UIADD3 UR21, UR4, 0x1, -UR14 ;  /* 0x0000000104157890 */ /* 0x000fe2000fffe80e */
[----:B------:R-:W-:Y:S01]  /*2ac0*/  BSSY B0, `(.L_x_205) ;  /* 0x0000016000007945 */ /* 0x000fe20003800000 */
[----:B------:R-:W-:Y:S02]  /*2ad0*/  ULDC UR24, c[0x0][0x2e8] ;  /* 0x0000ba0000187ab9 */ /* 0x000fe40000000800 */
[----:B------:R-:W-:Y:S02]  /*2ae0*/  ULDC UR23, c[0x0][0x2e4] ;  /* 0x0000b90000177ab9 */ /* 0x000fe40000000800 */
[----:B------:R-:W-:Y:S02]  /*2af0*/  UIADD3 UR24, UR21, UR24, URZ ;  /* 0x0000001815187290 */ /* 0x000fe4000fffe03f */
[----:B------:R-:W-:-:S04]  /*2b00*/  UIADD3 UR23, UR4, -UR23, -UR14 ;  /* 0x8000001704177290 */ /* 0x000fc8000fffe80e */
[----:B------:R1:W-:Y:S01]  /*2b10*/  @P0 STS.128 [R219+0x5800], RZ ;  /* 0x005800ffdb000388 */ /* 0x0003e20000000c00 */
        /* <DEDUP_REMOVED lines=16> */
.L_x_206:
[----:B------:R-:W-:Y:S05]  /*2c20*/  BSYNC B0 ;  /* 0x0000000000007941 */ /* 0x000fea0003800000 */
.L_x_205:
[----:B------:R-:W-:Y:S01]  /*2c30*/  IMAD.SHL.U32 R216, R216, 0x2, RZ ;  /* 0x00000002d8d87824 */ /* 0x000fe200078e00ff */
[----:B------:R-:W-:Y:S01]  /*2c40*/  LOP3.LUT P0, RZ, R2, 0x2, RZ, 0xc0, !PT ;  /* 0x0000000202ff7812 */ /* 0x000fe2000780c0ff */
[----:B------:R-:W-:Y:S01]  /*2c50*/  IMAD.SHL.U32 R215, R215, 0x2, RZ ;  /* 0x00000002d7d77824 */ /* 0x000fe200078e00ff */
[----:B------:R-:W-:Y:S01]  /*2c60*/  IADD3 R228, R0, UR24, RZ ;  /* 0x0000001800e47c10 */ /* 0x000fe2000fffe0ff */
[----:B------:R-:W-:Y:S01]  /*2c70*/  IMAD R214, R4, 0x2, R216 ;  /* 0x0000000204d67824 */ /* 0x000fe200078e02d8 */
[----:B------:R-:W-:Y:S01]  /*2c80*/  LDSM.16.M88.4 R76, [R216] ;  /* 0x00000000d84c783b */ /* 0x000fe20000000200 */
[----:B------:R-:W-:Y:S01]  /*2c90*/  IADD3 R226, R0, 0x8, RZ ;  /* 0x0000000800e27810 */ /* 0x000fe20007ffe0ff */
[----:B------:R-:W-:Y:S01]  /*2ca0*/  UISETP.GT.AND UP0, UPT, UR22, UR11, UPT ;  /* 0x0000000b1600728c */ /* 0x000fe2000bf04270 */
[C---:B------:R-:W-:Y:S01]  /*2cb0*/  IADD3 R2, R215.reuse, 0x2000, RZ ;  /* 0x00002000d7027810 */ /* 0x040fe20007ffe0ff */
[----:B------:R-:W5:Y:S01]  /*2cc0*/  LDSM.16.M88.4 R64, [R215+0x2000] ;  /* 0x00200000d740783b */ /* 0x000f620000000200 */
[----:B------:R-:W-:-:S02]  /*2cd0*/  IADD3 R213, R215, 0x2020, RZ ;  /* 0x00002020d7d57810 */ /* 0x000fc40007ffe0ff */
[----:B------:R-:W-:Y:S01]  /*2ce0*/  IADD3 R229, R0, UR23, RZ ;  /* 0x0000001700e57c10 */ /* 0x000fe2000fffe0ff */
[----:B-1----:R-:W-:Y:S01]  /*2cf0*/  LDSM.16.M88.4 R8, [R216+0x1000] ;  /* 0x00100000d808783b */ /* 0x002fe20000000200 */
[----:B------:R-:W-:Y:S02]  /*2d00*/  @P0 IADD3 R213, R2, -0x20, RZ ;  /* 0xffffffe002d50810 */ /* 0x000fe40007ffe0ff */
[----:B------:R-:W-:Y:S01]  /*2d10*/  IADD3 R224, R0, 0x40, RZ ;  /* 0x0000004000e07810 */ /* 0x000fe20007ffe0ff */
[----:B------:R-:W1:Y:S01]  /*2d20*/  LDSM.16.M88.4 R92, [R215+0x3400] ;  /* 0x00340000d75c783b */ /* 0x000e620000000200 */
[----:B------:R-:W-:Y:S02]  /*2d30*/  IMNMX R228, R228, UR4, PT ;  /* 0x00000004e4e47c17 */ /* 0x000fe4000b800200 */
[----:B------:R-:W-:Y:S01]  /*2d40*/  IADD3 R0, R0, 0x48, RZ ;  /* 0x0000004800007810 */ /* 0x000fe20007ffe0ff */
[----:B------:R-:W-:Y:S01]  /*2d50*/  LDSM.16.M88.4 R168, [R213] ;  /* 0x00000000d5a8783b */ /* 0x000fe20000000200 */
[----:B------:R-:W-:-:S02]  /*2d60*/  IADD3 R227, R226, UR23, RZ ;  /* 0x00000017e2e37c10 */ /* 0x000fc4000fffe0ff */
[----:B------:R-:W-:Y:S01]  /*2d70*/  IADD3 R226, R226, UR24, RZ ;  /* 0x00000018e2e27c10 */ /* 0x000fe2000fffe0ff */
[----:B------:R-:W2:Y:S01]  /*2d80*/  LDSM.16.M88.4 R164, [R214] ;  /* 0x00000000d6a4783b */ /* 0x000ea20000000200 */
[----:B------:R-:W-:Y:S02]  /*2d90*/  IMNMX R229, RZ, R229, !PT ;  /* 0x000000e5ffe57217 */ /* 0x000fe40007800200 */
[C---:B------:R-:W-:Y:S01]  /*2da0*/  IADD3 R225, R224.reuse, UR23, RZ ;  /* 0x00000017e0e17c10 */ /* 0x040fe2000fffe0ff */
[----:B------:R-:W3:Y:S01]  /*2db0*/  LDSM.16.M88.4 R124, [R215+0x2400] ;  /* 0x00240000d77c783b */ /* 0x000ee20000000200 */
[----:B------:R-:W-:Y:S02]  /*2dc0*/  IADD3 R224, R224, UR24, RZ ;  /* 0x00000018e0e07c10 */ /* 0x000fe4000fffe0ff */
[----:B------:R-:W-:Y:S01]  /*2dd0*/  IADD3 R222, R0, UR24, RZ ;  /* 0x0000001800de7c10 */ /* 0x000fe2000fffe0ff */
[----:B------:R-:W-:Y:S01]  /*2de0*/  LDSM.16.M88.4 R172, [R214+0x1000] ;  /* 0x00100000d6ac783b */ /* 0x000fe20000000200 */
[----:B------:R-:W-:-:S02]  /*2df0*/  IMNMX R226, R226, UR4, PT ;  /* 0x00000004e2e27c17 */ /* 0x000fc4000b800200 */
[----:B------:R-:W-:Y:S01]  /*2e00*/  IADD3 R223, R0, UR23, RZ ;  /* 0x0000001700df7c10 */ /* 0x000fe2000fffe0ff */
[----:B------:R-:W4:Y:S01]  /*2e10*/  LDSM.16.M88.4 R144, [R213+0x1400] ;  /* 0x00140000d590783b */ /* 0x000f220000000200 */
[----:B------:R-:W-:Y:S02]  /*2e20*/  IMNMX R224, R224, UR4, PT ;  /* 0x00000004e0e07c17 */ /* 0x000fe4000b800200 */
[----:B------:R-:W-:Y:S01]  /*2e30*/  IMNMX R222, R222, UR4, PT ;  /* 0x00000004dede7c17 */ /* 0x000fe2000b800200 */
[----:B------:R-:W2:Y:S01]  /*2e40*/  LDSM.16.M88.4 R176, [R215+0x3c00] ;  /* 0x003c0000d7b0783b */ /* 0x000ea20000000200 */
[----:B------:R-:W-:Y:S02]  /*2e50*/  IMNMX R227, RZ, R227, !PT ;  /* 0x000000e3ffe37217 */ /* 0x000fe40007800200 */
[----:B------:R-:W-:Y:S01]  /*2e60*/  IMNMX R225, RZ, R225, !PT ;  /* 0x000000e1ffe17217 */ /* 0x000fe20007800200 */
[----:B------:R-:W2:Y:S01]  /*2e70*/  LDSM.16.M88.4 R116, [R215+0x2800] ;  /* 0x00280000d774783b */ /* 0x000ea20000000200 */
[----:B------:R-:W-:-:S02]  /*2e80*/  IMNMX R223, RZ, R223, !PT ;  /* 0x000000dfffdf7217 */ /* 0x000fc40007800200 */
[C---:B------:R-:W-:Y:S01]  /*2e90*/  IADD3 R210, R213.reuse, 0x400, RZ ;  /* 0x00000400d5d27810 */ /* 0x040fe20007ffe0ff */
[----:B-----5:R-:W-:Y:S01]  /*2ea0*/  HMMA.16816.F32 R72, R76, R64, RZ ;  /* 0x000000404c48723c */ /* 0x020fe200000018ff */
[----:B------:R-:W5:Y:S01]  /*2eb0*/  LDSM.16.M88.4 R108, [R215+0x2c00] ;  /* 0x002c0000d76c783b */ /* 0x000f620000000200 */
[C---:B------:R-:W-:Y:S02]  /*2ec0*/  IADD3 R209, R213.reuse, 0x800, RZ ;  /* 0x00000800d5d17810 */ /* 0x040fe40007ffe0ff */
[C---:B------:R-:W-:Y:S01]  /*2ed0*/  IADD3 R208, R213.reuse, 0xc00, RZ ;  /* 0x00000c00d5d07810 */ /* 0x040fe20007ffe0ff */
[----:B------:R-:W2:Y:S01]  /*2ee0*/  LDSM.16.M88.4 R100, [R215+0x3000] ;  /* 0x00300000d764783b */ /* 0x000ea20000000200 */
[C---:B------:R-:W-:Y:S02]  /*2ef0*/  IADD3 R207, R213.reuse, 0x1000, RZ ;  /* 0x00001000d5cf7810 */ /* 0x040fe40007ffe0ff */
[----:B-1----:R-:W-:Y:S01]  /*2f00*/  HMMA.16816.F32 R28, R8, R92, RZ ;  /* 0x0000005c081c723c */ /* 0x002fe200000018ff */
[----:B------:R-:W1:Y:S01]  /*2f10*/  LDSM.16.M88.4 R84, [R215+0x3800] ;  /* 0x00380000d754783b */ /* 0x000e620000000200 */
[----:B------:R-:W-:-:S02]  /*2f20*/  IADD3 R206, R213, 0x1400, RZ ;  /* 0x00001400d5ce7810 */ /* 0x000fc40007ffe0ff */
[C---:B------:R-:W-:Y:S01]  /*2f30*/  IADD3 R205, R213.reuse, 0x1800, RZ ;  /* 0x00001800d5cd7810 */ /* 0x040fe20007ffe0ff */
[----:B------:R-:W1:Y:S01]  /*2f40*/  LDSM.16.M88.4 R160, [R213+0x400] ;  /* 0x00040000d5a0783b */ /* 0x000e620000000200 */
[----:B------:R-:W-:Y:S02]  /*2f50*/  IADD3 R204, R213, 0x1c00, RZ ;  /* 0x00001c00d5cc7810 */ /* 0x000fe40007ffe0ff */
[----:B--2---:R-:W-:Y:S01]  /*2f60*/  HMMA.16816.F32 R24, R8, R94, RZ ;  /* 0x0000005e0818723c */ /* 0x004fe200000018ff */
[----:B------:R-:W2:Y:S04]  /*2f70*/  LDSM.16.M88.4 R136, [R213+0x1c00] ;  /* 0x001c0000d588783b */ /* 0x000ea80000000200 */
[----:B------:R-:W-:Y:S03]  /*2f80*/  LDSM.16.M88.4 R156, [R213+0x800] ;  /* 0x00080000d59c783b */ /* 0x000fe60000000200 */
[C---:B------:R-:W-:Y:S01]  /*2f90*/  HMMA.16816.F32 R96, R76.reuse, R92, RZ ;  /* 0x0000005c4c60723c */ /* 0x040fe200000018ff */
[----:B------:R-:W1:Y:S04]  /*2fa0*/  LDSM.16.M88.4 R140, [R213+0x1800] ;  /* 0x00180000d58c783b */ /* 0x000e680000000200 */
[----:B------:R-:W1:Y:S03]  /*2fb0*/  LDSM.16.M88.4 R152, [R213+0xc00] ;  /* 0x000c0000d598783b */ /* 0x000e660000000200 */
[----:B------:R-:W-:Y:S01]  /*2fc0*/  HMMA.16816.F32 R92, R76, R94, RZ ;  /* 0x0000005e4c5c723c */ /* 0x000fe200000018ff */
[----:B------:R-:W1:Y:S04]  /*2fd0*/  LDSM.16.M88.4 R148, [R213+0x1000] ;  /* 0x00100000d594783b */ /* 0x000e680000000200 */
[----:B------:R-:W0:Y:S03]  /*2fe0*/  LDGDEPBAR ;  /* 0x00000000000079af */ /* 0x000e260000000000 */
[----:B------:R-:W-:Y:S08]  /*2ff0*/  HMMA.16816.F32 R68, R8, R64, RZ ;  /* 0x000000400844723c */ /* 0x000ff000000018ff */
[-C--:B------:R-:W-:Y:S08]  /*3000*/  HMMA.16816.F32 R132, R76, R66.reuse, RZ ;  /* 0x000000424c84723c */ /* 0x080ff000000018ff */
[----:B------:R-:W-:Y:S01]  /*3010*/  HMMA.16816.F32 R64, R8, R66, RZ ;  /* 0x000000420840723c */ /* 0x000fe200000018ff */
[----:B------:R-:W-:-:S07]  /*3020*/  DEPBAR.LE SB0, 0x0 ;  /* 0x000080000000791a */ /* 0x000fce0000000000 */
[----:B------:R-:W-:Y:S08]  /*3030*/  HMMA.16816.F32 R72, R164, R168, R72 ;  /* 0x000000a8a448723c */ /* 0x000ff00000001848 */
[----:B---3--:R-:W-:Y:S08]  /*3040*/  HMMA.16816.F32 R128, R76, R124, RZ ;  /* 0x0000007c4c80723c */ /* 0x008ff000000018ff */
[-C--:B----4-:R-:W-:Y:S08]  /*3050*/  HMMA.16816.F32 R24, R172, R146.reuse, R24 ;  /* 0x00000092ac18723c */ /* 0x090ff00000001818 */
[----:B------:R-:W-:Y:S07]  /*3060*/  HMMA.16816.F32 R92, R164, R146, R92 ;  /* 0x00000092a45c723c */ /* 0x000fee000000185c */
[----:B------:R-:W-:Y:S01]  /*3070*/  IMAD.U32 R147, RZ, RZ, UR22 ;  /* 0x00000016ff937e24 */ /* 0x000fe2000f8e00ff */
[----:B------:R-:W-:Y:S03]  /*3080*/  HMMA.16816.F32 R68, R172, R168, R68 ;  /* 0x000000a8ac44723c */ /* 0x000fe60000001844 */
[----:B------:R-:W-:-:S05]  /*3090*/  IMAD R147, R147, 0x80, R218 ;  /* 0x0000008093937824 */ /* 0x000fca00078e02da */
[----:B------:R-:W-:Y:S01]  /*30a0*/  HMMA.16816.F32 R132, R164, R170, R132 ;  /* 0x000000aaa484723c */ /* 0x000fe20000001884 */
[C---:B------:R-:W-:Y:S02]  /*30b0*/  ISETP.GE.AND P1, PT, R147.reuse, R228, PT ;  /* 0x000000e49300720c */ /* 0x040fe40003f26270 */
[C---:B------:R-:W-:Y:S02]  /*30c0*/  IADD3 R0, R147.reuse, 0x1, RZ ;  /* 0x0000000193007810 */ /* 0x040fe40007ffe0ff */
[C---:B------:R-:W-:Y:S02]  /*30d0*/  ISETP.LT.OR P1, PT, R147.reuse, R229, P1 ;  /* 0x000000e59300720c */ /* 0x040fe40000f21670 */
[----:B------:R-:W-:Y:S01]  /*30e0*/  ISETP.GE.AND P0, PT, R147, R226, PT ;  /* 0x000000e29300720c */ /* 0x000fe20003f06270 */
[----:B------:R-:W-:Y:S01]  /*30f0*/  HMMA.16816.F32 R60, R8, R124, RZ ;  /* 0x0000007c083c723c */ /* 0x000fe200000018ff */
[----:B------:R-:W-:Y:S02]  /*3100*/  ISETP.GE.AND P3, PT, R0, R228, PT ;  /* 0x000000e40000720c */ /* 0x000fe40003f66270 */
[----:B------:R-:W-:-:S02]  /*3110*/  FSEL R3, R72, -INF , !P1 ;  /* 0xff80000048037808 */ /* 0x000fc40004800000 */
[C---:B------:R-:W-:Y:S02]  /*3120*/  ISETP.GE.AND P4, PT, R147.reuse, R224, PT ;  /* 0x000000e09300720c */ /* 0x040fe40003f86270 */
[C---:B------:R-:W-:Y:S01]  /*3130*/  ISETP.GE.AND P1, PT, R147.reuse, R222, PT ;  /* 0x000000de9300720c */ /* 0x040fe20003f26270 */
[-C--:B------:R-:W-:Y:S01]  /*3140*/  HMMA.16816.F32 R12, R8, R176.reuse, RZ ;  /* 0x000000b0080c723c */ /* 0x080fe200000018ff */
[C---:B------:R-:W-:Y:S02]  /*3150*/  ISETP.LT.OR P0, PT, R147.reuse, R227, P0 ;  /* 0x000000e39300720c */ /* 0x040fe40000701670 */
[----:B------:R-:W-:Y:S02]  /*3160*/  IADD3 R6, R147, 0x8, RZ ;  /* 0x0000000893067810 */ /* 0x000fe40007ffe0ff */
[C---:B------:R-:W-:Y:S02]  /*3170*/  ISETP.GE.AND P6, PT, R0.reuse, R226, PT ;  /* 0x000000e20000720c */ /* 0x040fe40003fc6270 */
[C---:B------:R-:W-:Y:S01]  /*3180*/  ISETP.GE.AND P5, PT, R0.reuse, R224, PT ;  /* 0x000000e00000720c */ /* 0x040fe20003fa6270 */
[----:B------:R-:W-:Y:S01]  /*3190*/  HMMA.16816.F32 R80, R76, R176, RZ ;  /* 0x000000b04c50723c */ /* 0x000fe200000018ff */
[----:B------:R-:W-:-:S02]  /*31a0*/  ISETP.GE.AND P2, PT, R0, R222, PT ;  /* 0x000000de0000720c */ /* 0x000fc40003f46270 */
[----:B------:R-:W-:Y:S02]  /*31b0*/  ISETP.LT.OR P3, PT, R0, R229, P3 ;  /* 0x000000e50000720c */ /* 0x000fe40001f61670 */
[C---:B------:R-:W-:Y:S02]  /*31c0*/  ISETP.LT.OR P4, PT, R147.reuse, R225, P4 ;  /* 0x000000e19300720c */ /* 0x040fe40002781670 */
[----:B------:R-:W-:Y:S01]  /*31d0*/  ISETP.LT.OR P1, PT, R147, R223, P1 ;  /* 0x000000df9300720c */ /* 0x000fe20000f21670 */
[----:B------:R-:W-:Y:S01]  /*31e0*/  HMMA.16816.F32 R64, R172, R170, R64 ;  /* 0x000000aaac40723c */ /* 0x000fe20000001840 */
[----:B------:R-:W-:Y:S02]  /*31f0*/  FSEL R2, R74, -INF , !P0 ;  /* 0xff8000004a027808 */ /* 0x000fe40004000000 */
[----:B------:R-:W-:Y:S02]  /*3200*/  ISETP.GE.AND P0, PT, R6, R228, PT ;  /* 0x000000e40600720c */ /* 0x000fe40003f06270 */
[----:B------:R-:W-:-:S02]  /*3210*/  ISETP.LT.OR P6, PT, R0, R227, P6 ;  /* 0x000000e30000720c */ /* 0x000fc400037c1670 */
[C---:B------:R-:W-:Y:S01]  /*3220*/  ISETP.LT.OR P5, PT, R0.reuse, R225, P5 ;  /* 0x000000e10000720c */ /* 0x040fe20002fa1670 */
[-C--:B------:R-:W-:Y:S01]  /*3230*/  HMMA.16816.F32 R56, R8, R126.reuse, RZ ;  /* 0x0000007e0838723c */ /* 0x080fe200000018ff */
[----:B------:R-:W-:Y:S02]  /*3240*/  ISETP.LT.OR P2, PT, R0, R223, P2 ;  /* 0x000000df0000720c */ /* 0x000fe40001741670 */
[----:B------:R-:W-:Y:S02]  /*3250*/  FSEL R74, R73, -INF , !P3 ;  /* 0xff800000494a7808 */ /* 0x000fe40005800000 */
[----:B------:R-:W-:Y:S02]  /*3260*/  FSEL R0, R68, -INF , !P4 ;  /* 0xff80000044007808 */ /* 0x000fe40006000000 */
[----:B------:R-:W-:Y:S01]  /*3270*/  FSEL R70, R70, -INF , !P1 ;  /* 0xff80000046467808 */ /* 0x000fe20004800000 */
[----:B------:R-:W-:Y:S01]  /*3280*/  HMMA.16816.F32 R124, R76, R126, RZ ;  /* 0x0000007e4c7c723c */ /* 0x000fe200000018ff */
[----:B------:R-:W-:-:S02]  /*3290*/  IADD3 R73, R147, 0x9, RZ ;  /* 0x0000000993497810 */ /* 0x000fc40007ffe0ff */
[C---:B------:R-:W-:Y:S02]  /*32a0*/  ISETP.GE.AND P4, PT, R6.reuse, R226, PT ;  /* 0x000000e20600720c */ /* 0x040fe40003f86270 */
[C---:B------:R-:W-:Y:S02]  /*32b0*/  ISETP.GE.AND P1, PT, R6.reuse, R224, PT ;  /* 0x000000e00600720c */ /* 0x040fe40003f26270 */
[C---:B------:R-:W-:Y:S01]  /*32c0*/  ISETP.GE.AND P3, PT, R6.reuse, R222, PT ;  /* 0x000000de0600720c */ /* 0x040fe20003f66270 */
[----:B------:R-:W-:Y:S01]  /*32d0*/  HMMA.16816.F32 R52, R8, R116, RZ ;  /* 0x000000740834723c */ /* 0x000fe200000018ff */
[----:B------:R-:W-:Y:S02]  /*32e0*/  ISETP.LT.OR P0, PT, R6, R229, P0 ;  /* 0x000000e50600720c */ /* 0x000fe40000701670 */
[----:B------:R-:W-:Y:S02]  /*32f0*/  FSEL R7, R69, -INF , !P5 ;  /* 0xff80000045077808 */ /* 0x000fe40006800000 */
[----:B------:R-:W-:-:S02]  /*3300*/  ISETP.GE.AND P5, PT, R73, R228, PT ;  /* 0x000000e44900720c */ /* 0x000fc40003fa6270 */
[C---:B------:R-:W-:Y:S01]  /*3310*/  ISETP.LT.OR P4, PT, R6.reuse, R227, P4 ;  /* 0x000000e30600720c */ /* 0x040fe20002781670 */
[C---:B------:R-:W-:Y:S01]  /*3320*/  HMMA.16816.F32 R48, R8.reuse, R118, RZ ;  /* 0x000000760830723c */ /* 0x040fe200000018ff */
[C---:B------:R-:W-:Y:S02]  /*3330*/  ISETP.LT.OR P1, PT, R6.reuse, R225, P1 ;  /* 0x000000e10600720c */ /* 0x040fe40000f21670 */
[----:B------:R-:W-:Y:S02]  /*3340*/  ISETP.LT.OR P3, PT, R6, R223, P3 ;  /* 0x000000df0600720c */ /* 0x000fe40001f61670 */
[----:B------:R-:W-:Y:S02]  /*3350*/  FSEL R72, R75, -INF , !P6 ;  /* 0xff8000004b487808 */ /* 0x000fe40007000000 */
[----:B------:R-:W-:Y:S01]  /*3360*/  FSEL R6, R71, -INF , !P2 ;  /* 0xff80000047067808 */ /* 0x000fe20005000000 */
[----:B-----5:R-:W-:Y:S01]  /*3370*/  HMMA.16816.F32 R44, R8, R108, RZ ;  /* 0x0000006c082c723c */ /* 0x020fe200000018ff */
[----:B------:R-:W-:-:S02]  /*3380*/  FSEL R75, R132, -INF , !P0 ;  /* 0xff800000844b7808 */ /* 0x000fc40004000000 */
[C---:B------:R-:W-:Y:S02]  /*3390*/  ISETP.GE.AND P6, PT, R73.reuse, R226, PT ;  /* 0x000000e24900720c */ /* 0x040fe40003fc6270 */
[C---:B------:R-:W-:Y:S02]  /*33a0*/  ISETP.GE.AND P2, PT, R73.reuse, R224, PT ;  /* 0x000000e04900720c */ /* 0x040fe40003f46270 */
[C---:B------:R-:W-:Y:S01]  /*33b0*/  ISETP.GE.AND P0, PT, R73.reuse, R222, PT ;  /* 0x000000de4900720c */ /* 0x040fe20003f06270 */
[----:B------:R-:W-:Y:S01]  /*33c0*/  HMMA.16816.F32 R40, R8, R110, RZ ;  /* 0x0000006e0828723c */ /* 0x000fe200000018ff */
[----:B------:R-:W-:Y:S02]  /*33d0*/  ISETP.LT.OR P5, PT, R73, R229, P5 ;  /* 0x000000e54900720c */ /* 0x000fe40002fa1670 */
[----:B------:R-:W-:Y:S02]  /*33e0*/  IADD3 R68, R147, 0x10, RZ ;  /* 0x0000001093447810 */ /* 0x000fe40007ffe0ff */
[----:B------:R-:W-:-:S02]  /*33f0*/  ISETP.LT.OR P6, PT, R73, R227, P6 ;  /* 0x000000e34900720c */ /* 0x000fc400037c1670 */
[C---:B------:R-:W-:Y:S01]  /*3400*/  ISETP.LT.OR P2, PT, R73.reuse, R225, P2 ;  /* 0x000000e14900720c */ /* 0x040fe20001741670 */
[C---:B------:R-:W-:Y:S01]  /*3410*/  HMMA.16816.F32 R36, R8.reuse, R100, RZ ;  /* 0x000000640824723c */ /* 0x040fe200000018ff */
[----:B------:R-:W-:Y:S02]  /*3420*/  ISETP.LT.OR P0, PT, R73, R223, P0 ;  /* 0x000000df4900720c */ /* 0x000fe40000701670 */
[----:B------:R-:W-:Y:S02]  /*3430*/  FSEL R73, R134, -INF , !P4 ;  /* 0xff80000086497808 */ /* 0x000fe40006000000 */
[C---:B------:R-:W-:Y:S02]  /*3440*/  ISETP.GE.AND P4, PT, R68.reuse, R228, PT ;  /* 0x000000e44400720c */ /* 0x040fe40003f86270 */
[----:B------:R-:W-:Y:S01]  /*3450*/  FSEL R69, R67, -INF , !P0 ;  /* 0xff80000043457808 */ /* 0x000fe20004000000 */
[----:B------:R-:W-:Y:S01]  /*3460*/  HMMA.16816.F32 R32, R8, R102, RZ ;  /* 0x000000660820723c */ /* 0x000fe200000018ff */
[----:B------:R-:W-:-:S02]  /*3470*/  ISETP.LT.OR P4, PT, R68, R229, P4 ;  /* 0x000000e54400720c */ /* 0x000fc40002781670 */
[----:B------:R-:W-:-:S05]  /*3480*/  IADD3 R71, R147, 0x19, RZ ;  /* 0x0000001993477810 */ /* 0x000fca0007ffe0ff */
[C---:B-1----:R-:W-:Y:S08]  /*3490*/  HMMA.16816.F32 R20, R8.reuse, R84, RZ ;  /* 0x000000540814723c */ /* 0x042ff000000018ff */
        /* <DEDUP_REMOVED lines=10> */
[----:B------:R-:W-:Y:S08]  /*3540*/  HMMA.16816.F32 R76, R76, R178, RZ ;  /* 0x000000b24c4c723c */ /* 0x000ff000000018ff */
[-C--:B------:R-:W-:Y:S08]  /*3550*/  HMMA.16816.F32 R128, R164, R160.reuse, R128 ;  /* 0x000000a0a480723c */ /* 0x080ff00000001880 */
[C---:B------:R-:W-:Y:S08]  /*3560*/  HMMA.16816.F32 R60, R172.reuse, R160, R60 ;  /* 0x000000a0ac3c723c */ /* 0x040ff0000000183c */
[-C--:B--2---:R-:W-:Y:S08]  /*3570*/  HMMA.16816.F32 R12, R172, R136.reuse, R12 ;  /* 0x00000088ac0c723c */ /* 0x084ff0000000180c */
[----:B------:R-:W-:Y:S01]  /*3580*/  HMMA.16816.F32 R80, R164, R136, R80 ;  /* 0x00000088a450723c */ /* 0x000fe20000001850 */
[----:B------:R-:W-:-:S06]  /*3590*/  FSEL R146, R128, -INF , !P4 ;  /* 0xff80000080927808 */ /* 0x000fcc0006000000 */
[----:B------:R-:W-:Y:S01]  /*35a0*/  FSEL R137, R64, -INF , !P1 ;  /* 0xff80000040897808 */ /* 0x000fe20004800000 */
[----:B------:R-:W-:Y:S01]  /*35b0*/  HMMA.16816.F32 R124, R164, R162, R124 ;  /* 0x000000a2a47c723c */ /* 0x000fe2000000187c */
        /* <DEDUP_REMOVED lines=8> */
[----:B------:R-:W-:Y:S01]  /*3640*/  ISETP.LT.OR P5, PT, R68, R223, P5 ;  /* 0x000000df4400720c */ /* 0x000fe20002fa1670 */
[----:B------:R-:W-:Y:S01]  /*3650*/  HMMA.16816.F32 R76, R164, R138, R76 ;  /* 0x0000008aa44c723c */ /* 0x000fe2000000184c */
[----:B------:R-:W-:Y:S02]  /*3660*/  IADD3 R68, R147, 0x11, RZ ;  /* 0x0000001193447810 */ /* 0x000fe40007ffe0ff */
[----:B------:R-:W-:Y:S02]  /*3670*/  FSEL R136, R60, -INF , !P3 ;  /* 0xff8000003c887808 */ /* 0x000fe40005800000 */
[----:B------:R-:W-:-:S02]  /*3680*/  ISETP.GE.AND P0, PT, R68, R226, PT ;  /* 0x000000e24400720c */ /* 0x000fc40003f06270 */
[----:B------:R-:W-:Y:S01]  /*3690*/  FSEL R139, R135, -INF , !P6 ;  /* 0xff800000878b7808 */ /* 0x000fe20007000000 */
[C---:B------:R-:W-:Y:S01]  /*36a0*/  HMMA.16816.F32 R56, R172.reuse, R162, R56 ;  /* 0x000000a2ac38723c */ /* 0x040fe20000001838 */
[----:B------:R-:W-:Y:S02]  /*36b0*/  FSEL R138, R65, -INF , !P2 ;  /* 0xff800000418a7808 */ /* 0x000fe40005000000 */
[C---:B------:R-:W-:Y:S02]  /*36c0*/  ISETP.GE.AND P2, PT, R68.reuse, R228, PT ;  /* 0x000000e44400720c */ /* 0x040fe40003f46270 */
[C---:B------:R-:W-:Y:S02]  /*36d0*/  ISETP.GE.AND P6, PT, R68.reuse, R224, PT ;  /* 0x000000e04400720c */ /* 0x040fe40003fc6270 */
[C---:B------:R-:W-:Y:S01]  /*36e0*/  ISETP.GE.AND P4, PT, R68.reuse, R222, PT ;  /* 0x000000de4400720c */ /* 0x040fe20003f86270 */
[----:B------:R-:W-:Y:S01]  /*36f0*/  HMMA.16816.F32 R20, R172, R140, R20 ;  /* 0x0000008cac14723c */ /* 0x000fe20000001814 */
[----:B------:R-:W-:-:S02]  /*3700*/  ISETP.LT.OR P2, PT, R68, R229, P2 ;  /* 0x000000e54400720c */ /* 0x000fc40001741670 */
        /* <DEDUP_REMOVED lines=8> */
[----:B------:R-:W-:Y:S01]  /*3790*/  HMMA.16816.F32 R88, R164, R140, R88 ;  /* 0x0000008ca458723c */ /* 0x000fe20000001858 */
[C---:B------:R-:W-:Y:S02]  /*37a0*/  ISETP.GE.AND P2, PT, R68.reuse, R226, PT ;  /* 0x000000e24400720c */ /* 0x040fe40003f46270 */
[C---:B------:R-:W-:Y:S02]  /*37b0*/  ISETP.GE.AND P3, PT, R68.reuse, R222, PT ;  /* 0x000000de4400720c */ /* 0x040fe40003f66270 */
[----:B------:R-:W-:Y:S02]  /*37c0*/  ISETP.LT.OR P0, PT, R68, R229, P0 ;  /* 0x000000e54400720c */ /* 0x000fe40000701670 */
[----:B------:R-:W-:Y:S01]  /*37d0*/  FSEL R140, R130, -INF , !P1 ;  /* 0xff800000828c7808 */ /* 0x000fe20004800000 */
[----:B------:R-:W-:Y:S01]  /*37e0*/  HMMA.16816.F32 R52, R172, R156, R52 ;  /* 0x0000009cac34723c */ /* 0x000fe20000001834 */
[----:B------:R-:W-:-:S02]  /*37f0*/  ISETP.GE.AND P1, PT, R68, R224, PT ;  /* 0x000000e04400720c */ /* 0x000fc40003f26270 */
[C---:B------:R-:W-:Y:S02]  /*3800*/  ISETP.LT.OR P2, PT, R68.reuse, R227, P2 ;  /* 0x000000e34400720c */ /* 0x040fe40001741670 */
[C---:B------:R-:W-:Y:S02]  /*3810*/  ISETP.LT.OR P1, PT, R68.reuse, R225, P1 ;  /* 0x000000e14400720c */ /* 0x040fe40000f21670 */
[----:B------:R-:W-:Y:S01]  /*3820*/  ISETP.LT.OR P3, PT, R68, R223, P3 ;  /* 0x000000df4400720c */ /* 0x000fe20001f61670 */
[----:B------:R-:W-:Y:S01]  /*3830*/  HMMA.16816.F32 R48, R172, R158, R48 ;  /* 0x0000009eac30723c */ /* 0x000fe20000001830 */
[----:B------:R-:W-:Y:S02]  /*3840*/  FSEL R68, R63, -INF , !P4 ;  /* 0xff8000003f447808 */ /* 0x000fe40006000000 */
[----:B------:R-:W-:Y:S02]  /*3850*/  FSEL R60, R124, -INF , !P0 ;  /* 0xff8000007c3c7808 */ /* 0x000fe40004000000 */
[----:B------:R-:W-:-:S02]  /*3860*/  ISETP.GE.AND P4, PT, R71, R224, PT ;  /* 0x000000e04700720c */ /* 0x000fc40003f86270 */
[----:B------:R-:W-:Y:S01]  /*3870*/  ISETP.GE.AND P0, PT, R71, R222, PT ;  /* 0x000000de4700720c */ /* 0x000fe20003f06270 */
[-C--:B------:R-:W-:Y:S01]  /*3880*/  HMMA.16816.F32 R28, R172, R144.reuse, R28 ;  /* 0x00000090ac1c723c */ /* 0x080fe2000000181c */
[----:B------:R-:W-:Y:S02]  /*3890*/  FSEL R135, R61, -INF , !P6 ;  /* 0xff8000003d877808 */ /* 0x000fe40007000000 */
[----:B------:R-:W-:Y:S02]  /*38a0*/  FSEL R132, R62, -INF , !P5 ;  /* 0xff8000003e847808 */ /* 0x000fe40006800000 */
[C---:B------:R-:W-:Y:S02]  /*38b0*/  ISETP.GE.AND P5, PT, R71.reuse, R228, PT ;  /* 0x000000e44700720c */ /* 0x040fe40003fa6270 */
[----:B------:R-:W-:Y:S01]  /*38c0*/  ISETP.GE.AND P6, PT, R71, R226, PT ;  /* 0x000000e24700720c */ /* 0x000fe20003fc6270 */
[----:B------:R-:W-:Y:S01]  /*38d0*/  HMMA.16816.F32 R96, R164, R144, R96 ;  /* 0x00000090a460723c */ /* 0x000fe20000001860 */
[----:B------:R-:W-:-:S02]  /*38e0*/  IADD3 R62, R147, 0x20, RZ ;  /* 0x00000020933e7810 */ /* 0x000fc40007ffe0ff */
[C---:B------:R-:W-:Y:S02]  /*38f0*/  ISETP.LT.OR P4, PT, R71.reuse, R225, P4 ;  /* 0x000000e14700720c */ /* 0x040fe40002781670 */
[----:B------:R-:W-:Y:S02]  /*3900*/  ISETP.LT.OR P0, PT, R71, R223, P0 ;  /* 0x000000df4700720c */ /* 0x000fe40000701670 */
[----:B------:R-:W-:Y:S01]  /*3910*/  IADD3 R63, R147, 0x21, RZ ;  /* 0x00000021933f7810 */ /* 0x000fe20007ffe0ff */
[----:B------:R-:W-:Y:S01]  /*3920*/  HMMA.16816.F32 R116, R164, R158, R116 ;  /* 0x0000009ea474723c */ /* 0x000fe20000001874 */
[C---:B------:R-:W-:Y:S02]  /*3930*/  ISETP.LT.OR P5, PT, R71.reuse, R229, P5 ;  /* 0x000000e54700720c */ /* 0x040fe40002fa1670 */
[----:B------:R-:W-:Y:S02]  /*3940*/  ISETP.LT.OR P6, PT, R71, R227, P6 ;  /* 0x000000e34700720c */ /* 0x000fe400037c1670 */
[----:B------:R-:W-:-:S02]  /*3950*/  FSEL R134, R56, -INF , !P1 ;  /* 0xff80000038867808 */ /* 0x000fc40004800000 */
[----:B------:R-:W-:Y:S01]  /*3960*/  ISETP.GE.AND P1, PT, R62, R226, PT ;  /* 0x000000e23e00720c */ /* 0x000fe20003f26270 */
[-C--:B------:R-:W-:Y:S01]  /*3970*/  HMMA.16816.F32 R112, R164, R152.reuse, R112 ;  /* 0x00000098a470723c */ /* 0x080fe20000001870 */
[----:B------:R-:W-:Y:S02]  /*3980*/  FSEL R144, R58, -INF , !P3 ;  /* 0xff8000003a907808 */ /* 0x000fe40005800000 */
[----:B------:R-:W-:Y:S02]  /*3990*/  FSEL R133, R57, -INF , !P4 ;  /* 0xff80000039857808 */ /* 0x000fe40006000000 */
[----:B------:R-:W-:Y:S02]  /*39a0*/  FSEL R71, R59, -INF , !P0 ;  /* 0xff8000003b477808 */ /* 0x000fe40004000000 */
[----:B------:R-:W-:Y:S01]  /*39b0*/  FSEL R61, R126, -INF , !P2 ;  /* 0xff8000007e3d7808 */ /* 0x000fe20005000000 */
[----:B------:R-:W-:Y:S01]  /*39c0*/  HMMA.16816.F32 R44, R172, R152, R44 ;  /* 0x00000098ac2c723c */ /* 0x000fe2000000182c */
[----:B------:R-:W-:-:S02]  /*39d0*/  ISETP.GE.AND P3, PT, R62, R224, PT ;  /* 0x000000e03e00720c */ /* 0x000fc40003f66270 */
[C---:B------:R-:W-:Y:S02]  /*39e0*/  ISETP.GE.AND P4, PT, R63.reuse, R228, PT ;  /* 0x000000e43f00720c */ /* 0x040fe40003f86270 */
[C---:B------:R-:W-:Y:S02]  /*39f0*/  ISETP.GE.AND P0, PT, R63.reuse, R226, PT ;  /* 0x000000e23f00720c */ /* 0x040fe40003f06270 */
[C---:B------:R-:W-:Y:S01]  /*3a00*/  ISETP.GE.AND P2, PT, R62.reuse, R228, PT ;  /* 0x000000e43e00720c */ /* 0x040fe20003f46270 */
[----:B------:R-:W-:Y:S01]  /*3a10*/  HMMA.16816.F32 R40, R172, R154, R40 ;  /* 0x0000009aac28723c */ /* 0x000fe20000001828 */
[C---:B------:R-:W-:Y:S02]  /*3a20*/  ISETP.LT.OR P1, PT, R62.reuse, R227, P1 ;  /* 0x000000e33e00720c */ /* 0x040fe40000f21670 */
[----:B------:R-:W-:Y:S02]  /*3a30*/  ISETP.LT.OR P3, PT, R62, R225, P3 ;  /* 0x000000e13e00720c */ /* 0x000fe40001f61670 */
[----:B------:R-:W-:-:S02]  /*3a40*/  ISETP.LT.OR P4, PT, R63, R229, P4 ;  /* 0x000000e53f00720c */ /* 0x000fc40002781670 */
[----:B------:R-:W-:Y:S01]  /*3a50*/  ISETP.LT.OR P0, PT, R63, R227, P0 ;  /* 0x000000e33f00720c */ /* 0x000fe20000701670 */
[-C--:B------:R-:W-:Y:S01]  /*3a60*/  HMMA.16816.F32 R16, R172, R142.reuse, R16 ;  /* 0x0000008eac10723c */ /* 0x080fe20000001810 */
[C---:B------:R-:W-:Y:S02]  /*3a70*/  ISETP.LT.OR P2, PT, R62.reuse, R229, P2 ;  /* 0x000000e53e00720c */ /* 0x040fe40001741670 */
[----:B------:R-:W-:Y:S02]  /*3a80*/  IADD3 R59, R147, 0x28, RZ ;  /* 0x00000028933b7810 */ /* 0x000fe40007ffe0ff */
[----:B------:R-:W-:Y:S02]  /*3a90*/  FSEL R56, R125, -INF , !P5 ;  /* 0xff8000007d387808 */ /* 0x000fe40006800000 */
[----:B------:R-:W-:Y:S01]  /*3aa0*/  ISETP.GE.AND P5, PT, R62, R222, PT ;  /* 0x000000de3e00720c */ /* 0x000fe20003fa6270 */
[----:B------:R-:W-:Y:S01]  /*3ab0*/  HMMA.16816.F32 R84, R164, R142, R84 ;  /* 0x0000008ea454723c */ /* 0x000fe20000001854 */
[----:B------:R-:W-:-:S02]  /*3ac0*/  FSEL R141, R122, -INF , !P1 ;  /* 0xff8000007a8d7808 */ /* 0x000fc40004800000 */
[----:B------:R-:W-:Y:S02]  /*3ad0*/  FSEL R57, R121, -INF , !P4 ;  /* 0xff80000079397808 */ /* 0x000fe40006000000 */
[----:B------:R-:W-:Y:S02]  /*3ae0*/  FSEL R122, R123, -INF , !P0 ;  /* 0xff8000007b7a7808 */ /* 0x000fe40004000000 */
[----:B------:R-:W-:Y:S01]  /*3af0*/  FSEL R199, R52, -INF , !P3 ;  /* 0xff80000034c77808 */ /* 0x000fe20005800000 */
[----:B------:R-:W-:Y:S01]  /*3b00*/  HMMA.16816.F32 R108, R164, R154, R108 ;  /* 0x0000009aa46c723c */ /* 0x000fe2000000186c */
[----:B------:R-:W-:Y:S02]  /*3b10*/  FSEL R58, R120, -INF , !P2 ;  /* 0xff800000783a7808 */ /* 0x000fe40005000000 */
[C---:B------:R-:W-:Y:S02]  /*3b20*/  ISETP.GE.AND P1, PT, R59.reuse, R228, PT ;  /* 0x000000e43b00720c */ /* 0x040fe40003f26270 */
[----:B------:R-:W-:-:S02]  /*3b30*/  ISETP.GE.AND P4, PT, R59, R226, PT ;  /* 0x000000e23b00720c */ /* 0x000fc40003f86270 */
[C---:B------:R-:W-:Y:S01]  /*3b40*/  ISETP.GE.AND P0, PT, R59.reuse, R224, PT ;  /* 0x000000e03b00720c */ /* 0x040fe20003f06270 */
[-C--:B------:R-:W-:Y:S01]  /*3b50*/  HMMA.16816.F32 R104, R164, R148.reuse, R104 ;  /* 0x00000094a468723c */ /* 0x080fe20000001868 */
[-C--:B------:R-:W-:Y:S02]  /*3b60*/  ISETP.GE.AND P3, PT, R59, R222.reuse, PT ;  /* 0x000000de3b00720c */ /* 0x080fe40003f66270 */
[----:B------:R-:W-:Y:S02]  /*3b70*/  ISETP.GE.AND P2, PT, R63, R222, PT ;  /* 0x000000de3f00720c */ /* 0x000fe40003f46270 */
[----:B------:R-:W-:Y:S02]  /*3b80*/  ISETP.LT.OR P5, PT, R62, R223, P5 ;  /* 0x000000df3e00720c */ /* 0x000fe40002fa1670 */
[----:B------:R-:W-:Y:S01]  /*3b90*/  FSEL R62, R127, -INF , !P6 ;  /* 0xff8000007f3e7808 */ /* 0x000fe20007000000 */
[----:B------:R-:W-:Y:S01]  /*3ba0*/  HMMA.16816.F32 R36, R172, R148, R36 ;  /* 0x00000094ac24723c */ /* 0x000fe20000001824 */
[----:B------:R-:W-:-:S02]  /*3bb0*/  ISETP.GE.AND P6, PT, R63, R224, PT ;  /* 0x000000e03f00720c */ /* 0x000fc40003fc6270 */
[C---:B------:R-:W-:Y:S02]  /*3bc0*/  ISETP.LT.OR P1, PT, R59.reuse, R229, P1 ;  /* 0x000000e53b00720c */ /* 0x040fe40000f21670 */
[C---:B------:R-:W-:Y:S02]  /*3bd0*/  ISETP.LT.OR P4, PT, R59.reuse, R227, P4 ;  /* 0x000000e33b00720c */ /* 0x040fe40002781670 */
[C---:B------:R-:W-:Y:S01]  /*3be0*/  ISETP.LT.OR P0, PT, R59.reuse, R225, P0 ;  /* 0x000000e13b00720c */ /* 0x040fe20000701670 */
[----:B------:R-:W-:Y:S01]  /*3bf0*/  HMMA.16816.F32 R32, R172, R150, R32 ;  /* 0x00000096ac20723c */ /* 0x000fe20000001820 */
[-C--:B------:R-:W-:Y:S02]  /*3c00*/  ISETP.LT.OR P3, PT, R59, R223.reuse, P3 ;  /* 0x000000df3b00720c */ /* 0x080fe40001f61670 */
[----:B------:R-:W-:Y:S02]  /*3c10*/  ISETP.LT.OR P2, PT, R63, R223, P2 ;  /* 0x000000df3f00720c */ /* 0x000fe40001741670 */
[----:B------:R-:W-:-:S02]  /*3c20*/  IADD3 R59, R147, 0x29, RZ ;  /* 0x00000029933b7810 */ /* 0x000fc40007ffe0ff */
[----:B------:R-:W-:Y:S01]  /*3c30*/  ISETP.LT.OR P6, PT, R63, R225, P6 ;  /* 0x000000e13f00720c */ /* 0x000fe200037c1670 */
[----:B------:R-:W-:Y:S01]  /*3c40*/  HMMA.16816.F32 R100, R164, R150, R100 ;  /* 0x00000096a464723c */ /* 0x000fe20000001864 */
[----:B------:R-:W-:Y:S02]  /*3c50*/  FSEL R197, R48, -INF , !P0 ;  /* 0xff80000030c57808 */ /* 0x000fe40004000000 */
[----:B------:R-:W-:Y:S02]  /*3c60*/  FSEL R195, R54, -INF , !P5 ;  /* 0xff80000036c37808 */ /* 0x000fe40006800000 */
[----:B------:R-:W-:Y:S02]  /*3c70*/  FSEL R194, R55, -INF , !P2 ;  /* 0xff80000037c27808 */ /* 0x000fe40005000000 */
[----:B------:R-:W-:Y:S01]  /*3c80*/  IADD3 R52, R147, 0x30, RZ ;  /* 0x0000003093347810 */ /* 0x000fe20007ffe0ff */
[----:B------:R-:W-:Y:S01]  /*3c90*/  BAR.SYNC.DEFER_BLOCKING 0x0 ;  /* 0x0000000000007b1d */ /* 0x000fe20000010000 */
[----:B------:R-:W-:-:S02]  /*3ca0*/  ISETP.GE.AND P0, PT, R59, R222, PT ;  /* 0x000000de3b00720c */ /* 0x000fc40003f06270 */
[C---:B------:R-:W-:Y:S02]  /*3cb0*/  ISETP.GE.AND P2, PT, R59.reuse, R226, PT ;  /* 0x000000e23b00720c */ /* 0x040fe40003f46270 */
[----:B------:R-:W-:Y:S02]  /*3cc0*/  ISETP.GE.AND P5, PT, R59, R224, PT ;  /* 0x000000e03b00720c */ /* 0x000fe40003fa6270 */
[----:B------:R-:W-:Y:S02]  /*3cd0*/  FSEL R198, R53, -INF , !P6 ;  /* 0xff80000035c67808 */ /* 0x000fe40007000000 */
[----:B------:R-:W-:Y:S02]  /*3ce0*/  FSEL R193, R50, -INF , !P3 ;  /* 0xff80000032c17808 */ /* 0x000fe40005800000 */
[C---:B------:R-:W-:Y:S02]  /*3cf0*/  ISETP.GE.AND P6, PT, R59.reuse, R228, PT ;  /* 0x000000e43b00720c */ /* 0x040fe40003fc6270 */
[----:B------:R-:W-:-:S02]  /*3d00*/  ISETP.LT.OR P0, PT, R59, R223, P0 ;  /* 0x000000df3b00720c */ /* 0x000fc40000701670 */
[C---:B------:R-:W-:Y:S02]  /*3d10*/  ISETP.GE.AND P3, PT, R52.reuse, R228, PT ;  /* 0x000000e43400720c */ /* 0x040fe40003f66270 */
[C---:B------:R-:W-:Y:S02]  /*3d20*/  ISETP.LT.OR P2, PT, R59.reuse, R227, P2 ;  /* 0x000000e33b00720c */ /* 0x040fe40001741670 */
[----:B------:R-:W-:Y:S02]  /*3d30*/  ISETP.LT.OR P5, PT, R59, R225, P5 ;  /* 0x000000e13b00720c */ /* 0x000fe40002fa1670 */
[----:B------:R-:W-:Y:S02]  /*3d40*/  IADD3 R50, R147, 0x31, RZ ;  /* 0x0000003193327810 */ /* 0x000fe40007ffe0ff */
[-C--:B------:R-:W-:Y:S02]  /*3d50*/  ISETP.LT.OR P6, PT, R59, R229.reuse, P6 ;  /* 0x000000e53b00720c */ /* 0x080fe400037c1670 */
[----:B------:R-:W-:-:S02]  /*3d60*/  ISETP.LT.OR P3, PT, R52, R229, P3 ;  /* 0x000000e53400720c */ /* 0x000fc40001f61670 */
[----:B------:R-:W-:Y:S02]  /*3d70*/  FSEL R192, R51, -INF , !P0 ;  /* 0xff80000033c07808 */ /* 0x000fe40004000000 */
[----:B------:R-:W-:Y:S02]  /*3d80*/  FSEL R48, R116, -INF , !P1 ;  /* 0xff80000074307808 */ /* 0x000fe40004800000 */
[----:B------:R-:W-:Y:S02]  /*3d90*/  FSEL R142, R118, -INF , !P4 ;  /* 0xff800000768e7808 */ /* 0x000fe40006000000 */
[----:B------:R-:W-:Y:S02]  /*3da0*/  FSEL R196, R49, -INF , !P5 ;  /* 0xff80000031c47808 */ /* 0x000fe40006800000 */
[----:B------:R-:W-:Y:S02]  /*3db0*/  FSEL R143, R119, -INF , !P2 ;  /* 0xff800000778f7808 */ /* 0x000fe40005000000 */
[----:B------:R-:W-:-:S02]  /*3dc0*/  ISETP.GE.AND P0, PT, R50, R226, PT ;  /* 0x000000e23200720c */ /* 0x000fc40003f06270 */
[C---:B------:R-:W-:Y:S02]  /*3dd0*/  ISETP.GE.AND P1, PT, R52.reuse, R226, PT ;  /* 0x000000e23400720c */ /* 0x040fe40003f26270 */
[C---:B------:R-:W-:Y:S02]  /*3de0*/  ISETP.GE.AND P4, PT, R52.reuse, R224, PT ;  /* 0x000000e03400720c */ /* 0x040fe40003f86270 */
[----:B------:R-:W-:Y:S02]  /*3df0*/  ISETP.GE.AND P5, PT, R52, R222, PT ;  /* 0x000000de3400720c */ /* 0x000fe40003fa6270 */
[----:B------:R-:W-:Y:S02]  /*3e00*/  ISETP.GE.AND P2, PT, R50, R228, PT ;  /* 0x000000e43200720c */ /* 0x000fe40003f46270 */
[----:B------:R-:W-:Y:S02]  /*3e10*/  FSEL R49, R117, -INF , !P6 ;  /* 0xff80000075317808 */ /* 0x000fe40007000000 */
[----:B------:R-:W-:-:S02]  /*3e20*/  FSEL R51, R112, -INF , !P3 ;  /* 0xff80000070337808 */ /* 0x000fc40005800000 */
[C---:B------:R-:W-:Y:S02]  /*3e30*/  ISETP.GE.AND P6, PT, R50.reuse, R224, PT ;  /* 0x000000e03200720c */ /* 0x040fe40003fc6270 */
[C---:B------:R-:W-:Y:S02]  /*3e40*/  ISETP.GE.AND P3, PT, R50.reuse, R222, PT ;  /* 0x000000de3200720c */ /* 0x040fe40003f66270 */
[-C--:B------:R-:W-:Y:S02]  /*3e50*/  ISETP.LT.OR P0, PT, R50, R227.reuse, P0 ;  /* 0x000000e33200720c */ /* 0x080fe40000701670 */
[C---:B------:R-:W-:Y:S02]  /*3e60*/  ISETP.LT.OR P1, PT, R52.reuse, R227, P1 ;  /* 0x000000e33400720c */ /* 0x040fe40000f21670 */
[C---:B------:R-:W-:Y:S02]  /*3e70*/  ISETP.LT.OR P4, PT, R52.reuse, R225, P4 ;  /* 0x000000e13400720c */ /* 0x040fe40002781670 */
[----:B------:R-:W-:-:S02]  /*3e80*/  ISETP.LT.OR P5, PT, R52, R223, P5 ;  /* 0x000000df3400720c */ /* 0x000fc40002fa1670 */
[C---:B------:R-:W-:Y:S02]  /*3e90*/  ISETP.LT.OR P2, PT, R50.reuse, R229, P2 ;  /* 0x000000e53200720c */ /* 0x040fe40001741670 */
[----:B------:R-:W-:Y:S02]  /*3ea0*/  IADD3 R52, R147, 0x38, RZ ;  /* 0x0000003893347810 */ /* 0x000fe40007ffe0ff */
[C---:B------:R-:W-:Y:S02]  /*3eb0*/  ISETP.LT.OR P6, PT, R50.reuse, R225, P6 ;  /* 0x000000e13200720c */ /* 0x040fe400037c1670 */
[----:B------:R-:W-:Y:S02]  /*3ec0*/  ISETP.LT.OR P3, PT, R50, R223, P3 ;  /* 0x000000df3200720c */ /* 0x000fe40001f61670 */
        /* <DEDUP_REMOVED lines=8> */
[C---:B------:R-:W-:Y:S02]  /*3f50*/  ISETP.LT.OR P2, PT, R52.reuse, R229, P2 ;  /* 0x000000e53400720c */ /* 0x040fe40001741670 */
[C---:B------:R-:W-:Y:S02]  /*3f60*/  ISETP.LT.OR P1, PT, R52.reuse, R227, P1 ;  /* 0x000000e33400720c */ /* 0x040fe40000f21670 */
[C---:B------:R-:W-:Y:S02]  /*3f70*/  ISETP.LT.OR P0, PT, R52.reuse, R225, P0 ;  /* 0x000000e13400720c */ /* 0x040fe40000701670 */
[----:B------:R-:W-:Y:S02]  /*3f80*/  ISETP.LT.OR P4, PT, R52, R223, P4 ;  /* 0x000000df3400720c */ /* 0x000fe40002781670 */
[----:B------:R-:W-:Y:S02]  /*3f90*/  IADD3 R52, R147, 0x39, RZ ;  /* 0x0000003993347810 */ /* 0x000fe40007ffe0ff */
[----:B------:R-:W-:-:S02]  /*3fa0*/  FSEL R126, R46, -INF , !P5 ;  /* 0xff8000002e7e7808 */ /* 0x000fc40006800000 */
[C---:B------:R-:W-:Y:S02]  /*3fb0*/  ISETP.GE.AND P5, PT, R52.reuse, R224, PT ;  /* 0x000000e03400720c */ /* 0x040fe40003fa6270 */
[----:B------:R-:W-:Y:S02]  /*3fc0*/  FSEL R125, R47, -INF , !P3 ;  /* 0xff8000002f7d7808 */ /* 0x000fe40005800000 */
[----:B------:R-:W-:Y:S02]  /*3fd0*/  IADD3 R44, R147, 0x40, RZ ;  /* 0x00000040932c7810 */ /* 0x000fe40007ffe0ff */
[----:B------:R-:W-:Y:S02]  /*3fe0*/  ISETP.GE.AND P3, PT, R52, R226, PT ;  /* 0x000000e23400720c */ /* 0x000fe40003f66270 */
[----:B------:R-:W-:Y:S02]  /*3ff0*/  FSEL R121, R40, -INF , !P0 ;  /* 0xff80000028797808 */ /* 0x000fe40004000000 */
[----:B------:R-:W-:-:S02]  /*4000*/  ISETP.LT.OR P5, PT, R52, R225, P5 ;  /* 0x000000e13400720c */ /* 0x000fc40002fa1670 */
[----:B------:R-:W-:Y:S02]  /*4010*/  ISETP.GE.AND P0, PT, R52, R222, PT ;  /* 0x000000de3400720c */ /* 0x000fe40003f06270 */
[----:B------:R-:W-:Y:S02]  /*4020*/  FSEL R118, R45, -INF , !P6 ;  /* 0xff8000002d767808 */ /* 0x000fe40007000000 */
[----:B------:R-:W-:Y:S02]  /*4030*/  FSEL R130, R42, -INF , !P4 ;  /* 0xff8000002a827808 */ /* 0x000fe40006000000 */
[-C--:B------:R-:W-:Y:S02]  /*4040*/  ISETP.GE.AND P6, PT, R52, R228.reuse, PT ;  /* 0x000000e43400720c */ /* 0x080fe40003fc6270 */
[----:B------:R-:W-:Y:S02]  /*4050*/  ISETP.GE.AND P4, PT, R44, R228, PT ;  /* 0x000000e42c00720c */ /* 0x000fe40003f86270 */
[----:B------:R-:W-:-:S02]  /*4060*/  ISETP.LT.OR P3, PT, R52, R227, P3 ;  /* 0x000000e33400720c */ /* 0x000fc40001f61670 */
[----:B------:R-:W-:Y:S02]  /*4070*/  FSEL R123, R41, -INF , !P5 ;  /* 0xff800000297b7808 */ /* 0x000fe40006800000 */
[C---:B------:R-:W-:Y:S02]  /*4080*/  ISETP.LT.OR P0, PT, R52.reuse, R223, P0 ;  /* 0x000000df3400720c */ /* 0x040fe40000701670 */
[----:B------:R-:W-:Y:S02]  /*4090*/  IADD3 R41, R147, 0x41, RZ ;  /* 0x0000004193297810 */ /* 0x000fe40007ffe0ff */
[-C--:B------:R-:W-:Y:S02]  /*40a0*/  ISETP.LT.OR P6, PT, R52, R229.reuse, P6 ;  /* 0x000000e53400720c */ /* 0x080fe400037c1670 */
[----:B------:R-:W-:Y:S02]  /*40b0*/  ISETP.LT.OR P4, PT, R44, R229, P4 ;  /* 0x000000e52c00720c */ /* 0x000fe40002781670 */
[----:B------:R-:W-:-:S02]  /*40c0*/  FSEL R40, R108, -INF , !P2 ;  /* 0xff8000006c287808 */ /* 0x000fc40005000000 */
[----:B------:R-:W-:Y:S02]  /*40d0*/  FSEL R111, R111, -INF , !P3 ;  /* 0xff8000006f6f7808 */ /* 0x000fe40005800000 */
[----:B------:R-:W-:Y:S02]  /*40e0*/  FSEL R108, R110, -INF , !P1 ;  /* 0xff8000006e6c7808 */ /* 0x000fe40004800000 */
[----:B------:R-:W-:Y:S02]  /*40f0*/  FSEL R164, R43, -INF , !P0 ;  /* 0xff8000002ba47808 */ /* 0x000fe40004000000 */
[----:B------:R-:W-:Y:S02]  /*4100*/  ISETP.GE.AND P3, PT, R41, R228, PT ;  /* 0x000000e42900720c */ /* 0x000fe40003f66270 */
[C---:B------:R-:W-:Y:S02]  /*4110*/  ISETP.GE.AND P2, PT, R44.reuse, R226, PT ;  /* 0x000000e22c00720c */ /* 0x040fe40003f46270 */
[----:B------:R-:W-:-:S02]  /*4120*/  ISETP.GE.AND P1, PT, R44, R224, PT ;  /* 0x000000e02c00720c */ /* 0x000fc40003f26270 */
[----:B------:R-:W-:Y:S02]  /*4130*/  ISETP.GE.AND P0, PT, R41, R226, PT ;  /* 0x000000e22900720c */ /* 0x000fe40003f06270 */
[----:B------:R-:W-:Y:S02]  /*4140*/  FSEL R109, R109, -INF , !P6 ;  /* 0xff8000006d6d7808 */ /* 0x000fe40007000000 */
[----:B------:R-:W-:Y:S02]  /*4150*/  FSEL R42, R104, -INF , !P4 ;  /* 0xff800000682a7808 */ /* 0x000fe40006000000 */
[C---:B------:R-:W-:Y:S02]  /*4160*/  ISETP.GE.AND P6, PT, R41.reuse, R224, PT ;  /* 0x000000e02900720c */ /* 0x040fe40003fc6270 */
[C---:B------:R-:W-:Y:S02]  /*4170*/  ISETP.GE.AND P4, PT, R41.reuse, R222, PT ;  /* 0x000000de2900720c */ /* 0x040fe40003f86270 */
[----:B------:R-:W-:-:S02]  /*4180*/  ISETP.LT.OR P3, PT, R41, R229, P3 ;  /* 0x000000e52900720c */ /* 0x000fc40001f61670 */
[C---:B------:R-:W-:Y:S02]  /*4190*/  ISETP.LT.OR P2, PT, R44.reuse, R227, P2 ;  /* 0x000000e32c00720c */ /* 0x040fe40001741670 */
[----:B------:R-:W-:Y:S02]  /*41a0*/  ISETP.LT.OR P1, PT, R44, R225, P1 ;  /* 0x000000e12c00720c */ /* 0x000fe40000f21670 */
[----:B------:R-:W-:Y:S02]  /*41b0*/  ISETP.LT.OR P0, PT, R41, R227, P0 ;  /* 0x000000e32900720c */ /* 0x000fe40000701670 */
[----:B------:R-:W-:Y:S02]  /*41c0*/  IADD3 R43, R147, 0x48, RZ ;  /* 0x00000048932b7810 */ /* 0x000fe40007ffe0ff */
[C---:B------:R-:W-:Y:S02]  /*41d0*/  ISETP.LT.OR P6, PT, R41.reuse, R225, P6 ;  /* 0x000000e12900720c */ /* 0x040fe400037c1670 */
        /* <DEDUP_REMOVED lines=8> */
[CC--:B------:R-:W-:Y:S02]  /*4260*/  ISETP.GE.AND P1, PT, R43.reuse, R222.reuse, PT ;  /* 0x000000de2b00720c */ /* 0x0c0fe40003f26270 */
[----:B------:R-:W-:Y:S02]  /*4270*/  ISETP.GE.AND P5, PT, R44, R222, PT ;  /* 0x000000de2c00720c */ /* 0x000fe40003fa6270 */
[C---:B------:R-:W-:Y:S02]  /*4280*/  ISETP.LT.OR P3, PT, R43.reuse, R229, P3 ;  /* 0x000000e52b00720c */ /* 0x040fe40001f61670 */
[C---:B------:R-:W-:Y:S02]  /*4290*/  ISETP.LT.OR P0, PT, R43.reuse, R227, P0 ;  /* 0x000000e32b00720c */ /* 0x040fe40000701670 */
[----:B------:R-:W-:-:S02]  /*42a0*/  ISETP.LT.OR P2, PT, R43, R225, P2 ;  /* 0x000000e12b00720c */ /* 0x000fc40001741670 */
[-C--:B------:R-:W-:Y:S02]  /*42b0*/  ISETP.LT.OR P1, PT, R43, R223.reuse, P1 ;  /* 0x000000df2b00720c */ /* 0x080fe40000f21670 */
[----:B------:R-:W-:Y:S02]  /*42c0*/  IADD3 R43, R147, 0x49, RZ ;  /* 0x00000049932b7810 */ /* 0x000fe40007ffe0ff */
[----:B------:R-:W-:Y:S02]  /*42d0*/  ISETP.LT.OR P5, PT, R44, R223, P5 ;  /* 0x000000df2c00720c */ /* 0x000fe40002fa1670 */
[----:B------:R-:W-:Y:S02]  /*42e0*/  FSEL R179, R39, -INF , !P4 ;  /* 0xff80000027b37808 */ /* 0x000fe40006000000 */
[----:B------:R-:W-:Y:S02]  /*42f0*/  FSEL R173, R37, -INF , !P6 ;  /* 0xff80000025ad7808 */ /* 0x000fe40007000000 */
[----:B------:R-:W-:-:S02]  /*4300*/  ISETP.GE.AND P4, PT, R43, R224, PT ;  /* 0x000000e02b00720c */ /* 0x000fc40003f86270 */
[----:B------:R-:W-:Y:S02]  /*4310*/  FSEL R184, R38, -INF , !P5 ;  /* 0xff80000026b87808 */ /* 0x000fe40006800000 */
[----:B------:R-:W-:Y:S02]  /*4320*/  IADD3 R36, R147, 0x50, RZ ;  /* 0x0000005093247810 */ /* 0x000fe40007ffe0ff */
[C---:B------:R-:W-:Y:S02]  /*4330*/  ISETP.GE.AND P6, PT, R43.reuse, R228, PT ;  /* 0x000000e42b00720c */ /* 0x040fe40003fc6270 */
[C---:B------:R-:W-:Y:S02]  /*4340*/  ISETP.GE.AND P5, PT, R43.reuse, R226, PT ;  /* 0x000000e22b00720c */ /* 0x040fe40003fa6270 */
[----:B------:R-:W-:Y:S02]  /*4350*/  FSEL R175, R32, -INF , !P2 ;  /* 0xff80000020af7808 */ /* 0x000fe40005000000 */
[----:B------:R-:W-:-:S02]  /*4360*/  ISETP.GE.AND P2, PT, R43, R222, PT ;  /* 0x000000de2b00720c */ /* 0x000fc40003f46270 */
[C---:B------:R-:W-:Y:S02]  /*4370*/  ISETP.LT.OR P4, PT, R43.reuse, R225, P4 ;  /* 0x000000e12b00720c */ /* 0x040fe40002781670 */
[----:B------:R-:W-:Y:S02]  /*4380*/  FSEL R188, R34, -INF , !P1 ;  /* 0xff80000022bc7808 */ /* 0x000fe40004800000 */
[C---:B------:R-:W-:Y:S02]  /*4390*/  ISETP.LT.OR P6, PT, R43.reuse, R229, P6 ;  /* 0x000000e52b00720c */ /* 0x040fe400037c1670 */
[----:B------:R-:W-:Y:S02]  /*43a0*/  ISETP.GE.AND P1, PT, R36, R228, PT ;  /* 0x000000e42400720c */ /* 0x000fe40003f26270 */
[C---:B------:R-:W-:Y:S02]  /*43b0*/  ISETP.LT.OR P5, PT, R43.reuse, R227, P5 ;  /* 0x000000e32b00720c */ /* 0x040fe40002fa1670 */
[----:B------:R-:W-:-:S02]  /*43c0*/  ISETP.LT.OR P2, PT, R43, R223, P2 ;  /* 0x000000df2b00720c */ /* 0x000fc40001741670 */
[----:B------:R-:W-:Y:S02]  /*43d0*/  IADD3 R34, R147, 0x51, RZ ;  /* 0x0000005193227810 */ /* 0x000fe40007ffe0ff */
[----:B------:R-:W-:Y:S02]  /*43e0*/  FSEL R176, R33, -INF , !P4 ;  /* 0xff80000021b07808 */ /* 0x000fe40006000000 */
[----:B------:R-:W-:Y:S02]  /*43f0*/  ISETP.LT.OR P1, PT, R36, R229, P1 ;  /* 0x000000e52400720c */ /* 0x000fe40000f21670 */
[----:B------:R-:W-:Y:S02]  /*4400*/  FSEL R33, R101, -INF , !P6 ;  /* 0xff80000065217808 */ /* 0x000fe40007000000 */
[----:B------:R-:W-:Y:S02]  /*4410*/  FSEL R101, R103, -INF , !P5 ;  /* 0xff80000067657808 */ /* 0x000fe40006800000 */
[----:B------:R-:W-:-:S02]  /*4420*/  FSEL R32, R100, -INF , !P3 ;  /* 0xff80000064207808 */ /* 0x000fc40005800000 */
[----:B------:R-:W-:Y:S02]  /*4430*/  FSEL R102, R102, -INF , !P0 ;  /* 0xff80000066667808 */ /* 0x000fe40004000000 */
[----:B------:R-:W-:Y:S02]  /*4440*/  FSEL R189, R35, -INF , !P2 ;  /* 0xff80000023bd7808 */ /* 0x000fe40005000000 */
[----:B------:R-:W-:Y:S02]  /*4450*/  ISETP.GE.AND P5, PT, R34, R228, PT ;  /* 0x000000e42200720c */ /* 0x000fe40003fa6270 */
[C---:B------:R-:W-:Y:S02]  /*4460*/  ISETP.GE.AND P3, PT, R36.reuse, R226, PT ;  /* 0x000000e22400720c */ /* 0x040fe40003f66270 */
[C---:B------:R-:W-:Y:S02]  /*4470*/  ISETP.GE.AND P0, PT, R36.reuse, R224, PT ;  /* 0x000000e02400720c */ /* 0x040fe40003f06270 */
[----:B------:R-:W-:-:S02]  /*4480*/  ISETP.GE.AND P4, PT, R36, R222, PT ;  /* 0x000000de2400720c */ /* 0x000fc40003f86270 */
[----:B------:R-:W-:Y:S02]  /*4490*/  ISETP.GE.AND P2, PT, R34, R226, PT ;  /* 0x000000e22200720c */ /* 0x000fe40003f46270 */
[----:B------:R-:W-:Y:S02]  /*44a0*/  FSEL R35, R96, -INF , !P1 ;  /* 0xff80000060237808 */ /* 0x000fe40004800000 */
[C---:B------:R-:W-:Y:S02]  /*44b0*/  ISETP.GE.AND P6, PT, R34.reuse, R224, PT ;  /* 0x000000e02200720c */ /* 0x040fe40003fc6270 */
[C---:B------:R-:W-:Y:S02]  /*44c0*/  ISETP.GE.AND P1, PT, R34.reuse, R222, PT ;  /* 0x000000de2200720c */ /* 0x040fe40003f26270 */
[----:B------:R-:W-:Y:S02]  /*44d0*/  ISETP.LT.OR P5, PT, R34, R229, P5 ;  /* 0x000000e52200720c */ /* 0x000fe40002fa1670 */
[----:B------:R-:W-:-:S02]  /*44e0*/  ISETP.LT.OR P3, PT, R36, R227, P3 ;  /* 0x000000e32400720c */ /* 0x000fc40001f61670 */
[C---:B------:R-:W-:Y:S02]  /*44f0*/  ISETP.LT.OR P0, PT, R36.reuse, R225, P0 ;  /* 0x000000e12400720c */ /* 0x040fe40000701670 */
[----:B------:R-:W-:Y:S02]  /*4500*/  ISETP.LT.OR P4, PT, R36, R223, P4 ;  /* 0x000000df2400720c */ /* 0x000fe40002781670 */
[C---:B------:R-:W-:Y:S02]  /*4510*/  ISETP.LT.OR P2, PT, R34.reuse, R227, P2 ;  /* 0x000000e32200720c */ /* 0x040fe40001741670 */
        /* <DEDUP_REMOVED lines=15> */
[C---:B------:R-:W-:Y:S02]  /*4610*/  IADD3 R36, R147.reuse, 0x59, RZ ;  /* 0x0000005993247810 */ /* 0x040fe40007ffe0ff */
[----:B------:R-:W-:Y:S02]  /*4620*/  IADD3 R28, R147, 0x60, RZ ;  /* 0x00000060931c7810 */ /* 0x000fe40007ffe0ff */
[----:B------:R-:W-:Y:S02]  /*4630*/  FSEL R174, R31, -INF , !P1 ;  /* 0xff8000001fae7808 */ /* 0x000fe40004800000 */
[----:B------:R-:W-:Y:S02]  /*4640*/  FSEL R187, R29, -INF , !P6 ;  /* 0xff8000001dbb7808 */ /* 0x000fe40007000000 */
[----:B------:R-:W-:Y:S02]  /*4650*/  FSEL R177, R30, -INF , !P4 ;  /* 0xff8000001eb17808 */ /* 0x000fe40006000000 */
[----:B------:R-:W-:-:S02]  /*4660*/  ISETP.GE.AND P1, PT, R36, R224, PT ;  /* 0x000000e02400720c */ /* 0x000fc40003f26270 */
[----:B------:R-:W-:Y:S02]  /*4670*/  FSEL R186, R24, -INF , !P2 ;  /* 0xff80000018ba7808 */ /* 0x000fe40005000000 */
[----:B------:R-:W-:Y:S02]  /*4680*/  FSEL R171, R26, -INF , !P0 ;  /* 0xff8000001aab7808 */ /* 0x000fe40004000000 */
[C---:B------:R-:W-:Y:S02]  /*4690*/  ISETP.GE.AND P6, PT, R36.reuse, R228, PT ;  /* 0x000000e42400720c */ /* 0x040fe40003fc6270 */
[C---:B------:R-:W-:Y:S02]  /*46a0*/  ISETP.GE.AND P4, PT, R36.reuse, R226, PT ;  /* 0x000000e22400720c */ /* 0x040fe40003f86270 */
[----:B------:R-:W-:Y:S02]  /*46b0*/  ISETP.GE.AND P2, PT, R36, R222, PT ;  /* 0x000000de2400720c */ /* 0x000fe40003f46270 */
[----:B------:R-:W-:-:S02]  /*46c0*/  ISETP.GE.AND P0, PT, R28, R228, PT ;  /* 0x000000e41c00720c */ /* 0x000fc40003f06270 */
[C---:B------:R-:W-:Y:S02]  /*46d0*/  ISETP.LT.OR P1, PT, R36.reuse, R225, P1 ;  /* 0x000000e12400720c */ /* 0x040fe40000f21670 */
[C---:B------:R-:W-:Y:S02]  /*46e0*/  ISETP.LT.OR P6, PT, R36.reuse, R229, P6 ;  /* 0x000000e52400720c */ /* 0x040fe400037c1670 */
[C---:B------:R-:W-:Y:S02]  /*46f0*/  ISETP.LT.OR P4, PT, R36.reuse, R227, P4 ;  /* 0x000000e32400720c */ /* 0x040fe40002781670 */
[----:B------:R-:W-:Y:S02]  /*4700*/  ISETP.LT.OR P2, PT, R36, R223, P2 ;  /* 0x000000df2400720c */ /* 0x000fe40001741670 */
[----:B------:R-:W-:Y:S02]  /*4710*/  ISETP.LT.OR P0, PT, R28, R229, P0 ;  /* 0x000000e51c00720c */ /* 0x000fe40000701670 */
[----:B------:R-:W-:-:S02]  /*4720*/  IADD3 R26, R147, 0x61, RZ ;  /* 0x00000061931a7810 */ /* 0x000fc40007ffe0ff */
        /* <DEDUP_REMOVED lines=17> */
[----:B------:R-:W-:-:S02]  /*4840*/  ISETP.LT.OR P4, PT, R26, R229, P4 ;  /* 0x000000e51a00720c */ /* 0x000fc40002781670 */
[----:B------:R-:W-:Y:S02]  /*4850*/  ISETP.GE.AND P3, PT, R28, R224, PT ;  /* 0x000000e01c00720c */ /* 0x000fe40003f66270 */
[----:B------:R-:W-:Y:S02]  /*4860*/  FSEL R92, R92, -INF , !P5 ;  /* 0xff8000005c5c7808 */ /* 0x000fe40006800000 */
[----:B------:R-:W-:Y:S02]  /*4870*/  FSEL R89, R89, -INF , !P6 ;  /* 0xff80000059597808 */ /* 0x000fe40007000000 */
[----:B------:R-:W-:Y:S02]  /*4880*/  FSEL R80, R80, -INF , !P4 ;  /* 0xff80000050507808 */ /* 0x000fe40006000000 */
[C---:B------:R-:W-:Y:S02]  /*4890*/  ISETP.GE.AND P5, PT, R28.reuse, R226, PT ;  /* 0x000000e21c00720c */ /* 0x040fe40003fa6270 */
[----:B------:R-:W-:-:S02]  /*48a0*/  ISETP.LT.OR P3, PT, R28, R225, P3 ;  /* 0x000000e11c00720c */ /* 0x000fc40001f61670 */
[C---:B------:R-:W-:Y:S02]  /*48b0*/  ISETP.GE.AND P6, PT, R26.reuse, R224, PT ;  /* 0x000000e01a00720c */ /* 0x040fe40003fc6270 */
[----:B------:R-:W-:Y:S02]  /*48c0*/  ISETP.GE.AND P4, PT, R26, R222, PT ;  /* 0x000000de1a00720c */ /* 0x000fe40003f86270 */
[----:B------:R-:W-:Y:S02]  /*48d0*/  ISETP.LT.OR P5, PT, R28, R227, P5 ;  /* 0x000000e31c00720c */ /* 0x000fe40002fa1670 */
[----:B------:R-:W-:Y:S02]  /*48e0*/  FSEL R170, R20, -INF , !P3 ;  /* 0xff80000014aa7808 */ /* 0x000fe40005800000 */
        /* <DEDUP_REMOVED lines=12> */
[----:B------:R-:W-:Y:S02]  /*49b0*/  ISETP.LT.OR P3, PT, R27, R223, P3 ;  /* 0x000000df1b00720c */ /* 0x000fe40001f61670 */
[----:B------:R-:W-:-:S02]  /*49c0*/  ISETP.LT.OR P6, PT, R20, R227, P6 ;  /* 0x000000e31400720c */ /* 0x000fc400037c1670 */
[----:B------:R-:W-:Y:S02]  /*49d0*/  ISETP.LT.OR P4, PT, R20, R225, P4 ;  /* 0x000000e11400720c */ /* 0x000fe40002781670 */
[----:B------:R-:W-:Y:S02]  /*49e0*/  IADD3 R12, R147, 0x69, RZ ;  /* 0x00000069930c7810 */ /* 0x000fe40007ffe0ff */
[----:B------:R-:W-:Y:S02]  /*49f0*/  FSEL R95, R83, -INF , !P6 ;  /* 0xff800000535f7808 */ /* 0x000fe40007000000 */
        /* <DEDUP_REMOVED lines=15> */
[----:B------:R-:W-:Y:S02]  /*4af0*/  IADD3 R147, R147, 0x79, RZ ;  /* 0x0000007993937810 */ /* 0x000fe40007ffe0ff */
[----:B------:R-:W-:Y:S02]  /*4b00*/  FSEL R166, R21, -INF , !P2 ;  /* 0xff80000015a67808 */ /* 0x000fe40005000000 */
[----:B------:R-:W-:Y:S02]  /*4b10*/  ISETP.GE.AND P1, PT, R28, R222, PT ;  /* 0x000000de1c00720c */ /* 0x000fe40003f26270 */
[----:B------:R-:W-:Y:S02]  /*4b20*/  ISETP.GE.AND P2, PT, R26, R226, PT ;  /* 0x000000e21a00720c */ /* 0x000fe40003f46270 */
[----:B------:R-:W-:Y:S02]  /*4b30*/  FSEL R178, R86, -INF , !P0 ;  /* 0xff80000056b27808 */ /* 0x000fe40004000000 */
[----:B------:R-:W-:-:S02]  /*4b40*/  ISETP.GE.AND P0, PT, R147, R224, PT ;  /* 0x000000e09300720c */ /* 0x000fc40003f06270 */
[----:B------:R-:W-:Y:S02]  /*4b50*/  ISETP.LT.OR P1, PT, R28, R223, P1 ;  /* 0x000000df1c00720c */ /* 0x000fe40000f21670 */
[----:B------:R-:W-:Y:S02]  /*4b60*/  ISETP.LT.OR P2, PT, R26, R227, P2 ;  /* 0x000000e31a00720c */ /* 0x000fe40001741670 */
[----:B------:R-:W-:Y:S02]  /*4b70*/  ISETP.LT.OR P0, PT, R147, R225, P0 ;  /* 0x000000e19300720c */ /* 0x000fe40000701670 */
[----:B------:R-:W-:Y:S02]  /*4b80*/  FSEL R131, R22, -INF , !P1 ;  /* 0xff80000016837808 */ /* 0x000fe40004800000 */
[----:B------:R-:W-:Y:S02]  /*4b90*/  FSEL R88, R82, -INF , !P2 ;  /* 0xff80000052587808 */ /* 0x000fe40005000000 */
[----:B------:R-:W-:-:S02]  /*4ba0*/  ISETP.GE.AND P1, PT, R27, R228, PT ;  /* 0x000000e41b00720c */ /* 0x000fc40003f26270 */
[C---:B------:R-:W-:Y:S02]  /*4bb0*/  ISETP.GE.AND P2, PT, R20.reuse, R228, PT ;  /* 0x000000e41400720c */ /* 0x040fe40003f46270 */
[----:B------:R-:W-:Y:S02]  /*4bc0*/  FSEL R116, R9, -INF , !P0 ;  /* 0xff80000009747808 */ /* 0x000fe40004000000 */
[----:B------:R-:W-:Y:S02]  /*4bd0*/  ISETP.GE.AND P0, PT, R147, R222, PT ;  /* 0x000000de9300720c */ /* 0x000fe40003f06270 */
[-C--:B------:R-:W-:Y:S02]  /*4be0*/  ISETP.LT.OR P1, PT, R27, R229.reuse, P1 ;  /* 0x000000e51b00720c */ /* 0x080fe40000f21670 */
[----:B------:R-:W-:Y:S02]  /*4bf0*/  ISETP.LT.OR P2, PT, R20, R229, P2 ;  /* 0x000000e51400720c */ /* 0x000fe40001741670 */
[----:B------:R-:W-:-:S02]  /*4c00*/  ISETP.LT.OR P0, PT, R147, R223, P0 ;  /* 0x000000df9300720c */ /* 0x000fc40000701670 */
[----:B------:R-:W-:Y:S02]  /*4c10*/  FSEL R81, R81, -INF , !P2 ;  /* 0xff80000051517808 */ /* 0x000fe40005000000 */
[----:B------:R-:W-:Y:S02]  /*4c20*/  FSEL R124, R19, -INF , !P4 ;  /* 0xff800000137c7808 */ /* 0x000fe40006000000 */
[----:B------:R-:W-:Y:S02]  /*4c30*/  FSEL R84, R84, -INF , !P1 ;  /* 0xff80000054547808 */ /* 0x000fe40004800000 */
[----:B------:R-:W-:Y:S02]  /*4c40*/  ISETP.GE.AND P2, PT, R20, R222, PT ;  /* 0x000000de1400720c */ /* 0x000fe40003f46270 */
[C---:B------:R-:W-:Y:S02]  /*4c50*/  ISETP.GE.AND P4, PT, R12.reuse, R224, PT ;  /* 0x000000e00c00720c */ /* 0x040fe40003f86270 */
[----:B------:R-:W-:-:S02]  /*4c60*/  ISETP.GE.AND P1, PT, R12, R222, PT ;  /* 0x000000de0c00720c */ /* 0x000fc40003f26270 */
[----:B------:R-:W-:Y:S02]  /*4c70*/  FSEL R103, R11, -INF , !P0 ;  /* 0xff8000000b677808 */ /* 0x000fe40004000000 */
[----:B------:R-:W-:Y:S02]  /*4c80*/  PLOP3.LUT P0, PT, PT, PT, UP0, 0x80, 0x0 ;  /* 0x000000000000781c */ /* 0x000fe40003f0f008 */
[----:B------:R-:W-:Y:S02]  /*4c90*/  ISETP.LT.OR P2, PT, R20, R223, P2 ;  /* 0x000000df1400720c */ /* 0x000fe40001741670 */
[C---:B------:R-:W-:Y:S02]  /*4ca0*/  ISETP.LT.OR P4, PT, R12.reuse, R225, P4 ;  /* 0x000000e10c00720c */ /* 0x040fe40002781670 */
[----:B------:R-:W-:Y:S02]  /*4cb0*/  ISETP.LT.OR P1, PT, R12, R223, P1 ;  /* 0x000000df0c00720c */ /* 0x000fe40000f21670 */
        /* <DEDUP_REMOVED lines=19> */
[----:B------:R-:W-:Y:S01]  /*4df0*/  ULDC UR4, c[0x0][0x19c] ;  /* 0x0000670000047ab9 */ /* 0x000fe20000000800 */
[----:B------:R-:W-:Y:S01]  /*4e00*/  ISETP.GE.AND P1, PT, R232, c[0x0][0x220], PT ;  /* 0x00008800e8007a0c */ /* 0x000fe20003f26270 */
[----:B------:R-:W-:Y:S01]  /*4e10*/  UIADD3 UR24, UR5, -0x2, URZ ;  /* 0xfffffffe05187890 */ /* 0x000fe2000fffe03f */
[----:B------:R-:W-:Y:S01]  /*4e20*/  IMAD.U32 R11, RZ, RZ, UR8 ;  /* 0x00000008ff0b7e24 */ /* 0x000fe2000f8e00ff */
[----:B------:R-:W-:Y:S01]  /*4e30*/  USHF.L.U64.HI UR21, UR8, 0x7, UR4 ;  /* 0x0000000708157899 */ /* 0x000fe20008010204 */
[----:B------:R-:W-:Y:S01]  /*4e40*/  IMAD.MOV.U32 R9, RZ, RZ, c[0x0][0x19c] ;  /* 0x00006700ff097624 */ /* 0x000fe200078e00ff */
[----:B------:R-:W-:Y:S01]  /*4e50*/  USHF.R.S32.HI UR23, URZ, 0x1f, UR24 ;  /* 0x0000001f3f177899 */ /* 0x000fe20008011418 */
[----:B------:R-:W-:Y:S01]  /*4e60*/  IMAD.U32 R8, RZ, RZ, UR8 ;  /* 0x00000008ff087e24 */ /* 0x000fe2000f8e00ff */
[----:B------:R-:W-:Y:S01]  /*4e70*/  UIMAD UR21, UR21, UR24, URZ ;  /* 0x00000018151572a4 */ /* 0x000fe2000f8e023f */
[----:B------:R-:W-:Y:S01]  /*4e80*/  IMAD.U32 R12, RZ, RZ, UR24 ;  /* 0x00000018ff0c7e24 */ /* 0x000fe2000f8e00ff */
[----:B------:R-:W-:Y:S02]  /*4e90*/  BSSY B0, `(.L_x_208) ;  /* 0x000002c000007945 */ /* 0x000fe40003800000 */
[----:B------:R-:W-:Y:S01]  /*4ea0*/  UIMAD UR21, UR23, UR25, UR21 ;  /* 0x00000019171572a4 */ /* 0x000fe2000f8e0215 */
[----:B------:R-:W-:Y:S01]  /*4eb0*/  IMAD.WIDE.U32 R12, R12, UR25, R230 ;  /* 0x000000190c0c7c25 */ /* 0x000fe2000f8e00e6 */
[----:B------:R1:W-:Y:S04]  /*4ec0*/  @P1 STS [R219+0x2000], RZ ;  /* 0x002000ffdb001388 */ /* 0x0003e80000000800 */
[----:B------:R-:W-:Y:S01]  /*4ed0*/  @!P1 LEA R11, P2, R11, R12, 0x6 ;  /* 0x0000000c0b0b9211 */ /* 0x000fe200078430ff */
[----:B------:R1:W-:Y:S01]  /*4ee0*/  @P1 STS [R219+0x2004], RZ ;  /* 0x002004ffdb001388 */ /* 0x0003e20000000800 */
[----:B------:R-:W-:-:S02]  /*4ef0*/  IADD3 R15, R13, UR21, RZ ;  /* 0x000000150d0f7c10 */ /* 0x000fc4000fffe0ff */
[----:B------:R-:W-:Y:S01]  /*4f00*/  @!P1 IADD3 R10, P4, R12, UR15, RZ ;  /* 0x0000000f0c0a9c10 */ /* 0x000fe2000ff9e0ff */
[----:B------:R1:W-:Y:S01]  /*4f10*/  @P1 STS.64 [R219+0x2008], RZ ;  /* 0x002008ffdb001388 */ /* 0x0003e20000000a00 */
[----:B------:R-:W-:Y:S02]  /*4f20*/  @!P1 LEA.HI.X R9, R8, R15, R9, 0x6, P2 ;  /* 0x0000000f08099211 */ /* 0x000fe400010f3409 */
[----:B------:R-:W-:Y:S02]  /*4f30*/  @!P1 IADD3.X R8, R15, UR9, RZ, P4, !PT ;  /* 0x000000090f089c10 */ /* 0x000fe4000a7fe4ff */
[----:B------:R-:W-:Y:S02]  /*4f40*/  @!P1 LEA R20, P4, R12, c[0x0][0x168], 0x1 ;  /* 0x00005a000c149a11 */ /* 0x000fe400078808ff */
[----:B------:R-:W-:Y:S02]  /*4f50*/  @!P1 LEA R16, P3, R10, c[0x0][0x168], 0x1 ;  /* 0x00005a000a109a11 */ /* 0x000fe400078608ff */
[----:B------:R-:W-:-:S02]  /*4f60*/  @!P1 LEA R18, P2, R11, c[0x0][0x168], 0x1 ;  /* 0x00005a000b129a11 */ /* 0x000fc400078408ff */
[----:B------:R-:W-:Y:S02]  /*4f70*/  @!P1 LEA.HI.X R21, R12, c[0x0][0x16c], R15, 0x1, P4 ;  /* 0x00005b000c159a11 */ /* 0x000fe400020f0c0f */
        /* <DEDUP_REMOVED lines=18> */
[----:B------:R-:W-:Y:S01]  /*50a0*/  IMAD.U32 R8, RZ, RZ, UR8 ;  /* 0x00000008ff087e24 */ /* 0x000fe2000f8e00ff */
[----:B------:R-:W-:Y:S01]  /*50b0*/  UIMAD UR21, UR4, 0x60, URZ ;  /* 0x00000060041578a4 */ /* 0x000fe2000f8e023f */
[----:B------:R-:W-:-:S04]  /*50c0*/  IMAD.MOV.U32 R14, RZ, RZ, R12 ;  /* 0x000000ffff0e7224 */ /* 0x000fc800078e000c */
        /* <DEDUP_REMOVED lines=8> */
.L_x_209:
[----:B------:R-:W-:Y:S05]  /*5150*/  BSYNC B0 ;  /* 0x0000000000007941 */ /* 0x000fea0003800000 */
.L_x_208:
[----:B------:R-:W0:Y:S02]  /*5160*/  LDGDEPBAR ;  /* 0x00000000000079af */ /* 0x000e240000000000 */
.L_x_207:
[----:B------:R-:W-:Y:S01]  /*5170*/  FMNMX.FTZ R9, R3, R74, !PT ;  /* 0x0000004a03097209 */ /* 0x000fe20007810000 */
[----:B------:R-:W-:Y:S01]  /*5180*/  UMOV UR4, UR22 ;  /* 0x0000001600047c82 */ /* 0x000fe20008000000 */
[----:B--2---:R-:W-:Y:S02]  /*5190*/  FMNMX.FTZ R11, R0, R7, !PT ;  /* 0x00000007000b7209 */ /* 0x004fe40007810000 */
        /* <DEDUP_REMOVED lines=19> */
[----:B------:R-:W-:Y:S02]  /*52d0*/  SHF.L.U32 R212, R5, 0x1, RZ ;  /* 0x0000000105d47819 */ /* 0x000fe400000006ff */
[----:B------:R-:W-:Y:S02]  /*52e0*/  FMNMX.FTZ R9, R51, R9, !PT ;  /* 0x0000000933097209 */ /* 0x000fe40007810000 */
[----:B------:R-:W-:Y:S01]  /*52f0*/  LEA R211, R4, R212, 0x1 ;  /* 0x000000d404d37211 */ /* 0x000fe200078e08ff */
[----:B------:R-:W-:Y:S01]  /*5300*/  LDSM.16.MT88.4 R12, [R212+0x4400] ;  /* 0x00440000d40c783b */ /* 0x000fe20000004200 */
[----:B------:R-:W-:-:S03]  /*5310*/  FMNMX.FTZ R9, R50, R9, !PT ;  /* 0x0000000932097209 */ /* 0x000fc60007810000 */
[----:B-1----:R-:W-:Y:S01]  /*5320*/  LDSM.16.MT88.4 R20, [R212+0x4800] ;  /* 0x00480000d414783b */ /* 0x002fe20000004200 */
        /* <DEDUP_REMOVED lines=119> */
[----:B------:R-:W-:-:S03]  /*5aa0*/  FMNMX.FTZ R8, R189, R8, !PT ;  /* 0x00000008bd087209 */ /* 0x000fc60007810000 */
[----:B------:R-:W1:Y:S01]  /*5ab0*/  SHFL.BFLY PT, R9, R3, 0x2, 0x1f ;  /* 0x0c401f0003097f89 */ /* 0x000e6200000e0000 */
[----:B------:R-:W-:Y:S01]  /*5ac0*/  FMNMX.FTZ R8, R177, R8, !PT ;  /* 0x00000008b1087209 */ /* 0x000fe20007810000 */
[----:B------:R-:W-:Y:S03]  /*5ad0*/  MUFU.EX2 R54, R54 ;  /* 0x0000003600367308 */ /* 0x000fe60000000800 */
[----:B------:R-:W-:-:S04]  /*5ae0*/  FMNMX.FTZ R8, R174, R8, !PT ;  /* 0x00000008ae087209 */ /* 0x000fc80007810000 */
[----:B------:R-:W-:Y:S01]  /*5af0*/  FMNMX.FTZ R8, R171, R8, !PT ;  /* 0x00000008ab087209 */ /* 0x000fe20007810000 */
[----:B------:R-:W-:Y:S03]  /*5b00*/  MUFU.EX2 R53, R53 ;  /* 0x0000003500357308 */ /* 0x000fe60000000800 */
[----:B------:R-:W-:-:S04]  /*5b10*/  FMNMX.FTZ R8, R167, R8, !PT ;  /* 0x00000008a7087209 */ /* 0x000fc80007810000 */
[----:B------:R-:W-:Y:S01]  /*5b20*/  FMNMX.FTZ R8, R131, R8, !PT ;  /* 0x0000000883087209 */ /* 0x000fe20007810000 */
[----:B------:R-:W-:Y:S03]  /*5b30*/  MUFU.EX2 R52, R52 ;  /* 0x0000003400347308 */ /* 0x000fe60000000800 */
[----:B------:R-:W-:Y:S02]  /*5b40*/  FMNMX.FTZ R8, R128, R8, !PT ;  /* 0x0000000880087209 */ /* 0x000fe40007810000 */
[----:B-1----:R-:W-:Y:S02]  /*5b50*/  FMNMX.FTZ R9, R3, R9, !PT ;  /* 0x0000000903097209 */ /* 0x002fe40007810000 */
[----:B------:R-:W-:Y:S01]  /*5b60*/  FMNMX.FTZ R8, R127, R8, !PT ;  /* 0x000000087f087209 */ /* 0x000fe20007810000 */
[----:B------:R-:W-:Y:S02]  /*5b70*/  MUFU.EX2 R51, R51 ;  /* 0x0000003300337308 */ /* 0x000fe40000000800 */
[----:B------:R-:W1:Y:S01]  /*5b80*/  SHFL.BFLY PT, R3, R9, 0x1, 0x1f ;  /* 0x0c201f0009037f89 */ /* 0x000e6200000e0000 */
[----:B------:R-:W-:-:S04]  /*5b90*/  FMNMX.FTZ R8, R124, R8, !PT ;  /* 0x000000087c087209 */ /* 0x000fc80007810000 */
[----:B------:R-:W-:Y:S01]  /*5ba0*/  FMNMX.FTZ R8, R113, R8, !PT ;  /* 0x0000000871087209 */ /* 0x000fe20007810000 */
[----:B------:R-:W-:Y:S03]  /*5bb0*/  MUFU.EX2 R50, R50 ;  /* 0x0000003200327308 */ /* 0x000fe60000000800 */
[----:B------:R-:W-:-:S04]  /*5bc0*/  FMNMX.FTZ R8, R110, R8, !PT ;  /* 0x000000086e087209 */ /* 0x000fc80007810000 */
[----:B------:R-:W-:Y:S01]  /*5bd0*/  FMNMX.FTZ R8, R106, R8, !PT ;  /* 0x000000086a087209 */ /* 0x000fe20007810000 */
[----:B------:R-:W-:Y:S03]  /*5be0*/  MUFU.EX2 R49, R49 ;  /* 0x0000003100317308 */ /* 0x000fe60000000800 */
[----:B------:R-:W-:-:S05]  /*5bf0*/  FMNMX.FTZ R8, R103, R8, !PT ;  /* 0x0000000867087209 */ /* 0x000fca0007810000 */
[----:B------:R-:W-:Y:S01]  /*5c00*/  MUFU.EX2 R48, R48 ;  /* 0x0000003000307308 */ /* 0x000fe20000000800 */
[----:B-1----:R-:W-:Y:S02]  /*5c10*/  FMNMX.FTZ R3, R9, R3, !PT ;  /* 0x0000000309037209 */ /* 0x002fe40007810000 */
[----:B------:R-:W-:Y:S02]  /*5c20*/  FMNMX.FTZ R9, R199, R11, !PT ;  /* 0x0000000bc7097209 */ /* 0x000fe40007810000 */
[C---:B------:R-:W-:Y:S01]  /*5c30*/  FSETP.NEU.FTZ.AND P1, PT, R3.reuse, -INF , PT ;  /* 0xff8000000300780b */ /* 0x040fe20003f3d000 */
[----:B------:R-:W-:Y:S01]  /*5c40*/  FMUL.FTZ R109, R3, c[0x0][0x23c] ;  /* 0x00008f00036d7a20 */ /* 0x000fe20000410000 */
[----:B------:R-:W-:Y:S01]  /*5c50*/  FMNMX.FTZ R9, R198, R9, !PT ;  /* 0x00000009c6097209 */ /* 0x000fe20007810000 */
[----:B------:R-:W-:Y:S03]  /*5c60*/  MUFU.EX2 R47, R47 ;  /* 0x0000002f002f7308 */ /* 0x000fe60000000800 */
[----:B------:R-:W-:-:S02]  /*5c70*/  FMNMX.FTZ R9, R197, R9, !PT ;  /* 0x00000009c5097209 */ /* 0x000fc40007810000 */
[----:B------:R-:W-:Y:S02]  /*5c80*/  FSEL R109, R109, RZ, P1 ;  /* 0x000000ff6d6d7208 */ /* 0x000fe40000800000 */
[----:B------:R-:W-:Y:S01]  /*5c90*/  FMNMX.FTZ R9, R196, R9, !PT ;  /* 0x00000009c4097209 */ /* 0x000fe20007810000 */
[----:B------:R-:W-:Y:S02]  /*5ca0*/  MUFU.EX2 R46, R46 ;  /* 0x0000002e002e7308 */ /* 0x000fe40000000800 */
[--C-:B------:R-:W-:Y:S01]  /*5cb0*/  FFMA.FTZ R92, R2, c[0x0][0x23c], -R109.reuse ;  /* 0x00008f00025c7a23 */ /* 0x100fe2000001086d */
[----:B------:R-:W-:Y:S01]  /*5cc0*/  FMNMX.FTZ R2, R115, R9, !PT ;  /* 0x0000000973027209 */ /* 0x000fe20007810000 */
[--C-:B------:R-:W-:Y:S01]  /*5cd0*/  FFMA.FTZ R37, R122, c[0x0][0x23c], -R109.reuse ;  /* 0x00008f007a257a23 */ /* 0x100fe2000001086d */
[----:B------:R-:W1:Y:S01]  /*5ce0*/  SHFL.BFLY PT, R9, R8, 0x2, 0x1f ;  /* 0x0c401f0008097f89 */ /* 0x000e6200000e0000 */
[--C-:B------:R-:W-:Y:S01]  /*5cf0*/  FFMA.FTZ R30, R111, c[0x0][0x23c], -R109.reuse ;  /* 0x00008f006f1e7a23 */ /* 0x100fe2000001086d */
[----:B------:R-:W-:Y:S01]  /*5d00*/  FMNMX.FTZ R2, R118, R2, !PT ;  /* 0x0000000276027209 */ /* 0x000fe20007810000 */
[--C-:B------:R-:W-:Y:S01]  /*5d10*/  FFMA.FTZ R25, R97, c[0x0][0x23c], -R109.reuse ;  /* 0x00008f0061197a23 */ /* 0x100fe2000001086d */
[----:B------:R-:W-:Y:S01]  /*5d20*/  MUFU.EX2 R92, R92 ;  /* 0x0000005c005c7308 */ /* 0x000fe20000000800 */
[--C-:B------:R-:W-:Y:S01]  /*5d30*/  FFMA.FTZ R29, R148, c[0x0][0x23c], -R109.reuse ;  /* 0x00008f00941d7a23 */ /* 0x100fe2000001086d */
[----:B------:R-:W-:Y:S01]  /*5d40*/  FMNMX.FTZ R2, R121, R2, !PT ;  /* 0x0000000279027209 */ /* 0x000fe20007810000 */
[----:B------:R-:W-:Y:S01]  /*5d50*/  LDSM.16.MT88.4 R148, [R212+0x4000] ;  /* 0x00400000d494783b */ /* 0x000fe20000004200 */
[----:B------:R-:W-:-:S02]  /*5d60*/  FFMA.FTZ R24, R96, c[0x0][0x23c], -R109 ;  /* 0x00008f0060187a23 */ /* 0x000fc4000001086d */
        /* <DEDUP_REMOVED lines=12> */
[--C-:B------:R-:W-:Y:S01]  /*5e30*/  FFMA.FTZ R61, R141, c[0x0][0x23c], -R109.reuse ;  /* 0x00008f008d3d7a23 */ /* 0x100fe2000001086d */
[----:B-1----:R-:W-:Y:S01]  /*5e40*/  FMNMX.FTZ R8, R8, R9, !PT ;  /* 0x0000000908087209 */ /* 0x002fe20007810000 */
[--C-:B------:R-:W-:Y:S01]  /*5e50*/  FFMA.FTZ R35, R142, c[0x0][0x23c], -R109.reuse ;  /* 0x00008f008e237a23 */ /* 0x100fe2000001086d */
[----:B------:R-:W-:Y:S01]  /*5e60*/  FMNMX.FTZ R2, R176, R2, !PT ;  /* 0x00000002b0027209 */ /* 0x000fe20007810000 */
[--C-:B------:R-:W-:Y:S01]  /*5e70*/  FFMA.FTZ R34, R143, c[0x0][0x23c], -R109.reuse ;  /* 0x00008f008f227a23 */ /* 0x100fe2000001086d */
[----:B------:R-:W-:Y:S01]  /*5e80*/  MUFU.EX2 R90, R90 ;  /* 0x0000005a005a7308 */ /* 0x000fe20000000800 */
[----:B------:R-:W-:Y:S01]  /*5e90*/  SHFL.BFLY PT, R9, R8, 0x1, 0x1f ;  /* 0x0c201f0008097f89 */ /* 0x000fe200000e0000 */
[----:B------:R-:W-:Y:S01]  /*5ea0*/  FMNMX.FTZ R2, R190, R2, !PT ;  /* 0x00000002be027209 */ /* 0x000fe20007810000 */
[----:B------:R-:W-:-:S02]  /*5eb0*/  FFMA.FTZ R62, R62, c[0x0][0x23c], -R109 ;  /* 0x00008f003e3e7a23 */ /* 0x000fc4000001086d */
[--C-:B------:R-:W-:Y:S01]  /*5ec0*/  FFMA.FTZ R33, R145, c[0x0][0x23c], -R109.reuse ;  /* 0x00008f0091217a23 */ /* 0x100fe2000001086d */
[----:B------:R-:W-:Y:S01]  /*5ed0*/  FMNMX.FTZ R2, R187, R2, !PT ;  /* 0x00000002bb027209 */ /* 0x000fe20007810000 */
[--C-:B------:R-:W-:Y:S01]  /*5ee0*/  FFMA.FTZ R32, R112, c[0x0][0x23c], -R109.reuse ;  /* 0x00008f0070207a23 */ /* 0x100fe2000001086d */
[----:B------:R-:W1:Y:S01]  /*5ef0*/  MUFU.EX2 R82, R82 ;  /* 0x0000005200527308 */ /* 0x000e620000000800 */
        /* <DEDUP_REMOVED lines=17> */
[----:B------:R-:W-:Y:S01]  /*6010*/  FFMA.FTZ R104, R104, c[0x0][0x23c], -R109 ;  /* 0x00008f0068687a23 */ /* 0x000fe2000001086d */
[----:B------:R-:W-:Y:S02]  /*6020*/  FMNMX.FTZ R2, R168, R2, !PT ;  /* 0x00000002a8027209 */ /* 0x000fe40007810000 */
[----:B------:R-:W-:Y:S02]  /*6030*/  MUFU.EX2 R65, R65 ;  /* 0x0000004100417308 */ /* 0x000fe40000000800 */
[----:B------:R-:W-:-:S04]  /*6040*/  FMNMX.FTZ R2, R120, R2, !PT ;  /* 0x0000000278027209 */ /* 0x000fc80007810000 */
[----:B------:R-:W-:Y:S02]  /*6050*/  FMNMX.FTZ R2, R117, R2, !PT ;  /* 0x0000000275027209 */ /* 0x000fe40007810000 */
[----:B------:R-:W-:Y:S02]  /*6060*/  MUFU.EX2 R62, R62 ;  /* 0x0000003e003e7308 */ /* 0x000fe40000000800 */
[----:B------:R-:W-:-:S04]  /*6070*/  FMNMX.FTZ R2, R119, R2, !PT ;  /* 0x0000000277027209 */ /* 0x000fc80007810000 */
[----:B------:R-:W-:Y:S02]  /*6080*/  FMNMX.FTZ R2, R116, R2, !PT ;  /* 0x0000000274027209 */ /* 0x000fe40007810000 */
[----:B------:R-:W-:Y:S03]  /*6090*/  MUFU.EX2 R61, R61 ;  /* 0x0000003d003d7308 */ /* 0x000fe60000000800 */
[----:B------:R-:W2:Y:S05]  /*60a0*/  SHFL.BFLY PT, R10, R2, 0x2, 0x1f ;  /* 0x0c401f00020a7f89 */ /* 0x000eaa00000e0000 */
[----:B------:R-:W-:Y:S08]  /*60b0*/  MUFU.EX2 R35, R35 ;  /* 0x0000002300237308 */ /* 0x000ff00000000800 */
[----:B------:R-:W-:Y:S08]  /*60c0*/  MUFU.EX2 R34, R34 ;  /* 0x0000002200227308 */ /* 0x000ff00000000800 */
[----:B------:R-:W-:Y:S01]  /*60d0*/  MUFU.EX2 R33, R33 ;  /* 0x0000002100217308 */ /* 0x000fe20000000800 */
[----:B--2---:R-:W-:-:S05]  /*60e0*/  FMNMX.FTZ R2, R2, R10, !PT ;  /* 0x0000000a02027209 */ /* 0x004fca0007810000 */
[----:B------:R-:W2:Y:S02]  /*60f0*/  SHFL.BFLY PT, R10, R2, 0x1, 0x1f ;  /* 0x0c201f00020a7f89 */ /* 0x000ea400000e0000 */
[----:B------:R-:W-:Y:S08]  /*6100*/  MUFU.EX2 R32, R32 ;  /* 0x0000002000207308 */ /* 0x000ff00000000800 */
[----:B------:R-:W-:Y:S08]  /*6110*/  MUFU.EX2 R31, R31 ;  /* 0x0000001f001f7308 */ /* 0x000ff00000000800 */
[----:B------:R-:W-:Y:S01]  /*6120*/  MUFU.EX2 R30, R30 ;  /* 0x0000001e001e7308 */ /* 0x000fe20000000800 */
[----:B--2---:R-:W-:-:S07]  /*6130*/  FMNMX.FTZ R2, R2, R10, !PT ;  /* 0x0000000a02027209 */ /* 0x004fce0007810000 */
[----:B------:R-:W-:Y:S01]  /*6140*/  MUFU.EX2 R29, R29 ;  /* 0x0000001d001d7308 */ /* 0x000fe20000000800 */
[C---:B------:R-:W-:Y:S01]  /*6150*/  FSETP.NEU.FTZ.AND P1, PT, R2.reuse, -INF , PT ;  /* 0xff8000000200780b */ /* 0x040fe20003f3d000 */
[----:B------:R-:W-:-:S06]  /*6160*/  FMUL.FTZ R122, R2, c[0x0][0x23c] ;  /* 0x00008f00027a7a20 */ /* 0x000fcc0000410000 */
[----:B------:R-:W-:Y:S01]  /*6170*/  MUFU.EX2 R28, R28 ;  /* 0x0000001c001c7308 */ /* 0x000fe20000000800 */
[----:B------:R-:W-:-:S05]  /*6180*/  FSEL R122, R122, RZ, P1 ;  /* 0x000000ff7a7a7208 */ /* 0x000fca0000800000 */
[--C-:B------:R-:W-:Y:S01]  /*6190*/  FFMA.FTZ R89, R0, c[0x0][0x23c], -R122.reuse ;  /* 0x00008f0000597a23 */ /* 0x100fe2000001087a */
[----:B------:R-:W-:Y:S01]  /*61a0*/  FMNMX.FTZ R0, R8, R9, !PT ;  /* 0x0000000908007209 */ /* 0x000fe20007810000 */
[--C-:B------:R-:W-:Y:S01]  /*61b0*/  FFMA.FTZ R87, R7, c[0x0][0x23c], -R122.reuse ;  /* 0x00008f0007577a23 */ /* 0x100fe2000001087a */
[----:B------:R-:W-:Y:S01]  /*61c0*/  LDSM.16.MT88.4 R8, [R211+0x4400] ;  /* 0x00440000d308783b */ /* 0x000fe20000004200 */
[--C-:B------:R-:W-:Y:S01]  /*61d0*/  FFMA.FTZ R86, R137, c[0x0][0x23c], -R122.reuse ;  /* 0x00008f0089567a23 */ /* 0x100fe2000001087a */
[C---:B------:R-:W-:Y:S01]  /*61e0*/  FSETP.NEU.FTZ.AND P1, PT, R0.reuse, -INF , PT ;  /* 0xff8000000000780b */ /* 0x040fe20003f3d000 */
[----:B------:R-:W-:Y:S01]  /*61f0*/  FMUL.FTZ R111, R0, c[0x0][0x23c] ;  /* 0x00008f00006f7a20 */ /* 0x000fe20000410000 */
[----:B------:R-:W-:Y:S01]  /*6200*/  MUFU.EX2 R89, R89 ;  /* 0x0000005900597308 */ /* 0x000fe20000000800 */
[--C-:B------:R-:W-:Y:S02]  /*6210*/  FFMA.FTZ R81, R138, c[0x0][0x23c], -R122.reuse ;  /* 0x00008f008a517a23 */ /* 0x100fe4000001087a */
[--C-:B------:R-:W-:Y:S01]  /*6220*/  FFMA.FTZ R79, R136, c[0x0][0x23c], -R122.reuse ;  /* 0x00008f00884f7a23 */ /* 0x100fe2000001087a */
[----:B------:R-:W-:Y:S01]  /*6230*/  FSEL R111, R111, RZ, P1 ;  /* 0x000000ff6f6f7208 */ /* 0x000fe20000800000 */
[----:B------:R-:W-:-:S02]  /*6240*/  FFMA.FTZ R85, R199, c[0x0][0x23c], -R122 ;  /* 0x00008f00c7557a23 */ /* 0x000fc4000001087a */
[--C-:B------:R-:W-:Y:S01]  /*6250*/  FFMA.FTZ R84, R198, c[0x0][0x23c], -R122.reuse ;  /* 0x00008f00c6547a23 */ /* 0x100fe2000001087a */
[----:B------:R-:W2:Y:S01]  /*6260*/  MUFU.EX2 R87, R87 ;  /* 0x0000005700577308 */ /* 0x000ea20000000800 */
[--C-:B------:R-:W-:Y:S02]  /*6270*/  FFMA.FTZ R97, R6, c[0x0][0x23c], -R111.reuse ;  /* 0x00008f0006617a23 */ /* 0x100fe4000001086f */
[----:B------:R-:W3:Y:S01]  /*6280*/  LDSM.16.MT88.4 R4, [R211+0x4000] ;  /* 0x00400000d304783b */ /* 0x000ee20000004200 */
[--C-:B------:R-:W-:Y:S02]  /*6290*/  FFMA.FTZ R94, R70, c[0x0][0x23c], -R111.reuse ;  /* 0x00008f00465e7a23 */ /* 0x100fe4000001086f */
[--C-:B------:R-:W-:Y:S02]  /*62a0*/  FFMA.FTZ R96, R64, c[0x0][0x23c], -R111.reuse ;  /* 0x00008f0040607a23 */ /* 0x100fe4000001086f */
[--C-:B------:R-:W-:Y:S01]  /*62b0*/  FFMA.FTZ R78, R69, c[0x0][0x23c], -R111.reuse ;  /* 0x00008f00454e7a23 */ /* 0x100fe2000001086f */
[----:B------:R-:W-:Y:S01]  /*62c0*/  MUFU.EX2 R86, R86 ;  /* 0x0000005600567308 */ /* 0x000fe20000000800 */
[--C-:B------:R-:W-:Y:S01]  /*62d0*/  FFMA.FTZ R70, R135, c[0x0][0x23c], -R122.reuse ;  /* 0x00008f0087467a23 */ /* 0x100fe2000001087a */
[----:B-1----:R-:W-:Y:S01]  /*62e0*/  F2FP.PACK_AB R135, R82, R90 ;  /* 0x0000005a5287723e */ /* 0x002fe200000000ff */
[--C-:B------:R-:W-:Y:S01]  /*62f0*/  FFMA.FTZ R69, R134, c[0x0][0x23c], -R122.reuse ;  /* 0x00008f0086457a23 */ /* 0x100fe2000001087a */
[----:B------:R-:W-:Y:S01]  /*6300*/  F2FP.PACK_AB R134, R83, R93 ;  /* 0x0000005d5386723e */ /* 0x000fe200000000ff */
[----:B------:R-:W-:Y:S01]  /*6310*/  FFMA.FTZ R64, R133, c[0x0][0x23c], -R122 ;  /* 0x00008f0085407a23 */ /* 0x000fe2000001087a */
[----:B------:R-:W-:Y:S01]  /*6320*/  F2FP.PACK_AB R133, R91, R92 ;  /* 0x0000005c5b85723e */ /* 0x000fe200000000ff */
[--C-:B------:R-:W-:Y:S01]  /*6330*/  FFMA.FTZ R77, R132, c[0x0][0x23c], -R111.reuse ;  /* 0x00008f00844d7a23 */ /* 0x100fe2000001086f */
[----:B------:R-:W1:Y:S01]  /*6340*/  MUFU.EX2 R81, R81 ;  /* 0x0000005100517308 */ /* 0x000e620000000800 */
[----:B--2---:R-:W-:Y:S01]  /*6350*/  F2FP.PACK_AB R136, R87, R89 ;  /* 0x000000595788723e */ /* 0x004fe200000000ff */
[--C-:B------:R-:W-:Y:S01]  /*6360*/  FFMA.FTZ R68, R68, c[0x0][0x23c], -R111.reuse ;  /* 0x00008f0044447a23 */ /* 0x100fe2000001086f */
[----:B------:R-:W-:Y:S01]  /*6370*/  F2FP.PACK_AB R132, R99, R100 ;  /* 0x000000646384723e */ /* 0x000fe200000000ff */
[----:B------:R-:W-:-:S02]  /*6380*/  FFMA.FTZ R80, R144, c[0x0][0x23c], -R111 ;  /* 0x00008f0090507a23 */ /* 0x000fc4000001086f */
[----:B------:R-:W-:Y:S02]  /*6390*/  FFMA.FTZ R76, R71, c[0x0][0x23c], -R111 ;  /* 0x00008f00474c7a23 */ /* 0x000fe4000001086f */
[----:B------:R-:W-:Y:S01]  /*63a0*/  MUFU.EX2 R94, R94 ;  /* 0x0000005e005e7308 */ /* 0x000fe20000000800 */
[----:B------:R-:W-:Y:S01]  /*63b0*/  FFMA.FTZ R71, R98, c[0x0][0x23c], -R109 ;  /* 0x00008f0062477a23 */ /* 0x000fe2000001086d */
[----:B------:R-:W-:Y:S01]  /*63c0*/  HMMA.16816.F32 R160, R132, R148, RZ ;  /* 0x0000009484a0723c */ /* 0x000fe200000018ff */
[--C-:B------:R-:W-:Y:S02]  /*63d0*/  FFMA.FTZ R98, R197, c[0x0][0x23c], -R122.reuse ;  /* 0x00008f00c5627a23 */ /* 0x100fe4000001087a */
[----:B------:R-:W-:Y:S02]  /*63e0*/  FFMA.FTZ R101, R196, c[0x0][0x23c], -R122 ;  /* 0x00008f00c4657a23 */ /* 0x000fe4000001087a */
[--C-:B------:R-:W-:Y:S01]  /*63f0*/  FFMA.FTZ R105, R195, c[0x0][0x23c], -R111.reuse ;  /* 0x00008f00c3697a23 */ /* 0x100fe2000001086f */
[----:B------:R-:W2:Y:S01]  /*6400*/  MUFU.EX2 R97, R97 ;  /* 0x0000006100617308 */ /* 0x000ea20000000800 */
[----:B-1----:R-:W-:Y:S01]  /*6410*/  F2FP.PACK_AB R138, R81, R86 ;  /* 0x00000056518a723e */ /* 0x002fe200000000ff */
[----:B------:R-:W-:-:S02]  /*6420*/  FFMA.FTZ R102, R194, c[0x0][0x23c], -R111 ;  /* 0x00008f00c2667a23 */ /* 0x000fc4000001086f */
[--C-:B------:R-:W-:Y:S02]  /*6430*/  FFMA.FTZ R108, R193, c[0x0][0x23c], -R111.reuse ;  /* 0x00008f00c16c7a23 */ /* 0x100fe4000001086f */
[--C-:B------:R-:W-:Y:S02]  /*6440*/  FFMA.FTZ R112, R192, c[0x0][0x23c], -R111.reuse ;  /* 0x00008f00c0707a23 */ /* 0x100fe4000001086f */
[----:B------:R-:W-:Y:S01]  /*6450*/  MUFU.EX2 R96, R96 ;  /* 0x0000006000607308 */ /* 0x000fe20000000800 */
[--C-:B------:R-:W-:Y:S01]  /*6460*/  FFMA.FTZ R115, R115, c[0x0][0x23c], -R122.reuse ;  /* 0x00008f0073737a23 */ /* 0x100fe2000001087a */
[----:B---3--:R-:W-:Y:S01]  /*6470*/  HMMA.16816.F32 R144, R132, R4, RZ ;  /* 0x000000048490723c */ /* 0x008fe200000018ff */
[--C-:B------:R-:W-:Y:S02]  /*6480*/  FFMA.FTZ R118, R118, c[0x0][0x23c], -R122.reuse ;  /* 0x00008f0076767a23 */ /* 0x100fe4000001087a */
[--C-:B------:R-:W-:Y:S02]  /*6490*/  FFMA.FTZ R121, R121, c[0x0][0x23c], -R122.reuse ;  /* 0x00008f0079797a23 */ /* 0x100fe4000001087a */
[----:B------:R-:W-:Y:S01]  /*64a0*/  FFMA.FTZ R123, R123, c[0x0][0x23c], -R122 ;  /* 0x00008f007b7b7a23 */ /* 0x000fe2000001087a */
[----:B------:R-:W1:Y:S01]  /*64b0*/  MUFU.EX2 R78, R78 ;  /* 0x0000004e004e7308 */ /* 0x000e620000000800 */
[----:B--2---:R-:W-:Y:S01]  /*64c0*/  F2FP.PACK_AB R137, R97, R94 ;  /* 0x0000005e6189723e */ /* 0x004fe200000000ff */
[----:B------:R-:W-:-:S02]  /*64d0*/  FFMA.FTZ R126, R126, c[0x0][0x23c], -R111 ;  /* 0x00008f007e7e7a23 */ /* 0x000fc4000001086f */
[--C-:B------:R-:W-:Y:S02]  /*64e0*/  FFMA.FTZ R125, R125, c[0x0][0x23c], -R111.reuse ;  /* 0x00008f007d7d7a23 */ /* 0x100fe4000001086f */
[--C-:B------:R-:W-:Y:S02]  /*64f0*/  FFMA.FTZ R130, R130, c[0x0][0x23c], -R111.reuse ;  /* 0x00008f0082827a23 */ /* 0x100fe4000001086f */
[----:B------:R-:W-:Y:S01]  /*6500*/  MUFU.EX2 R79, R79 ;  /* 0x0000004f004f7308 */ /* 0x000fe20000000800 */
[----:B------:R-:W-:Y:S02]  /*6510*/  FFMA.FTZ R164, R164, c[0x0][0x23c], -R111 ;  /* 0x00008f00a4a47a23 */ /* 0x000fe4000001086f */
[--C-:B------:R-:W-:Y:S02]  /*6520*/  FFMA.FTZ R172, R172, c[0x0][0x23c], -R122.reuse ;  /* 0x00008f00acac7a23 */ /* 0x100fe4000001087a */
[--C-:B------:R-:W-:Y:S02]  /*6530*/  FFMA.FTZ R173, R173, c[0x0][0x23c], -R122.reuse ;  /* 0x00008f00adad7a23 */ /* 0x100fe4000001087a */
[--C-:B------:R-:W-:Y:S01]  /*6540*/  FFMA.FTZ R175, R175, c[0x0][0x23c], -R122.reuse ;  /* 0x00008f00afaf7a23 */ /* 0x100fe2000001087a */
[----:B-1----:R-:W-:Y:S01]  /*6550*/  F2FP.PACK_AB R139, R78, R96 ;  /* 0x000000604e8b723e */ /* 0x002fe200000000ff */
[----:B------:R-:W1:Y:S01]  /*6560*/  MUFU.EX2 R70, R70 ;  /* 0x0000004600467308 */ /* 0x000e620000000800 */
[----:B------:R-:W-:-:S02]  /*6570*/  FFMA.FTZ R176, R176, c[0x0][0x23c], -R122 ;  /* 0x00008f00b0b07a23 */ /* 0x000fc4000001087a */
[--C-:B------:R-:W-:Y:S02]  /*6580*/  FFMA.FTZ R184, R184, c[0x0][0x23c], -R111.reuse ;  /* 0x00008f00b8b87a23 */ /* 0x100fe4000001086f */
[--C-:B------:R-:W-:Y:S01]  /*6590*/  FFMA.FTZ R179, R179, c[0x0][0x23c], -R111.reuse ;  /* 0x00008f00b3b37a23 */ /* 0x100fe2000001086f */
[C---:B------:R-:W-:Y:S01]  /*65a0*/  HMMA.16816.F32 R156, R136.reuse, R148, RZ ;  /* 0x00000094889c723c */ /* 0x040fe200000018ff */
[--C-:B------:R-:W-:Y:S01]  /*65b0*/  FFMA.FTZ R188, R188, c[0x0][0x23c], -R111.reuse ;  /* 0x00008f00bcbc7a23 */ /* 0x100fe2000001086f */
[----:B------:R-:W-:Y:S01]  /*65c0*/  MUFU.EX2 R69, R69 ;  /* 0x0000004500457308 */ /* 0x000fe20000000800 */
[----:B------:R-:W-:Y:S02]  /*65d0*/  FFMA.FTZ R189, R189, c[0x0][0x23c], -R111 ;  /* 0x00008f00bdbd7a23 */ /* 0x000fe4000001086f */
[----:B------:R-:W-:Y:S02]  /*65e0*/  FADD.FTZ R99, R100, R99 ;  /* 0x0000006364637221 */ /* 0x000fe40000010000 */
[----:B------:R-:W-:Y:S01]  /*65f0*/  FADD.FTZ R91, R92, R91 ;  /* 0x0000005b5c5b7221 */ /* 0x000fe20000010000 */
[----:B------:R-:W-:Y:S01]  /*6600*/  HMMA.16816.F32 R140, R136, R4, RZ ;  /* 0x00000004888c723c */ /* 0x000fe200000018ff */
[----:B------:R-:W-:Y:S01]  /*6610*/  FADD.FTZ R87, R89, R87 ;  /* 0x0000005759577221 */ /* 0x000fe20000010000 */
[----:B------:R-:W-:Y:S01]  /*6620*/  MUFU.EX2 R64, R64 ;  /* 0x0000004000407308 */ /* 0x000fe20000000800 */
[----:B------:R-:W-:-:S02]  /*6630*/  FADD.FTZ R94, R94, R97 ;  /* 0x000000615e5e7221 */ /* 0x000fc40000010000 */
[----:B------:R-:W-:Y:S02]  /*6640*/  FADD.FTZ R99, R93, R99 ;  /* 0x000000635d637221 */ /* 0x000fe40000010000 */
[----:B-1----:R-:W-:Y:S01]  /*6650*/  F2FP.PACK_AB R4, R70, R79 ;  /* 0x0000004f4604723e */ /* 0x002fe200000000ff */
[C---:B------:R-:W-:Y:S01]  /*6660*/  HMMA.16816.F32 R152, R136.reuse, R150, RZ ;  /* 0x000000968898723c */ /* 0x040fe200000018ff */
[----:B------:R-:W-:Y:S01]  /*6670*/  FADD.FTZ R90, R90, R91 ;  /* 0x0000005b5a5a7221 */ /* 0x000fe20000010000 */
[----:B------:R-:W1:Y:S01]  /*6680*/  MUFU.EX2 R77, R77 ;  /* 0x0000004d004d7308 */ /* 0x000e620000000800 */
[----:B------:R-:W-:Y:S02]  /*6690*/  FADD.FTZ R86, R86, R87 ;  /* 0x0000005756567221 */ /* 0x000fe40000010000 */
[----:B------:R-:W-:Y:S02]  /*66a0*/  FADD.FTZ R96, R96, R94 ;  /* 0x0000005e60607221 */ /* 0x000fe40000010000 */
[----:B------:R-:W-:Y:S01]  /*66b0*/  FADD.FTZ R99, R83, R99 ;  /* 0x0000006353637221 */ /* 0x000fe20000010000 */
[----:B------:R-:W-:Y:S01]  /*66c0*/  HMMA.16816.F32 R136, R136, R6, RZ ;  /* 0x000000068888723c */ /* 0x000fe200000018ff */
[----:B------:R-:W-:Y:S01]  /*66d0*/  FADD.FTZ R90, R82, R90 ;  /* 0x0000005a525a7221 */ /* 0x000fe20000010000 */
[----:B------:R-:W2:Y:S01]  /*66e0*/  MUFU.EX2 R68, R68 ;  /* 0x0000004400447308 */ /* 0x000ea20000000800 */
[----:B------:R-:W-:-:S02]  /*66f0*/  FADD.FTZ R86, R81, R86 ;  /* 0x0000005651567221 */ /* 0x000fc40000010000 */
[----:B------:R-:W-:Y:S02]  /*6700*/  FADD.FTZ R96, R78, R96 ;  /* 0x000000604e607221 */ /* 0x000fe40000010000 */
[----:B------:R-:W-:Y:S01]  /*6710*/  FADD.FTZ R99, R75, R99 ;  /* 0x000000634b637221 */ /* 0x000fe20000010000 */
[C---:B------:R-:W-:Y:S01]  /*6720*/  HMMA.16816.F32 R148, R132.reuse, R150, RZ ;  /* 0x000000968494723c */ /* 0x040fe200000018ff */
[----:B------:R-:W-:Y:S01]  /*6730*/  FADD.FTZ R90, R73, R90 ;  /* 0x0000005a495a7221 */ /* 0x000fe20000010000 */
[----:B------:R-:W-:Y:S01]  /*6740*/  MUFU.EX2 R80, R80 ;  /* 0x0000005000507308 */ /* 0x000fe20000000800 */
[----:B------:R-:W-:Y:S02]  /*6750*/  FADD.FTZ R86, R79, R86 ;  /* 0x000000564f567221 */ /* 0x000fe40000010000 */
[----:B-1----:R-:W-:Y:S02]  /*6760*/  FADD.FTZ R96, R77, R96 ;  /* 0x000000604d607221 */ /* 0x002fe40000010000 */
[----:B------:R-:W-:Y:S01]  /*6770*/  FADD.FTZ R99, R74, R99 ;  /* 0x000000634a637221 */ /* 0x000fe20000010000 */
[----:B------:R-:W-:Y:S01]  /*6780*/  HMMA.16816.F32 R132, R132, R6, RZ ;  /* 0x000000068484723c */ /* 0x000fe200000018ff */
[----:B------:R-:W-:Y:S01]  /*6790*/  FADD.FTZ R90, R72, R90 ;  /* 0x0000005a485a7221 */ /* 0x000fe20000010000 */
[----:B------:R-:W1:Y:S01]  /*67a0*/  MUFU.EX2 R76, R76 ;  /* 0x0000004c004c7308 */ /* 0x000e620000000800 */
[----:B--2---:R-:W-:Y:S01]  /*67b0*/  F2FP.PACK_AB R5, R68, R77 ;  /* 0x0000004d4405723e */ /* 0x004fe200000000ff */
[----:B------:R-:W-:-:S02]  /*67c0*/  FADD.FTZ R86, R70, R86 ;  /* 0x0000005646567221 */ /* 0x000fc40000010000 */
[----:B------:R-:W-:Y:S01]  /*67d0*/  FADD.FTZ R96, R68, R96 ;  /* 0x0000006044607221 */ /* 0x000fe20000010000 */
[----:B------:R-:W-:Y:S01]  /*67e0*/  F2FP.PACK_AB R6, R64, R69 ;  /* 0x000000454006723e */ /* 0x000fe200000000ff */
[--C-:B------:R-:W-:Y:S02]  /*67f0*/  FFMA.FTZ R190, R190, c[0x0][0x23c], -R122.reuse ;  /* 0x00008f00bebe7a23 */ /* 0x100fe4000001087a */
[----:B------:R-:W2:Y:S01]  /*6800*/  MUFU.EX2 R85, R85 ;  /* 0x0000005500557308 */ /* 0x000ea20000000800 */
[--C-:B------:R-:W-:Y:S02]  /*6810*/  FFMA.FTZ R187, R187, c[0x0][0x23c], -R122.reuse ;  /* 0x00008f00bbbb7a23 */ /* 0x100fe4000001087a */
[--C-:B------:R-:W-:Y:S02]  /*6820*/  FFMA.FTZ R186, R186, c[0x0][0x23c], -R122.reuse ;  /* 0x00008f00baba7a23 */ /* 0x100fe4000001087a */
[----:B------:R-:W-:Y:S02]  /*6830*/  FFMA.FTZ R185, R185, c[0x0][0x23c], -R122 ;  /* 0x00008f00b9b97a23 */ /* 0x000fe4000001087a */
[--C-:B------:R-:W-:Y:S01]  /*6840*/  FFMA.FTZ R177, R177, c[0x0][0x23c], -R111.reuse ;  /* 0x00008f00b1b17a23 */ /* 0x100fe2000001086f */
[----:B-1----:R-:W-:Y:S01]  /*6850*/  F2FP.PACK_AB R7, R76, R80 ;  /* 0x000000504c07723e */ /* 0x002fe200000000ff */
[----:B------:R-:W1:Y:S01]  /*6860*/  MUFU.EX2 R84, R84 ;  /* 0x0000005400547308 */ /* 0x000e620000000800 */
[----:B------:R-:W-:-:S02]  /*6870*/  FFMA.FTZ R174, R174, c[0x0][0x23c], -R111 ;  /* 0x00008f00aeae7a23 */ /* 0x000fc4000001086f */
[--C-:B------:R-:W-:Y:S02]  /*6880*/  FFMA.FTZ R171, R171, c[0x0][0x23c], -R111.reuse ;  /* 0x00008f00abab7a23 */ /* 0x100fe4000001086f */
[----:B------:R-:W-:Y:S01]  /*6890*/  FFMA.FTZ R167, R167, c[0x0][0x23c], -R111 ;  /* 0x00008f00a7a77a23 */ /* 0x000fe2000001086f */
[C---:B------:R-:W-:Y:S01]  /*68a0*/  HMMA.16816.F32 R156, R4.reuse, R12, R156 ;  /* 0x0000000c049c723c */ /* 0x040fe2000000189c */
[----:B------:R-:W-:Y:S01]  /*68b0*/  FADD.FTZ R99, R67, R99 ;  /* 0x0000006343637221 */ /* 0x000fe20000010000 */
[----:B------:R-:W-:Y:S01]  /*68c0*/  MUFU.EX2 R98, R98 ;  /* 0x0000006200627308 */ /* 0x000fe20000000800 */
[----:B------:R-:W-:Y:S02]  /*68d0*/  FADD.FTZ R90, R65, R90 ;  /* 0x0000005a415a7221 */ /* 0x000fe40000010000 */
[----:B------:R-:W-:Y:S02]  /*68e0*/  FADD.FTZ R86, R69, R86 ;  /* 0x0000005645567221 */ /* 0x000fe40000010000 */
[----:B------:R-:W-:Y:S01]  /*68f0*/  FADD.FTZ R96, R80, R96 ;  /* 0x0000006050607221 */ /* 0x000fe20000010000 */
[----:B------:R-:W-:Y:S01]  /*6900*/  HMMA.16816.F32 R140, R4, R8, R140 ;  /* 0x00000008048c723c */ /* 0x000fe2000000188c */
[----:B------:R-:W-:Y:S01]  /*6910*/  FADD.FTZ R99, R66, R99 ;  /* 0x0000006342637221 */ /* 0x000fe20000010000 */
[----:B------:R-:W-:Y:S01]  /*6920*/  MUFU.EX2 R101, R101 ;  /* 0x0000006500657308 */ /* 0x000fe20000000800 */
[----:B------:R-:W-:-:S02]  /*6930*/  FADD.FTZ R90, R62, R90 ;  /* 0x0000005a3e5a7221 */ /* 0x000fc40000010000 */
[----:B------:R-:W-:Y:S02]  /*6940*/  FADD.FTZ R86, R64, R86 ;  /* 0x0000005640567221 */ /* 0x000fe40000010000 */
[----:B------:R-:W-:Y:S01]  /*6950*/  FADD.FTZ R96, R76, R96 ;  /* 0x000000604c607221 */ /* 0x000fe20000010000 */
[C---:B------:R-:W-:Y:S01]  /*6960*/  HMMA.16816.F32 R152, R4.reuse, R14, R152 ;  /* 0x0000000e0498723c */ /* 0x040fe20000001898 */
[----:B------:R-:W-:Y:S01]  /*6970*/  FADD.FTZ R99, R63, R99 ;  /* 0x000000633f637221 */ /* 0x000fe20000010000 */
[----:B------:R-:W3:Y:S01]  /*6980*/  MUFU.EX2 R105, R105 ;  /* 0x0000006900697308 */ /* 0x000ee20000000800 */
[----:B------:R-:W-:Y:S02]  /*6990*/  FADD.FTZ R90, R61, R90 ;  /* 0x0000005a3d5a7221 */ /* 0x000fe40000010000 */
[----:B--2---:R-:W-:Y:S02]  /*69a0*/  FADD.FTZ R86, R85, R86 ;  /* 0x0000005655567221 */ /* 0x004fe40000010000 */
[----:B------:R-:W-:Y:S01]  /*69b0*/  FADD.FTZ R99, R60, R99 ;  /* 0x000000633c637221 */ /* 0x000fe20000010000 */
[----:B------:R-:W-:Y:S01]  /*69c0*/  HMMA.16816.F32 R136, R4, R10, R136 ;  /* 0x0000000a0488723c */ /* 0x000fe20000001888 */
[----:B------:R-:W-:Y:S01]  /*69d0*/  FADD.FTZ R90, R37, R90 ;  /* 0x0000005a255a7221 */ /* 0x000fe20000010000 */
[----:B------:R-:W2:Y:S01]  /*69e0*/  MUFU.EX2 R102, R102 ;  /* 0x0000006600667308 */ /* 0x000ea20000000800 */
[----:B-1----:R-:W-:-:S02]  /*69f0*/  FADD.FTZ R86, R84, R86 ;  /* 0x0000005654567221 */ /* 0x002fc40000010000 */
[----:B------:R-:W-:Y:S02]  /*6a00*/  FADD.FTZ R99, R59, R99 ;  /* 0x000000633b637221 */ /* 0x000fe40000010000 */
[----:B------:R-:W-:Y:S01]  /*6a10*/  F2FP.PACK_AB R4, R74, R75 ;  /* 0x0000004b4a04723e */ /* 0x000fe200000000ff */
[----:B------:R-:W-:Y:S01]  /*6a20*/  FADD.FTZ R90, R35, R90 ;  /* 0x0000005a235a7221 */ /* 0x000fe20000010000 */
[----:B------:R-:W-:Y:S01]  /*6a30*/  F2FP.PACK_AB R5, R72, R73 ;  /* 0x000000494805723e */ /* 0x000fe200000000ff */
[----:B------:R-:W1:Y:S01]  /*6a40*/  MUFU.EX2 R108, R108 ;  /* 0x0000006c006c7308 */ /* 0x000e620000000800 */
[----:B------:R-:W-:Y:S01]  /*6a50*/  F2FP.PACK_AB R6, R66, R67 ;  /* 0x000000434206723e */ /* 0x000fe200000000ff */
[----:B---3--:R-:W-:Y:S01]  /*6a60*/  FADD.FTZ R96, R105, R96 ;  /* 0x0000006069607221 */ /* 0x008fe20000010000 */
[----:B------:R-:W-:Y:S01]  /*6a70*/  F2FP.PACK_AB R7, R62, R65 ;  /* 0x000000413e07723e */ /* 0x000fe200000000ff */
[----:B------:R-:W-:Y:S02]  /*6a80*/  FADD.FTZ R86, R98, R86 ;  /* 0x0000005662567221 */ /* 0x000fe40000010000 */
[----:B------:R-:W-:-:S02]  /*6a90*/  FADD.FTZ R99, R58, R99 ;  /* 0x000000633a637221 */ /* 0x000fc40000010000 */
[----:B------:R-:W3:Y:S01]  /*6aa0*/  MUFU.EX2 R112, R112 ;  /* 0x0000007000707308 */ /* 0x000ee20000000800 */
[----:B--2---:R-:W-:Y:S01]  /*6ab0*/  FADD.FTZ R96, R102, R96 ;  /* 0x0000006066607221 */ /* 0x004fe20000010000 */
[C---:B------:R-:W-:Y:S01]  /*6ac0*/  HMMA.16816.F32 R160, R4.reuse, R12, R160 ;  /* 0x0000000c04a0723c */ /* 0x040fe200000018a0 */
[----:B------:R-:W-:Y:S02]  /*6ad0*/  FADD.FTZ R90, R34, R90 ;  /* 0x0000005a225a7221 */ /* 0x000fe40000010000 */
[----:B------:R-:W-:Y:S02]  /*6ae0*/  FADD.FTZ R86, R101, R86 ;  /* 0x0000005665567221 */ /* 0x000fe40000010000 */
[----:B------:R-:W-:Y:S01]  /*6af0*/  FFMA.FTZ R170, R170, c[0x0][0x23c], -R122 ;  /* 0x00008f00aaaa7a23 */ /* 0x000fe2000001087a */
[----:B------:R-:W2:Y:S01]  /*6b00*/  MUFU.EX2 R115, R115 ;  /* 0x0000007300737308 */ /* 0x000ea20000000800 */
[----:B-1----:R-:W-:Y:S01]  /*6b10*/  FADD.FTZ R96, R108, R96 ;  /* 0x000000606c607221 */ /* 0x002fe20000010000 */
[----:B------:R-:W-:Y:S01]  /*6b20*/  HMMA.16816.F32 R144, R4, R8, R144 ;  /* 0x000000080490723c */ /* 0x000fe20000001890 */
[----:B------:R-:W-:-:S02]  /*6b30*/  FFMA.FTZ R166, R166, c[0x0][0x23c], -R122 ;  /* 0x00008f00a6a67a23 */ /* 0x000fc4000001087a */
[--C-:B------:R-:W-:Y:S02]  /*6b40*/  FFMA.FTZ R169, R169, c[0x0][0x23c], -R122.reuse ;  /* 0x00008f00a9a97a23 */ /* 0x100fe4000001087a */
[----:B------:R-:W-:Y:S01]  /*6b50*/  FFMA.FTZ R168, R168, c[0x0][0x23c], -R122 ;  /* 0x00008f00a8a87a23 */ /* 0x000fe2000001087a */
[----:B------:R-:W1:Y:S01]  /*6b60*/  MUFU.EX2 R118, R118 ;  /* 0x0000007600767308 */ /* 0x000e620000000800 */
[----:B---3--:R-:W-:Y:S01]  /*6b70*/  FADD.FTZ R96, R112, R96 ;  /* 0x0000006070607221 */ /* 0x008fe20000010000 */
[C---:B------:R-:W-:Y:S01]  /*6b80*/  HMMA.16816.F32 R148, R4.reuse, R14, R148 ;  /* 0x0000000e0494723c */ /* 0x040fe20000001894 */
[----:B------:R-:W3:Y:S01]  /*6b90*/  LDSM.16.MT88.4 R12, [R212+0x4c00] ;  /* 0x004c0000d40c783b */ /* 0x000ee20000004200 */
[--C-:B------:R-:W-:Y:S02]  /*6ba0*/  FFMA.FTZ R131, R131, c[0x0][0x23c], -R111.reuse ;  /* 0x00008f0083837a23 */ /* 0x100fe4000001086f */
[--C-:B------:R-:W-:Y:S02]  /*6bb0*/  FFMA.FTZ R128, R128, c[0x0][0x23c], -R111.reuse ;  /* 0x00008f0080807a23 */ /* 0x100fe4000001086f */
[----:B------:R-:W4:Y:S01]  /*6bc0*/  MUFU.EX2 R121, R121 ;  /* 0x0000007900797308 */ /* 0x000f220000000800 */
[--C-:B------:R-:W-:Y:S01]  /*6bd0*/  FFMA.FTZ R127, R127, c[0x0][0x23c], -R111.reuse ;  /* 0x00008f007f7f7a23 */ /* 0x100fe2000001086f */
[----:B------:R-:W-:Y:S01]  /*6be0*/  HMMA.16816.F32 R132, R4, R10, R132 ;  /* 0x0000000a0484723c */ /* 0x000fe20000001884 */
[----:B------:R-:W5:Y:S01]  /*6bf0*/  LDSM.16.MT88.4 R8, [R211+0x4c00] ;  /* 0x004c0000d308783b */ /* 0x000f620000004200 */
[----:B------:R-:W-:-:S02]  /*6c00*/  FFMA.FTZ R124, R124, c[0x0][0x23c], -R111 ;  /* 0x00008f007c7c7a23 */ /* 0x000fc4000001086f */
[----:B------:R-:W-:Y:S02]  /*6c10*/  FADD.FTZ R99, R57, R99 ;  /* 0x0000006339637221 */ /* 0x000fe40000010000 */
[----:B------:R-:W4:Y:S01]  /*6c20*/  MUFU.EX2 R123, R123 ;  /* 0x0000007b007b7308 */ /* 0x000f220000000800 */
[----:B------:R-:W-:Y:S01]  /*6c30*/  F2FP.PACK_AB R4, R84, R85 ;  /* 0x000000555404723e */ /* 0x000fe200000000ff */
[----:B------:R-:W-:Y:S01]  /*6c40*/  FADD.FTZ R90, R33, R90 ;  /* 0x0000005a215a7221 */ /* 0x000fe20000010000 */
[----:B------:R-:W-:Y:S01]  /*6c50*/  F2FP.PACK_AB R5, R102, R105 ;  /* 0x000000696605723e */ /* 0x000fe200000000ff */
[----:B--2---:R-:W-:Y:S01]  /*6c60*/  FADD.FTZ R86, R115, R86 ;  /* 0x0000005673567221 */ /* 0x004fe20000010000 */
[----:B------:R-:W-:Y:S01]  /*6c70*/  F2FP.PACK_AB R6, R101, R98 ;  /* 0x000000626506723e */ /* 0x000fe200000000ff */
[----:B------:R-:W-:Y:S01]  /*6c80*/  FADD.FTZ R99, R56, R99 ;  /* 0x0000006338637221 */ /* 0x000fe20000010000 */
[----:B------:R-:W-:Y:S01]  /*6c90*/  F2FP.PACK_AB R7, R112, R108 ;  /* 0x0000006c7007723e */ /* 0x000fe200000000ff */
[----:B------:R-:W2:Y:S01]  /*6ca0*/  MUFU.EX2 R126, R126 ;  /* 0x0000007e007e7308 */ /* 0x000ea20000000800 */
[----:B------:R-:W-:-:S02]  /*6cb0*/  FADD.FTZ R90, R32, R90 ;  /* 0x0000005a205a7221 */ /* 0x000fc40000010000 */
[----:B-1----:R-:W-:Y:S02]  /*6cc0*/  FADD.FTZ R86, R118, R86 ;  /* 0x0000005676567221 */ /* 0x002fe40000010000 */
[----:B------:R-:W-:Y:S01]  /*6cd0*/  FADD.FTZ R99, R55, R99 ;  /* 0x0000006337637221 */ /* 0x000fe20000010000 */
[C---:B------:R-:W-:Y:S01]  /*6ce0*/  HMMA.16816.F32 R156, R4.reuse, R20, R156 ;  /* 0x00000014049c723c */ /* 0x040fe2000000189c */
[----:B------:R-:W-:Y:S01]  /*6cf0*/  FADD.FTZ R90, R31, R90 ;  /* 0x0000005a1f5a7221 */ /* 0x000fe20000010000 */
[----:B------:R-:W1:Y:S01]  /*6d00*/  MUFU.EX2 R125, R125 ;  /* 0x0000007d007d7308 */ /* 0x000e620000000800 */
[----:B----4-:R-:W-:Y:S02]  /*6d10*/  FADD.FTZ R86, R121, R86 ;  /* 0x0000005679567221 */ /* 0x010fe40000010000 */
[----:B------:R-:W-:Y:S02]  /*6d20*/  FADD.FTZ R99, R54, R99 ;  /* 0x0000006336637221 */ /* 0x000fe40000010000 */
[----:B------:R-:W-:Y:S01]  /*6d30*/  FADD.FTZ R90, R30, R90 ;  /* 0x0000005a1e5a7221 */ /* 0x000fe20000010000 */
[----:B------:R-:W-:Y:S01]  /*6d40*/  HMMA.16816.F32 R140, R4, R16, R140 ;  /* 0x00000010048c723c */ /* 0x000fe2000000188c */
[----:B------:R-:W-:Y:S01]  /*6d50*/  FADD.FTZ R86, R123, R86 ;  /* 0x000000567b567221 */ /* 0x000fe20000010000 */
[----:B------:R-:W4:Y:S01]  /*6d60*/  MUFU.EX2 R130, R130 ;  /* 0x0000008200827308 */ /* 0x000f220000000800 */
[----:B--2---:R-:W-:-:S02]  /*6d70*/  FADD.FTZ R96, R126, R96 ;  /* 0x000000607e607221 */ /* 0x004fc40000010000 */
[----:B------:R-:W-:Y:S02]  /*6d80*/  FADD.FTZ R99, R53, R99 ;  /* 0x0000006335637221 */ /* 0x000fe40000010000 */
[----:B------:R-:W-:Y:S01]  /*6d90*/  FADD.FTZ R90, R29, R90 ;  /* 0x0000005a1d5a7221 */ /* 0x000fe20000010000 */
[C---:B------:R-:W-:Y:S01]  /*6da0*/  HMMA.16816.F32 R152, R4.reuse, R22, R152 ;  /* 0x000000160498723c */ /* 0x040fe20000001898 */
[----:B------:R-:W-:Y:S01]  /*6db0*/  FADD.FTZ R99, R52, R99 ;  /* 0x0000006334637221 */ /* 0x000fe20000010000 */
[----:B------:R-:W2:Y:S01]  /*6dc0*/  MUFU.EX2 R164, R164 ;  /* 0x000000a400a47308 */ /* 0x000ea20000000800 */
[----:B-1----:R-:W-:Y:S02]  /*6dd0*/  FADD.FTZ R96, R125, R96 ;  /* 0x000000607d607221 */ /* 0x002fe40000010000 */
[----:B------:R-:W-:Y:S02]  /*6de0*/  FADD.FTZ R90, R28, R90 ;  /* 0x0000005a1c5a7221 */ /* 0x000fe40000010000 */
[----:B------:R-:W-:Y:S01]  /*6df0*/  FADD.FTZ R99, R51, R99 ;  /* 0x0000006333637221 */ /* 0x000fe20000010000 */
[----:B------:R-:W-:Y:S01]  /*6e00*/  HMMA.16816.F32 R136, R4, R18, R136 ;  /* 0x000000120488723c */ /* 0x000fe20000001888 */
[----:B------:R-:W-:Y:S01]  /*6e10*/  FFMA.FTZ R120, R120, c[0x0][0x23c], -R122 ;  /* 0x00008f0078787a23 */ /* 0x000fe2000001087a */
[----:B------:R-:W1:Y:S01]  /*6e20*/  MUFU.EX2 R172, R172 ;  /* 0x000000ac00ac7308 */ /* 0x000e620000000800 */
[----:B----4-:R-:W-:-:S02]  /*6e30*/  FADD.FTZ R96, R130, R96 ;  /* 0x0000006082607221 */ /* 0x010fc40000010000 */
[----:B------:R-:W-:Y:S02]  /*6e40*/  FADD.FTZ R99, R50, R99 ;  /* 0x0000006332637221 */ /* 0x000fe40000010000 */
[----:B------:R-:W-:Y:S01]  /*6e50*/  F2FP.PACK_AB R4, R60, R63 ;  /* 0x0000003f3c04723e */ /* 0x000fe200000000ff */
[----:B------:R-:W-:Y:S01]  /*6e60*/  FFMA.FTZ R117, R117, c[0x0][0x23c], -R122 ;  /* 0x00008f0075757a23 */ /* 0x000fe2000001087a */
[----:B------:R-:W-:Y:S01]  /*6e70*/  F2FP.PACK_AB R5, R37, R61 ;  /* 0x0000003d2505723e */ /* 0x000fe200000000ff */
[----:B------:R-:W4:Y:S01]  /*6e80*/  MUFU.EX2 R173, R173 ;  /* 0x000000ad00ad7308 */ /* 0x000f220000000800 */
[----:B------:R-:W-:Y:S01]  /*6e90*/  F2FP.PACK_AB R6, R58, R59 ;  /* 0x0000003b3a06723e */ /* 0x000fe200000000ff */
[----:B--2---:R-:W-:Y:S01]  /*6ea0*/  FADD.FTZ R96, R164, R96 ;  /* 0x00000060a4607221 */ /* 0x004fe20000010000 */
[----:B------:R-:W-:Y:S01]  /*6eb0*/  F2FP.PACK_AB R7, R34, R35 ;  /* 0x000000232207723e */ /* 0x000fe200000000ff */
[----:B------:R-:W-:Y:S02]  /*6ec0*/  FADD.FTZ R99, R49, R99 ;  /* 0x0000006331637221 */ /* 0x000fe40000010000 */
[----:B------:R-:W-:-:S02]  /*6ed0*/  FFMA.FTZ R119, R119, c[0x0][0x23c], -R122 ;  /* 0x00008f0077777a23 */ /* 0x000fc4000001087a */
[----:B------:R-:W2:Y:S01]  /*6ee0*/  MUFU.EX2 R175, R175 ;  /* 0x000000af00af7308 */ /* 0x000ea20000000800 */
[----:B-1----:R-:W-:Y:S01]  /*6ef0*/  FADD.FTZ R86, R172, R86 ;  /* 0x00000056ac567221 */ /* 0x002fe20000010000 */
[C---:B------:R-:W-:Y:S01]  /*6f00*/  HMMA.16816.F32 R160, R4.reuse, R20, R160 ;  /* 0x0000001404a0723c */ /* 0x040fe200000018a0 */
[----:B------:R-:W-:Y:S02]  /*6f10*/  FFMA.FTZ R237, R116, c[0x0][0x23c], -R122 ;  /* 0x00008f0074ed7a23 */ /* 0x000fe4000001087a */
[--C-:B------:R-:W-:Y:S02]  /*6f20*/  FFMA.FTZ R113, R113, c[0x0][0x23c], -R111.reuse ;  /* 0x00008f0071717a23 */ /* 0x100fe4000001086f */
[--C-:B------:R-:W-:Y:S01]  /*6f30*/  FFMA.FTZ R110, R110, c[0x0][0x23c], -R111.reuse ;  /* 0x00008f006e6e7a23 */ /* 0x100fe2000001086f */
[----:B------:R-:W1:Y:S01]  /*6f40*/  MUFU.EX2 R176, R176 ;  /* 0x000000b000b07308 */ /* 0x000e620000000800 */
[----:B----4-:R-:W-:Y:S01]  /*6f50*/  FADD.FTZ R86, R173, R86 ;  /* 0x00000056ad567221 */ /* 0x010fe20000010000 */
[----:B------:R-:W-:Y:S01]  /*6f60*/  HMMA.16816.F32 R148, R4, R22, R148 ;  /* 0x000000160494723c */ /* 0x000fe20000001894 */
[----:B------:R-:W4:Y:S01]  /*6f70*/  LDSM.16.MT88.4 R20, [R212+0x5000] ;  /* 0x00500000d414783b */ /* 0x000f220000004200 */
[----:B------:R-:W-:-:S02]  /*6f80*/  FFMA.FTZ R236, R103, c[0x0][0x23c], -R111 ;  /* 0x00008f0067ec7a23 */ /* 0x000fc4000001086f */
[----:B------:R-:W-:Y:S02]  /*6f90*/  FADD.FTZ R99, R48, R99 ;  /* 0x0000006330637221 */ /* 0x000fe40000010000 */
[----:B------:R-:W3:Y:S01]  /*6fa0*/  MUFU.EX2 R184, R184 ;  /* 0x000000b800b87308 */ /* 0x000ee20000000800 */
[----:B--2---:R-:W-:Y:S01]  /*6fb0*/  FADD.FTZ R86, R175, R86 ;  /* 0x00000056af567221 */ /* 0x004fe20000010000 */
[----:B------:R-:W-:Y:S01]  /*6fc0*/  HMMA.16816.F32 R144, R4, R16, R144 ;  /* 0x000000100490723c */ /* 0x000fe20000001890 */
[----:B------:R-:W-:-:S04]  /*6fd0*/  FADD.FTZ R99, R47, R99 ;  /* 0x000000632f637221 */ /* 0x000fc80000010000 */
[----:B------:R-:W-:Y:S01]  /*6fe0*/  FADD.FTZ R99, R46, R99 ;  /* 0x000000632e637221 */ /* 0x000fe20000010000 */
[----:B------:R-:W2:Y:S01]  /*6ff0*/  MUFU.EX2 R179, R179 ;  /* 0x000000b300b37308 */ /* 0x000ea20000000800 */
[----:B-1----:R-:W-:Y:S01]  /*7000*/  FADD.FTZ R86, R176, R86 ;  /* 0x00000056b0567221 */ /* 0x002fe20000010000 */
[----:B------:R-:W-:Y:S01]  /*7010*/  HMMA.16816.F32 R132, R4, R18, R132 ;  /* 0x000000120484723c */ /* 0x000fe20000001884 */
[----:B------:R-:W1:Y:S05]  /*7020*/  LDSM.16.MT88.4 R16, [R211+0x5000] ;  /* 0x00500000d310783b */ /* 0x000e6a0000004200 */
[----:B------:R-:W5:Y:S01]  /*7030*/  MUFU.EX2 R188, R188 ;  /* 0x000000bc00bc7308 */ /* 0x000f620000000800 */
[----:B------:R-:W-:Y:S01]  /*7040*/  F2FP.PACK_AB R4, R118, R115 ;  /* 0x000000737604723e */ /* 0x000fe200000000ff */
[----:B---3--:R-:W-:Y:S01]  /*7050*/  FADD.FTZ R96, R184, R96 ;  /* 0x00000060b8607221 */ /* 0x008fe20000010000 */
[----:B------:R-:W-:-:S02]  /*7060*/  F2FP.PACK_AB R5, R125, R126 ;  /* 0x0000007e7d05723e */ /* 0x000fc400000000ff */
[----:B------:R-:W-:Y:S02]  /*7070*/  F2FP.PACK_AB R6, R123, R121 ;  /* 0x000000797b06723e */ /* 0x000fe400000000ff */
[----:B------:R-:W-:Y:S01]  /*7080*/  F2FP.PACK_AB R7, R164, R130 ;  /* 0x00000082a407723e */ /* 0x000fe200000000ff */
[----:B------:R-:W3:Y:S01]  /*7090*/  MUFU.EX2 R189, R189 ;  /* 0x000000bd00bd7308 */ /* 0x000ee20000000800 */
[----:B--2---:R-:W-:-:S05]  /*70a0*/  FADD.FTZ R96, R179, R96 ;  /* 0x00000060b3607221 */ /* 0x004fca0000010000 */
[----:B------:R-:W-:Y:S02]  /*70b0*/  HMMA.16816.F32 R156, R4, R12, R156 ;  /* 0x0000000c049c723c */ /* 0x000fe4000000189c */
[----:B------:R-:W2:Y:S01]  /*70c0*/  MUFU.EX2 R27, R27 ;  /* 0x0000001b001b7308 */ /* 0x000ea20000000800 */
[----:B-----5:R-:W-:-:S05]  /*70d0*/  FADD.FTZ R96, R188, R96 ;  /* 0x00000060bc607221 */ /* 0x020fca0000010000 */
[----:B------:R-:W-:Y:S02]  /*70e0*/  HMMA.16816.F32 R152, R4, R14, R152 ;  /* 0x0000000e0498723c */ /* 0x000fe40000001898 */
[----:B------:R-:W5:Y:S01]  /*70f0*/  MUFU.EX2 R26, R26 ;  /* 0x0000001a001a7308 */ /* 0x000f620000000800 */
[----:B---3--:R-:W-:-:S05]  /*7100*/  FADD.FTZ R96, R189, R96 ;  /* 0x00000060bd607221 */ /* 0x008fca0000010000 */
[----:B------:R-:W-:Y:S02]  /*7110*/  HMMA.16816.F32 R140, R4, R8, R140 ;  /* 0x00000008048c723c */ /* 0x000fe4000000188c */
[----:B------:R-:W3:Y:S01]  /*7120*/  MUFU.EX2 R190, R190 ;  /* 0x000000be00be7308 */ /* 0x000ee20000000800 */
[----:B--2---:R-:W-:-:S05]  /*7130*/  FADD.FTZ R90, R27, R90 ;  /* 0x0000005a1b5a7221 */ /* 0x004fca0000010000 */
[----:B------:R-:W-:Y:S02]  /*7140*/  HMMA.16816.F32 R136, R4, R10, R136 ;  /* 0x0000000a0488723c */ /* 0x000fe40000001888 */
[----:B------:R-:W2:Y:S01]  /*7150*/  MUFU.EX2 R187, R187 ;  /* 0x000000bb00bb7308 */ /* 0x000ea20000000800 */
[----:B-----5:R-:W-:-:S04]  /*7160*/  FADD.FTZ R90, R26, R90 ;  /* 0x0000005a1a5a7221 */ /* 0x020fc80000010000 */
[----:B------:R-:W-:Y:S02]  /*7170*/  F2FP.PACK_AB R4, R56, R57 ;  /* 0x000000393804723e */ /* 0x000fe400000000ff */
[----:B------:R-:W-:Y:S01]  /*7180*/  F2FP.PACK_AB R5, R32, R33 ;  /* 0x000000212005723e */ /* 0x000fe200000000ff */
[----:B------:R-:W5:Y:S01]  /*7190*/  MUFU.EX2 R186, R186 ;  /* 0x000000ba00ba7308 */ /* 0x000f620000000800 */
[----:B------:R-:W-:Y:S01]  /*71a0*/  F2FP.PACK_AB R6, R54, R55 ;  /* 0x000000373606723e */ /* 0x000fe200000000ff */
[----:B---3--:R-:W-:Y:S01]  /*71b0*/  FADD.FTZ R86, R190, R86 ;  /* 0x00000056be567221 */ /* 0x008fe20000010000 */
[----:B------:R-:W-:-:S05]  /*71c0*/  F2FP.PACK_AB R7, R30, R31 ;  /* 0x0000001f1e07723e */ /* 0x000fca00000000ff */
[----:B------:R-:W3:Y:S01]  /*71d0*/  MUFU.EX2 R185, R185 ;  /* 0x000000b900b97308 */ /* 0x000ee20000000800 */
[----:B--2---:R-:W-:Y:S01]  /*71e0*/  FADD.FTZ R86, R187, R86 ;  /* 0x00000056bb567221 */ /* 0x004fe20000010000 */
[C---:B------:R-:W-:Y:S06]  /*71f0*/  HMMA.16816.F32 R160, R4.reuse, R12, R160 ;  /* 0x0000000c04a0723c */ /* 0x040fec00000018a0 */
[----:B------:R-:W2:Y:S01]  /*7200*/  MUFU.EX2 R177, R177 ;  /* 0x000000b100b17308 */ /* 0x000ea20000000800 */
[----:B-----5:R-:W-:Y:S01]  /*7210*/  FADD.FTZ R86, R186, R86 ;  /* 0x00000056ba567221 */ /* 0x020fe20000010000 */
[C---:B------:R-:W-:Y:S01]  /*7220*/  HMMA.16816.F32 R148, R4.reuse, R14, R148 ;  /* 0x0000000e0494723c */ /* 0x040fe20000001894 */
[----:B------:R-:W5:Y:S05]  /*7230*/  LDSM.16.MT88.4 R12, [R212+0x5400] ;  /* 0x00540000d40c783b */ /* 0x000f6a0000004200 */
[----:B------:R-:W1:Y:S01]  /*7240*/  MUFU.EX2 R174, R174 ;  /* 0x000000ae00ae7308 */ /* 0x000e620000000800 */
[----:B---3--:R-:W-:Y:S01]  /*7250*/  FADD.FTZ R86, R185, R86 ;  /* 0x00000056b9567221 */ /* 0x008fe20000010000 */
[C---:B------:R-:W-:Y:S06]  /*7260*/  HMMA.16816.F32 R144, R4.reuse, R8, R144 ;  /* 0x000000080490723c */ /* 0x040fec0000001890 */
[----:B------:R-:W3:Y:S01]  /*7270*/  MUFU.EX2 R171, R171 ;  /* 0x000000ab00ab7308 */ /* 0x000ee20000000800 */
[----:B--2---:R-:W-:Y:S01]  /*7280*/  FADD.FTZ R96, R177, R96 ;  /* 0x00000060b1607221 */ /* 0x004fe20000010000 */
[----:B------:R-:W-:Y:S01]  /*7290*/  HMMA.16816.F32 R132, R4, R10, R132 ;  /* 0x0000000a0484723c */ /* 0x000fe20000001884 */
[----:B------:R-:W2:Y:S05]  /*72a0*/  LDSM.16.MT88.4 R8, [R211+0x5400] ;  /* 0x00540000d308783b */ /* 0x000eaa0000004200 */
[----:B------:R-:W4:Y:S01]  /*72b0*/  MUFU.EX2 R167, R167 ;  /* 0x000000a700a77308 */ /* 0x000f220000000800 */
[----:B------:R-:W-:Y:S01]  /*72c0*/  F2FP.PACK_AB R4, R173, R172 ;  /* 0x000000acad04723e */ /* 0x000fe200000000ff */
[----:B-1----:R-:W-:Y:S01]  /*72d0*/  FADD.FTZ R96, R174, R96 ;  /* 0x00000060ae607221 */ /* 0x002fe20000010000 */
[----:B------:R-:W-:-:S02]  /*72e0*/  F2FP.PACK_AB R5, R179, R184 ;  /* 0x000000b8b305723e */ /* 0x000fc400000000ff */
[----:B------:R-:W-:Y:S02]  /*72f0*/  F2FP.PACK_AB R6, R176, R175 ;  /* 0x000000afb006723e */ /* 0x000fe400000000ff */
[----:B------:R-:W-:Y:S01]  /*7300*/  F2FP.PACK_AB R7, R189, R188 ;  /* 0x000000bcbd07723e */ /* 0x000fe200000000ff */
[----:B------:R-:W1:Y:S01]  /*7310*/  MUFU.EX2 R25, R25 ;  /* 0x0000001900197308 */ /* 0x000e620000000800 */
[----:B---3--:R-:W-:-:S05]  /*7320*/  FADD.FTZ R96, R171, R96 ;  /* 0x00000060ab607221 */ /* 0x008fca0000010000 */
[----:B----4-:R-:W-:Y:S02]  /*7330*/  HMMA.16816.F32 R156, R4, R20, R156 ;  /* 0x00000014049c723c */ /* 0x010fe4000000189c */
[----:B------:R-:W3:Y:S01]  /*7340*/  MUFU.EX2 R24, R24 ;  /* 0x0000001800187308 */ /* 0x000ee20000000800 */
[----:B------:R-:W-:-:S05]  /*7350*/  FADD.FTZ R96, R167, R96 ;  /* 0x00000060a7607221 */ /* 0x000fca0000010000 */
[----:B------:R-:W-:Y:S02]  /*7360*/  HMMA.16816.F32 R152, R4, R22, R152 ;  /* 0x000000160498723c */ /* 0x000fe40000001898 */
[----:B------:R-:W4:Y:S01]  /*7370*/  MUFU.EX2 R71, R71 ;  /* 0x0000004700477308 */ /* 0x000f220000000800 */
[----:B-1----:R-:W-:-:S05]  /*7380*/  FADD.FTZ R90, R25, R90 ;  /* 0x0000005a195a7221 */ /* 0x002fca0000010000 */
[----:B------:R-:W-:Y:S02]  /*7390*/  HMMA.16816.F32 R140, R4, R16, R140 ;  /* 0x00000010048c723c */ /* 0x000fe4000000188c */
[----:B------:R-:W1:Y:S01]  /*73a0*/  MUFU.EX2 R114, R114 ;  /* 0x0000007200727308 */ /* 0x000e620000000800 */
[----:B---3--:R-:W-:-:S05]  /*73b0*/  FADD.FTZ R90, R24, R90 ;  /* 0x0000005a185a7221 */ /* 0x008fca0000010000 */
[----:B------:R-:W-:Y:S02]  /*73c0*/  HMMA.16816.F32 R136, R4, R18, R136 ;  /* 0x000000120488723c */ /* 0x000fe40000001888 */
[----:B------:R-:W3:Y:S01]  /*73d0*/  MUFU.EX2 R170, R170 ;  /* 0x000000aa00aa7308 */ /* 0x000ee20000000800 */
[----:B----4-:R-:W-:-:S04]  /*73e0*/  FADD.FTZ R90, R71, R90 ;  /* 0x0000005a475a7221 */ /* 0x010fc80000010000 */
[----:B------:R-:W-:Y:S02]  /*73f0*/  F2FP.PACK_AB R4, R52, R53 ;  /* 0x000000353404723e */ /* 0x000fe400000000ff */
[----:B------:R-:W-:Y:S01]  /*7400*/  F2FP.PACK_AB R5, R28, R29 ;  /* 0x0000001d1c05723e */ /* 0x000fe200000000ff */
[----:B------:R-:W4:Y:S01]  /*7410*/  MUFU.EX2 R166, R166 ;  /* 0x000000a600a67308 */ /* 0x000f220000000800 */
[----:B------:R-:W-:Y:S01]  /*7420*/  F2FP.PACK_AB R6, R50, R51 ;  /* 0x000000333206723e */ /* 0x000fe200000000ff */
[----:B-1----:R-:W-:Y:S01]  /*7430*/  FADD.FTZ R90, R114, R90 ;  /* 0x0000005a725a7221 */ /* 0x002fe20000010000 */
[----:B------:R-:W-:-:S05]  /*7440*/  F2FP.PACK_AB R7, R26, R27 ;  /* 0x0000001b1a07723e */ /* 0x000fca00000000ff */
[----:B------:R-:W1:Y:S01]  /*7450*/  MUFU.EX2 R169, R169 ;  /* 0x000000a900a97308 */ /* 0x000e620000000800 */
[----:B---3--:R-:W-:Y:S01]  /*7460*/  FADD.FTZ R86, R170, R86 ;  /* 0x00000056aa567221 */ /* 0x008fe20000010000 */
[C---:B------:R-:W-:Y:S06]  /*7470*/  HMMA.16816.F32 R160, R4.reuse, R20, R160 ;  /* 0x0000001404a0723c */ /* 0x040fec00000018a0 */
[----:B------:R-:W3:Y:S01]  /*7480*/  MUFU.EX2 R168, R168 ;  /* 0x000000a800a87308 */ /* 0x000ee20000000800 */
[----:B----4-:R-:W-:Y:S01]  /*7490*/  FADD.FTZ R86, R166, R86 ;  /* 0x00000056a6567221 */ /* 0x010fe20000010000 */
[C---:B------:R-:W-:Y:S01]  /*74a0*/  HMMA.16816.F32 R148, R4.reuse, R22, R148 ;  /* 0x000000160494723c */ /* 0x040fe20000001894 */
[----:B------:R-:W4:Y:S05]  /*74b0*/  LDSM.16.MT88.4 R20, [R212+0x5800] ;  /* 0x00580000d414783b */ /* 0x000f2a0000004200 */
[----:B------:R-:W2:Y:S01]  /*74c0*/  MUFU.EX2 R131, R131 ;  /* 0x0000008300837308 */ /* 0x000ea20000000800 */
[----:B-1----:R-:W-:Y:S01]  /*74d0*/  FADD.FTZ R86, R169, R86 ;  /* 0x00000056a9567221 */ /* 0x002fe20000010000 */
[C---:B------:R-:W-:Y:S06]  /*74e0*/  HMMA.16816.F32 R144, R4.reuse, R16, R144 ;  /* 0x000000100490723c */ /* 0x040fec0000001890 */
[----:B------:R-:W1:Y:S01]  /*74f0*/  MUFU.EX2 R128, R128 ;  /* 0x0000008000807308 */ /* 0x000e620000000800 */
[----:B---3--:R-:W-:Y:S01]  /*7500*/  FADD.FTZ R86, R168, R86 ;  /* 0x00000056a8567221 */ /* 0x008fe20000010000 */
[----:B------:R-:W-:Y:S01]  /*7510*/  HMMA.16816.F32 R132, R4, R18, R132 ;  /* 0x000000120484723c */ /* 0x000fe20000001884 */
[----:B------:R-:W3:Y:S05]  /*7520*/  LDSM.16.MT88.4 R16, [R211+0x5800] ;  /* 0x00580000d310783b */ /* 0x000eea0000004200 */
[----:B------:R-:W4:Y:S01]  /*7530*/  MUFU.EX2 R127, R127 ;  /* 0x0000007f007f7308 */ /* 0x000f220000000800 */
[----:B------:R-:W-:Y:S01]  /*7540*/  F2FP.PACK_AB R4, R187, R190 ;  /* 0x000000bebb04723e */ /* 0x000fe200000000ff */
[----:B--2---:R-:W-:Y:S01]  /*7550*/  FADD.FTZ R96, R131, R96 ;  /* 0x0000006083607221 */ /* 0x004fe20000010000 */
[----:B------:R-:W-:-:S02]  /*7560*/  F2FP.PACK_AB R5, R174, R177 ;  /* 0x000000b1ae05723e */ /* 0x000fc400000000ff */
[----:B------:R-:W-:Y:S02]  /*7570*/  F2FP.PACK_AB R6, R185, R186 ;  /* 0x000000bab906723e */ /* 0x000fe400000000ff */
[----:B------:R-:W-:Y:S01]  /*7580*/  F2FP.PACK_AB R7, R167, R171 ;  /* 0x000000aba707723e */ /* 0x000fe200000000ff */
[----:B------:R-:W2:Y:S01]  /*7590*/  MUFU.EX2 R124, R124 ;  /* 0x0000007c007c7308 */ /* 0x000ea20000000800 */
[----:B-1----:R-:W-:-:S05]  /*75a0*/  FADD.FTZ R96, R128, R96 ;  /* 0x0000006080607221 */ /* 0x002fca0000010000 */
[----:B-----5:R-:W-:Y:S02]  /*75b0*/  HMMA.16816.F32 R156, R4, R12, R156 ;  /* 0x0000000c049c723c */ /* 0x020fe4000000189c */
[----:B------:R-:W1:Y:S01]  /*75c0*/  MUFU.EX2 R45, R45 ;  /* 0x0000002d002d7308 */ /* 0x000e620000000800 */
[----:B----4-:R-:W-:-:S05]  /*75d0*/  FADD.FTZ R96, R127, R96 ;  /* 0x000000607f607221 */ /* 0x010fca0000010000 */
[----:B------:R-:W-:Y:S02]  /*75e0*/  HMMA.16816.F32 R152, R4, R14, R152 ;  /* 0x0000000e0498723c */ /* 0x000fe40000001898 */
[----:B------:R-:W4:Y:S01]  /*75f0*/  MUFU.EX2 R44, R44 ;  /* 0x0000002c002c7308 */ /* 0x000f220000000800 */
[----:B--2---:R-:W-:-:S05]  /*7600*/  FADD.FTZ R96, R124, R96 ;  /* 0x000000607c607221 */ /* 0x004fca0000010000 */
[----:B------:R-:W-:Y:S02]  /*7610*/  HMMA.16816.F32 R140, R4, R8, R140 ;  /* 0x00000008048c723c */ /* 0x000fe4000000188c */
[----:B------:R-:W2:Y:S01]  /*7620*/  MUFU.EX2 R43, R43 ;  /* 0x0000002b002b7308 */ /* 0x000ea20000000800 */
[----:B-1----:R-:W-:-:S05]  /*7630*/  FADD.FTZ R99, R45, R99 ;  /* 0x000000632d637221 */ /* 0x002fca0000010000 */
[----:B------:R-:W-:Y:S02]  /*7640*/  HMMA.16816.F32 R136, R4, R10, R136 ;  /* 0x0000000a0488723c */ /* 0x000fe40000001888 */
[----:B------:R-:W1:Y:S01]  /*7650*/  MUFU.EX2 R42, R42 ;  /* 0x0000002a002a7308 */ /* 0x000e620000000800 */
[----:B----4-:R-:W-:-:S04]  /*7660*/  FADD.FTZ R99, R44, R99 ;  /* 0x000000632c637221 */ /* 0x010fc80000010000 */
[----:B------:R-:W-:Y:S02]  /*7670*/  F2FP.PACK_AB R4, R48, R49 ;  /* 0x000000313004723e */ /* 0x000fe400000000ff */
[----:B------:R-:W-:Y:S01]  /*7680*/  F2FP.PACK_AB R5, R24, R25 ;  /* 0x000000191805723e */ /* 0x000fe200000000ff */
[----:B------:R-:W4:Y:S01]  /*7690*/  MUFU.EX2 R165, R165 ;  /* 0x000000a500a57308 */ /* 0x000f220000000800 */
[----:B------:R-:W-:Y:S01]  /*76a0*/  F2FP.PACK_AB R6, R46, R47 ;  /* 0x0000002f2e06723e */ /* 0x000fe200000000ff */
[----:B--2---:R-:W-:Y:S01]  /*76b0*/  FADD.FTZ R99, R43, R99 ;  /* 0x000000632b637221 */ /* 0x004fe20000010000 */
[----:B------:R-:W-:-:S05]  /*76c0*/  F2FP.PACK_AB R7, R114, R71 ;  /* 0x000000477207723e */ /* 0x000fca00000000ff */
[----:B------:R-:W2:Y:S01]  /*76d0*/  MUFU.EX2 R191, R191 ;  /* 0x000000bf00bf7308 */ /* 0x000ea20000000800 */
[----:B-1----:R-:W-:Y:S01]  /*76e0*/  FADD.FTZ R99, R42, R99 ;  /* 0x000000632a637221 */ /* 0x002fe20000010000 */
[C---:B------:R-:W-:Y:S06]  /*76f0*/  HMMA.16816.F32 R160, R4.reuse, R12, R160 ;  /* 0x0000000c04a0723c */ /* 0x040fec00000018a0 */
[----:B------:R-:W1:Y:S01]  /*7700*/  MUFU.EX2 R178, R178 ;  /* 0x000000b200b27308 */ /* 0x000e620000000800 */
[----:B----4-:R-:W-:Y:S01]  /*7710*/  FADD.FTZ R90, R165, R90 ;  /* 0x0000005aa55a7221 */ /* 0x010fe20000010000 */
[C---:B------:R-:W-:Y:S06]  /*7720*/  HMMA.16816.F32 R144, R4.reuse, R8, R144 ;  /* 0x000000080490723c */ /* 0x040fec0000001890 */
[----:B------:R-:W4:Y:S01]  /*7730*/  MUFU.EX2 R129, R129 ;  /* 0x0000008100817308 */ /* 0x000f220000000800 */
[----:B--2---:R-:W-:Y:S01]  /*7740*/  FADD.FTZ R90, R191, R90 ;  /* 0x0000005abf5a7221 */ /* 0x004fe20000010000 */
[C---:B------:R-:W-:Y:S01]  /*7750*/  HMMA.16816.F32 R148, R4.reuse, R14, R148 ;  /* 0x0000000e0494723c */ /* 0x040fe20000001894 */
[----:B------:R-:W2:Y:S05]  /*7760*/  LDSM.16.MT88.4 R12, [R212+0x5c00] ;  /* 0x005c0000d40c783b */ /* 0x000eaa0000004200 */
[----:B------:R-:W5:Y:S01]  /*7770*/  MUFU.EX2 R120, R120 ;  /* 0x0000007800787308 */ /* 0x000f620000000800 */
[----:B-1----:R-:W-:Y:S01]  /*7780*/  FADD.FTZ R90, R178, R90 ;  /* 0x0000005ab25a7221 */ /* 0x002fe20000010000 */
[----:B------:R-:W-:Y:S01]  /*7790*/  HMMA.16816.F32 R132, R4, R10, R132 ;  /* 0x0000000a0484723c */ /* 0x000fe20000001884 */
[----:B------:R-:W1:Y:S05]  /*77a0*/  LDSM.16.MT88.4 R8, [R211+0x5c00] ;  /* 0x005c0000d308783b */ /* 0x000e6a0000004200 */
[----:B------:R-:W3:Y:S01]  /*77b0*/  MUFU.EX2 R117, R117 ;  /* 0x0000007500757308 */ /* 0x000ee20000000800 */
[----:B------:R-:W-:Y:S01]  /*77c0*/  F2FP.PACK_AB R4, R166, R170 ;  /* 0x000000aaa604723e */ /* 0x000fe200000000ff */
[----:B----4-:R-:W-:Y:S01]  /*77d0*/  FADD.FTZ R90, R129, R90 ;  /* 0x0000005a815a7221 */ /* 0x010fe20000010000 */
[----:B------:R-:W-:-:S02]  /*77e0*/  F2FP.PACK_AB R5, R128, R131 ;  /* 0x000000838005723e */ /* 0x000fc400000000ff */
[----:B------:R-:W-:Y:S02]  /*77f0*/  F2FP.PACK_AB R6, R168, R169 ;  /* 0x000000a9a806723e */ /* 0x000fe400000000ff */
[----:B------:R-:W-:Y:S01]  /*7800*/  F2FP.PACK_AB R7, R124, R127 ;  /* 0x0000007f7c07723e */ /* 0x000fe200000000ff */
[----:B------:R-:W4:Y:S01]  /*7810*/  MUFU.EX2 R119, R119 ;  /* 0x0000007700777308 */ /* 0x000f220000000800 */
[----:B-----5:R-:W-:-:S05]  /*7820*/  FADD.FTZ R86, R120, R86 ;  /* 0x0000005678567221 */ /* 0x020fca0000010000 */
[----:B------:R-:W-:Y:S02]  /*7830*/  HMMA.16816.F32 R156, R4, R20, R156 ;  /* 0x00000014049c723c */ /* 0x000fe4000000189c */
[----:B------:R-:W-:Y:S01]  /*7840*/  MUFU.EX2 R237, R237 ;  /* 0x000000ed00ed7308 */ /* 0x000fe20000000800 */
[----:B---3--:R-:W-:-:S05]  /*7850*/  FADD.FTZ R86, R117, R86 ;  /* 0x0000005675567221 */ /* 0x008fca0000010000 */
[----:B------:R-:W-:Y:S02]  /*7860*/  HMMA.16816.F32 R152, R4, R22, R152 ;  /* 0x000000160498723c */ /* 0x000fe40000001898 */
[----:B------:R-:W3:Y:S01]  /*7870*/  MUFU.EX2 R113, R113 ;  /* 0x0000007100717308 */ /* 0x000ee20000000800 */
[----:B----4-:R-:W-:-:S05]  /*7880*/  FADD.FTZ R86, R119, R86 ;  /* 0x0000005677567221 */ /* 0x010fca0000010000 */
[C---:B------:R-:W-:Y:S02]  /*7890*/  HMMA.16816.F32 R140, R4.reuse, R16, R140 ;  /* 0x00000010048c723c */ /* 0x040fe4000000188c */
[----:B------:R-:W4:Y:S06]  /*78a0*/  MUFU.EX2 R110, R110 ;  /* 0x0000006e006e7308 */ /* 0x000f2c0000000800 */
[----:B------:R-:W-:Y:S02]  /*78b0*/  HMMA.16816.F32 R136, R4, R18, R136 ;  /* 0x000000120488723c */ /* 0x000fe40000001888 */
[----:B------:R-:W-:Y:S01]  /*78c0*/  MUFU.EX2 R236, R236 ;  /* 0x000000ec00ec7308 */ /* 0x000fe20000000800 */
[----:B---3--:R-:W-:-:S04]  /*78d0*/  FADD.FTZ R96, R113, R96 ;  /* 0x0000006071607221 */ /* 0x008fc80000010000 */
[----:B------:R-:W-:Y:S02]  /*78e0*/  F2FP.PACK_AB R4, R44, R45 ;  /* 0x0000002d2c04723e */ /* 0x000fe400000000ff */
[----:B------:R-:W-:Y:S01]  /*78f0*/  F2FP.PACK_AB R5, R191, R165 ;  /* 0x000000a5bf05723e */ /* 0x000fe200000000ff */
[----:B------:R-:W3:Y:S01]  /*7900*/  MUFU.EX2 R41, R41 ;  /* 0x0000002900297308 */ /* 0x000ee20000000800 */
[----:B------:R-:W-:Y:S01]  /*7910*/  F2FP.PACK_AB R6, R42, R43 ;  /* 0x0000002b2a06723e */ /* 0x000fe200000000ff */
[----:B----4-:R-:W-:Y:S01]  /*7920*/  FADD.FTZ R96, R110, R96 ;  /* 0x000000606e607221 */ /* 0x010fe20000010000 */
[----:B------:R-:W-:-:S05]  /*7930*/  F2FP.PACK_AB R7, R129, R178 ;  /* 0x000000b28107723e */ /* 0x000fca00000000ff */
[----:B------:R-:W4:Y:S02]  /*7940*/  MUFU.EX2 R40, R40 ;  /* 0x0000002800287308 */ /* 0x000f240000000800 */
[C---:B------:R-:W-:Y:S06]  /*7950*/  HMMA.16816.F32 R160, R4.reuse, R20, R160 ;  /* 0x0000001404a0723c */ /* 0x040fec00000018a0 */
[----:B------:R-:W5:Y:S01]  /*7960*/  MUFU.EX2 R39, R39 ;  /* 0x0000002700277308 */ /* 0x000f620000000800 */
[----:B------:R-:W-:Y:S01]  /*7970*/  FFMA.FTZ R20, R106, c[0x0][0x23c], -R111 ;  /* 0x00008f006a147a23 */ /* 0x000fe2000001086f */
[----:B------:R-:W-:Y:S01]  /*7980*/  HMMA.16816.F32 R144, R4, R16, R144 ;  /* 0x000000100490723c */ /* 0x000fe20000001890 */
[----:B---3--:R-:W-:-:S05]  /*7990*/  FADD.FTZ R99, R41, R99 ;  /* 0x0000006329637221 */ /* 0x008fca0000010000 */
[----:B------:R-:W3:Y:S01]  /*79a0*/  MUFU.EX2 R20, R20 ;  /* 0x0000001400147308 */ /* 0x000ee20000000800 */
[--C-:B------:R-:W-:Y:S01]  /*79b0*/  FFMA.FTZ R16, R88, c[0x0][0x23c], -R109.reuse ;  /* 0x00008f0058107a23 */ /* 0x100fe2000001086d */
[----:B------:R-:W-:Y:S01]  /*79c0*/  HMMA.16816.F32 R148, R4, R22, R148 ;  /* 0x000000160494723c */ /* 0x000fe20000001894 */
[----:B------:R-:W-:Y:S02]  /*79d0*/  FFMA.FTZ R17, R95, c[0x0][0x23c], -R109 ;  /* 0x00008f005f117a23 */ /* 0x000fe4000001086d */
[----:B----4-:R-:W-:-:S03]  /*79e0*/  FADD.FTZ R99, R40, R99 ;  /* 0x0000006328637221 */ /* 0x010fc60000010000 */
[----:B------:R-:W4:Y:S01]  /*79f0*/  MUFU.EX2 R16, R16 ;  /* 0x0000001000107308 */ /* 0x000f220000000800 */
[----:B-----5:R-:W-:Y:S01]  /*7a00*/  FADD.FTZ R99, R39, R99 ;  /* 0x0000006327637221 */ /* 0x020fe20000010000 */
[----:B------:R-:W-:Y:S06]  /*7a10*/  HMMA.16816.F32 R132, R4, R18, R132 ;  /* 0x000000120484723c */ /* 0x000fec0000001884 */
[----:B------:R-:W5:Y:S01]  /*7a20*/  MUFU.EX2 R38, R38 ;  /* 0x0000002600267308 */ /* 0x000f620000000800 */
[----:B------:R-:W-:Y:S01]  /*7a30*/  F2FP.PACK_AB R4, R117, R120 ;  /* 0x000000787504723e */ /* 0x000fe200000000ff */
[----:B---3--:R-:W-:Y:S01]  /*7a40*/  FADD.FTZ R96, R20, R96 ;  /* 0x0000006014607221 */ /* 0x008fe20000010000 */
[----:B------:R-:W-:-:S02]  /*7a50*/  F2FP.PACK_AB R5, R110, R113 ;  /* 0x000000716e05723e */ /* 0x000fc400000000ff */
[C---:B------:R-:W-:Y:S01]  /*7a60*/  F2FP.PACK_AB R6, R237.reuse, R119 ;  /* 0x00000077ed06723e */ /* 0x040fe200000000ff */
[----:B------:R-:W-:Y:S01]  /*7a70*/  FADD.FTZ R237, R237, R86 ;  /* 0x00000056eded7221 */ /* 0x000fe20000010000 */
[----:B------:R-:W-:Y:S01]  /*7a80*/  F2FP.PACK_AB R7, R236, R20 ;  /* 0x00000014ec07723e */ /* 0x000fe200000000ff */
[----:B------:R-:W3:Y:S01]  /*7a90*/  MUFU.EX2 R17, R17 ;  /* 0x0000001100117308 */ /* 0x000ee20000000800 */
[----:B----4-:R-:W-:Y:S02]  /*7aa0*/  FADD.FTZ R90, R16, R90 ;  /* 0x0000005a105a7221 */ /* 0x010fe40000010000 */
[----:B------:R-:W-:-:S03]  /*7ab0*/  FADD.FTZ R236, R236, R96 ;  /* 0x00000060ecec7221 */ /* 0x000fc60000010000 */
[----:B--2---:R-:W-:Y:S02]  /*7ac0*/  HMMA.16816.F32 R156, R4, R12, R156 ;  /* 0x0000000c049c723c */ /* 0x004fe4000000189c */
[----:B------:R-:W2:Y:S01]  /*7ad0*/  MUFU.EX2 R18, R104 ;  /* 0x0000006800127308 */ /* 0x000ea20000000800 */
[----:B-----5:R-:W-:-:S05]  /*7ae0*/  FADD.FTZ R239, R38, R99 ;  /* 0x0000006326ef7221 */ /* 0x020fca0000010000 */
[----:B------:R-:W-:Y:S02]  /*7af0*/  HMMA.16816.F32 R152, R4, R14, R152 ;  /* 0x0000000e0498723c */ /* 0x000fe40000001898 */
[----:B------:R-:W4:Y:S01]  /*7b00*/  MUFU.EX2 R238, R238 ;  /* 0x000000ee00ee7308 */ /* 0x000f220000000800 */
[----:B---3--:R-:W-:-:S05]  /*7b10*/  FADD.FTZ R90, R17, R90 ;  /* 0x0000005a115a7221 */ /* 0x008fca0000010000 */
[----:B-1----:R-:W-:Y:S01]  /*7b20*/  HMMA.16816.F32 R140, R4, R8, R140 ;  /* 0x00000008048c723c */ /* 0x002fe2000000188c */
[----:B--2---:R-:W-:-:S07]  /*7b30*/  FADD.FTZ R90, R18, R90 ;  /* 0x0000005a125a7221 */ /* 0x004fce0000010000 */
[----:B------:R-:W-:Y:S07]  /*7b40*/  HMMA.16816.F32 R136, R4, R10, R136 ;  /* 0x0000000a0488723c */ /* 0x000fee0000001888 */
[----:B------:R-:W-:Y:S02]  /*7b50*/  F2FP.PACK_AB R4, R40, R41 ;  /* 0x000000292804723e */ /* 0x000fe400000000ff */
[----:B------:R-:W-:Y:S02]  /*7b60*/  F2FP.PACK_AB R5, R17, R16 ;  /* 0x000000101105723e */ /* 0x000fe400000000ff */
[----:B------:R-:W-:-:S02]  /*7b70*/  F2FP.PACK_AB R6, R38, R39 ;  /* 0x000000272606723e */ /* 0x000fc400000000ff */
[C---:B----4-:R-:W-:Y:S01]  /*7b80*/  F2FP.PACK_AB R7, R238.reuse, R18 ;  /* 0x00000012ee07723e */ /* 0x050fe200000000ff */
[----:B------:R-:W-:-:S06]  /*7b90*/  FADD.FTZ R238, R238, R90 ;  /* 0x0000005aeeee7221 */ /* 0x000fcc0000010000 */
[C---:B------:R-:W-:Y:S08]  /*7ba0*/  HMMA.16816.F32 R160, R4.reuse, R12, R160 ;  /* 0x0000000c04a0723c */ /* 0x040ff000000018a0 */
[C---:B------:R-:W-:Y:S08]  /*7bb0*/  HMMA.16816.F32 R148, R4.reuse, R14, R148 ;  /* 0x0000000e0494723c */ /* 0x040ff00000001894 */
[C---:B------:R-:W-:Y:S08]  /*7bc0*/  HMMA.16816.F32 R144, R4.reuse, R8, R144 ;  /* 0x000000080490723c */ /* 0x040ff00000001890 */
[----:B------:R-:W-:Y:S01]  /*7bd0*/  HMMA.16816.F32 R132, R4, R10, R132 ;  /* 0x0000000a0484723c */ /* 0x000fe20000001884 */
[----:B------:R-:W-:Y:S07]  /*7be0*/  @!P0 BRA `(.L_x_210) ;  /* 0x000055a000008947 */ /* 0x000fee0003800000 */
[----:B------:R-:W-:Y:S01]  /*7bf0*/  UIADD3 UR21, UR5, -0x2, URZ ;  /* 0xfffffffe05157890 */ /* 0x000fe2000fffe03f */
[----:B------:R-:W-:Y:S01]  /*7c00*/  ISETP.GE.AND P1, PT, R232, c[0x0][0x220], PT ;  /* 0x00008800e8007a0c */ /* 0x000fe20003f26270 */
[----:B------:R-:W-:-:S04]  /*7c10*/  DEPBAR.LE SB0, 0x0 ;  /* 0x000080000000791a */ /* 0x000fc80000000000 */
[----:B------:R-:W-:Y:S01]  /*7c20*/  BAR.SYNC.DEFER_BLOCKING 0x0 ;  /* 0x0000000000007b1d */ /* 0x000fe20000010000 */
[----:B------:R-:W-:Y:S01]  /*7c30*/  USHF.R.S32.HI UR22, URZ, 0x1f, UR21 ;  /* 0x0000001f3f167899 */ /* 0x000fe20008011415 */
[----:B------:R-:W-:Y:S01]  /*7c40*/  IMAD.U32 R10, RZ, RZ, UR21 ;  /* 0x00000015ff0a7e24 */ /* 0x000fe2000f8e00ff */
[----:B------:R-:W-:Y:S01]  /*7c50*/  UIMAD UR4, UR7, UR21, URZ ;  /* 0x00000015070472a4 */ /* 0x000fe2000f8e023f */
[----:B------:R-:W-:Y:S01]  /*7c60*/  IMAD.U32 R9, RZ, RZ, UR6 ;  /* 0x00000006ff097e24 */ /* 0x000fe2000f8e00ff */
[----:B------:R-:W-:Y:S01]  /*7c70*/  UISETP.GT.AND UP0, UPT, UR21, UR11, UPT ;  /* 0x0000000b1500728c */ /* 0x000fe2000bf04270 */
[----:B------:R-:W-:Y:S01]  /*7c80*/  IMAD.WIDE.U32 R10, R10, UR18, R182 ;  /* 0x000000120a0a7c25 */ /* 0x000fe2000f8e00b6 */
[----:B------:R-:W-:-:S03]  /*7c90*/  UIMAD UR4, UR22, UR18, UR4 ;  /* 0x00000012160472a4 */ /* 0x000fc6000f8e0204 */
[----:B------:R-:W-:Y:S01]  /*7ca0*/  IMAD.U32 R8, RZ, RZ, UR6 ;  /* 0x00000006ff087e24 */ /* 0x000fe2000f8e00ff */
[----:B------:R-:W-:Y:S01]  /*7cb0*/  @!P1 LEA R9, P2, R9, R10, 0x6 ;  /* 0x0000000a09099211 */ /* 0x000fe200078430ff */
[----:B------:R-:W-:Y:S01]  /*7cc0*/  @!P1 IMAD.MOV.U32 R5, RZ, RZ, c[0x0][0x1a4] ;  /* 0x00006900ff059624 */ /* 0x000fe200078e00ff */
[----:B------:R-:W-:Y:S01]  /*7cd0*/  IADD3 R11, R11, UR4, RZ ;  /* 0x000000040b0b7c10 */ /* 0x000fe2000fffe0ff */
[----:B------:R-:W-:Y:S01]  /*7ce0*/  IMAD.U32 R4, RZ, RZ, UR6 ;  /* 0x00000006ff047e24 */ /* 0x000fe2000f8e00ff */
[C---:B------:R-:W-:Y:S01]  /*7cf0*/  @!P1 IADD3 R7, P0, R10.reuse, UR20, RZ ;  /* 0x000000140a079c10 */ /* 0x040fe2000ff1e0ff */
[----:B------:R-:W-:Y:S01]  /*7d00*/  IMAD.U32 R86, RZ, RZ, UR21 ;  /* 0x00000015ff567e24 */ /* 0x000fe2000f8e00ff */
[----:B------:R-:W-:Y:S02]  /*7d10*/  @!P1 LEA R16, P3, R10, c[0x0][0x170], 0x1 ;  /* 0x00005c000a109a11 */ /* 0x000fe400078608ff */
[----:B------:R-:W-:Y:S01]  /*7d20*/  @!P1 LEA.HI.X R8, R8, R11, R5, 0x6, P2 ;  /* 0x0000000b08089211 */ /* 0x000fe200010f3405 */
[----:B------:R-:W-:Y:S01]  /*7d30*/  @!P1 IMAD R5, R5, 0x60, RZ ;  /* 0x0000006005059824 */ /* 0x000fe200078e02ff */
[----:B------:R-:W-:Y:S01]  /*7d40*/  @!P1 IADD3.X R6, R11, UR19, RZ, P0, !PT ;  /* 0x000000130b069c10 */ /* 0x000fe200087fe4ff */
[----:B------:R-:W-:Y:S01]  /*7d50*/  IMAD R86, R86, 0x80, R218 ;  /* 0x0000008056567824 */ /* 0x000fe200078e02da */
[--C-:B------:R-:W-:Y:S01]  /*7d60*/  @!P1 LEA.HI.X R17, R10, c[0x0][0x174], R11.reuse, 0x1, P3 ;  /* 0x00005d000a119a11 */ /* 0x100fe200018f0c0b */
[----:B------:R-:W-:Y:S01]  /*7d70*/  @!P1 IMAD.WIDE.U32 R10, R4, 0x60, R10 ;  /* 0x00000060040a9825 */ /* 0x000fe200078e000a */
[----:B------:R-:W-:Y:S01]  /*7d80*/  @!P1 LEA R12, P0, R9, c[0x0][0x170], 0x1 ;  /* 0x00005c00090c9a11 */ /* 0x000fe200078008ff */
[----:B------:R-:W-:Y:S01]  /*7d90*/  @P1 STS [R219+0x4000], RZ ;  /* 0x004000ffdb001388 */ /* 0x000fe20000000800 */
[----:B------:R-:W-:Y:S01]  /*7da0*/  @!P1 LEA R14, P2, R7, c[0x0][0x170], 0x1 ;  /* 0x00005c00070e9a11 */ /* 0x000fe200078408ff */
[----:B------:R-:W-:Y:S01]  /*7db0*/  @!P1 IMAD.IADD R5, R5, 0x1, R11 ;  /* 0x0000000105059824 */ /* 0x000fe200078e020b */
[----:B------:R-:W-:Y:S01]  /*7dc0*/  @!P1 LEA.HI.X R13, R9, c[0x0][0x174], R8, 0x1, P0 ;  /* 0x00005d00090d9a11 */ /* 0x000fe200000f0c08 */
[----:B------:R-:W-:Y:S01]  /*7dd0*/  @P1 STS [R219+0x4004], RZ ;  /* 0x004004ffdb001388 */ /* 0x000fe20000000800 */
[----:B------:R-:W-:-:S02]  /*7de0*/  @!P1 LEA.HI.X R15, R7, c[0x0][0x174], R6, 0x1, P2 ;  /* 0x00005d00070f9a11 */ /* 0x000fc400010f0c06 */
[----:B------:R-:W-:Y:S01]  /*7df0*/  @!P1 LEA R4, P0, R10, c[0x0][0x170], 0x1 ;  /* 0x00005c000a049a11 */ /* 0x000fe200078008ff */
[----:B------:R-:W-:Y:S01]  /*7e00*/  @P1 STS.64 [R219+0x4008], RZ ;  /* 0x004008ffdb001388 */ /* 0x000fe20000000a00 */
[----:B------:R-:W-:Y:S02]  /*7e10*/  IADD3 R37, R86, 0x1, RZ ;  /* 0x0000000156257810 */ /* 0x000fe40007ffe0ff */
[----:B------:R-:W-:Y:S01]  /*7e20*/  @!P1 LEA.HI.X R5, R10, c[0x0][0x174], R5, 0x1, P0 ;  /* 0x00005d000a059a11 */ /* 0x000fe200000f0c05 */
[----:B------:R-:W-:Y:S01]  /*7e30*/  @!PT LDS RZ, [RZ] ;  /* 0x00000000fffff984 */ /* 0x000fe20000000800 */
[----:B------:R-:W-:Y:S01]  /*7e40*/  @!PT LDS RZ, [RZ] ;  /* 0x00000000fffff984 */ /* 0x000fe20000000800 */
[----:B------:R-:W-:Y:S01]  /*7e50*/  @!PT LDS RZ, [RZ] ;  /* 0x00000000fffff984 */ /* 0x000fe20000000800 */
[----:B------:R1:W-:Y:S01]  /*7e60*/  @!P1 LDGSTS.E.BYPASS.LTC128B.128 [R219+0x4000], [R16.64] ;  /* 0x0400000010db9fae */ /* 0x0003e2000b901d50 */
[C---:B------:R-:W-:Y:S02]  /*7e70*/  ISETP.GE.AND P6, PT, R86.reuse, R228, PT ;  /* 0x000000e45600720c */ /* 0x040fe40003fc6270 */
[----:B------:R-:W-:Y:S01]  /*7e80*/  ISETP.GE.AND P4, PT, R86, R226, PT ;  /* 0x000000e25600720c */ /* 0x000fe20003f86270 */
[----:B------:R-:W-:Y:S01]  /*7e90*/  @P1 STS.128 [R219+0x4800], RZ ;  /* 0x004800ffdb001388 */ /* 0x000fe20000000c00 */
[----:B------:R-:W-:-:S02]  /*7ea0*/  ISETP.GE.AND P5, PT, R37, R228, PT ;  /* 0x000000e42500720c */ /* 0x000fc40003fa6270 */
[C---:B------:R-:W-:Y:S01]  /*7eb0*/  ISETP.GE.AND P2, PT, R37.reuse, R226, PT ;  /* 0x000000e22500720c */ /* 0x040fe20003f46270 */
[----:B------:R-:W-:Y:S01]  /*7ec0*/  @!PT LDS RZ, [RZ] ;  /* 0x00000000fffff984 */ /* 0x000fe20000000800 */
[----:B------:R-:W-:Y:S01]  /*7ed0*/  @!PT LDS RZ, [RZ] ;  /* 0x00000000fffff984 */ /* 0x000fe20000000800 */
[----:B------:R-:W-:Y:S01]  /*7ee0*/  @!PT LDS RZ, [RZ] ;  /* 0x00000000fffff984 */ /* 0x000fe20000000800 */
[----:B------:R2:W-:Y:S01]  /*7ef0*/  @!P1 LDGSTS.E.BYPASS.LTC128B.128 [R219+0x4800], [R14.64] ;  /* 0x048000000edb9fae */ /* 0x0005e2000b901d50 */
[CC--:B------:R-:W-:Y:S02]  /*7f00*/  ISETP.LT.OR P6, PT, R86.reuse, R229.reuse, P6 ;  /* 0x000000e55600720c */ /* 0x0c0fe400037c1670 */
[C---:B------:R-:W-:Y:S01]  /*7f10*/  ISETP.LT.OR P5, PT, R37.reuse, R229, P5 ;  /* 0x000000e52500720c */ /* 0x040fe20002fa1670 */
[----:B------:R-:W-:Y:S01]  /*7f20*/  @P1 STS.128 [R219+0x5000], RZ ;  /* 0x005000ffdb001388 */ /* 0x000fe20000000c00 */
[-C--:B------:R-:W-:Y:S02]  /*7f30*/  ISETP.LT.OR P2, PT, R37, R227.reuse, P2 ;  /* 0x000000e32500720c */ /* 0x080fe40001741670 */
[C---:B------:R-:W-:Y:S01]  /*7f40*/  ISETP.LT.OR P4, PT, R86.reuse, R227, P4 ;  /* 0x000000e35600720c */ /* 0x040fe20002781670 */
[----:B------:R-:W-:Y:S01]  /*7f50*/  @!PT LDS RZ, [RZ] ;  /* 0x00000000fffff984 */ /* 0x000fe20000000800 */
[----:B------:R-:W-:Y:S01]  /*7f60*/  @!PT LDS RZ, [RZ] ;  /* 0x00000000fffff984 */ /* 0x000fe20000000800 */
[----:B------:R-:W-:Y:S01]  /*7f70*/  @!PT LDS RZ, [RZ] ;  /* 0x00000000fffff984 */ /* 0x000fe20000000800 */
[----:B------:R2:W-:Y:S01]  /*7f80*/  @!P1 LDGSTS.E.BYPASS.LTC128B.128 [R219+0x5000], [R12.64] ;  /* 0x050000000cdb9fae */ /* 0x0005e2000b901d50 */
[----:B------:R-:W-:-:S02]  /*7f90*/  IADD3 R38, R86, 0x8, RZ ;  /* 0x0000000856267810 */ /* 0x000fc40007ffe0ff */
[C---:B------:R-:W-:Y:S01]  /*7fa0*/  ISETP.GE.AND P0, PT, R37.reuse, R224, PT ;  /* 0x000000e02500720c */ /* 0x040fe20003f06270 */
[----:B------:R-:W-:Y:S01]  /*7fb0*/  @P1 STS.128 [R219+0x5800], RZ ;  /* 0x005800ffdb001388 */ /* 0x000fe20000000c00 */
[C---:B------:R-:W-:Y:S02]  /*7fc0*/  ISETP.GE.AND P3, PT, R37.reuse, R222, PT ;  /* 0x000000de2500720c */ /* 0x040fe40003f66270 */
[C---:B------:R-:W-:Y:S01]  /*7fd0*/  ISETP.LT.OR P0, PT, R37.reuse, R225, P0 ;  /* 0x000000e12500720c */ /* 0x040fe20000701670 */
[----:B------:R-:W-:Y:S01]  /*7fe0*/  @!PT LDS RZ, [RZ] ;  /* 0x00000000fffff984 */ /* 0x000fe20000000800 */
[----:B------:R-:W-:Y:S01]  /*7ff0*/  @!PT LDS RZ, [RZ] ;  /* 0x00000000fffff984 */ /* 0x000fe20000000800 */
[----:B------:R-:W-:Y:S01]  /*8000*/  @!PT LDS RZ, [RZ] ;  /* 0x00000000fffff984 */ /* 0x000fe20000000800 */
[----:B------:R3:W-:Y:S01]  /*8010*/  @!P1 LDGSTS.E.BYPASS.LTC128B.128 [R219+0x5800], [R4.64] ;  /* 0x0580000004db9fae */ /* 0x0007e2000b901d50 */
[----:B------:R-:W-:Y:S02]  /*8020*/  ISETP.LT.OR P3, PT, R37, R223, P3 ;  /* 0x000000df2500720c */ /* 0x000fe40001f61670 */
[----:B------:R-:W-:Y:S01]  /*8030*/  IADD3 R37, R86, 0x9, RZ ;  /* 0x0000000956257810 */ /* 0x000fe20007ffe0ff */
[----:B------:R-:W-:Y:S04]  /*8040*/  LDSM.16.M88.4 R80, [R216] ;  /* 0x00000000d850783b */ /* 0x000fe80000000200 */
[----:B------:R-:W4:Y:S04]  /*8050*/  LDSM.16.M88.4 R40, [R215+0x2000] ;  /* 0x00200000d728783b */ /* 0x000f280000000200 */
[----:B------:R-:W5:Y:S04]  /*8060*/  LDSM.16.M88.4 R76, [R216+0x1000] ;  /* 0x00100000d84c783b */ /* 0x000f680000000200 */
[----:B------:R-:W1:Y:S04]  /*8070*/  LDSM.16.M88.4 R20, [R215+0x2400] ;  /* 0x00240000d714783b */ /* 0x000e680000000200 */
[----:B------:R-:W-:Y:S04]  /*8080*/  LDSM.16.M88.4 R68, [R214] ;  /* 0x00000000d644783b */ /* 0x000fe80000000200 */
[----:B------:R-:W1:Y:S04]  /*8090*/  LDSM.16.M88.4 R8, [R213] ;  /* 0x00000000d508783b */ /* 0x000e680000000200 */
[----:B------:R-:W1:Y:S04]  /*80a0*/  LDSM.16.M88.4 R64, [R214+0x1000] ;  /* 0x00100000d640783b */ /* 0x000e680000000200 */
[----:B---3--:R-:W3:Y:S04]  /*80b0*/  LDSM.16.M88.4 R4, [R215+0x2800] ;  /* 0x00280000d704783b */ /* 0x008ee80000000200 */
[----:B------:R-:W1:Y:S04]  /*80c0*/  LDSM.16.M88.4 R60, [R210] ;  /* 0x00000000d23c783b */ /* 0x000e680000000200 */
[----:B------:R-:W1:Y:S04]  /*80d0*/  LDSM.16.M88.4 R56, [R209] ;  /* 0x00000000d138783b */ /* 0x000e680000000200 */
[----:B------:R-:W2:Y:S01]  /*80e0*/  LDSM.16.M88.4 R72, [R215+0x2c00] ;  /* 0x002c0000d748783b */ /* 0x000ea20000000200 */
[-C--:B----4-:R-:W-:Y:S03]  /*80f0*/  HMMA.16816.F32 R52, R80, R40.reuse, RZ ;  /* 0x000000285034723c */ /* 0x090fe600000018ff */
[----:B------:R-:W0:Y:S05]  /*8100*/  LDGDEPBAR ;  /* 0x00000000000079af */ /* 0x000e2a0000000000 */
[C---:B-----5:R-:W-:Y:S08]  /*8110*/  HMMA.16816.F32 R48, R76.reuse, R40, RZ ;  /* 0x000000284c30723c */ /* 0x060ff000000018ff */
[-C--:B------:R-:W-:Y:S08]  /*8120*/  HMMA.16816.F32 R44, R76, R42.reuse, RZ ;  /* 0x0000002a4c2c723c */ /* 0x080ff000000018ff */
[C---:B------:R-:W-:Y:S08]  /*8130*/  HMMA.16816.F32 R40, R80.reuse, R42, RZ ;  /* 0x0000002a5028723c */ /* 0x040ff000000018ff */
[-C--:B-1----:R-:W-:Y:S08]  /*8140*/  HMMA.16816.F32 R32, R80, R20.reuse, RZ ;  /* 0x000000145020723c */ /* 0x082ff000000018ff */
[C---:B------:R-:W-:Y:S08]  /*8150*/  HMMA.16816.F32 R28, R76.reuse, R20, RZ ;  /* 0x000000144c1c723c */ /* 0x040ff000000018ff */
[-C--:B------:R-:W-:Y:S08]  /*8160*/  HMMA.16816.F32 R24, R76, R22.reuse, RZ ;  /* 0x000000164c18723c */ /* 0x080ff000000018ff */
[----:B------:R-:W-:Y:S08]  /*8170*/  HMMA.16816.F32 R20, R80, R22, RZ ;  /* 0x000000165014723c */ /* 0x000ff000000018ff */
[-C--:B------:R-:W-:Y:S08]  /*8180*/  HMMA.16816.F32 R52, R68, R8.reuse, R52 ;  /* 0x000000084434723c */ /* 0x080ff00000001834 */
[C---:B------:R-:W-:Y:S08]  /*8190*/  HMMA.16816.F32 R48, R64.reuse, R8, R48 ;  /* 0x000000084030723c */ /* 0x040ff00000001830 */
[-C--:B------:R-:W-:Y:S08]  /*81a0*/  HMMA.16816.F32 R44, R64, R10.reuse, R44 ;  /* 0x0000000a402c723c */ /* 0x080ff0000000182c */
[----:B------:R-:W-:Y:S01]  /*81b0*/  HMMA.16816.F32 R40, R68, R10, R40 ;  /* 0x0000000a4428723c */ /* 0x000fe20000001828 */
[----:B------:R-:W-:-:S02]  /*81c0*/  FSEL R85, R52, -INF , !P6 ;  /* 0xff80000034557808 */ /* 0x000fc40007000000 */
[----:B------:R-:W-:Y:S02]  /*81d0*/  FSEL R84, R53, -INF , !P5 ;  /* 0xff80000035547808 */ /* 0x000fe40006800000 */
[----:B------:R-:W-:Y:S02]  /*81e0*/  FSEL R110, R54, -INF , !P4 ;  /* 0xff800000366e7808 */ /* 0x000fe40006000000 */
[----:B------:R-:W-:Y:S01]  /*81f0*/  FSEL R104, R55, -INF , !P2 ;  /* 0xff80000037687808 */ /* 0x000fe20005000000 */
[----:B---3--:R-:W-:Y:S01]  /*8200*/  HMMA.16816.F32 R16, R80, R4, RZ ;  /* 0x000000045010723c */ /* 0x008fe200000018ff */
[----:B------:R-:W-:Y:S02]  /*8210*/  ISETP.GE.AND P6, PT, R86, R222, PT ;  /* 0x000000de5600720c */ /* 0x000fe40003fc6270 */
[C---:B------:R-:W-:Y:S02]  /*8220*/  ISETP.GE.AND P5, PT, R38.reuse, R228, PT ;  /* 0x000000e42600720c */ /* 0x040fe40003fa6270 */
[----:B------:R-:W-:-:S02]  /*8230*/  ISETP.GE.AND P4, PT, R38, R226, PT ;  /* 0x000000e22600720c */ /* 0x000fc40003f86270 */
[----:B------:R-:W-:Y:S01]  /*8240*/  ISETP.LT.OR P6, PT, R86, R223, P6 ;  /* 0x000000df5600720c */ /* 0x000fe200037c1670 */
[C---:B--2---:R-:W-:Y:S01]  /*8250*/  HMMA.16816.F32 R12, R76.reuse, R4, RZ ;  /* 0x000000044c0c723c */ /* 0x044fe200000018ff */
[C---:B------:R-:W-:Y:S02]  /*8260*/  ISETP.LT.OR P5, PT, R38.reuse, R229, P5 ;  /* 0x000000e52600720c */ /* 0x040fe40002fa1670 */
[----:B------:R-:W-:Y:S02]  /*8270*/  ISETP.LT.OR P4, PT, R38, R227, P4 ;  /* 0x000000e32600720c */ /* 0x000fe40002781670 */
[----:B------:R-:W-:Y:S02]  /*8280*/  FSEL R114, R50, -INF , !P6 ;  /* 0xff80000032727808 */ /* 0x000fe40007000000 */
[----:B------:R-:W-:Y:S01]  /*8290*/  FSEL R107, R51, -INF , !P3 ;  /* 0xff800000336b7808 */ /* 0x000fe20005800000 */
[----:B------:R-:W-:Y:S01]  /*82a0*/  HMMA.16816.F32 R8, R76, R6, RZ ;  /* 0x000000064c08723c */ /* 0x000fe200000018ff */
[----:B------:R-:W-:-:S02]  /*82b0*/  FSEL R87, R40, -INF , !P5 ;  /* 0xff80000028577808 */ /* 0x000fc40006800000 */
[----:B------:R-:W-:Y:S02]  /*82c0*/  FSEL R111, R42, -INF , !P4 ;  /* 0xff8000002a6f7808 */ /* 0x000fe40006000000 */
[----:B------:R-:W-:Y:S02]  /*82d0*/  ISETP.GE.AND P2, PT, R86, R224, PT ;  /* 0x000000e05600720c */ /* 0x000fe40003f46270 */
[C---:B------:R-:W-:Y:S01]  /*82e0*/  ISETP.GE.AND P6, PT, R37.reuse, R228, PT ;  /* 0x000000e42500720c */ /* 0x040fe20003fc6270 */
[----:B------:R-:W-:Y:S01]  /*82f0*/  HMMA.16816.F32 R4, R80, R6, RZ ;  /* 0x000000065004723c */ /* 0x000fe200000018ff */
[C---:B------:R-:W-:Y:S02]  /*8300*/  ISETP.GE.AND P3, PT, R37.reuse, R226, PT ;  /* 0x000000e22500720c */ /* 0x040fe40003f66270 */
[C---:B------:R-:W-:Y:S02]  /*8310*/  ISETP.GE.AND P5, PT, R37.reuse, R224, PT ;  /* 0x000000e02500720c */ /* 0x040fe40003fa6270 */
[----:B------:R-:W-:-:S02]  /*8320*/  ISETP.GE.AND P4, PT, R37, R222, PT ;  /* 0x000000de2500720c */ /* 0x000fc40003f86270 */
[C---:B------:R-:W-:Y:S01]  /*8330*/  ISETP.LT.OR P2, PT, R86.reuse, R225, P2 ;  /* 0x000000e15600720c */ /* 0x040fe20001741670 */
[-C--:B------:R-:W-:Y:S01]  /*8340*/  HMMA.16816.F32 R32, R68, R60.reuse, R32 ;  /* 0x0000003c4420723c */ /* 0x080fe20000001820 */
[C---:B------:R-:W-:Y:S02]  /*8350*/  ISETP.LT.OR P6, PT, R37.reuse, R229, P6 ;  /* 0x000000e52500720c */ /* 0x040fe400037c1670 */
[C---:B------:R-:W-:Y:S02]  /*8360*/  ISETP.LT.OR P3, PT, R37.reuse, R227, P3 ;  /* 0x000000e32500720c */ /* 0x040fe40001f61670 */
[C---:B------:R-:W-:Y:S02]  /*8370*/  ISETP.LT.OR P5, PT, R37.reuse, R225, P5 ;  /* 0x000000e12500720c */ /* 0x040fe40002fa1670 */
[----:B------:R-:W-:Y:S01]  /*8380*/  ISETP.LT.OR P4, PT, R37, R223, P4 ;  /* 0x000000df2500720c */ /* 0x000fe20002781670 */
[----:B------:R-:W-:Y:S01]  /*8390*/  HMMA.16816.F32 R28, R64, R60, R28 ;  /* 0x0000003c401c723c */ /* 0x000fe2000000181c */
[----:B------:R-:W-:-:S02]  /*83a0*/  IADD3 R37, R86, 0x10, RZ ;  /* 0x0000001056257810 */ /* 0x000fc40007ffe0ff */
[----:B------:R-:W-:Y:S02]  /*83b0*/  FSEL R108, R48, -INF , !P2 ;  /* 0xff800000306c7808 */ /* 0x000fe40005000000 */
[----:B------:R-:W-:Y:S02]  /*83c0*/  FSEL R103, R49, -INF , !P0 ;  /* 0xff80000031677808 */ /* 0x000fe40004000000 */
[C---:B------:R-:W-:Y:S01]  /*83d0*/  ISETP.GE.AND P2, PT, R38.reuse, R224, PT ;  /* 0x000000e02600720c */ /* 0x040fe20003f46270 */
[----:B------:R-:W-:Y:S01]  /*83e0*/  HMMA.16816.F32 R24, R64, R62, R24 ;  /* 0x0000003e4018723c */ /* 0x000fe20000001818 */
[C---:B------:R-:W-:Y:S01]  /*83f0*/  ISETP.GE.AND P0, PT, R38.reuse, R222, PT ;  /* 0x000000de2600720c */ /* 0x040fe20003f06270 */
[----:B------:R-:W-:Y:S01]  /*8400*/  LDSM.16.M88.4 R48, [R215+0x3000] ;  /* 0x00300000d730783b */ /* 0x000fe20000000200 */
[C---:B------:R-:W-:Y:S02]  /*8410*/  ISETP.LT.OR P2, PT, R38.reuse, R225, P2 ;  /* 0x000000e12600720c */ /* 0x040fe40001741670 */
[----:B------:R-:W-:-:S02]  /*8420*/  ISETP.LT.OR P0, PT, R38, R223, P0 ;  /* 0x000000df2600720c */ /* 0x000fc40000701670 */
[----:B------:R-:W-:Y:S01]  /*8430*/  IADD3 R38, R86, 0x11, RZ ;  /* 0x0000001156267810 */ /* 0x000fe20007ffe0ff */
[C---:B------:R-:W-:Y:S01]  /*8440*/  HMMA.16816.F32 R20, R68.reuse, R62, R20 ;  /* 0x0000003e4414723c */ /* 0x040fe20000001814 */
[----:B------:R-:W1:Y:S01]  /*8450*/  LDSM.16.M88.4 R60, [R208] ;  /* 0x00000000d03c783b */ /* 0x000e620000000200 */
[----:B------:R-:W-:Y:S02]  /*8460*/  FSEL R88, R41, -INF , !P6 ;  /* 0xff80000029587808 */ /* 0x000fe40007000000 */
[----:B------:R-:W-:Y:S02]  /*8470*/  FSEL R109, R44, -INF , !P2 ;  /* 0xff8000002c6d7808 */ /* 0x000fe40005000000 */
[----:B------:R-:W-:Y:S02]  /*8480*/  FSEL R120, R46, -INF , !P0 ;  /* 0xff8000002e787808 */ /* 0x000fe40004000000 */
[----:B------:R-:W-:Y:S01]  /*8490*/  HMMA.16816.F32 R16, R68, R56, R16 ;  /* 0x000000384410723c */ /* 0x000fe20000001810 */
[----:B------:R-:W-:-:S02]  /*84a0*/  FSEL R115, R45, -INF , !P5 ;  /* 0xff8000002d737808 */ /* 0x000fc40006800000 */
[C---:B------:R-:W-:Y:S02]  /*84b0*/  ISETP.GE.AND P2, PT, R38.reuse, R228, PT ;  /* 0x000000e42600720c */ /* 0x040fe40003f46270 */
[C---:B------:R-:W-:Y:S02]  /*84c0*/  ISETP.GE.AND P6, PT, R37.reuse, R226, PT ;  /* 0x000000e22500720c */ /* 0x040fe40003fc6270 */
[C---:B------:R-:W-:Y:S01]  /*84d0*/  ISETP.GE.AND P0, PT, R37.reuse, R224, PT ;  /* 0x000000e02500720c */ /* 0x040fe20003f06270 */
[----:B------:R-:W-:Y:S01]  /*84e0*/  HMMA.16816.F32 R12, R64, R56, R12 ;  /* 0x00000038400c723c */ /* 0x000fe2000000180c */
[----:B------:R-:W-:Y:S02]  /*84f0*/  ISETP.GE.AND P5, PT, R37, R222, PT ;  /* 0x000000de2500720c */ /* 0x000fe40003fa6270 */
[----:B------:R-:W-:Y:S02]  /*8500*/  FSEL R119, R47, -INF , !P4 ;  /* 0xff8000002f777808 */ /* 0x000fe40006000000 */
[----:B------:R-:W-:-:S02]  /*8510*/  ISETP.GE.AND P4, PT, R38, R226, PT ;  /* 0x000000e22600720c */ /* 0x000fc40003f86270 */
[C---:B------:R-:W-:Y:S01]  /*8520*/  ISETP.LT.OR P6, PT, R37.reuse, R227, P6 ;  /* 0x000000e32500720c */ /* 0x040fe200037c1670 */
[-C--:B------:R-:W-:Y:S01]  /*8530*/  HMMA.16816.F32 R8, R64, R58.reuse, R8 ;  /* 0x0000003a4008723c */ /* 0x080fe20000001808 */
[C---:B------:R-:W-:Y:S02]  /*8540*/  ISETP.LT.OR P0, PT, R37.reuse, R225, P0 ;  /* 0x000000e12500720c */ /* 0x040fe40000701670 */
[----:B------:R-:W-:Y:S02]  /*8550*/  ISETP.LT.OR P5, PT, R37, R223, P5 ;  /* 0x000000df2500720c */ /* 0x000fe40002fa1670 */
[C---:B------:R-:W-:Y:S02]  /*8560*/  ISETP.LT.OR P2, PT, R38.reuse, R229, P2 ;  /* 0x000000e52600720c */ /* 0x040fe40001741670 */
[----:B------:R-:W-:Y:S01]  /*8570*/  ISETP.LT.OR P4, PT, R38, R227, P4 ;  /* 0x000000e32600720c */ /* 0x000fe20002781670 */
[----:B------:R-:W-:Y:S01]  /*8580*/  HMMA.16816.F32 R4, R68, R58, R4 ;  /* 0x0000003a4404723c */ /* 0x000fe20000001804 */
[----:B------:R-:W-:-:S02]  /*8590*/  FSEL R89, R33, -INF , !P2 ;  /* 0xff80000021597808 */ /* 0x000fc40005000000 */
[----:B------:R-:W-:Y:S02]  /*85a0*/  FSEL R122, R28, -INF , !P0 ;  /* 0xff8000001c7a7808 */ /* 0x000fe40004000000 */
[----:B------:R-:W-:Y:S02]  /*85b0*/  ISETP.GE.AND P2, PT, R38, R222, PT ;  /* 0x000000de2600720c */ /* 0x000fe40003f46270 */
[----:B------:R-:W-:Y:S01]  /*85c0*/  FSEL R116, R34, -INF , !P6 ;  /* 0xff80000022747808 */ /* 0x000fe20007000000 */
[----:B------:R-:W-:Y:S01]  /*85d0*/  HMMA.16816.F32 R56, R80, R72, RZ ;  /* 0x000000485038723c */ /* 0x000fe200000018ff */
[----:B------:R-:W-:Y:S02]  /*85e0*/  ISETP.LT.OR P2, PT, R38, R223, P2 ;  /* 0x000000df2600720c */ /* 0x000fe40001741670 */
[----:B------:R-:W-:Y:S02]  /*85f0*/  IADD3 R44, R86, 0x19, RZ ;  /* 0x00000019562c7810 */ /* 0x000fe40007ffe0ff */
[----:B------:R-:W-:-:S02]  /*8600*/  FSEL R39, R30, -INF , !P5 ;  /* 0xff8000001e277808 */ /* 0x000fc40006800000 */
[----:B------:R-:W-:Y:S01]  /*8610*/  ISETP.GE.AND P5, PT, R44, R228, PT ;  /* 0x000000e42c00720c */ /* 0x000fe20003fa6270 */
[----:B------:R-:W-:Y:S01]  /*8620*/  HMMA.16816.F32 R52, R76, R72, RZ ;  /* 0x000000484c34723c */ /* 0x000fe200000018ff */
[----:B------:R-:W-:Y:S02]  /*8630*/  IADD3 R45, R86, 0x20, RZ ;  /* 0x00000020562d7810 */ /* 0x000fe40007ffe0ff */
[----:B------:R-:W-:-:S04]  /*8640*/  ISETP.LT.OR P5, PT, R44, R229, P5 ;  /* 0x000000e52c00720c */ /* 0x000fc80002fa1670 */
[----:B------:R-:W-:Y:S02]  /*8650*/  FSEL R92, R21, -INF , !P5 ;  /* 0xff800000155c7808 */ /* 0x000fe40006800000 */
[----:B------:R-:W-:-:S04]  /*8660*/  ISETP.GE.AND P5, PT, R45, R222, PT ;  /* 0x000000de2d00720c */ /* 0x000fc80003fa6270 */
[----:B------:R-:W-:-:S03]  /*8670*/  ISETP.LT.OR P5, PT, R45, R223, P5 ;  /* 0x000000df2d00720c */ /* 0x000fc60002fa1670 */
[----:B-1----:R-:W-:Y:S01]  /*8680*/  HMMA.16816.F32 R56, R68, R60, R56 ;  /* 0x0000003c4438723c */ /* 0x002fe20000001838 */
[----:B------:R-:W-:-:S07]  /*8690*/  FSEL R193, R14, -INF , !P5 ;  /* 0xff8000000ec17808 */ /* 0x000fce0006800000 */
[----:B------:R-:W-:Y:S07]  /*86a0*/  HMMA.16816.F32 R52, R64, R60, R52 ;  /* 0x0000003c4034723c */ /* 0x000fee0000001834 */
[----:B------:R-:W-:Y:S02]  /*86b0*/  FSEL R60, R43, -INF , !P3 ;  /* 0xff8000002b3c7808 */ /* 0x000fe40005800000 */
[----:B------:R-:W-:Y:S01]  /*86c0*/  ISETP.GE.AND P3, PT, R37, R228, PT ;  /* 0x000000e42500720c */ /* 0x000fe20003f66270 */
[----:B------:R-:W-:Y:S01]  /*86d0*/  HMMA.16816.F32 R40, R76, R74, RZ ;  /* 0x0000004a4c28723c */ /* 0x000fe200000018ff */
[----:B------:R-:W-:-:S02]  /*86e0*/  FSEL R61, R35, -INF , !P4 ;  /* 0xff800000233d7808 */ /* 0x000fc40006000000 */
[----:B------:R-:W-:Y:S02]  /*86f0*/  ISETP.LT.OR P3, PT, R37, R229, P3 ;  /* 0x000000e52500720c */ /* 0x000fe40001f61670 */
[----:B------:R-:W-:Y:S02]  /*8700*/  IADD3 R37, R86, 0x18, RZ ;  /* 0x0000001856257810 */ /* 0x000fe40007ffe0ff */
[----:B------:R-:W-:Y:S01]  /*8710*/  FSEL R90, R32, -INF , !P3 ;  /* 0xff800000205a7808 */ /* 0x000fe20005800000 */
[----:B------:R-:W-:Y:S01]  /*8720*/  HMMA.16816.F32 R72, R80, R74, RZ ;  /* 0x0000004a5048723c */ /* 0x000fe200000018ff */
[CC--:B------:R-:W-:Y:S01]  /*8730*/  ISETP.GE.AND P3, PT, R38.reuse, R224.reuse, PT ;  /* 0x000000e02600720c */ /* 0x0c0fe20003f66270 */
[----:B------:R-:W1:Y:S01]  /*8740*/  LDSM.16.M88.4 R32, [R207] ;  /* 0x00000000cf20783b */ /* 0x000e620000000200 */
[----:B------:R-:W-:Y:S02]  /*8750*/  ISETP.GE.AND P0, PT, R37, R224, PT ;  /* 0x000000e02500720c */ /* 0x000fe40003f06270 */
[----:B------:R-:W-:-:S02]  /*8760*/  ISETP.LT.OR P3, PT, R38, R225, P3 ;  /* 0x000000e12600720c */ /* 0x000fc40001f61670 */
[----:B------:R-:W-:Y:S02]  /*8770*/  ISETP.GE.AND P6, PT, R37, R228, PT ;  /* 0x000000e42500720c */ /* 0x000fe40003fc6270 */
[----:B------:R-:W-:Y:S02]  /*8780*/  FSEL R121, R29, -INF , !P3 ;  /* 0xff8000001d797808 */ /* 0x000fe40005800000 */
[C---:B------:R-:W-:Y:S02]  /*8790*/  ISETP.GE.AND P3, PT, R37.reuse, R222, PT ;  /* 0x000000de2500720c */ /* 0x040fe40003f66270 */
[C---:B------:R-:W-:Y:S02]  /*87a0*/  ISETP.GE.AND P4, PT, R37.reuse, R226, PT ;  /* 0x000000e22500720c */ /* 0x040fe40003f86270 */
[C---:B------:R-:W-:Y:S01]  /*87b0*/  ISETP.LT.OR P0, PT, R37.reuse, R225, P0 ;  /* 0x000000e12500720c */ /* 0x040fe20000701670 */
[----:B------:R-:W-:Y:S01]  /*87c0*/  HMMA.16816.F32 R40, R64, R62, R40 ;  /* 0x0000003e4028723c */ /* 0x000fe20000001828 */
[----:B------:R-:W-:-:S02]  /*87d0*/  ISETP.LT.OR P3, PT, R37, R223, P3 ;  /* 0x000000df2500720c */ /* 0x000fc40001f61670 */
[C---:B------:R-:W-:Y:S02]  /*87e0*/  ISETP.LT.OR P6, PT, R37.reuse, R229, P6 ;  /* 0x000000e52500720c */ /* 0x040fe400037c1670 */
[----:B------:R-:W-:Y:S02]  /*87f0*/  ISETP.LT.OR P4, PT, R37, R227, P4 ;  /* 0x000000e32500720c */ /* 0x000fe40002781670 */
[----:B------:R-:W-:Y:S01]  /*8800*/  FSEL R38, R31, -INF , !P2 ;  /* 0xff8000001f267808 */ /* 0x000fe20005000000 */
[----:B------:R-:W-:Y:S01]  /*8810*/  HMMA.16816.F32 R72, R68, R62, R72 ;  /* 0x0000003e4448723c */ /* 0x000fe20000001848 */
[----:B------:R-:W-:Y:S02]  /*8820*/  FSEL R252, R24, -INF , !P0 ;  /* 0xff80000018fc7808 */ /* 0x000fe40004000000 */
[----:B------:R-:W-:Y:S02]  /*8830*/  FSEL R37, R26, -INF , !P3 ;  /* 0xff8000001a257808 */ /* 0x000fe40005800000 */
[----:B------:R-:W-:-:S02]  /*8840*/  ISETP.GE.AND P2, PT, R44, R224, PT ;  /* 0x000000e02c00720c */ /* 0x000fc40003f46270 */
[C---:B------:R-:W-:Y:S01]  /*8850*/  ISETP.GE.AND P0, PT, R44.reuse, R222, PT ;  /* 0x000000de2c00720c */ /* 0x040fe20003f06270 */
[----:B------:R-:W-:Y:S01]  /*8860*/  HMMA.16816.F32 R28, R80, R48, RZ ;  /* 0x00000030501c723c */ /* 0x000fe200000018ff */
[C---:B------:R-:W-:Y:S02]  /*8870*/  ISETP.GE.AND P3, PT, R44.reuse, R226, PT ;  /* 0x000000e22c00720c */ /* 0x040fe40003f66270 */
[C---:B------:R-:W-:Y:S02]  /*8880*/  ISETP.LT.OR P2, PT, R44.reuse, R225, P2 ;  /* 0x000000e12c00720c */ /* 0x040fe40001741670 */
[C---:B------:R-:W-:Y:S02]  /*8890*/  ISETP.LT.OR P0, PT, R44.reuse, R223, P0 ;  /* 0x000000df2c00720c */ /* 0x040fe40000701670 */
[----:B------:R-:W-:Y:S02]  /*88a0*/  ISETP.LT.OR P3, PT, R44, R227, P3 ;  /* 0x000000e32c00720c */ /* 0x000fe40001f61670 */
[----:B------:R-:W-:-:S02]  /*88b0*/  IADD3 R44, R86, 0x21, RZ ;  /* 0x00000021562c7810 */ /* 0x000fc40007ffe0ff */
[----:B------:R-:W-:Y:S02]  /*88c0*/  FSEL R62, R22, -INF , !P4 ;  /* 0xff800000163e7808 */ /* 0x000fe40006000000 */
[-C--:B------:R-:W-:Y:S02]  /*88d0*/  ISETP.GE.AND P4, PT, R44, R228.reuse, PT ;  /* 0x000000e42c00720c */ /* 0x080fe40003f86270 */
[----:B------:R-:W-:Y:S02]  /*88e0*/  FSEL R91, R20, -INF , !P6 ;  /* 0xff800000145b7808 */ /* 0x000fe40007000000 */
[----:B------:R-:W-:Y:S02]  /*88f0*/  FSEL R63, R23, -INF , !P3 ;  /* 0xff800000173f7808 */ /* 0x000fe40005800000 */
[----:B------:R-:W-:Y:S01]  /*8900*/  FSEL R127, R27, -INF , !P0 ;  /* 0xff8000001b7f7808 */ /* 0x000fe20004000000 */
[----:B------:R-:W2:Y:S01]  /*8910*/  LDSM.16.M88.4 R20, [R215+0x3400] ;  /* 0x00340000d714783b */ /* 0x000ea20000000200 */
[----:B------:R-:W-:-:S02]  /*8920*/  ISETP.GE.AND P3, PT, R45, R228, PT ;  /* 0x000000e42d00720c */ /* 0x000fc40003f66270 */
[CC--:B------:R-:W-:Y:S01]  /*8930*/  ISETP.GE.AND P6, PT, R45.reuse, R226.reuse, PT ;  /* 0x000000e22d00720c */ /* 0x0c0fe20003fc6270 */
[----:B-1----:R-:W-:Y:S01]  /*8940*/  HMMA.16816.F32 R28, R68, R32, R28 ;  /* 0x00000020441c723c */ /* 0x002fe2000000181c */
[C---:B------:R-:W-:Y:S02]  /*8950*/  ISETP.GE.AND P0, PT, R44.reuse, R226, PT ;  /* 0x000000e22c00720c */ /* 0x040fe40003f06270 */
[-C--:B------:R-:W-:Y:S02]  /*8960*/  ISETP.LT.OR P4, PT, R44, R229.reuse, P4 ;  /* 0x000000e52c00720c */ /* 0x080fe40002781670 */
[----:B------:R-:W-:Y:S02]  /*8970*/  ISETP.LT.OR P3, PT, R45, R229, P3 ;  /* 0x000000e52d00720c */ /* 0x000fe40001f61670 */
[----:B------:R-:W-:Y:S02]  /*8980*/  FSEL R93, R17, -INF , !P4 ;  /* 0xff800000115d7808 */ /* 0x000fe40006000000 */
[----:B------:R-:W-:-:S02]  /*8990*/  ISETP.LT.OR P6, PT, R45, R227, P6 ;  /* 0x000000e32d00720c */ /* 0x000fc400037c1670 */
[----:B------:R-:W-:Y:S02]  /*89a0*/  ISETP.LT.OR P0, PT, R44, R227, P0 ;  /* 0x000000e32c00720c */ /* 0x000fe40000701670 */
[----:B------:R-:W-:Y:S02]  /*89b0*/  IADD3 R17, R86, 0x28, RZ ;  /* 0x0000002856117810 */ /* 0x000fe40007ffe0ff */
[----:B------:R-:W-:Y:S02]  /*89c0*/  FSEL R97, R25, -INF , !P2 ;  /* 0xff80000019617808 */ /* 0x000fe40005000000 */
[----:B------:R-:W-:Y:S01]  /*89d0*/  FSEL R94, R16, -INF , !P3 ;  /* 0xff800000105e7808 */ /* 0x000fe20005800000 */
[----:B------:R-:W-:Y:S01]  /*89e0*/  HMMA.16816.F32 R24, R76, R48, RZ ;  /* 0x000000304c18723c */ /* 0x000fe200000018ff */
[----:B------:R-:W-:Y:S02]  /*89f0*/  FSEL R128, R18, -INF , !P6 ;  /* 0xff80000012807808 */ /* 0x000fe40007000000 */
[----:B------:R-:W-:-:S02]  /*8a00*/  FSEL R123, R19, -INF , !P0 ;  /* 0xff800000137b7808 */ /* 0x000fc40004000000 */
[-C--:B------:R-:W-:Y:S02]  /*8a10*/  ISETP.GE.AND P2, PT, R45, R224.reuse, PT ;  /* 0x000000e02d00720c */ /* 0x080fe40003f46270 */
[C---:B------:R-:W-:Y:S02]  /*8a20*/  ISETP.GE.AND P3, PT, R44.reuse, R224, PT ;  /* 0x000000e02c00720c */ /* 0x040fe40003f66270 */
[----:B------:R-:W-:Y:S02]  /*8a30*/  ISETP.GE.AND P4, PT, R44, R222, PT ;  /* 0x000000de2c00720c */ /* 0x000fe40003f86270 */
[C---:B------:R-:W-:Y:S02]  /*8a40*/  ISETP.GE.AND P6, PT, R17.reuse, R228, PT ;  /* 0x000000e41100720c */ /* 0x040fe40003fc6270 */
[----:B------:R-:W-:Y:S02]  /*8a50*/  ISETP.GE.AND P0, PT, R17, R226, PT ;  /* 0x000000e21100720c */ /* 0x000fe40003f06270 */
[----:B------:R-:W-:-:S02]  /*8a60*/  ISETP.LT.OR P2, PT, R45, R225, P2 ;  /* 0x000000e12d00720c */ /* 0x000fc40001741670 */
[C---:B------:R-:W-:Y:S02]  /*8a70*/  ISETP.LT.OR P3, PT, R44.reuse, R225, P3 ;  /* 0x000000e12c00720c */ /* 0x040fe40001f61670 */
[----:B------:R-:W-:Y:S02]  /*8a80*/  ISETP.LT.OR P4, PT, R44, R223, P4 ;  /* 0x000000df2c00720c */ /* 0x000fe40002781670 */
[C---:B------:R-:W-:Y:S02]  /*8a90*/  ISETP.LT.OR P6, PT, R17.reuse, R229, P6 ;  /* 0x000000e51100720c */ /* 0x040fe400037c1670 */
[----:B------:R-:W-:Y:S01]  /*8aa0*/  ISETP.LT.OR P0, PT, R17, R227, P0 ;  /* 0x000000e31100720c */ /* 0x000fe20000701670 */
[----:B------:R-:W-:Y:S01]  /*8ab0*/  HMMA.16816.F32 R24, R64, R32, R24 ;  /* 0x000000204018723c */ /* 0x000fe20000001818 */
[----:B------:R-:W-:Y:S02]  /*8ac0*/  IADD3 R16, R86, 0x29, RZ ;  /* 0x0000002956107810 */ /* 0x000fe40007ffe0ff */
[----:B------:R-:W-:-:S02]  /*8ad0*/  FSEL R130, R12, -INF , !P2 ;  /* 0xff8000000c827808 */ /* 0x000fc40005000000 */
[----:B------:R-:W-:Y:S02]  /*8ae0*/  FSEL R131, R13, -INF , !P3 ;  /* 0xff8000000d837808 */ /* 0x000fe40005800000 */
[----:B------:R-:W-:Y:S02]  /*8af0*/  FSEL R192, R15, -INF , !P4 ;  /* 0xff8000000fc07808 */ /* 0x000fe40006000000 */
[----:B------:R-:W-:Y:S01]  /*8b00*/  FSEL R95, R4, -INF , !P6 ;  /* 0xff800000045f7808 */ /* 0x000fe20007000000 */
[----:B------:R-:W-:Y:S01]  /*8b10*/  HMMA.16816.F32 R12, R76, R50, RZ ;  /* 0x000000324c0c723c */ /* 0x000fe200000018ff */
[----:B------:R-:W-:Y:S02]  /*8b20*/  FSEL R129, R6, -INF , !P0 ;  /* 0xff80000006817808 */ /* 0x000fe40004000000 */
[C---:B------:R-:W-:Y:S02]  /*8b30*/  ISETP.GE.AND P2, PT, R17.reuse, R224, PT ;  /* 0x000000e01100720c */ /* 0x040fe40003f46270 */
[----:B------:R-:W-:-:S02]  /*8b40*/  ISETP.GE.AND P3, PT, R17, R222, PT ;  /* 0x000000de1100720c */ /* 0x000fc40003f66270 */
[C---:B------:R-:W-:Y:S01]  /*8b50*/  ISETP.GE.AND P5, PT, R16.reuse, R228, PT ;  /* 0x000000e41000720c */ /* 0x040fe20003fa6270 */
[----:B------:R-:W-:Y:S01]  /*8b60*/  HMMA.16816.F32 R48, R80, R50, RZ ;  /* 0x000000325030723c */ /* 0x000fe200000018ff */
[C---:B------:R-:W-:Y:S02]  /*8b70*/  ISETP.GE.AND P4, PT, R16.reuse, R226, PT ;  /* 0x000000e21000720c */ /* 0x040fe40003f86270 */
[C---:B------:R-:W-:Y:S02]  /*8b80*/  ISETP.GE.AND P6, PT, R16.reuse, R224, PT ;  /* 0x000000e01000720c */ /* 0x040fe40003fc6270 */
[----:B------:R-:W-:Y:S02]  /*8b90*/  ISETP.GE.AND P0, PT, R16, R222, PT ;  /* 0x000000de1000720c */ /* 0x000fe40003f06270 */
[C---:B------:R-:W-:Y:S02]  /*8ba0*/  ISETP.LT.OR P2, PT, R17.reuse, R225, P2 ;  /* 0x000000e11100720c */ /* 0x040fe40001741670 */
[----:B------:R-:W-:-:S02]  /*8bb0*/  ISETP.LT.OR P3, PT, R17, R223, P3 ;  /* 0x000000df1100720c */ /* 0x000fc40001f61670 */
[C---:B------:R-:W-:Y:S02]  /*8bc0*/  ISETP.LT.OR P5, PT, R16.reuse, R229, P5 ;  /* 0x000000e51000720c */ /* 0x040fe40002fa1670 */
[C---:B------:R-:W-:Y:S02]  /*8bd0*/  ISETP.LT.OR P4, PT, R16.reuse, R227, P4 ;  /* 0x000000e31000720c */ /* 0x040fe40002781670 */
[C---:B------:R-:W-:Y:S01]  /*8be0*/  ISETP.LT.OR P6, PT, R16.reuse, R225, P6 ;  /* 0x000000e11000720c */ /* 0x040fe200037c1670 */
[----:B------:R-:W-:Y:S01]  /*8bf0*/  HMMA.16816.F32 R12, R64, R34, R12 ;  /* 0x00000022400c723c */ /* 0x000fe2000000180c */
[----:B------:R-:W-:Y:S02]  /*8c00*/  ISETP.LT.OR P0, PT, R16, R223, P0 ;  /* 0x000000df1000720c */ /* 0x000fe40000701670 */
[----:B------:R-:W1:Y:S01]  /*8c10*/  LDSM.16.M88.4 R16, [R206] ;  /* 0x00000000ce10783b */ /* 0x000e620000000200 */
[C---:B------:R-:W-:Y:S02]  /*8c20*/  IADD3 R33, R86.reuse, 0x30, RZ ;  /* 0x0000003056217810 */ /* 0x040fe40007ffe0ff */
[----:B------:R-:W-:-:S02]  /*8c30*/  IADD3 R32, R86, 0x31, RZ ;  /* 0x0000003156207810 */ /* 0x000fc40007ffe0ff */
[----:B------:R-:W-:Y:S01]  /*8c40*/  FSEL R96, R5, -INF , !P5 ;  /* 0xff80000005607808 */ /* 0x000fe20006800000 */
[----:B------:R-:W-:Y:S01]  /*8c50*/  HMMA.16816.F32 R48, R68, R34, R48 ;  /* 0x000000224430723c */ /* 0x000fe20000001830 */
[----:B------:R-:W-:Y:S02]  /*8c60*/  FSEL R243, R7, -INF , !P4 ;  /* 0xff80000007f37808 */ /* 0x000fe40006000000 */
[----:B------:R-:W-:Y:S02]  /*8c70*/  FSEL R165, R8, -INF , !P2 ;  /* 0xff80000008a57808 */ /* 0x000fe40005000000 */
[----:B------:R-:W-:Y:S02]  /*8c80*/  FSEL R203, R10, -INF , !P3 ;  /* 0xff8000000acb7808 */ /* 0x000fe40005800000 */
[----:B------:R-:W-:Y:S01]  /*8c90*/  FSEL R172, R9, -INF , !P6 ;  /* 0xff80000009ac7808 */ /* 0x000fe20007000000 */
[----:B--2---:R-:W-:Y:S01]  /*8ca0*/  HMMA.16816.F32 R4, R80, R20, RZ ;  /* 0x000000145004723c */ /* 0x004fe200000018ff */
[----:B------:R-:W-:-:S02]  /*8cb0*/  FSEL R245, R11, -INF , !P0 ;  /* 0xff8000000bf57808 */ /* 0x000fc40004000000 */
[CC--:B------:R-:W-:Y:S02]  /*8cc0*/  ISETP.GE.AND P4, PT, R33.reuse, R228.reuse, PT ;  /* 0x000000e42100720c */ /* 0x0c0fe40003f86270 */
[C---:B------:R-:W-:Y:S02]  /*8cd0*/  ISETP.GE.AND P2, PT, R32.reuse, R228, PT ;  /* 0x000000e42000720c */ /* 0x040fe40003f46270 */
[-C--:B------:R-:W-:Y:S01]  /*8ce0*/  ISETP.LT.OR P4, PT, R33, R229.reuse, P4 ;  /* 0x000000e52100720c */ /* 0x080fe20002781670 */
[----:B------:R-:W-:Y:S01]  /*8cf0*/  HMMA.16816.F32 R8, R76, R20, RZ ;  /* 0x000000144c08723c */ /* 0x000fe200000018ff */
[----:B------:R-:W-:Y:S02]  /*8d00*/  ISETP.LT.OR P2, PT, R32, R229, P2 ;  /* 0x000000e52000720c */ /* 0x000fe40001741670 */
[----:B------:R-:W-:Y:S02]  /*8d10*/  FSEL R56, R56, -INF , !P4 ;  /* 0xff80000038387808 */ /* 0x000fe40006000000 */
[----:B------:R-:W-:-:S02]  /*8d20*/  FSEL R57, R57, -INF , !P2 ;  /* 0xff80000039397808 */ /* 0x000fc40005000000 */
[C---:B------:R-:W-:Y:S02]  /*8d30*/  ISETP.GE.AND P5, PT, R33.reuse, R226, PT ;  /* 0x000000e22100720c */ /* 0x040fe40003fa6270 */
[C---:B------:R-:W-:Y:S02]  /*8d40*/  ISETP.GE.AND P3, PT, R33.reuse, R224, PT ;  /* 0x000000e02100720c */ /* 0x040fe40003f66270 */
[C---:B------:R-:W-:Y:S02]  /*8d50*/  ISETP.GE.AND P6, PT, R33.reuse, R222, PT ;  /* 0x000000de2100720c */ /* 0x040fe40003fc6270 */
[C---:B------:R-:W-:Y:S02]  /*8d60*/  ISETP.GE.AND P0, PT, R32.reuse, R226, PT ;  /* 0x000000e22000720c */ /* 0x040fe40003f06270 */
[C---:B------:R-:W-:Y:S02]  /*8d70*/  ISETP.GE.AND P4, PT, R32.reuse, R224, PT ;  /* 0x000000e02000720c */ /* 0x040fe40003f86270 */
[----:B------:R-:W-:Y:S01]  /*8d80*/  ISETP.GE.AND P2, PT, R32, R222, PT ;  /* 0x000000de2000720c */ /* 0x000fe20003f46270 */
[----:B-1----:R-:W-:Y:S01]  /*8d90*/  HMMA.16816.F32 R4, R68, R16, R4 ;  /* 0x000000104404723c */ /* 0x002fe20000001804 */
[----:B------:R-:W-:-:S02]  /*8da0*/  ISETP.LT.OR P5, PT, R33, R227, P5 ;  /* 0x000000e32100720c */ /* 0x000fc40002fa1670 */
[C---:B------:R-:W-:Y:S02]  /*8db0*/  ISETP.LT.OR P3, PT, R33.reuse, R225, P3 ;  /* 0x000000e12100720c */ /* 0x040fe40001f61670 */
[----:B------:R-:W-:Y:S02]  /*8dc0*/  ISETP.LT.OR P6, PT, R33, R223, P6 ;  /* 0x000000df2100720c */ /* 0x000fe400037c1670 */
[C---:B------:R-:W-:Y:S01]  /*8dd0*/  ISETP.LT.OR P0, PT, R32.reuse, R227, P0 ;  /* 0x000000e32000720c */ /* 0x040fe20000701670 */
[----:B------:R-:W-:Y:S01]  /*8de0*/  HMMA.16816.F32 R8, R64, R16, R8 ;  /* 0x000000104008723c */ /* 0x000fe20000001808 */
[C---:B------:R-:W-:Y:S02]  /*8df0*/  ISETP.LT.OR P4, PT, R32.reuse, R225, P4 ;  /* 0x000000e12000720c */ /* 0x040fe40002781670 */
[----:B------:R-:W-:Y:S02]  /*8e00*/  ISETP.LT.OR P2, PT, R32, R223, P2 ;  /* 0x000000df2000720c */ /* 0x000fe40001741670 */
[----:B------:R-:W-:-:S02]  /*8e10*/  IADD3 R33, R86, 0x38, RZ ;  /* 0x0000003856217810 */ /* 0x000fc40007ffe0ff */
[----:B------:R-:W-:Y:S02]  /*8e20*/  IADD3 R32, R86, 0x39, RZ ;  /* 0x0000003956207810 */ /* 0x000fe40007ffe0ff */
        /* <DEDUP_REMOVED lines=12> */
[C---:B------:R-:W-:Y:S02]  /*8ef0*/  IADD3 R17, R86.reuse, 0x40, RZ ;  /* 0x0000004056117810 */ /* 0x040fe40007ffe0ff */
[----:B------:R-:W-:Y:S02]  /*8f00*/  IADD3 R16, R86, 0x41, RZ ;  /* 0x0000004156107810 */ /* 0x000fe40007ffe0ff */
[----:B------:R-:W-:Y:S02]  /*8f10*/  FSEL R246, R53, -INF , !P4 ;  /* 0xff80000035f67808 */ /* 0x000fe40006000000 */
[----:B------:R-:W-:Y:S02]  /*8f20*/  FSEL R200, R54, -INF , !P6 ;  /* 0xff80000036c87808 */ /* 0x000fe40007000000 */
        /* <DEDUP_REMOVED lines=8> */
[-C--:B------:R-:W-:Y:S02]  /*8fb0*/  ISETP.GE.AND P2, PT, R17, R228.reuse, PT ;  /* 0x000000e41100720c */ /* 0x080fe40003f46270 */
[----:B------:R-:W-:Y:S02]  /*8fc0*/  ISETP.GE.AND P3, PT, R16, R228, PT ;  /* 0x000000e41000720c */ /* 0x000fe40003f66270 */
[----:B------:R-:W-:Y:S02]  /*8fd0*/  ISETP.LT.OR P4, PT, R33, R223, P4 ;  /* 0x000000df2100720c */ /* 0x000fe40002781670 */
[C---:B------:R-:W-:Y:S02]  /*8fe0*/  ISETP.LT.OR P6, PT, R32.reuse, R229, P6 ;  /* 0x000000e52000720c */ /* 0x040fe400037c1670 */
[----:B------:R-:W-:-:S02]  /*8ff0*/  ISETP.LT.OR P5, PT, R32, R225, P5 ;  /* 0x000000e12000720c */ /* 0x000fc40002fa1670 */
[----:B------:R-:W-:Y:S02]  /*9000*/  ISETP.LT.OR P0, PT, R32, R223, P0 ;  /* 0x000000df2000720c */ /* 0x000fe40000701670 */
[-C--:B------:R-:W-:Y:S01]  /*9010*/  ISETP.LT.OR P2, PT, R17, R229.reuse, P2 ;  /* 0x000000e51100720c */ /* 0x080fe20001741670 */
[-C--:B------:R-:W-:Y:S01]  /*9020*/  HMMA.16816.F32 R32, R76, R22.reuse, RZ ;  /* 0x000000164c20723c */ /* 0x080fe200000018ff */
[----:B------:R-:W-:Y:S02]  /*9030*/  ISETP.LT.OR P3, PT, R16, R229, P3 ;  /* 0x000000e51000720c */ /* 0x000fe40001f61670 */
[----:B------:R-:W-:Y:S02]  /*9040*/  FSEL R73, R73, -INF , !P6 ;  /* 0xff80000049497808 */ /* 0x000fe40007000000 */
[----:B------:R-:W-:Y:S02]  /*9050*/  FSEL R202, R42, -INF , !P4 ;  /* 0xff8000002aca7808 */ /* 0x000fe40006000000 */
[----:B------:R-:W-:Y:S01]  /*9060*/  FSEL R98, R41, -INF , !P5 ;  /* 0xff80000029627808 */ /* 0x000fe20006800000 */
[----:B------:R-:W-:Y:S01]  /*9070*/  HMMA.16816.F32 R20, R80, R22, RZ ;  /* 0x000000165014723c */ /* 0x000fe200000018ff */
[----:B------:R-:W-:-:S02]  /*9080*/  FSEL R196, R43, -INF , !P0 ;  /* 0xff8000002bc47808 */ /* 0x000fc40004000000 */
[----:B------:R-:W-:Y:S01]  /*9090*/  FSEL R75, R28, -INF , !P2 ;  /* 0xff8000001c4b7808 */ /* 0x000fe20005000000 */
[----:B------:R-:W1:Y:S01]  /*90a0*/  LDSM.16.M88.4 R40, [R215+0x3800] ;  /* 0x00380000d728783b */ /* 0x000e620000000200 */
[----:B------:R-:W-:Y:S02]  /*90b0*/  FSEL R74, R29, -INF , !P3 ;  /* 0xff8000001d4a7808 */ /* 0x000fe40005800000 */
[C---:B------:R-:W-:Y:S02]  /*90c0*/  ISETP.GE.AND P6, PT, R17.reuse, R226, PT ;  /* 0x000000e21100720c */ /* 0x040fe40003fc6270 */
[C---:B------:R-:W-:Y:S02]  /*90d0*/  ISETP.GE.AND P4, PT, R17.reuse, R224, PT ;  /* 0x000000e01100720c */ /* 0x040fe40003f86270 */
[----:B------:R-:W-:Y:S02]  /*90e0*/  ISETP.GE.AND P5, PT, R17, R222, PT ;  /* 0x000000de1100720c */ /* 0x000fe40003fa6270 */
[----:B------:R-:W-:-:S02]  /*90f0*/  ISETP.GE.AND P0, PT, R16, R226, PT ;  /* 0x000000e21000720c */ /* 0x000fc40003f06270 */
[C---:B------:R-:W-:Y:S01]  /*9100*/  ISETP.GE.AND P2, PT, R16.reuse, R224, PT ;  /* 0x000000e01000720c */ /* 0x040fe20003f46270 */
[-C--:B------:R-:W-:Y:S01]  /*9110*/  HMMA.16816.F32 R32, R64, R18.reuse, R32 ;  /* 0x000000124020723c */ /* 0x080fe20000001820 */
[C---:B------:R-:W-:Y:S02]  /*9120*/  ISETP.GE.AND P3, PT, R16.reuse, R222, PT ;  /* 0x000000de1000720c */ /* 0x040fe40003f66270 */
[C---:B------:R-:W-:Y:S02]  /*9130*/  ISETP.LT.OR P6, PT, R17.reuse, R227, P6 ;  /* 0x000000e31100720c */ /* 0x040fe400037c1670 */
[C---:B------:R-:W-:Y:S02]  /*9140*/  ISETP.LT.OR P4, PT, R17.reuse, R225, P4 ;  /* 0x000000e11100720c */ /* 0x040fe40002781670 */
[----:B------:R-:W-:Y:S01]  /*9150*/  ISETP.LT.OR P5, PT, R17, R223, P5 ;  /* 0x000000df1100720c */ /* 0x000fe20002fa1670 */
[----:B------:R-:W-:Y:S01]  /*9160*/  HMMA.16816.F32 R20, R68, R18, R20 ;  /* 0x000000124414723c */ /* 0x000fe20000001814 */
[----:B------:R-:W-:-:S02]  /*9170*/  ISETP.LT.OR P0, PT, R16, R227, P0 ;  /* 0x000000e31000720c */ /* 0x000fc40000701670 */
[C---:B------:R-:W-:Y:S02]  /*9180*/  ISETP.LT.OR P2, PT, R16.reuse, R225, P2 ;  /* 0x000000e11000720c */ /* 0x040fe40001741670 */
[----:B------:R-:W-:Y:S02]  /*9190*/  ISETP.LT.OR P3, PT, R16, R223, P3 ;  /* 0x000000df1000720c */ /* 0x000fe40001f61670 */
[C---:B------:R-:W-:Y:S02]  /*91a0*/  IADD3 R17, R86.reuse, 0x48, RZ ;  /* 0x0000004856117810 */ /* 0x040fe40007ffe0ff */
[----:B------:R-:W-:Y:S02]  /*91b0*/  IADD3 R16, R86, 0x49, RZ ;  /* 0x0000004956107810 */ /* 0x000fe40007ffe0ff */
[----:B------:R-:W-:Y:S02]  /*91c0*/  FSEL R55, R30, -INF , !P6 ;  /* 0xff8000001e377808 */ /* 0x000fe40007000000 */
[----:B------:R-:W-:-:S02]  /*91d0*/  FSEL R54, R31, -INF , !P0 ;  /* 0xff8000001f367808 */ /* 0x000fc40004000000 */
[----:B------:R-:W-:Y:S02]  /*91e0*/  FSEL R191, R26, -INF , !P5 ;  /* 0xff8000001abf7808 */ /* 0x000fe40006800000 */
[----:B------:R-:W-:Y:S02]  /*91f0*/  FSEL R186, R27, -INF , !P3 ;  /* 0xff8000001bba7808 */ /* 0x000fe40005800000 */
[C---:B------:R-:W-:Y:S01]  /*9200*/  ISETP.GE.AND P6, PT, R17.reuse, R228, PT ;  /* 0x000000e41100720c */ /* 0x040fe20003fc6270 */
[----:B-1----:R-:W-:Y:S01]  /*9210*/  HMMA.16816.F32 R28, R76, R40, RZ ;  /* 0x000000284c1c723c */ /* 0x002fe200000018ff */
[----:B------:R-:W-:Y:S02]  /*9220*/  ISETP.GE.AND P0, PT, R17, R226, PT ;  /* 0x000000e21100720c */ /* 0x000fe40003f06270 */
[C---:B------:R-:W-:Y:S02]  /*9230*/  ISETP.GE.AND P5, PT, R16.reuse, R228, PT ;  /* 0x000000e41000720c */ /* 0x040fe40003fa6270 */
[----:B------:R-:W-:-:S02]  /*9240*/  ISETP.GE.AND P3, PT, R16, R226, PT ;  /* 0x000000e21000720c */ /* 0x000fc40003f66270 */
[C---:B------:R-:W-:Y:S02]  /*9250*/  ISETP.LT.OR P6, PT, R17.reuse, R229, P6 ;  /* 0x000000e51100720c */ /* 0x040fe400037c1670 */
[----:B------:R-:W-:Y:S02]  /*9260*/  ISETP.LT.OR P0, PT, R17, R227, P0 ;  /* 0x000000e31100720c */ /* 0x000fe40000701670 */
[C---:B------:R-:W-:Y:S02]  /*9270*/  ISETP.LT.OR P5, PT, R16.reuse, R229, P5 ;  /* 0x000000e51000720c */ /* 0x040fe40002fa1670 */
[----:B------:R-:W-:Y:S02]  /*9280*/  ISETP.LT.OR P3, PT, R16, R227, P3 ;  /* 0x000000e31000720c */ /* 0x000fe40001f61670 */
[C---:B------:R-:W-:Y:S02]  /*9290*/  IADD3 R45, R86.reuse, 0x50, RZ ;  /* 0x00000050562d7810 */ /* 0x040fe40007ffe0ff */
[----:B------:R-:W-:-:S02]  /*92a0*/  IADD3 R44, R86, 0x51, RZ ;  /* 0x00000051562c7810 */ /* 0x000fc40007ffe0ff */
[----:B------:R-:W-:Y:S02]  /*92b0*/  FSEL R198, R24, -INF , !P4 ;  /* 0xff80000018c67808 */ /* 0x000fe40006000000 */
[----:B------:R-:W-:Y:S02]  /*92c0*/  FSEL R197, R25, -INF , !P2 ;  /* 0xff80000019c57808 */ /* 0x000fe40005000000 */
[----:B------:R-:W-:Y:S01]  /*92d0*/  FSEL R105, R48, -INF , !P6 ;  /* 0xff80000030697808 */ /* 0x000fe20007000000 */
[----:B------:R-:W1:Y:S01]  /*92e0*/  LDSM.16.M88.4 R24, [R205] ;  /* 0x00000000cd18783b */ /* 0x000e620000000200 */
[----:B------:R-:W-:Y:S02]  /*92f0*/  FSEL R50, R50, -INF , !P0 ;  /* 0xff80000032327808 */ /* 0x000fe40004000000 */
[----:B------:R-:W-:Y:S02]  /*9300*/  FSEL R117, R49, -INF , !P5 ;  /* 0xff80000031757808 */ /* 0x000fe40006800000 */
[----:B------:R-:W-:-:S02]  /*9310*/  FSEL R51, R51, -INF , !P3 ;  /* 0xff80000033337808 */ /* 0x000fc40005800000 */
[C---:B------:R-:W-:Y:S02]  /*9320*/  ISETP.GE.AND P4, PT, R17.reuse, R224, PT ;  /* 0x000000e01100720c */ /* 0x040fe40003f86270 */
[----:B------:R-:W-:Y:S02]  /*9330*/  ISETP.GE.AND P2, PT, R17, R222, PT ;  /* 0x000000de1100720c */ /* 0x000fe40003f46270 */
[C---:B------:R-:W-:Y:S02]  /*9340*/  ISETP.GE.AND P6, PT, R16.reuse, R224, PT ;  /* 0x000000e01000720c */ /* 0x040fe40003fc6270 */
[----:B------:R-:W-:Y:S02]  /*9350*/  ISETP.GE.AND P0, PT, R16, R222, PT ;  /* 0x000000de1000720c */ /* 0x000fe40003f06270 */
[-C--:B------:R-:W-:Y:S02]  /*9360*/  ISETP.GE.AND P3, PT, R45, R228.reuse, PT ;  /* 0x000000e42d00720c */ /* 0x080fe40003f66270 */
[----:B------:R-:W-:-:S02]  /*9370*/  ISETP.GE.AND P5, PT, R44, R228, PT ;  /* 0x000000e42c00720c */ /* 0x000fc40003fa6270 */
[C---:B------:R-:W-:Y:S02]  /*9380*/  ISETP.LT.OR P4, PT, R17.reuse, R225, P4 ;  /* 0x000000e11100720c */ /* 0x040fe40002781670 */
[----:B------:R-:W-:Y:S02]  /*9390*/  ISETP.LT.OR P2, PT, R17, R223, P2 ;  /* 0x000000df1100720c */ /* 0x000fe40001741670 */
[C---:B------:R-:W-:Y:S02]  /*93a0*/  ISETP.LT.OR P6, PT, R16.reuse, R225, P6 ;  /* 0x000000e11000720c */ /* 0x040fe400037c1670 */
[----:B------:R-:W-:Y:S02]  /*93b0*/  ISETP.LT.OR P0, PT, R16, R223, P0 ;  /* 0x000000df1000720c */ /* 0x000fe40000701670 */
[-C--:B------:R-:W-:Y:S01]  /*93c0*/  ISETP.LT.OR P3, PT, R45, R229.reuse, P3 ;  /* 0x000000e52d00720c */ /* 0x080fe20001f61670 */
[----:B------:R-:W-:Y:S01]  /*93d0*/  HMMA.16816.F32 R16, R80, R40, RZ ;  /* 0x000000285010723c */ /* 0x000fe200000018ff */
[----:B------:R-:W-:-:S02]  /*93e0*/  ISETP.LT.OR P5, PT, R44, R229, P5 ;  /* 0x000000e52c00720c */ /* 0x000fc40002fa1670 */
[----:B------:R-:W-:Y:S02]  /*93f0*/  FSEL R240, R12, -INF , !P4 ;  /* 0xff8000000cf07808 */ /* 0x000fe40006000000 */
[----:B------:R-:W-:Y:S02]  /*9400*/  FSEL R178, R14, -INF , !P2 ;  /* 0xff8000000eb27808 */ /* 0x000fe40005000000 */
[----:B------:R-:W-:Y:S02]  /*9410*/  FSEL R235, R13, -INF , !P6 ;  /* 0xff8000000deb7808 */ /* 0x000fe40007000000 */
[----:B------:R-:W-:Y:S02]  /*9420*/  FSEL R175, R15, -INF , !P0 ;  /* 0xff8000000faf7808 */ /* 0x000fe40004000000 */
[----:B------:R-:W-:Y:S01]  /*9430*/  FSEL R125, R4, -INF , !P3 ;  /* 0xff800000047d7808 */ /* 0x000fe20005800000 */
[----:B------:R-:W-:Y:S01]  /*9440*/  HMMA.16816.F32 R12, R76, R42, RZ ;  /* 0x0000002a4c0c723c */ /* 0x000fe200000018ff */
[----:B------:R-:W-:-:S02]  /*9450*/  FSEL R124, R5, -INF , !P5 ;  /* 0xff800000057c7808 */ /* 0x000fc40006800000 */
[C---:B------:R-:W-:Y:S02]  /*9460*/  ISETP.GE.AND P2, PT, R45.reuse, R226, PT ;  /* 0x000000e22d00720c */ /* 0x040fe40003f46270 */
[C---:B------:R-:W-:Y:S02]  /*9470*/  ISETP.GE.AND P4, PT, R45.reuse, R224, PT ;  /* 0x000000e02d00720c */ /* 0x040fe40003f86270 */
[----:B------:R-:W-:Y:S01]  /*9480*/  ISETP.GE.AND P6, PT, R45, R222, PT ;  /* 0x000000de2d00720c */ /* 0x000fe20003fc6270 */
[----:B------:R-:W-:Y:S01]  /*9490*/  HMMA.16816.F32 R40, R80, R42, RZ ;  /* 0x0000002a5028723c */ /* 0x000fe200000018ff */
[C---:B------:R-:W-:Y:S02]  /*94a0*/  ISETP.GE.AND P0, PT, R44.reuse, R226, PT ;  /* 0x000000e22c00720c */ /* 0x040fe40003f06270 */
[C---:B------:R-:W-:Y:S02]  /*94b0*/  ISETP.GE.AND P3, PT, R44.reuse, R224, PT ;  /* 0x000000e02c00720c */ /* 0x040fe40003f66270 */
[----:B------:R-:W-:-:S02]  /*94c0*/  ISETP.GE.AND P5, PT, R44, R222, PT ;  /* 0x000000de2c00720c */ /* 0x000fc40003fa6270 */
        /* <DEDUP_REMOVED lines=8> */
[----:B------:R-:W1:Y:S01]  /*9550*/  LDSM.16.M88.4 R44, [R215+0x3c00] ;  /* 0x003c0000d72c783b */ /* 0x000e620000000200 */
        /* <DEDUP_REMOVED lines=8> */
[----:B------:R-:W-:Y:S01]  /*95e0*/  HMMA.16816.F32 R40, R68, R26, R40 ;  /* 0x0000001a4428723c */ /* 0x000fe20000001828 */
[C---:B------:R-:W-:Y:S02]  /*95f0*/  ISETP.GE.AND P4, PT, R4.reuse, R224, PT ;  /* 0x000000e00400720c */ /* 0x040fe40003f86270 */
[C---:B------:R-:W-:Y:S02]  /*9600*/  ISETP.GE.AND P3, PT, R4.reuse, R222, PT ;  /* 0x000000de0400720c */ /* 0x040fe40003f66270 */
[C---:B------:R-:W-:Y:S02]  /*9610*/  ISETP.LT.OR P2, PT, R4.reuse, R229, P2 ;  /* 0x000000e50400720c */ /* 0x040fe40001741670 */
[C---:B------:R-:W-:Y:S02]  /*9620*/  ISETP.LT.OR P0, PT, R4.reuse, R227, P0 ;  /* 0x000000e30400720c */ /* 0x040fe40000701670 */
[----:B------:R-:W-:-:S02]  /*9630*/  ISETP.LT.OR P4, PT, R4, R225, P4 ;  /* 0x000000e10400720c */ /* 0x000fc40002781670 */
[----:B------:R-:W-:Y:S02]  /*9640*/  ISETP.LT.OR P3, PT, R4, R223, P3 ;  /* 0x000000df0400720c */ /* 0x000fe40001f61670 */
[----:B------:R-:W-:Y:S01]  /*9650*/  IADD3 R8, R86, 0x59, RZ ;  /* 0x0000005956087810 */ /* 0x000fe20007ffe0ff */
[----:B------:R-:W2:Y:S01]  /*9660*/  LDSM.16.M88.4 R4, [R204] ;  /* 0x00000000cc04783b */ /* 0x000ea20000000200 */
[----:B------:R-:W-:Y:S01]  /*9670*/  FSEL R164, R11, -INF , !P5 ;  /* 0xff8000000ba47808 */ /* 0x000fe20006800000 */
[----:B------:R-:W-:-:S04]  /*9680*/  DEPBAR.LE SB0, 0x0 ;  /* 0x000080000000791a */ /* 0x000fc80000000000 */
[----:B------:R-:W-:Y:S02]  /*9690*/  FSEL R185, R32, -INF , !P4 ;  /* 0xff80000020b97808 */ /* 0x000fe40006000000 */
[C---:B------:R-:W-:Y:S02]  /*96a0*/  ISETP.GE.AND P5, PT, R8.reuse, R228, PT ;  /* 0x000000e40800720c */ /* 0x040fe40003fa6270 */
[C---:B------:R-:W-:Y:S02]  /*96b0*/  ISETP.GE.AND P4, PT, R8.reuse, R224, PT ;  /* 0x000000e00800720c */ /* 0x040fe40003f86270 */
[C---:B------:R-:W-:Y:S02]  /*96c0*/  ISETP.LT.OR P5, PT, R8.reuse, R229, P5 ;  /* 0x000000e50800720c */ /* 0x040fe40002fa1670 */
[----:B------:R-:W-:Y:S02]  /*96d0*/  ISETP.LT.OR P4, PT, R8, R225, P4 ;  /* 0x000000e10800720c */ /* 0x000fe40002781670 */
[----:B------:R-:W-:-:S02]  /*96e0*/  FSEL R173, R10, -INF , !P6 ;  /* 0xff8000000aad7808 */ /* 0x000fc40007000000 */
[----:B------:R-:W-:Y:S01]  /*96f0*/  IADD3 R25, R86, 0x60, RZ ;  /* 0x0000006056197810 */ /* 0x000fe20007ffe0ff */
[----:B------:R-:W-:Y:S01]  /*9700*/  BAR.SYNC.DEFER_BLOCKING 0x0 ;  /* 0x0000000000007b1d */ /* 0x000fe20000010000 */
[----:B------:R-:W-:Y:S02]  /*9710*/  ISETP.GE.AND P6, PT, R8, R226, PT ;  /* 0x000000e20800720c */ /* 0x000fe40003fc6270 */
        /* <DEDUP_REMOVED lines=11> */
[----:B------:R-:W-:Y:S02]  /*97d0*/  ISETP.LT.OR P3, PT, R8, R223, P3 ;  /* 0x000000df0800720c */ /* 0x000fe40001f61670 */
[C---:B-1----:R-:W-:Y:S01]  /*97e0*/  HMMA.16816.F32 R8, R80.reuse, R44, RZ ;  /* 0x0000002c5008723c */ /* 0x042fe200000018ff */
[C---:B------:R-:W-:Y:S02]  /*97f0*/  ISETP.LT.OR P2, PT, R25.reuse, R229, P2 ;  /* 0x000000e51900720c */ /* 0x040fe40001741670 */
[C---:B------:R-:W-:Y:S02]  /*9800*/  ISETP.LT.OR P0, PT, R25.reuse, R227, P0 ;  /* 0x000000e31900720c */ /* 0x040fe40000701670 */
[C---:B------:R-:W-:Y:S02]  /*9810*/  ISETP.LT.OR P5, PT, R25.reuse, R225, P5 ;  /* 0x000000e11900720c */ /* 0x040fe40002fa1670 */
[----:B------:R-:W-:Y:S01]  /*9820*/  ISETP.LT.OR P4, PT, R25, R223, P4 ;  /* 0x000000df1900720c */ /* 0x000fe20002781670 */
[----:B------:R-:W-:Y:S01]  /*9830*/  HMMA.16816.F32 R80, R80, R46, RZ ;  /* 0x0000002e5050723c */ /* 0x000fe200000018ff */
[----:B------:R-:W-:-:S02]  /*9840*/  FSEL R25, R23, -INF , !P6 ;  /* 0xff80000017197808 */ /* 0x000fc40007000000 */
[----:B------:R-:W-:Y:S02]  /*9850*/  IADD3 R33, R86, 0x61, RZ ;  /* 0x0000006156217810 */ /* 0x000fe40007ffe0ff */
[----:B------:R-:W-:Y:S02]  /*9860*/  FSEL R170, R35, -INF , !P3 ;  /* 0xff80000023aa7808 */ /* 0x000fe40005800000 */
[C---:B------:R-:W-:Y:S01]  /*9870*/  ISETP.GE.AND P3, PT, R33.reuse, R226, PT ;  /* 0x000000e22100720c */ /* 0x040fe20003f66270 */
[----:B------:R-:W-:Y:S01]  /*9880*/  HMMA.16816.F32 R20, R76, R44, RZ ;  /* 0x0000002c4c14723c */ /* 0x000fe200000018ff */
[----:B------:R-:W-:Y:S02]  /*9890*/  FSEL R34, R18, -INF , !P0 ;  /* 0xff80000012227808 */ /* 0x000fe40004000000 */
[C---:B------:R-:W-:Y:S02]  /*98a0*/  ISETP.GE.AND P0, PT, R33.reuse, R222, PT ;  /* 0x000000de2100720c */ /* 0x040fe40003f06270 */
[----:B------:R-:W-:-:S02]  /*98b0*/  ISETP.LT.OR P3, PT, R33, R227, P3 ;  /* 0x000000e32100720c */ /* 0x000fc40001f61670 */
[----:B------:R-:W-:Y:S01]  /*98c0*/  IADD3 R32, R86, 0x68, RZ ;  /* 0x0000006856207810 */ /* 0x000fe20007ffe0ff */
[----:B------:R-:W-:Y:S01]  /*98d0*/  HMMA.16816.F32 R76, R76, R46, RZ ;  /* 0x0000002e4c4c723c */ /* 0x000fe200000018ff */
[C---:B------:R-:W-:Y:S02]  /*98e0*/  ISETP.LT.OR P0, PT, R33.reuse, R223, P0 ;  /* 0x000000df2100720c */ /* 0x040fe40000701670 */
[----:B------:R-:W-:Y:S02]  /*98f0*/  FSEL R16, R16, -INF , !P2 ;  /* 0xff80000010107808 */ /* 0x000fe40005000000 */
[----:B------:R-:W-:Y:S02]  /*9900*/  ISETP.GE.AND P2, PT, R33, R224, PT ;  /* 0x000000e02100720c */ /* 0x000fe40003f46270 */
[----:B------:R-:W-:Y:S01]  /*9910*/  FSEL R44, R19, -INF , !P3 ;  /* 0xff800000132c7808 */ /* 0x000fe20005800000 */
[----:B--2---:R-:W-:Y:S01]  /*9920*/  HMMA.16816.F32 R8, R68, R4, R8 ;  /* 0x000000044408723c */ /* 0x004fe20000001808 */
[----:B------:R-:W-:-:S02]  /*9930*/  FSEL R171, R28, -INF , !P5 ;  /* 0xff8000001cab7808 */ /* 0x000fc40006800000 */
[C---:B------:R-:W-:Y:S02]  /*9940*/  ISETP.GE.AND P3, PT, R32.reuse, R228, PT ;  /* 0x000000e42000720c */ /* 0x040fe40003f66270 */
[C---:B------:R-:W-:Y:S02]  /*9950*/  ISETP.GE.AND P5, PT, R32.reuse, R224, PT ;  /* 0x000000e02000720c */ /* 0x040fe40003fa6270 */
[----:B------:R-:W-:Y:S01]  /*9960*/  FSEL R166, R31, -INF , !P0 ;  /* 0xff8000001fa67808 */ /* 0x000fe20004000000 */
[----:B------:R-:W-:Y:S01]  /*9970*/  HMMA.16816.F32 R20, R64, R4, R20 ;  /* 0x000000044014723c */ /* 0x000fe20000001814 */
[----:B------:R-:W-:Y:S02]  /*9980*/  ISETP.LT.OR P2, PT, R33, R225, P2 ;  /* 0x000000e12100720c */ /* 0x000fe40001741670 */
[C---:B------:R-:W-:Y:S02]  /*9990*/  ISETP.LT.OR P3, PT, R32.reuse, R229, P3 ;  /* 0x000000e52000720c */ /* 0x040fe40001f61670 */
[----:B------:R-:W-:-:S02]  /*99a0*/  ISETP.LT.OR P5, PT, R32, R225, P5 ;  /* 0x000000e12000720c */ /* 0x000fc40002fa1670 */
[C---:B------:R-:W-:Y:S01]  /*99b0*/  IADD3 R4, R86.reuse, 0x69, RZ ;  /* 0x0000006956047810 */ /* 0x040fe20007ffe0ff */
[-C--:B------:R-:W-:Y:S01]  /*99c0*/  HMMA.16816.F32 R76, R64, R6.reuse, R76 ;  /* 0x00000006404c723c */ /* 0x080fe2000000184c */
[----:B------:R-:W-:Y:S02]  /*99d0*/  IADD3 R18, R86, 0x70, RZ ;  /* 0x0000007056127810 */ /* 0x000fe40007ffe0ff */
[----:B------:R-:W-:Y:S02]  /*99e0*/  ISETP.GE.AND P0, PT, R4, R222, PT ;  /* 0x000000de0400720c */ /* 0x000fe40003f06270 */
[----:B------:R-:W-:Y:S02]  /*99f0*/  IADD3 R5, R86, 0x71, RZ ;  /* 0x0000007156057810 */ /* 0x000fe40007ffe0ff */
[----:B------:R-:W-:Y:S01]  /*9a00*/  ISETP.LT.OR P0, PT, R4, R223, P0 ;  /* 0x000000df0400720c */ /* 0x000fe20000701670 */
[----:B------:R-:W-:Y:S01]  /*9a10*/  HMMA.16816.F32 R80, R68, R6, R80 ;  /* 0x000000064450723c */ /* 0x000fe20000001850 */
[----:B------:R-:W-:-:S02]  /*9a20*/  FSEL R184, R29, -INF , !P2 ;  /* 0xff8000001db87808 */ /* 0x000fc40005000000 */
[----:B------:R-:W-:Y:S02]  /*9a30*/  ISETP.GE.AND P2, PT, R4, R224, PT ;  /* 0x000000e00400720c */ /* 0x000fe40003f46270 */
[----:B------:R-:W-:Y:S02]  /*9a40*/  FSEL R40, R40, -INF , !P3 ;  /* 0xff80000028287808 */ /* 0x000fe40005800000 */
[----:B------:R-:W-:Y:S02]  /*9a50*/  FSEL R179, R12, -INF , !P5 ;  /* 0xff8000000cb37808 */ /* 0x000fe40006800000 */
[C---:B------:R-:W-:Y:S02]  /*9a60*/  ISETP.GE.AND P3, PT, R18.reuse, R228, PT ;  /* 0x000000e41200720c */ /* 0x040fe40003f66270 */
[----:B------:R-:W-:Y:S02]  /*9a70*/  ISETP.GE.AND P5, PT, R18, R226, PT ;  /* 0x000000e21200720c */ /* 0x000fe40003fa6270 */
[----:B------:R-:W-:-:S02]  /*9a80*/  FSEL R174, R15, -INF , !P0 ;  /* 0xff8000000fae7808 */ /* 0x000fc40004000000 */
[C---:B------:R-:W-:Y:S02]  /*9a90*/  ISETP.GE.AND P0, PT, R5.reuse, R228, PT ;  /* 0x000000e40500720c */ /* 0x040fe40003f06270 */
[----:B------:R-:W-:Y:S02]  /*9aa0*/  ISETP.LT.OR P2, PT, R4, R225, P2 ;  /* 0x000000e10400720c */ /* 0x000fe40001741670 */
[C---:B------:R-:W-:Y:S02]  /*9ab0*/  ISETP.LT.OR P3, PT, R18.reuse, R229, P3 ;  /* 0x000000e51200720c */ /* 0x040fe40001f61670 */
[----:B------:R-:W-:Y:S02]  /*9ac0*/  ISETP.LT.OR P5, PT, R18, R227, P5 ;  /* 0x000000e31200720c */ /* 0x000fe40002fa1670 */
[----:B------:R-:W-:Y:S02]  /*9ad0*/  ISETP.LT.OR P0, PT, R5, R229, P0 ;  /* 0x000000e50500720c */ /* 0x000fe40000701670 */
[----:B------:R-:W-:-:S02]  /*9ae0*/  FSEL R167, R30, -INF , !P4 ;  /* 0xff8000001ea77808 */ /* 0x000fc40006000000 */
[----:B------:R-:W-:Y:S02]  /*9af0*/  FSEL R187, R13, -INF , !P2 ;  /* 0xff8000000dbb7808 */ /* 0x000fe40005000000 */
[-C--:B------:R-:W-:Y:S02]  /*9b00*/  ISETP.GE.AND P4, PT, R32, R222.reuse, PT ;  /* 0x000000de2000720c */ /* 0x080fe40003f86270 */
[----:B------:R-:W-:Y:S02]  /*9b10*/  ISETP.GE.AND P2, PT, R18, R222, PT ;  /* 0x000000de1200720c */ /* 0x000fe40003f46270 */
[----:B------:R-:W-:Y:S02]  /*9b20*/  FSEL R8, R8, -INF , !P3 ;  /* 0xff80000008087808 */ /* 0x000fe40005800000 */
[----:B------:R-:W-:Y:S02]  /*9b30*/  FSEL R189, R10, -INF , !P5 ;  /* 0xff8000000abd7808 */ /* 0x000fe40006800000 */
[----:B------:R-:W-:-:S02]  /*9b40*/  ISETP.GE.AND P3, PT, R4, R228, PT ;  /* 0x000000e40400720c */ /* 0x000fc40003f66270 */
[----:B------:R-:W-:Y:S02]  /*9b50*/  ISETP.GE.AND P5, PT, R4, R226, PT ;  /* 0x000000e20400720c */ /* 0x000fe40003fa6270 */
[----:B------:R-:W-:Y:S02]  /*9b60*/  FSEL R9, R9, -INF , !P0 ;  /* 0xff80000009097808 */ /* 0x000fe40004000000 */
[----:B------:R-:W-:Y:S02]  /*9b70*/  ISETP.GE.AND P0, PT, R5, R222, PT ;  /* 0x000000de0500720c */ /* 0x000fe40003f06270 */
[-C--:B------:R-:W-:Y:S02]  /*9b80*/  ISETP.LT.OR P4, PT, R32, R223.reuse, P4 ;  /* 0x000000df2000720c */ /* 0x080fe40002781670 */
[----:B------:R-:W-:Y:S02]  /*9b90*/  ISETP.LT.OR P2, PT, R18, R223, P2 ;  /* 0x000000df1200720c */ /* 0x000fe40001741670 */
[----:B------:R-:W-:-:S02]  /*9ba0*/  ISETP.LT.OR P3, PT, R4, R229, P3 ;  /* 0x000000e50400720c */ /* 0x000fc40001f61670 */
[----:B------:R-:W-:Y:S02]  /*9bb0*/  ISETP.LT.OR P5, PT, R4, R227, P5 ;  /* 0x000000e30400720c */ /* 0x000fe40002fa1670 */
[----:B------:R-:W-:Y:S02]  /*9bc0*/  ISETP.LT.OR P0, PT, R5, R223, P0 ;  /* 0x000000df0500720c */ /* 0x000fe40000701670 */
[C---:B------:R-:W-:Y:S02]  /*9bd0*/  IADD3 R4, R86.reuse, 0x78, RZ ;  /* 0x0000007856047810 */ /* 0x040fe40007ffe0ff */
[----:B------:R-:W-:Y:S02]  /*9be0*/  IADD3 R86, R86, 0x79, RZ ;  /* 0x0000007956567810 */ /* 0x000fe40007ffe0ff */
[----:B------:R-:W-:Y:S02]  /*9bf0*/  FSEL R169, R14, -INF , !P4 ;  /* 0xff8000000ea97808 */ /* 0x000fe40006000000 */
[----:B------:R-:W-:-:S02]  /*9c00*/  FSEL R177, R22, -INF , !P2 ;  /* 0xff80000016b17808 */ /* 0x000fc40005000000 */
[----:B------:R-:W-:Y:S02]  /*9c10*/  ISETP.GE.AND P6, PT, R33, R228, PT ;  /* 0x000000e42100720c */ /* 0x000fe40003fc6270 */
[-C--:B------:R-:W-:Y:S02]  /*9c20*/  ISETP.GE.AND P4, PT, R18, R224.reuse, PT ;  /* 0x000000e01200720c */ /* 0x080fe40003f86270 */
[-C--:B------:R-:W-:Y:S02]  /*9c30*/  ISETP.GE.AND P2, PT, R5, R224.reuse, PT ;  /* 0x000000e00500720c */ /* 0x080fe40003f46270 */
[----:B------:R-:W-:Y:S02]  /*9c40*/  FSEL R234, R23, -INF , !P0 ;  /* 0xff80000017ea7808 */ /* 0x000fe40004000000 */
[----:B------:R-:W-:Y:S02]  /*9c50*/  ISETP.GE.AND P0, PT, R86, R224, PT ;  /* 0x000000e05600720c */ /* 0x000fe40003f06270 */
[----:B------:R-:W-:-:S02]  /*9c60*/  ISETP.LT.OR P6, PT, R33, R229, P6 ;  /* 0x000000e52100720c */ /* 0x000fc400037c1670 */
[-C--:B------:R-:W-:Y:S02]  /*9c70*/  ISETP.LT.OR P4, PT, R18, R225.reuse, P4 ;  /* 0x000000e11200720c */ /* 0x080fe40002781670 */
[-C--:B------:R-:W-:Y:S02]  /*9c80*/  ISETP.LT.OR P2, PT, R5, R225.reuse, P2 ;  /* 0x000000e10500720c */ /* 0x080fe40001741670 */
[----:B------:R-:W-:Y:S02]  /*9c90*/  ISETP.LT.OR P0, PT, R86, R225, P0 ;  /* 0x000000e15600720c */ /* 0x000fe40000701670 */
[----:B------:R-:W-:Y:S02]  /*9ca0*/  FSEL R17, R17, -INF , !P6 ;  /* 0xff80000011117808 */ /* 0x000fe40007000000 */
[----:B------:R-:W-:Y:S02]  /*9cb0*/  FSEL R190, R20, -INF , !P4 ;  /* 0xff80000014be7808 */ /* 0x000fe40006000000 */
[----:B------:R-:W-:-:S02]  /*9cc0*/  FSEL R41, R41, -INF , !P3 ;  /* 0xff80000029297808 */ /* 0x000fc40005800000 */
[----:B------:R-:W-:Y:S02]  /*9cd0*/  FSEL R199, R21, -INF , !P2 ;  /* 0xff80000015c77808 */ /* 0x000fe40005000000 */
[-C--:B------:R-:W-:Y:S02]  /*9ce0*/  ISETP.GE.AND P6, PT, R32, R226.reuse, PT ;  /* 0x000000e22000720c */ /* 0x080fe40003fc6270 */
[----:B------:R-:W-:Y:S02]  /*9cf0*/  ISETP.GE.AND P4, PT, R5, R226, PT ;  /* 0x000000e20500720c */ /* 0x000fe40003f86270 */
[C---:B------:R-:W-:Y:S02]  /*9d00*/  ISETP.GE.AND P3, PT, R4.reuse, R224, PT ;  /* 0x000000e00400720c */ /* 0x040fe40003f66270 */
[----:B------:R-:W-:Y:S02]  /*9d10*/  ISETP.GE.AND P2, PT, R4, R222, PT ;  /* 0x000000de0400720c */ /* 0x000fe40003f46270 */
[----:B------:R-:W-:-:S02]  /*9d20*/  FSEL R248, R77, -INF , !P0 ;  /* 0xff8000004df87808 */ /* 0x000fc40004000000 */
[----:B------:R-:W-:Y:S02]  /*9d30*/  PLOP3.LUT P0, PT, PT, PT, UP0, 0x80, 0x0 ;  /* 0x000000000000781c */ /* 0x000fe40003f0f008 */
[-C--:B------:R-:W-:Y:S02]  /*9d40*/  ISETP.LT.OR P6, PT, R32, R227.reuse, P6 ;  /* 0x000000e32000720c */ /* 0x080fe400037c1670 */
        /* <DEDUP_REMOVED lines=22> */
[----:B------:R-:W-:Y:S01]  /*9eb0*/  FSEL R35, R83, -INF , !P3 ;  /* 0xff80000053237808 */ /* 0x000fe20005800000 */
[----:B------:R-:W-:Y:S05]  /*9ec0*/  @!P0 BRA `(.L_x_211) ;  /* 0x000003a000008947 */ /* 0x000fea0003800000 */
[----:B------:R-:W-:Y:S01]  /*9ed0*/  UIADD3 UR23, UR5, -0x3, URZ ;  /* 0xfffffffd05177890 */ /* 0x000fe2000fffe03f */
[----:B------:R-:W-:Y:S01]  /*9ee0*/  IMAD.U32 R6, RZ, RZ, UR8 ;  /* 0x00000008ff067e24 */ /* 0x000fe2000f8e00ff */
[----:B------:R1:W-:Y:S01]  /*9ef0*/  @P1 STS [R219+0x2000], RZ ;  /* 0x002000ffdb001388 */ /* 0x0003e20000000800 */
[----:B------:R-:W-:Y:S01]  /*9f00*/  ULDC.64 UR4, c[0x0][0x198] ;  /* 0x0000660000047ab9 */ /* 0x000fe20000000a00 */
[----:B------:R-:W-:Y:S01]  /*9f10*/  @!P1 IMAD.MOV.U32 R11, RZ, RZ, c[0x0][0x19c] ;  /* 0x00006700ff0b9624 */ /* 0x000fe200078e00ff */
[----:B------:R-:W-:Y:S01]  /*9f20*/  USHF.R.S32.HI UR22, URZ, 0x1f, UR23 ;  /* 0x0000001f3f167899 */ /* 0x000fe20008011417 */
[----:B------:R1:W-:Y:S01]  /*9f30*/  @P1 STS [R219+0x2004], RZ ;  /* 0x002004ffdb001388 */ /* 0x0003e20000000800 */
[----:B------:R-:W-:Y:S01]  /*9f40*/  UIMAD.WIDE.U32 UR24, UR23, UR4, URZ ;  /* 0x00000004171872a5 */ /* 0x000fe2000f8e003f */
[----:B------:R-:W-:Y:S01]  /*9f50*/  BSSY B0, `(.L_x_212) ;  /* 0x0000030000007945 */ /* 0x000fe20003800000 */
[----:B------:R-:W-:Y:S01]  /*9f60*/  UIMAD UR22, UR22, UR4, URZ ;  /* 0x00000004161672a4 */ /* 0x000fe2000f8e023f */
[----:B------:R1:W-:Y:S03]  /*9f70*/  @P1 STS.64 [R219+0x2008], RZ ;  /* 0x002008ffdb001388 */ /* 0x0003e60000000a00 */
[----:B------:R-:W-:Y:S01]  /*9f80*/  UIMAD UR5, UR23, UR5, UR22 ;  /* 0x00000005170572a4 */ /* 0x000fe2000f8e0216 */
[----:B------:R-:W-:-:S02]  /*9f90*/  IMAD.U32 R12, RZ, RZ, UR24 ;  /* 0x00000018ff0c7e24 */ /* 0x000fc4000f8e00ff */
[----:B------:R-:W-:Y:S01]  /*9fa0*/  IMAD.U32 R10, RZ, RZ, UR24 ;  /* 0x00000018ff0a7e24 */ /* 0x000fe2000f8e00ff */
[----:B------:R-:W-:Y:S02]  /*9fb0*/  UIADD3 UR5, UR25, UR5, URZ ;  /* 0x0000000519057290 */ /* 0x000fe4000fffe03f */
[----:B------:R-:W-:-:S04]  /*9fc0*/  LEA R12, P0, R12, R220, 0x7 ;  /* 0x000000dc0c0c7211 */ /* 0x000fc800078038ff */
[----:B------:R-:W-:-:S05]  /*9fd0*/  IMAD.U32 R7, RZ, RZ, UR5 ;  /* 0x00000005ff077e24 */ /* 0x000fca000f8e00ff */
[----:B------:R-:W-:Y:S01]  /*9fe0*/  LEA.HI.X R13, R10, R231, R7, 0x7, P0 ;  /* 0x000000e70a0d7211 */ /* 0x000fe200000f3c07 */
[----:B------:R-:W-:Y:S01]  /*9ff0*/  IMAD.U32 R7, RZ, RZ, UR8 ;  /* 0x00000008ff077e24 */ /* 0x000fe2000f8e00ff */
[----:B------:R-:W-:Y:S02]  /*a000*/  @!P1 LEA R6, P0, R6, R12, 0x6 ;  /* 0x0000000c06069211 */ /* 0x000fe400078030ff */
[C---:B------:R-:W-:Y:S02]  /*a010*/  @!P1 IADD3 R10, P3, R12.reuse, UR15, RZ ;  /* 0x0000000f0c0a9c10 */ /* 0x040fe4000ff7e0ff */
[----:B------:R-:W-:Y:S02]  /*a020*/  @!P1 LEA.HI.X R11, R7, R13, R11, 0x6, P0 ;  /* 0x0000000d070b9211 */ /* 0x000fe400000f340b */
[----:B------:R-:W-:Y:S02]  /*a030*/  @!P1 IADD3.X R7, R13, UR9, RZ, P3, !PT ;  /* 0x000000090d079c10 */ /* 0x000fe40009ffe4ff */
[----:B------:R-:W-:-:S02]  /*a040*/  @!P1 LEA R20, P3, R12, c[0x0][0x168], 0x1 ;  /* 0x00005a000c149a11 */ /* 0x000fc400078608ff */
[----:B------:R-:W-:Y:S02]  /*a050*/  @!P1 LEA R14, P2, R10, c[0x0][0x168], 0x1 ;  /* 0x00005a000a0e9a11 */ /* 0x000fe400078408ff */
[----:B------:R-:W-:Y:S02]  /*a060*/  @!P1 LEA R18, P0, R6, c[0x0][0x168], 0x1 ;  /* 0x00005a0006129a11 */ /* 0x000fe400078008ff */
        /* <DEDUP_REMOVED lines=30> */
.L_x_213:
[----:B------:R-:W-:Y:S05]  /*a250*/  BSYNC B0 ;  /* 0x0000000000007941 */ /* 0x000fea0003800000 */
.L_x_212:
[----:B------:R-:W0:Y:S02]  /*a260*/  LDGDEPBAR ;  /* 0x00000000000079af */ /* 0x000e240000000000 */
.L_x_211:
[----:B------:R-:W-:Y:S01]  /*a270*/  FMNMX.FTZ R7, R36, R85, !PT ;  /* 0x0000005524077209 */ /* 0x000fe20007810000 */
[----:B------:R-:W-:Y:S01]  /*a280*/  LDSM.16.MT88.4 R28, [R212+0x4000] ;  /* 0x00400000d41c783b */ /* 0x000fe20000004200 */
[----:B--2---:R-:W-:Y:S01]  /*a290*/  MOV R10, R97 ;  /* 0x00000061000a7202 */ /* 0x004fe20000000f00 */
[----:B------:R-:W-:Y:S01]  /*a2a0*/  UMOV UR4, UR21 ;  /* 0x0000001500047c82 */ /* 0x000fe20008000000 */
[----:B------:R-:W-:Y:S02]  /*a2b0*/  FMNMX.FTZ R7, R84, R7, !PT ;  /* 0x0000000754077209 */ /* 0x000fe40007810000 */
[----:B-1----:R-:W-:Y:S02]  /*a2c0*/  MOV R18, R99 ;  /* 0x0000006300127202 */ /* 0x002fe40000000f00 */
[----:B------:R-:W-:Y:S02]  /*a2d0*/  FMNMX.FTZ R7, R87, R7, !PT ;  /* 0x0000000757077209 */ /* 0x000fe40007810000 */
[----:B------:R-:W-:-:S02]  /*a2e0*/  MOV R15, R98 ;  /* 0x00000062000f7202 */ /* 0x000fc40000000f00 */
        /* <DEDUP_REMOVED lines=49> */
[--C-:B------:R-:W-:Y:S02]  /*a600*/  FFMA.FTZ R89, R105, c[0x0][0x23c], -R6.reuse ;  /* 0x00008f0069597a23 */ /* 0x100fe40000010806 */
        /* <DEDUP_REMOVED lines=47> */
[----:B------:R-:W-:Y:S01]  /*a900*/  FSEL R16, R106, RZ, P3 ;  /* 0x000000ff6a107208 */ /* 0x000fe20001800000 */
[--C-:B------:R-:W-:Y:S01]  /*a910*/  FFMA.FTZ R82, R17, c[0x0][0x23c], -R6.reuse ;  /* 0x00008f0011527a23 */ /* 0x100fe20000010806 */
[----:B------:R-:W-:Y:S01]  /*a920*/  FMNMX.FTZ R7, R44, R7, !PT ;  /* 0x000000072c077209 */ /* 0x000fe20007810000 */
[--C-:B------:R-:W-:Y:S01]  /*a930*/  FFMA.FTZ R81, R40, c[0x0][0x23c], -R6.reuse ;  /* 0x00008f0028517a23 */ /* 0x100fe20000010806 */
[----:B-1----:R-:W-:Y:S01]  /*a940*/  F2FP.PACK_AB R46, R113, R118 ;  /* 0x00000076712e723e */ /* 0x002fe200000000ff */
[--C-:B------:R-:W-:Y:S01]  /*a950*/  FFMA.FTZ R80, R41, c[0x0][0x23c], -R6.reuse ;  /* 0x00008f0029507a23 */ /* 0x100fe20000010806 */
[----:B------:R-:W-:Y:S01]  /*a960*/  FMNMX.FTZ R7, R42, R7, !PT ;  /* 0x000000072a077209 */ /* 0x000fe20007810000 */
[----:B------:R-:W-:Y:S01]  /*a970*/  FFMA.FTZ R78, R9, c[0x0][0x23c], -R6 ;  /* 0x00008f00094e7a23 */ /* 0x000fe20000010806 */
[----:B------:R-:W-:Y:S01]  /*a980*/  MUFU.EX2 R102, R102 ;  /* 0x0000006600667308 */ /* 0x000fe20000000800 */
[----:B------:R-:W-:Y:S01]  /*a990*/  FADD.FTZ R16, R36, -R16 ;  /* 0x8000001024107221 */ /* 0x000fe20000010000 */
[----:B------:R-:W-:-:S03]  /*a9a0*/  FMNMX.FTZ R7, R250, R7, !PT ;  /* 0x00000007fa077209 */ /* 0x000fc60007810000 */
[----:B------:R-:W-:Y:S01]  /*a9b0*/  FMUL.FTZ R16, R16, c[0x0][0x23c] ;  /* 0x00008f0010107a20 */ /* 0x000fe20000410000 */
[----:B------:R-:W-:Y:S02]  /*a9c0*/  FMNMX.FTZ R7, R189, R7, !PT ;  /* 0x00000007bd077209 */ /* 0x000fe40007810000 */
[----:B------:R-:W-:Y:S02]  /*a9d0*/  MUFU.EX2 R101, R101 ;  /* 0x0000006500657308 */ /* 0x000fe40000000800 */
[----:B------:R-:W-:-:S04]  /*a9e0*/  FMNMX.FTZ R105, R201, R7, !PT ;  /* 0x00000007c9697209 */ /* 0x000fc80007810000 */
[----:B------:R-:W-:Y:S02]  /*a9f0*/  FMNMX.FTZ R105, R45, R105, !PT ;  /* 0x000000692d697209 */ /* 0x000fe40007810000 */
[----:B------:R-:W-:Y:S02]  /*aa00*/  MUFU.EX2 R100, R100 ;  /* 0x0000006400647308 */ /* 0x000fe40000000800 */
[----:B------:R-:W-:-:S05]  /*aa10*/  FMNMX.FTZ R105, R35, R105, !PT ;  /* 0x0000006923697209 */ /* 0x000fca0007810000 */
[----:B------:R-:W1:Y:S01]  /*aa20*/  SHFL.BFLY PT, R7, R105, 0x2, 0x1f ;  /* 0x0c401f0069077f89 */ /* 0x000e6200000e0000 */
[----:B------:R-:W-:Y:S08]  /*aa30*/  MUFU.EX2 R99, R99 ;  /* 0x0000006300637308 */ /* 0x000ff00000000800 */
[----:B------:R-:W-:Y:S08]  /*aa40*/  MUFU.EX2 R98, R98 ;  /* 0x0000006200627308 */ /* 0x000ff00000000800 */
[----:B------:R-:W-:Y:S01]  /*aa50*/  MUFU.EX2 R97, R97 ;  /* 0x0000006100617308 */ /* 0x000fe20000000800 */
[----:B-1----:R-:W-:-:S07]  /*aa60*/  FMNMX.FTZ R105, R105, R7, !PT ;  /* 0x0000000769697209 */ /* 0x002fce0007810000 */
[----:B------:R-:W-:Y:S01]  /*aa70*/  MUFU.EX2 R96, R96 ;  /* 0x0000006000607308 */ /* 0x000fe20000000800 */
[----:B------:R-:W1:Y:S07]  /*aa80*/  SHFL.BFLY PT, R7, R105, 0x1, 0x1f ;  /* 0x0c201f0069077f89 */ /* 0x000e6e00000e0000 */
[----:B------:R-:W-:Y:S08]  /*aa90*/  MUFU.EX2 R95, R95 ;  /* 0x0000005f005f7308 */ /* 0x000ff00000000800 */
[----:B------:R-:W-:Y:S08]  /*aaa0*/  MUFU.EX2 R94, R94 ;  /* 0x0000005e005e7308 */ /* 0x000ff00000000800 */
[----:B------:R-:W-:Y:S01]  /*aab0*/  MUFU.EX2 R93, R93 ;  /* 0x0000005d005d7308 */ /* 0x000fe20000000800 */
[----:B-1----:R-:W-:-:S02]  /*aac0*/  FMNMX.FTZ R105, R105, R7, !PT ;  /* 0x0000000769697209 */ /* 0x002fc40007810000 */
[----:B------:R-:W-:Y:S02]  /*aad0*/  FMNMX.FTZ R7, R115, R8, !PT ;  /* 0x0000000873077209 */ /* 0x000fe40007810000 */
[C---:B------:R-:W-:Y:S01]  /*aae0*/  FSETP.NEU.FTZ.AND P2, PT, R105.reuse, -INF , PT ;  /* 0xff8000006900780b */ /* 0x040fe20003f5d000 */
[----:B------:R-:W-:Y:S01]  /*aaf0*/  FMUL.FTZ R4, R105, c[0x0][0x23c] ;  /* 0x00008f0069047a20 */ /* 0x000fe20000410000 */
[----:B------:R-:W-:Y:S01]  /*ab00*/  FMNMX.FTZ R7, R122, R7, !PT ;  /* 0x000000077a077209 */ /* 0x000fe20007810000 */
[----:B------:R-:W-:Y:S03]  /*ab10*/  MUFU.EX2 R92, R92 ;  /* 0x0000005c005c7308 */ /* 0x000fe60000000800 */
[----:B------:R-:W-:Y:S02]  /*ab20*/  FMNMX.FTZ R5, R121, R7, !PT ;  /* 0x0000000779057209 */ /* 0x000fe40007810000 */
[----:B------:R-:W-:-:S02]  /*ab30*/  FSEL R11, R4, RZ, P2 ;  /* 0x000000ff040b7208 */ /* 0x000fc40001000000 */
[----:B------:R-:W-:Y:S01]  /*ab40*/  FMNMX.FTZ R5, R252, R5, !PT ;  /* 0x00000005fc057209 */ /* 0x000fe20007810000 */
[----:B------:R-:W-:Y:S01]  /*ab50*/  MUFU.EX2 R91, R91 ;  /* 0x0000005b005b7308 */ /* 0x000fe20000000800 */
        /* <DEDUP_REMOVED lines=47> */
[----:B------:R-:W-:Y:S01]  /*ae50*/  FFMA.FTZ R57, R25, c[0x0][0x23c], -R11 ;  /* 0x00008f0019397a23 */ /* 0x000fe2000001080b */
[----:B------:R-:W-:Y:S01]  /*ae60*/  FMNMX.FTZ R4, R200, R4, !PT ;  /* 0x00000004c8047209 */ /* 0x000fe20007810000 */
[----:B------:R-:W-:Y:S01]  /*ae70*/  MUFU.EX2 R125, R125 ;  /* 0x0000007d007d7308 */ /* 0x000fe20000000800 */
[----:B------:R-:W-:Y:S01]  /*ae80*/  FMNMX.FTZ R5, R235, R5, !PT ;  /* 0x00000005eb057209 */ /* 0x000fe20007810000 */
[----:B------:R-:W-:Y:S01]  /*ae90*/  LDSM.16.MT88.4 R48, [R211+0x4800] ;  /* 0x00480000d330783b */ /* 0x000fe20000004200 */
        /* <DEDUP_REMOVED lines=13> */
[----:B------:R-:W1:Y:S01]  /*af70*/  MUFU.EX2 R111, R111 ;  /* 0x0000006f006f7308 */ /* 0x000e620000000800 */
        /* <DEDUP_REMOVED lines=9> */
[----:B------:R-:W2:Y:S01]  /*b010*/  MUFU.EX2 R75, R75 ;  /* 0x0000004b004b7308 */ /* 0x000ea20000000800 */
[----:B------:R-:W-:-:S02]  /*b020*/  FMNMX.FTZ R5, R199, R5, !PT ;  /* 0x00000005c7057209 */ /* 0x000fc40007810000 */
[----:B------:R-:W-:Y:S02]  /*b030*/  FMNMX.FTZ R4, R170, R4, !PT ;  /* 0x00000004aa047209 */ /* 0x000fe40007810000 */
[----:B------:R-:W-:Y:S02]  /*b040*/  FMNMX.FTZ R5, R247, R5, !PT ;  /* 0x00000005f7057209 */ /* 0x000fe40007810000 */
[----:B------:R-:W-:Y:S01]  /*b050*/  FMNMX.FTZ R4, R167, R4, !PT ;  /* 0x00000004a7047209 */ /* 0x000fe20007810000 */
[----:B------:R-:W-:Y:S01]  /*b060*/  MUFU.EX2 R74, R74 ;  /* 0x0000004a004a7308 */ /* 0x000fe20000000800 */
[----:B------:R-:W-:Y:S02]  /*b070*/  FMNMX.FTZ R5, R248, R5, !PT ;  /* 0x00000005f8057209 */ /* 0x000fe40007810000 */
[----:B------:R-:W-:Y:S02]  /*b080*/  FMNMX.FTZ R4, R166, R4, !PT ;  /* 0x00000004a6047209 */ /* 0x000fe40007810000 */
[----:B------:R-:W-:Y:S01]  /*b090*/  FSEL R24, R105, RZ, P2 ;  /* 0x000000ff69187208 */ /* 0x000fe20001000000 */
[----:B------:R-:W3:Y:S01]  /*b0a0*/  SHFL.BFLY PT, R104, R5, 0x2, 0x1f ;  /* 0x0c401f0005687f89 */ /* 0x000ee200000e0000 */
[----:B------:R-:W-:Y:S01]  /*b0b0*/  FMNMX.FTZ R4, R169, R4, !PT ;  /* 0x00000004a9047209 */ /* 0x000fe20007810000 */
[----:B------:R-:W4:Y:S01]  /*b0c0*/  MUFU.EX2 R73, R73 ;  /* 0x0000004900497308 */ /* 0x000f220000000800 */
[----:B-1----:R-:W-:Y:S01]  /*b0d0*/  F2FP.PACK_AB R47, R111, R117 ;  /* 0x000000756f2f723e */ /* 0x002fe200000000ff */
[----:B------:R-:W-:Y:S01]  /*b0e0*/  FADD.FTZ R24, R3, -R24 ;  /* 0x8000001803187221 */ /* 0x000fe20000010000 */
[----:B------:R-:W-:-:S02]  /*b0f0*/  FMNMX.FTZ R4, R174, R4, !PT ;  /* 0x00000004ae047209 */ /* 0x000fc40007810000 */
[----:B------:R-:W-:Y:S01]  /*b100*/  F2FP.PACK_AB R52, R102, R112 ;  /* 0x000000706634723e */ /* 0x000fe200000000ff */
[----:B------:R-:W-:Y:S01]  /*b110*/  FMUL.FTZ R24, R24, c[0x0][0x23c] ;  /* 0x00008f0018187a20 */ /* 0x000fe20000410000 */
[----:B------:R-:W-:Y:S01]  /*b120*/  FMNMX.FTZ R4, R177, R4, !PT ;  /* 0x00000004b1047209 */ /* 0x000fe20007810000 */
[----:B------:R-:W-:Y:S01]  /*b130*/  MUFU.EX2 R72, R72 ;  /* 0x0000004800487308 */ /* 0x000fe20000000800 */
[----:B--2---:R-:W-:Y:S02]  /*b140*/  F2FP.PACK_AB R53, R75, R110 ;  /* 0x0000006e4b35723e */ /* 0x004fe400000000ff */
[----:B------:R-:W-:Y:S02]  /*b150*/  FMNMX.FTZ R4, R234, R4, !PT ;  /* 0x00000004ea047209 */ /* 0x000fe40007810000 */
[----:B------:R-:W-:Y:S02]  /*b160*/  F2FP.PACK_AB R54, R100, R101 ;  /* 0x000000656436723e */ /* 0x000fe400000000ff */
[----:B------:R-:W-:Y:S01]  /*b170*/  FMNMX.FTZ R4, R241, R4, !PT ;  /* 0x00000004f1047209 */ /* 0x000fe20007810000 */
[----:B------:R-:W-:Y:S01]  /*b180*/  MUFU.EX2 R71, R71 ;  /* 0x0000004700477308 */ /* 0x000fe20000000800 */
[----:B----4-:R-:W-:-:S02]  /*b190*/  F2FP.PACK_AB R55, R73, R74 ;  /* 0x0000004a4937723e */ /* 0x010fc400000000ff */
[----:B------:R-:W-:Y:S02]  /*b1a0*/  FMNMX.FTZ R4, R242, R4, !PT ;  /* 0x00000004f2047209 */ /* 0x000fe40007810000 */
[----:B---3--:R-:W-:-:S03]  /*b1b0*/  FMNMX.FTZ R104, R5, R104, !PT ;  /* 0x0000006805687209 */ /* 0x008fc60007810000 */
[----:B------:R-:W1:Y:S01]  /*b1c0*/  SHFL.BFLY PT, R6, R4, 0x2, 0x1f ;  /* 0x0c401f0004067f89 */ /* 0x000e6200000e0000 */
[----:B------:R-:W-:Y:S03]  /*b1d0*/  MUFU.EX2 R70, R70 ;  /* 0x0000004600467308 */ /* 0x000fe60000000800 */
[----:B------:R-:W2:Y:S05]  /*b1e0*/  SHFL.BFLY PT, R5, R104, 0x1, 0x1f ;  /* 0x0c201f0068057f89 */ /* 0x000eaa00000e0000 */
[----:B------:R-:W-:Y:S08]  /*b1f0*/  MUFU.EX2 R69, R69 ;  /* 0x0000004500457308 */ /* 0x000ff00000000800 */
[----:B------:R-:W-:Y:S01]  /*b200*/  MUFU.EX2 R68, R68 ;  /* 0x0000004400447308 */ /* 0x000fe20000000800 */
[----:B-1----:R-:W-:-:S07]  /*b210*/  FMNMX.FTZ R4, R4, R6, !PT ;  /* 0x0000000604047209 */ /* 0x002fce0007810000 */
[----:B------:R-:W-:Y:S01]  /*b220*/  MUFU.EX2 R67, R67 ;  /* 0x0000004300437308 */ /* 0x000fe20000000800 */
[----:B--2---:R-:W-:Y:S02]  /*b230*/  FMNMX.FTZ R104, R104, R5, !PT ;  /* 0x0000000568687209 */ /* 0x004fe40007810000 */
[----:B------:R-:W1:Y:S02]  /*b240*/  SHFL.BFLY PT, R5, R4, 0x1, 0x1f ;  /* 0x0c201f0004057f89 */ /* 0x000e6400000e0000 */
[C---:B------:R-:W-:Y:S01]  /*b250*/  FSETP.NEU.FTZ.AND P1, PT, R104.reuse, -INF , PT ;  /* 0xff8000006800780b */ /* 0x040fe20003f3d000 */
[----:B------:R-:W-:Y:S02]  /*b260*/  FMUL.FTZ R251, R104, c[0x0][0x23c] ;  /* 0x00008f0068fb7a20 */ /* 0x000fe40000410000 */
[----:B------:R-:W-:Y:S03]  /*b270*/  MUFU.EX2 R66, R66 ;  /* 0x0000004200427308 */ /* 0x000fe60000000800 */
[----:B------:R-:W-:-:S05]  /*b280*/  FSEL R251, R251, RZ, P1 ;  /* 0x000000fffbfb7208 */ /* 0x000fca0000800000 */
[----:B------:R-:W-:Y:S01]  /*b290*/  MUFU.EX2 R65, R65 ;  /* 0x0000004100417308 */ /* 0x000fe20000000800 */
[--C-:B------:R-:W-:Y:S02]  /*b2a0*/  FFMA.FTZ R116, R103, c[0x0][0x23c], -R251.reuse ;  /* 0x00008f0067747a23 */ /* 0x100fe400000108fb */
[--C-:B------:R-:W-:Y:S02]  /*b2b0*/  FFMA.FTZ R123, R108, c[0x0][0x23c], -R251.reuse ;  /* 0x00008f006c7b7a23 */ /* 0x100fe400000108fb */
[--C-:B------:R-:W-:Y:S02]  /*b2c0*/  FFMA.FTZ R108, R115, c[0x0][0x23c], -R251.reuse ;  /* 0x00008f00736c7a23 */ /* 0x100fe400000108fb */
[--C-:B------:R-:W-:Y:S01]  /*b2d0*/  FFMA.FTZ R56, R122, c[0x0][0x23c], -R251.reuse ;  /* 0x00008f007a387a23 */ /* 0x100fe200000108fb */
[----:B------:R-:W-:Y:S01]  /*b2e0*/  MUFU.EX2 R116, R116 ;  /* 0x0000007400747308 */ /* 0x000fe20000000800 */
[--C-:B------:R-:W-:Y:S02]  /*b2f0*/  FFMA.FTZ R109, R109, c[0x0][0x23c], -R251.reuse ;  /* 0x00008f006d6d7a23 */ /* 0x100fe400000108fb */
[--C-:B------:R-:W-:Y:S01]  /*b300*/  FFMA.FTZ R12, R10, c[0x0][0x23c], -R251.reuse ;  /* 0x00008f000a0c7a23 */ /* 0x100fe200000108fb */
[----:B-1----:R-:W-:Y:S01]  /*b310*/  FMNMX.FTZ R103, R4, R5, !PT ;  /* 0x0000000504677209 */ /* 0x002fe20007810000 */
[--C-:B------:R-:W-:Y:S01]  /*b320*/  FFMA.FTZ R130, R130, c[0x0][0x23c], -R251.reuse ;  /* 0x00008f0082827a23 */ /* 0x100fe200000108fb */
[----:B------:R-:W-:Y:S01]  /*b330*/  FSEL R4, R104, RZ, P1 ;  /* 0x000000ff68047208 */ /* 0x000fe20000800000 */
[--C-:B------:R-:W-:Y:S01]  /*b340*/  FFMA.FTZ R131, R131, c[0x0][0x23c], -R251.reuse ;  /* 0x00008f0083837a23 */ /* 0x100fe200000108fb */
[C---:B------:R-:W-:Y:S01]  /*b350*/  FSETP.NEU.FTZ.AND P0, PT, R103.reuse, -INF , PT ;  /* 0xff8000006700780b */ /* 0x040fe20003f1d000 */
[C---:B------:R-:W-:Y:S01]  /*b360*/  FMUL.FTZ R243, R103.reuse, c[0x0][0x23c] ;  /* 0x00008f0067f37a20 */ /* 0x040fe20000410000 */
[----:B------:R-:W1:Y:S01]  /*b370*/  MUFU.EX2 R123, R123 ;  /* 0x0000007b007b7308 */ /* 0x000e620000000800 */
[----:B------:R-:W-:Y:S01]  /*b380*/  FADD.FTZ R2, R2, -R4 ;  /* 0x8000000402027221 */ /* 0x000fe20000010000 */
[----:B------:R-:W-:Y:S01]  /*b390*/  FSEL R4, R103, RZ, P0 ;  /* 0x000000ff67047208 */ /* 0x000fe20000000000 */
[----:B------:R-:W-:Y:S01]  /*b3a0*/  FFMA.FTZ R165, R165, c[0x0][0x23c], -R251 ;  /* 0x00008f00a5a57a23 */ /* 0x000fe200000108fb */
[----:B------:R-:W-:Y:S01]  /*b3b0*/  FSEL R243, R243, RZ, P0 ;  /* 0x000000fff3f37208 */ /* 0x000fe20000000000 */
[----:B------:R-:W-:Y:S01]  /*b3c0*/  FMUL.FTZ R2, R2, c[0x0][0x23c] ;  /* 0x00008f0002027a20 */ /* 0x000fe20000410000 */
[----:B------:R-:W-:Y:S01]  /*b3d0*/  FSETP.NEU.FTZ.AND P0, PT, R105, -INF , PT ;  /* 0xff8000006900780b */ /* 0x000fe20003f1d000 */
[----:B------:R-:W-:Y:S01]  /*b3e0*/  FADD.FTZ R4, R0, -R4 ;  /* 0x8000000400047221 */ /* 0x000fe20000010000 */
[----:B------:R-:W-:Y:S01]  /*b3f0*/  MUFU.EX2 R109, R109 ;  /* 0x0000006d006d7308 */ /* 0x000fe20000000800 */
[----:B------:R-:W-:-:S02]  /*b400*/  FFMA.FTZ R122, R114, c[0x0][0x23c], -R243 ;  /* 0x00008f00727a7a23 */ /* 0x000fc400000108f3 */
[----:B------:R-:W-:Y:S02]  /*b410*/  FMUL.FTZ R4, R4, c[0x0][0x23c] ;  /* 0x00008f0004047a20 */ /* 0x000fe40000410000 */
[--C-:B------:R-:W-:Y:S02]  /*b420*/  FFMA.FTZ R115, R107, c[0x0][0x23c], -R243.reuse ;  /* 0x00008f006b737a23 */ /* 0x100fe400000108f3 */
[--C-:B------:R-:W-:Y:S01]  /*b430*/  FFMA.FTZ R107, R120, c[0x0][0x23c], -R243.reuse ;  /* 0x00008f00786b7a23 */ /* 0x100fe200000108f3 */
[----:B------:R2:W3:Y:S01]  /*b440*/  MUFU.EX2 R128, R4 ;  /* 0x0000000400807308 */ /* 0x0004e20000000800 */
[----:B------:R-:W-:Y:S01]  /*b450*/  FFMA.FTZ R114, R119, c[0x0][0x23c], -R243 ;  /* 0x00008f0077727a23 */ /* 0x000fe200000108f3 */
[----:B-1----:R-:W-:Y:S01]  /*b460*/  F2FP.PACK_AB R20, R116, R123 ;  /* 0x0000007b7414723e */ /* 0x002fe200000000ff */
[----:B------:R-:W-:Y:S02]  /*b470*/  FFMA.FTZ R0, R121, c[0x0][0x23c], -R251 ;  /* 0x00008f0079007a23 */ /* 0x000fe400000108fb */
[----:B------:R-:W-:-:S02]  /*b480*/  FFMA.FTZ R119, R39, c[0x0][0x23c], -R243 ;  /* 0x00008f0027777a23 */ /* 0x000fc400000108f3 */
[--C-:B------:R-:W-:Y:S01]  /*b490*/  FFMA.FTZ R120, R38, c[0x0][0x23c], -R243.reuse ;  /* 0x00008f0026787a23 */ /* 0x100fe200000108f3 */
[----:B------:R1:W4:Y:S01]  /*b4a0*/  MUFU.EX2 R129, R2 ;  /* 0x0000000200817308 */ /* 0x0003220000000800 */
[--C-:B------:R-:W-:Y:S02]  /*b4b0*/  FFMA.FTZ R121, R37, c[0x0][0x23c], -R243.reuse ;  /* 0x00008f0025797a23 */ /* 0x100fe400000108f3 */
[----:B------:R-:W-:Y:S01]  /*b4c0*/  LDSM.16.MT88.4 R36, [R211+0x4400] ;  /* 0x00440000d324783b */ /* 0x000fe20000004200 */
[----:B------:R-:W-:Y:S02]  /*b4d0*/  FFMA.FTZ R127, R127, c[0x0][0x23c], -R243 ;  /* 0x00008f007f7f7a23 */ /* 0x000fe400000108f3 */
[--C-:B------:R-:W-:Y:S01]  /*b4e0*/  FFMA.FTZ R172, R172, c[0x0][0x23c], -R251.reuse ;  /* 0x00008f00acac7a23 */ /* 0x100fe200000108fb */
[----:B--2---:R-:W2:Y:S01]  /*b4f0*/  LDSM.16.MT88.4 R4, [R211+0x4000] ;  /* 0x00400000d304783b */ /* 0x004ea20000004200 */
[----:B------:R-:W5:Y:S01]  /*b500*/  MUFU.EX2 R108, R108 ;  /* 0x0000006c006c7308 */ /* 0x000f620000000800 */
[-C--:B---3--:R-:W-:Y:S01]  /*b510*/  FMUL.FTZ R14, R154, R128.reuse ;  /* 0x000000809a0e7220 */ /* 0x088fe20000410000 */
[----:B------:R-:W-:Y:S01]  /*b520*/  MOV R154, R15 ;  /* 0x0000000f009a7202 */ /* 0x000fe20000000f00 */
[----:B------:R-:W-:Y:S01]  /*b530*/  FMUL.FTZ R15, R155, R128 ;  /* 0x000000809b0f7220 */ /* 0x000fe20000410000 */
[----:B------:R-:W-:Y:S01]  /*b540*/  MOV R155, R18 ;  /* 0x00000012009b7202 */ /* 0x000fe20000000f00 */
[----:B------:R-:W-:Y:S01]  /*b550*/  FMUL.FTZ R10, R158, R128 ;  /* 0x000000809e0a7220 */ /* 0x000fe20000410000 */
[----:B------:R-:W-:Y:S01]  /*b560*/  MOV R158, R45 ;  /* 0x0000002d009e7202 */ /* 0x000fe20000000f00 */
[----:B-1----:R-:W-:Y:S01]  /*b570*/  FFMA.FTZ R2, R252, c[0x0][0x23c], -R251 ;  /* 0x00008f00fc027a23 */ /* 0x002fe200000108fb */
[----:B------:R-:W-:Y:S01]  /*b580*/  MUFU.EX2 R122, R122 ;  /* 0x0000007a007a7308 */ /* 0x000fe20000000800 */
[----:B----4-:R-:W-:Y:S01]  /*b590*/  FMUL.FTZ R8, R156, R129 ;  /* 0x000000819c087220 */ /* 0x010fe20000410000 */
[----:B------:R-:W-:Y:S01]  /*b5a0*/  MOV R156, R35 ;  /* 0x00000023009c7202 */ /* 0x000fe20000000f00 */
[-C--:B------:R-:W-:Y:S01]  /*b5b0*/  FMUL.FTZ R9, R157, R129.reuse ;  /* 0x000000819d097220 */ /* 0x080fe20000410000 */
[----:B------:R-:W-:Y:S01]  /*b5c0*/  MOV R252, R34 ;  /* 0x0000002200fc7202 */ /* 0x000fe20000000f00 */
[----:B------:R-:W-:Y:S01]  /*b5d0*/  FMUL.FTZ R11, R159, R128 ;  /* 0x000000809f0b7220 */ /* 0x000fe20000410000 */
[----:B------:R-:W1:Y:S01]  /*b5e0*/  LDSM.16.MT88.4 R32, [R212+0x4400] ;  /* 0x00440000d420783b */ /* 0x000e620000004200 */
[----:B------:R-:W-:Y:S01]  /*b5f0*/  FMUL.FTZ R13, R153, R129 ;  /* 0x00000081990d7220 */ /* 0x000fe20000410000 */
[----:B------:R-:W3:Y:S01]  /*b600*/  MUFU.EX2 R115, R115 ;  /* 0x0000007300737308 */ /* 0x000ee20000000800 */
[----:B-----5:R-:W-:Y:S01]  /*b610*/  F2FP.PACK_AB R22, R108, R109 ;  /* 0x0000006d6c16723e */ /* 0x020fe200000000ff */
[-C--:B------:R-:W-:Y:S01]  /*b620*/  FMUL.FTZ R17, R141, R129.reuse ;  /* 0x000000818d117220 */ /* 0x080fe20000410000 */
[----:B------:R-:W-:Y:S01]  /*b630*/  MOV R153, R44 ;  /* 0x0000002c00997202 */ /* 0x000fe20000000f00 */
[----:B------:R-:W-:Y:S01]  /*b640*/  FMUL.FTZ R18, R142, R128 ;  /* 0x000000808e127220 */ /* 0x000fe20000410000 */
[----:B------:R-:W-:Y:S01]  /*b650*/  MOV R159, R42 ;  /* 0x0000002a009f7202 */ /* 0x000fe20000000f00 */
[----:B------:R-:W-:Y:S01]  /*b660*/  FMUL.FTZ R19, R143, R128 ;  /* 0x000000808f137220 */ /* 0x000fe20000410000 */
[----:B------:R-:W-:Y:S01]  /*b670*/  F2FP.PACK_AB R44, R126, R244 ;  /* 0x000000f47e2c723e */ /* 0x000fe200000000ff */
[----:B------:R-:W-:Y:S01]  /*b680*/  MUFU.EX2 R107, R107 ;  /* 0x0000006b006b7308 */ /* 0x000fe20000000800 */
[----:B------:R-:W-:Y:S01]  /*b690*/  FMUL.FTZ R136, R136, R129 ;  /* 0x0000008188887220 */ /* 0x000fe20000410000 */
[----:B------:R-:W-:Y:S01]  /*b6a0*/  F2FP.PACK_AB R45, R124, R125 ;  /* 0x0000007d7c2d723e */ /* 0x000fe200000000ff */
[----:B------:R-:W-:-:S02]  /*b6b0*/  FMUL.FTZ R137, R137, R129 ;  /* 0x0000008189897220 */ /* 0x000fc40000410000 */
[-C--:B------:R-:W-:Y:S02]  /*b6c0*/  FMUL.FTZ R138, R138, R128.reuse ;  /* 0x000000808a8a7220 */ /* 0x080fe40000410000 */
[----:B------:R-:W-:Y:S01]  /*b6d0*/  FMUL.FTZ R139, R139, R128 ;  /* 0x000000808b8b7220 */ /* 0x000fe20000410000 */
[----:B------:R-:W4:Y:S01]  /*b6e0*/  MUFU.EX2 R114, R114 ;  /* 0x0000007200727308 */ /* 0x000f220000000800 */
[----:B---3--:R-:W-:Y:S01]  /*b6f0*/  F2FP.PACK_AB R21, R115, R122 ;  /* 0x0000007a7315723e */ /* 0x008fe200000000ff */
[--C-:B------:R-:W-:Y:S02]  /*b700*/  FFMA.FTZ R193, R193, c[0x0][0x23c], -R243.reuse ;  /* 0x00008f00c1c17a23 */ /* 0x100fe400000108f3 */
[--C-:B------:R-:W-:Y:S02]  /*b710*/  FFMA.FTZ R192, R192, c[0x0][0x23c], -R243.reuse ;  /* 0x00008f00c0c07a23 */ /* 0x100fe400000108f3 */
[--C-:B------:R-:W-:Y:S02]  /*b720*/  FFMA.FTZ R203, R203, c[0x0][0x23c], -R243.reuse ;  /* 0x00008f00cbcb7a23 */ /* 0x100fe400000108f3 */
[----:B------:R3:W-:Y:S01]  /*b730*/  MUFU.EX2 R3, R12 ;  /* 0x0000000c00037308 */ /* 0x0007e20000000800 */
[----:B------:R-:W-:-:S02]  /*b740*/  FFMA.FTZ R245, R245, c[0x0][0x23c], -R243 ;  /* 0x00008f00f5f57a23 */ /* 0x000fc400000108f3 */
[--C-:B------:R-:W-:Y:S02]  /*b750*/  FFMA.FTZ R249, R249, c[0x0][0x23c], -R251.reuse ;  /* 0x00008f00f9f97a23 */ /* 0x100fe400000108fb */
[----:B------:R-:W-:Y:S02]  /*b760*/  FFMA.FTZ R246, R246, c[0x0][0x23c], -R251 ;  /* 0x00008f00f6f67a23 */ /* 0x000fe400000108fb */
[--C-:B------:R-:W-:Y:S01]  /*b770*/  FFMA.FTZ R200, R200, c[0x0][0x23c], -R243.reuse ;  /* 0x00008f00c8c87a23 */ /* 0x100fe200000108f3 */
[----:B----4-:R-:W-:Y:S01]  /*b780*/  F2FP.PACK_AB R23, R114, R107 ;  /* 0x0000006b7217723e */ /* 0x010fe200000000ff */
[----:B------:R-:W-:Y:S01]  /*b790*/  MUFU.EX2 R56, R56 ;  /* 0x0000003800387308 */ /* 0x000fe20000000800 */
[--C-:B------:R-:W-:Y:S02]  /*b7a0*/  FFMA.FTZ R194, R194, c[0x0][0x23c], -R243.reuse ;  /* 0x00008f00c2c27a23 */ /* 0x100fe400000108f3 */
[--C-:B------:R-:W-:Y:S02]  /*b7b0*/  FFMA.FTZ R202, R202, c[0x0][0x23c], -R243.reuse ;  /* 0x00008f00caca7a23 */ /* 0x100fe400000108f3 */
[----:B------:R-:W-:Y:S01]  /*b7c0*/  FFMA.FTZ R196, R196, c[0x0][0x23c], -R243 ;  /* 0x00008f00c4c47a23 */ /* 0x000fe200000108f3 */
[----:B------:R-:W-:Y:S01]  /*b7d0*/  HMMA.16816.F32 R8, R20, R28, R8 ;  /* 0x0000001c1408723c */ /* 0x000fe20000001808 */
[----:B---3--:R-:W-:Y:S01]  /*b7e0*/  FMUL.FTZ R12, R152, R129 ;  /* 0x00000081980c7220 */ /* 0x008fe20000410000 */
[----:B------:R-:W-:Y:S01]  /*b7f0*/  MUFU.EX2 R0, R0 ;  /* 0x0000000000007308 */ /* 0x000fe20000000800 */
[----:B------:R-:W-:-:S02]  /*b800*/  FMUL.FTZ R157, R105, c[0x0][0x23c] ;  /* 0x00008f00699d7a20 */ /* 0x000fc40000410000 */
[--C-:B------:R-:W-:Y:S02]  /*b810*/  FFMA.FTZ R198, R198, c[0x0][0x23c], -R251.reuse ;  /* 0x00008f00c6c67a23 */ /* 0x100fe400000108fb */
[--C-:B------:R-:W-:Y:S01]  /*b820*/  FFMA.FTZ R197, R197, c[0x0][0x23c], -R251.reuse ;  /* 0x00008f00c5c57a23 */ /* 0x100fe200000108fb */
[----:B------:R-:W-:Y:S01]  /*b830*/  HMMA.16816.F32 R12, R20, R30, R12 ;  /* 0x0000001e140c723c */ /* 0x000fe2000000180c */
[----:B------:R-:W-:Y:S01]  /*b840*/  FSEL R157, R157, RZ, P0 ;  /* 0x000000ff9d9d7208 */ /* 0x000fe20000000000 */
[----:B------:R3:W4:Y:S01]  /*b850*/  MUFU.EX2 R152, R16 ;  /* 0x0000001000987308 */ /* 0x0007220000000800 */
[--C-:B------:R-:W-:Y:S02]  /*b860*/  FFMA.FTZ R240, R240, c[0x0][0x23c], -R251.reuse ;  /* 0x00008f00f0f07a23 */ /* 0x100fe400000108fb */
[----:B------:R-:W-:Y:S02]  /*b870*/  FFMA.FTZ R235, R235, c[0x0][0x23c], -R251 ;  /* 0x00008f00ebeb7a23 */ /* 0x000fe400000108fb */
[----:B------:R-:W-:-:S02]  /*b880*/  FFMA.FTZ R191, R191, c[0x0][0x23c], -R243 ;  /* 0x00008f00bfbf7a23 */ /* 0x000fc400000108f3 */
[--C-:B------:R-:W-:Y:S01]  /*b890*/  FFMA.FTZ R186, R186, c[0x0][0x23c], -R243.reuse ;  /* 0x00008f00baba7a23 */ /* 0x100fe200000108f3 */
[----:B------:R-:W-:Y:S01]  /*b8a0*/  MUFU.EX2 R2, R2 ;  /* 0x0000000200027308 */ /* 0x000fe20000000800 */
[--C-:B------:R-:W-:Y:S02]  /*b8b0*/  FFMA.FTZ R178, R178, c[0x0][0x23c], -R243.reuse ;  /* 0x00008f00b2b27a23 */ /* 0x100fe400000108f3 */
[----:B------:R-:W-:Y:S02]  /*b8c0*/  FFMA.FTZ R175, R175, c[0x0][0x23c], -R243 ;  /* 0x00008f00afaf7a23 */ /* 0x000fe400000108f3 */
[-C--:B------:R-:W-:Y:S02]  /*b8d0*/  FFMA.FTZ R123, R237, R129.reuse, R123 ;  /* 0x00000081ed7b7223 */ /* 0x080fe4000001007b */
[----:B------:R-:W-:Y:S01]  /*b8e0*/  FFMA.FTZ R122, R236, R128, R122 ;  /* 0x00000080ec7a7223 */ /* 0x000fe2000001007a */
[----:B------:R-:W-:Y:S01]  /*b8f0*/  MUFU.EX2 R119, R119 ;  /* 0x0000007700777308 */ /* 0x000fe20000000800 */
[----:B---3--:R-:W-:-:S02]  /*b900*/  FMUL.FTZ R16, R140, R129 ;  /* 0x000000818c107220 */ /* 0x008fc40000410000 */
[-C--:B----4-:R-:W-:Y:S02]  /*b910*/  FMUL.FTZ R25, R161, R152.reuse ;  /* 0x00000098a1197220 */ /* 0x090fe40000410000 */
[-C--:B------:R-:W-:Y:S02]  /*b920*/  FMUL.FTZ R40, R144, R152.reuse ;  /* 0x0000009890287220 */ /* 0x080fe40000410000 */
[-C--:B------:R-:W-:Y:S01]  /*b930*/  FMUL.FTZ R41, R145, R152.reuse ;  /* 0x0000009891297220 */ /* 0x080fe20000410000 */
[----:B------:R3:W4:Y:S01]  /*b940*/  MUFU.EX2 R140, R24 ;  /* 0x00000018008c7308 */ /* 0x0007220000000800 */
[----:B--2---:R-:W-:Y:S01]  /*b950*/  HMMA.16816.F32 R16, R20, R4, R16 ;  /* 0x000000041410723c */ /* 0x004fe20000001810 */
[-C--:B------:R-:W-:Y:S02]  /*b960*/  FMUL.FTZ R148, R148, R152.reuse ;  /* 0x0000009894947220 */ /* 0x080fe40000410000 */
[-C--:B------:R-:W-:Y:S02]  /*b970*/  FMUL.FTZ R149, R149, R152.reuse ;  /* 0x0000009895957220 */ /* 0x080fe40000410000 */
[----:B------:R-:W-:-:S02]  /*b980*/  FMUL.FTZ R132, R132, R152 ;  /* 0x0000009884847220 */ /* 0x000fc40000410000 */
[----:B------:R-:W2:Y:S01]  /*b990*/  MUFU.EX2 R120, R120 ;  /* 0x0000007800787308 */ /* 0x000ea20000000800 */
[----:B------:R-:W-:Y:S01]  /*b9a0*/  HMMA.16816.F32 R20, R20, R6, R136 ;  /* 0x000000061414723c */ /* 0x000fe20000001888 */
[-C--:B------:R-:W-:Y:S02]  /*b9b0*/  FMUL.FTZ R133, R133, R152.reuse ;  /* 0x0000009885857220 */ /* 0x080fe40000410000 */
[--C-:B------:R-:W-:Y:S02]  /*b9c0*/  FFMA.FTZ R188, R188, c[0x0][0x23c], -R251.reuse ;  /* 0x00008f00bcbc7a23 */ /* 0x100fe400000108fb */
[----:B------:R-:W-:Y:S02]  /*b9d0*/  FFMA.FTZ R176, R176, c[0x0][0x23c], -R251 ;  /* 0x00008f00b0b07a23 */ /* 0x000fe400000108fb */
[----:B------:R-:W-:Y:S01]  /*b9e0*/  MUFU.EX2 R121, R121 ;  /* 0x0000007900797308 */ /* 0x000fe20000000800 */
[----:B---3--:R-:W-:Y:S02]  /*b9f0*/  FMUL.FTZ R24, R160, R152 ;  /* 0x00000098a0187220 */ /* 0x008fe40000410000 */
[----:B----4-:R-:W-:-:S02]  /*ba00*/  FMUL.FTZ R26, R162, R140 ;  /* 0x0000008ca21a7220 */ /* 0x010fc40000410000 */
[-C--:B------:R-:W-:Y:S02]  /*ba10*/  FMUL.FTZ R27, R163, R140.reuse ;  /* 0x0000008ca31b7220 */ /* 0x080fe40000410000 */
[-C--:B------:R-:W-:Y:S01]  /*ba20*/  FMUL.FTZ R42, R146, R140.reuse ;  /* 0x0000008c922a7220 */ /* 0x080fe20000410000 */
[----:B------:R-:W3:Y:S01]  /*ba30*/  MUFU.EX2 R127, R127 ;  /* 0x0000007f007f7308 */ /* 0x000ee20000000800 */
[-C--:B------:R-:W-:Y:S02]  /*ba40*/  FMUL.FTZ R43, R147, R140.reuse ;  /* 0x0000008c932b7220 */ /* 0x080fe40000410000 */
[-C--:B------:R-:W-:Y:S01]  /*ba50*/  FMUL.FTZ R150, R150, R140.reuse ;  /* 0x0000008c96967220 */ /* 0x080fe20000410000 */
[----:B------:R-:W-:Y:S01]  /*ba60*/  HMMA.16816.F32 R24, R44, R28, R24 ;  /* 0x0000001c2c18723c */ /* 0x000fe20000001818 */
[-C--:B------:R-:W-:Y:S02]  /*ba70*/  FMUL.FTZ R151, R151, R140.reuse ;  /* 0x0000008c97977220 */ /* 0x080fe40000410000 */
[-C--:B------:R-:W-:Y:S01]  /*ba80*/  FMUL.FTZ R134, R134, R140.reuse ;  /* 0x0000008c86867220 */ /* 0x080fe20000410000 */
[----:B------:R-:W-:Y:S01]  /*ba90*/  MUFU.EX2 R130, R130 ;  /* 0x0000008200827308 */ /* 0x000fe20000000800 */
[----:B------:R-:W-:-:S02]  /*baa0*/  FMUL.FTZ R135, R135, R140 ;  /* 0x0000008c87877220 */ /* 0x000fc40000410000 */
[----:B------:R-:W-:Y:S01]  /*bab0*/  FFMA.FTZ R152, R239, R152, R244 ;  /* 0x00000098ef987223 */ /* 0x000fe200000100f4 */
[C---:B------:R-:W-:Y:S01]  /*bac0*/  HMMA.16816.F32 R40, R44.reuse, R4, R40 ;  /* 0x000000042c28723c */ /* 0x040fe20000001828 */
[----:B------:R-:W-:Y:S02]  /*bad0*/  FFMA.FTZ R125, R238, R140, R125 ;  /* 0x0000008cee7d7223 */ /* 0x000fe4000001007d */
[--C-:B------:R-:W-:Y:S01]  /*bae0*/  FFMA.FTZ R185, R185, c[0x0][0x23c], -R251.reuse ;  /* 0x00008f00b9b97a23 */ /* 0x100fe200000108fb */
[----:B------:R-:W4:Y:S01]  /*baf0*/  MUFU.EX2 R131, R131 ;  /* 0x0000008300837308 */ /* 0x000f220000000800 */
[----:B------:R-:W-:Y:S02]  /*bb00*/  FFMA.FTZ R195, R195, c[0x0][0x23c], -R251 ;  /* 0x00008f00c3c37a23 */ /* 0x000fe400000108fb */
[--C-:B------:R-:W-:Y:S01]  /*bb10*/  FFMA.FTZ R173, R173, c[0x0][0x23c], -R243.reuse ;  /* 0x00008f00adad7a23 */ /* 0x100fe200000108f3 */
[----:B------:R-:W-:Y:S01]  /*bb20*/  HMMA.16816.F32 R28, R44, R30, R148 ;  /* 0x0000001e2c1c723c */ /* 0x000fe20000001894 */
[--C-:B------:R-:W-:Y:S01]  /*bb30*/  FFMA.FTZ R164, R164, c[0x0][0x23c], -R243.reuse ;  /* 0x00008f00a4a47a23 */ /* 0x100fe200000108f3 */
[----:B------:R-:W-:Y:S01]  /*bb40*/  LDSM.16.MT88.4 R148, [R212+0x5c00] ;  /* 0x005c0000d494783b */ /* 0x000fe20000004200 */
[--C-:B------:R-:W-:Y:S01]  /*bb50*/  FFMA.FTZ R168, R168, c[0x0][0x23c], -R243.reuse ;  /* 0x00008f00a8a87a23 */ /* 0x100fe200000108f3 */
[----:B------:R-:W-:Y:S01]  /*bb60*/  MUFU.EX2 R165, R165 ;  /* 0x000000a500a57308 */ /* 0x000fe20000000800 */
[----:B------:R-:W-:-:S02]  /*bb70*/  FFMA.FTZ R170, R170, c[0x0][0x23c], -R243 ;  /* 0x00008f00aaaa7a23 */ /* 0x000fc400000108f3 */
[----:B------:R-:W-:Y:S01]  /*bb80*/  FADD.FTZ R152, R126, R152 ;  /* 0x000000987e987221 */ /* 0x000fe20000010000 */
[----:B------:R-:W-:Y:S01]  /*bb90*/  HMMA.16816.F32 R4, R44, R6, R132 ;  /* 0x000000062c04723c */ /* 0x000fe20000001884 */
[----:B------:R-:W-:Y:S02]  /*bba0*/  FADD.FTZ R124, R124, R125 ;  /* 0x0000007d7c7c7221 */ /* 0x000fe40000010000 */
[----:B------:R-:W-:Y:S01]  /*bbb0*/  FADD.FTZ R123, R116, R123 ;  /* 0x0000007b747b7221 */ /* 0x000fe20000010000 */
[----:B------:R-:W-:Y:S01]  /*bbc0*/  MUFU.EX2 R172, R172 ;  /* 0x000000ac00ac7308 */ /* 0x000fe20000000800 */
[----:B------:R-:W-:Y:S02]  /*bbd0*/  FADD.FTZ R122, R115, R122 ;  /* 0x0000007a737a7221 */ /* 0x000fe40000010000 */
[----:B------:R-:W-:Y:S01]  /*bbe0*/  F2FP.PACK_AB R44, R0, R56 ;  /* 0x00000038002c723e */ /* 0x000fe200000000ff */
[----:B------:R-:W-:Y:S01]  /*bbf0*/  HMMA.16816.F32 R40, R52, R36, R40 ;  /* 0x000000243428723c */ /* 0x000fe20000001828 */
[----:B--2---:R-:W-:Y:S01]  /*bc00*/  F2FP.PACK_AB R45, R120, R119 ;  /* 0x00000077782d723e */ /* 0x004fe200000000ff */
[----:B------:R-:W-:Y:S01]  /*bc10*/  FADD.FTZ R118, R118, R152 ;  /* 0x0000009876767221 */ /* 0x000fe20000010000 */
[----:B------:R-:W-:Y:S01]  /*bc20*/  F2FP.PACK_AB R46, R3, R2 ;  /* 0x00000002032e723e */ /* 0x000fe200000000ff */
[----:B------:R-:W-:Y:S01]  /*bc30*/  MUFU.EX2 R193, R193 ;  /* 0x000000c100c17308 */ /* 0x000fe20000000800 */
[----:B---3--:R-:W-:Y:S01]  /*bc40*/  F2FP.PACK_AB R47, R127, R121 ;  /* 0x000000797f2f723e */ /* 0x008fe200000000ff */
[----:B------:R-:W-:-:S02]  /*bc50*/  FADD.FTZ R124, R117, R124 ;  /* 0x0000007c757c7221 */ /* 0x000fc40000010000 */
[-C--:B-1----:R-:W-:Y:S01]  /*bc60*/  HMMA.16816.F32 R24, R52, R32.reuse, R24 ;  /* 0x000000203418723c */ /* 0x082fe20000001818 */
[----:B------:R-:W-:Y:S02]  /*bc70*/  FADD.FTZ R123, R109, R123 ;  /* 0x0000007b6d7b7221 */ /* 0x000fe40000010000 */
[----:B------:R-:W-:Y:S01]  /*bc80*/  FADD.FTZ R122, R107, R122 ;  /* 0x0000007a6b7a7221 */ /* 0x000fe20000010000 */
[----:B------:R-:W1:Y:S01]  /*bc90*/  MUFU.EX2 R192, R192 ;  /* 0x000000c000c07308 */ /* 0x000e620000000800 */
[----:B------:R-:W-:Y:S02]  /*bca0*/  FADD.FTZ R118, R113, R118 ;  /* 0x0000007671767221 */ /* 0x000fe40000010000 */
[----:B------:R-:W-:Y:S01]  /*bcb0*/  FADD.FTZ R124, R111, R124 ;  /* 0x0000007c6f7c7221 */ /* 0x000fe20000010000 */
[----:B------:R-:W-:Y:S01]  /*bcc0*/  HMMA.16816.F32 R8, R44, R32, R8 ;  /* 0x000000202c08723c */ /* 0x000fe20000001808 */
[----:B------:R-:W-:Y:S02]  /*bcd0*/  FADD.FTZ R108, R108, R123 ;  /* 0x0000007b6c6c7221 */ /* 0x000fe40000010000 */
[----:B------:R-:W-:Y:S01]  /*bce0*/  FADD.FTZ R114, R114, R122 ;  /* 0x0000007a72727221 */ /* 0x000fe20000010000 */
[----:B------:R-:W-:Y:S01]  /*bcf0*/  MUFU.EX2 R203, R203 ;  /* 0x000000cb00cb7308 */ /* 0x000fe20000000800 */
[----:B------:R-:W-:-:S02]  /*bd00*/  FADD.FTZ R112, R112, R118 ;  /* 0x0000007670707221 */ /* 0x000fc40000010000 */
[----:B----4-:R-:W-:Y:S01]  /*bd10*/  F2FP.PACK_AB R32, R131, R130 ;  /* 0x000000828320723e */ /* 0x010fe200000000ff */
[C---:B------:R-:W-:Y:S01]  /*bd20*/  HMMA.16816.F32 R12, R44.reuse, R34, R12 ;  /* 0x000000222c0c723c */ /* 0x040fe2000000180c */
[----:B------:R-:W-:Y:S02]  /*bd30*/  FADD.FTZ R110, R110, R124 ;  /* 0x0000007c6e6e7221 */ /* 0x000fe40000010000 */
[----:B------:R-:W-:Y:S01]  /*bd40*/  FADD.FTZ R108, R56, R108 ;  /* 0x0000006c386c7221 */ /* 0x000fe20000010000 */
[----:B------:R-:W2:Y:S01]  /*bd50*/  MUFU.EX2 R245, R245 ;  /* 0x000000f500f57308 */ /* 0x000ea20000000800 */
[----:B-1----:R-:W-:Y:S01]  /*bd60*/  F2FP.PACK_AB R33, R192, R193 ;  /* 0x000000c1c021723e */ /* 0x002fe200000000ff */
[----:B------:R-:W-:Y:S02]  /*bd70*/  FADD.FTZ R114, R119, R114 ;  /* 0x0000007277727221 */ /* 0x000fe40000010000 */
[----:B------:R-:W-:Y:S01]  /*bd80*/  HMMA.16816.F32 R16, R44, R36, R16 ;  /* 0x000000242c10723c */ /* 0x000fe20000001810 */
[----:B------:R-:W-:-:S02]  /*bd90*/  FADD.FTZ R112, R102, R112 ;  /* 0x0000007066707221 */ /* 0x000fc40000010000 */
[----:B------:R-:W-:Y:S01]  /*bda0*/  FADD.FTZ R110, R75, R110 ;  /* 0x0000006e4b6e7221 */ /* 0x000fe20000010000 */
[----:B------:R-:W-:Y:S01]  /*bdb0*/  MUFU.EX2 R249, R249 ;  /* 0x000000f900f97308 */ /* 0x000fe20000000800 */
[----:B------:R-:W-:Y:S01]  /*bdc0*/  FADD.FTZ R108, R0, R108 ;  /* 0x0000006c006c7221 */ /* 0x000fe20000010000 */
[----:B------:R-:W-:Y:S01]  /*bdd0*/  MOV R0, R103 ;  /* 0x0000006700007202 */ /* 0x000fe20000000f00 */
[----:B------:R-:W-:Y:S01]  /*bde0*/  FFMA.FTZ R36, R155, c[0x0][0x23c], -R251 ;  /* 0x00008f009b247a23 */ /* 0x000fe200000108fb */
[----:B------:R-:W-:Y:S01]  /*bdf0*/  HMMA.16816.F32 R20, R44, R38, R20 ;  /* 0x000000262c14723c */ /* 0x000fe20000001814 */
[----:B------:R-:W1:Y:S01]  /*be00*/  LDSM.16.MT88.4 R44, [R212+0x4800] ;  /* 0x00480000d42c783b */ /* 0x000e620000004200 */
[----:B------:R-:W-:Y:S02]  /*be10*/  FADD.FTZ R114, R120, R114 ;  /* 0x0000007278727221 */ /* 0x000fe40000010000 */
[----:B------:R3:W4:Y:S01]  /*be20*/  MUFU.EX2 R133, R36 ;  /* 0x0000002400857308 */ /* 0x0007220000000800 */
[----:B------:R-:W-:-:S02]  /*be30*/  FADD.FTZ R112, R101, R112 ;  /* 0x0000007065707221 */ /* 0x000fc40000010000 */
[----:B------:R-:W-:Y:S01]  /*be40*/  FADD.FTZ R110, R74, R110 ;  /* 0x0000006e4a6e7221 */ /* 0x000fe20000010000 */
[C---:B------:R-:W-:Y:S01]  /*be50*/  HMMA.16816.F32 R28, R52.reuse, R34, R28 ;  /* 0x00000022341c723c */ /* 0x040fe2000000181c */
[----:B------:R-:W-:Y:S01]  /*be60*/  FADD.FTZ R108, R2, R108 ;  /* 0x0000006c026c7221 */ /* 0x000fe20000010000 */
[----:B------:R-:W-:Y:S01]  /*be70*/  MOV R2, R104 ;  /* 0x0000006800027202 */ /* 0x000fe20000000f00 */
[----:B------:R-:W-:Y:S01]  /*be80*/  FADD.FTZ R114, R121, R114 ;  /* 0x0000007279727221 */ /* 0x000fe20000010000 */
[----:B------:R-:W-:Y:S01]  /*be90*/  MUFU.EX2 R246, R246 ;  /* 0x000000f600f67308 */ /* 0x000fe20000000800 */
[----:B------:R-:W-:Y:S02]  /*bea0*/  FADD.FTZ R112, R100, R112 ;  /* 0x0000007064707221 */ /* 0x000fe40000010000 */
[----:B------:R-:W-:Y:S01]  /*beb0*/  F2FP.PACK_AB R34, R172, R165 ;  /* 0x000000a5ac22723e */ /* 0x000fe200000000ff */
[----:B------:R-:W-:Y:S01]  /*bec0*/  HMMA.16816.F32 R4, R52, R38, R4 ;  /* 0x000000263404723c */ /* 0x000fe20000001804 */
[----:B--2---:R-:W-:Y:S01]  /*bed0*/  F2FP.PACK_AB R35, R245, R203 ;  /* 0x000000cbf523723e */ /* 0x004fe200000000ff */
[----:B------:R-:W-:-:S02]  /*bee0*/  FADD.FTZ R110, R73, R110 ;  /* 0x0000006e496e7221 */ /* 0x000fc40000010000 */
[----:B---3--:R-:W-:Y:S01]  /*bef0*/  FFMA.FTZ R36, R154, c[0x0][0x23c], -R251 ;  /* 0x00008f009a247a23 */ /* 0x008fe200000108fb */
[----:B------:R-:W-:Y:S01]  /*bf00*/  MUFU.EX2 R200, R200 ;  /* 0x000000c800c87308 */ /* 0x000fe20000000800 */
[----:B------:R-:W-:Y:S01]  /*bf10*/  FADD.FTZ R108, R3, R108 ;  /* 0x0000006c036c7221 */ /* 0x000fe20000010000 */
[----:B------:R-:W-:Y:S01]  /*bf20*/  F2FP.PACK_AB R52, R98, R99 ;  /* 0x000000636234723e */ /* 0x000fe200000000ff */
[C---:B------:R-:W-:Y:S01]  /*bf30*/  HMMA.16816.F32 R16, R32.reuse, R48, R16 ;  /* 0x000000302010723c */ /* 0x040fe20000001810 */
[----:B------:R-:W-:Y:S01]  /*bf40*/  F2FP.PACK_AB R53, R71, R72 ;  /* 0x000000484735723e */ /* 0x000fe200000000ff */
[----:B------:R-:W-:Y:S01]  /*bf50*/  FADD.FTZ R114, R127, R114 ;  /* 0x000000727f727221 */ /* 0x000fe20000010000 */
[----:B------:R-:W-:Y:S01]  /*bf60*/  F2FP.PACK_AB R54, R96, R97 ;  /* 0x000000616036723e */ /* 0x000fe200000000ff */
[----:B------:R-:W-:Y:S01]  /*bf70*/  FADD.FTZ R112, R99, R112 ;  /* 0x0000007063707221 */ /* 0x000fe20000010000 */
[----:B------:R2:W3:Y:S01]  /*bf80*/  MUFU.EX2 R134, R36 ;  /* 0x0000002400867308 */ /* 0x0004e20000000800 */
[----:B------:R-:W-:Y:S01]  /*bf90*/  F2FP.PACK_AB R55, R69, R70 ;  /* 0x000000464537723e */ /* 0x000fe200000000ff */
[----:B------:R-:W-:Y:S01]  /*bfa0*/  FADD.FTZ R110, R72, R110 ;  /* 0x0000006e486e7221 */ /* 0x000fe20000010000 */
[----:B------:R-:W-:Y:S01]  /*bfb0*/  HMMA.16816.F32 R20, R32, R50, R20 ;  /* 0x000000322014723c */ /* 0x000fe20000001814 */
[----:B------:R-:W-:Y:S01]  /*bfc0*/  FADD.FTZ R108, R130, R108 ;  /* 0x0000006c826c7221 */ /* 0x000fe20000010000 */
[----:B----4-:R-:W-:Y:S01]  /*bfd0*/  MOV R239, R133 ;  /* 0x0000008500ef7202 */ /* 0x010fe20000000f00 */
[----:B------:R-:W-:Y:S01]  /*bfe0*/  FADD.FTZ R114, R193, R114 ;  /* 0x00000072c1727221 */ /* 0x000fe20000010000 */
[----:B------:R-:W-:Y:S01]  /*bff0*/  MOV R3, R105 ;  /* 0x0000006900037202 */ /* 0x000fe20000000f00 */
[----:B------:R-:W4:Y:S01]  /*c000*/  MUFU.EX2 R194, R194 ;  /* 0x000000c200c27308 */ /* 0x000f220000000800 */
[----:B------:R-:W-:-:S02]  /*c010*/  FADD.FTZ R112, R98, R112 ;  /* 0x0000007062707221 */ /* 0x000fc40000010000 */
[----:B------:R-:W-:Y:S01]  /*c020*/  HMMA.16816.F32 R40, R52, R48, R40 ;  /* 0x000000303428723c */ /* 0x000fe20000001828 */
[----:B------:R-:W-:Y:S02]  /*c030*/  FADD.FTZ R110, R71, R110 ;  /* 0x0000006e476e7221 */ /* 0x000fe40000010000 */
[----:B------:R-:W-:Y:S01]  /*c040*/  FADD.FTZ R108, R131, R108 ;  /* 0x0000006c836c7221 */ /* 0x000fe20000010000 */
[----:B--2---:R-:W-:Y:S01]  /*c050*/  LDSM.16.MT88.4 R36, [R211+0x4c00] ;  /* 0x004c0000d324783b */ /* 0x004fe20000004200 */
[----:B------:R-:W-:Y:S01]  /*c060*/  MUFU.EX2 R202, R202 ;  /* 0x000000ca00ca7308 */ /* 0x000fe20000000800 */
[----:B------:R-:W-:Y:S02]  /*c070*/  FADD.FTZ R114, R192, R114 ;  /* 0x00000072c0727221 */ /* 0x000fe40000010000 */
[----:B-1----:R-:W-:Y:S01]  /*c080*/  HMMA.16816.F32 R8, R32, R44, R8 ;  /* 0x0000002c2008723c */ /* 0x002fe20000001808 */
[----:B------:R-:W-:Y:S01]  /*c090*/  FADD.FTZ R112, R97, R112 ;  /* 0x0000007061707221 */ /* 0x000fe20000010000 */
[----:B---3--:R-:W-:Y:S01]  /*c0a0*/  MOV R244, R134 ;  /* 0x0000008600f47202 */ /* 0x008fe20000000f00 */
[----:B------:R-:W-:-:S02]  /*c0b0*/  FADD.FTZ R110, R70, R110 ;  /* 0x0000006e466e7221 */ /* 0x000fc40000010000 */
[----:B------:R-:W-:Y:S01]  /*c0c0*/  FADD.FTZ R108, R165, R108 ;  /* 0x0000006ca56c7221 */ /* 0x000fe20000010000 */
[----:B------:R-:W1:Y:S01]  /*c0d0*/  MUFU.EX2 R196, R196 ;  /* 0x000000c400c47308 */ /* 0x000e620000000800 */
[----:B------:R-:W-:Y:S01]  /*c0e0*/  FADD.FTZ R114, R203, R114 ;  /* 0x00000072cb727221 */ /* 0x000fe20000010000 */
[----:B------:R-:W-:Y:S01]  /*c0f0*/  HMMA.16816.F32 R12, R32, R46, R12 ;  /* 0x0000002e200c723c */ /* 0x000fe2000000180c */
[----:B------:R-:W2:Y:S01]  /*c100*/  LDSM.16.MT88.4 R32, [R212+0x4c00] ;  /* 0x004c0000d420783b */ /* 0x000ea20000004200 */
[--C-:B------:R-:W-:Y:S02]  /*c110*/  FFMA.FTZ R171, R171, c[0x0][0x23c], -R251.reuse ;  /* 0x00008f00abab7a23 */ /* 0x100fe400000108fb */
[--C-:B------:R-:W-:Y:S02]  /*c120*/  FFMA.FTZ R184, R184, c[0x0][0x23c], -R251.reuse ;  /* 0x00008f00b8b87a23 */ /* 0x100fe400000108fb */
[----:B------:R-:W-:Y:S01]  /*c130*/  MUFU.EX2 R198, R198 ;  /* 0x000000c600c67308 */ /* 0x000fe20000000800 */
[--C-:B------:R-:W-:Y:S01]  /*c140*/  FFMA.FTZ R179, R179, c[0x0][0x23c], -R251.reuse ;  /* 0x00008f00b3b37a23 */ /* 0x100fe200000108fb */
[----:B------:R-:W-:Y:S01]  /*c150*/  HMMA.16816.F32 R24, R52, R44, R24 ;  /* 0x0000002c3418723c */ /* 0x000fe20000001818 */
[----:B------:R-:W-:-:S02]  /*c160*/  FFMA.FTZ R187, R187, c[0x0][0x23c], -R251 ;  /* 0x00008f00bbbb7a23 */ /* 0x000fc400000108fb */
[--C-:B------:R-:W-:Y:S02]  /*c170*/  FFMA.FTZ R167, R167, c[0x0][0x23c], -R243.reuse ;  /* 0x00008f00a7a77a23 */ /* 0x100fe400000108f3 */
[----:B------:R-:W-:Y:S01]  /*c180*/  FFMA.FTZ R166, R166, c[0x0][0x23c], -R243 ;  /* 0x00008f00a6a67a23 */ /* 0x000fe200000108f3 */
[----:B------:R-:W-:Y:S01]  /*c190*/  MUFU.EX2 R197, R197 ;  /* 0x000000c500c57308 */ /* 0x000fe20000000800 */
[----:B------:R-:W-:Y:S01]  /*c1a0*/  FFMA.FTZ R44, R153, c[0x0][0x23c], -R157 ;  /* 0x00008f00992c7a23 */ /* 0x000fe2000001089d */
[C---:B------:R-:W-:Y:S01]  /*c1b0*/  HMMA.16816.F32 R28, R52.reuse, R46, R28 ;  /* 0x0000002e341c723c */ /* 0x040fe2000000181c */
[----:B----4-:R-:W-:Y:S01]  /*c1c0*/  F2FP.PACK_AB R45, R194, R200 ;  /* 0x000000c8c22d723e */ /* 0x010fe200000000ff */
[--C-:B------:R-:W-:Y:S02]  /*c1d0*/  FFMA.FTZ R169, R169, c[0x0][0x23c], -R243.reuse ;  /* 0x00008f00a9a97a23 */ /* 0x100fe400000108f3 */
[----:B------:R-:W-:Y:S02]  /*c1e0*/  FFMA.FTZ R174, R174, c[0x0][0x23c], -R243 ;  /* 0x00008f00aeae7a23 */ /* 0x000fe400000108f3 */
[----:B------:R3:W-:Y:S01]  /*c1f0*/  MUFU.EX2 R135, R44 ;  /* 0x0000002c00877308 */ /* 0x0007e20000000800 */
[----:B------:R-:W-:Y:S01]  /*c200*/  F2FP.PACK_AB R46, R134, R133 ;  /* 0x00000085862e723e */ /* 0x000fe200000000ff */
[----:B------:R-:W-:Y:S01]  /*c210*/  HMMA.16816.F32 R4, R52, R50, R4 ;  /* 0x000000323404723c */ /* 0x000fe20000001804 */
[----:B-1----:R-:W-:Y:S01]  /*c220*/  F2FP.PACK_AB R47, R196, R202 ;  /* 0x000000cac42f723e */ /* 0x002fe200000000ff */
[----:B------:R-:W1:Y:S01]  /*c230*/  LDSM.16.MT88.4 R48, [R211+0x5000] ;  /* 0x00500000d330783b */ /* 0x000e620000004200 */
[----:B------:R-:W-:-:S02]  /*c240*/  FADD.FTZ R112, R96, R112 ;  /* 0x0000007060707221 */ /* 0x000fc40000010000 */
[----:B------:R-:W-:Y:S01]  /*c250*/  FADD.FTZ R110, R69, R110 ;  /* 0x0000006e456e7221 */ /* 0x000fe20000010000 */
[----:B------:R-:W-:Y:S01]  /*c260*/  MUFU.EX2 R240, R240 ;  /* 0x000000f000f07308 */ /* 0x000fe20000000800 */
[----:B------:R-:W-:Y:S01]  /*c270*/  F2FP.PACK_AB R52, R94, R95 ;  /* 0x0000005f5e34723e */ /* 0x000fe200000000ff */
[----:B------:R-:W-:Y:S01]  /*c280*/  FADD.FTZ R108, R172, R108 ;  /* 0x0000006cac6c7221 */ /* 0x000fe20000010000 */
[----:B------:R-:W-:Y:S01]  /*c290*/  F2FP.PACK_AB R53, R67, R68 ;  /* 0x000000444335723e */ /* 0x000fe200000000ff */
[----:B------:R-:W-:Y:S01]  /*c2a0*/  FADD.FTZ R114, R245, R114 ;  /* 0x00000072f5727221 */ /* 0x000fe20000010000 */
[----:B------:R-:W-:Y:S01]  /*c2b0*/  F2FP.PACK_AB R54, R92, R93 ;  /* 0x0000005d5c36723e */ /* 0x000fe200000000ff */
[----:B------:R-:W-:Y:S01]  /*c2c0*/  FADD.FTZ R112, R95, R112 ;  /* 0x000000705f707221 */ /* 0x000fe20000010000 */
[----:B------:R-:W-:Y:S01]  /*c2d0*/  F2FP.PACK_AB R55, R65, R66 ;  /* 0x000000424137723e */ /* 0x000fe200000000ff */
[----:B------:R-:W-:Y:S01]  /*c2e0*/  MUFU.EX2 R235, R235 ;  /* 0x000000eb00eb7308 */ /* 0x000fe20000000800 */
[----:B---3--:R-:W-:Y:S01]  /*c2f0*/  F2FP.PACK_AB R44, R246, R249 ;  /* 0x000000f9f62c723e */ /* 0x008fe200000000ff */
[----:B------:R-:W-:-:S02]  /*c300*/  FADD.FTZ R110, R68, R110 ;  /* 0x0000006e446e7221 */ /* 0x000fc40000010000 */
[----:B------:R-:W-:Y:S02]  /*c310*/  FADD.FTZ R108, R249, R108 ;  /* 0x0000006cf96c7221 */ /* 0x000fe40000010000 */
[-C--:B--2---:R-:W-:Y:S01]  /*c320*/  HMMA.16816.F32 R24, R52, R32.reuse, R24 ;  /* 0x000000203418723c */ /* 0x084fe20000001818 */
[----:B------:R-:W-:Y:S01]  /*c330*/  FADD.FTZ R114, R200, R114 ;  /* 0x00000072c8727221 */ /* 0x000fe20000010000 */
[----:B------:R-:W-:Y:S01]  /*c340*/  MUFU.EX2 R191, R191 ;  /* 0x000000bf00bf7308 */ /* 0x000fe20000000800 */
[----:B------:R-:W-:Y:S02]  /*c350*/  FFMA.FTZ R252, R252, c[0x0][0x23c], -R157 ;  /* 0x00008f00fcfc7a23 */ /* 0x000fe4000001089d */
[----:B------:R-:W-:Y:S02]  /*c360*/  FADD.FTZ R112, R94, R112 ;  /* 0x000000705e707221 */ /* 0x000fe40000010000 */
[----:B------:R-:W-:Y:S01]  /*c370*/  FADD.FTZ R110, R67, R110 ;  /* 0x0000006e436e7221 */ /* 0x000fe20000010000 */
[----:B------:R-:W-:Y:S01]  /*c380*/  HMMA.16816.F32 R8, R44, R32, R8 ;  /* 0x000000202c08723c */ /* 0x000fe20000001808 */
[----:B------:R-:W-:Y:S01]  /*c390*/  FADD.FTZ R108, R246, R108 ;  /* 0x0000006cf66c7221 */ /* 0x000fe20000010000 */
[----:B------:R-:W2:Y:S01]  /*c3a0*/  MUFU.EX2 R186, R186 ;  /* 0x000000ba00ba7308 */ /* 0x000ea20000000800 */
[----:B------:R-:W-:-:S02]  /*c3b0*/  FADD.FTZ R114, R194, R114 ;  /* 0x00000072c2727221 */ /* 0x000fc40000010000 */
[--C-:B------:R-:W-:Y:S02]  /*c3c0*/  FFMA.FTZ R250, R250, c[0x0][0x23c], -R157.reuse ;  /* 0x00008f00fafa7a23 */ /* 0x100fe4000001089d */
[----:B------:R-:W-:Y:S01]  /*c3d0*/  FFMA.FTZ R32, R159, c[0x0][0x23c], -R157 ;  /* 0x00008f009f207a23 */ /* 0x000fe2000001089d */
[C---:B------:R-:W-:Y:S01]  /*c3e0*/  HMMA.16816.F32 R12, R44.reuse, R34, R12 ;  /* 0x000000222c0c723c */ /* 0x040fe2000000180c */
[--C-:B------:R-:W-:Y:S01]  /*c3f0*/  FFMA.FTZ R190, R190, c[0x0][0x23c], -R251.reuse ;  /* 0x00008f00bebe7a23 */ /* 0x100fe200000108fb */
[----:B------:R-:W-:Y:S01]  /*c400*/  MUFU.EX2 R178, R178 ;  /* 0x000000b200b27308 */ /* 0x000fe20000000800 */
[--C-:B------:R-:W-:Y:S02]  /*c410*/  FFMA.FTZ R199, R199, c[0x0][0x23c], -R251.reuse ;  /* 0x00008f00c7c77a23 */ /* 0x100fe400000108fb */
[--C-:B------:R-:W-:Y:S02]  /*c420*/  FFMA.FTZ R247, R247, c[0x0][0x23c], -R251.reuse ;  /* 0x00008f00f7f77a23 */ /* 0x100fe400000108fb */
[----:B------:R-:W-:Y:S01]  /*c430*/  FFMA.FTZ R248, R248, c[0x0][0x23c], -R251 ;  /* 0x00008f00f8f87a23 */ /* 0x000fe200000108fb */
[----:B------:R-:W-:Y:S01]  /*c440*/  HMMA.16816.F32 R16, R44, R36, R16 ;  /* 0x000000242c10723c */ /* 0x000fe20000001810 */
[----:B------:R-:W-:Y:S01]  /*c450*/  FADD.FTZ R112, R93, R112 ;  /* 0x000000705d707221 */ /* 0x000fe20000010000 */
[----:B------:R-:W3:Y:S01]  /*c460*/  MUFU.EX2 R175, R175 ;  /* 0x000000af00af7308 */ /* 0x000ee20000000800 */
[----:B--2---:R-:W-:Y:S01]  /*c470*/  F2FP.PACK_AB R33, R186, R191 ;  /* 0x000000bfba21723e */ /* 0x004fe200000000ff */
[----:B------:R-:W-:-:S02]  /*c480*/  FADD.FTZ R110, R66, R110 ;  /* 0x0000006e426e7221 */ /* 0x000fc40000010000 */
[----:B------:R-:W-:Y:S02]  /*c490*/  FADD.FTZ R108, R239, R108 ;  /* 0x0000006cef6c7221 */ /* 0x000fe40000010000 */
[----:B------:R-:W-:Y:S01]  /*c4a0*/  HMMA.16816.F32 R20, R44, R38, R20 ;  /* 0x000000262c14723c */ /* 0x000fe20000001814 */
[----:B------:R-:W2:Y:S01]  /*c4b0*/  LDSM.16.MT88.4 R44, [R212+0x5000] ;  /* 0x00500000d42c783b */ /* 0x000ea20000004200 */
[----:B------:R4:W5:Y:S01]  /*c4c0*/  MUFU.EX2 R132, R32 ;  /* 0x0000002000847308 */ /* 0x0009620000000800 */
[----:B------:R-:W-:Y:S02]  /*c4d0*/  FADD.FTZ R114, R202, R114 ;  /* 0x00000072ca727221 */ /* 0x000fe40000010000 */
[----:B------:R-:W-:Y:S02]  /*c4e0*/  FADD.FTZ R112, R92, R112 ;  /* 0x000000705c707221 */ /* 0x000fe40000010000 */
[----:B------:R-:W-:Y:S01]  /*c4f0*/  FADD.FTZ R110, R65, R110 ;  /* 0x0000006e416e7221 */ /* 0x000fe20000010000 */
[----:B------:R-:W-:Y:S01]  /*c500*/  HMMA.16816.F32 R28, R52, R34, R28 ;  /* 0x00000022341c723c */ /* 0x000fe2000000181c */
[----:B------:R-:W-:Y:S01]  /*c510*/  FADD.FTZ R108, R244, R108 ;  /* 0x0000006cf46c7221 */ /* 0x000fe20000010000 */
[----:B------:R-:W1:Y:S01]  /*c520*/  MUFU.EX2 R90, R90 ;  /* 0x0000005a005a7308 */ /* 0x000e620000000800 */
[----:B------:R-:W-:-:S02]  /*c530*/  FADD.FTZ R114, R196, R114 ;  /* 0x00000072c4727221 */ /* 0x000fc40000010000 */
[--C-:B------:R-:W-:Y:S02]  /*c540*/  FFMA.FTZ R234, R234, c[0x0][0x23c], -R243.reuse ;  /* 0x00008f00eaea7a23 */ /* 0x100fe400000108f3 */
[----:B------:R-:W-:Y:S01]  /*c550*/  F2FP.PACK_AB R34, R235, R240 ;  /* 0x000000f0eb22723e */ /* 0x000fe200000000ff */
[C---:B------:R-:W-:Y:S01]  /*c560*/  HMMA.16816.F32 R40, R52.reuse, R36, R40 ;  /* 0x000000243428723c */ /* 0x040fe20000001828 */
[----:B---3--:R-:W-:Y:S01]  /*c570*/  F2FP.PACK_AB R35, R175, R178 ;  /* 0x000000b2af23723e */ /* 0x008fe200000000ff */
[----:B------:R-:W-:Y:S01]  /*c580*/  MUFU.EX2 R89, R89 ;  /* 0x0000005900597308 */ /* 0x000fe20000000800 */
[----:B----4-:R-:W-:Y:S01]  /*c590*/  F2FP.PACK_AB R32, R197, R198 ;  /* 0x000000c6c520723e */ /* 0x010fe200000000ff */
[--C-:B------:R-:W-:Y:S01]  /*c5a0*/  FFMA.FTZ R241, R241, c[0x0][0x23c], -R243.reuse ;  /* 0x00008f00f1f17a23 */ /* 0x100fe200000108f3 */
[----:B-----5:R-:W-:Y:S01]  /*c5b0*/  MOV R251, R132 ;  /* 0x0000008400fb7202 */ /* 0x020fe20000000f00 */
[--C-:B------:R-:W-:Y:S02]  /*c5c0*/  FFMA.FTZ R132, R177, c[0x0][0x23c], -R243.reuse ;  /* 0x00008f00b1847a23 */ /* 0x100fe400000108f3 */
[----:B------:R-:W-:Y:S01]  /*c5d0*/  HMMA.16816.F32 R4, R52, R38, R4 ;  /* 0x000000263404723c */ /* 0x000fe20000001804 */
[----:B------:R-:W-:Y:S01]  /*c5e0*/  LDSM.16.MT88.4 R36, [R211+0x5400] ;  /* 0x00540000d324783b */ /* 0x000fe20000004200 */
[----:B------:R-:W3:Y:S01]  /*c5f0*/  MUFU.EX2 R88, R88 ;  /* 0x0000005800587308 */ /* 0x000ee20000000800 */
[----:B------:R-:W-:Y:S01]  /*c600*/  FFMA.FTZ R242, R242, c[0x0][0x23c], -R243 ;  /* 0x00008f00f2f27a23 */ /* 0x000fe200000108f3 */
[----:B------:R-:W-:Y:S01]  /*c610*/  MOV R243, R135 ;  /* 0x0000008700f37202 */ /* 0x000fe20000000f00 */
[----:B------:R-:W-:-:S02]  /*c620*/  FADD.FTZ R112, R91, R112 ;  /* 0x000000705b707221 */ /* 0x000fc40000010000 */
[----:B-1----:R-:W-:Y:S01]  /*c630*/  F2FP.PACK_AB R52, R90, R91 ;  /* 0x0000005b5a34723e */ /* 0x002fe200000000ff */
[C---:B------:R-:W-:Y:S01]  /*c640*/  HMMA.16816.F32 R16, R32.reuse, R48, R16 ;  /* 0x000000302010723c */ /* 0x040fe20000001810 */
[----:B------:R-:W-:Y:S01]  /*c650*/  FADD.FTZ R108, R198, R108 ;  /* 0x0000006cc66c7221 */ /* 0x000fe20000010000 */
[----:B------:R-:W1:Y:S01]  /*c660*/  MUFU.EX2 R64, R64 ;  /* 0x0000004000407308 */ /* 0x000e620000000800 */
[----:B------:R-:W-:Y:S02]  /*c670*/  FADD.FTZ R114, R191, R114 ;  /* 0x00000072bf727221 */ /* 0x000fe40000010000 */
[----:B------:R-:W-:Y:S02]  /*c680*/  FADD.FTZ R112, R90, R112 ;  /* 0x000000705a707221 */ /* 0x000fe40000010000 */
[----:B------:R-:W-:Y:S01]  /*c690*/  FADD.FTZ R108, R197, R108 ;  /* 0x0000006cc56c7221 */ /* 0x000fe20000010000 */
[----:B------:R-:W-:Y:S01]  /*c6a0*/  HMMA.16816.F32 R20, R32, R50, R20 ;  /* 0x000000322014723c */ /* 0x000fe20000001814 */
[----:B------:R-:W-:Y:S01]  /*c6b0*/  FADD.FTZ R114, R186, R114 ;  /* 0x00000072ba727221 */ /* 0x000fe20000010000 */
[----:B------:R-:W4:Y:S01]  /*c6c0*/  MUFU.EX2 R63, R63 ;  /* 0x0000003f003f7308 */ /* 0x000f220000000800 */
[----:B---3--:R-:W-:Y:S01]  /*c6d0*/  F2FP.PACK_AB R54, R88, R89 ;  /* 0x000000595836723e */ /* 0x008fe200000000ff */
[----:B------:R-:W-:-:S02]  /*c6e0*/  FADD.FTZ R112, R89, R112 ;  /* 0x0000007059707221 */ /* 0x000fc40000010000 */
[----:B------:R-:W-:Y:S02]  /*c6f0*/  FADD.FTZ R108, R240, R108 ;  /* 0x0000006cf06c7221 */ /* 0x000fe40000010000 */
[C---:B--2---:R-:W-:Y:S01]  /*c700*/  HMMA.16816.F32 R8, R32.reuse, R44, R8 ;  /* 0x0000002c2008723c */ /* 0x044fe20000001808 */
[----:B------:R-:W-:Y:S01]  /*c710*/  FADD.FTZ R114, R178, R114 ;  /* 0x00000072b2727221 */ /* 0x000fe20000010000 */
[----:B------:R-:W2:Y:S01]  /*c720*/  MUFU.EX2 R62, R62 ;  /* 0x0000003e003e7308 */ /* 0x000ea20000000800 */
[----:B-1----:R-:W-:Y:S02]  /*c730*/  FADD.FTZ R110, R64, R110 ;  /* 0x0000006e406e7221 */ /* 0x002fe40000010000 */
[--C-:B------:R-:W-:Y:S02]  /*c740*/  FFMA.FTZ R189, R189, c[0x0][0x23c], -R157.reuse ;  /* 0x00008f00bdbd7a23 */ /* 0x100fe4000001089d */
[----:B------:R-:W-:Y:S01]  /*c750*/  FFMA.FTZ R201, R201, c[0x0][0x23c], -R157 ;  /* 0x00008f00c9c97a23 */ /* 0x000fe2000001089d */
[----:B------:R-:W-:Y:S01]  /*c760*/  HMMA.16816.F32 R12, R32, R46, R12 ;  /* 0x0000002e200c723c */ /* 0x000fe2000000180c */
[----:B------:R-:W1:Y:S01]  /*c770*/  LDSM.16.MT88.4 R32, [R212+0x5400] ;  /* 0x00540000d420783b */ /* 0x000e620000004200 */
[----:B------:R-:W3:Y:S01]  /*c780*/  MUFU.EX2 R61, R61 ;  /* 0x0000003d003d7308 */ /* 0x000ee20000000800 */
[C---:B----4-:R-:W-:Y:S01]  /*c790*/  F2FP.PACK_AB R53, R63.reuse, R64 ;  /* 0x000000403f35723e */ /* 0x050fe200000000ff */
[----:B------:R-:W-:-:S02]  /*c7a0*/  FADD.FTZ R110, R63, R110 ;  /* 0x0000006e3f6e7221 */ /* 0x000fc40000010000 */
[----:B------:R-:W-:Y:S02]  /*c7b0*/  FADD.FTZ R112, R88, R112 ;  /* 0x0000007058707221 */ /* 0x000fe40000010000 */
[----:B------:R-:W-:Y:S02]  /*c7c0*/  FADD.FTZ R108, R235, R108 ;  /* 0x0000006ceb6c7221 */ /* 0x000fe40000010000 */
[----:B------:R-:W4:Y:S01]  /*c7d0*/  MUFU.EX2 R188, R188 ;  /* 0x000000bc00bc7308 */ /* 0x000f220000000800 */
[----:B--2---:R-:W-:Y:S02]  /*c7e0*/  FADD.FTZ R110, R62, R110 ;  /* 0x0000006e3e6e7221 */ /* 0x004fe40000010000 */
[----:B------:R-:W-:Y:S02]  /*c7f0*/  FADD.FTZ R114, R175, R114 ;  /* 0x00000072af727221 */ /* 0x000fe40000010000 */
[--C-:B------:R-:W-:Y:S02]  /*c800*/  FFMA.FTZ R142, R158, c[0x0][0x23c], -R157.reuse ;  /* 0x00008f009e8e7a23 */ /* 0x100fe4000001089d */
[----:B------:R-:W-:Y:S01]  /*c810*/  FFMA.FTZ R141, R156, c[0x0][0x23c], -R157 ;  /* 0x00008f009c8d7a23 */ /* 0x000fe2000001089d */
[----:B------:R-:W2:Y:S01]  /*c820*/  MUFU.EX2 R176, R176 ;  /* 0x000000b000b07308 */ /* 0x000ea20000000800 */
[C---:B---3--:R-:W-:Y:S01]  /*c830*/  F2FP.PACK_AB R55, R61.reuse, R62 ;  /* 0x0000003e3d37723e */ /* 0x048fe200000000ff */
[----:B------:R-:W-:-:S06]  /*c840*/  FADD.FTZ R110, R61, R110 ;  /* 0x0000006e3d6e7221 */ /* 0x000fcc0000010000 */
[----:B------:R-:W3:Y:S01]  /*c850*/  MUFU.EX2 R185, R185 ;  /* 0x000000b900b97308 */ /* 0x000ee20000000800 */
[----:B------:R-:W-:Y:S01]  /*c860*/  HMMA.16816.F32 R40, R52, R48, R40 ;  /* 0x000000303428723c */ /* 0x000fe20000001828 */
[----:B----4-:R-:W-:-:S06]  /*c870*/  FADD.FTZ R108, R188, R108 ;  /* 0x0000006cbc6c7221 */ /* 0x010fcc0000010000 */
[----:B------:R-:W4:Y:S01]  /*c880*/  MUFU.EX2 R195, R195 ;  /* 0x000000c300c37308 */ /* 0x000f220000000800 */
[----:B------:R-:W-:Y:S01]  /*c890*/  HMMA.16816.F32 R4, R52, R50, R4 ;  /* 0x000000323404723c */ /* 0x000fe20000001804 */
[C---:B--2---:R-:W-:Y:S01]  /*c8a0*/  F2FP.PACK_AB R48, R176.reuse, R188 ;  /* 0x000000bcb030723e */ /* 0x044fe200000000ff */
[----:B------:R-:W-:-:S05]  /*c8b0*/  FADD.FTZ R108, R176, R108 ;  /* 0x0000006cb06c7221 */ /* 0x000fca0000010000 */
[----:B------:R-:W2:Y:S01]  /*c8c0*/  MUFU.EX2 R173, R173 ;  /* 0x000000ad00ad7308 */ /* 0x000ea20000000800 */
[----:B------:R-:W-:Y:S01]  /*c8d0*/  HMMA.16816.F32 R24, R52, R44, R24 ;  /* 0x0000002c3418723c */ /* 0x000fe20000001818 */
[----:B---3--:R-:W-:-:S06]  /*c8e0*/  FADD.FTZ R108, R185, R108 ;  /* 0x0000006cb96c7221 */ /* 0x008fcc0000010000 */
[----:B------:R-:W3:Y:S01]  /*c8f0*/  MUFU.EX2 R164, R164 ;  /* 0x000000a400a47308 */ /* 0x000ee20000000800 */
[C---:B----4-:R-:W-:Y:S01]  /*c900*/  F2FP.PACK_AB R50, R195.reuse, R185 ;  /* 0x000000b9c332723e */ /* 0x050fe200000000ff */
[----:B------:R-:W-:Y:S01]  /*c910*/  HMMA.16816.F32 R28, R52, R46, R28 ;  /* 0x0000002e341c723c */ /* 0x000fe2000000181c */
[----:B------:R-:W4:Y:S01]  /*c920*/  LDSM.16.MT88.4 R44, [R212+0x5800] ;  /* 0x00580000d42c783b */ /* 0x000f220000004200 */
[----:B------:R-:W-:-:S04]  /*c930*/  FADD.FTZ R108, R195, R108 ;  /* 0x0000006cc36c7221 */ /* 0x000fc80000010000 */
[----:B------:R-:W5:Y:S01]  /*c940*/  MUFU.EX2 R168, R168 ;  /* 0x000000a800a87308 */ /* 0x000f620000000800 */
[----:B--2---:R-:W-:-:S07]  /*c950*/  FADD.FTZ R114, R173, R114 ;  /* 0x00000072ad727221 */ /* 0x004fce0000010000 */
[----:B------:R-:W2:Y:S01]  /*c960*/  MUFU.EX2 R170, R170 ;  /* 0x000000aa00aa7308 */ /* 0x000ea20000000800 */
[C---:B---3--:R-:W-:Y:S01]  /*c970*/  F2FP.PACK_AB R49, R164.reuse, R173 ;  /* 0x000000ada431723e */ /* 0x048fe200000000ff */
[----:B------:R-:W-:-:S06]  /*c980*/  FADD.FTZ R114, R164, R114 ;  /* 0x00000072a4727221 */ /* 0x000fcc0000010000 */
[----:B------:R-:W3:Y:S01]  /*c990*/  MUFU.EX2 R87, R87 ;  /* 0x0000005700577308 */ /* 0x000ee20000000800 */
[----:B-----5:R-:W-:Y:S01]  /*c9a0*/  FADD.FTZ R114, R168, R114 ;  /* 0x00000072a8727221 */ /* 0x020fe20000010000 */
[----:B--2---:R-:W-:-:S06]  /*c9b0*/  F2FP.PACK_AB R51, R170, R168 ;  /* 0x000000a8aa33723e */ /* 0x004fcc00000000ff */
[----:B------:R-:W2:Y:S01]  /*c9c0*/  MUFU.EX2 R86, R86 ;  /* 0x0000005600567308 */ /* 0x000ea20000000800 */
[----:B------:R-:W-:Y:S01]  /*c9d0*/  FADD.FTZ R114, R170, R114 ;  /* 0x00000072aa727221 */ /* 0x000fe20000010000 */
[----:B-1----:R-:W-:Y:S01]  /*c9e0*/  HMMA.16816.F32 R8, R48, R32, R8 ;  /* 0x000000203008723c */ /* 0x002fe20000001808 */
[----:B---3--:R-:W-:-:S05]  /*c9f0*/  FADD.FTZ R112, R87, R112 ;  /* 0x0000007057707221 */ /* 0x008fca0000010000 */
[----:B------:R-:W1:Y:S02]  /*ca00*/  MUFU.EX2 R85, R85 ;  /* 0x0000005500557308 */ /* 0x000e640000000800 */
[C---:B------:R-:W-:Y:S06]  /*ca10*/  HMMA.16816.F32 R12, R48.reuse, R34, R12 ;  /* 0x00000022300c723c */ /* 0x040fec000000180c */
[----:B------:R-:W3:Y:S01]  /*ca20*/  MUFU.EX2 R84, R84 ;  /* 0x0000005400547308 */ /* 0x000ee20000000800 */
[C---:B--2---:R-:W-:Y:S01]  /*ca30*/  F2FP.PACK_AB R52, R86.reuse, R87 ;  /* 0x000000575634723e */ /* 0x044fe200000000ff */
[----:B------:R-:W-:Y:S01]  /*ca40*/  FADD.FTZ R112, R86, R112 ;  /* 0x0000007056707221 */ /* 0x000fe20000010000 */
[----:B------:R-:W-:Y:S05]  /*ca50*/  HMMA.16816.F32 R16, R48, R36, R16 ;  /* 0x000000243010723c */ /* 0x000fea0000001810 */
[----:B------:R-:W2:Y:S01]  /*ca60*/  MUFU.EX2 R60, R60 ;  /* 0x0000003c003c7308 */ /* 0x000ea20000000800 */
[----:B-1----:R-:W-:-:S02]  /*ca70*/  FADD.FTZ R112, R85, R112 ;  /* 0x0000007055707221 */ /* 0x002fc40000010000 */
[----:B------:R-:W-:Y:S01]  /*ca80*/  HMMA.16816.F32 R20, R48, R38, R20 ;  /* 0x000000263014723c */ /* 0x000fe20000001814 */
[----:B------:R-:W1:Y:S04]  /*ca90*/  LDSM.16.MT88.4 R48, [R211+0x5800] ;  /* 0x00580000d330783b */ /* 0x000e680000004200 */
[----:B------:R-:W5:Y:S01]  /*caa0*/  MUFU.EX2 R59, R59 ;  /* 0x0000003b003b7308 */ /* 0x000f620000000800 */
[C---:B---3--:R-:W-:Y:S01]  /*cab0*/  F2FP.PACK_AB R54, R84.reuse, R85 ;  /* 0x000000555436723e */ /* 0x048fe200000000ff */
[----:B------:R-:W-:-:S06]  /*cac0*/  FADD.FTZ R112, R84, R112 ;  /* 0x0000007054707221 */ /* 0x000fcc0000010000 */
[----:B------:R-:W3:Y:S01]  /*cad0*/  MUFU.EX2 R58, R58 ;  /* 0x0000003a003a7308 */ /* 0x000ee20000000800 */
[----:B--2---:R-:W-:-:S07]  /*cae0*/  FADD.FTZ R110, R60, R110 ;  /* 0x0000006e3c6e7221 */ /* 0x004fce0000010000 */
[----:B------:R-:W2:Y:S01]  /*caf0*/  MUFU.EX2 R57, R57 ;  /* 0x0000003900397308 */ /* 0x000ea20000000800 */
[C---:B-----5:R-:W-:Y:S01]  /*cb00*/  F2FP.PACK_AB R53, R59.reuse, R60 ;  /* 0x0000003c3b35723e */ /* 0x060fe200000000ff */
[----:B------:R-:W-:-:S06]  /*cb10*/  FADD.FTZ R110, R59, R110 ;  /* 0x0000006e3b6e7221 */ /* 0x000fcc0000010000 */
[----:B------:R-:W5:Y:S01]  /*cb20*/  MUFU.EX2 R171, R171 ;  /* 0x000000ab00ab7308 */ /* 0x000f620000000800 */
[----:B---3--:R-:W-:-:S07]  /*cb30*/  FADD.FTZ R110, R58, R110 ;  /* 0x0000006e3a6e7221 */ /* 0x008fce0000010000 */
[----:B------:R-:W3:Y:S01]  /*cb40*/  MUFU.EX2 R184, R184 ;  /* 0x000000b800b87308 */ /* 0x000ee20000000800 */
[C---:B--2---:R-:W-:Y:S01]  /*cb50*/  F2FP.PACK_AB R55, R57.reuse, R58 ;  /* 0x0000003a3937723e */ /* 0x044fe200000000ff */
[----:B------:R-:W-:-:S06]  /*cb60*/  FADD.FTZ R110, R57, R110 ;  /* 0x0000006e396e7221 */ /* 0x000fcc0000010000 */
[----:B------:R-:W2:Y:S01]  /*cb70*/  MUFU.EX2 R179, R179 ;  /* 0x000000b300b37308 */ /* 0x000ea20000000800 */
[----:B------:R-:W-:Y:S01]  /*cb80*/  HMMA.16816.F32 R24, R52, R32, R24 ;  /* 0x000000203418723c */ /* 0x000fe20000001818 */
[----:B-----5:R-:W-:-:S06]  /*cb90*/  FADD.FTZ R108, R171, R108 ;  /* 0x0000006cab6c7221 */ /* 0x020fcc0000010000 */
[----:B------:R-:W5:Y:S01]  /*cba0*/  MUFU.EX2 R187, R187 ;  /* 0x000000bb00bb7308 */ /* 0x000f620000000800 */
[----:B------:R-:W-:Y:S01]  /*cbb0*/  HMMA.16816.F32 R28, R52, R34, R28 ;  /* 0x00000022341c723c */ /* 0x000fe2000000181c */
[C---:B---3--:R-:W-:Y:S01]  /*cbc0*/  F2FP.PACK_AB R32, R184.reuse, R171 ;  /* 0x000000abb820723e */ /* 0x048fe200000000ff */
[----:B------:R-:W-:-:S05]  /*cbd0*/  FADD.FTZ R108, R184, R108 ;  /* 0x0000006cb86c7221 */ /* 0x000fca0000010000 */
[----:B------:R-:W3:Y:S01]  /*cbe0*/  MUFU.EX2 R167, R167 ;  /* 0x000000a700a77308 */ /* 0x000ee20000000800 */
[----:B------:R-:W-:Y:S01]  /*cbf0*/  HMMA.16816.F32 R40, R52, R36, R40 ;  /* 0x000000243428723c */ /* 0x000fe20000001828 */
[----:B--2---:R-:W-:-:S06]  /*cc00*/  FADD.FTZ R108, R179, R108 ;  /* 0x0000006cb36c7221 */ /* 0x004fcc0000010000 */
[----:B------:R-:W2:Y:S01]  /*cc10*/  MUFU.EX2 R166, R166 ;  /* 0x000000a600a67308 */ /* 0x000ea20000000800 */
[----:B------:R-:W-:Y:S01]  /*cc20*/  HMMA.16816.F32 R4, R52, R38, R4 ;  /* 0x000000263404723c */ /* 0x000fe20000001804 */
[C---:B-----5:R-:W-:Y:S01]  /*cc30*/  F2FP.PACK_AB R34, R187.reuse, R179 ;  /* 0x000000b3bb22723e */ /* 0x060fe200000000ff */
[----:B------:R-:W-:-:S05]  /*cc40*/  FADD.FTZ R108, R187, R108 ;  /* 0x0000006cbb6c7221 */ /* 0x000fca0000010000 */
[----:B------:R-:W5:Y:S01]  /*cc50*/  MUFU.EX2 R169, R169 ;  /* 0x000000a900a97308 */ /* 0x000f620000000800 */
[----:B---3--:R-:W-:-:S07]  /*cc60*/  FADD.FTZ R114, R167, R114 ;  /* 0x00000072a7727221 */ /* 0x008fce0000010000 */
[----:B------:R-:W3:Y:S01]  /*cc70*/  MUFU.EX2 R174, R174 ;  /* 0x000000ae00ae7308 */ /* 0x000ee20000000800 */
[C---:B--2---:R-:W-:Y:S01]  /*cc80*/  F2FP.PACK_AB R33, R166.reuse, R167 ;  /* 0x000000a7a621723e */ /* 0x044fe200000000ff */
[----:B------:R-:W-:-:S06]  /*cc90*/  FADD.FTZ R114, R166, R114 ;  /* 0x00000072a6727221 */ /* 0x000fcc0000010000 */
[----:B------:R-:W2:Y:S01]  /*cca0*/  MUFU.EX2 R83, R83 ;  /* 0x0000005300537308 */ /* 0x000ea20000000800 */
[----:B-----5:R-:W-:-:S07]  /*ccb0*/  FADD.FTZ R114, R169, R114 ;  /* 0x00000072a9727221 */ /* 0x020fce0000010000 */
[----:B------:R-:W5:Y:S01]  /*ccc0*/  MUFU.EX2 R82, R82 ;  /* 0x0000005200527308 */ /* 0x000f620000000800 */
[C---:B---3--:R-:W-:Y:S01]  /*ccd0*/  F2FP.PACK_AB R35, R174.reuse, R169 ;  /* 0x000000a9ae23723e */ /* 0x048fe200000000ff */
[----:B------:R-:W-:-:S06]  /*cce0*/  FADD.FTZ R114, R174, R114 ;  /* 0x00000072ae727221 */ /* 0x000fcc0000010000 */
[----:B------:R-:W3:Y:S01]  /*ccf0*/  MUFU.EX2 R81, R81 ;  /* 0x0000005100517308 */ /* 0x000ee20000000800 */
[----:B----4-:R-:W-:Y:S01]  /*cd00*/  HMMA.16816.F32 R8, R32, R44, R8 ;  /* 0x0000002c2008723c */ /* 0x010fe20000001808 */
[----:B--2---:R-:W-:-:S06]  /*cd10*/  FADD.FTZ R112, R83, R112 ;  /* 0x0000007053707221 */ /* 0x004fcc0000010000 */
[----:B------:R-:W2:Y:S01]  /*cd20*/  MUFU.EX2 R80, R80 ;  /* 0x0000005000507308 */ /* 0x000ea20000000800 */
[----:B------:R-:W-:Y:S01]  /*cd30*/  HMMA.16816.F32 R12, R32, R46, R12 ;  /* 0x0000002e200c723c */ /* 0x000fe2000000180c */
[----:B-----5:R-:W-:-:S06]  /*cd40*/  FADD.FTZ R112, R82, R112 ;  /* 0x0000007052707221 */ /* 0x020fcc0000010000 */
[----:B------:R-:W4:Y:S01]  /*cd50*/  MUFU.EX2 R252, R252 ;  /* 0x000000fc00fc7308 */ /* 0x000f220000000800 */
[----:B-1----:R-:W-:Y:S01]  /*cd60*/  HMMA.16816.F32 R16, R32, R48, R16 ;  /* 0x000000302010723c */ /* 0x002fe20000001810 */
[----:B---3--:R-:W-:-:S06]  /*cd70*/  FADD.FTZ R112, R81, R112 ;  /* 0x0000007051707221 */ /* 0x008fcc0000010000 */
[----:B------:R-:W1:Y:S01]  /*cd80*/  MUFU.EX2 R177, R250 ;  /* 0x000000fa00b17308 */ /* 0x000e620000000800 */
[----:B------:R-:W-:Y:S01]  /*cd90*/  HMMA.16816.F32 R20, R32, R50, R20 ;  /* 0x000000322014723c */ /* 0x000fe20000001814 */
[----:B--2---:R-:W-:-:S06]  /*cda0*/  FADD.FTZ R112, R80, R112 ;  /* 0x0000007050707221 */ /* 0x004fcc0000010000 */
[----:B------:R2:W3:Y:S01]  /*cdb0*/  MUFU.EX2 R52, R132 ;  /* 0x0000008400347308 */ /* 0x0004e20000000800 */
[----:B------:R-:W-:Y:S01]  /*cdc0*/  F2FP.PACK_AB R32, R82, R83 ;  /* 0x000000535220723e */ /* 0x000fe200000000ff */
[----:B----4-:R-:W-:Y:S01]  /*cdd0*/  FADD.FTZ R110, R252, R110 ;  /* 0x0000006efc6e7221 */ /* 0x010fe20000010000 */
[C---:B------:R-:W-:Y:S02]  /*cde0*/  F2FP.PACK_AB R33, R243.reuse, R252 ;  /* 0x000000fcf321723e */ /* 0x040fe400000000ff */
[----:B------:R-:W-:Y:S01]  /*cdf0*/  F2FP.PACK_AB R34, R80, R81 ;  /* 0x000000515022723e */ /* 0x000fe200000000ff */
[----:B------:R-:W-:Y:S02]  /*ce00*/  FADD.FTZ R110, R243, R110 ;  /* 0x0000006ef36e7221 */ /* 0x000fe40000010000 */
[----:B------:R-:W4:Y:S01]  /*ce10*/  MUFU.EX2 R36, R190 ;  /* 0x000000be00247308 */ /* 0x000f220000000800 */
[----:B-1----:R-:W-:Y:S01]  /*ce20*/  F2FP.PACK_AB R35, R177, R251 ;  /* 0x000000fbb123723e */ /* 0x002fe200000000ff */
[----:B------:R-:W-:-:S04]  /*ce30*/  FADD.FTZ R110, R251, R110 ;  /* 0x0000006efb6e7221 */ /* 0x000fc80000010000 */
[----:B------:R-:W-:Y:S01]  /*ce40*/  FADD.FTZ R110, R177, R110 ;  /* 0x0000006eb16e7221 */ /* 0x000fe20000010000 */
[----:B--2---:R-:W1:Y:S01]  /*ce50*/  LDSM.16.MT88.4 R132, [R211+0x5c00] ;  /* 0x005c0000d384783b */ /* 0x004e620000004200 */
[----:B------:R-:W2:Y:S01]  /*ce60*/  MUFU.EX2 R37, R199 ;  /* 0x000000c700257308 */ /* 0x000ea20000000800 */
[----:B------:R-:W-:Y:S01]  /*ce70*/  HMMA.16816.F32 R24, R32, R44, R24 ;  /* 0x0000002c2018723c */ /* 0x000fe20000001818 */
[----:B---3--:R-:W-:Y:S02]  /*ce80*/  FADD.FTZ R114, R52, R114 ;  /* 0x0000007234727221 */ /* 0x008fe40000010000 */
[----:B----4-:R-:W-:-:S04]  /*ce90*/  FADD.FTZ R108, R36, R108 ;  /* 0x0000006c246c7221 */ /* 0x010fc80000010000 */
[----:B------:R-:W3:Y:S01]  /*cea0*/  MUFU.EX2 R38, R247 ;  /* 0x000000f700267308 */ /* 0x000ee20000000800 */
[C---:B------:R-:W-:Y:S07]  /*ceb0*/  HMMA.16816.F32 R28, R32.reuse, R46, R28 ;  /* 0x0000002e201c723c */ /* 0x040fee000000181c */
[----:B------:R-:W4:Y:S01]  /*cec0*/  MUFU.EX2 R39, R248 ;  /* 0x000000f800277308 */ /* 0x000f220000000800 */
[----:B------:R-:W-:Y:S01]  /*ced0*/  HMMA.16816.F32 R40, R32, R48, R40 ;  /* 0x000000302028723c */ /* 0x000fe20000001828 */
[C---:B--2---:R-:W-:Y:S01]  /*cee0*/  F2FP.PACK_AB R136, R37.reuse, R36 ;  /* 0x000000242588723e */ /* 0x044fe200000000ff */
[----:B------:R-:W-:Y:S01]  /*cef0*/  FADD.FTZ R108, R37, R108 ;  /* 0x0000006c256c7221 */ /* 0x000fe20000010000 */
[----:B------:R-:W-:-:S04]  /*cf00*/  MOV R36, R106 ;  /* 0x0000006a00247202 */ /* 0x000fc80000000f00 */
[----:B------:R-:W2:Y:S01]  /*cf10*/  MUFU.EX2 R234, R234 ;  /* 0x000000ea00ea7308 */ /* 0x000ea20000000800 */
[----:B------:R-:W-:Y:S01]  /*cf20*/  HMMA.16816.F32 R4, R32, R50, R4 ;  /* 0x000000322004723c */ /* 0x000fe20000001804 */
[----:B---3--:R-:W-:-:S06]  /*cf30*/  FADD.FTZ R108, R38, R108 ;  /* 0x0000006c266c7221 */ /* 0x008fcc0000010000 */
[----:B------:R-:W3:Y:S01]  /*cf40*/  MUFU.EX2 R241, R241 ;  /* 0x000000f100f17308 */ /* 0x000ee20000000800 */
[C---:B----4-:R-:W-:Y:S01]  /*cf50*/  F2FP.PACK_AB R138, R39.reuse, R38 ;  /* 0x00000026278a723e */ /* 0x050fe200000000ff */
[----:B------:R-:W-:-:S06]  /*cf60*/  FADD.FTZ R237, R39, R108 ;  /* 0x0000006c27ed7221 */ /* 0x000fcc0000010000 */
[----:B------:R-:W4:Y:S01]  /*cf70*/  MUFU.EX2 R242, R242 ;  /* 0x000000f200f27308 */ /* 0x000f220000000800 */
[C---:B--2---:R-:W-:Y:S01]  /*cf80*/  F2FP.PACK_AB R137, R234.reuse, R52 ;  /* 0x00000034ea89723e */ /* 0x044fe200000000ff */
[----:B------:R-:W-:-:S06]  /*cf90*/  FADD.FTZ R114, R234, R114 ;  /* 0x00000072ea727221 */ /* 0x000fcc0000010000 */
[----:B------:R-:W2:Y:S01]  /*cfa0*/  MUFU.EX2 R79, R79 ;  /* 0x0000004f004f7308 */ /* 0x000ea20000000800 */
[----:B---3--:R-:W-:-:S07]  /*cfb0*/  FADD.FTZ R114, R241, R114 ;  /* 0x00000072f1727221 */ /* 0x008fce0000010000 */
[----:B------:R-:W3:Y:S01]  /*cfc0*/  MUFU.EX2 R78, R78 ;  /* 0x0000004e004e7308 */ /* 0x000ee20000000800 */
[C---:B----4-:R-:W-:Y:S01]  /*cfd0*/  F2FP.PACK_AB R139, R242.reuse, R241 ;  /* 0x000000f1f28b723e */ /* 0x050fe200000000ff */
[----:B------:R-:W-:-:S06]  /*cfe0*/  FADD.FTZ R236, R242, R114 ;  /* 0x00000072f2ec7221 */ /* 0x000fcc0000010000 */
[----:B------:R-:W4:Y:S01]  /*cff0*/  MUFU.EX2 R77, R77 ;  /* 0x0000004d004d7308 */ /* 0x000f220000000800 */
[----:B------:R-:W-:Y:S01]  /*d000*/  HMMA.16816.F32 R156, R136, R148, R8 ;  /* 0x00000094889c723c */ /* 0x000fe20000001808 */
[----:B--2---:R-:W-:-:S06]  /*d010*/  FADD.FTZ R112, R79, R112 ;  /* 0x000000704f707221 */ /* 0x004fcc0000010000 */
[----:B------:R-:W2:Y:S01]  /*d020*/  MUFU.EX2 R76, R76 ;  /* 0x0000004c004c7308 */ /* 0x000ea20000000800 */
[C---:B---3--:R-:W-:Y:S01]  /*d030*/  F2FP.PACK_AB R8, R78.reuse, R79 ;  /* 0x0000004f4e08723e */ /* 0x048fe200000000ff */
[----:B------:R-:W-:Y:S01]  /*d040*/  HMMA.16816.F32 R152, R136, R150, R12 ;  /* 0x000000968898723c */ /* 0x000fe2000000180c */
[----:B------:R-:W-:-:S05]  /*d050*/  FADD.FTZ R112, R78, R112 ;  /* 0x000000704e707221 */ /* 0x000fca0000010000 */
[----:B------:R-:W3:Y:S01]  /*d060*/  MUFU.EX2 R189, R189 ;  /* 0x000000bd00bd7308 */ /* 0x000ee20000000800 */
[----:B----4-:R-:W-:-:S07]  /*d070*/  FADD.FTZ R112, R77, R112 ;  /* 0x000000704d707221 */ /* 0x010fce0000010000 */
[----:B------:R-:W4:Y:S01]  /*d080*/  MUFU.EX2 R201, R201 ;  /* 0x000000c900c97308 */ /* 0x000f220000000800 */
[C---:B--2---:R-:W-:Y:S01]  /*d090*/  F2FP.PACK_AB R10, R76.reuse, R77 ;  /* 0x0000004d4c0a723e */ /* 0x044fe200000000ff */
[----:B------:R-:W-:-:S06]  /*d0a0*/  FADD.FTZ R239, R76, R112 ;  /* 0x000000704cef7221 */ /* 0x000fcc0000010000 */
[----:B------:R-:W2:Y:S01]  /*d0b0*/  MUFU.EX2 R32, R142 ;  /* 0x0000008e00207308 */ /* 0x000ea20000000800 */
[----:B---3--:R-:W-:-:S07]  /*d0c0*/  FADD.FTZ R110, R189, R110 ;  /* 0x0000006ebd6e7221 */ /* 0x008fce0000010000 */
[----:B------:R-:W3:Y:S01]  /*d0d0*/  MUFU.EX2 R238, R141 ;  /* 0x0000008d00ee7308 */ /* 0x000ee20000000800 */
[C---:B----4-:R-:W-:Y:S01]  /*d0e0*/  F2FP.PACK_AB R9, R201.reuse, R189 ;  /* 0x000000bdc909723e */ /* 0x050fe200000000ff */
[----:B------:R-:W-:-:S04]  /*d0f0*/  FADD.FTZ R110, R201, R110 ;  /* 0x0000006ec96e7221 */ /* 0x000fc80000010000 */
[----:B--2---:R-:W-:Y:S01]  /*d100*/  FADD.FTZ R110, R32, R110 ;  /* 0x0000006e206e7221 */ /* 0x004fe20000010000 */
[C---:B---3--:R-:W-:Y:S01]  /*d110*/  F2FP.PACK_AB R11, R238.reuse, R32 ;  /* 0x00000020ee0b723e */ /* 0x048fe200000000ff */
[----:B-1----:R-:W-:Y:S02]  /*d120*/  HMMA.16816.F32 R140, R136, R132, R16 ;  /* 0x00000084888c723c */ /* 0x002fe40000001810 */
[----:B------:R-:W-:-:S06]  /*d130*/  FADD.FTZ R238, R238, R110 ;  /* 0x0000006eeeee7221 */ /* 0x000fcc0000010000 */
[----:B------:R-:W-:Y:S08]  /*d140*/  HMMA.16816.F32 R136, R136, R134, R20 ;  /* 0x000000868888723c */ /* 0x000ff00000001814 */
[C---:B------:R-:W-:Y:S08]  /*d150*/  HMMA.16816.F32 R160, R8.reuse, R148, R24 ;  /* 0x0000009408a0723c */ /* 0x040ff00000001818 */
[C---:B------:R-:W-:Y:S08]  /*d160*/  HMMA.16816.F32 R144, R8.reuse, R132, R40 ;  /* 0x000000840890723c */ /* 0x040ff00000001828 */
[C---:B------:R-:W-:Y:S08]  /*d170*/  HMMA.16816.F32 R148, R8.reuse, R150, R28 ;  /* 0x000000960894723c */ /* 0x040ff0000000181c */
[----:B------:R-:W-:Y:S08]  /*d180*/  HMMA.16816.F32 R132, R8, R134, R4 ;  /* 0x000000860884723c */ /* 0x000ff00000001804 */
.L_x_210:
[----:B------:R-:W-:-:S06]  /*d190*/  UISETP.GT.AND UP0, UPT, UR4, UR11, UPT ;  /* 0x0000000b0400728c */ /* 0x000fcc000bf04270 */
[----:B------:R-:W-:-:S13]  /*d1a0*/  PLOP3.LUT P0, PT, PT, PT, UP0, 0x80, 0x0 ;  /* 0x000000000000781c */ /* 0x000fda0003f0f008 */
[----:B------:R-:W-:Y:S05]  /*d1b0*/  @!P0 BRA `(.L_x_214) ;  /* 0x0000573000008947 */ /* 0x000fea0003800000 */
[----:B------:R-:W-:Y:S01]  /*d1c0*/  ULDC UR26, c[0x0][0x1a4] ;  /* 0x00006900001a7ab9 */ /* 0x000fe20000000800 */
[----:B------:R-:W-:Y:S01]  /*d1d0*/  IMAD.MOV.U32 R166, RZ, RZ, R3 ;  /* 0x000000ffffa67224 */ /* 0x000fe200078e0003 */
[----:B------:R-:W-:Y:S01]  /*d1e0*/  USHF.L.U32 UR21, UR6, 0x6, URZ ;  /* 0x0000000606157899 */ /* 0x000fe2000800063f */
[----:B------:R-:W-:Y:S01]  /*d1f0*/  IMAD.MOV.U32 R167, RZ, RZ, R36 ;  /* 0x000000ffffa77224 */ /* 0x000fe200078e0024 */
[----:B------:R-:W-:Y:S01]  /*d200*/  UIMAD.WIDE.U32 UR24, UR6, 0x60, URZ ;  /* 0x00000060061878a5 */ /* 0x000fe2000f8e003f */
[----:B------:R-:W-:Y:S01]  /*d210*/  MOV R164, R0 ;  /* 0x0000000000a47202 */ /* 0x000fe20000000f00 */
[----:B------:R-:W-:Y:S01]  /*d220*/  ULDC UR27, c[0x0][0x19c] ;  /* 0x00006700001b7ab9 */ /* 0x000fe20000000800 */
[----:B------:R-:W-:Y:S01]  /*d230*/  IMAD.MOV.U32 R165, RZ, RZ, R2 ;  /* 0x000000ffffa57224 */ /* 0x000fe200078e0002 */
[----:B------:R-:W-:Y:S01]  /*d240*/  USHF.L.U64.HI UR6, UR6, 0x6, UR26 ;  /* 0x0000000606067899 */ /* 0x000fe2000801021a */
[----:B------:R-:W-:Y:S01]  /*d250*/  ISETP.GE.AND P4, PT, R232, c[0x0][0x220], PT ;  /* 0x00008800e8007a0c */ /* 0x000fe20003f86270 */
[----:B------:R-:W-:Y:S01]  /*d260*/  UIMAD.WIDE.U32 UR30, UR8, 0x60, URZ ;  /* 0x00000060081e78a5 */ /* 0x000fe2000f8e003f */
[----:B------:R-:W-:Y:S01]  /*d270*/  MOV R234, R180 ;  /* 0x000000b400ea7202 */ /* 0x000fe20000000f00 */
[----:B------:R-:W-:Y:S01]  /*d280*/  UIMAD UR26, UR26, 0x60, URZ ;  /* 0x000000601a1a78a4 */ /* 0x000fe2000f8e023f */
[----:B------:R-:W-:Y:S01]  /*d290*/  MOV R235, R183 ;  /* 0x000000b700eb7202 */ /* 0x000fe20000000f00 */
[----:B------:R-:W-:-:S02]  /*d2a0*/  UIMAD UR28, UR27, 0x60, URZ ;  /* 0x000000601b1c78a4 */ /* 0x000fc4000f8e023f */
[----:B------:R-:W-:Y:S02]  /*d2b0*/  USHF.L.U32 UR22, UR8, 0x6, URZ ;  /* 0x0000000608167899 */ /* 0x000fe4000800063f */
[----:B------:R-:W-:Y:S02]  /*d2c0*/  USHF.L.U64.HI UR27, UR8, 0x6, UR27 ;  /* 0x00000006081b7899 */ /* 0x000fe4000801021b */
[----:B------:R-:W-:Y:S02]  /*d2d0*/  UIADD3 UR26, UR26, UR25, URZ ;  /* 0x000000191a1a7290 */ /* 0x000fe4000fffe03f */
[----:B------:R-:W-:Y:S01]  /*d2e0*/  UIADD3 UR28, UR28, UR31, URZ ;  /* 0x0000001f1c1c7290 */ /* 0x000fe2000fffe03f */
[----:B------:R-:W-:Y:S05]  /*d2f0*/  BRA `(.L_x_215) ;  /* 0x0000032000007947 */ /* 0x000fea0003800000 */
.L_x_217:
[----:B------:R1:W-:Y:S01]  /*d300*/  @P4 STS [R219+0x2000], RZ ;  /* 0x002000ffdb004388 */ /* 0x0003e20000000800 */
[----:B------:R-:W-:Y:S03]  /*d310*/  UIADD3 UR29, UR4, -0x2, URZ ;  /* 0xfffffffe041d7890 */ /* 0x000fe6000fffe03f */
[----:B------:R1:W-:Y:S01]  /*d320*/  @P4 STS [R219+0x2004], RZ ;  /* 0x002004ffdb004388 */ /* 0x0003e20000000800 */
[----:B------:R-:W-:Y:S02]  /*d330*/  USHF.R.S32.HI UR23, URZ, 0x1f, UR29 ;  /* 0x0000001f3f177899 */ /* 0x000fe4000801141d */
[----:B------:R-:W-:Y:S01]  /*d340*/  ULDC.64 UR4, c[0x0][0x198] ;  /* 0x0000660000047ab9 */ /* 0x000fe20000000a00 */
[----:B------:R1:W-:Y:S01]  /*d350*/  @P4 STS.64 [R219+0x2008], RZ ;  /* 0x002008ffdb004388 */ /* 0x0003e20000000a00 */
[----:B------:R-:W-:Y:S02]  /*d360*/  UIMAD UR23, UR23, UR4, URZ ;  /* 0x00000004171772a4 */ /* 0x000fe4000f8e023f */
[----:B------:R-:W-:Y:S02]  /*d370*/  UIMAD.WIDE.U32 UR32, UR29, UR4, URZ ;  /* 0x000000041d2072a5 */ /* 0x000fe4000f8e003f */
[----:B------:R-:W-:Y:S04]  /*d380*/  UIMAD UR23, UR29, UR5, UR23 ;  /* 0x000000051d1772a4 */ /* 0x000fe8000f8e0217 */
[----:B------:R-:W-:Y:S01]  /*d390*/  UIADD3 UR23, UR33, UR23, URZ ;  /* 0x0000001721177290 */ /* 0x000fe2000fffe03f */
[----:B------:R-:W-:Y:S02]  /*d3a0*/  IMAD.U32 R2, RZ, RZ, UR32 ;  /* 0x00000020ff027e24 */ /* 0x000fe4000f8e00ff */
[----:B------:R-:W-:Y:S03]  /*d3b0*/  IMAD.U32 R3, RZ, RZ, UR32 ;  /* 0x00000020ff037e24 */ /* 0x000fe6000f8e00ff */
[----:B------:R-:W-:Y:S01]  /*d3c0*/  IMAD.U32 R0, RZ, RZ, UR23 ;  /* 0x00000017ff007e24 */ /* 0x000fe2000f8e00ff */
[----:B------:R-:W-:Y:S04]  /*d3d0*/  LEA R2, P1, R2, R220, 0x7 ;  /* 0x000000dc02027211 */ /* 0x000fe800078238ff */
[C---:B------:R-:W-:Y:S02]  /*d3e0*/  @!P4 LEA R180, P6, R2.reuse, c[0x0][0x168], 0x1 ;  /* 0x00005a0002b4ca11 */ /* 0x040fe400078c08ff */
        /* <DEDUP_REMOVED lines=9> */
[----:B------:R-:W-:Y:S02]  /*d480*/  @!P4 IADD3 R170, P3, R2, UR22, RZ ;  /* 0x0000001602aacc10 */ /* 0x000fe4000ff7e0ff */
[----:B------:R-:W-:Y:S01]  /*d490*/  @!P4 LEA.HI.X R179, R168, c[0x0][0x16c], R3, 0x1, P5 ;  /* 0x00005b00a8b3ca11 */ /* 0x000fe200028f0c03 */
[----:B------:R1:W-:Y:S01]  /*d4a0*/  @P4 STS.128 [R219+0x2800], RZ ;  /* 0x002800ffdb004388 */ /* 0x0003e20000000c00 */
        /* <DEDUP_REMOVED lines=23> */
.L_x_215:
[----:B------:R-:W-:Y:S04]  /*d620*/  DEPBAR.LE SB0, 0x0 ;  /* 0x000080000000791a */ /* 0x000fe80000000000 */
[----:B------:R-:W-:Y:S01]  /*d630*/  BAR.SYNC.DEFER_BLOCKING 0x0 ;  /* 0x0000000000007b1d */ /* 0x000fe20000010000 */
[----:B------:R-:W-:Y:S04]  /*d640*/  UIADD3 UR8, UR4, -0x1, URZ ;  /* 0xffffffff04087890 */ /* 0x000fe8000fffe03f */
[----:B------:R-:W-:Y:S02]  /*d650*/  USHF.R.S32.HI UR23, URZ, 0x1f, UR8 ;  /* 0x0000001f3f177899 */ /* 0x000fe40008011408 */
[----:B------:R-:W-:Y:S01]  /*d660*/  UIMAD UR5, UR7, UR8, URZ ;  /* 0x00000008070572a4 */ /* 0x000fe2000f8e023f */
[----:B------:R-:W-:Y:S01]  /*d670*/  IMAD.U32 R8, RZ, RZ, UR8 ;  /* 0x00000008ff087e24 */ /* 0x000fe2000f8e00ff */
[----:B------:R-:W-:Y:S02]  /*d680*/  UISETP.GT.AND UP0, UPT, UR8, UR11, UPT ;  /* 0x0000000b0800728c */ /* 0x000fe4000bf04270 */
[----:B------:R-:W-:Y:S01]  /*d690*/  UIMAD UR5, UR23, UR18, UR5 ;  /* 0x00000012170572a4 */ /* 0x000fe2000f8e0205 */
[----:B------:R-:W-:Y:S05]  /*d6a0*/  IMAD.WIDE.U32 R8, R8, UR18, R234 ;  /* 0x0000001208087c25 */ /* 0x000fea000f8e00ea */
[C---:B------:R-:W-:Y:S02]  /*d6b0*/  @!P4 LEA R16, P3, R8.reuse, c[0x0][0x170], 0x1 ;  /* 0x00005c000810ca11 */ /* 0x040fe400078608ff */
[----:B------:R-:W-:Y:S02]  /*d6c0*/  IADD3 R0, R9, UR5, RZ ;  /* 0x0000000509007c10 */ /* 0x000fe4000fffe0ff */
[C---:B------:R-:W-:Y:S02]  /*d6d0*/  @!P4 IADD3 R3, P2, R8.reuse, UR20, RZ ;  /* 0x000000140803cc10 */ /* 0x040fe4000ff5e0ff */
[----:B------:R-:W-:Y:S01]  /*d6e0*/  @!P4 LEA.HI.X R17, R8, c[0x0][0x174], R0, 0x1, P3 ;  /* 0x00005d000811ca11 */ /* 0x000fe200018f0c00 */
[----:B------:R-:W-:Y:S01]  /*d6f0*/  @P4 STS [R219+0x4000], RZ ;  /* 0x004000ffdb004388 */ /* 0x000fe20000000800 */
[----:B------:R-:W-:Y:S02]  /*d700*/  @!P4 IADD3.X R2, R0, UR19, RZ, P2, !PT ;  /* 0x000000130002cc10 */ /* 0x000fe400097fe4ff */
[C---:B------:R-:W-:Y:S02]  /*d710*/  @!P4 LEA R14, P2, R3.reuse, c[0x0][0x170], 0x1 ;  /* 0x00005c00030eca11 */ /* 0x040fe400078408ff */
[----:B------:R-:W-:Y:S01]  /*d720*/  @!P4 IADD3 R5, P1, R8, UR21, RZ ;  /* 0x000000150805cc10 */ /* 0x000fe2000ff3e0ff */
[----:B------:R-:W-:Y:S01]  /*d730*/  @P4 STS [R219+0x4004], RZ ;  /* 0x004004ffdb004388 */ /* 0x000fe20000000800 */
[----:B------:R-:W-:Y:S02]  /*d740*/  @!P4 LEA.HI.X R15, R3, c[0x0][0x174], R2, 0x1, P2 ;  /* 0x00005d00030fca11 */ /* 0x000fe400010f0c02 */
[----:B------:R-:W-:Y:S02]  /*d750*/  @!P4 IADD3.X R4, R0, UR6, RZ, P1, !PT ;  /* 0x000000060004cc10 */ /* 0x000fe40008ffe4ff */
[C---:B------:R-:W-:Y:S01]  /*d760*/  @!P4 LEA R12, P1, R5.reuse, c[0x0][0x170], 0x1 ;  /* 0x00005c00050cca11 */ /* 0x040fe200078208ff */
[----:B------:R-:W-:Y:S01]  /*d770*/  @P4 STS.64 [R219+0x4008], RZ ;  /* 0x004008ffdb004388 */ /* 0x000fe20000000a00 */
[----:B------:R-:W-:Y:S02]  /*d780*/  @!P4 IADD3 R7, P0, R8, UR24, RZ ;  /* 0x000000180807cc10 */ /* 0x000fe4000ff1e0ff */
[----:B------:R-:W-:Y:S02]  /*d790*/  @!P4 LEA.HI.X R13, R5, c[0x0][0x174], R4, 0x1, P1 ;  /* 0x00005d00050dca11 */ /* 0x000fe400008f0c04 */
[----:B------:R-:W-:Y:S01]  /*d7a0*/  @!P4 IADD3.X R6, R0, UR26, RZ, P0, !PT ;  /* 0x0000001a0006cc10 */ /* 0x000fe200087fe4ff */
[----:B------:R-:W-:Y:S01]  /*d7b0*/  @!PT LDS RZ, [RZ] ;  /* 0x00000000fffff984 */ /* 0x000fe20000000800 */
[----:B------:R-:W-:Y:S01]  /*d7c0*/  @!PT LDS RZ, [RZ] ;  /* 0x00000000fffff984 */ /* 0x000fe20000000800 */
[----:B------:R-:W-:Y:S01]  /*d7d0*/  @!PT LDS RZ, [RZ] ;  /* 0x00000000fffff984 */ /* 0x000fe20000000800 */
[----:B------:R1:W-:Y:S01]  /*d7e0*/  @!P4 LDGSTS.E.BYPASS.LTC128B.128 [R219+0x4000], [R16.64] ;  /* 0x0400000010dbcfae */ /* 0x0003e2000b901d50 */
[C---:B------:R-:W-:Y:S04]  /*d7f0*/  @!P4 LEA R10, P0, R7.reuse, c[0x0][0x170], 0x1 ;  /* 0x00005c00070aca11 */ /* 0x040fe800078008ff */
[----:B------:R-:W-:Y:S01]  /*d800*/  @!P4 LEA.HI.X R11, R7, c[0x0][0x174], R6, 0x1, P0 ;  /* 0x00005d00070bca11 */ /* 0x000fe200000f0c06 */
[----:B------:R-:W-:Y:S01]  /*d810*/  @P4 STS.128 [R219+0x4800], RZ ;  /* 0x004800ffdb004388 */ /* 0x000fe20000000c00 */
[----:B------:R-:W-:Y:S05]  /*d820*/  PLOP3.LUT P0, PT, PT, PT, UP0, 0x80, 0x0 ;  /* 0x000000000000781c */ /* 0x000fea0003f0f008 */
        /* <DEDUP_REMOVED lines=15> */
[----:B-1----:R-:W1:Y:S06]  /*d920*/  LDSM.16.M88.4 R16, [R215+0x2000] ;  /* 0x00200000d710783b */ /* 0x002e6c0000000200 */
[----:B------:R-:W3:Y:S06]  /*d930*/  LDSM.16.M88.4 R124, [R216+0x1000] ;  /* 0x00100000d87c783b */ /* 0x000eec0000000200 */
[----:B------:R-:W4:Y:S06]  /*d940*/  LDSM.16.M88.4 R32, [R215+0x2400] ;  /* 0x00240000d720783b */ /* 0x000f2c0000000200 */
[----:B------:R-:W0:Y:S06]  /*d950*/  LDGDEPBAR ;  /* 0x00000000000079af */ /* 0x000e2c0000000000 */
[----:B------:R-:W5:Y:S06]  /*d960*/  LDSM.16.M88.4 R48, [R215+0x2800] ;  /* 0x00280000d730783b */ /* 0x000f6c0000000200 */
[----:B------:R-:W4:Y:S06]  /*d970*/  LDSM.16.M88.4 R64, [R215+0x2c00] ;  /* 0x002c0000d740783b */ /* 0x000f2c0000000200 */
[----:B------:R-:W5:Y:S01]  /*d980*/  LDSM.16.M88.4 R80, [R215+0x3000] ;  /* 0x00300000d750783b */ /* 0x000f620000000200 */
[-C--:B-1----:R-:W-:Y:S05]  /*d990*/  HMMA.16816.F32 R4, R128, R16.reuse, RZ ;  /* 0x000000108004723c */ /* 0x082fea00000018ff */
[----:B------:R-:W1:Y:S03]  /*d9a0*/  LDSM.16.M88.4 R96, [R215+0x3400] ;  /* 0x00340000d760783b */ /* 0x000e660000000200 */
[C---:B---3--:R-:W-:Y:S03]  /*d9b0*/  HMMA.16816.F32 R8, R124.reuse, R16, RZ ;  /* 0x000000107c08723c */ /* 0x048fe600000018ff */
[----:B------:R-:W3:Y:S06]  /*d9c0*/  LDSM.16.M88.4 R112, [R215+0x3800] ;  /* 0x00380000d770783b */ /* 0x000eec0000000200 */
[----:B------:R-:W1:Y:S01]  /*d9d0*/  LDSM.16.M88.4 R168, [R215+0x3c00] ;  /* 0x003c0000d7a8783b */ /* 0x000e620000000200 */
[-C--:B--2---:R-:W-:Y:S05]  /*d9e0*/  HMMA.16816.F32 R12, R124, R18.reuse, RZ ;  /* 0x000000127c0c723c */ /* 0x084fea00000018ff */
[----:B------:R-:W-:Y:S03]  /*d9f0*/  LDSM.16.M88.4 R172, [R214] ;  /* 0x00000000d6ac783b */ /* 0x000fe60000000200 */
[C---:B------:R-:W-:Y:S03]  /*da00*/  HMMA.16816.F32 R16, R128.reuse, R18, RZ ;  /* 0x000000128010723c */ /* 0x040fe600000018ff */
[----:B------:R-:W2:Y:S05]  /*da10*/  LDSM.16.M88.4 R176, [R213] ;  /* 0x00000000d5b0783b */ /* 0x000eaa0000000200 */
[-C--:B----4-:R-:W-:Y:S01]  /*da20*/  HMMA.16816.F32 R20, R128, R32.reuse, RZ ;  /* 0x000000208014723c */ /* 0x090fe200000018ff */
[----:B------:R-:W4:Y:S06]  /*da30*/  LDSM.16.M88.4 R180, [R214+0x1000] ;  /* 0x00100000d6b4783b */ /* 0x000f2c0000000200 */
        /* <DEDUP_REMOVED lines=20> */
[-C--:B-1----:R-:W-:Y:S08]  /*db80*/  HMMA.16816.F32 R84, R128, R96.reuse, RZ ;  /* 0x000000608054723c */ /* 0x082ff000000018ff */
        /* <DEDUP_REMOVED lines=12> */
[-C--:B--2---:R-:W-:Y:S08]  /*dc50*/  HMMA.16816.F32 R4, R172, R176.reuse, R4 ;  /* 0x000000b0ac04723c */ /* 0x084ff00000001804 */
[C---:B----4-:R-:W-:Y:S08]  /*dc60*/  HMMA.16816.F32 R8, R180.reuse, R176, R8 ;  /* 0x000000b0b408723c */ /* 0x050ff00000001808 */
        /* <DEDUP_REMOVED lines=34> */
.L_x_216:
[----:B-1----:R-:W-:Y:S01]  /*de90*/  IMAD.U32 R179, RZ, RZ, UR8 ;  /* 0x00000008ffb37e24 */ /* 0x002fe2000f8e00ff */
[----:B------:R-:W-:Y:S02]  /*dea0*/  UISETP.GT.AND UP0, UPT, UR8, UR11, UPT ;  /* 0x0000000b0800728c */ /* 0x000fe4000bf04270 */
[----:B------:R-:W-:Y:S01]  /*deb0*/  UMOV UR4, UR8 ;  /* 0x0000000800047c82 */ /* 0x000fe20008000000 */
[----:B------:R-:W-:Y:S05]  /*dec0*/  IMAD R179, R179, 0x80, R218 ;  /* 0x00000080b3b37824 */ /* 0x000fea00078e02da */
        /* <DEDUP_REMOVED lines=17> */
[C---:B------:R-:W-:Y:S02]  /*dfe0*/  ISETP.GE.AND P1, PT, R179.reuse, R229, PT ;  /* 0x000000e5b300720c */ /* 0x040fe40003f26270 */
[CC--:B------:R-:W-:Y:S02]  /*dff0*/  ISETP.GE.AND P0, PT, R179.reuse, R227.reuse, PT ;  /* 0x000000e3b300720c */ /* 0x0c0fe40003f06270 */
[C---:B------:R-:W-:Y:S02]  /*e000*/  ISETP.GE.OR P1, PT, R179.reuse, R228, !P1 ;  /* 0x000000e4b300720c */ /* 0x040fe40004f26670 */
[-C--:B------:R-:W-:Y:S02]  /*e010*/  ISETP.GE.OR P0, PT, R179, R226.reuse, !P0 ;  /* 0x000000e2b300720c */ /* 0x080fe40004706670 */
[----:B------:R-:W-:Y:S02]  /*e020*/  FSEL R3, R4, -INF , !P1 ;  /* 0xff80000004037808 */ /* 0x000fe40004800000 */
[----:B------:R-:W-:Y:S02]  /*e030*/  FSEL R4, R6, -INF , !P0 ;  /* 0xff80000006047808 */ /* 0x000fe40004000000 */
[----:B------:R-:W-:Y:S02]  /*e040*/  ISETP.GE.AND P0, PT, R177, R227, PT ;  /* 0x000000e3b100720c */ /* 0x000fe40003f06270 */
[----:B------:R-:W-:Y:S02]  /*e050*/  IADD3 R0, R179, 0x1, RZ ;  /* 0x00000001b3007810 */ /* 0x000fe40007ffe0ff */
[-C--:B------:R-:W-:Y:S02]  /*e060*/  ISETP.GE.OR P0, PT, R177, R226.reuse, !P0 ;  /* 0x000000e2b100720c */ /* 0x080fe40004706670 */
[C---:B------:R-:W-:Y:S02]  /*e070*/  ISETP.GE.AND P5, PT, R0.reuse, R229, PT ;  /* 0x000000e50000720c */ /* 0x040fe40003fa6270 */
[----:B------:R-:W-:Y:S02]  /*e080*/  FSEL R171, R19, -INF , !P0 ;  /* 0xff80000013ab7808 */ /* 0x000fe40004000000 */
[CC--:B------:R-:W-:Y:S02]  /*e090*/  ISETP.GE.AND P0, PT, R195.reuse, R227.reuse, PT ;  /* 0x000000e3c300720c */ /* 0x0c0fe40003f06270 */
[C---:B------:R-:W-:Y:S02]  /*e0a0*/  ISETP.GE.AND P2, PT, R0.reuse, R227, PT ;  /* 0x000000e30000720c */ /* 0x040fe40003f46270 */
[----:B------:R-:W-:Y:S02]  /*e0b0*/  ISETP.GE.OR P0, PT, R195, R226, !P0 ;  /* 0x000000e2c300720c */ /* 0x000fe40004706670 */
[C---:B------:R-:W-:Y:S02]  /*e0c0*/  ISETP.GE.AND P6, PT, R0.reuse, R225, PT ;  /* 0x000000e10000720c */ /* 0x040fe40003fc6270 */
[----:B------:R-:W-:Y:S02]  /*e0d0*/  FSEL R23, R23, -INF , !P0 ;  /* 0xff80000017177808 */ /* 0x000fe40004000000 */
[C---:B------:R-:W-:Y:S02]  /*e0e0*/  ISETP.GE.AND P3, PT, R0.reuse, R223, PT ;  /* 0x000000df0000720c */ /* 0x040fe40003f66270 */
[C---:B------:R-:W-:Y:S02]  /*e0f0*/  ISETP.GE.OR P5, PT, R0.reuse, R228, !P5 ;  /* 0x000000e40000720c */ /* 0x040fe40006fa6670 */
[C---:B------:R-:W-:Y:S02]  /*e100*/  ISETP.GE.OR P2, PT, R0.reuse, R226, !P2 ;  /* 0x000000e20000720c */ /* 0x040fe40005746670 */
[C---:B------:R-:W-:Y:S02]  /*e110*/  ISETP.GE.OR P6, PT, R0.reuse, R224, !P6 ;  /* 0x000000e00000720c */ /* 0x040fe400077c6670 */
[----:B------:R-:W-:Y:S02]  /*e120*/  ISETP.GE.OR P3, PT, R0, R222, !P3 ;  /* 0x000000de0000720c */ /* 0x000fe40005f66670 */
[----:B------:R-:W-:Y:S02]  /*e130*/  FSEL R0, R5, -INF , !P5 ;  /* 0xff80000005007808 */ /* 0x000fe40006800000 */
[C---:B------:R-:W-:Y:S02]  /*e140*/  ISETP.GE.AND P5, PT, R176.reuse, R229, PT ;  /* 0x000000e5b000720c */ /* 0x040fe40003fa6270 */
[C---:B------:R-:W-:Y:S02]  /*e150*/  ISETP.GE.AND P1, PT, R176.reuse, R227, PT ;  /* 0x000000e3b000720c */ /* 0x040fe40003f26270 */
[C---:B------:R-:W-:Y:S02]  /*e160*/  ISETP.GE.OR P5, PT, R176.reuse, R228, !P5 ;  /* 0x000000e4b000720c */ /* 0x040fe40006fa6670 */
[----:B------:R-:W-:Y:S02]  /*e170*/  ISETP.GE.OR P1, PT, R176, R226, !P1 ;  /* 0x000000e2b000720c */ /* 0x000fe40004f26670 */
        /* <DEDUP_REMOVED lines=8> */
[----:B------:R-:W-:Y:S02]  /*e200*/  FSEL R172, R7, -INF , !P2 ;  /* 0xff80000007ac7808 */ /* 0x000fe40005000000 */
[----:B------:R-:W-:Y:S02]  /*e210*/  ISETP.GE.AND P2, PT, R177, R229, PT ;  /* 0x000000e5b100720c */ /* 0x000fe40003f46270 */
[----:B------:R-:W-:Y:S02]  /*e220*/  IADD3 R192, R179, 0x19, RZ ;  /* 0x00000019b3c07810 */ /* 0x000fe40007ffe0ff */
[----:B------:R-:W-:Y:S02]  /*e230*/  ISETP.GE.OR P2, PT, R177, R228, !P2 ;  /* 0x000000e4b100720c */ /* 0x000fe40005746670 */
[C---:B------:R-:W-:Y:S02]  /*e240*/  ISETP.GE.AND P0, PT, R192.reuse, R227, PT ;  /* 0x000000e3c000720c */ /* 0x040fe40003f06270 */
[----:B------:R-:W-:Y:S02]  /*e250*/  FSEL R173, R17, -INF , !P2 ;  /* 0xff80000011ad7808 */ /* 0x000fe40005000000 */
[C---:B------:R-:W-:Y:S02]  /*e260*/  ISETP.GE.AND P2, PT, R195.reuse, R229, PT ;  /* 0x000000e5c300720c */ /* 0x040fe40003f46270 */
[----:B------:R-:W-:Y:S02]  /*e270*/  ISETP.GE.OR P0, PT, R192, R226, !P0 ;  /* 0x000000e2c000720c */ /* 0x000fe40004706670 */
[----:B------:R-:W-:Y:S02]  /*e280*/  ISETP.GE.OR P2, PT, R195, R228, !P2 ;  /* 0x000000e4c300720c */ /* 0x000fe40005746670 */
[----:B------:R-:W-:Y:S02]  /*e290*/  FSEL R35, R35, -INF , !P0 ;  /* 0xff80000023237808 */ /* 0x000fe40004000000 */
[----:B------:R-:W-:Y:S02]  /*e2a0*/  FSEL R169, R21, -INF , !P2 ;  /* 0xff80000015a97808 */ /* 0x000fe40005000000 */
[C---:B------:R-:W-:Y:S02]  /*e2b0*/  ISETP.GE.AND P0, PT, R174.reuse, R227, PT ;  /* 0x000000e3ae00720c */ /* 0x040fe40003f06270 */
        /* <DEDUP_REMOVED lines=18> */
[----:B------:R-:W-:Y:S02]  /*e3e0*/  ISETP.GE.AND P0, PT, R180, R227, PT ;  /* 0x000000e3b400720c */ /* 0x000fe40003f06270 */
[----:B------:R-:W-:Y:S02]  /*e3f0*/  FSEL R48, R48, -INF , !P5 ;  /* 0xff80000030307808 */ /* 0x000fe40006800000 */
[CC--:B------:R-:W-:Y:S02]  /*e400*/  ISETP.GE.AND P5, PT, R191.reuse, R229.reuse, PT ;  /* 0x000000e5bf00720c */ /* 0x0c0fe40003fa6270 */
[----:B------:R-:W-:Y:S02]  /*e410*/  ISETP.GE.OR P0, PT, R180, R226, !P0 ;  /* 0x000000e2b400720c */ /* 0x000fe40004706670 */
[-C--:B------:R-:W-:Y:S02]  /*e420*/  ISETP.GE.OR P5, PT, R191, R228.reuse, !P5 ;  /* 0x000000e4bf00720c */ /* 0x080fe40006fa6670 */
[-C--:B------:R-:W-:Y:S02]  /*e430*/  ISETP.GE.AND P2, PT, R192, R229.reuse, PT ;  /* 0x000000e5c000720c */ /* 0x080fe40003f46270 */
[----:B------:R-:W-:Y:S02]  /*e440*/  FSEL R20, R52, -INF , !P5 ;  /* 0xff80000034147808 */ /* 0x000fe40006800000 */
[-C--:B------:R-:W-:Y:S02]  /*e450*/  ISETP.GE.OR P2, PT, R192, R228.reuse, !P2 ;  /* 0x000000e4c000720c */ /* 0x080fe40005746670 */
[----:B------:R-:W-:Y:S02]  /*e460*/  IADD3 R182, R179, 0x41, RZ ;  /* 0x00000041b3b67810 */ /* 0x000fe40007ffe0ff */
[----:B------:R-:W-:Y:S02]  /*e470*/  FSEL R33, R33, -INF , !P2 ;  /* 0xff80000021217808 */ /* 0x000fe40005000000 */
[C---:B------:R-:W-:Y:S02]  /*e480*/  ISETP.GE.AND P2, PT, R174.reuse, R229, PT ;  /* 0x000000e5ae00720c */ /* 0x040fe40003f46270 */
[----:B------:R-:W-:Y:S02]  /*e490*/  FSEL R67, R67, -INF , !P0 ;  /* 0xff80000043437808 */ /* 0x000fe40004000000 */
        /* <DEDUP_REMOVED lines=15> */
[C---:B------:R-:W-:Y:S02]  /*e590*/  IADD3 R188, R179.reuse, 0x40, RZ ;  /* 0x00000040b3bc7810 */ /* 0x040fe40007ffe0ff */
[----:B------:R-:W-:Y:S02]  /*e5a0*/  ISETP.GE.OR P2, PT, R180, R228, !P2 ;  /* 0x000000e4b400720c */ /* 0x000fe40005746670 */
[----:B------:R-:W-:Y:S02]  /*e5b0*/  ISETP.GE.AND P0, PT, R179, R223, PT ;  /* 0x000000dfb300720c */ /* 0x000fe40003f06270 */
[----:B------:R-:W-:Y:S02]  /*e5c0*/  FSEL R65, R65, -INF , !P2 ;  /* 0xff80000041417808 */ /* 0x000fe40005000000 */
[----:B------:R-:W-:Y:S02]  /*e5d0*/  ISETP.GE.OR P0, PT, R179, R222, !P0 ;  /* 0x000000deb300720c */ /* 0x000fe40004706670 */
[----:B------:R-:W-:Y:S02]  /*e5e0*/  ISETP.GE.AND P2, PT, R182, R229, PT ;  /* 0x000000e5b600720c */ /* 0x000fe40003f46270 */
[----:B------:R-:W-:Y:S02]  /*e5f0*/  ISETP.GE.AND P1, PT, R194, R227, PT ;  /* 0x000000e3c200720c */ /* 0x000fe40003f26270 */
[----:B------:R-:W-:Y:S02]  /*e600*/  ISETP.GE.OR P2, PT, R182, R228, !P2 ;  /* 0x000000e4b600720c */ /* 0x000fe40005746670 */
[----:B------:R-:W-:Y:S02]  /*e610*/  ISETP.GE.OR P1, PT, R194, R226, !P1 ;  /* 0x000000e2c200720c */ /* 0x000fe40004f26670 */
[----:B------:R-:W-:Y:S02]  /*e620*/  FSEL R69, R69, -INF , !P2 ;  /* 0xff80000045457808 */ /* 0x000fe40005000000 */
[----:B------:R-:W-:Y:S02]  /*e630*/  ISETP.GE.AND P2, PT, R36, R229, PT ;  /* 0x000000e52400720c */ /* 0x000fe40003f46270 */
[----:B------:R-:W-:Y:S02]  /*e640*/  FSEL R34, R34, -INF , !P1 ;  /* 0xff80000022227808 */ /* 0x000fe40004800000 */
[----:B------:R-:W-:Y:S02]  /*e650*/  ISETP.GE.OR P2, PT, R36, R228, !P2 ;  /* 0x000000e42400720c */ /* 0x000fe40005746670 */
[----:B------:R-:W-:Y:S02]  /*e660*/  ISETP.GE.AND P1, PT, R193, R227, PT ;  /* 0x000000e3c100720c */ /* 0x000fe40003f26270 */
[----:B------:R-:W-:Y:S02]  /*e670*/  FSEL R7, R81, -INF , !P2 ;  /* 0xff80000051077808 */ /* 0x000fe40005000000 */
[----:B------:R-:W-:Y:S02]  /*e680*/  ISETP.GE.OR P1, PT, R193, R226, !P1 ;  /* 0x000000e2c100720c */ /* 0x000fe40004f26670 */
[----:B------:R-:W-:Y:S02]  /*e690*/  ISETP.GE.AND P2, PT, R176, R223, PT ;  /* 0x000000dfb000720c */ /* 0x000fe40003f46270 */
[----:B------:R-:W-:Y:S02]  /*e6a0*/  FSEL R38, R38, -INF , !P1 ;  /* 0xff80000026267808 */ /* 0x000fe40004800000 */
[-C--:B------:R-:W-:Y:S02]  /*e6b0*/  ISETP.GE.AND P1, PT, R168, R227.reuse, PT ;  /* 0x000000e3a800720c */ /* 0x080fe40003f26270 */
[----:B------:R-:W-:Y:S02]  /*e6c0*/  ISETP.GE.OR P2, PT, R176, R222, !P2 ;  /* 0x000000deb000720c */ /* 0x000fe40005746670 */
[-C--:B------:R-:W-:Y:S02]  /*e6d0*/  ISETP.GE.OR P1, PT, R168, R226.reuse, !P1 ;  /* 0x000000e2a800720c */ /* 0x080fe40004f26670 */
        /* <DEDUP_REMOVED lines=15> */
[----:B------:R-:W-:Y:S02]  /*e7d0*/  IADD3 R98, R179, 0x69, RZ ;  /* 0x00000069b3627810 */ /* 0x000fe40007ffe0ff */
[C---:B------:R-:W-:Y:S02]  /*e7e0*/  ISETP.GE.OR P5, PT, R183.reuse, R228, !P5 ;  /* 0x000000e4b700720c */ /* 0x040fe40006fa6670 */
[C---:B------:R-:W-:Y:S02]  /*e7f0*/  ISETP.GE.AND P1, PT, R183.reuse, R227, PT ;  /* 0x000000e3b700720c */ /* 0x040fe40003f26270 */
[----:B------:R-:W-:Y:S02]  /*e800*/  FSEL R64, R64, -INF , !P5 ;  /* 0xff80000040407808 */ /* 0x000fe40006800000 */
[C---:B------:R-:W-:Y:S02]  /*e810*/  ISETP.GE.AND P5, PT, R188.reuse, R229, PT ;  /* 0x000000e5bc00720c */ /* 0x040fe40003fa6270 */
[----:B------:R-:W-:Y:S02]  /*e820*/  ISETP.GE.OR P1, PT, R183, R226, !P1 ;  /* 0x000000e2b700720c */ /* 0x000fe40004f26670 */
[----:B------:R-:W-:Y:S02]  /*e830*/  ISETP.GE.OR P5, PT, R188, R228, !P5 ;  /* 0x000000e4bc00720c */ /* 0x000fe40006fa6670 */
[----:B------:R-:W-:Y:S02]  /*e840*/  FSEL R66, R66, -INF , !P1 ;  /* 0xff80000042427808 */ /* 0x000fe40004800000 */
[----:B------:R-:W-:Y:S02]  /*e850*/  ISETP.GE.AND P1, PT, R188, R227, PT ;  /* 0x000000e3bc00720c */ /* 0x000fe40003f26270 */
[----:B------:R-:W-:Y:S02]  /*e860*/  FSEL R68, R68, -INF , !P5 ;  /* 0xff80000044447808 */ /* 0x000fe40006800000 */
[C---:B------:R-:W-:Y:S02]  /*e870*/  ISETP.GE.AND P5, PT, R181.reuse, R229, PT ;  /* 0x000000e5b500720c */ /* 0x040fe40003fa6270 */
[----:B------:R-:W-:Y:S02]  /*e880*/  ISETP.GE.OR P1, PT, R188, R226, !P1 ;  /* 0x000000e2bc00720c */ /* 0x000fe40004f26670 */
[C---:B------:R-:W-:Y:S02]  /*e890*/  ISETP.GE.OR P5, PT, R181.reuse, R228, !P5 ;  /* 0x000000e4b500720c */ /* 0x040fe40006fa6670 */
[----:B------:R-:W-:Y:S02]  /*e8a0*/  FSEL R70, R70, -INF , !P1 ;  /* 0xff80000046467808 */ /* 0x000fe40004800000 */
[----:B------:R-:W-:Y:S02]  /*e8b0*/  FSEL R18, R80, -INF , !P5 ;  /* 0xff80000050127808 */ /* 0x000fe40006800000 */
[----:B------:R-:W-:Y:S02]  /*e8c0*/  FSEL R80, R10, -INF , !P0 ;  /* 0xff8000000a507808 */ /* 0x000fe40004000000 */
[CC--:B------:R-:W-:Y:S02]  /*e8d0*/  ISETP.GE.AND P0, PT, R186.reuse, R227.reuse, PT ;  /* 0x000000e3ba00720c */ /* 0x0c0fe40003f06270 */
[C---:B------:R-:W-:Y:S02]  /*e8e0*/  ISETP.GE.AND P1, PT, R181.reuse, R227, PT ;  /* 0x000000e3b500720c */ /* 0x040fe40003f26270 */
[-C--:B------:R-:W-:Y:S02]  /*e8f0*/  ISETP.GE.OR P0, PT, R186, R226.reuse, !P0 ;  /* 0x000000e2ba00720c */ /* 0x080fe40004706670 */
[----:B------:R-:W-:Y:S02]  /*e900*/  ISETP.GE.OR P1, PT, R181, R226, !P1 ;  /* 0x000000e2b500720c */ /* 0x000fe40004f26670 */
[----:B------:R-:W-:Y:S02]  /*e910*/  FSEL R52, R87, -INF , !P0 ;  /* 0xff80000057347808 */ /* 0x000fe40004000000 */
[----:B------:R-:W-:Y:S02]  /*e920*/  FSEL R6, R82, -INF , !P1 ;  /* 0xff80000052067808 */ /* 0x000fe40004800000 */
[----:B------:R-:W-:Y:S02]  /*e930*/  ISETP.GE.AND P0, PT, R177, R223, PT ;  /* 0x000000dfb100720c */ /* 0x000fe40003f06270 */
[-C--:B------:R-:W-:Y:S02]  /*e940*/  ISETP.GE.AND P1, PT, R179, R225.reuse, PT ;  /* 0x000000e1b300720c */ /* 0x080fe40003f26270 */
[----:B------:R-:W-:Y:S02]  /*e950*/  ISETP.GE.OR P0, PT, R177, R222, !P0 ;  /* 0x000000deb100720c */ /* 0x000fe40004706670 */
[----:B------:R-:W-:Y:S02]  /*e960*/  FSEL R177, R13, -INF , !P3 ;  /* 0xff8000000db17808 */ /* 0x000fe40005800000 */
[----:B------:R-:W-:Y:S02]  /*e970*/  ISETP.GE.OR P1, PT, R179, R224, !P1 ;  /* 0x000000e0b300720c */ /* 0x000fe40004f26670 */
[----:B------:R-:W-:Y:S02]  /*e980*/  ISETP.GE.AND P5, PT, R176, R225, PT ;  /* 0x000000e1b000720c */ /* 0x000fe40003fa6270 */
        /* <DEDUP_REMOVED lines=8> */
[----:B------:R-:W-:Y:S02]  /*ea10*/  ISETP.GE.OR P5, PT, R176, R224, !P5 ;  /* 0x000000e0b000720c */ /* 0x000fe40006fa6670 */
[----:B------:R-:W-:Y:S02]  /*ea20*/  FMNMX.FTZ R8, R170, R8, !PT ;  /* 0x00000008aa087209 */ /* 0x000fe40007810000 */
        /* <DEDUP_REMOVED lines=11> */
[----:B------:R-:W-:Y:S02]  /*eae0*/  FSEL R178, R12, -INF , !P5 ;  /* 0xff8000000cb27808 */ /* 0x000fe40006800000 */
[----:B------:R-:W-:Y:S02]  /*eaf0*/  FSEL R82, R24, -INF , !P6 ;  /* 0xff80000018527808 */ /* 0x000fe40007000000 */
[C---:B------:R-:W-:Y:S02]  /*eb00*/  ISETP.GE.AND P5, PT, R190.reuse, R229, PT ;  /* 0x000000e5be00720c */ /* 0x040fe40003fa6270 */
[----:B------:R-:W-:Y:S02]  /*eb10*/  ISETP.GE.OR P0, PT, R189, R226, !P0 ;  /* 0x000000e2bd00720c */ /* 0x000fe40004706670 */
[----:B------:R-:W-:Y:S02]  /*eb20*/  ISETP.GE.OR P5, PT, R190, R228, !P5 ;  /* 0x000000e4be00720c */ /* 0x000fe40006fa6670 */
[----:B------:R-:W-:Y:S02]  /*eb30*/  FSEL R200, R99, -INF , !P0 ;  /* 0xff80000063c87808 */ /* 0x000fe40004000000 */
[----:B------:R-:W-:Y:S02]  /*eb40*/  FSEL R199, R96, -INF , !P5 ;  /* 0xff80000060c77808 */ /* 0x000fe40006800000 */
[----:B------:R-:W-:Y:S02]  /*eb50*/  IADD3 R96, R179, 0x61, RZ ;  /* 0x00000061b3607810 */ /* 0x000fe40007ffe0ff */
[----:B------:R-:W-:Y:S02]  /*eb60*/  ISETP.GE.AND P0, PT, R195, R223, PT ;  /* 0x000000dfc300720c */ /* 0x000fe40003f06270 */
[----:B------:R-:W-:Y:S02]  /*eb70*/  IADD3 R99, R179, 0x68, RZ ;  /* 0x00000068b3637810 */ /* 0x000fe40007ffe0ff */
[----:B------:R-:W-:Y:S02]  /*eb80*/  ISETP.GE.OR P0, PT, R195, R222, !P0 ;  /* 0x000000dec300720c */ /* 0x000fe40004706670 */
[----:B------:R-:W-:Y:S02]  /*eb90*/  ISETP.GE.AND P3, PT, R189, R229, PT ;  /* 0x000000e5bd00720c */ /* 0x000fe40003f66270 */
[----:B------:R-:W-:Y:S02]  /*eba0*/  FSEL R27, R27, -INF , !P0 ;  /* 0xff8000001b1b7808 */ /* 0x000fe40004000000 */
[C---:B------:R-:W-:Y:S02]  /*ebb0*/  ISETP.GE.AND P0, PT, R96.reuse, R227, PT ;  /* 0x000000e36000720c */ /* 0x040fe40003f06270 */
[----:B------:R-:W-:Y:S02]  /*ebc0*/  ISETP.GE.OR P3, PT, R189, R228, !P3 ;  /* 0x000000e4bd00720c */ /* 0x000fe40005f66670 */
[C---:B------:R-:W-:Y:S02]  /*ebd0*/  ISETP.GE.OR P0, PT, R96.reuse, R226, !P0 ;  /* 0x000000e26000720c */ /* 0x040fe40004706670 */
[----:B------:R-:W-:Y:S02]  /*ebe0*/  FSEL R198, R97, -INF , !P3 ;  /* 0xff80000061c67808 */ /* 0x000fe40005800000 */
[----:B------:R-:W-:Y:S02]  /*ebf0*/  IADD3 R97, R179, 0x60, RZ ;  /* 0x00000060b3617810 */ /* 0x000fe40007ffe0ff */
[----:B------:R-:W-:Y:S02]  /*ec00*/  ISETP.GE.AND P3, PT, R195, R225, PT ;  /* 0x000000e1c300720c */ /* 0x000fe40003f66270 */
[----:B------:R-:W-:Y:S02]  /*ec10*/  ISETP.GE.AND P6, PT, R97, R229, PT ;  /* 0x000000e56100720c */ /* 0x000fe40003fc6270 */
[----:B------:R-:W-:Y:S02]  /*ec20*/  ISETP.GE.OR P3, PT, R195, R224, !P3 ;  /* 0x000000e0c300720c */ /* 0x000fe40005f66670 */
[----:B------:R-:W-:Y:S02]  /*ec30*/  ISETP.GE.AND P1, PT, R97, R227, PT ;  /* 0x000000e36100720c */ /* 0x000fe40003f26270 */
[----:B------:R-:W-:Y:S02]  /*ec40*/  FSEL R25, R25, -INF , !P3 ;  /* 0xff80000019197808 */ /* 0x000fe40005800000 */
[C---:B------:R-:W-:Y:S02]  /*ec50*/  ISETP.GE.AND P3, PT, R96.reuse, R229, PT ;  /* 0x000000e56000720c */ /* 0x040fe40003f66270 */
[CC--:B------:R-:W-:Y:S02]  /*ec60*/  ISETP.GE.OR P6, PT, R97.reuse, R228.reuse, !P6 ;  /* 0x000000e46100720c */ /* 0x0c0fe400077c6670 */
[----:B------:R-:W-:Y:S02]  /*ec70*/  ISETP.GE.OR P3, PT, R96, R228, !P3 ;  /* 0x000000e46000720c */ /* 0x000fe40005f66670 */
[----:B------:R-:W-:Y:S02]  /*ec80*/  ISETP.GE.OR P1, PT, R97, R226, !P1 ;  /* 0x000000e26100720c */ /* 0x000fe40004f26670 */
[----:B------:R-:W-:Y:S02]  /*ec90*/  FSEL R197, R100, -INF , !P6 ;  /* 0xff80000064c57808 */ /* 0x000fe40007000000 */
[----:B------:R-:W-:Y:S02]  /*eca0*/  IADD3 R100, R179, 0x71, RZ ;  /* 0x00000071b3647810 */ /* 0x000fe40007ffe0ff */
[----:B------:R-:W-:Y:S02]  /*ecb0*/  FSEL R249, R102, -INF , !P1 ;  /* 0xff80000066f97808 */ /* 0x000fe40004800000 */
[----:B------:R-:W-:Y:S02]  /*ecc0*/  FSEL R247, R103, -INF , !P0 ;  /* 0xff80000067f77808 */ /* 0x000fe40004000000 */
[----:B------:R-:W-:Y:S02]  /*ecd0*/  FSEL R248, R101, -INF , !P3 ;  /* 0xff80000065f87808 */ /* 0x000fe40005800000 */
[----:B------:R-:W-:Y:S02]  /*ece0*/  ISETP.GE.AND P1, PT, R193, R223, PT ;  /* 0x000000dfc100720c */ /* 0x000fe40003f26270 */
[----:B------:R-:W-:Y:S02]  /*ecf0*/  IADD3 R101, R179, 0x70, RZ ;  /* 0x00000070b3657810 */ /* 0x000fe40007ffe0ff */
[C---:B------:R-:W-:Y:S02]  /*ed00*/  ISETP.GE.OR P1, PT, R193.reuse, R222, !P1 ;  /* 0x000000dec100720c */ /* 0x040fe40004f26670 */
[C---:B------:R-:W-:Y:S02]  /*ed10*/  ISETP.GE.AND P6, PT, R193.reuse, R225, PT ;  /* 0x000000e1c100720c */ /* 0x040fe40003fc6270 */
[----:B------:R-:W-:Y:S02]  /*ed20*/  FSEL R15, R42, -INF , !P1 ;  /* 0xff8000002a0f7808 */ /* 0x000fe40004800000 */
[----:B------:R-:W-:Y:S02]  /*ed30*/  ISETP.GE.OR P6, PT, R193, R224, !P6 ;  /* 0x000000e0c100720c */ /* 0x000fe400077c6670 */
[C---:B------:R-:W-:Y:S02]  /*ed40*/  ISETP.GE.AND P1, PT, R101.reuse, R227, PT ;  /* 0x000000e36500720c */ /* 0x040fe40003f26270 */
[----:B------:R-:W-:Y:S02]  /*ed50*/  FSEL R40, R40, -INF , !P6 ;  /* 0xff80000028287808 */ /* 0x000fe40007000000 */
[C---:B------:R-:W-:Y:S02]  /*ed60*/  ISETP.GE.AND P6, PT, R101.reuse, R229, PT ;  /* 0x000000e56500720c */ /* 0x040fe40003fc6270 */
[C---:B------:R-:W-:Y:S02]  /*ed70*/  ISETP.GE.OR P1, PT, R101.reuse, R226, !P1 ;  /* 0x000000e26500720c */ /* 0x040fe40004f26670 */
[----:B------:R-:W-:Y:S02]  /*ed80*/  ISETP.GE.OR P6, PT, R101, R228, !P6 ;  /* 0x000000e46500720c */ /* 0x000fe400077c6670 */
[C---:B------:R-:W-:Y:S02]  /*ed90*/  ISETP.GE.AND P0, PT, R192.reuse, R223, PT ;  /* 0x000000dfc000720c */ /* 0x040fe40003f06270 */
[C---:B------:R-:W-:Y:S02]  /*eda0*/  ISETP.GE.AND P3, PT, R192.reuse, R225, PT ;  /* 0x000000e1c000720c */ /* 0x040fe40003f66270 */
[C---:B------:R-:W-:Y:S02]  /*edb0*/  ISETP.GE.OR P0, PT, R192.reuse, R222, !P0 ;  /* 0x000000dec000720c */ /* 0x040fe40004706670 */
[----:B------:R-:W-:Y:S02]  /*edc0*/  ISETP.GE.OR P3, PT, R192, R224, !P3 ;  /* 0x000000e0c000720c */ /* 0x000fe40005f66670 */
[----:B------:R-:W-:Y:S02]  /*edd0*/  FSEL R31, R31, -INF , !P0 ;  /* 0xff8000001f1f7808 */ /* 0x000fe40004000000 */
[C---:B------:R-:W-:Y:S02]  /*ede0*/  ISETP.GE.AND P0, PT, R98.reuse, R227, PT ;  /* 0x000000e36200720c */ /* 0x040fe40003f06270 */
[----:B------:R-:W-:Y:S02]  /*edf0*/  FSEL R86, R29, -INF , !P3 ;  /* 0xff8000001d567808 */ /* 0x000fe40005800000 */
[C---:B------:R-:W-:Y:S02]  /*ee00*/  ISETP.GE.OR P0, PT, R98.reuse, R226, !P0 ;  /* 0x000000e26200720c */ /* 0x040fe40004706670 */
[----:B------:R-:W-:Y:S02]  /*ee10*/  ISETP.GE.AND P3, PT, R98, R229, PT ;  /* 0x000000e56200720c */ /* 0x000fe40003f66270 */
[----:B------:R-:W-:Y:S02]  /*ee20*/  FSEL R240, R115, -INF , !P0 ;  /* 0xff80000073f07808 */ /* 0x000fe40004000000 */
[----:B------:R-:W-:Y:S02]  /*ee30*/  ISETP.GE.AND P0, PT, R174, R223, PT ;  /* 0x000000dfae00720c */ /* 0x000fe40003f06270 */
        /* <DEDUP_REMOVED lines=9> */
[----:B------:R-:W-:Y:S01]  /*eed0*/  FSEL R42, R119, -INF , !P0 ;  /* 0xff800000772a7808 */ /* 0x000fe20004000000 */
[----:B------:R-:W-:Y:S01]  /*eee0*/  IMAD.MOV.U32 R119, RZ, RZ, R199 ;  /* 0x000000ffff777224 */ /* 0x000fe200078e00c7 */
[----:B------:R-:W-:Y:S02]  /*eef0*/  FSEL R24, R41, -INF , !P3 ;  /* 0xff80000029187808 */ /* 0x000fe40005800000 */
[C---:B------:R-:W-:Y:S02]  /*ef00*/  ISETP.GE.AND P3, PT, R100.reuse, R229, PT ;  /* 0x000000e56400720c */ /* 0x040fe40003f66270 */
[C---:B------:R-:W-:Y:S02]  /*ef10*/  IADD3 R41, R179.reuse, 0x78, RZ ;  /* 0x00000078b3297810 */ /* 0x040fe40007ffe0ff */
[----:B------:R-:W-:Y:S02]  /*ef20*/  ISETP.GE.OR P3, PT, R100, R228, !P3 ;  /* 0x000000e46400720c */ /* 0x000fe40005f66670 */
[----:B------:R-:W-:Y:S02]  /*ef30*/  FSEL R43, R118, -INF , !P1 ;  /* 0xff800000762b7808 */ /* 0x000fe40004800000 */
[----:B------:R-:W-:Y:S02]  /*ef40*/  IADD3 R179, R179, 0x79, RZ ;  /* 0x00000079b3b37810 */ /* 0x000fe40007ffe0ff */
        /* <DEDUP_REMOVED lines=28> */
[C---:B------:R-:W-:Y:S02]  /*f110*/  ISETP.GE.AND P6, PT, R188.reuse, R225, PT ;  /* 0x000000e1bc00720c */ /* 0x040fe40003fc6270 */
[----:B------:R-:W-:Y:S02]  /*f120*/  FSEL R63, R63, -INF , !P0 ;  /* 0xff8000003f3f7808 */ /* 0x000fe40004000000 */
[----:B------:R-:W-:Y:S02]  /*f130*/  ISETP.GE.OR P6, PT, R188, R224, !P6 ;  /* 0x000000e0bc00720c */ /* 0x000fe400077c6670 */
[-C--:B------:R-:W-:Y:S02]  /*f140*/  ISETP.GE.AND P0, PT, R182, R223.reuse, PT ;  /* 0x000000dfb600720c */ /* 0x080fe40003f06270 */
[----:B------:R-:W-:Y:S02]  /*f150*/  FSEL R12, R72, -INF , !P6 ;  /* 0xff800000480c7808 */ /* 0x000fe40007000000 */
[----:B------:R-:W-:Y:S02]  /*f160*/  ISETP.GE.OR P0, PT, R182, R222, !P0 ;  /* 0x000000deb600720c */ /* 0x000fe40004706670 */
[----:B------:R-:W-:Y:S02]  /*f170*/  ISETP.GE.AND P6, PT, R187, R223, PT ;  /* 0x000000dfbb00720c */ /* 0x000fe40003fc6270 */
[----:B------:R-:W-:Y:S02]  /*f180*/  FSEL R9, R75, -INF , !P0 ;  /* 0xff8000004b097808 */ /* 0x000fe40004000000 */
[C---:B------:R-:W-:Y:S02]  /*f190*/  ISETP.GE.AND P0, PT, R36.reuse, R225, PT ;  /* 0x000000e12400720c */ /* 0x040fe40003f06270 */
[----:B------:R-:W-:Y:S02]  /*f1a0*/  FMNMX.FTZ R75, R83, R165, !PT ;  /* 0x000000a5534b7209 */ /* 0x000fe40007810000 */
[----:B------:R-:W-:Y:S02]  /*f1b0*/  ISETP.GE.OR P0, PT, R36, R224, !P0 ;  /* 0x000000e02400720c */ /* 0x000fe40004706670 */
[----:B------:R-:W-:Y:S02]  /*f1c0*/  FMNMX.FTZ R75, R176, R75, !PT ;  /* 0x0000004bb04b7209 */ /* 0x000fe40007810000 */
[----:B------:R-:W-:Y:S02]  /*f1d0*/  FSEL R13, R77, -INF , !P0 ;  /* 0xff8000004d0d7808 */ /* 0x000fe40004000000 */
[----:B------:R-:W-:Y:S02]  /*f1e0*/  FMNMX.FTZ R75, R178, R75, !PT ;  /* 0x0000004bb24b7209 */ /* 0x000fe40007810000 */
[-C--:B------:R-:W-:Y:S02]  /*f1f0*/  ISETP.GE.OR P6, PT, R187, R222.reuse, !P6 ;  /* 0x000000debb00720c */ /* 0x080fe400077c6670 */
[----:B------:R-:W-:Y:S02]  /*f200*/  FMNMX.FTZ R75, R177, R75, !PT ;  /* 0x0000004bb14b7209 */ /* 0x000fe40007810000 */
[----:B------:R-:W-:Y:S02]  /*f210*/  FSEL R90, R90, -INF , !P6 ;  /* 0xff8000005a5a7808 */ /* 0x000fe40007000000 */
[CC--:B------:R-:W-:Y:S02]  /*f220*/  ISETP.GE.AND P6, PT, R97.reuse, R223.reuse, PT ;  /* 0x000000df6100720c */ /* 0x0c0fe40003fc6270 */
[C---:B------:R-:W-:Y:S02]  /*f230*/  ISETP.GE.AND P1, PT, R188.reuse, R223, PT ;  /* 0x000000dfbc00720c */ /* 0x040fe40003f26270 */
[-C--:B------:R-:W-:Y:S02]  /*f240*/  ISETP.GE.OR P6, PT, R97, R222.reuse, !P6 ;  /* 0x000000de6100720c */ /* 0x080fe400077c6670 */
[----:B------:R-:W-:Y:S02]  /*f250*/  ISETP.GE.OR P1, PT, R188, R222, !P1 ;  /* 0x000000debc00720c */ /* 0x000fe40004f26670 */
[----:B------:R-:W-:Y:S02]  /*f260*/  FSEL R243, R106, -INF , !P6 ;  /* 0xff8000006af37808 */ /* 0x000fe40007000000 */
[----:B------:R-:W-:Y:S02]  /*f270*/  FSEL R10, R74, -INF , !P1 ;  /* 0xff8000004a0a7808 */ /* 0x000fe40004800000 */
[CC--:B------:R-:W-:Y:S02]  /*f280*/  ISETP.GE.AND P1, PT, R187.reuse, R225.reuse, PT ;  /* 0x000000e1bb00720c */ /* 0x0c0fe40003f26270 */
[----:B------:R-:W-:Y:S02]  /*f290*/  FMNMX.FTZ R74, R80, R164, !PT ;  /* 0x000000a4504a7209 */ /* 0x000fe40007810000 */
[----:B------:R-:W-:Y:S02]  /*f2a0*/  ISETP.GE.OR P1, PT, R187, R224, !P1 ;  /* 0x000000e0bb00720c */ /* 0x000fe40004f26670 */
[----:B------:R-:W-:Y:S02]  /*f2b0*/  FMNMX.FTZ R74, R81, R74, !PT ;  /* 0x0000004a514a7209 */ /* 0x000fe40007810000 */
[----:B------:R-:W-:Y:S02]  /*f2c0*/  ISETP.GE.AND P6, PT, R101, R225, PT ;  /* 0x000000e16500720c */ /* 0x000fe40003fc6270 */
        /* <DEDUP_REMOVED lines=34> */
[----:B------:R-:W-:Y:S02]  /*f4f0*/  FSEL R242, R114, -INF , !P2 ;  /* 0xff80000072f27808 */ /* 0x000fe40005000000 */
[C---:B------:R-:W-:Y:S02]  /*f500*/  ISETP.GE.AND P2, PT, R168.reuse, R223, PT ;  /* 0x000000dfa800720c */ /* 0x040fe40003f46270 */
[----:B------:R-:W-:Y:S02]  /*f510*/  ISETP.GE.AND P5, PT, R183, R225, PT ;  /* 0x000000e1b700720c */ /* 0x000fe40003fa6270 */
[----:B------:R-:W-:Y:S02]  /*f520*/  ISETP.GE.OR P2, PT, R168, R222, !P2 ;  /* 0x000000dea800720c */ /* 0x000fe40005746670 */
[----:B------:R-:W-:Y:S02]  /*f530*/  FSEL R168, R117, -INF , !P3 ;  /* 0xff80000075a87808 */ /* 0x000fe40005800000 */
[----:B------:R-:W-:Y:S02]  /*f540*/  FSEL R46, R46, -INF , !P2 ;  /* 0xff8000002e2e7808 */ /* 0x000fe40005000000 */
[C---:B------:R-:W-:Y:S02]  /*f550*/  ISETP.GE.AND P2, PT, R41.reuse, R227, PT ;  /* 0x000000e32900720c */ /* 0x040fe40003f46270 */
[----:B------:R-:W-:Y:S02]  /*f560*/  FMNMX.FTZ R74, R46, R74, !PT ;  /* 0x0000004a2e4a7209 */ /* 0x000fe40007810000 */
[----:B------:R-:W-:Y:S02]  /*f570*/  ISETP.GE.OR P2, PT, R41, R226, !P2 ;  /* 0x000000e22900720c */ /* 0x000fe40005746670 */
[----:B------:R-:W-:Y:S02]  /*f580*/  FMNMX.FTZ R74, R47, R74, !PT ;  /* 0x0000004a2f4a7209 */ /* 0x000fe40007810000 */
[----:B------:R-:W-:Y:S02]  /*f590*/  FSEL R130, R130, -INF , !P2 ;  /* 0xff80000082827808 */ /* 0x000fe40005000000 */
[C---:B------:R-:W-:Y:S02]  /*f5a0*/  ISETP.GE.AND P2, PT, R183.reuse, R223, PT ;  /* 0x000000dfb700720c */ /* 0x040fe40003f46270 */
[C---:B------:R-:W-:Y:S02]  /*f5b0*/  ISETP.GE.OR P5, PT, R183.reuse, R224, !P5 ;  /* 0x000000e0b700720c */ /* 0x040fe40006fa6670 */
[----:B------:R-:W-:Y:S02]  /*f5c0*/  ISETP.GE.OR P2, PT, R183, R222, !P2 ;  /* 0x000000deb700720c */ /* 0x000fe40005746670 */
[----:B------:R-:W-:Y:S02]  /*f5d0*/  FSEL R29, R60, -INF , !P5 ;  /* 0xff8000003c1d7808 */ /* 0x000fe40006800000 */
[----:B------:R-:W-:Y:S02]  /*f5e0*/  FSEL R62, R62, -INF , !P2 ;  /* 0xff8000003e3e7808 */ /* 0x000fe40005000000 */
        /* <DEDUP_REMOVED lines=11> */
[----:B------:R-:W-:Y:S02]  /*f6a0*/  FMNMX.FTZ R36, R4, R166, !PT ;  /* 0x000000a604247209 */ /* 0x000fe40007810000 */
[----:B------:R-:W-:Y:S02]  /*f6b0*/  FMNMX.FTZ R60, R49, R60, !PT ;  /* 0x0000003c313c7209 */ /* 0x000fe40007810000 */
[----:B------:R-:W-:Y:S02]  /*f6c0*/  FSEL R8, R79, -INF , !P2 ;  /* 0xff8000004f087808 */ /* 0x000fe40005000000 */
[----:B------:R-:W-:Y:S02]  /*f6d0*/  FMNMX.FTZ R60, R20, R60, !PT ;  /* 0x0000003c143c7209 */ /* 0x000fe40007810000 */
[CC--:B------:R-:W-:Y:S02]  /*f6e0*/  ISETP.GE.AND P2, PT, R190.reuse, R225.reuse, PT ;  /* 0x000000e1be00720c */ /* 0x0c0fe40003f46270 */
[----:B------:R-:W-:Y:S02]  /*f6f0*/  FMNMX.FTZ R72, R19, R60, !PT ;  /* 0x0000003c13487209 */ /* 0x000fe40007810000 */
[----:B------:R-:W-:Y:S02]  /*f700*/  ISETP.GE.OR P2, PT, R190, R224, !P2 ;  /* 0x000000e0be00720c */ /* 0x000fe40005746670 */
[----:B------:R-:W-:Y:S02]  /*f710*/  FMNMX.FTZ R72, R64, R72, !PT ;  /* 0x0000004840487209 */ /* 0x000fe40007810000 */
[----:B------:R-:W-:Y:S02]  /*f720*/  FSEL R92, R92, -INF , !P2 ;  /* 0xff8000005c5c7808 */ /* 0x000fe40005000000 */
[C---:B------:R-:W-:Y:S02]  /*f730*/  ISETP.GE.AND P2, PT, R96.reuse, R225, PT ;  /* 0x000000e16000720c */ /* 0x040fe40003f46270 */
[----:B------:R-:W-:Y:S02]  /*f740*/  FMNMX.FTZ R72, R65, R72, !PT ;  /* 0x0000004841487209 */ /* 0x000fe40007810000 */
[----:B------:R-:W-:Y:S02]  /*f750*/  ISETP.GE.OR P2, PT, R96, R224, !P2 ;  /* 0x000000e06000720c */ /* 0x000fe40005746670 */
[----:B------:R-:W-:Y:S02]  /*f760*/  FMNMX.FTZ R72, R68, R72, !PT ;  /* 0x0000004844487209 */ /* 0x000fe40007810000 */
[----:B------:R-:W-:Y:S02]  /*f770*/  FSEL R251, R105, -INF , !P2 ;  /* 0xff80000069fb7808 */ /* 0x000fe40005000000 */
[----:B------:R-:W-:Y:S02]  /*f780*/  FMNMX.FTZ R72, R69, R72, !PT ;  /* 0x0000004845487209 */ /* 0x000fe40007810000 */
[-C--:B------:R-:W-:Y:S02]  /*f790*/  ISETP.GE.AND P2, PT, R98, R223.reuse, PT ;  /* 0x000000df6200720c */ /* 0x080fe40003f46270 */
        /* <DEDUP_REMOVED lines=19> */
[CC--:B------:R-:W-:Y:S02]  /*f8d0*/  ISETP.GE.AND P5, PT, R181.reuse, R223.reuse, PT ;  /* 0x000000dfb500720c */ /* 0x0c0fe40003fa6270 */
        /* <DEDUP_REMOVED lines=11> */
[----:B------:R-:W-:Y:S02]  /*f990*/  FMNMX.FTZ R36, R16, R72, !PT ;  /* 0x0000004810247209 */ /* 0x000fe40007810000 */
[----:B------:R-:W-:Y:S02]  /*f9a0*/  ISETP.GE.AND P5, PT, R99, R225, PT ;  /* 0x000000e16300720c */ /* 0x000fe40003fa6270 */
[----:B------:R-:W-:Y:S02]  /*f9b0*/  FMNMX.FTZ R36, R119, R36, !PT ;  /* 0x0000002477247209 */ /* 0x000fe40007810000 */
[-C--:B------:R-:W-:Y:S02]  /*f9c0*/  ISETP.GE.OR P5, PT, R99, R224.reuse, !P5 ;  /* 0x000000e06300720c */ /* 0x080fe40006fa6670 */
[----:B------:R-:W-:Y:S02]  /*f9d0*/  FMNMX.FTZ R77, R66, R77, !PT ;  /* 0x0000004d424d7209 */ /* 0x000fe40007810000 */
[----:B------:R-:W-:Y:S02]  /*f9e0*/  FSEL R250, R108, -INF , !P5 ;  /* 0xff8000006cfa7808 */ /* 0x000fe40006800000 */
        /* <DEDUP_REMOVED lines=15> */
[C---:B------:R-:W-:Y:S02]  /*fae0*/  ISETP.GE.AND P3, PT, R180.reuse, R225, PT ;  /* 0x000000e1b400720c */ /* 0x040fe40003f66270 */
[----:B------:R-:W-:Y:S02]  /*faf0*/  FMNMX.FTZ R75, R57, R75, !PT ;  /* 0x0000004b394b7209 */ /* 0x000fe40007810000 */
[-C--:B------:R-:W-:Y:S02]  /*fb00*/  ISETP.GE.OR P3, PT, R180, R224.reuse, !P3 ;  /* 0x000000e0b400720c */ /* 0x080fe40005f66670 */
[----:B------:R-:W-:Y:S02]  /*fb10*/  FMNMX.FTZ R77, R196, R77, !PT ;  /* 0x0000004dc44d7209 */ /* 0x000fe40007810000 */
[----:B------:R-:W-:Y:S02]  /*fb20*/  FSEL R28, R61, -INF , !P3 ;  /* 0xff8000003d1c7808 */ /* 0x000fe40005800000 */
        /* <DEDUP_REMOVED lines=13> */
[----:B------:R-:W-:Y:S02]  /*fc00*/  ISETP.GE.AND P1, PT, R96, R223, PT ;  /* 0x000000df6000720c */ /* 0x000fe40003f26270 */
[----:B------:R-:W-:Y:S02]  /*fc10*/  FMNMX.FTZ R77, R42, R77, !PT ;  /* 0x0000004d2a4d7209 */ /* 0x000fe40007810000 */
[-C--:B------:R-:W-:Y:S02]  /*fc20*/  ISETP.GE.OR P1, PT, R96, R222.reuse, !P1 ;  /* 0x000000de6000720c */ /* 0x080fe40004f26670 */
[----:B------:R-:W-:Y:S02]  /*fc30*/  FMNMX.FTZ R77, R130, R77, !PT ;  /* 0x0000004d824d7209 */ /* 0x000fe40007810000 */
[----:B------:R-:W-:Y:S02]  /*fc40*/  FSEL R203, R107, -INF , !P1 ;  /* 0xff8000006bcb7808 */ /* 0x000fe40004800000 */
[----:B------:R-:W-:Y:S02]  /*fc50*/  ISETP.GE.AND P1, PT, R101, R223, PT ;  /* 0x000000df6500720c */ /* 0x000fe40003f26270 */
[----:B------:R-:W-:Y:S02]  /*fc60*/  FSEL R184, R120, -INF , !P6 ;  /* 0xff80000078b87808 */ /* 0x000fe40007000000 */
[-C--:B------:R-:W-:Y:S02]  /*fc70*/  ISETP.GE.AND P6, PT, R41, R225.reuse, PT ;  /* 0x000000e12900720c */ /* 0x080fe40003fc6270 */
[----:B------:R-:W-:Y:S02]  /*fc80*/  ISETP.GE.OR P1, PT, R101, R222, !P1 ;  /* 0x000000de6500720c */ /* 0x000fe40004f26670 */
[-C--:B------:R-:W-:Y:S02]  /*fc90*/  ISETP.GE.OR P6, PT, R41, R224.reuse, !P6 ;  /* 0x000000e02900720c */ /* 0x080fe400077c6670 */
[CC--:B------:R-:W-:Y:S02]  /*fca0*/  ISETP.GE.AND P3, PT, R181.reuse, R225.reuse, PT ;  /* 0x000000e1b500720c */ /* 0x0c0fe40003f66270 */
[----:B------:R-:W-:Y:S02]  /*fcb0*/  FSEL R190, R124, -INF , !P6 ;  /* 0xff8000007cbe7808 */ /* 0x000fe40007000000 */
[-C--:B------:R-:W-:Y:S04]  /*fcc0*/  ISETP.GE.OR P3, PT, R181, R224.reuse, !P3 ;  /* 0x000000e0b500720c */ /* 0x080fe80005f66670 */
[----:B------:R-:W-:Y:S02]  /*fcd0*/  FSEL R76, R76, -INF , !P3 ;  /* 0xff8000004c4c7808 */ /* 0x000fe40005800000 */
[C---:B------:R-:W-:Y:S04]  /*fce0*/  ISETP.GE.AND P3, PT, R186.reuse, R225, PT ;  /* 0x000000e1ba00720c */ /* 0x040fe80003f66270 */
[----:B------:R-:W-:Y:S02]  /*fcf0*/  ISETP.GE.OR P3, PT, R186, R224, !P3 ;  /* 0x000000e0ba00720c */ /* 0x000fe40005f66670 */
[----:B------:R-:W-:Y:S02]  /*fd00*/  FSEL R186, R121, -INF , !P5 ;  /* 0xff80000079ba7808 */ /* 0x000fe40006800000 */
[----:B------:R-:W-:Y:S01]  /*fd10*/  FSEL R60, R89, -INF , !P3 ;  /* 0xff800000593c7808 */ /* 0x000fe20005800000 */
[----:B------:R-:W-:Y:S01]  /*fd20*/  IMAD.MOV.U32 R89, RZ, RZ, R198 ;  /* 0x000000ffff597224 */ /* 0x000fe200078e00c6 */
[----:B------:R-:W-:Y:S02]  /*fd30*/  ISETP.GE.AND P3, PT, R189, R223, PT ;  /* 0x000000dfbd00720c */ /* 0x000fe40003f66270 */
[----:B------:R-:W-:Y:S02]  /*fd40*/  ISETP.GE.AND P5, PT, R179, R225, PT ;  /* 0x000000e1b300720c */ /* 0x000fe40003fa6270 */
[----:B------:R-:W-:Y:S02]  /*fd50*/  FMNMX.FTZ R36, R89, R36, !PT ;  /* 0x0000002459247209 */ /* 0x000fe40007810000 */
[----:B------:R-:W-:Y:S02]  /*fd60*/  ISETP.GE.OR P3, PT, R189, R222, !P3 ;  /* 0x000000debd00720c */ /* 0x000fe40005f66670 */
[----:B------:R-:W-:Y:S02]  /*fd70*/  ISETP.GE.OR P5, PT, R179, R224, !P5 ;  /* 0x000000e0b300720c */ /* 0x000fe40006fa6670 */
[----:B------:R-:W-:Y:S02]  /*fd80*/  FSEL R88, R95, -INF , !P3 ;  /* 0xff8000005f587808 */ /* 0x000fe40005800000 */
[----:B------:R-:W-:Y:S01]  /*fd90*/  FSEL R193, R125, -INF , !P5 ;  /* 0xff8000007dc17808 */ /* 0x000fe20006800000 */
[----:B------:R-:W-:Y:S01]  /*fda0*/  IMAD.MOV.U32 R125, RZ, RZ, R92 ;  /* 0x000000ffff7d7224 */ /* 0x000fe200078e005c */
[CC--:B------:R-:W-:Y:S02]  /*fdb0*/  ISETP.GE.AND P5, PT, R41.reuse, R223.reuse, PT ;  /* 0x000000df2900720c */ /* 0x0c0fe40003fa6270 */
[----:B------:R-:W-:Y:S02]  /*fdc0*/  FSEL R189, R122, -INF , !P1 ;  /* 0xff8000007abd7808 */ /* 0x000fe40004800000 */
[----:B------:R-:W-:Y:S02]  /*fdd0*/  ISETP.GE.OR P5, PT, R41, R222, !P5 ;  /* 0x000000de2900720c */ /* 0x000fe40006fa6670 */
[----:B------:R-:W-:Y:S02]  /*fde0*/  FSEL R41, R127, -INF , !P2 ;  /* 0xff8000007f297808 */ /* 0x000fe40005000000 */
[----:B------:R-:W-:Y:S02]  /*fdf0*/  FSEL R195, R126, -INF , !P5 ;  /* 0xff8000007ec37808 */ /* 0x000fe40006800000 */
[----:B------:R-:W-:Y:S02]  /*fe00*/  FMNMX.FTZ R36, R197, R36, !PT ;  /* 0x00000024c5247209 */ /* 0x000fe40007810000 */
[C---:B------:R-:W-:Y:S02]  /*fe10*/  ISETP.GE.AND P3, PT, R99.reuse, R223, PT ;  /* 0x000000df6300720c */ /* 0x040fe40003f66270 */
[----:B------:R-:W-:Y:S02]  /*fe20*/  FMNMX.FTZ R36, R248, R36, !PT ;  /* 0x00000024f8247209 */ /* 0x000fe40007810000 */
[----:B------:R-:W-:Y:S02]  /*fe30*/  ISETP.GE.OR P3, PT, R99, R222, !P3 ;  /* 0x000000de6300720c */ /* 0x000fe40005f66670 */
[----:B------:R-:W-:Y:S02]  /*fe40*/  FMNMX.FTZ R36, R245, R36, !PT ;  /* 0x00000024f5247209 */ /* 0x000fe40007810000 */
[----:B------:R-:W-:Y:S01]  /*fe50*/  FSEL R241, R110, -INF , !P3 ;  /* 0xff8000006ef17808 */ /* 0x000fe20005800000 */
[----:B------:R-:W-:Y:S01]  /*fe60*/  IMAD.MOV.U32 R110, RZ, RZ, R196 ;  /* 0x000000ffff6e7224 */ /* 0x000fe200078e00c4 */
[----:B------:R-:W-:Y:S04]  /*fe70*/  FMNMX.FTZ R36, R244, R36, !PT ;  /* 0x00000024f4247209 */ /* 0x000fe80007810000 */
[----:B------:R-:W-:Y:S04]  /*fe80*/  FMNMX.FTZ R36, R174, R36, !PT ;  /* 0x00000024ae247209 */ /* 0x000fe80007810000 */
[----:B------:R-:W-:Y:S04]  /*fe90*/  FMNMX.FTZ R36, R168, R36, !PT ;  /* 0x00000024a8247209 */ /* 0x000fe80007810000 */
[----:B------:R-:W-:Y:S04]  /*fea0*/  FMNMX.FTZ R36, R128, R36, !PT ;  /* 0x0000002480247209 */ /* 0x000fe80007810000 */
[----:B------:R-:W-:Y:S05]  /*feb0*/  FMNMX.FTZ R36, R129, R36, !PT ;  /* 0x0000002481247209 */ /* 0x000fea0007810000 */
[----:B------:R-:W1:Y:S02]  /*fec0*/  SHFL.BFLY PT, R72, R36, 0x2, 0x1f ;  /* 0x0c401f0024487f89 */ /* 0x000e6400000e0000 */
[----:B-1----:R-:W-:Y:S02]  /*fed0*/  FMNMX.FTZ R36, R36, R72, !PT ;  /* 0x0000004824247209 */ /* 0x002fe40007810000 */
        /* <DEDUP_REMOVED lines=8> */
[----:B------:R-:W-:Y:S01]  /*ff60*/  FMNMX.FTZ R78, R61, R78, !PT ;  /* 0x0000004e3d4e7209 */ /* 0x000fe20007810000 */
[----:B------:R-:W2:Y:S01]  /*ff70*/  SHFL.BFLY PT, R72, R36, 0x1, 0x1f ;  /* 0x0c201f0024487f89 */ /* 0x000ea200000e0000 */
        /* <DEDUP_REMOVED lines=12> */
[----:B--2---:R-:W-:Y:S02]  /*10040*/  FMNMX.FTZ R36, R36, R72, !PT ;  /* 0x0000004824247209 */ /* 0x004fe40007810000 */
[----:B------:R-:W-:Y:S02]  /*10050*/  FMNMX.FTZ R72, R91, R77, !PT ;  /* 0x0000004d5b487209 */ /* 0x000fe40007810000 */
[----:B------:R-:W1:Y:S01]  /*10060*/  SHFL.BFLY PT, R77, R75, 0x1, 0x1f ;  /* 0x0c201f004b4d7f89 */ /* 0x000e6200000e0000 */
[C---:B------:R-:W-:Y:S01]  /*10070*/  FMUL.FTZ R199, R36.reuse, c[0x0][0x23c] ;  /* 0x00008f0024c77a20 */ /* 0x040fe20000410000 */
[----:B------:R-:W-:Y:S02]  /*10080*/  FSETP.NEU.FTZ.AND P3, PT, R36, -INF , PT ;  /* 0xff8000002400780b */ /* 0x000fe40003f7d000 */
[----:B------:R-:W-:Y:S02]  /*10090*/  FMNMX.FTZ R72, R79, R72, !PT ;  /* 0x000000484f487209 */ /* 0x000fe40007810000 */
[----:B------:R-:W-:Y:S02]  /*100a0*/  FSEL R199, R199, RZ, P3 ;  /* 0x000000ffc7c77208 */ /* 0x000fe40001800000 */
[----:B------:R-:W-:Y:S02]  /*100b0*/  FMNMX.FTZ R72, R88, R72, !PT ;  /* 0x0000004858487209 */ /* 0x000fe40007810000 */
[----:B------:R-:W-:Y:S01]  /*100c0*/  FMNMX.FTZ R78, R250, R78, !PT ;  /* 0x0000004efa4e7209 */ /* 0x000fe20007810000 */
[--C-:B------:R-:W-:Y:S01]  /*100d0*/  FFMA.FTZ R116, R21, c[0x0][0x23c], -R199.reuse ;  /* 0x00008f0015747a23 */ /* 0x100fe200000108c7 */
[----:B------:R-:W-:Y:S01]  /*100e0*/  FMNMX.FTZ R72, R243, R72, !PT ;  /* 0x00000048f3487209 */ /* 0x000fe20007810000 */
[--C-:B------:R-:W-:Y:S01]  /*100f0*/  FFMA.FTZ R96, R20, c[0x0][0x23c], -R199.reuse ;  /* 0x00008f0014607a23 */ /* 0x100fe200000108c7 */
[----:B------:R-:W-:Y:S01]  /*10100*/  FMNMX.FTZ R74, R246, R78, !PT ;  /* 0x0000004ef64a7209 */ /* 0x000fe20007810000 */
[--C-:B------:R-:W-:Y:S01]  /*10110*/  FFMA.FTZ R108, R48, c[0x0][0x23c], -R199.reuse ;  /* 0x00008f00306c7a23 */ /* 0x100fe200000108c7 */
[----:B------:R-:W-:Y:S01]  /*10120*/  FMNMX.FTZ R78, R203, R72, !PT ;  /* 0x00000048cb4e7209 */ /* 0x000fe20007810000 */
[----:B------:R-:W-:Y:S01]  /*10130*/  MUFU.EX2 R116, R116 ;  /* 0x0000007400747308 */ /* 0x000fe20000000800 */
        /* <DEDUP_REMOVED lines=12> */
[----:B------:R-:W-:Y:S01]  /*10200*/  FFMA.FTZ R191, R3, c[0x0][0x23c], -R199 ;  /* 0x00008f0003bf7a23 */ /* 0x000fe200000108c7 */
[----:B-1----:R-:W-:Y:S01]  /*10210*/  FMNMX.FTZ R3, R75, R77, !PT ;  /* 0x0000004d4b037209 */ /* 0x002fe20007810000 */
[----:B------:R-:W-:Y:S01]  /*10220*/  IMAD.MOV.U32 R75, RZ, RZ, R91 ;  /* 0x000000ffff4b7224 */ /* 0x000fe200078e005b */
[----:B------:R-:W-:Y:S01]  /*10230*/  FMNMX.FTZ R78, R192, R78, !PT ;  /* 0x0000004ec04e7209 */ /* 0x000fe20007810000 */
[----:B------:R-:W-:Y:S01]  /*10240*/  IMAD.MOV.U32 R77, RZ, RZ, R79 ;  /* 0x000000ffff4d7224 */ /* 0x000fe200078e004f */
[C---:B------:R-:W-:Y:S01]  /*10250*/  FSETP.NEU.FTZ.AND P2, PT, R3.reuse, -INF , PT ;  /* 0xff8000000300780b */ /* 0x040fe20003f5d000 */
[----:B------:R-:W-:Y:S01]  /*10260*/  FMUL.FTZ R198, R3, c[0x0][0x23c] ;  /* 0x00008f0003c67a20 */ /* 0x000fe20000410000 */
[----:B------:R-:W-:Y:S01]  /*10270*/  MUFU.EX2 R191, R191 ;  /* 0x000000bf00bf7308 */ /* 0x000fe20000000800 */
[----:B------:R-:W-:Y:S01]  /*10280*/  FFMA.FTZ R185, R0, c[0x0][0x23c], -R199 ;  /* 0x00008f0000b97a23 */ /* 0x000fe200000108c7 */
[----:B------:R-:W-:Y:S01]  /*10290*/  FMNMX.FTZ R0, R195, R78, !PT ;  /* 0x0000004ec3007209 */ /* 0x000fe20007810000 */
[----:B------:R-:W-:Y:S01]  /*102a0*/  IMAD.MOV.U32 R78, RZ, RZ, R197 ;  /* 0x000000ffff4e7224 */ /* 0x000fe200078e00c5 */
[----:B------:R-:W-:Y:S01]  /*102b0*/  FSEL R198, R198, RZ, P2 ;  /* 0x000000ffc6c67208 */ /* 0x000fe20001000000 */
[--C-:B------:R-:W-:Y:S01]  /*102c0*/  FFMA.FTZ R181, R175, c[0x0][0x23c], -R199.reuse ;  /* 0x00008f00afb57a23 */ /* 0x100fe200000108c7 */
[----:B------:R-:W-:Y:S01]  /*102d0*/  FMNMX.FTZ R0, R41, R0, !PT ;  /* 0x0000000029007209 */ /* 0x000fe20007810000 */
[----:B------:R-:W-:Y:S01]  /*102e0*/  FFMA.FTZ R109, R37, c[0x0][0x23c], -R199 ;  /* 0x00008f00256d7a23 */ /* 0x000fe200000108c7 */
[----:B------:R-:W-:Y:S01]  /*102f0*/  FMNMX.FTZ R74, R190, R74, !PT ;  /* 0x0000004abe4a7209 */ /* 0x000fe20007810000 */
[--C-:B------:R-:W-:Y:S01]  /*10300*/  FFMA.FTZ R106, R50, c[0x0][0x23c], -R198.reuse ;  /* 0x00008f00326a7a23 */ /* 0x100fe200000108c6 */
[----:B------:R-:W-:Y:S01]  /*10310*/  MUFU.EX2 R185, R185 ;  /* 0x000000b900b97308 */ /* 0x000fe20000000800 */
[--C-:B------:R-:W-:Y:S01]  /*10320*/  FFMA.FTZ R100, R51, c[0x0][0x23c], -R198.reuse ;  /* 0x00008f0033647a23 */ /* 0x100fe200000108c6 */
[----:B------:R-:W-:Y:S01]  /*10330*/  FMNMX.FTZ R74, R193, R74, !PT ;  /* 0x0000004ac14a7209 */ /* 0x000fe20007810000 */
[----:B------:R-:W-:Y:S01]  /*10340*/  LDSM.16.MT88.4 R48, [R211+0x4000] ;  /* 0x00400000d330783b */ /* 0x000fe20000004200 */
[--C-:B------:R-:W-:Y:S02]  /*10350*/  FFMA.FTZ R94, R54, c[0x0][0x23c], -R198.reuse ;  /* 0x00008f00365e7a23 */ /* 0x100fe400000108c6 */
[--C-:B------:R-:W-:Y:S02]  /*10360*/  FFMA.FTZ R93, R55, c[0x0][0x23c], -R198.reuse ;  /* 0x00008f00375d7a23 */ /* 0x100fe400000108c6 */
[--C-:B------:R-:W-:Y:S02]  /*10370*/  FFMA.FTZ R170, R23, c[0x0][0x23c], -R198.reuse ;  /* 0x00008f0017aa7a23 */ /* 0x100fe400000108c6 */
[----:B------:R-:W-:Y:S01]  /*10380*/  MUFU.EX2 R181, R181 ;  /* 0x000000b500b57308 */ /* 0x000fe20000000800 */
[----:B------:R-:W-:Y:S01]  /*10390*/  IMAD.MOV.U32 R23, RZ, RZ, R75 ;  /* 0x000000ffff177224 */ /* 0x000fe200078e004b */
[----:B------:R-:W1:Y:S01]  /*103a0*/  SHFL.BFLY PT, R72, R74, 0x2, 0x1f ;  /* 0x0c401f004a487f89 */ /* 0x000e6200000e0000 */
[--C-:B------:R-:W-:Y:S02]  /*103b0*/  FFMA.FTZ R43, R43, c[0x0][0x23c], -R198.reuse ;  /* 0x00008f002b2b7a23 */ /* 0x100fe400000108c6 */
[--C-:B------:R-:W-:Y:S02]  /*103c0*/  FFMA.FTZ R42, R42, c[0x0][0x23c], -R198.reuse ;  /* 0x00008f002a2a7a23 */ /* 0x100fe400000108c6 */
[--C-:B------:R-:W-:Y:S02]  /*103d0*/  FFMA.FTZ R175, R171, c[0x0][0x23c], -R198.reuse ;  /* 0x00008f00abaf7a23 */ /* 0x100fe400000108c6 */
[----:B------:R-:W-:Y:S01]  /*103e0*/  FFMA.FTZ R171, R22, c[0x0][0x23c], -R198 ;  /* 0x00008f0016ab7a23 */ /* 0x000fe200000108c6 */
[----:B------:R-:W-:Y:S01]  /*103f0*/  MUFU.EX2 R180, R180 ;  /* 0x000000b400b47308 */ /* 0x000fe20000000800 */
[----:B------:R-:W-:Y:S02]  /*10400*/  IMAD.MOV.U32 R22, RZ, RZ, R78 ;  /* 0x000000ffff167224 */ /* 0x000fe400078e004e */
[--C-:B------:R-:W-:Y:S02]  /*10410*/  FFMA.FTZ R249, R249, c[0x0][0x23c], -R198.reuse ;  /* 0x00008f00f9f97a23 */ /* 0x100fe400000108c6 */
[--C-:B------:R-:W-:Y:S02]  /*10420*/  FFMA.FTZ R247, R247, c[0x0][0x23c], -R198.reuse ;  /* 0x00008f00f7f77a23 */ /* 0x100fe400000108c6 */
[--C-:B------:R-:W-:Y:S02]  /*10430*/  FFMA.FTZ R242, R242, c[0x0][0x23c], -R198.reuse ;  /* 0x00008f00f2f27a23 */ /* 0x100fe400000108c6 */
[--C-:B------:R-:W-:Y:S01]  /*10440*/  FFMA.FTZ R240, R240, c[0x0][0x23c], -R198.reuse ;  /* 0x00008f00f0f07a23 */ /* 0x100fe200000108c6 */
[----:B------:R-:W-:Y:S01]  /*10450*/  MUFU.EX2 R175, R175 ;  /* 0x000000af00af7308 */ /* 0x000fe20000000800 */
[--C-:B------:R-:W-:Y:S02]  /*10460*/  FFMA.FTZ R75, R69, c[0x0][0x23c], -R199.reuse ;  /* 0x00008f00454b7a23 */ /* 0x100fe400000108c7 */
[--C-:B------:R-:W-:Y:S02]  /*10470*/  FFMA.FTZ R69, R5, c[0x0][0x23c], -R198.reuse ;  /* 0x00008f0005457a23 */ /* 0x100fe400000108c6 */
[--C-:B------:R-:W-:Y:S01]  /*10480*/  FFMA.FTZ R107, R39, c[0x0][0x23c], -R198.reuse ;  /* 0x00008f00276b7a23 */ /* 0x100fe200000108c6 */
[----:B------:R-:W-:Y:S01]  /*10490*/  FSEL R39, R3, RZ, P2 ;  /* 0x000000ff03277208 */ /* 0x000fe20001000000 */
[----:B------:R-:W-:Y:S01]  /*104a0*/  FFMA.FTZ R115, R38, c[0x0][0x23c], -R198 ;  /* 0x00008f0026737a23 */ /* 0x000fe200000108c6 */
[----:B-1----:R-:W-:Y:S01]  /*104b0*/  FMNMX.FTZ R72, R74, R72, !PT ;  /* 0x000000484a487209 */ /* 0x002fe20007810000 */
[----:B------:R-:W-:Y:S01]  /*104c0*/  FFMA.FTZ R124, R32, c[0x0][0x23c], -R199 ;  /* 0x00008f00207c7a23 */ /* 0x000fe200000108c7 */
[----:B------:R-:W-:Y:S01]  /*104d0*/  MUFU.EX2 R171, R171 ;  /* 0x000000ab00ab7308 */ /* 0x000fe20000000800 */
[----:B------:R-:W-:Y:S02]  /*104e0*/  FADD.FTZ R39, -R39, R166 ;  /* 0x000000a627277221 */ /* 0x000fe40000010100 */
[----:B------:R-:W-:Y:S01]  /*104f0*/  IMAD.MOV.U32 R166, RZ, RZ, R23 ;  /* 0x000000ffffa67224 */ /* 0x000fe200078e0017 */
[----:B------:R-:W1:Y:S01]  /*10500*/  SHFL.BFLY PT, R74, R72, 0x1, 0x1f ;  /* 0x0c201f00484a7f89 */ /* 0x000e6200000e0000 */
[----:B------:R-:W-:Y:S02]  /*10510*/  FMUL.FTZ R39, R39, c[0x0][0x23c] ;  /* 0x00008f0027277a20 */ /* 0x000fe40000410000 */
[--C-:B------:R-:W-:Y:S02]  /*10520*/  FFMA.FTZ R122, R33, c[0x0][0x23c], -R199.reuse ;  /* 0x00008f00217a7a23 */ /* 0x100fe400000108c7 */
[--C-:B------:R-:W-:Y:S01]  /*10530*/  FFMA.FTZ R121, R34, c[0x0][0x23c], -R198.reuse ;  /* 0x00008f0022797a23 */ /* 0x100fe200000108c6 */
[----:B------:R-:W-:Y:S01]  /*10540*/  MUFU.EX2 R170, R170 ;  /* 0x000000aa00aa7308 */ /* 0x000fe20000000800 */
[--C-:B------:R-:W-:Y:S02]  /*10550*/  FFMA.FTZ R120, R35, c[0x0][0x23c], -R198.reuse ;  /* 0x00008f0023787a23 */ /* 0x100fe400000108c6 */
[--C-:B------:R-:W-:Y:S02]  /*10560*/  FFMA.FTZ R197, R4, c[0x0][0x23c], -R198.reuse ;  /* 0x00008f0004c57a23 */ /* 0x100fe400000108c6 */
[----:B------:R-:W2:Y:S01]  /*10570*/  SHFL.BFLY PT, R4, R0, 0x2, 0x1f ;  /* 0x0c401f0000047f89 */ /* 0x000ea200000e0000 */
[--C-:B------:R-:W-:Y:S02]  /*10580*/  FFMA.FTZ R183, R2, c[0x0][0x23c], -R198.reuse ;  /* 0x00008f0002b77a23 */ /* 0x100fe400000108c6 */
[----:B------:R-:W-:Y:S02]  /*10590*/  FFMA.FTZ R179, R172, c[0x0][0x23c], -R198 ;  /* 0x00008f00acb37a23 */ /* 0x000fe400000108c6 */
[----:B------:R-:W-:Y:S01]  /*105a0*/  MUFU.EX2 R197, R197 ;  /* 0x000000c500c57308 */ /* 0x000fe20000000800 */
[--C-:B------:R-:W-:Y:S02]  /*105b0*/  FFMA.FTZ R172, R169, c[0x0][0x23c], -R199.reuse ;  /* 0x00008f00a9ac7a23 */ /* 0x100fe400000108c7 */
[--C-:B------:R-:W-:Y:S02]  /*105c0*/  FFMA.FTZ R173, R173, c[0x0][0x23c], -R199.reuse ;  /* 0x00008f00adad7a23 */ /* 0x100fe400000108c7 */
[--C-:B------:R-:W-:Y:S02]  /*105d0*/  FFMA.FTZ R174, R174, c[0x0][0x23c], -R199.reuse ;  /* 0x00008f00aeae7a23 */ /* 0x100fe400000108c7 */
[--C-:B------:R-:W-:Y:S01]  /*105e0*/  FFMA.FTZ R168, R168, c[0x0][0x23c], -R199.reuse ;  /* 0x00008f00a8a87a23 */ /* 0x100fe200000108c7 */
[----:B-1----:R-:W-:Y:S01]  /*105f0*/  FMNMX.FTZ R2, R72, R74, !PT ;  /* 0x0000004a48027209 */ /* 0x002fe20007810000 */
[----:B------:R-:W-:Y:S01]  /*10600*/  IMAD.MOV.U32 R72, RZ, RZ, R90 ;  /* 0x000000ffff487224 */ /* 0x000fe200078e005a */
[----:B------:R-:W-:Y:S01]  /*10610*/  MUFU.EX2 R179, R179 ;  /* 0x000000b300b37308 */ /* 0x000fe20000000800 */
[----:B------:R-:W-:Y:S01]  /*10620*/  IMAD.MOV.U32 R74, RZ, RZ, R200 ;  /* 0x000000ffff4a7224 */ /* 0x000fe200078e00c8 */
[C---:B------:R-:W-:Y:S01]  /*10630*/  FSETP.NEU.FTZ.AND P1, PT, R2.reuse, -INF , PT ;  /* 0xff8000000200780b */ /* 0x040fe20003f3d000 */
[C---:B------:R-:W-:Y:S02]  /*10640*/  FMUL.FTZ R201, R2.reuse, c[0x0][0x23c] ;  /* 0x00008f0002c97a20 */ /* 0x040fe40000410000 */
[----:B------:R-:W-:Y:S01]  /*10650*/  IMAD.MOV.U32 R32, RZ, RZ, R72 ;  /* 0x000000ffff207224 */ /* 0x000fe200078e0048 */
[----:B------:R-:W-:Y:S01]  /*10660*/  FSEL R5, R2, RZ, P1 ;  /* 0x000000ff02057208 */ /* 0x000fe20000800000 */
[--C-:B------:R-:W-:Y:S01]  /*10670*/  FFMA.FTZ R72, R18, c[0x0][0x23c], -R199.reuse ;  /* 0x00008f0012487a23 */ /* 0x100fe200000108c7 */
[----:B------:R-:W-:Y:S01]  /*10680*/  FSEL R201, R201, RZ, P1 ;  /* 0x000000ffc9c97208 */ /* 0x000fe20000800000 */
[----:B------:R-:W-:Y:S01]  /*10690*/  FFMA.FTZ R90, R64, c[0x0][0x23c], -R199 ;  /* 0x00008f00405a7a23 */ /* 0x000fe200000108c7 */
[----:B------:R-:W-:Y:S01]  /*106a0*/  MUFU.EX2 R173, R173 ;  /* 0x000000ad00ad7308 */ /* 0x000fe20000000800 */
[----:B--2---:R-:W-:Y:S01]  /*106b0*/  FMNMX.FTZ R4, R0, R4, !PT ;  /* 0x0000000400047209 */ /* 0x004fe20007810000 */
[----:B------:R-:W-:Y:S02]  /*106c0*/  FADD.FTZ R5, -R5, R165 ;  /* 0x000000a505057221 */ /* 0x000fe40000010100 */
[----:B------:R-:W-:Y:S02]  /*106d0*/  FFMA.FTZ R92, R56, c[0x0][0x23c], -R201 ;  /* 0x00008f00385c7a23 */ /* 0x000fe400000108c9 */
[----:B------:R-:W-:Y:S01]  /*106e0*/  IMAD.MOV.U32 R56, RZ, RZ, R125 ;  /* 0x000000ffff387224 */ /* 0x000fe200078e007d */
[----:B------:R-:W1:Y:S01]  /*106f0*/  SHFL.BFLY PT, R0, R4, 0x1, 0x1f ;  /* 0x0c201f0004007f89 */ /* 0x000e6200000e0000 */
[----:B------:R-:W-:Y:S02]  /*10700*/  IMAD.MOV.U32 R125, RZ, RZ, R119 ;  /* 0x000000ffff7d7224 */ /* 0x000fe400078e0077 */
[----:B------:R-:W-:Y:S01]  /*10710*/  MUFU.EX2 R183, R183 ;  /* 0x000000b700b77308 */ /* 0x000fe20000000800 */
[----:B------:R-:W-:Y:S02]  /*10720*/  FFMA.FTZ R119, R52, c[0x0][0x23c], -R198 ;  /* 0x00008f0034777a23 */ /* 0x000fe400000108c6 */
[----:B------:R-:W-:Y:S02]  /*10730*/  FMUL.FTZ R5, R5, c[0x0][0x23c] ;  /* 0x00008f0005057a20 */ /* 0x000fe40000410000 */
[--C-:B------:R-:W-:Y:S02]  /*10740*/  FFMA.FTZ R118, R87, c[0x0][0x23c], -R201.reuse ;  /* 0x00008f0057767a23 */ /* 0x100fe400000108c9 */
[----:B------:R-:W-:Y:S02]  /*10750*/  FFMA.FTZ R87, R57, c[0x0][0x23c], -R201 ;  /* 0x00008f0039577a23 */ /* 0x000fe400000108c9 */
[----:B------:R-:W-:Y:S01]  /*10760*/  IMAD.MOV.U32 R57, RZ, RZ, R97 ;  /* 0x000000ffff397224 */ /* 0x000fe200078e0061 */
[----:B------:R-:W2:Y:S01]  /*10770*/  MUFU.EX2 R39, R39 ;  /* 0x0000002700277308 */ /* 0x000ea20000000800 */
[----:B------:R-:W-:Y:S02]  /*10780*/  FFMA.FTZ R97, R16, c[0x0][0x23c], -R199 ;  /* 0x00008f0010617a23 */ /* 0x000fe400000108c7 */
[--C-:B------:R-:W-:Y:S02]  /*10790*/  FFMA.FTZ R105, R24, c[0x0][0x23c], -R201.reuse ;  /* 0x00008f0018697a23 */ /* 0x100fe400000108c9 */
[--C-:B------:R-:W-:Y:S02]  /*107a0*/  FFMA.FTZ R182, R176, c[0x0][0x23c], -R201.reuse ;  /* 0x00008f00b0b67a23 */ /* 0x100fe400000108c9 */
[--C-:B------:R-:W-:Y:S01]  /*107b0*/  FFMA.FTZ R113, R40, c[0x0][0x23c], -R201.reuse ;  /* 0x00008f0028717a23 */ /* 0x100fe200000108c9 */
[----:B------:R-:W-:Y:S01]  /*107c0*/  FSEL R40, R36, RZ, P3 ;  /* 0x000000ff24287208 */ /* 0x000fe20001800000 */
[----:B------:R-:W-:Y:S01]  /*107d0*/  FFMA.FTZ R188, R178, c[0x0][0x23c], -R201 ;  /* 0x00008f00b2bc7a23 */ /* 0x000fe200000108c9 */
[----:B------:R-:W3:Y:S01]  /*107e0*/  MUFU.EX2 R38, R5 ;  /* 0x0000000500267308 */ /* 0x000ee20000000800 */
[----:B-1----:R-:W-:Y:S01]  /*107f0*/  FMNMX.FTZ R0, R4, R0, !PT ;  /* 0x0000000004007209 */ /* 0x002fe20007810000 */
[----:B------:R-:W-:Y:S02]  /*10800*/  IMAD.MOV.U32 R4, RZ, RZ, R88 ;  /* 0x000000ffff047224 */ /* 0x000fe400078e0058 */
[----:B------:R-:W-:Y:S01]  /*10810*/  FADD.FTZ R40, -R40, R167 ;  /* 0x000000a728287221 */ /* 0x000fe20000010100 */
[C---:B------:R-:W-:Y:S01]  /*10820*/  FSETP.NEU.FTZ.AND P0, PT, R0.reuse, -INF , PT ;  /* 0xff8000000000780b */ /* 0x040fe20003f1d000 */
[----:B------:R-:W-:Y:S02]  /*10830*/  IMAD.MOV.U32 R167, RZ, RZ, R22 ;  /* 0x000000ffffa77224 */ /* 0x000fe400078e0016 */
[----:B------:R-:W1:Y:S01]  /*10840*/  LDSM.16.MT88.4 R20, [R212+0x4000] ;  /* 0x00400000d414783b */ /* 0x000e620000004200 */
[----:B------:R-:W-:Y:S01]  /*10850*/  FMUL.FTZ R200, R0, c[0x0][0x23c] ;  /* 0x00008f0000c87a20 */ /* 0x000fe20000410000 */
[----:B------:R-:W-:Y:S01]  /*10860*/  MUFU.EX2 R182, R182 ;  /* 0x000000b600b67308 */ /* 0x000fe20000000800 */
[----:B------:R-:W-:Y:S02]  /*10870*/  FMUL.FTZ R40, R40, c[0x0][0x23c] ;  /* 0x00008f0028287a20 */ /* 0x000fe40000410000 */
[----:B------:R-:W-:Y:S01]  /*10880*/  FFMA.FTZ R178, R177, c[0x0][0x23c], -R201 ;  /* 0x00008f00b1b27a23 */ /* 0x000fe200000108c9 */
[----:B------:R-:W-:Y:S01]  /*10890*/  FSEL R200, R200, RZ, P0 ;  /* 0x000000ffc8c87208 */ /* 0x000fe20000000000 */
[C---:B--2---:R-:W-:Y:S02]  /*108a0*/  FMUL.FTZ R18, R39.reuse, R150 ;  /* 0x0000009627127220 */ /* 0x044fe40000410000 */
[----:B------:R-:W-:Y:S02]  /*108b0*/  FMUL.FTZ R19, R39, R151 ;  /* 0x0000009727137220 */ /* 0x000fe40000410000 */
[--C-:B------:R-:W-:Y:S01]  /*108c0*/  FFMA.FTZ R177, R85, c[0x0][0x23c], -R200.reuse ;  /* 0x00008f0055b17a23 */ /* 0x100fe200000108c8 */
[----:B------:R-:W2:Y:S01]  /*108d0*/  MUFU.EX2 R40, R40 ;  /* 0x0000002800287308 */ /* 0x000ea20000000800 */
[--C-:B------:R-:W-:Y:S02]  /*108e0*/  FFMA.FTZ R85, R59, c[0x0][0x23c], -R200.reuse ;  /* 0x00008f003b557a23 */ /* 0x100fe400000108c8 */
[--C-:B------:R-:W-:Y:S02]  /*108f0*/  FFMA.FTZ R91, R58, c[0x0][0x23c], -R200.reuse ;  /* 0x00008f003a5b7a23 */ /* 0x100fe400000108c8 */
[----:B------:R-:W-:Y:S02]  /*10900*/  IMAD.MOV.U32 R58, RZ, RZ, R89 ;  /* 0x000000ffff3a7224 */ /* 0x000fe400078e0059 */
[--C-:B------:R-:W-:Y:S02]  /*10910*/  FFMA.FTZ R89, R17, c[0x0][0x23c], -R199.reuse ;  /* 0x00008f0011597a23 */ /* 0x100fe400000108c7 */
[----:B---3--:R-:W-:Y:S01]  /*10920*/  FMUL.FTZ R24, R38, R140 ;  /* 0x0000008c26187220 */ /* 0x008fe20000410000 */
[----:B------:R-:W-:Y:S01]  /*10930*/  MUFU.EX2 R188, R188 ;  /* 0x000000bc00bc7308 */ /* 0x000fe20000000800 */
[----:B------:R-:W-:Y:S02]  /*10940*/  FFMA.FTZ R140, R58, c[0x0][0x23c], -R199 ;  /* 0x00008f003a8c7a23 */ /* 0x000fe400000108c7 */
[--C-:B------:R-:W-:Y:S02]  /*10950*/  FFMA.FTZ R176, R84, c[0x0][0x23c], -R200.reuse ;  /* 0x00008f0054b07a23 */ /* 0x100fe400000108c8 */
[--C-:B------:R-:W-:Y:S02]  /*10960*/  FFMA.FTZ R84, R62, c[0x0][0x23c], -R200.reuse ;  /* 0x00008f003e547a23 */ /* 0x100fe400000108c8 */
[----:B------:R-:W-:Y:S02]  /*10970*/  IMAD.MOV.U32 R62, RZ, RZ, R77 ;  /* 0x000000ffff3e7224 */ /* 0x000fe400078e004d */
[----:B------:R-:W-:Y:S01]  /*10980*/  FFMA.FTZ R77, R63, c[0x0][0x23c], -R200 ;  /* 0x00008f003f4d7a23 */ /* 0x000fe200000108c8 */
[----:B------:R-:W3:Y:S01]  /*10990*/  MUFU.EX2 R178, R178 ;  /* 0x000000b200b27308 */ /* 0x000ee20000000800 */
[----:B------:R-:W-:Y:S02]  /*109a0*/  IMAD.MOV.U32 R63, RZ, RZ, R4 ;  /* 0x000000ffff3f7224 */ /* 0x000fe400078e0004 */
[----:B------:R-:W-:Y:S02]  /*109b0*/  IMAD.MOV.U32 R4, RZ, RZ, R74 ;  /* 0x000000ffff047224 */ /* 0x000fe400078e004a */
[C---:B--2---:R-:W-:Y:S02]  /*109c0*/  FMUL.FTZ R16, R40.reuse, R148 ;  /* 0x0000009428107220 */ /* 0x044fe40000410000 */
[----:B------:R-:W-:Y:S02]  /*109d0*/  FMUL.FTZ R17, R40, R149 ;  /* 0x0000009528117220 */ /* 0x000fe40000410000 */
[----:B------:R-:W-:Y:S01]  /*109e0*/  LDSM.16.MT88.4 R148, [R212+0x5c00] ;  /* 0x005c0000d494783b */ /* 0x000fe20000004200 */
[----:B------:R-:W-:Y:S01]  /*109f0*/  MUFU.EX2 R177, R177 ;  /* 0x000000b100b17308 */ /* 0x000fe20000000800 */
[----:B------:R-:W-:Y:S01]  /*10a00*/  IMAD.MOV.U32 R165, RZ, RZ, R4 ;  /* 0x000000ffffa57224 */ /* 0x000fe200078e0004 */
[----:B------:R-:W-:Y:S01]  /*10a10*/  FSEL R4, R0, RZ, P0 ;  /* 0x000000ff00047208 */ /* 0x000fe20000000000 */
[----:B------:R-:W-:Y:S01]  /*10a20*/  FMUL.FTZ R5, R40, R161 ;  /* 0x000000a128057220 */ /* 0x000fe20000410000 */
[----:B------:R-:W-:Y:S01]  /*10a30*/  PLOP3.LUT P0, PT, PT, PT, UP0, 0x80, 0x0 ;  /* 0x000000000000781c */ /* 0x000fe20003f0f008 */
[----:B------:R-:W-:Y:S02]  /*10a40*/  IMAD.MOV.U32 R161, RZ, RZ, R57 ;  /* 0x000000ffffa17224 */ /* 0x000fe400078e0039 */
[--C-:B------:R-:W-:Y:S02]  /*10a50*/  FFMA.FTZ R196, R80, c[0x0][0x23c], -R200.reuse ;  /* 0x00008f0050c47a23 */ /* 0x100fe400000108c8 */
[--C-:B------:R-:W-:Y:S01]  /*10a60*/  FFMA.FTZ R187, R81, c[0x0][0x23c], -R200.reuse ;  /* 0x00008f0051bb7a23 */ /* 0x100fe200000108c8 */
[----:B------:R-:W2:Y:S01]  /*10a70*/  MUFU.EX2 R176, R176 ;  /* 0x000000b000b07308 */ /* 0x000ea20000000800 */
[--C-:B------:R-:W-:Y:S01]  /*10a80*/  FFMA.FTZ R101, R46, c[0x0][0x23c], -R200.reuse ;  /* 0x00008f002e657a23 */ /* 0x100fe200000108c8 */
[----:B------:R-:W-:Y:S01]  /*10a90*/  F2FP.PACK_AB R46, R173, R181 ;  /* 0x000000b5ad2e723e */ /* 0x000fe200000000ff */
[--C-:B------:R-:W-:Y:S01]  /*10aa0*/  FFMA.FTZ R98, R47, c[0x0][0x23c], -R200.reuse ;  /* 0x00008f002f627a23 */ /* 0x100fe200000108c8 */
[----:B------:R-:W-:Y:S01]  /*10ab0*/  F2FP.PACK_AB R47, R175, R183 ;  /* 0x000000b7af2f723e */ /* 0x000fe200000000ff */
[--C-:B------:R-:W-:Y:S01]  /*10ac0*/  FFMA.FTZ R64, R11, c[0x0][0x23c], -R200.reuse ;  /* 0x00008f000b407a23 */ /* 0x100fe200000108c8 */
[----:B---3--:R-:W-:Y:S01]  /*10ad0*/  F2FP.PACK_AB R34, R178, R188 ;  /* 0x000000bcb222723e */ /* 0x008fe200000000ff */
[--C-:B------:R-:W-:Y:S02]  /*10ae0*/  FFMA.FTZ R111, R15, c[0x0][0x23c], -R200.reuse ;  /* 0x00008f000f6f7a23 */ /* 0x100fe400000108c8 */
[--C-:B------:R-:W-:Y:S01]  /*10af0*/  FFMA.FTZ R103, R14, c[0x0][0x23c], -R200.reuse ;  /* 0x00008f000e677a23 */ /* 0x100fe200000108c8 */
[----:B------:R-:W-:Y:S01]  /*10b00*/  MUFU.EX2 R196, R196 ;  /* 0x000000c400c47308 */ /* 0x000fe20000000800 */
[--C-:B------:R-:W-:Y:S02]  /*10b10*/  FFMA.FTZ R126, R26, c[0x0][0x23c], -R200.reuse ;  /* 0x00008f001a7e7a23 */ /* 0x100fe400000108c8 */
[--C-:B------:R-:W-:Y:S02]  /*10b20*/  FFMA.FTZ R123, R27, c[0x0][0x23c], -R200.reuse ;  /* 0x00008f001b7b7a23 */ /* 0x100fe400000108c8 */
[--C-:B------:R-:W-:Y:S02]  /*10b30*/  FFMA.FTZ R117, R30, c[0x0][0x23c], -R200.reuse ;  /* 0x00008f001e757a23 */ /* 0x100fe400000108c8 */
[--C-:B------:R-:W-:Y:S02]  /*10b40*/  FFMA.FTZ R112, R31, c[0x0][0x23c], -R200.reuse ;  /* 0x00008f001f707a23 */ /* 0x100fe400000108c8 */
[----:B------:R-:W-:Y:S01]  /*10b50*/  FFMA.FTZ R167, R167, c[0x0][0x23c], -R199 ;  /* 0x00008f00a7a77a23 */ /* 0x000fe200000108c7 */
[----:B------:R-:W3:Y:S01]  /*10b60*/  MUFU.EX2 R187, R187 ;  /* 0x000000bb00bb7308 */ /* 0x000ee20000000800 */
[--C-:B------:R-:W-:Y:S02]  /*10b70*/  FFMA.FTZ R243, R243, c[0x0][0x23c], -R200.reuse ;  /* 0x00008f00f3f37a23 */ /* 0x100fe400000108c8 */
[--C-:B------:R-:W-:Y:S01]  /*10b80*/  FFMA.FTZ R203, R203, c[0x0][0x23c], -R200.reuse ;  /* 0x00008f00cbcb7a23 */ /* 0x100fe200000108c8 */
[----:B--2---:R-:W-:Y:S01]  /*10b90*/  F2FP.PACK_AB R35, R176, R177 ;  /* 0x000000b1b023723e */ /* 0x004fe200000000ff */
[--C-:B------:R-:W-:Y:S02]  /*10ba0*/  FFMA.FTZ R241, R241, c[0x0][0x23c], -R200.reuse ;  /* 0x00008f00f1f17a23 */ /* 0x100fe400000108c8 */
[--C-:B------:R-:W-:Y:S02]  /*10bb0*/  FFMA.FTZ R202, R202, c[0x0][0x23c], -R200.reuse ;  /* 0x00008f00caca7a23 */ /* 0x100fe400000108c8 */
[--C-:B------:R-:W-:Y:S01]  /*10bc0*/  FFMA.FTZ R189, R189, c[0x0][0x23c], -R200.reuse ;  /* 0x00008f00bdbd7a23 */ /* 0x100fe200000108c8 */
[----:B------:R-:W-:Y:S01]  /*10bd0*/  MUFU.EX2 R172, R172 ;  /* 0x000000ac00ac7308 */ /* 0x000fe20000000800 */
[--C-:B------:R-:W-:Y:S02]  /*10be0*/  FFMA.FTZ R192, R192, c[0x0][0x23c], -R200.reuse ;  /* 0x00008f00c0c07a23 */ /* 0x100fe400000108c8 */
[----:B------:R-:W-:Y:S02]  /*10bf0*/  FFMA.FTZ R195, R195, c[0x0][0x23c], -R200 ;  /* 0x00008f00c3c37a23 */ /* 0x000fe400000108c8 */
[----:B------:R-:W-:Y:S02]  /*10c00*/  FADD.FTZ R4, -R4, R164 ;  /* 0x000000a404047221 */ /* 0x000fe40000010100 */
[----:B------:R-:W-:Y:S02]  /*10c10*/  IMAD.MOV.U32 R164, RZ, RZ, R32 ;  /* 0x000000ffffa47224 */ /* 0x000fe400078e0020 */
[----:B------:R-:W-:Y:S01]  /*10c20*/  FMUL.FTZ R4, R4, c[0x0][0x23c] ;  /* 0x00008f0004047a20 */ /* 0x000fe20000410000 */
[----:B------:R-:W-:Y:S01]  /*10c30*/  MUFU.EX2 R124, R124 ;  /* 0x0000007c007c7308 */ /* 0x000fe20000000800 */
[----:B------:R-:W-:Y:S01]  /*10c40*/  FFMA.FTZ R104, R44, c[0x0][0x23c], -R201 ;  /* 0x00008f002c687a23 */ /* 0x000fe200000108c9 */
[----:B------:R-:W-:Y:S01]  /*10c50*/  F2FP.PACK_AB R44, R185, R191 ;  /* 0x000000bfb92c723e */ /* 0x000fe200000000ff */
[----:B------:R-:W-:Y:S01]  /*10c60*/  FFMA.FTZ R191, R40, R239, R191 ;  /* 0x000000ef28bf7223 */ /* 0x000fe200000100bf */
[----:B---3--:R-:W-:Y:S01]  /*10c70*/  F2FP.PACK_AB R33, R187, R196 ;  /* 0x000000c4bb21723e */ /* 0x008fe200000000ff */
[----:B------:R-:W-:Y:S01]  /*10c80*/  FFMA.FTZ R99, R45, c[0x0][0x23c], -R201 ;  /* 0x00008f002d637a23 */ /* 0x000fe200000108c9 */
[----:B------:R-:W-:Y:S01]  /*10c90*/  F2FP.PACK_AB R45, R179, R197 ;  /* 0x000000c5b32d723e */ /* 0x000fe200000000ff */
[--C-:B------:R-:W-:Y:S02]  /*10ca0*/  FFMA.FTZ R80, R70, c[0x0][0x23c], -R198.reuse ;  /* 0x00008f0046507a23 */ /* 0x100fe400000108c6 */
[----:B------:R-:W-:Y:S01]  /*10cb0*/  FFMA.FTZ R70, R6, c[0x0][0x23c], -R198 ;  /* 0x00008f0006467a23 */ /* 0x000fe200000108c6 */
[----:B------:R2:W3:Y:S01]  /*10cc0*/  MUFU.EX2 R37, R4 ;  /* 0x0000000400257308 */ /* 0x0004e20000000800 */
[----:B------:R-:W-:Y:S02]  /*10cd0*/  FMUL.FTZ R6, R39, R162 ;  /* 0x000000a227067220 */ /* 0x000fe40000410000 */
[----:B------:R-:W-:Y:S02]  /*10ce0*/  IMAD.MOV.U32 R162, RZ, RZ, R56 ;  /* 0x000000ffffa27224 */ /* 0x000fe400078e0038 */
[----:B------:R-:W-:Y:S01]  /*10cf0*/  LDSM.16.MT88.4 R56, [R211+0x4400] ;  /* 0x00440000d338783b */ /* 0x000fe20000004200 */
[--C-:B------:R-:W-:Y:S02]  /*10d00*/  FFMA.FTZ R74, R71, c[0x0][0x23c], -R198.reuse ;  /* 0x00008f00474a7a23 */ /* 0x100fe400000108c6 */
[----:B------:R-:W-:Y:S02]  /*10d10*/  FFMA.FTZ R71, R7, c[0x0][0x23c], -R199 ;  /* 0x00008f0007477a23 */ /* 0x000fe400000108c7 */
[----:B------:R-:W-:Y:S01]  /*10d20*/  MUFU.EX2 R122, R122 ;  /* 0x0000007a007a7308 */ /* 0x000fe20000000800 */
[----:B------:R-:W-:Y:S02]  /*10d30*/  FMUL.FTZ R7, R39, R163 ;  /* 0x000000a327077220 */ /* 0x000fe40000410000 */
[----:B------:R-:W-:Y:S02]  /*10d40*/  FFMA.FTZ R169, R82, c[0x0][0x23c], -R201 ;  /* 0x00008f0052a97a23 */ /* 0x000fe400000108c9 */
[----:B------:R-:W-:Y:S02]  /*10d50*/  FFMA.FTZ R81, R67, c[0x0][0x23c], -R198 ;  /* 0x00008f0043517a23 */ /* 0x000fe400000108c6 */
[----:B------:R-:W-:Y:S02]  /*10d60*/  FFMA.FTZ R82, R68, c[0x0][0x23c], -R199 ;  /* 0x00008f0044527a23 */ /* 0x000fe400000108c7 */
[--C-:B------:R-:W-:Y:S01]  /*10d70*/  FFMA.FTZ R68, R73, c[0x0][0x23c], -R201.reuse ;  /* 0x00008f0049447a23 */ /* 0x100fe200000108c9 */
[----:B------:R-:W-:Y:S01]  /*10d80*/  MUFU.EX2 R121, R121 ;  /* 0x0000007900797308 */ /* 0x000fe20000000800 */
[----:B------:R-:W-:Y:S02]  /*10d90*/  FFMA.FTZ R73, R10, c[0x0][0x23c], -R200 ;  /* 0x00008f000a497a23 */ /* 0x000fe400000108c8 */
[--C-:B------:R-:W-:Y:S02]  /*10da0*/  FFMA.FTZ R67, R76, c[0x0][0x23c], -R201.reuse ;  /* 0x00008f004c437a23 */ /* 0x100fe400000108c9 */
[----:B--2---:R-:W-:Y:S02]  /*10db0*/  FMUL.FTZ R4, R40, R160 ;  /* 0x000000a028047220 */ /* 0x004fe40000410000 */
[----:B---3--:R-:W-:Y:S02]  /*10dc0*/  FMUL.FTZ R27, R37, R143 ;  /* 0x0000008f251b7220 */ /* 0x008fe40000410000 */
[--C-:B------:R-:W-:Y:S01]  /*10dd0*/  FFMA.FTZ R143, R61, c[0x0][0x23c], -R201.reuse ;  /* 0x00008f003d8f7a23 */ /* 0x100fe200000108c9 */
[----:B------:R-:W-:Y:S01]  /*10de0*/  MUFU.EX2 R120, R120 ;  /* 0x0000007800787308 */ /* 0x000fe20000000800 */
[----:B------:R-:W-:Y:S01]  /*10df0*/  IMAD.MOV.U32 R160, RZ, RZ, R110 ;  /* 0x000000ffffa07224 */ /* 0x000fe200078e006e */
[-C--:B-1----:R-:W-:Y:S01]  /*10e00*/  HMMA.16816.F32 R4, R44, R20.reuse, R4 ;  /* 0x000000142c04723c */ /* 0x082fe20000001804 */
[----:B------:R-:W-:Y:S02]  /*10e10*/  FFMA.FTZ R110, R53, c[0x0][0x23c], -R198 ;  /* 0x00008f00356e7a23 */ /* 0x000fe400000108c6 */
[----:B------:R-:W1:Y:S01]  /*10e20*/  LDSM.16.MT88.4 R52, [R212+0x4400] ;  /* 0x00440000d434783b */ /* 0x000e620000004200 */
[----:B------:R-:W-:Y:S02]  /*10e30*/  FFMA.FTZ R76, R8, c[0x0][0x23c], -R200 ;  /* 0x00008f00084c7a23 */ /* 0x000fe400000108c8 */
[----:B------:R-:W-:Y:S02]  /*10e40*/  FMUL.FTZ R8, R38, R156 ;  /* 0x0000009c26087220 */ /* 0x000fe40000410000 */
[----:B------:R-:W-:Y:S01]  /*10e50*/  MUFU.EX2 R169, R169 ;  /* 0x000000a900a97308 */ /* 0x000fe20000000800 */
[C---:B------:R-:W-:Y:S03]  /*10e60*/  FMUL.FTZ R10, R37.reuse, R158 ;  /* 0x0000009e250a7220 */ /* 0x040fe60000410000 */
[C---:B------:R-:W-:Y:S02]  /*10e70*/  FMUL.FTZ R11, R37.reuse, R159 ;  /* 0x0000009f250b7220 */ /* 0x040fe40000410000 */
[C---:B------:R-:W-:Y:S02]  /*10e80*/  FMUL.FTZ R14, R37.reuse, R154 ;  /* 0x0000009a250e7220 */ /* 0x040fe40000410000 */
[C---:B------:R-:W-:Y:S02]  /*10e90*/  FMUL.FTZ R15, R37.reuse, R155 ;  /* 0x0000009b250f7220 */ /* 0x040fe40000410000 */
[----:B------:R-:W-:Y:S01]  /*10ea0*/  MUFU.EX2 R118, R118 ;  /* 0x0000007600767308 */ /* 0x000fe20000000800 */
[----:B------:R-:W-:Y:S02]  /*10eb0*/  FMUL.FTZ R26, R37, R142 ;  /* 0x0000008e251a7220 */ /* 0x000fe40000410000 */
[----:B------:R-:W-:Y:S02]  /*10ec0*/  FFMA.FTZ R142, R165, c[0x0][0x23c], -R198 ;  /* 0x00008f00a58e7a23 */ /* 0x000fe400000108c6 */
[----:B------:R-:W-:Y:S02]  /*10ed0*/  IMAD.MOV.U32 R165, RZ, RZ, R62 ;  /* 0x000000ffffa57224 */ /* 0x000fe400078e003e */
[C---:B------:R-:W-:Y:S02]  /*10ee0*/  FMUL.FTZ R30, R37.reuse, R138 ;  /* 0x0000008a251e7220 */ /* 0x040fe40000410000 */
[----:B------:R-:W-:Y:S01]  /*10ef0*/  FMUL.FTZ R31, R37, R139 ;  /* 0x0000008b251f7220 */ /* 0x000fe20000410000 */
[----:B------:R-:W-:Y:S01]  /*10f00*/  MUFU.EX2 R126, R126 ;  /* 0x0000007e007e7308 */ /* 0x000fe20000000800 */
[----:B------:R-:W-:Y:S02]  /*10f10*/  FFMA.FTZ R165, R165, c[0x0][0x23c], -R200 ;  /* 0x00008f00a5a57a23 */ /* 0x000fe400000108c8 */
[--C-:B------:R-:W-:Y:S02]  /*10f20*/  FFMA.FTZ R88, R66, c[0x0][0x23c], -R198.reuse ;  /* 0x00008f0042587a23 */ /* 0x100fe400000108c6 */
[--C-:B------:R-:W-:Y:S02]  /*10f30*/  FFMA.FTZ R78, R12, c[0x0][0x23c], -R201.reuse ;  /* 0x00008f000c4e7a23 */ /* 0x100fe400000108c9 */
[C---:B------:R-:W-:Y:S02]  /*10f40*/  FMUL.FTZ R12, R38.reuse, R152 ;  /* 0x00000098260c7220 */ /* 0x040fe40000410000 */
[--C-:B------:R-:W-:Y:S01]  /*10f50*/  FFMA.FTZ R66, R13, c[0x0][0x23c], -R201.reuse ;  /* 0x00008f000d427a23 */ /* 0x100fe200000108c9 */
[----:B------:R-:W-:Y:S01]  /*10f60*/  MUFU.EX2 R123, R123 ;  /* 0x0000007b007b7308 */ /* 0x000fe20000000800 */
[C---:B------:R-:W-:Y:S02]  /*10f70*/  FMUL.FTZ R13, R38.reuse, R153 ;  /* 0x00000099260d7220 */ /* 0x040fe40000410000 */
[--C-:B------:R-:W-:Y:S02]  /*10f80*/  FFMA.FTZ R127, R25, c[0x0][0x23c], -R201.reuse ;  /* 0x00008f00197f7a23 */ /* 0x100fe400000108c9 */
[----:B------:R-:W-:Y:S02]  /*10f90*/  FMUL.FTZ R25, R38, R141 ;  /* 0x0000008d26197220 */ /* 0x000fe40000410000 */
[--C-:B------:R-:W-:Y:S02]  /*10fa0*/  FFMA.FTZ R114, R86, c[0x0][0x23c], -R201.reuse ;  /* 0x00008f0056727a23 */ /* 0x100fe400000108c9 */
[--C-:B------:R-:W-:Y:S01]  /*10fb0*/  FFMA.FTZ R86, R29, c[0x0][0x23c], -R201.reuse ;  /* 0x00008f001d567a23 */ /* 0x100fe200000108c9 */
[----:B------:R-:W-:Y:S01]  /*10fc0*/  MUFU.EX2 R127, R127 ;  /* 0x0000007f007f7308 */ /* 0x000fe20000000800 */
[----:B------:R-:W-:Y:S02]  /*10fd0*/  FMUL.FTZ R29, R38, R137 ;  /* 0x00000089261d7220 */ /* 0x000fe40000410000 */
[----:B------:R-:W-:Y:S02]  /*10fe0*/  FFMA.FTZ R79, R28, c[0x0][0x23c], -R201 ;  /* 0x00008f001c4f7a23 */ /* 0x000fe400000108c9 */
[----:B------:R-:W-:Y:S02]  /*10ff0*/  FMUL.FTZ R28, R38, R136 ;  /* 0x00000088261c7220 */ /* 0x000fe40000410000 */
[----:B------:R-:W-:Y:S02]  /*11000*/  FFMA.FTZ R141, R160, c[0x0][0x23c], -R198 ;  /* 0x00008f00a08d7a23 */ /* 0x000fe400000108c6 */
[----:B------:R-:W-:Y:S01]  /*11010*/  IMAD.MOV.U32 R160, RZ, RZ, R164 ;  /* 0x000000ffffa07224 */ /* 0x000fe200078e00a4 */
[----:B------:R-:W-:Y:S01]  /*11020*/  MUFU.EX2 R114, R114 ;  /* 0x0000007200727308 */ /* 0x000fe20000000800 */
[----:B------:R-:W-:Y:S02]  /*11030*/  IMAD.MOV.U32 R164, RZ, RZ, R166 ;  /* 0x000000ffffa47224 */ /* 0x000fe400078e00a6 */
[----:B------:R-:W-:Y:S02]  /*11040*/  IMAD.MOV.U32 R166, RZ, RZ, R63 ;  /* 0x000000ffffa67224 */ /* 0x000fe400078e003f */
[--C-:B------:R-:W-:Y:S02]  /*11050*/  FFMA.FTZ R164, R164, c[0x0][0x23c], -R200.reuse ;  /* 0x00008f00a4a47a23 */ /* 0x100fe400000108c8 */
[--C-:B------:R-:W-:Y:S02]  /*11060*/  FFMA.FTZ R166, R166, c[0x0][0x23c], -R200.reuse ;  /* 0x00008f00a6a67a23 */ /* 0x100fe400000108c8 */
[----:B------:R-:W-:Y:S01]  /*11070*/  FFMA.FTZ R194, R83, c[0x0][0x23c], -R201 ;  /* 0x00008f0053c27a23 */ /* 0x000fe200000108c9 */
[----:B------:R-:W-:Y:S01]  /*11080*/  MUFU.EX2 R117, R117 ;  /* 0x0000007500757308 */ /* 0x000fe20000000800 */
[--C-:B------:R-:W-:Y:S02]  /*11090*/  FFMA.FTZ R83, R65, c[0x0][0x23c], -R199.reuse ;  /* 0x00008f0041537a23 */ /* 0x100fe400000108c7 */
[----:B------:R-:W-:Y:S02]  /*110a0*/  FFMA.FTZ R65, R9, c[0x0][0x23c], -R200 ;  /* 0x00008f0009417a23 */ /* 0x000fe400000108c8 */
[----:B------:R-:W-:Y:S02]  /*110b0*/  FMUL.FTZ R9, R38, R157 ;  /* 0x0000009d26097220 */ /* 0x000fe40000410000 */
[----:B------:R-:W-:Y:S02]  /*110c0*/  FFMA.FTZ R125, R125, c[0x0][0x23c], -R199 ;  /* 0x00008f007d7d7a23 */ /* 0x000fe400000108c7 */
[--C-:B------:R-:W-:Y:S01]  /*110d0*/  FFMA.FTZ R252, R252, c[0x0][0x23c], -R201.reuse ;  /* 0x00008f00fcfc7a23 */ /* 0x100fe200000108c9 */
[----:B------:R-:W2:Y:S01]  /*110e0*/  MUFU.EX2 R194, R194 ;  /* 0x000000c200c27308 */ /* 0x000ea20000000800 */
[--C-:B------:R-:W-:Y:S02]  /*110f0*/  FFMA.FTZ R251, R251, c[0x0][0x23c], -R201.reuse ;  /* 0x00008f00fbfb7a23 */ /* 0x100fe400000108c9 */
[--C-:B------:R-:W-:Y:S02]  /*11100*/  FFMA.FTZ R250, R250, c[0x0][0x23c], -R201.reuse ;  /* 0x00008f00fafa7a23 */ /* 0x100fe400000108c9 */
[----:B------:R-:W-:Y:S02]  /*11110*/  FFMA.FTZ R246, R246, c[0x0][0x23c], -R201 ;  /* 0x00008f00f6f67a23 */ /* 0x000fe400000108c9 */
[----:B------:R-:W-:Y:S02]  /*11120*/  FFMA.FTZ R197, R39, R238, R197 ;  /* 0x000000ee27c57223 */ /* 0x000fe400000100c5 */
[----:B------:R-:W-:Y:S01]  /*11130*/  FFMA.FTZ R196, R37, R236, R196 ;  /* 0x000000ec25c47223 */ /* 0x000fe200000100c4 */
[----:B------:R-:W-:Y:S01]  /*11140*/  MUFU.EX2 R112, R112 ;  /* 0x0000007000707308 */ /* 0x000fe20000000800 */
        /* <DEDUP_REMOVED lines=8> */
[----:B--2---:R-:W-:Y:S01]  /*111d0*/  F2FP.PACK_AB R32, R182, R194 ;  /* 0x000000c2b620723e */ /* 0x004fe200000000ff */
[----:B------:R-:W-:Y:S02]  /*111e0*/  FFMA.FTZ R194, R38, R237, R194 ;  /* 0x000000ed26c27223 */ /* 0x000fe400000100c2 */
[----:B------:R-:W-:Y:S02]  /*111f0*/  FADD.FTZ R197, R175, R197 ;  /* 0x000000c5afc57221 */ /* 0x000fe40000010000 */
[----:B------:R-:W-:Y:S01]  /*11200*/  FADD.FTZ R194, R182, R194 ;  /* 0x000000c2b6c27221 */ /* 0x000fe20000010000 */
[----:B------:R-:W-:Y:S01]  /*11210*/  MUFU.EX2 R115, R115 ;  /* 0x0000007300737308 */ /* 0x000fe20000000800 */
[C---:B------:R-:W-:Y:S01]  /*11220*/  HMMA.16816.F32 R8, R32.reuse, R20, R8 ;  /* 0x000000142008723c */ /* 0x040fe20000001808 */
[----:B------:R-:W-:Y:S02]  /*11230*/  FADD.FTZ R196, R176, R196 ;  /* 0x000000c4b0c47221 */ /* 0x000fe40000010000 */
[----:B------:R-:W-:Y:S02]  /*11240*/  FADD.FTZ R194, R188, R194 ;  /* 0x000000c2bcc27221 */ /* 0x000fe40000010000 */
[----:B------:R-:W-:Y:S02]  /*11250*/  FADD.FTZ R191, R180, R191 ;  /* 0x000000bfb4bf7221 */ /* 0x000fe40000010000 */
[----:B------:R-:W-:Y:S01]  /*11260*/  FMUL.FTZ R20, R40, R144 ;  /* 0x0000009028147220 */ /* 0x000fe20000410000 */
[-C--:B------:R-:W-:Y:S01]  /*11270*/  HMMA.16816.F32 R12, R32, R22.reuse, R12 ;  /* 0x00000016200c723c */ /* 0x080fe2000000180c */
[----:B------:R-:W-:Y:S03]  /*11280*/  MUFU.EX2 R107, R107 ;  /* 0x0000006b006b7308 */ /* 0x000fe60000000800 */
[--C-:B------:R-:W-:Y:S02]  /*11290*/  FFMA.FTZ R144, R60, c[0x0][0x23c], -R201.reuse ;  /* 0x00008f003c907a23 */ /* 0x100fe400000108c9 */
[----:B------:R-:W2:Y:S01]  /*112a0*/  LDSM.16.MT88.4 R60, [R212+0x4800] ;  /* 0x00480000d43c783b */ /* 0x000ea20000004200 */
[----:B------:R-:W-:Y:S01]  /*112b0*/  FMUL.FTZ R21, R40, R145 ;  /* 0x0000009128157220 */ /* 0x000fe20000410000 */
[C---:B------:R-:W-:Y:S01]  /*112c0*/  HMMA.16816.F32 R16, R44.reuse, R22, R16 ;  /* 0x000000162c10723c */ /* 0x040fe20000001810 */
[----:B------:R-:W-:Y:S02]  /*112d0*/  FFMA.FTZ R145, R162, c[0x0][0x23c], -R201 ;  /* 0x00008f00a2917a23 */ /* 0x000fe400000108c9 */
[----:B------:R-:W-:Y:S01]  /*112e0*/  MUFU.EX2 R102, R102 ;  /* 0x0000006600667308 */ /* 0x000fe20000000800 */
[----:B------:R-:W-:Y:S02]  /*112f0*/  FADD.FTZ R194, R178, R194 ;  /* 0x000000c2b2c27221 */ /* 0x000fe40000010000 */
[----:B------:R-:W-:Y:S02]  /*11300*/  FADD.FTZ R197, R171, R197 ;  /* 0x000000c5abc57221 */ /* 0x000fe40000010000 */
[C---:B------:R-:W-:Y:S04]  /*11310*/  FMUL.FTZ R22, R39.reuse, R146 ;  /* 0x0000009227167220 */ /* 0x040fe80000410000 */
[----:B------:R-:W-:Y:S01]  /*11320*/  FMUL.FTZ R23, R39, R147 ;  /* 0x0000009327177220 */ /* 0x000fe20000410000 */
[----:B------:R-:W-:Y:S01]  /*11330*/  MUFU.EX2 R106, R106 ;  /* 0x0000006a006a7308 */ /* 0x000fe20000000800 */
[----:B------:R-:W-:Y:S02]  /*11340*/  FFMA.FTZ R146, R161, c[0x0][0x23c], -R201 ;  /* 0x00008f00a1927a23 */ /* 0x000fe400000108c9 */
[--C-:B------:R-:W-:Y:S02]  /*11350*/  FFMA.FTZ R147, R160, c[0x0][0x23c], -R200.reuse ;  /* 0x00008f00a0937a23 */ /* 0x100fe400000108c8 */
[----:B------:R-:W-:Y:S01]  /*11360*/  FFMA.FTZ R200, R41, c[0x0][0x23c], -R200 ;  /* 0x00008f0029c87a23 */ /* 0x000fe200000108c8 */
[-C--:B------:R-:W-:Y:S01]  /*11370*/  HMMA.16816.F32 R20, R44, R48.reuse, R20 ;  /* 0x000000302c14723c */ /* 0x080fe20000001814 */
[----:B------:R-:W-:Y:S02]  /*11380*/  FADD.FTZ R194, R169, R194 ;  /* 0x000000c2a9c27221 */ /* 0x000fe40000010000 */
[--C-:B------:R-:W-:Y:S01]  /*11390*/  FFMA.FTZ R128, R128, c[0x0][0x23c], -R199.reuse ;  /* 0x00008f0080807a23 */ /* 0x100fe200000108c7 */
[----:B------:R-:W-:Y:S01]  /*113a0*/  MUFU.EX2 R100, R100 ;  /* 0x0000006400647308 */ /* 0x000fe20000000800 */
[----:B------:R-:W-:Y:S02]  /*113b0*/  FFMA.FTZ R199, R129, c[0x0][0x23c], -R199 ;  /* 0x00008f0081c77a23 */ /* 0x000fe400000108c7 */
[--C-:B------:R-:W-:Y:S01]  /*113c0*/  FFMA.FTZ R184, R184, c[0x0][0x23c], -R201.reuse ;  /* 0x00008f00b8b87a23 */ /* 0x100fe200000108c9 */
[C---:B------:R-:W-:Y:S01]  /*113d0*/  HMMA.16816.F32 R24, R32.reuse, R48, R24 ;  /* 0x000000302018723c */ /* 0x040fe20000001818 */
[--C-:B------:R-:W-:Y:S03]  /*113e0*/  FFMA.FTZ R186, R186, c[0x0][0x23c], -R201.reuse ;  /* 0x00008f00baba7a23 */ /* 0x100fe600000108c9 */
[----:B------:R-:W-:Y:S02]  /*113f0*/  FFMA.FTZ R190, R190, c[0x0][0x23c], -R201 ;  /* 0x00008f00bebe7a23 */ /* 0x000fe400000108c9 */
[----:B------:R-:W3:Y:S01]  /*11400*/  MUFU.EX2 R113, R113 ;  /* 0x0000007100717308 */ /* 0x000ee20000000800 */
[----:B------:R-:W-:Y:S01]  /*11410*/  F2FP.PACK_AB R48, R127, R169 ;  /* 0x000000a97f30723e */ /* 0x000fe200000000ff */
[-C--:B------:R-:W-:Y:S01]  /*11420*/  HMMA.16816.F32 R28, R32, R50.reuse, R28 ;  /* 0x00000032201c723c */ /* 0x080fe2000000181c */
[----:B------:R-:W-:Y:S03]  /*11430*/  F2FP.PACK_AB R49, R123, R126 ;  /* 0x0000007e7b31723e */ /* 0x000fe600000000ff */
[----:B------:R-:W-:Y:S02]  /*11440*/  FADD.FTZ R127, R127, R194 ;  /* 0x000000c27f7f7221 */ /* 0x000fe40000010000 */
[----:B------:R-:W-:Y:S02]  /*11450*/  FADD.FTZ R126, R126, R196 ;  /* 0x000000c47e7e7221 */ /* 0x000fe40000010000 */
[----:B------:R-:W4:Y:S01]  /*11460*/  MUFU.EX2 R105, R105 ;  /* 0x0000006900697308 */ /* 0x000f220000000800 */
[C---:B------:R-:W-:Y:S03]  /*11470*/  FMUL.FTZ R32, R40.reuse, R132 ;  /* 0x0000008428207220 */ /* 0x040fe60000410000 */
[----:B------:R-:W-:Y:S02]  /*11480*/  FMUL.FTZ R33, R40, R133 ;  /* 0x0000008528217220 */ /* 0x000fe40000410000 */
[C---:B------:R-:W-:Y:S02]  /*11490*/  FMUL.FTZ R34, R39.reuse, R134 ;  /* 0x0000008627227220 */ /* 0x040fe40000410000 */
[----:B------:R-:W-:Y:S02]  /*114a0*/  FMUL.FTZ R35, R39, R135 ;  /* 0x0000008727237220 */ /* 0x000fe40000410000 */
[----:B------:R-:W-:Y:S01]  /*114b0*/  MUFU.EX2 R104, R104 ;  /* 0x0000006800687308 */ /* 0x000fe20000000800 */
[----:B------:R-:W-:Y:S02]  /*114c0*/  FADD.FTZ R127, R118, R127 ;  /* 0x0000007f767f7221 */ /* 0x000fe40000010000 */
[----:B------:R-:W-:Y:S02]  /*114d0*/  FADD.FTZ R126, R123, R126 ;  /* 0x0000007e7b7e7221 */ /* 0x000fe40000010000 */
[----:B------:R-:W-:Y:S01]  /*114e0*/  HMMA.16816.F32 R32, R44, R50, R32 ;  /* 0x000000322c20723c */ /* 0x000fe20000001820 */
[----:B------:R-:W-:Y:S02]  /*114f0*/  FADD.FTZ R127, R114, R127 ;  /* 0x0000007f727f7221 */ /* 0x000fe40000010000 */
[----:B------:R-:W-:Y:S02]  /*11500*/  FFMA.FTZ R201, R193, c[0x0][0x23c], -R201 ;  /* 0x00008f00c1c97a23 */ /* 0x000fe400000108c9 */
[----:B------:R-:W-:Y:S01]  /*11510*/  MUFU.EX2 R99, R99 ;  /* 0x0000006300637308 */ /* 0x000fe20000000800 */
[----:B---3--:R-:W-:Y:S01]  /*11520*/  FADD.FTZ R127, R113, R127 ;  /* 0x0000007f717f7221 */ /* 0x008fe20000010000 */
[C---:B------:R-:W-:Y:S01]  /*11530*/  F2FP.PACK_AB R44, R172.reuse, R180 ;  /* 0x000000b4ac2c723e */ /* 0x040fe200000000ff */
[----:B------:R-:W-:Y:S01]  /*11540*/  FADD.FTZ R172, R172, R191 ;  /* 0x000000bfacac7221 */ /* 0x000fe20000010000 */
[----:B------:R-:W-:Y:S03]  /*11550*/  F2FP.PACK_AB R45, R170, R171 ;  /* 0x000000abaa2d723e */ /* 0x000fe600000000ff */
[----:B------:R-:W-:Y:S01]  /*11560*/  F2FP.PACK_AB R46, R122, R124 ;  /* 0x0000007c7a2e723e */ /* 0x000fe200000000ff */
[----:B------:R-:W-:Y:S01]  /*11570*/  FADD.FTZ R170, R170, R197 ;  /* 0x000000c5aaaa7221 */ /* 0x000fe20000010000 */
[----:B------:R-:W-:Y:S01]  /*11580*/  F2FP.PACK_AB R47, R120, R121 ;  /* 0x00000079782f723e */ /* 0x000fe200000000ff */
[----:B------:R-:W3:Y:S01]  /*11590*/  MUFU.EX2 R111, R111 ;  /* 0x0000006f006f7308 */ /* 0x000ee20000000800 */
[----:B------:R-:W-:Y:S01]  /*115a0*/  F2FP.PACK_AB R50, R114, R118 ;  /* 0x000000767232723e */ /* 0x000fe200000000ff */
[----:B------:R-:W-:Y:S01]  /*115b0*/  FADD.FTZ R172, R124, R172 ;  /* 0x000000ac7cac7221 */ /* 0x000fe20000010000 */
[----:B------:R-:W-:Y:S01]  /*115c0*/  F2FP.PACK_AB R51, R112, R117 ;  /* 0x000000757033723e */ /* 0x000fe200000000ff */
[----:B------:R-:W-:Y:S02]  /*115d0*/  FADD.FTZ R170, R121, R170 ;  /* 0x000000aa79aa7221 */ /* 0x000fe40000010000 */
[-C--:B-1----:R-:W-:Y:S01]  /*115e0*/  HMMA.16816.F32 R4, R44, R52.reuse, R4 ;  /* 0x000000342c04723c */ /* 0x082fe20000001804 */
[----:B------:R-:W-:Y:S02]  /*115f0*/  FADD.FTZ R126, R117, R126 ;  /* 0x0000007e757e7221 */ /* 0x000fe40000010000 */
[----:B------:R-:W-:Y:S01]  /*11600*/  FADD.FTZ R172, R122, R172 ;  /* 0x000000ac7aac7221 */ /* 0x000fe20000010000 */
[----:B------:R-:W1:Y:S01]  /*11610*/  MUFU.EX2 R103, R103 ;  /* 0x0000006700677308 */ /* 0x000e620000000800 */
[----:B------:R-:W-:Y:S02]  /*11620*/  FADD.FTZ R170, R120, R170 ;  /* 0x000000aa78aa7221 */ /* 0x000fe40000010000 */
[----:B----4-:R-:W-:Y:S01]  /*11630*/  FADD.FTZ R127, R105, R127 ;  /* 0x0000007f697f7221 */ /* 0x010fe20000010000 */
[C---:B------:R-:W-:Y:S01]  /*11640*/  HMMA.16816.F32 R8, R48.reuse, R52, R8 ;  /* 0x000000343008723c */ /* 0x040fe20000001808 */
[----:B------:R-:W-:Y:S03]  /*11650*/  FADD.FTZ R126, R112, R126 ;  /* 0x0000007e707e7221 */ /* 0x000fe60000010000 */
[----:B------:R-:W-:Y:S02]  /*11660*/  FADD.FTZ R172, R116, R172 ;  /* 0x000000ac74ac7221 */ /* 0x000fe40000010000 */
[----:B------:R-:W4:Y:S01]  /*11670*/  MUFU.EX2 R101, R101 ;  /* 0x0000006500657308 */ /* 0x000f220000000800 */
[----:B------:R-:W-:Y:S01]  /*11680*/  FADD.FTZ R170, R115, R170 ;  /* 0x000000aa73aa7221 */ /* 0x000fe20000010000 */
[-C--:B------:R-:W-:Y:S01]  /*11690*/  HMMA.16816.F32 R12, R48, R54.reuse, R12 ;  /* 0x00000036300c723c */ /* 0x080fe2000000180c */
[----:B------:R-:W-:Y:S03]  /*116a0*/  FADD.FTZ R172, R109, R172 ;  /* 0x000000ac6dac7221 */ /* 0x000fe60000010000 */
[----:B---3--:R-:W-:Y:S02]  /*116b0*/  FADD.FTZ R126, R111, R126 ;  /* 0x0000007e6f7e7221 */ /* 0x008fe40000010000 */
[----:B------:R-:W-:Y:S02]  /*116c0*/  FADD.FTZ R170, R107, R170 ;  /* 0x000000aa6baa7221 */ /* 0x000fe40000010000 */
[----:B------:R-:W3:Y:S01]  /*116d0*/  MUFU.EX2 R98, R98 ;  /* 0x0000006200627308 */ /* 0x000ee20000000800 */
[C---:B------:R-:W-:Y:S01]  /*116e0*/  HMMA.16816.F32 R16, R44.reuse, R54, R16 ;  /* 0x000000362c10723c */ /* 0x040fe20000001810 */
[----:B------:R-:W5:Y:S02]  /*116f0*/  LDSM.16.MT88.4 R52, [R211+0x4800] ;  /* 0x00480000d334783b */ /* 0x000f640000004200 */
[----:B-1----:R-:W-:Y:S05]  /*11700*/  FADD.FTZ R126, R103, R126 ;  /* 0x0000007e677e7221 */ /* 0x002fea0000010000 */
[-C--:B------:R-:W-:Y:S01]  /*11710*/  HMMA.16816.F32 R20, R44, R56.reuse, R20 ;  /* 0x000000382c14723c */ /* 0x080fe20000001814 */
[----:B------:R-:W1:Y:S03]  /*11720*/  MUFU.EX2 R96, R96 ;  /* 0x0000006000607308 */ /* 0x000e660000000800 */
[----:B----4-:R-:W-:Y:S04]  /*11730*/  FADD.FTZ R126, R101, R126 ;  /* 0x0000007e657e7221 */ /* 0x010fe80000010000 */
[C---:B------:R-:W-:Y:S03]  /*11740*/  HMMA.16816.F32 R24, R48.reuse, R56, R24 ;  /* 0x000000383018723c */ /* 0x040fe60000001818 */
[----:B------:R-:W-:Y:S01]  /*11750*/  MUFU.EX2 R95, R95 ;  /* 0x0000005f005f7308 */ /* 0x000fe20000000800 */
[----:B---3--:R-:W-:Y:S04]  /*11760*/  FADD.FTZ R126, R98, R126 ;  /* 0x0000007e627e7221 */ /* 0x008fe80000010000 */
[-C--:B------:R-:W-:Y:S05]  /*11770*/  HMMA.16816.F32 R28, R48, R58.reuse, R28 ;  /* 0x0000003a301c723c */ /* 0x080fea000000181c */
[----:B------:R-:W3:Y:S02]  /*11780*/  MUFU.EX2 R94, R94 ;  /* 0x0000005e005e7308 */ /* 0x000ee40000000800 */
[----:B------:R-:W-:Y:S01]  /*11790*/  F2FP.PACK_AB R48, R105, R113 ;  /* 0x000000716930723e */ /* 0x000fe200000000ff */
[----:B------:R-:W-:Y:S01]  /*117a0*/  HMMA.16816.F32 R32, R44, R58, R32 ;  /* 0x0000003a2c20723c */ /* 0x000fe20000001820 */
[----:B------:R-:W4:Y:S03]  /*117b0*/  LDSM.16.MT88.4 R56, [R212+0x4c00] ;  /* 0x004c0000d438783b */ /* 0x000f260000004200 */
[----:B------:R-:W-:Y:S01]  /*117c0*/  F2FP.PACK_AB R50, R99, R104 ;  /* 0x000000686332723e */ /* 0x000fe200000000ff */
[----:B------:R-:W-:Y:S01]  /*117d0*/  FADD.FTZ R104, R104, R127 ;  /* 0x0000007f68687221 */ /* 0x000fe20000010000 */
[----:B------:R-:W-:Y:S01]  /*117e0*/  F2FP.PACK_AB R49, R103, R111 ;  /* 0x0000006f6731723e */ /* 0x000fe200000000ff */
[----:B------:R-:W5:Y:S01]  /*117f0*/  MUFU.EX2 R93, R93 ;  /* 0x0000005d005d7308 */ /* 0x000f620000000800 */
[----:B------:R-:W-:Y:S01]  /*11800*/  F2FP.PACK_AB R44, R109, R116 ;  /* 0x000000746d2c723e */ /* 0x000fe200000000ff */
[----:B------:R-:W-:Y:S03]  /*11810*/  FADD.FTZ R104, R99, R104 ;  /* 0x0000006863687221 */ /* 0x000fe60000010000 */
[----:B------:R-:W-:Y:S02]  /*11820*/  F2FP.PACK_AB R45, R107, R115 ;  /* 0x000000736b2d723e */ /* 0x000fe400000000ff */
[----:B------:R-:W-:Y:S01]  /*11830*/  F2FP.PACK_AB R46, R102, R108 ;  /* 0x0000006c662e723e */ /* 0x000fe200000000ff */
[----:B------:R-:W-:Y:S01]  /*11840*/  FADD.FTZ R108, R108, R172 ;  /* 0x000000ac6c6c7221 */ /* 0x000fe20000010000 */
[----:B------:R-:W-:Y:S01]  /*11850*/  F2FP.PACK_AB R47, R100, R106 ;  /* 0x0000006a642f723e */ /* 0x000fe200000000ff */
[----:B------:R-:W4:Y:S01]  /*11860*/  MUFU.EX2 R90, R90 ;  /* 0x0000005a005a7308 */ /* 0x000f220000000800 */
[----:B------:R-:W-:Y:S01]  /*11870*/  F2FP.PACK_AB R51, R98, R101 ;  /* 0x000000656233723e */ /* 0x000fe200000000ff */
[----:B------:R-:W-:Y:S02]  /*11880*/  FADD.FTZ R106, R106, R170 ;  /* 0x000000aa6a6a7221 */ /* 0x000fe40000010000 */
[----:B------:R-:W-:Y:S02]  /*11890*/  FADD.FTZ R108, R102, R108 ;  /* 0x0000006c666c7221 */ /* 0x000fe40000010000 */
[-C--:B--2---:R-:W-:Y:S01]  /*118a0*/  HMMA.16816.F32 R4, R44, R60.reuse, R4 ;  /* 0x0000003c2c04723c */ /* 0x084fe20000001804 */
[----:B------:R-:W-:Y:S02]  /*118b0*/  FADD.FTZ R106, R100, R106 ;  /* 0x0000006a646a7221 */ /* 0x000fe40000010000 */
[----:B-1----:R-:W-:Y:S01]  /*118c0*/  FADD.FTZ R108, R96, R108 ;  /* 0x0000006c606c7221 */ /* 0x002fe20000010000 */
[----:B------:R-:W1:Y:S01]  /*118d0*/  MUFU.EX2 R83, R83 ;  /* 0x0000005300537308 */ /* 0x000e620000000800 */
[----:B---3--:R-:W-:Y:S02]  /*118e0*/  FADD.FTZ R106, R94, R106 ;  /* 0x0000006a5e6a7221 */ /* 0x008fe40000010000 */
[----:B------:R-:W-:Y:S01]  /*118f0*/  FADD.FTZ R108, R95, R108 ;  /* 0x0000006c5f6c7221 */ /* 0x000fe20000010000 */
[C---:B------:R-:W-:Y:S01]  /*11900*/  HMMA.16816.F32 R8, R48.reuse, R60, R8 ;  /* 0x0000003c3008723c */ /* 0x040fe20000001808 */
[----:B-----5:R-:W-:Y:S05]  /*11910*/  FADD.FTZ R106, R93, R106 ;  /* 0x0000006a5d6a7221 */ /* 0x020fea0000010000 */
[----:B------:R-:W2:Y:S02]  /*11920*/  MUFU.EX2 R88, R88 ;  /* 0x0000005800587308 */ /* 0x000ea40000000800 */
[-C--:B------:R-:W-:Y:S01]  /*11930*/  HMMA.16816.F32 R12, R48, R62.reuse, R12 ;  /* 0x0000003e300c723c */ /* 0x080fe2000000180c */
[----:B----4-:R-:W-:Y:S07]  /*11940*/  FADD.FTZ R108, R90, R108 ;  /* 0x0000006c5a6c7221 */ /* 0x010fee0000010000 */
[----:B------:R-:W3:Y:S01]  /*11950*/  MUFU.EX2 R81, R81 ;  /* 0x0000005100517308 */ /* 0x000ee20000000800 */
[C---:B------:R-:W-:Y:S01]  /*11960*/  HMMA.16816.F32 R16, R44.reuse, R62, R16 ;  /* 0x0000003e2c10723c */ /* 0x040fe20000001810 */
[----:B------:R-:W4:Y:S02]  /*11970*/  LDSM.16.MT88.4 R60, [R211+0x4c00] ;  /* 0x004c0000d33c783b */ /* 0x000f240000004200 */
[----:B-1----:R-:W-:Y:S05]  /*11980*/  FADD.FTZ R108, R83, R108 ;  /* 0x0000006c536c7221 */ /* 0x002fea0000010000 */
[-C--:B------:R-:W-:Y:S01]  /*11990*/  HMMA.16816.F32 R20, R44, R52.reuse, R20 ;  /* 0x000000342c14723c */ /* 0x080fe20000001814 */
[----:B------:R-:W1:Y:S03]  /*119a0*/  MUFU.EX2 R92, R92 ;  /* 0x0000005c005c7308 */ /* 0x000e660000000800 */
[----:B--2---:R-:W-:Y:S04]  /*119b0*/  FADD.FTZ R106, R88, R106 ;  /* 0x0000006a586a7221 */ /* 0x004fe80000010000 */
[C---:B------:R-:W-:Y:S03]  /*119c0*/  HMMA.16816.F32 R24, R48.reuse, R52, R24 ;  /* 0x000000343018723c */ /* 0x040fe60000001818 */
[----:B------:R-:W2:Y:S01]  /*119d0*/  MUFU.EX2 R87, R87 ;  /* 0x0000005700577308 */ /* 0x000ea20000000800 */
[----:B---3--:R-:W-:Y:S04]  /*119e0*/  FADD.FTZ R106, R81, R106 ;  /* 0x0000006a516a7221 */ /* 0x008fe80000010000 */
[-C--:B------:R-:W-:Y:S05]  /*119f0*/  HMMA.16816.F32 R28, R48, R54.reuse, R28 ;  /* 0x00000036301c723c */ /* 0x080fea000000181c */
[----:B------:R-:W3:Y:S03]  /*11a00*/  MUFU.EX2 R86, R86 ;  /* 0x0000005600567308 */ /* 0x000ee60000000800 */
[----:B------:R-:W-:Y:S01]  /*11a10*/  HMMA.16816.F32 R32, R44, R54, R32 ;  /* 0x000000362c20723c */ /* 0x000fe20000001820 */
[----:B------:R-:W5:Y:S03]  /*11a20*/  LDSM.16.MT88.4 R52, [R212+0x5000] ;  /* 0x00500000d434783b */ /* 0x000f660000004200 */
[----:B-1----:R-:W-:Y:S03]  /*11a30*/  FADD.FTZ R104, R92, R104 ;  /* 0x000000685c687221 */ /* 0x002fe60000010000 */
[----:B------:R-:W1:Y:S01]  /*11a40*/  MUFU.EX2 R79, R79 ;  /* 0x0000004f004f7308 */ /* 0x000e620000000800 */
[----:B------:R-:W-:Y:S04]  /*11a50*/  F2FP.PACK_AB R44, R95, R96 ;  /* 0x000000605f2c723e */ /* 0x000fe800000000ff */
[----:B------:R-:W-:Y:S01]  /*11a60*/  F2FP.PACK_AB R45, R93, R94 ;  /* 0x0000005e5d2d723e */ /* 0x000fe200000000ff */
[----:B--2---:R-:W-:Y:S01]  /*11a70*/  FADD.FTZ R104, R87, R104 ;  /* 0x0000006857687221 */ /* 0x004fe20000010000 */
[----:B------:R-:W-:Y:S02]  /*11a80*/  F2FP.PACK_AB R46, R83, R90 ;  /* 0x0000005a532e723e */ /* 0x000fe400000000ff */
[----:B------:R-:W-:Y:S01]  /*11a90*/  F2FP.PACK_AB R47, R81, R88 ;  /* 0x00000058512f723e */ /* 0x000fe200000000ff */
[----:B------:R-:W2:Y:S01]  /*11aa0*/  MUFU.EX2 R91, R91 ;  /* 0x0000005b005b7308 */ /* 0x000ea20000000800 */
[----:B------:R-:W-:Y:S01]  /*11ab0*/  F2FP.PACK_AB R48, R87, R92 ;  /* 0x0000005c5730723e */ /* 0x000fe200000000ff */
[----:B---3--:R-:W-:Y:S04]  /*11ac0*/  FADD.FTZ R104, R86, R104 ;  /* 0x0000006856687221 */ /* 0x008fe80000010000 */
[-C--:B------:R-:W-:Y:S04]  /*11ad0*/  HMMA.16816.F32 R4, R44, R56.reuse, R4 ;  /* 0x000000382c04723c */ /* 0x080fe80000001804 */
[----:B------:R-:W3:Y:S01]  /*11ae0*/  MUFU.EX2 R85, R85 ;  /* 0x0000005500557308 */ /* 0x000ee20000000800 */
[C---:B-1----:R-:W-:Y:S01]  /*11af0*/  F2FP.PACK_AB R50, R79.reuse, R86 ;  /* 0x000000564f32723e */ /* 0x042fe200000000ff */
[----:B------:R-:W-:Y:S08]  /*11b00*/  FADD.FTZ R104, R79, R104 ;  /* 0x000000684f687221 */ /* 0x000ff00000010000 */
[----:B------:R-:W1:Y:S01]  /*11b10*/  MUFU.EX2 R84, R84 ;  /* 0x0000005400547308 */ /* 0x000e620000000800 */
[----:B--2---:R-:W-:Y:S09]  /*11b20*/  FADD.FTZ R126, R91, R126 ;  /* 0x0000007e5b7e7221 */ /* 0x004ff20000010000 */
[----:B------:R-:W2:Y:S01]  /*11b30*/  MUFU.EX2 R77, R77 ;  /* 0x0000004d004d7308 */ /* 0x000ea20000000800 */
[C---:B---3--:R-:W-:Y:S01]  /*11b40*/  F2FP.PACK_AB R49, R85.reuse, R91 ;  /* 0x0000005b5531723e */ /* 0x048fe200000000ff */
[----:B------:R-:W-:Y:S08]  /*11b50*/  FADD.FTZ R126, R85, R126 ;  /* 0x0000007e557e7221 */ /* 0x000ff00000010000 */
[----:B------:R-:W-:Y:S01]  /*11b60*/  MUFU.EX2 R82, R82 ;  /* 0x0000005200527308 */ /* 0x000fe20000000800 */
[----:B-1----:R-:W-:Y:S09]  /*11b70*/  FADD.FTZ R126, R84, R126 ;  /* 0x0000007e547e7221 */ /* 0x002ff20000010000 */
[----:B------:R-:W1:Y:S01]  /*11b80*/  MUFU.EX2 R75, R75 ;  /* 0x0000004b004b7308 */ /* 0x000e620000000800 */
[C---:B--2---:R-:W-:Y:S01]  /*11b90*/  F2FP.PACK_AB R51, R77.reuse, R84 ;  /* 0x000000544d33723e */ /* 0x044fe200000000ff */
[----:B------:R-:W-:Y:S08]  /*11ba0*/  FADD.FTZ R126, R77, R126 ;  /* 0x0000007e4d7e7221 */ /* 0x000ff00000010000 */
[----:B------:R-:W-:Y:S01]  /*11bb0*/  MUFU.EX2 R80, R80 ;  /* 0x0000005000507308 */ /* 0x000fe20000000800 */
[C---:B------:R-:W-:Y:S08]  /*11bc0*/  HMMA.16816.F32 R8, R48.reuse, R56, R8 ;  /* 0x000000383008723c */ /* 0x040ff00000001808 */
[-C--:B------:R-:W-:Y:S01]  /*11bd0*/  HMMA.16816.F32 R12, R48, R58.reuse, R12 ;  /* 0x0000003a300c723c */ /* 0x080fe2000000180c */
[----:B------:R-:W2:Y:S07]  /*11be0*/  MUFU.EX2 R74, R74 ;  /* 0x0000004a004a7308 */ /* 0x000eae0000000800 */
[C---:B------:R-:W-:Y:S01]  /*11bf0*/  HMMA.16816.F32 R16, R44.reuse, R58, R16 ;  /* 0x0000003a2c10723c */ /* 0x040fe20000001810 */
[----:B------:R-:W3:Y:S02]  /*11c00*/  LDSM.16.MT88.4 R56, [R211+0x5000] ;  /* 0x00500000d338783b */ /* 0x000ee40000004200 */
[----:B------:R-:W-:Y:S05]  /*11c10*/  MUFU.EX2 R72, R72 ;  /* 0x0000004800487308 */ /* 0x000fea0000000800 */
[-C--:B----4-:R-:W-:Y:S05]  /*11c20*/  HMMA.16816.F32 R20, R44, R60.reuse, R20 ;  /* 0x0000003c2c14723c */ /* 0x090fea0000001814 */
[----:B------:R-:W4:Y:S03]  /*11c30*/  MUFU.EX2 R71, R71 ;  /* 0x0000004700477308 */ /* 0x000f260000000800 */
[C---:B------:R-:W-:Y:S07]  /*11c40*/  HMMA.16816.F32 R24, R48.reuse, R60, R24 ;  /* 0x0000003c3018723c */ /* 0x040fee0000001818 */
[----:B------:R-:W3:Y:S01]  /*11c50*/  MUFU.EX2 R70, R70 ;  /* 0x0000004600467308 */ /* 0x000ee20000000800 */
[-C--:B------:R-:W-:Y:S08]  /*11c60*/  HMMA.16816.F32 R28, R48, R62.reuse, R28 ;  /* 0x0000003e301c723c */ /* 0x080ff0000000181c */
[----:B------:R-:W-:Y:S01]  /*11c70*/  HMMA.16816.F32 R32, R44, R62, R32 ;  /* 0x0000003e2c20723c */ /* 0x000fe20000001820 */
[----:B------:R-:W5:Y:S01]  /*11c80*/  MUFU.EX2 R69, R69 ;  /* 0x0000004500457308 */ /* 0x000f620000000800 */
[----:B------:R-:W5:Y:S05]  /*11c90*/  LDSM.16.MT88.4 R60, [R212+0x5400] ;  /* 0x00540000d43c783b */ /* 0x000f6a0000004200 */
[----:B-1----:R-:W-:Y:S01]  /*11ca0*/  F2FP.PACK_AB R44, R75, R82 ;  /* 0x000000524b2c723e */ /* 0x002fe200000000ff */
[----:B------:R-:W-:Y:S01]  /*11cb0*/  FADD.FTZ R82, R82, R108 ;  /* 0x0000006c52527221 */ /* 0x000fe20000010000 */
[----:B--2---:R-:W-:Y:S02]  /*11cc0*/  F2FP.PACK_AB R45, R74, R80 ;  /* 0x000000504a2d723e */ /* 0x004fe400000000ff */
[----:B------:R-:W-:Y:S01]  /*11cd0*/  MUFU.EX2 R78, R78 ;  /* 0x0000004e004e7308 */ /* 0x000fe20000000800 */
[----:B----4-:R-:W-:Y:S01]  /*11ce0*/  F2FP.PACK_AB R46, R71, R72 ;  /* 0x00000048472e723e */ /* 0x010fe200000000ff */
[----:B------:R-:W-:Y:S02]  /*11cf0*/  FADD.FTZ R80, R80, R106 ;  /* 0x0000006a50507221 */ /* 0x000fe40000010000 */
[----:B------:R-:W-:Y:S02]  /*11d00*/  FADD.FTZ R82, R75, R82 ;  /* 0x000000524b527221 */ /* 0x000fe40000010000 */
[----:B------:R-:W-:Y:S02]  /*11d10*/  FADD.FTZ R80, R74, R80 ;  /* 0x000000504a507221 */ /* 0x000fe40000010000 */
[----:B------:R-:W-:Y:S02]  /*11d20*/  FADD.FTZ R82, R72, R82 ;  /* 0x0000005248527221 */ /* 0x000fe40000010000 */
[----:B------:R-:W1:Y:S01]  /*11d30*/  MUFU.EX2 R68, R68 ;  /* 0x0000004400447308 */ /* 0x000e620000000800 */
[----:B---3--:R-:W-:Y:S02]  /*11d40*/  FADD.FTZ R80, R70, R80 ;  /* 0x0000005046507221 */ /* 0x008fe40000010000 */
[----:B------:R-:W-:Y:S01]  /*11d50*/  FADD.FTZ R82, R71, R82 ;  /* 0x0000005247527221 */ /* 0x000fe20000010000 */
[C---:B-----5:R-:W-:Y:S01]  /*11d60*/  F2FP.PACK_AB R47, R69.reuse, R70 ;  /* 0x00000046452f723e */ /* 0x060fe200000000ff */
[----:B------:R-:W-:Y:S05]  /*11d70*/  FADD.FTZ R80, R69, R80 ;  /* 0x0000005045507221 */ /* 0x000fea0000010000 */
[----:B------:R-:W2:Y:S01]  /*11d80*/  MUFU.EX2 R67, R67 ;  /* 0x0000004300437308 */ /* 0x000ea20000000800 */
[-C--:B------:R-:W-:Y:S09]  /*11d90*/  HMMA.16816.F32 R4, R44, R52.reuse, R4 ;  /* 0x000000342c04723c */ /* 0x080ff20000001804 */
[----:B------:R-:W3:Y:S03]  /*11da0*/  MUFU.EX2 R66, R66 ;  /* 0x0000004200427308 */ /* 0x000ee60000000800 */
[----:B-1----:R-:W-:Y:S01]  /*11db0*/  F2FP.PACK_AB R48, R68, R78 ;  /* 0x0000004e4430723e */ /* 0x002fe200000000ff */
[----:B------:R-:W-:Y:S04]  /*11dc0*/  FADD.FTZ R78, R78, R104 ;  /* 0x000000684e4e7221 */ /* 0x000fe80000010000 */
[----:B------:R-:W-:Y:S02]  /*11dd0*/  FADD.FTZ R78, R68, R78 ;  /* 0x0000004e444e7221 */ /* 0x000fe40000010000 */
[----:B------:R-:W1:Y:S02]  /*11de0*/  MUFU.EX2 R73, R73 ;  /* 0x0000004900497308 */ /* 0x000e640000000800 */
[----:B--2---:R-:W-:Y:S08]  /*11df0*/  FADD.FTZ R78, R67, R78 ;  /* 0x0000004e434e7221 */ /* 0x004ff00000010000 */
[----:B------:R-:W2:Y:S01]  /*11e00*/  MUFU.EX2 R65, R65 ;  /* 0x0000004100417308 */ /* 0x000ea20000000800 */
[C---:B---3--:R-:W-:Y:S01]  /*11e10*/  F2FP.PACK_AB R50, R66.reuse, R67 ;  /* 0x000000434232723e */ /* 0x048fe200000000ff */
[----:B------:R-:W-:Y:S08]  /*11e20*/  FADD.FTZ R78, R66, R78 ;  /* 0x0000004e424e7221 */ /* 0x000ff00000010000 */
[----:B------:R-:W3:Y:S01]  /*11e30*/  MUFU.EX2 R64, R64 ;  /* 0x0000004000407308 */ /* 0x000ee20000000800 */
[----:B-1----:R-:W-:Y:S09]  /*11e40*/  FADD.FTZ R126, R73, R126 ;  /* 0x0000007e497e7221 */ /* 0x002ff20000010000 */
[----:B------:R-:W1:Y:S01]  /*11e50*/  MUFU.EX2 R76, R76 ;  /* 0x0000004c004c7308 */ /* 0x000e620000000800 */
[C---:B--2---:R-:W-:Y:S01]  /*11e60*/  F2FP.PACK_AB R49, R65.reuse, R73 ;  /* 0x000000494131723e */ /* 0x044fe200000000ff */
[----:B------:R-:W-:Y:S08]  /*11e70*/  FADD.FTZ R126, R65, R126 ;  /* 0x0000007e417e7221 */ /* 0x000ff00000010000 */
[----:B------:R-:W2:Y:S01]  /*11e80*/  MUFU.EX2 R89, R89 ;  /* 0x0000005900597308 */ /* 0x000ea20000000800 */
[----:B---3--:R-:W-:Y:S09]  /*11e90*/  FADD.FTZ R126, R64, R126 ;  /* 0x0000007e407e7221 */ /* 0x008ff20000010000 */
[----:B------:R-:W3:Y:S01]  /*11ea0*/  MUFU.EX2 R97, R97 ;  /* 0x0000006100617308 */ /* 0x000ee20000000800 */
[C---:B-1----:R-:W-:Y:S01]  /*11eb0*/  F2FP.PACK_AB R51, R76.reuse, R64 ;  /* 0x000000404c33723e */ /* 0x042fe200000000ff */
[----:B------:R-:W-:Y:S08]  /*11ec0*/  FADD.FTZ R126, R76, R126 ;  /* 0x0000007e4c7e7221 */ /* 0x000ff00000010000 */
[----:B------:R-:W1:Y:S01]  /*11ed0*/  MUFU.EX2 R110, R110 ;  /* 0x0000006e006e7308 */ /* 0x000e620000000800 */
[C---:B------:R-:W-:Y:S01]  /*11ee0*/  HMMA.16816.F32 R8, R48.reuse, R52, R8 ;  /* 0x000000343008723c */ /* 0x040fe20000001808 */
[----:B--2---:R-:W-:Y:S07]  /*11ef0*/  FADD.FTZ R82, R89, R82 ;  /* 0x0000005259527221 */ /* 0x004fee0000010000 */
[-C--:B------:R-:W-:Y:S01]  /*11f00*/  HMMA.16816.F32 R12, R48, R54.reuse, R12 ;  /* 0x00000036300c723c */ /* 0x080fe2000000180c */
[----:B------:R-:W2:Y:S03]  /*11f10*/  MUFU.EX2 R119, R119 ;  /* 0x0000007700777308 */ /* 0x000ea60000000800 */
[----:B---3--:R-:W-:Y:S04]  /*11f20*/  FADD.FTZ R82, R97, R82 ;  /* 0x0000005261527221 */ /* 0x008fe80000010000 */
[C---:B------:R-:W-:Y:S01]  /*11f30*/  HMMA.16816.F32 R16, R44.reuse, R54, R16 ;  /* 0x000000362c10723c */ /* 0x040fe20000001810 */
[----:B------:R-:W3:Y:S02]  /*11f40*/  LDSM.16.MT88.4 R52, [R211+0x5400] ;  /* 0x00540000d334783b */ /* 0x000ee40000004200 */
[----:B------:R-:W4:Y:S01]  /*11f50*/  MUFU.EX2 R125, R125 ;  /* 0x0000007d007d7308 */ /* 0x000f220000000800 */
[----:B-1----:R-:W-:Y:S04]  /*11f60*/  FADD.FTZ R80, R110, R80 ;  /* 0x000000506e507221 */ /* 0x002fe80000010000 */
[-C--:B------:R-:W-:Y:S05]  /*11f70*/  HMMA.16816.F32 R20, R44, R56.reuse, R20 ;  /* 0x000000382c14723c */ /* 0x080fea0000001814 */
[----:B------:R-:W1:Y:S03]  /*11f80*/  MUFU.EX2 R140, R140 ;  /* 0x0000008c008c7308 */ /* 0x000e660000000800 */
[C---:B------:R-:W-:Y:S01]  /*11f90*/  HMMA.16816.F32 R24, R48.reuse, R56, R24 ;  /* 0x000000383018723c */ /* 0x040fe20000001818 */
[----:B--2---:R-:W-:Y:S06]  /*11fa0*/  FADD.FTZ R80, R119, R80 ;  /* 0x0000005077507221 */ /* 0x004fec0000010000 */
[----:B------:R-:W2:Y:S01]  /*11fb0*/  MUFU.EX2 R141, R141 ;  /* 0x0000008d008d7308 */ /* 0x000ea20000000800 */
[-C--:B------:R-:W-:Y:S01]  /*11fc0*/  HMMA.16816.F32 R28, R48, R58.reuse, R28 ;  /* 0x0000003a301c723c */ /* 0x080fe2000000181c */
[----:B----4-:R-:W-:Y:S07]  /*11fd0*/  FADD.FTZ R82, R125, R82 ;  /* 0x000000527d527221 */ /* 0x010fee0000010000 */
[----:B------:R-:W-:Y:S01]  /*11fe0*/  HMMA.16816.F32 R32, R44, R58, R32 ;  /* 0x0000003a2c20723c */ /* 0x000fe20000001820 */
[----:B------:R-:W4:Y:S01]  /*11ff0*/  MUFU.EX2 R142, R142 ;  /* 0x0000008e008e7308 */ /* 0x000f220000000800 */
[----:B------:R-:W5:Y:S02]  /*12000*/  LDSM.16.MT88.4 R56, [R212+0x5800] ;  /* 0x00580000d438783b */ /* 0x000f640000004200 */
[C---:B-1----:R-:W-:Y:S03]  /*12010*/  FADD.FTZ R82, R140.reuse, R82 ;  /* 0x000000528c527221 */ /* 0x042fe60000010000 */
[----:B------:R-:W-:Y:S02]  /*12020*/  F2FP.PACK_AB R44, R97, R89 ;  /* 0x00000059612c723e */ /* 0x000fe400000000ff */
[----:B------:R-:W-:Y:S02]  /*12030*/  F2FP.PACK_AB R45, R119, R110 ;  /* 0x0000006e772d723e */ /* 0x000fe400000000ff */
[----:B------:R-:W1:Y:S01]  /*12040*/  MUFU.EX2 R143, R143 ;  /* 0x0000008f008f7308 */ /* 0x000e620000000800 */
[----:B------:R-:W-:Y:S01]  /*12050*/  F2FP.PACK_AB R46, R140, R125 ;  /* 0x0000007d8c2e723e */ /* 0x000fe200000000ff */
[----:B--2---:R-:W-:Y:S08]  /*12060*/  FADD.FTZ R80, R141, R80 ;  /* 0x000000508d507221 */ /* 0x004ff00000010000 */
[----:B------:R-:W2:Y:S01]  /*12070*/  MUFU.EX2 R144, R144 ;  /* 0x0000009000907308 */ /* 0x000ea20000000800 */
[C---:B----4-:R-:W-:Y:S01]  /*12080*/  F2FP.PACK_AB R47, R142.reuse, R141 ;  /* 0x0000008d8e2f723e */ /* 0x050fe200000000ff */
[----:B------:R-:W-:Y:S08]  /*12090*/  FADD.FTZ R80, R142, R80 ;  /* 0x000000508e507221 */ /* 0x000ff00000010000 */
[----:B------:R-:W4:Y:S01]  /*120a0*/  MUFU.EX2 R145, R145 ;  /* 0x0000009100917308 */ /* 0x000f220000000800 */
[-C--:B------:R-:W-:Y:S01]  /*120b0*/  HMMA.16816.F32 R4, R44, R60.reuse, R4 ;  /* 0x0000003c2c04723c */ /* 0x080fe20000001804 */
[----:B-1----:R-:W-:Y:S08]  /*120c0*/  FADD.FTZ R78, R143, R78 ;  /* 0x0000004e8f4e7221 */ /* 0x002ff00000010000 */
[----:B------:R-:W1:Y:S03]  /*120d0*/  MUFU.EX2 R146, R146 ;  /* 0x0000009200927308 */ /* 0x000e660000000800 */
[C---:B--2---:R-:W-:Y:S01]  /*120e0*/  F2FP.PACK_AB R48, R144.reuse, R143 ;  /* 0x0000008f9030723e */ /* 0x044fe200000000ff */
[----:B------:R-:W-:Y:S06]  /*120f0*/  FADD.FTZ R78, R144, R78 ;  /* 0x0000004e904e7221 */ /* 0x000fec0000010000 */
[----:B------:R-:W2:Y:S01]  /*12100*/  MUFU.EX2 R147, R147 ;  /* 0x0000009300937308 */ /* 0x000ea20000000800 */
[----:B----4-:R-:W-:Y:S09]  /*12110*/  FADD.FTZ R78, R145, R78 ;  /* 0x0000004e914e7221 */ /* 0x010ff20000010000 */
[----:B------:R-:W4:Y:S01]  /*12120*/  MUFU.EX2 R164, R164 ;  /* 0x000000a400a47308 */ /* 0x000f220000000800 */
[C---:B-1----:R-:W-:Y:S01]  /*12130*/  F2FP.PACK_AB R50, R146.reuse, R145 ;  /* 0x000000919232723e */ /* 0x042fe200000000ff */
[----:B------:R-:W-:Y:S08]  /*12140*/  FADD.FTZ R78, R146, R78 ;  /* 0x0000004e924e7221 */ /* 0x000ff00000010000 */
[----:B------:R-:W1:Y:S01]  /*12150*/  MUFU.EX2 R165, R165 ;  /* 0x000000a500a57308 */ /* 0x000e620000000800 */
[----:B--2---:R-:W-:Y:S09]  /*12160*/  FADD.FTZ R126, R147, R126 ;  /* 0x0000007e937e7221 */ /* 0x004ff20000010000 */
[----:B------:R-:W2:Y:S01]  /*12170*/  MUFU.EX2 R166, R166 ;  /* 0x000000a600a67308 */ /* 0x000ea20000000800 */
[C---:B----4-:R-:W-:Y:S01]  /*12180*/  F2FP.PACK_AB R49, R164.reuse, R147 ;  /* 0x00000093a431723e */ /* 0x050fe200000000ff */
[----:B------:R-:W-:Y:S02]  /*12190*/  FADD.FTZ R126, R164, R126 ;  /* 0x0000007ea47e7221 */ /* 0x000fe40000010000 */
[----:B------:R-:W-:Y:S06]  /*121a0*/  IMAD.MOV.U32 R164, RZ, RZ, R0 ;  /* 0x000000ffffa47224 */ /* 0x000fec00078e0000 */
[----:B------:R-:W4:Y:S01]  /*121b0*/  MUFU.EX2 R167, R167 ;  /* 0x000000a700a77308 */ /* 0x000f220000000800 */
[----:B-1----:R-:W-:Y:S09]  /*121c0*/  FADD.FTZ R126, R165, R126 ;  /* 0x0000007ea57e7221 */ /* 0x002ff20000010000 */
[----:B------:R-:W1:Y:S01]  /*121d0*/  MUFU.EX2 R248, R248 ;  /* 0x000000f800f87308 */ /* 0x000e620000000800 */
[C---:B--2---:R-:W-:Y:S01]  /*121e0*/  F2FP.PACK_AB R51, R166.reuse, R165 ;  /* 0x000000a5a633723e */ /* 0x044fe200000000ff */
[----:B------:R-:W-:Y:S02]  /*121f0*/  FADD.FTZ R126, R166, R126 ;  /* 0x0000007ea67e7221 */ /* 0x000fe40000010000 */
[----:B------:R-:W-:Y:S02]  /*12200*/  IMAD.MOV.U32 R166, RZ, RZ, R3 ;  /* 0x000000ffffa67224 */ /* 0x000fe400078e0003 */
[----:B------:R-:W-:Y:S04]  /*12210*/  IMAD.MOV.U32 R165, RZ, RZ, R2 ;  /* 0x000000ffffa57224 */ /* 0x000fe800078e0002 */
[----:B------:R-:W2:Y:S01]  /*12220*/  MUFU.EX2 R249, R249 ;  /* 0x000000f900f97308 */ /* 0x000ea20000000800 */
[C---:B------:R-:W-:Y:S01]  /*12230*/  HMMA.16816.F32 R8, R48.reuse, R60, R8 ;  /* 0x0000003c3008723c */ /* 0x040fe20000001808 */
[----:B----4-:R-:W-:Y:S06]  /*12240*/  FADD.FTZ R82, R167, R82 ;  /* 0x00000052a7527221 */ /* 0x010fec0000010000 */
[--C-:B------:R-:W-:Y:S01]  /*12250*/  FFMA.FTZ R60, R130, c[0x0][0x23c], -R198.reuse ;  /* 0x00008f00823c7a23 */ /* 0x100fe200000108c6 */
[-C--:B------:R-:W-:Y:S01]  /*12260*/  HMMA.16816.F32 R12, R48, R62.reuse, R12 ;  /* 0x0000003e300c723c */ /* 0x080fe2000000180c */
[----:B------:R-:W4:Y:S03]  /*12270*/  MUFU.EX2 R247, R247 ;  /* 0x000000f700f77308 */ /* 0x000f260000000800 */
[----:B------:R-:W-:Y:S01]  /*12280*/  FFMA.FTZ R198, R131, c[0x0][0x23c], -R198 ;  /* 0x00008f0083c67a23 */ /* 0x000fe200000108c6 */
[C---:B-1----:R-:W-:Y:S01]  /*12290*/  F2FP.PACK_AB R40, R248.reuse, R167 ;  /* 0x000000a7f828723e */ /* 0x042fe200000000ff */
[----:B------:R-:W-:Y:S02]  /*122a0*/  FADD.FTZ R82, R248, R82 ;  /* 0x00000052f8527221 */ /* 0x000fe40000010000 */
[C---:B------:R-:W-:Y:S01]  /*122b0*/  HMMA.16816.F32 R16, R44.reuse, R62, R16 ;  /* 0x0000003e2c10723c */ /* 0x040fe20000001810 */
[----:B------:R-:W-:Y:S02]  /*122c0*/  IMAD.MOV.U32 R167, RZ, RZ, R36 ;  /* 0x000000ffffa77224 */ /* 0x000fe400078e0024 */
[----:B------:R-:W1:Y:S01]  /*122d0*/  MUFU.EX2 R245, R245 ;  /* 0x000000f500f57308 */ /* 0x000e620000000800 */
[----:B--2---:R-:W-:Y:S04]  /*122e0*/  FADD.FTZ R80, R249, R80 ;  /* 0x00000050f9507221 */ /* 0x004fe80000010000 */
[-C--:B---3--:R-:W-:Y:S05]  /*122f0*/  HMMA.16816.F32 R20, R44, R52.reuse, R20 ;  /* 0x000000342c14723c */ /* 0x088fea0000001814 */
[----:B------:R-:W2:Y:S03]  /*12300*/  MUFU.EX2 R244, R244 ;  /* 0x000000f400f47308 */ /* 0x000ea60000000800 */
[C---:B------:R-:W-:Y:S01]  /*12310*/  HMMA.16816.F32 R24, R48.reuse, R52, R24 ;  /* 0x000000343018723c */ /* 0x040fe20000001818 */
[C---:B----4-:R-:W-:Y:S03]  /*12320*/  F2FP.PACK_AB R41, R247.reuse, R249 ;  /* 0x000000f9f729723e */ /* 0x050fe600000000ff */
[----:B------:R-:W-:Y:S03]  /*12330*/  FADD.FTZ R80, R247, R80 ;  /* 0x00000050f7507221 */ /* 0x000fe60000010000 */
[----:B------:R-:W3:Y:S01]  /*12340*/  MUFU.EX2 R242, R242 ;  /* 0x000000f200f27308 */ /* 0x000ee20000000800 */
[-C--:B------:R-:W-:Y:S01]  /*12350*/  HMMA.16816.F32 R28, R48, R54.reuse, R28 ;  /* 0x00000036301c723c */ /* 0x080fe2000000181c */
[----:B------:R-:W4:Y:S03]  /*12360*/  LDSM.16.MT88.4 R48, [R211+0x5800] ;  /* 0x00580000d330783b */ /* 0x000f260000004200 */
[----:B-1----:R-:W-:Y:S04]  /*12370*/  FADD.FTZ R82, R245, R82 ;  /* 0x00000052f5527221 */ /* 0x002fe80000010000 */
[----:B------:R-:W-:Y:S01]  /*12380*/  HMMA.16816.F32 R32, R44, R54, R32 ;  /* 0x000000362c20723c */ /* 0x000fe20000001820 */
[----:B------:R-:W1:Y:S03]  /*12390*/  MUFU.EX2 R240, R240 ;  /* 0x000000f000f07308 */ /* 0x000e660000000800 */
[----:B--2---:R-:W-:Y:S07]  /*123a0*/  FADD.FTZ R82, R244, R82 ;  /* 0x00000052f4527221 */ /* 0x004fee0000010000 */
[----:B------:R2:W2:Y:S01]  /*123b0*/  MUFU.EX2 R132, R43 ;  /* 0x0000002b00847308 */ /* 0x0004a20000000800 */
[----:B---3--:R-:W-:Y:S09]  /*123c0*/  FADD.FTZ R80, R242, R80 ;  /* 0x00000050f2507221 */ /* 0x008ff20000010000 */
[----:B------:R3:W3:Y:S01]  /*123d0*/  MUFU.EX2 R133, R42 ;  /* 0x0000002a00857308 */ /* 0x0006e20000000800 */
[C---:B-1----:R-:W-:Y:S09]  /*123e0*/  FADD.FTZ R80, R240.reuse, R80 ;  /* 0x00000050f0507221 */ /* 0x042ff20000010000 */
[----:B------:R-:W1:Y:S01]  /*123f0*/  MUFU.EX2 R252, R252 ;  /* 0x000000fc00fc7308 */ /* 0x000e620000000800 */
[----:B--2---:R-:W-:Y:S01]  /*12400*/  F2FP.PACK_AB R43, R240, R242 ;  /* 0x000000f2f02b723e */ /* 0x004fe200000000ff */
[----:B------:R-:W-:Y:S04]  /*12410*/  IMAD.MOV.U32 R129, RZ, RZ, R132 ;  /* 0x000000ffff817224 */ /* 0x000fe800078e0084 */
[----:B------:R-:W-:Y:S04]  /*12420*/  FADD.FTZ R80, R129, R80 ;  /* 0x0000005081507221 */ /* 0x000fe80000010000 */
[----:B------:R-:W2:Y:S01]  /*12430*/  MUFU.EX2 R251, R251 ;  /* 0x000000fb00fb7308 */ /* 0x000ea20000000800 */
[----:B---3--:R-:W-:Y:S01]  /*12440*/  F2FP.PACK_AB R42, R244, R245 ;  /* 0x000000f5f42a723e */ /* 0x008fe200000000ff */
[----:B------:R-:W-:Y:S04]  /*12450*/  IMAD.MOV.U32 R61, RZ, RZ, R133 ;  /* 0x000000ffff3d7224 */ /* 0x000fe800078e0085 */
[C---:B------:R-:W-:Y:S04]  /*12460*/  FADD.FTZ R80, R61.reuse, R80 ;  /* 0x000000503d507221 */ /* 0x040fe80000010000 */
[----:B------:R-:W3:Y:S01]  /*12470*/  MUFU.EX2 R250, R250 ;  /* 0x000000fa00fa7308 */ /* 0x000ee20000000800 */
[-C--:B-----5:R-:W-:Y:S01]  /*12480*/  HMMA.16816.F32 R4, R40, R56.reuse, R4 ;  /* 0x000000382804723c */ /* 0x0a0fe20000001804 */
[----:B------:R-:W-:Y:S01]  /*12490*/  F2FP.PACK_AB R133, R61, R129 ;  /* 0x000000813d85723e */ /* 0x000fe200000000ff */
[----:B-1----:R-:W-:Y:S07]  /*124a0*/  FADD.FTZ R78, R252, R78 ;  /* 0x0000004efc4e7221 */ /* 0x002fee0000010000 */
[----:B------:R-:W1:Y:S03]  /*124b0*/  MUFU.EX2 R246, R246 ;  /* 0x000000f600f67308 */ /* 0x000e660000000800 */
[C---:B--2---:R-:W-:Y:S01]  /*124c0*/  F2FP.PACK_AB R44, R251.reuse, R252 ;  /* 0x000000fcfb2c723e */ /* 0x044fe200000000ff */
[----:B------:R-:W-:Y:S06]  /*124d0*/  FADD.FTZ R78, R251, R78 ;  /* 0x0000004efb4e7221 */ /* 0x000fec0000010000 */
[----:B------:R-:W2:Y:S01]  /*124e0*/  MUFU.EX2 R243, R243 ;  /* 0x000000f300f37308 */ /* 0x000ea20000000800 */
[----:B---3--:R-:W-:Y:S09]  /*124f0*/  FADD.FTZ R78, R250, R78 ;  /* 0x0000004efa4e7221 */ /* 0x008ff20000010000 */
        /* <DEDUP_REMOVED lines=14> */
[C---:B------:R-:W-:Y:S01]  /*125e0*/  HMMA.16816.F32 R8, R44.reuse, R56, R8 ;  /* 0x000000382c08723c */ /* 0x040fe20000001808 */
[----:B---3--:R-:W-:Y:S07]  /*125f0*/  FADD.FTZ R82, R174, R82 ;  /* 0x00000052ae527221 */ /* 0x008fee0000010000 */
[-C--:B------:R-:W-:Y:S01]  /*12600*/  HMMA.16816.F32 R12, R44, R58.reuse, R12 ;  /* 0x0000003a2c0c723c */ /* 0x080fe2000000180c */
[----:B------:R-:W3:Y:S03]  /*12610*/  MUFU.EX2 R199, R199 ;  /* 0x000000c700c77308 */ /* 0x000ee60000000800 */
[C---:B-1----:R-:W-:Y:S01]  /*12620*/  F2FP.PACK_AB R132, R168.reuse, R174 ;  /* 0x000000aea884723e */ /* 0x042fe200000000ff */
[----:B------:R-:W-:Y:S03]  /*12630*/  FADD.FTZ R82, R168, R82 ;  /* 0x00000052a8527221 */ /* 0x000fe60000010000 */
[C---:B------:R-:W-:Y:S03]  /*12640*/  HMMA.16816.F32 R16, R40.reuse, R58, R16 ;  /* 0x0000003a2810723c */ /* 0x040fe60000001810 */
[----:B------:R-:W1:Y:S01]  /*12650*/  MUFU.EX2 R60, R60 ;  /* 0x0000003c003c7308 */ /* 0x000e620000000800 */
[----:B--2---:R-:W-:Y:S04]  /*12660*/  FADD.FTZ R82, R128, R82 ;  /* 0x0000005280527221 */ /* 0x004fe80000010000 */
[-C--:B----4-:R-:W-:Y:S05]  /*12670*/  HMMA.16816.F32 R20, R40, R48.reuse, R20 ;  /* 0x000000302814723c */ /* 0x090fea0000001814 */
[----:B------:R-:W2:Y:S03]  /*12680*/  MUFU.EX2 R198, R198 ;  /* 0x000000c600c67308 */ /* 0x000ea60000000800 */
[C---:B------:R-:W-:Y:S01]  /*12690*/  HMMA.16816.F32 R24, R44.reuse, R48, R24 ;  /* 0x000000302c18723c */ /* 0x040fe20000001818 */
[C---:B---3--:R-:W-:Y:S03]  /*126a0*/  F2FP.PACK_AB R134, R199.reuse, R128 ;  /* 0x00000080c786723e */ /* 0x048fe600000000ff */
[----:B------:R-:W-:Y:S03]  /*126b0*/  FADD.FTZ R239, R199, R82 ;  /* 0x00000052c7ef7221 */ /* 0x000fe60000010000 */
[----:B------:R-:W3:Y:S01]  /*126c0*/  MUFU.EX2 R37, R184 ;  /* 0x000000b800257308 */ /* 0x000ee20000000800 */
[-C--:B------:R-:W-:Y:S01]  /*126d0*/  HMMA.16816.F32 R28, R44, R50.reuse, R28 ;  /* 0x000000322c1c723c */ /* 0x080fe2000000181c */
[----:B-1----:R-:W-:Y:S07]  /*126e0*/  FADD.FTZ R80, R60, R80 ;  /* 0x000000503c507221 */ /* 0x002fee0000010000 */
[----:B------:R-:W-:Y:S01]  /*126f0*/  HMMA.16816.F32 R32, R40, R50, R32 ;  /* 0x000000322820723c */ /* 0x000fe20000001820 */
[----:B------:R-:W1:Y:S01]  /*12700*/  MUFU.EX2 R38, R186 ;  /* 0x000000ba00267308 */ /* 0x000e620000000800 */
[----:B------:R-:W4:Y:S02]  /*12710*/  LDSM.16.MT88.4 R40, [R211+0x5c00] ;  /* 0x005c0000d328783b */ /* 0x000f240000004200 */
[C---:B--2---:R-:W-:Y:S01]  /*12720*/  F2FP.PACK_AB R135, R198.reuse, R60 ;  /* 0x0000003cc687723e */ /* 0x044fe200000000ff */
[----:B------:R-:W-:Y:S06]  /*12730*/  FADD.FTZ R238, R198, R80 ;  /* 0x00000050c6ee7221 */ /* 0x000fec0000010000 */
[----:B------:R-:W2:Y:S01]  /*12740*/  MUFU.EX2 R39, R190 ;  /* 0x000000be00277308 */ /* 0x000ea20000000800 */
[-C--:B------:R-:W-:Y:S01]  /*12750*/  HMMA.16816.F32 R160, R132, R148.reuse, R4 ;  /* 0x0000009484a0723c */ /* 0x080fe20000001804 */
[----:B---3--:R-:W-:Y:S08]  /*12760*/  FADD.FTZ R78, R37, R78 ;  /* 0x0000004e254e7221 */ /* 0x008ff00000010000 */
[----:B------:R-:W3:Y:S03]  /*12770*/  MUFU.EX2 R201, R201 ;  /* 0x000000c900c97308 */ /* 0x000ee60000000800 */
[C---:B-1----:R-:W-:Y:S01]  /*12780*/  F2FP.PACK_AB R136, R38.reuse, R37 ;  /* 0x000000252688723e */ /* 0x042fe200000000ff */
[----:B------:R-:W-:Y:S06]  /*12790*/  FADD.FTZ R78, R38, R78 ;  /* 0x0000004e264e7221 */ /* 0x000fec0000010000 */
        /* <DEDUP_REMOVED lines=9> */
[----:B------:R-:W-:Y:S04]  /*12830*/  FADD.FTZ R126, R192, R126 ;  /* 0x0000007ec07e7221 */ /* 0x000fe80000010000 */
[----:B---3--:R-:W-:Y:S01]  /*12840*/  FADD.FTZ R126, R195, R126 ;  /* 0x0000007ec37e7221 */ /* 0x008fe20000010000 */
        /* <DEDUP_REMOVED lines=10> */
.L_x_214:
[----:B------:R-:W1:Y:S01]  /*128f0*/  SHFL.BFLY PT, R5, R239, 0x2, 0x1f ;  /* 0x0c401f00ef057f89 */ /* 0x000e6200000e0000 */
[----:B------:R-:W-:Y:S01]  /*12900*/  IMAD.MOV.U32 R10, RZ, RZ, 0x3f800000 ;  /* 0x3f800000ff0a7424 */ /* 0x000fe200078e00ff */
[----:B------:R-:W-:Y:S01]  /*12910*/  MOV R9, 0x3f800000 ;  /* 0x3f80000000097802 */ /* 0x000fe20000000f00 */
[----:B------:R-:W-:Y:S01]  /*12920*/  IMAD.MOV.U32 R12, RZ, RZ, 0x3f800000 ;  /* 0x3f800000ff0c7424 */ /* 0x000fe200078e00ff */
[----:B------:R-:W2:Y:S01]  /*12930*/  SHFL.BFLY PT, R7, R238, 0x2, 0x1f ;  /* 0x0c401f00ee077f89 */ /* 0x000ea200000e0000 */
[----:B------:R-:W-:Y:S01]  /*12940*/  MOV R11, 0x3f800000 ;  /* 0x3f800000000b7802 */ /* 0x000fe20000000f00 */
[----:B------:R-:W3:Y:S01]  /*12950*/  S2UR UR6, SR_CTAID.Y ;  /* 0x00000000000679c3 */ /* 0x000ee20000002600 */
[----:B------:R-:W-:Y:S01]  /*12960*/  UISETP.NE.AND UP4, UPT, UR12, -0x1, UPT ;  /* 0xffffffff0c00788c */ /* 0x000fe2000bf85270 */
[----:B------:R-:W4:Y:S01]  /*12970*/  SHFL.BFLY PT, R4, R237, 0x2, 0x1f ;  /* 0x0c401f00ed047f89 */ /* 0x000f2200000e0000 */
[----:B------:R-:W-:Y:S01]  /*12980*/  ULDC.64 UR4, c[0x0][0x1e8] ;  /* 0x00007a0000047ab9 */ /* 0x000fe20000000a00 */
[----:B------:R-:W-:Y:S01]  /*12990*/  BSSY B0, `(.L_x_218) ;  /* 0x00000dc000007945 */ /* 0x000fe20003800000 */
[----:B------:R-:W-:-:S02]  /*129a0*/  ULDC.U8 UR9, c[0x0][0x329] ;  /* 0x0000ca4000097ab9 */ /* 0x000fc40000000000 */
[----:B------:R-:W-:Y:S01]  /*129b0*/  UISETP.NE.AND UP1, UPT, UR9, URZ, UPT ;  /* 0x0000003f0900728c */ /* 0x000fe2000bf25270 */
[----:B------:R-:W5:Y:S01]  /*129c0*/  S2UR UR11, SR_CTAID.Z ;  /* 0x00000000000b79c3 */ /* 0x000f620000002700 */
[----:B------:R-:W-:Y:S02]  /*129d0*/  ULDC UR8, c[0x0][0x214] ;  /* 0x0000850000087ab9 */ /* 0x000fe40000000800 */
[----:B------:R-:W-:Y:S02]  /*129e0*/  UMOV UR24, URZ ;  /* 0x0000003f00187c82 */ /* 0x000fe40008000000 */
[----:B------:R-:W-:Y:S02]  /*129f0*/  @UP4 UIMAD.WIDE.U32 UR18, UR12, UR4, URZ ;  /* 0x000000040c1242a5 */ /* 0x000fe4000f8e003f */
[----:B------:R-:W-:Y:S02]  /*12a00*/  UMOV UR25, URZ ;  /* 0x0000003f00197c82 */ /* 0x000fe40008000000 */
[----:B------:R-:W-:Y:S01]  /*12a10*/  @UP4 UIMAD UR7, UR12, UR5, UR19 ;  /* 0x000000050c0742a4 */ /* 0x000fe2000f8e0213 */
[----:B-1----:R-:W-:Y:S01]  /*12a20*/  FADD.FTZ R239, R5, R239 ;  /* 0x000000ef05ef7221 */ /* 0x002fe20000010000 */
[----:B------:R-:W-:Y:S01]  /*12a30*/  @UP1 UMOV UR20, 0x1 ;  /* 0x0000000100141882 */ /* 0x000fe20000000000 */
[----:B------:R-:W1:Y:S01]  /*12a40*/  SHFL.BFLY PT, R5, R236, 0x2, 0x1f ;  /* 0x0c401f00ec057f89 */ /* 0x000e6200000e0000 */
[----:B------:R-:W-:Y:S01]  /*12a50*/  ULDC.64 UR4, c[0x0][0x1e0] ;  /* 0x0000780000047ab9 */ /* 0x000fe20000000a00 */
[----:B--2---:R-:W-:Y:S01]  /*12a60*/  FADD.FTZ R238, R7, R238 ;  /* 0x000000ee07ee7221 */ /* 0x004fe20000010000 */
[----:B------:R-:W-:Y:S01]  /*12a70*/  @UP1 ULDC UR19, c[0x0][0x210] ;  /* 0x0000840000131ab9 */ /* 0x000fe20000000800 */
[----:B------:R-:W2:Y:S01]  /*12a80*/  SHFL.BFLY PT, R6, R239, 0x1, 0x1f ;  /* 0x0c201f00ef067f89 */ /* 0x000ea200000e0000 */
[----:B---3--:R-:W-:Y:S01]  /*12a90*/  @!UP4 USHF.R.S32.HI UR15, URZ, 0x1f, UR6 ;  /* 0x0000001f3f0fc899 */ /* 0x008fe20008011406 */
[----:B----4-:R-:W-:Y:S01]  /*12aa0*/  FADD.FTZ R237, R4, R237 ;  /* 0x000000ed04ed7221 */ /* 0x010fe20000010000 */
[----:B------:R-:W-:Y:S01]  /*12ab0*/  @!UP4 UIMAD.WIDE.U32 UR22, UR6, UR4, URZ ;  /* 0x000000040616c2a5 */ /* 0x000fe2000f8e003f */
[----:B------:R-:W3:Y:S01]  /*12ac0*/  SHFL.BFLY PT, R7, R238, 0x1, 0x1f ;  /* 0x0c201f00ee077f89 */ /* 0x000ee200000e0000 */
[----:B------:R-:W-:-:S02]  /*12ad0*/  @!UP4 UIMAD UR15, UR15, UR4, URZ ;  /* 0x000000040f0fc2a4 */ /* 0x000fc4000f8e023f */
[----:B------:R-:W-:Y:S01]  /*12ae0*/  @UP1 UIMAD UR19, UR19, UR8, URZ ;  /* 0x00000008131312a4 */ /* 0x000fe2000f8e023f */
[----:B------:R-:W4:Y:S01]  /*12af0*/  SHFL.BFLY PT, R4, R237, 0x1, 0x1f ;  /* 0x0c201f00ed047f89 */ /* 0x000f2200000e0000 */
[----:B------:R-:W-:Y:S02]  /*12b00*/  ULDC.U8 UR4, c[0x0][0x328] ;  /* 0x0000ca0000047ab9 */ /* 0x000fe40000000000 */
[----:B------:R-:W-:Y:S02]  /*12b10*/  UISETP.NE.AND UP3, UPT, UR4, URZ, UPT ;  /* 0x0000003f0400728c */ /* 0x000fe4000bf65270 */
[----:B------:R-:W-:Y:S02]  /*12b20*/  @!UP4 UIMAD UR15, UR6, UR5, UR15 ;  /* 0x00000005060fc2a4 */ /* 0x000fe4000f8e020f */
[----:B------:R-:W-:Y:S01]  /*12b30*/  UISETP.NE.OR UP2, UPT, UR9, URZ, !UP3 ;  /* 0x0000003f0900728c */ /* 0x000fe2000df45670 */
[----:B------:R-:W5:Y:S01]  /*12b40*/  S2UR UR9, SR_CTAID.X ;  /* 0x00000000000979c3 */ /* 0x000f620000002500 */
[----:B------:R-:W-:-:S02]  /*12b50*/  ULDC UR5, c[0x0][0x234] ;  /* 0x00008d0000057ab9 */ /* 0x000fc40000000800 */
[----:B------:R-:W-:Y:S01]  /*12b60*/  UISETP.NE.OR UP0, UPT, UR12, -0x1, UP2 ;  /* 0xffffffff0c00788c */ /* 0x000fe20009705670 */
[----:B-1----:R-:W-:Y:S01]  /*12b70*/  FADD.FTZ R5, R5, R236 ;  /* 0x000000ec05057221 */ /* 0x002fe20000010000 */
[----:B------:R-:W-:Y:S02]  /*12b80*/  @!UP1 USEL UR19, UR8, UR5, !UP3 ;  /* 0x0000000508139287 */ /* 0x000fe4000d800000 */
[----:B------:R-:W-:Y:S01]  /*12b90*/  ULDC UR4, c[0x0][0x1c0] ;  /* 0x0000700000047ab9 */ /* 0x000fe20000000800 */
[----:B--2---:R-:W-:Y:S01]  /*12ba0*/  FADD.FTZ R6, R239, R6 ;  /* 0x00000006ef067221 */ /* 0x004fe20000010000 */
[----:B------:R-:W1:Y:S01]  /*12bb0*/  SHFL.BFLY PT, R8, R5, 0x1, 0x1f ;  /* 0x0c201f0005087f89 */ /* 0x000e6200000e0000 */
[----:B------:R-:W-:Y:S01]  /*12bc0*/  @!UP1 UIMAD UR20, UR19, UR4, URZ ;  /* 0x00000004131492a4 */ /* 0x000fe2000f8e023f */
[----:B---3--:R-:W-:Y:S02]  /*12bd0*/  FADD.FTZ R7, R238, R7 ;  /* 0x00000007ee077221 */ /* 0x008fe40000010000 */
[----:B------:R-:W-:Y:S01]  /*12be0*/  FSETP.NE.FTZ.AND P4, PT, R6, RZ, PT ;  /* 0x000000ff0600720b */ /* 0x000fe20003f95000 */
[----:B------:R-:W-:Y:S01]  /*12bf0*/  @UP1 ULDC UR21, c[0x0][0x210] ;  /* 0x0000840000151ab9 */ /* 0x000fe20000000800 */
[----:B----4-:R-:W-:Y:S01]  /*12c00*/  FADD.FTZ R4, R237, R4 ;  /* 0x00000004ed047221 */ /* 0x010fe20000010000 */
[----:B------:R-:W-:Y:S01]  /*12c10*/  FSETP.NE.FTZ.AND P3, PT, R7, RZ, PT ;  /* 0x000000ff0700720b */ /* 0x000fe20003f75000 */
[----:B------:R-:W-:-:S02]  /*12c20*/  UIMAD UR5, UR6, UR20, URZ ;  /* 0x00000014060572a4 */ /* 0x000fc4000f8e023f */
[----:B------:R-:W-:Y:S01]  /*12c30*/  @!UP1 UMOV UR21, 0x1 ;  /* 0x0000000100159882 */ /* 0x000fe20000000000 */
[----:B------:R-:W-:Y:S01]  /*12c40*/  FSETP.NE.FTZ.AND P2, PT, R4, RZ, PT ;  /* 0x000000ff0400720b */ /* 0x000fe20003f55000 */
[----:B------:R-:W-:Y:S02]  /*12c50*/  @!UP0 UIMAD UR12, UR6, UR8, URZ ;  /* 0x00000008060c82a4 */ /* 0x000fe4000f8e023f */
[----:B-----5:R-:W-:-:S03]  /*12c60*/  UIMAD UR4, UR9, UR21, URZ ;  /* 0x00000015090472a4 */ /* 0x020fc6000f8e023f */
[----:B------:R-:W2:Y:S01]  /*12c70*/  @P4 MUFU.RCP R9, R6 ;  /* 0x0000000600094308 */ /* 0x000ea20000001000 */
[----:B------:R-:W-:Y:S02]  /*12c80*/  USEL UR5, UR5, URZ, UP2 ;  /* 0x0000003f05057287 */ /* 0x000fe40009000000 */
[----:B------:R-:W-:Y:S02]  /*12c90*/  USHF.L.U32 UR4, UR4, 0x7, URZ ;  /* 0x0000000704047899 */ /* 0x000fe4000800063f */
[----:B------:R-:W-:Y:S01]  /*12ca0*/  UIMAD UR19, UR11, UR19, UR5 ;  /* 0x000000130b1372a4 */ /* 0x000fe2000f8e0205 */
[----:B-1----:R-:W-:Y:S02]  /*12cb0*/  FADD.FTZ R8, R5, R8 ;  /* 0x0000000805087221 */ /* 0x002fe40000010000 */
[----:B------:R-:W1:Y:S01]  /*12cc0*/  @P3 MUFU.RCP R10, R7 ;  /* 0x00000007000a3308 */ /* 0x000e620000001000 */
[----:B------:R-:W3:Y:S01]  /*12cd0*/  S2R R5, SR_TID.X ;  /* 0x0000000000057919 */ /* 0x000ee20000002100 */
[----:B------:R-:W-:Y:S01]  /*12ce0*/  @!UP2 UMOV UR24, UR12 ;  /* 0x0000000c0018ac82 */ /* 0x000fe20008000000 */
[----:B------:R-:W-:Y:S01]  /*12cf0*/  FSETP.NE.FTZ.AND P1, PT, R8, RZ, PT ;  /* 0x000000ff0800720b */ /* 0x000fe20003f35000 */
[----:B------:R-:W-:-:S02]  /*12d00*/  USHF.R.S32.HI UR5, URZ, 0x1f, UR4 ;  /* 0x0000001f3f057899 */ /* 0x000fc40008011404 */
[----:B------:R-:W-:Y:S01]  /*12d10*/  @!UP2 USHF.R.S32.HI UR25, URZ, 0x1f, UR12 ;  /* 0x0000001f3f19a899 */ /* 0x000fe2000801140c */
[C---:B--2---:R-:W-:Y:S01]  /*12d20*/  FMUL.FTZ R160, R9.reuse, R160 ;  /* 0x000000a009a07220 */ /* 0x044fe20000410000 */
[----:B------:R-:W2:Y:S01]  /*12d30*/  @P2 MUFU.RCP R11, R4 ;  /* 0x00000004000b2308 */ /* 0x000ea20000001000 */
[C---:B------:R-:W-:Y:S01]  /*12d40*/  FMUL.FTZ R161, R9.reuse, R161 ;  /* 0x000000a109a17220 */ /* 0x040fe20000410000 */
[----:B------:R-:W-:Y:S01]  /*12d50*/  USHF.R.S32.HI UR6, URZ, 0x1f, UR19 ;  /* 0x0000001f3f067899 */ /* 0x000fe20008011413 */
[C---:B------:R-:W-:Y:S01]  /*12d60*/  FMUL.FTZ R148, R9.reuse, R148 ;  /* 0x0000009409947220 */ /* 0x040fe20000410000 */
[----:B------:R-:W-:Y:S01]  /*12d70*/  UIADD3 UR4, UP1, UP0, UR4, UR24, UR19 ;  /* 0x0000001804047290 */ /* 0x000fe2000f83e013 */
[----:B------:R-:W-:Y:S01]  /*12d80*/  FMUL.FTZ R149, R9, R149 ;  /* 0x0000009509957220 */ /* 0x000fe20000410000 */
[----:B------:R-:W-:Y:S01]  /*12d90*/  F2FP.PACK_AB R160, R161, R160 ;  /* 0x000000a0a1a0723e */ /* 0x000fe200000000ff */
[C---:B-1----:R-:W-:Y:S01]  /*12da0*/  FMUL.FTZ R162, R10.reuse, R162 ;  /* 0x000000a20aa27220 */ /* 0x042fe20000410000 */
[----:B------:R-:W1:Y:S01]  /*12db0*/  @P1 MUFU.RCP R12, R8 ;  /* 0x00000008000c1308 */ /* 0x000e620000001000 */
[C---:B------:R-:W-:Y:S01]  /*12dc0*/  FMUL.FTZ R163, R10.reuse, R163 ;  /* 0x000000a30aa37220 */ /* 0x040fe20000410000 */
[----:B------:R-:W-:Y:S01]  /*12dd0*/  F2FP.PACK_AB R148, R149, R148 ;  /* 0x000000949594723e */ /* 0x000fe200000000ff */
[C---:B------:R-:W-:Y:S01]  /*12de0*/  FMUL.FTZ R150, R10.reuse, R150 ;  /* 0x000000960a967220 */ /* 0x040fe20000410000 */
[----:B------:R-:W-:Y:S01]  /*12df0*/  @!UP4 UIADD3 UR7, UR23, UR15, URZ ;  /* 0x0000000f1707c290 */ /* 0x000fe2000fffe03f */
[C---:B------:R-:W-:Y:S01]  /*12e00*/  FMUL.FTZ R151, R10.reuse, R151 ;  /* 0x000000970a977220 */ /* 0x040fe20000410000 */
[----:B------:R-:W-:Y:S01]  /*12e10*/  F2FP.PACK_AB R162, R163, R162 ;  /* 0x000000a2a3a2723e */ /* 0x000fe200000000ff */
[C---:B------:R-:W-:Y:S01]  /*12e20*/  FMUL.FTZ R146, R10.reuse, R146 ;  /* 0x000000920a927220 */ /* 0x040fe20000410000 */
[----:B------:R-:W4:Y:S01]  /*12e30*/  @P4 MUFU.LG2 R6, R6 ;  /* 0x0000000600064308 */ /* 0x000f220000000c00 */
[C---:B------:R-:W-:Y:S01]  /*12e40*/  FMUL.FTZ R147, R10.reuse, R147 ;  /* 0x000000930a937220 */ /* 0x040fe20000410000 */
[----:B------:R-:W-:Y:S01]  /*12e50*/  F2FP.PACK_AB R150, R151, R150 ;  /* 0x000000969796723e */ /* 0x000fe200000000ff */
[C---:B------:R-:W-:Y:S01]  /*12e60*/  FMUL.FTZ R134, R10.reuse, R134 ;  /* 0x000000860a867220 */ /* 0x040fe20000410000 */
[----:B------:R-:W-:Y:S01]  /*12e70*/  UIADD3.X UR5, UR5, UR25, UR6, UP1, UP0 ;  /* 0x0000001905057290 */ /* 0x000fe20008fe0406 */
[----:B------:R-:W-:Y:S01]  /*12e80*/  FMUL.FTZ R135, R10, R135 ;  /* 0x000000870a877220 */ /* 0x000fe20000410000 */
[----:B---3--:R-:W-:Y:S01]  /*12e90*/  SHF.R.S32.HI R10, RZ, 0x1f, R5 ;  /* 0x0000001fff0a7819 */ /* 0x008fe20000011405 */
[----:B------:R-:W-:Y:S01]  /*12ea0*/  FMUL.FTZ R144, R9, R144 ;  /* 0x0000009009907220 */ /* 0x000fe20000410000 */
[----:B------:R-:W-:Y:S01]  /*12eb0*/  F2FP.PACK_AB R146, R147, R146 ;  /* 0x000000929392723e */ /* 0x000fe200000000ff */
[C---:B------:R-:W-:Y:S01]  /*12ec0*/  FMUL.FTZ R145, R9.reuse, R145 ;  /* 0x0000009109917220 */ /* 0x040fe20000410000 */
[CC--:B------:R-:W-:Y:S01]  /*12ed0*/  LEA.HI R13, R10.reuse, R5.reuse, RZ, 0x2 ;  /* 0x000000050a0d7211 */ /* 0x0c0fe200078f10ff */
[C---:B------:R-:W-:Y:S01]  /*12ee0*/  FMUL.FTZ R132, R9.reuse, R132 ;  /* 0x0000008409847220 */ /* 0x040fe20000410000 */
[----:B------:R-:W-:Y:S01]  /*12ef0*/  LEA.HI R10, R10, R5, RZ, 0x5 ;  /* 0x000000050a0a7211 */ /* 0x000fe200078f28ff */
[----:B------:R-:W-:Y:S01]  /*12f00*/  FMUL.FTZ R9, R9, R133 ;  /* 0x0000008509097220 */ /* 0x000fe20000410000 */
[----:B------:R-:W-:Y:S01]  /*12f10*/  SHF.R.S32.HI R14, RZ, 0x2, R13 ;  /* 0x00000002ff0e7819 */ /* 0x000fe2000001140d */
[----:B--2---:R-:W-:Y:S01]  /*12f20*/  FMUL.FTZ R156, R11, R156 ;  /* 0x0000009c0b9c7220 */ /* 0x004fe20000410000 */
[----:B------:R-:W-:Y:S01]  /*12f30*/  LOP3.LUT R13, R13, 0xfffffffc, RZ, 0xc0, !PT ;  /* 0xfffffffc0d0d7812 */ /* 0x000fe200078ec0ff */
[----:B------:R-:W-:Y:S01]  /*12f40*/  FMUL.FTZ R157, R11, R157 ;  /* 0x0000009d0b9d7220 */ /* 0x000fe20000410000 */
[----:B------:R-:W-:Y:S01]  /*12f50*/  SHF.R.S32.HI R15, RZ, 0x1f, R14 ;  /* 0x0000001fff0f7819 */ /* 0x000fe2000001140e */
[C---:B-1----:R-:W-:Y:S01]  /*12f60*/  FMUL.FTZ R159, R12.reuse, R159 ;  /* 0x0000009f0c9f7220 */ /* 0x042fe20000410000 */
[----:B------:R-:W-:Y:S01]  /*12f70*/  F2FP.PACK_AB R132, R9, R132 ;  /* 0x000000840984723e */ /* 0x000fe200000000ff */
[----:B------:R-:W-:Y:S01]  /*12f80*/  IMAD.IADD R13, R5, 0x1, -R13 ;  /* 0x00000001050d7824 */ /* 0x000fe200078e0a0d */
[----:B------:R-:W-:Y:S01]  /*12f90*/  LEA.HI R15, R15, R14, RZ, 0x3 ;  /* 0x0000000e0f0f7211 */ /* 0x000fe200078f18ff */
[----:B------:R-:W-:Y:S01]  /*12fa0*/  FMUL.FTZ R158, R12, R158 ;  /* 0x0000009e0c9e7220 */ /* 0x000fe20000410000 */
[----:B------:R-:W-:Y:S01]  /*12fb0*/  SHF.R.S32.HI R9, RZ, 0x5, R10 ;  /* 0x00000005ff097819 */ /* 0x000fe2000001140a */
[----:B------:R-:W-:Y:S01]  /*12fc0*/  FMUL.FTZ R152, R11, R152 ;  /* 0x000000980b987220 */ /* 0x000fe20000410000 */
[----:B------:R-:W-:Y:S01]  /*12fd0*/  LOP3.LUT R15, R15, 0xfffffff8, RZ, 0xc0, !PT ;  /* 0xfffffff80f0f7812 */ /* 0x000fe200078ec0ff */
[----:B------:R-:W-:Y:S01]  /*12fe0*/  FMUL.FTZ R153, R11, R153 ;  /* 0x000000990b997220 */ /* 0x000fe20000410000 */
[----:B------:R-:W-:Y:S01]  /*12ff0*/  F2FP.PACK_AB R156, R157, R156 ;  /* 0x0000009c9d9c723e */ /* 0x000fe200000000ff */
[----:B------:R-:W-:Y:S01]  /*13000*/  IMAD R13, R9, 0x100, R13 ;  /* 0x00000100090d7824 */ /* 0x000fe200078e020d */
[----:B------:R-:W-:Y:S01]  /*13010*/  IADD3 R15, R14, -R15, RZ ;  /* 0x8000000f0e0f7210 */ /* 0x000fe20007ffe0ff */
[C---:B------:R-:W-:Y:S01]  /*13020*/  FMUL.FTZ R155, R12.reuse, R155 ;  /* 0x0000009b0c9b7220 */ /* 0x040fe20000410000 */
[----:B------:R-:W-:Y:S01]  /*13030*/  F2FP.PACK_AB R158, R159, R158 ;  /* 0x0000009e9f9e723e */ /* 0x000fe200000000ff */
[----:B------:R-:W-:Y:S01]  /*13040*/  FMUL.FTZ R154, R12, R154 ;  /* 0x0000009a0c9a7220 */ /* 0x000fe20000410000 */
[----:B------:R-:W-:Y:S01]  /*13050*/  LEA.HI R16, R15, R15, RZ, 0x1 ;  /* 0x0000000f0f107211 */ /* 0x000fe200078f08ff */
[----:B------:R-:W-:Y:S01]  /*13060*/  FMUL.FTZ R140, R11, R140 ;  /* 0x0000008c0b8c7220 */ /* 0x000fe20000410000 */
[----:B------:R-:W-:Y:S01]  /*13070*/  F2FP.PACK_AB R152, R153, R152 ;  /* 0x000000989998723e */ /* 0x000fe200000000ff */
[C---:B------:R-:W-:Y:S01]  /*13080*/  FMUL.FTZ R141, R11.reuse, R141 ;  /* 0x0000008d0b8d7220 */ /* 0x040fe20000410000 */
[----:B------:R-:W-:Y:S01]  /*13090*/  SHF.R.S32.HI R18, RZ, 0x1, R16 ;  /* 0x00000001ff127819 */ /* 0x000fe20000011410 */
[----:B------:R-:W-:Y:S01]  /*130a0*/  FMUL.FTZ R136, R11, R136 ;  /* 0x000000880b887220 */ /* 0x000fe20000410000 */
[----:B------:R-:W-:Y:S01]  /*130b0*/  LOP3.LUT R16, R16, 0x3fffffe, RZ, 0xc0, !PT ;  /* 0x03fffffe10107812 */ /* 0x000fe200078ec0ff */
[----:B------:R-:W-:Y:S01]  /*130c0*/  FMUL.FTZ R143, R12, R143 ;  /* 0x0000008f0c8f7220 */ /* 0x000fe20000410000 */
[----:B------:R-:W-:Y:S01]  /*130d0*/  SHF.L.U32 R17, R18, 0x6, RZ ;  /* 0x0000000612117819 */ /* 0x000fe200000006ff */
[C---:B------:R-:W-:Y:S01]  /*130e0*/  FMUL.FTZ R142, R12.reuse, R142 ;  /* 0x0000008e0c8e7220 */ /* 0x040fe20000410000 */
[----:B------:R-:W-:Y:S01]  /*130f0*/  IADD3 R16, R15, -R16, RZ ;  /* 0x800000100f107210 */ /* 0x000fe20007ffe0ff */
[----:B------:R-:W-:Y:S01]  /*13100*/  FMUL.FTZ R139, R12, R139 ;  /* 0x0000008b0c8b7220 */ /* 0x000fe20000410000 */
[----:B------:R-:W-:Y:S01]  /*13110*/  LOP3.LUT R15, R18, 0x1, RZ, 0xc0, !PT ;  /* 0x00000001120f7812 */ /* 0x000fe200078ec0ff */
[----:B------:R-:W-:Y:S01]  /*13120*/  FMUL.FTZ R11, R11, R137 ;  /* 0x000000890b0b7220 */ /* 0x000fe20000410000 */
[----:B------:R-:W-:Y:S01]  /*13130*/  LOP3.LUT R17, R17, 0xc0, RZ, 0xc0, !PT ;  /* 0x000000c011117812 */ /* 0x000fe200078ec0ff */
[----:B------:R-:W-:Y:S01]  /*13140*/  FMUL.FTZ R12, R12, R138 ;  /* 0x0000008a0c0c7220 */ /* 0x000fe20000410000 */
[----:B------:R-:W-:Y:S01]  /*13150*/  ISETP.NE.U32.AND P0, PT, R15, 0x1, PT ;  /* 0x000000010f00780c */ /* 0x000fe20003f05070 */
[----:B------:R-:W1:Y:S01]  /*13160*/  @P3 MUFU.LG2 R7, R7 ;  /* 0x0000000700073308 */ /* 0x000e620000000c00 */
[----:B------:R-:W-:Y:S01]  /*13170*/  MOV R15, 0xfffffff0 ;  /* 0xfffffff0000f7802 */ /* 0x000fe20000000f00 */
[----:B----4-:R-:W-:Y:S01]  /*13180*/  @P4 FMUL.FTZ R6, R6, 0.69314718246459960938 ;  /* 0x3f31721806064820 */ /* 0x010fe20000410000 */
[----:B------:R-:W-:Y:S01]  /*13190*/  LEA R13, R16, R13, 0x4 ;  /* 0x0000000d100d7211 */ /* 0x000fe200078e20ff */
[----:B------:R-:W-:Y:S01]  /*131a0*/  @!UP4 UMOV UR18, UR22 ;  /* 0x000000160012cc82 */ /* 0x000fe20008000000 */
[----:B------:R-:W-:-:S02]  /*131b0*/  LEA.HI R17, R17, R17, RZ, 0x1d ;  /* 0x0000001111117211 */ /* 0x000fc400078fe8ff */
[----:B------:R-:W-:Y:S01]  /*131c0*/  SEL R15, R15, 0x10, !P0 ;  /* 0x000000100f0f7807 */ /* 0x000fe20004000000 */
[----:B------:R-:W2:Y:S01]  /*131d0*/  @P2 MUFU.LG2 R4, R4 ;  /* 0x0000000400042308 */ /* 0x000ea20000000c00 */
[----:B------:R-:W-:Y:S01]  /*131e0*/  LOP3.LUT P0, RZ, R18, 0x2, RZ, 0xc0, !PT ;  /* 0x0000000212ff7812 */ /* 0x000fe2000780c0ff */
[----:B------:R-:W-:Y:S01]  /*131f0*/  IMAD.U32 R13, R13, 0x2, R17 ;  /* 0x000000020d0d7824 */ /* 0x000fe200078e0011 */
[----:B------:R-:W-:Y:S02]  /*13200*/  F2FP.PACK_AB R154, R155, R154 ;  /* 0x0000009a9b9a723e */ /* 0x000fe400000000ff */
[----:B------:R-:W-:Y:S02]  /*13210*/  F2FP.PACK_AB R144, R145, R144 ;  /* 0x000000909190723e */ /* 0x000fe400000000ff */
[----:B------:R-:W-:Y:S01]  /*13220*/  SHF.L.U32 R13, R13, 0x1, RZ ;  /* 0x000000010d0d7819 */ /* 0x000fe200000006ff */
[----:B------:R-:W3:Y:S01]  /*13230*/  @P1 MUFU.LG2 R8, R8 ;  /* 0x0000000800081308 */ /* 0x000ee20000000c00 */
[----:B------:R-:W-:Y:S01]  /*13240*/  F2FP.PACK_AB R134, R135, R134 ;  /* 0x000000868786723e */ /* 0x000fe200000000ff */
[----:B-1----:R-:W-:Y:S01]  /*13250*/  @P3 FMUL.FTZ R7, R7, 0.69314718246459960938 ;  /* 0x3f31721807073820 */ /* 0x002fe20000410000 */
[C---:B------:R-:W-:Y:S01]  /*13260*/  IADD3 R17, R13.reuse, 0x20, RZ ;  /* 0x000000200d117810 */ /* 0x040fe20007ffe0ff */
[----:B------:R-:W-:Y:S01]  /*13270*/  STS [R13], R160 ;  /* 0x000000a00d007388 */ /* 0x000fe20000000800 */
[----:B------:R-:W-:-:S02]  /*13280*/  IADD3 R16, R13, R15, RZ ;  /* 0x0000000f0d107210 */ /* 0x000fc40007ffe0ff */
[----:B------:R-:W-:Y:S01]  /*13290*/  @P0 IADD3 R17, R13, -0x20, RZ ;  /* 0xffffffe00d110810 */ /* 0x000fe20007ffe0ff */
[----:B------:R-:W-:Y:S01]  /*132a0*/  STS [R13+0x200], R162 ;  /* 0x000200a20d007388 */ /* 0x000fe20000000800 */
[----:B------:R-:W-:Y:S01]  /*132b0*/  F2FP.PACK_AB R140, R141, R140 ;  /* 0x0000008c8d8c723e */ /* 0x000fe200000000ff */
[----:B--2---:R-:W-:Y:S01]  /*132c0*/  @P2 FMUL.FTZ R4, R4, 0.69314718246459960938 ;  /* 0x3f31721804042820 */ /* 0x004fe20000410000 */
[----:B------:R-:W-:Y:S01]  /*132d0*/  F2FP.PACK_AB R142, R143, R142 ;  /* 0x0000008e8f8e723e */ /* 0x000fe200000000ff */
[----:B------:R-:W-:Y:S01]  /*132e0*/  IMAD.IADD R15, R15, 0x1, R17 ;  /* 0x000000010f0f7824 */ /* 0x000fe200078e0211 */
[----:B------:R-:W-:Y:S01]  /*132f0*/  STS [R16], R148 ;  /* 0x0000009410007388 */ /* 0x000fe20000000800 */
[----:B------:R-:W-:Y:S02]  /*13300*/  F2FP.PACK_AB R11, R11, R136 ;  /* 0x000000880b0b723e */ /* 0x000fe400000000ff */
[----:B------:R-:W-:Y:S01]  /*13310*/  F2FP.PACK_AB R12, R139, R12 ;  /* 0x0000000c8b0c723e */ /* 0x000fe200000000ff */
[----:B------:R-:W-:Y:S01]  /*13320*/  STS [R16+0x200], R150 ;  /* 0x0002009610007388 */ /* 0x000fe20000000800 */
[----:B------:R-:W-:Y:S01]  /*13330*/  LOP3.LUT R10, R10, 0xffffffe0, RZ, 0xc0, !PT ;  /* 0xffffffe00a0a7812 */ /* 0x000fe200078ec0ff */
[----:B---3--:R-:W-:-:S02]  /*13340*/  @P1 FMUL.FTZ R8, R8, 0.69314718246459960938 ;  /* 0x3f31721808081820 */ /* 0x008fc40000410000 */
[----:B------:R-:W-:Y:S01]  /*13350*/  STS [R13+0x1000], R156 ;  /* 0x0010009c0d007388 */ /* 0x000fe20000000800 */
[----:B------:R-:W-:Y:S02]  /*13360*/  IADD3 R10, -R10, R5, RZ ;  /* 0x000000050a0a7210 */ /* 0x000fe40007ffe1ff */
[----:B------:R-:W-:Y:S01]  /*13370*/  MOV R5, 0x7f800000 ;  /* 0x7f80000000057802 */ /* 0x000fe20000000f00 */
[----:B------:R-:W-:Y:S01]  /*13380*/  STS [R13+0x1200], R158 ;  /* 0x0012009e0d007388 */ /* 0x000fe20000000800 */
[----:B------:R-:W-:Y:S01]  /*13390*/  LOP3.LUT P0, RZ, R10, 0x3, RZ, 0xc0, !PT ;  /* 0x000000030aff7812 */ /* 0x000fe2000780c0ff */
[----:B------:R-:W-:Y:S01]  /*133a0*/  @P2 FFMA.FTZ R5, R2, c[0x0][0x238], R4 ;  /* 0x00008e0002052a23 */ /* 0x000fe20000010004 */
[----:B------:R-:W-:Y:S01]  /*133b0*/  MOV R10, 0x7f800000 ;  /* 0x7f800000000a7802 */ /* 0x000fe20000000f00 */
[----:B------:R-:W-:Y:S01]  /*133c0*/  STS [R16+0x1000], R152 ;  /* 0x0010009810007388 */ /* 0x000fe20000000800 */
[----:B------:R-:W-:-:S03]  /*133d0*/  @P1 FFMA.FTZ R10, R0, c[0x0][0x238], R8 ;  /* 0x00008e00000a1a23 */ /* 0x000fc60000010008 */
[----:B------:R-:W-:Y:S04]  /*133e0*/  STS [R16+0x1200], R154 ;  /* 0x0012009a10007388 */ /* 0x000fe80000000800 */
[----:B------:R-:W-:Y:S04]  /*133f0*/  STS [R17], R144 ;  /* 0x0000009011007388 */ /* 0x000fe80000000800 */
[----:B------:R-:W-:Y:S04]  /*13400*/  STS [R17+0x200], R146 ;  /* 0x0002009211007388 */ /* 0x000fe80000000800 */
[----:B------:R-:W-:Y:S04]  /*13410*/  STS [R15], R132 ;  /* 0x000000840f007388 */ /* 0x000fe80000000800 */
[----:B------:R-:W-:Y:S04]  /*13420*/  STS [R15+0x200], R134 ;  /* 0x000200860f007388 */ /* 0x000fe80000000800 */
[----:B------:R-:W-:Y:S04]  /*13430*/  STS [R17+0x1000], R140 ;  /* 0x0010008c11007388 */ /* 0x000fe80000000800 */
[----:B------:R-:W-:Y:S04]  /*13440*/  STS [R17+0x1200], R142 ;  /* 0x0012008e11007388 */ /* 0x000fe80000000800 */
[----:B------:R1:W-:Y:S04]  /*13450*/  STS [R15+0x1000], R11 ;  /* 0x0010000b0f007388 */ /* 0x0003e80000000800 */
[----:B------:R2:W-:Y:S04]  /*13460*/  STS [R15+0x1200], R12 ;  /* 0x0012000c0f007388 */ /* 0x0005e80000000800 */
[----:B------:R-:W-:Y:S01]  /*13470*/  BAR.SYNC.DEFER_BLOCKING 0x0 ;  /* 0x0000000000007b1d */ /* 0x000fe20000010000 */
[----:B-1----:R-:W-:Y:S01]  /*13480*/  MOV R11, 0x7f800000 ;  /* 0x7f800000000b7802 */ /* 0x002fe20000000f00 */
[----:B------:R-:W-:-:S02]  /*13490*/  @P4 FFMA.FTZ R11, R36, c[0x0][0x238], R6 ;  /* 0x00008e00240b4a23 */ /* 0x000fc40000010006 */
[----:B--2---:R-:W-:Y:S02]  /*134a0*/  IMAD.MOV.U32 R12, RZ, RZ, 0x7f800000 ;  /* 0x7f800000ff0c7424 */ /* 0x004fe400078e00ff */
[----:B------:R-:W-:Y:S01]  /*134b0*/  @P3 FFMA.FTZ R12, R3, c[0x0][0x238], R7 ;  /* 0x00008e00030c3a23 */ /* 0x000fe20000010007 */
[----:B------:R1:W2:Y:S04]  /*134c0*/  LDS.128 R24, [R219] ;  /* 0x00000000db187984 */ /* 0x0002a80000000c00 */
[----:B------:R1:W3:Y:S04]  /*134d0*/  LDS.128 R20, [R219+0x800] ;  /* 0x00080000db147984 */ /* 0x0002e80000000c00 */
[----:B------:R1:W4:Y:S04]  /*134e0*/  LDS.128 R16, [R219+0x1000] ;  /* 0x00100000db107984 */ /* 0x0003280000000c00 */
[----:B------:R1:W1:Y:S01]  /*134f0*/  LDS.128 R28, [R219+0x1800] ;  /* 0x00180000db1c7984 */ /* 0x0002620000000c00 */
[----:B------:R-:W-:Y:S05]  /*13500*/  @P0 BRA `(.L_x_219) ;  /* 0x0000024000000947 */ /* 0x000fea0003800000 */
[----:B------:R-:W-:-:S04]  /*13510*/  SHF.R.S32.HI R0, RZ, 0x1f, R9 ;  /* 0x0000001fff007819 */ /* 0x000fc80000011409 */
[----:B------:R-:W-:-:S04]  /*13520*/  LEA.HI R0, R0, R9, RZ, 0x2 ;  /* 0x0000000900007211 */ /* 0x000fc800078f10ff */
[----:B------:R-:W-:-:S05]  /*13530*/  LOP3.LUT R0, R0, 0xffffffc, RZ, 0xc0, !PT ;  /* 0x0ffffffc00007812 */ /* 0x000fca00078ec0ff */
[----:B------:R-:W-:-:S04]  /*13540*/  IMAD.IADD R0, R9, 0x1, -R0 ;  /* 0x0000000109007824 */ /* 0x000fc800078e0a00 */
[----:B------:R-:W-:-:S05]  /*13550*/  IMAD R0, R0, 0x10, R217 ;  /* 0x0000001000007824 */ /* 0x000fca00078e02d9 */
[C---:B------:R-:W-:Y:S02]  /*13560*/  ISETP.GE.AND P6, PT, R0.reuse, UR10, PT ;  /* 0x0000000a00007c0c */ /* 0x040fe4000bfc6270 */
[C---:B------:R-:W-:Y:S02]  /*13570*/  IADD3 R4, R0.reuse, 0x8, RZ ;  /* 0x0000000800047810 */ /* 0x040fe40007ffe0ff */
[----:B------:R-:W-:Y:S02]  /*13580*/  IADD3 R7, R0, 0x40, RZ ;  /* 0x0000004000077810 */ /* 0x000fe40007ffe0ff */
[----:B------:R-:W-:Y:S02]  /*13590*/  ISETP.GE.AND P5, PT, R4, UR10, PT ;  /* 0x0000000a04007c0c */ /* 0x000fe4000bfa6270 */
[----:B------:R-:W-:Y:S02]  /*135a0*/  IADD3 R6, R0, 0x48, RZ ;  /* 0x0000004800067810 */ /* 0x000fe40007ffe0ff */
[----:B------:R-:W-:-:S02]  /*135b0*/  ISETP.GE.AND P4, PT, R7, UR10, PT ;  /* 0x0000000a07007c0c */ /* 0x000fc4000bf86270 */
[----:B------:R-:W-:Y:S01]  /*135c0*/  ISETP.GE.AND P3, PT, R6, UR10, PT ;  /* 0x0000000a06007c0c */ /* 0x000fe2000bf66270 */
[----:B------:R-:W-:-:S05]  /*135d0*/  @!P6 IMAD R0, R0, UR21, RZ ;  /* 0x000000150000ec24 */ /* 0x000fca000f8e02ff */
[----:B------:R-:W-:Y:S01]  /*135e0*/  @!P6 IADD3 R3, P0, R0, UR4, RZ ;  /* 0x000000040003ec10 */ /* 0x000fe2000ff1e0ff */
[----:B------:R-:W-:-:S03]  /*135f0*/  @!P5 IMAD R4, R4, UR21, RZ ;  /* 0x000000150404dc24 */ /* 0x000fc6000f8e02ff */
[----:B------:R-:W-:Y:S01]  /*13600*/  @!P6 LEA.HI.X.SX32 R0, R0, UR5, 0x1, P0 ;  /* 0x000000050000ec11 */ /* 0x000fe200080f0eff */
[----:B------:R-:W-:Y:S01]  /*13610*/  @!P4 IMAD R7, R7, UR21, RZ ;  /* 0x000000150707cc24 */ /* 0x000fe2000f8e02ff */
[C---:B------:R-:W-:Y:S01]  /*13620*/  @!P6 LEA R8, P1, R3.reuse, c[0x0][0x200], 0x2 ;  /* 0x000080000308ea11 */ /* 0x040fe200078210ff */
[----:B------:R-:W-:Y:S01]  /*13630*/  @!P3 IMAD R6, R6, UR21, RZ ;  /* 0x000000150606bc24 */ /* 0x000fe2000f8e02ff */
[C---:B------:R-:W-:Y:S02]  /*13640*/  @!P5 IADD3 R2, P0, R4.reuse, UR4, RZ ;  /* 0x000000040402dc10 */ /* 0x040fe4000ff1e0ff */
[----:B------:R-:W-:Y:S02]  /*13650*/  @!P6 LEA.HI.X R9, R3, c[0x0][0x204], R0, 0x2, P1 ;  /* 0x000081000309ea11 */ /* 0x000fe400008f1400 */
[----:B------:R-:W-:Y:S02]  /*13660*/  @!P5 LEA.HI.X.SX32 R0, R4, UR5, 0x1, P0 ;  /* 0x000000050400dc11 */ /* 0x000fe400080f0eff */
[----:B------:R-:W-:Y:S01]  /*13670*/  @!P4 IADD3 R3, P1, R7, UR4, RZ ;  /* 0x000000040703cc10 */ /* 0x000fe2000ff3e0ff */
[----:B------:R4:W-:Y:S01]  /*13680*/  @!P6 STG.E [R8.64], R11 ;  /* 0x0000000b0800e986 */ /* 0x0009e2000c101910 */
[----:B------:R-:W-:-:S02]  /*13690*/  @!P5 LEA R32, P2, R2, c[0x0][0x200], 0x2 ;  /* 0x000080000220da11 */ /* 0x000fc400078410ff */
[----:B------:R-:W-:Y:S02]  /*136a0*/  @!P3 IADD3 R4, P0, R6, UR4, RZ ;  /* 0x000000040604bc10 */ /* 0x000fe4000ff1e0ff */
[----:B------:R-:W-:Y:S02]  /*136b0*/  @!P4 LEA.HI.X.SX32 R7, R7, UR5, 0x1, P1 ;  /* 0x000000050707cc11 */ /* 0x000fe400088f0eff */
[----:B------:R-:W-:Y:S02]  /*136c0*/  @!P5 LEA.HI.X R33, R2, c[0x0][0x204], R0, 0x2, P2 ;  /* 0x000081000221da11 */ /* 0x000fe400010f1400 */
[----:B------:R-:W-:Y:S02]  /*136d0*/  @!P3 LEA.HI.X.SX32 R6, R6, UR5, 0x1, P0 ;  /* 0x000000050606bc11 */ /* 0x000fe400080f0eff */
[----:B------:R-:W-:Y:S01]  /*136e0*/  @!P4 LEA R34, P1, R3, c[0x0][0x200], 0x2 ;  /* 0x000080000322ca11 */ /* 0x000fe200078210ff */
[----:B------:R4:W-:Y:S01]  /*136f0*/  @!P5 STG.E [R32.64], R12 ;  /* 0x0000000c2000d986 */ /* 0x0009e2000c101910 */
[----:B------:R-:W-:-:S02]  /*13700*/  @!P3 LEA R2, P0, R4, c[0x0][0x200], 0x2 ;  /* 0x000080000402ba11 */ /* 0x000fc400078010ff */
[----:B------:R-:W-:Y:S02]  /*13710*/  @!P4 LEA.HI.X R35, R3, c[0x0][0x204], R7, 0x2, P1 ;  /* 0x000081000323ca11 */ /* 0x000fe400008f1407 */
[----:B------:R-:W-:-:S03]  /*13720*/  @!P3 LEA.HI.X R3, R4, c[0x0][0x204], R6, 0x2, P0 ;  /* 0x000081000403ba11 */ /* 0x000fc600000f1406 */
[----:B------:R4:W-:Y:S04]  /*13730*/  @!P4 STG.E [R34.64], R5 ;  /* 0x000000052200c986 */ /* 0x0009e8000c101910 */
[----:B------:R4:W-:Y:S02]  /*13740*/  @!P3 STG.E [R2.64], R10 ;  /* 0x0000000a0200b986 */ /* 0x0009e4000c101910 */
.L_x_219:
[----:B------:R-:W-:Y:S05]  /*13750*/  BSYNC B0 ;  /* 0x0000000000007941 */ /* 0x000fea0003800000 */
.L_x_218:
[----:B------:R-:W5:Y:S01]  /*13760*/  S2R R4, SR_TID.X ;  /* 0x0000000000047919 */ /* 0x000f620000002100 */
[----:B------:R-:W-:Y:S01]  /*13770*/  UIMAD UR9, UR9, -0x80, UR14 ;  /* 0xffffff80090978a4 */ /* 0x000fe2000f8e020e */
[C---:B------:R-:W-:Y:S01]  /*13780*/  IADD3 R6, P0, R232.reuse, UR18, RZ ;  /* 0x00000012e8067c10 */ /* 0x040fe2000ff1e0ff */
[----:B------:R-:W-:Y:S01]  /*13790*/  USHF.R.S32.HI UR6, URZ, 0x1f, UR11 ;  /* 0x0000001f3f067899 */ /* 0x000fe2000801140b */
[----:B------:R-:W4:Y:S01]  /*137a0*/  S2R R0, SR_CTAID.Z ;  /* 0x0000000000007919 */ /* 0x000f220000002700 */
[----:B------:R-:W-:Y:S01]  /*137b0*/  ISETP.GE.AND P1, PT, R232, c[0x0][0x220], PT ;  /* 0x00008800e8007a0c */ /* 0x000fe20003f26270 */
[----:B------:R-:W-:Y:S01]  /*137c0*/  ULDC.64 UR4, c[0x0][0x1f0] ;  /* 0x00007c0000047ab9 */ /* 0x000fe20000000a00 */
[----:B------:R-:W-:Y:S01]  /*137d0*/  BSSY B0, `(.L_x_220) ;  /* 0x000001a000007945 */ /* 0x000fe20003800000 */
[----:B------:R-:W-:-:S04]  /*137e0*/  UIMAD UR4, UR6, UR4, URZ ;  /* 0x00000004060472a4 */ /* 0x000fc8000f8e023f */
[----:B------:R-:W-:Y:S01]  /*137f0*/  UIMAD UR4, UR11, UR5, UR4 ;  /* 0x000000050b0472a4 */ /* 0x000fe2000f8e0204 */
[----:B----45:R-:W-:-:S04]  /*13800*/  SHF.R.S32.HI R3, RZ, 0x1f, R4 ;  /* 0x0000001fff037819 */ /* 0x030fc80000011404 */
[----:B------:R-:W-:-:S04]  /*13810*/  LEA.HI R3, R3, R4, RZ, 0x2 ;  /* 0x0000000403037211 */ /* 0x000fc800078f10ff */
[----:B------:R-:W-:-:S05]  /*13820*/  LOP3.LUT R2, R3, 0xfffffffc, RZ, 0xc0, !PT ;  /* 0xfffffffc03027812 */ /* 0x000fca00078ec0ff */
[----:B------:R-:W-:Y:S01]  /*13830*/  IMAD.IADD R2, R4, 0x1, -R2 ;  /* 0x0000000104027824 */ /* 0x000fe200078e0a02 */
[----:B------:R-:W-:-:S03]  /*13840*/  SHF.R.S32.HI R4, RZ, 0x2, R3 ;  /* 0x00000002ff047819 */ /* 0x000fc60000011403 */
[----:B------:R-:W-:Y:S01]  /*13850*/  IMAD.SHL.U32 R2, R2, 0x8, RZ ;  /* 0x0000000802027824 */ /* 0x000fe200078e00ff */
[----:B------:R-:W-:-:S04]  /*13860*/  SHF.R.S32.HI R5, RZ, 0x1f, R4 ;  /* 0x0000001fff057819 */ /* 0x000fc80000011404 */
[----:B------:R-:W-:-:S04]  /*13870*/  SHF.R.S32.HI R2, RZ, 0x1f, R2 ;  /* 0x0000001fff027819 */ /* 0x000fc80000011402 */
[----:B------:R-:W-:Y:S01]  /*13880*/  IADD3.X R7, R2, UR7, RZ, P0, !PT ;  /* 0x0000000702077c10 */ /* 0x000fe200087fe4ff */
[----:B------:R-:W-:Y:S01]  /*13890*/  IMAD.U32 R2, RZ, RZ, UR13 ;  /* 0x0000000dff027e24 */ /* 0x000fe2000f8e00ff */
[----:B------:R-:W-:-:S03]  /*138a0*/  ISETP.GE.OR P0, PT, R14, UR9, P1 ;  /* 0x000000090e007c0c */ /* 0x000fc60008f06670 */
[----:B------:R-:W-:-:S04]  /*138b0*/  IMAD.WIDE.U32 R6, R0, c[0x0][0x1f0], R6 ;  /* 0x00007c0000067a25 */ /* 0x000fc800078e0006 */
[----:B------:R-:W-:Y:S01]  /*138c0*/  IMAD.WIDE R8, R2, 0x80, R4 ;  /* 0x0000008002087825 */ /* 0x000fe200078e0204 */
[----:B------:R-:W-:-:S05]  /*138d0*/  IADD3 R11, R7, UR4, RZ ;  /* 0x00000004070b7c10 */ /* 0x000fca000fffe0ff */
        /* <DEDUP_REMOVED lines=8> */
[----:B--2---:R2:W-:Y:S02]  /*13960*/  STG.E.128 [R12.64], R24 ;  /* 0x000000180c007986 */ /* 0x0045e4000c101d10 */
.L_x_221:
[----:B------:R-:W-:Y:S05]  /*13970*/  BSYNC B0 ;  /* 0x0000000000007941 */ /* 0x000fea0003800000 */
.L_x_220:
[----:B------:R-:W-:Y:S01]  /*13980*/  IADD3 R0, R4, 0x20, RZ ;  /* 0x0000002004007810 */ /* 0x000fe20007ffe0ff */
[----:B------:R-:W-:Y:S03]  /*13990*/  BSSY B0, `(.L_x_222) ;  /* 0x000000e000007945 */ /* 0x000fe60003800000 */
[----:B------:R-:W-:-:S13]  /*139a0*/  ISETP.GE.OR P0, PT, R0, UR10, P1 ;  /* 0x0000000a00007c0c */ /* 0x000fda0008f06670 */
[----:B------:R-:W-:Y:S05]  /*139b0*/  @P0 BRA `(.L_x_223) ;  /* 0x000000b000000947 */ /* 0x000fea0003800000 */
[----:B------:R-:W-:Y:S01]  /*139c0*/  IADD3 R2, P0, R8, 0x20, RZ ;  /* 0x0000002008027810 */ /* 0x000fe20007f1e0ff */
[----:B--2---:R-:W-:Y:S01]  /*139d0*/  IMAD.MOV.U32 R12, RZ, RZ, R6 ;  /* 0x000000ffff0c7224 */ /* 0x004fe200078e0006 */
        /* <DEDUP_REMOVED lines=9> */
.L_x_223:
[----:B------:R-:W-:Y:S05]  /*13a70*/  BSYNC B0 ;  /* 0x0000000000007941 */ /* 0x000fea0003800000 */
.L_x_222:
[----:B------:R-:W-:Y:S01]  /*13a80*/  IADD3 R0, R4, 0x40, RZ ;  /* 0x0000004004007810 */ /* 0x000fe20007ffe0ff */
[----:B------:R-:W-:Y:S03]  /*13a90*/  BSSY B0, `(.L_x_224) ;  /* 0x000000e000007945 */ /* 0x000fe60003800000 */
[----:B------:R-:W-:-:S13]  /*13aa0*/  ISETP.GE.OR P0, PT, R0, UR10, P1 ;  /* 0x0000000a00007c0c */ /* 0x000fda0008f06670 */
        /* <DEDUP_REMOVED lines=12> */
.L_x_225:
[----:B------:R-:W-:Y:S05]  /*13b70*/  BSYNC B0 ;  /* 0x0000000000007941 */ /* 0x000fea0003800000 */
.L_x_224:
[----:B------:R-:W-:-:S04]  /*13b80*/  IADD3 R4, R4, 0x60, RZ ;  /* 0x0000006004047810 */ /* 0x000fc80007ffe0ff */
[----:B------:R-:W-:-:S13]  /*13b90*/  ISETP.GE.OR P1, PT, R4, UR10, P1 ;  /* 0x0000000a04007c0c */ /* 0x000fda0008f26670 */
[----:B------:R-:W-:Y:S05]  /*13ba0*/  @P1 EXIT ;  /* 0x000000000000194d */ /* 0x000fea0003800000 */
[----:B------:R-:W-:Y:S01]  /*13bb0*/  IADD3 R0, P0, R8, 0x60, RZ ;  /* 0x0000006008007810 */ /* 0x000fe20007f1e0ff */
[----:B------:R-:W-:Y:S01]  /*13bc0*/  IMAD.MOV.U32 R4, RZ, RZ, R6 ;  /* 0x000000ffff047224 */ /* 0x000fe200078e0006 */
[----:B------:R-:W-:-:S03]  /*13bd0*/  MOV R5, R11 ;  /* 0x0000000b00057202 */ /* 0x000fc60000000f00 */
[----:B--2---:R-:W-:Y:S02]  /*13be0*/  IMAD.X R2, RZ, RZ, R9, P0 ;  /* 0x000000ffff027224 */ /* 0x004fe400000e0609 */
[----:B------:R-:W-:-:S04]  /*13bf0*/  IMAD.WIDE.U32 R4, R0, c[0x0][0x1e8], R4 ;  /* 0x00007a0000047a25 */ /* 0x000fc800078e0004 */
[----:B------:R-:W-:Y:S01]  /*13c00*/  IMAD R2, R2, c[0x0][0x1e8], RZ ;  /* 0x00007a0002027a24 */ /* 0x000fe200078e02ff */
[----:B------:R-:W-:-:S03]  /*13c10*/  LEA R6, P0, R4, c[0x0][0x1d0], 0x1 ;  /* 0x0000740004067a11 */ /* 0x000fc600078008ff */
[----:B------:R-:W-:-:S05]  /*13c20*/  IMAD R2, R0, c[0x0][0x1ec], R2 ;  /* 0x00007b0000027a24 */ /* 0x000fca00078e0202 */
[----:B------:R-:W-:-:S04]  /*13c30*/  IADD3 R2, R2, R5, RZ ;  /* 0x0000000502027210 */ /* 0x000fc80007ffe0ff */
[----:B------:R-:W-:-:S05]  /*13c40*/  LEA.HI.X R7, R4, c[0x0][0x1d4], R2, 0x1, P0 ;  /* 0x0000750004077a11 */ /* 0x000fca00000f0c02 */
[----:B-1----:R-:W-:Y:S01]  /*13c50*/  STG.E.128 [R6.64], R28 ;  /* 0x0000001c06007986 */ /* 0x002fe2000c101d10 */
[----:B------:R-:W-:Y:S05]  /*13c60*/  EXIT ;  /* 0x000000000000794d */ /* 0x000fea0003800000 */
.L_x_226:
        /* <DEDUP_REMOVED lines=9> */
.L_x_1129:


//--------------------- .text._ZN5flash16flash_fwd_kernelI23Flash_fwd_kernel_traitsILi32ELi128ELi128ELi4ELb0ELb0EN7cutlass6half_tE19Flash_kernel_traitsILi32ELi128ELi128ELi4ES3_EELb0ELb0ELb1ELb1ELb0ELb0ELb0ELb0EEEvNS_16Flash_fwd_paramsE --------------------------
	.section	.text._ZN5flash16flash_fwd_kernelI23Flash_fwd_kernel_traitsILi32ELi128ELi128ELi4ELb0ELb0EN7cutlass6half_tE19Flash_kernel_traitsILi32ELi128ELi128ELi4ES3_EELb0ELb0ELb1ELb1ELb0ELb0ELb0ELb0EEEvNS_16Flash_fwd_paramsE,"ax",@progbits
	.sectioninfo	@"SHI_REGISTERS=255"
	.align	128
        .global         _ZN5flash16flash_fwd_kernelI23Flash_fwd_kernel_traitsILi32ELi128ELi128ELi4ELb0ELb0EN7cutlass6half_tE19Flash_kernel_traitsILi32ELi128ELi128ELi4ES3_EELb0ELb0ELb1ELb1ELb0ELb0ELb0ELb0EEEvNS_16Flash_fwd_paramsE
        .type           _ZN5flash16flash_fwd_kernelI23Flash_fwd_kernel_traitsILi32ELi128ELi128ELi4ELb0ELb0EN7cutlass6half_tE19Flash_kernel_traitsILi32ELi128ELi128ELi4ES3_EELb0ELb0ELb1ELb1ELb0ELb0ELb0ELb0EEEvNS_16Flash_fwd_paramsE,@function
        .size           _ZN5flash16flash_fwd_kernelI23Flash_fwd_kernel_traitsILi32ELi128ELi128ELi4ELb0ELb0EN7cutlass6half_tE19Flash_kernel_traitsILi32ELi128ELi128ELi4ES3_EELb0ELb0ELb1ELb1ELb0ELb0ELb0ELb0EEEvNS_16Flash_fwd_paramsE,(.L_x_1130 - _ZN5flash16flash_fwd_kernelI23Flash_fwd_kernel_traitsILi32ELi128ELi128ELi4ELb0ELb0EN7cutlass6half_tE19Flash_kernel_traitsILi32ELi128ELi128ELi4ES3_EELb0ELb0ELb1ELb1ELb0ELb0ELb0ELb0EEEvNS_16Flash_fwd_paramsE)
        .other          _ZN5flash16flash_fwd_kernelI23Flash_fwd_kernel_traitsILi32ELi128ELi128ELi4ELb0ELb0EN7cutlass6half_tE19Flash_kernel_traitsILi32ELi128ELi128ELi4ES3_EELb0ELb0ELb1ELb1ELb0ELb0ELb0ELb0EEEvNS_16Flash_fwd_paramsE,@"STO_CUDA_ENTRY STV_DEFAULT"
_ZN5flash16flash_fwd_kernelI23Flash_fwd_kernel_traitsILi32ELi128ELi128ELi4ELb0ELb0EN7cutlass6half_tE19Flash_kernel_traitsILi32ELi128ELi128ELi4ES3_EELb0ELb0ELb1ELb1ELb0ELb0ELb0ELb0EEEvNS_16Flash_fwd_paramsE:
.text._ZN5flash16flash_fwd_kernelI23Flash_fwd_kernel_traitsILi32ELi128ELi128ELi4ELb0ELb0EN7cutlass6half_tE19Flash_kernel_traitsILi32ELi128ELi128ELi4ES3_EELb0ELb0ELb1ELb1ELb0ELb0ELb0ELb0EEEvNS_16Flash_fwd_paramsE:
        /* <DEDUP_REMOVED lines=26> */
[----:B------:R-:W-:Y:S01]  /*01a0*/  IMAD.U32 R4, RZ, RZ, UR4 ;  /* 0x00000004ff047e24 */ /* 0x000fe2000f8e00ff */
[----:B------:R-:W-:-:S05]  /*01b0*/  MOV R5, UR5 ;  /* 0x0000000500057c02 */ /* 0x000fca0008000f00 */
[----:B------:R4:W5:Y:S01]  /*01c0*/  @P0 LDG.E R4, [R4.64] ;  /* 0x0000001204040981 */ /* 0x000962000c1e1900 */
[----:B------:R-:W-:Y:S01]  /*01d0*/  PLOP3.LUT P1, PT, PT, PT, UP1, 0x80, 0x0 ;  /* 0x000000000000781c */ /* 0x000fe20003f2f018 */
[----:B------:R-:W-:-:S06]  /*01e0*/  UIMAD.WIDE UR8, UR11, UR7, UR8 ;  /* 0x000000070b0872a5 */ /* 0x000fcc000f8e0208 */
[----:B-1----:R-:W-:Y:S01]  /*01f0*/  IMAD.U32 R2, RZ, RZ, UR8 ;  /* 0x00000008ff027e24 */ /* 0x002fe2000f8e00ff */
[----:B------:R-:W-:-:S05]  /*0200*/  MOV R3, UR9 ;  /* 0x0000000900037c02 */ /* 0x000fca0008000f00 */
[----:B----4-:R-:W4:Y:S01]  /*0210*/  @!P1 LDG.E R5, [R2.64] ;  /* 0x0000001202059981 */ /* 0x010f22000c1e1900 */
[----:B------:R-:W-:Y:S02]  /*0220*/  UMOV UR10, 0xffffffff ;  /* 0xffffffff000a7882 */ /* 0x000fe40000000000 */
[----:B------:R-:W-:Y:S01]  /*0230*/  UMOV UR21, URZ ;  /* 0x0000003f00157c82 */ /* 0x000fe20008000000 */
[----:B------:R-:W1:Y:S01]  /*0240*/  S2R R10, SR_TID.X ;  /* 0x00000000000a7919 */ /* 0x000e620000002100 */
[----:B------:R-:W-:Y:S01]  /*0250*/  UMOV UR23, 0xffffffff ;  /* 0xffffffff00177882 */ /* 0x000fe20000000000 */
[----:B------:R-:W1:Y:S08]  /*0260*/  S2UR UR13, SR_CTAID.X ;  /* 0x00000000000d79c3 */ /* 0x000e700000002500 */
[----:B------:R-:W1:Y:S08]  /*0270*/  S2UR UR12, SR_CTAID.Z ;  /* 0x00000000000c79c3 */ /* 0x000e700000002700 */
[----:B--2---:R-:W2:Y:S08]  /*0280*/  @P2 R2UR UR10, R6 ;  /* 0x00000000060a23c2 */ /* 0x004eb000000e0000 */
[----:B---3--:R-:W2:Y:S08]  /*0290*/  @P2 R2UR UR16, R0 ;  /* 0x00000000001023c2 */ /* 0x008eb000000e0000 */
[----:B-----5:R3:W1:Y:S01]  /*02a0*/  @P0 R2UR UR21, R4 ;  /* 0x00000000041503c2 */ /* 0x02066200000e0000 */
[----:B------:R-:W-:-:S04]  /*02b0*/  ISETP.NE.U32.AND P0, PT, RZ, c[0x0][0x248], PT ;  /* 0x00009200ff007a0c */ /* 0x000fc80003f05070 */
[----:B------:R-:W-:Y:S01]  /*02c0*/  ISETP.NE.AND.EX P0, PT, RZ, c[0x0][0x24c], PT, P0 ;  /* 0x00009300ff007a0c */ /* 0x000fe20003f05300 */
[----:B--2---:R-:W-:Y:S02]  /*02d0*/  @UP2 UIADD3 UR16, UR16, -UR10, URZ ;  /* 0x8000000a10102290 */ /* 0x004fe4000fffe03f */
[----:B----4-:R3:W2:Y:S05]  /*02e0*/  @!P1 R2UR UR23, R5 ;  /* 0x00000000051793c2 */ /* 0x0106aa00000e0000 */
[----:B------:R-:W-:-:S05]  /*02f0*/  @!UP2 ULDC UR16, c[0x0][0x214] ;  /* 0x000085000010aab9 */ /* 0x000fca0000000800 */
[----:B-123--:R-:W-:Y:S05]  /*0300*/  @!P0 BRA `(.L_x_227) ;  /* 0x0000007000008947 */ /* 0x00efea0003800000 */
[----:B------:R-:W-:-:S13]  /*0310*/  PLOP3.LUT P0, PT, PT, PT, UP3, 0x80, 0x0 ;  /* 0x000000000000781c */ /* 0x000fda0003f0f038 */
[----:B------:R-:W2:Y:S04]  /*0320*/  @P0 LDG.E R0, [R2.64+0x4] ;  /* 0x0000041202000981 */ /* 0x000ea8000c1e1900 */
[----:B------:R-:W3:Y:S01]  /*0330*/  @!P0 LDG.E R2, [R2.64] ;  /* 0x0000001202028981 */ /* 0x000ee2000c1e1900 */
[----:B--2---:R-:W1:Y:S02]  /*0340*/  @P0 R2UR UR6, R0 ;  /* 0x00000000000603c2 */ /* 0x004e6400000e0000 */
[----:B-1----:R-:W-:-:S11]  /*0350*/  @UP3 UIADD3 UR6, UR6, -UR23, URZ ;  /* 0x8000001706063290 */ /* 0x002fd6000fffe03f */
[----:B---3--:R1:W2:Y:S02]  /*0360*/  @!P0 R2UR UR6, R2 ;  /* 0x00000000020683c2 */ /* 0x0082a400000e0000 */
[----:B-12---:R-:W-:Y:S05]  /*0370*/  BRA `(.L_x_228) ;  /* 0x0000001000007947 */ /* 0x006fea0003800000 */
.L_x_227:
[----:B------:R-:W-:Y:S02]  /*0380*/  ULDC UR6, c[0x0][0x218] ;  /* 0x0000860000067ab9 */ /* 0x000fe40000000800 */
.L_x_228:
        /* <DEDUP_REMOVED lines=12> */
[----:B------:R-:W-:-:S03]  /*0450*/  @!UP2 UISETP.NE.U32.AND UP1, UPT, URZ, UR4, UPT ;  /* 0x000000043f00a28c */ /* 0x000fc6000bf25070 */
[----:B------:R-:W-:Y:S02]  /*0460*/  ULDC UR4, c[0x0][0x21c] ;  /* 0x0000870000047ab9 */ /* 0x000fe40000000800 */
[----:B------:R-:W-:-:S04]  /*0470*/  @!UP2 UISETP.NE.AND.EX UP1, UPT, URZ, UR5, UPT, UP1 ;  /* 0x000000053f00a28c */ /* 0x000fc8000bf25310 */
[----:B------:R-:W-:Y:S01]  /*0480*/  @!UP2 USEL UR4, URZ, UR4, !UP1 ;  /* 0x000000043f04a287 */ /* 0x000fe2000c800000 */
[----:B--2---:R-:W1:Y:S01]  /*0490*/  @P0 R2UR UR15, R0 ;  /* 0x00000000000f03c2 */ /* 0x004e6200000e0000 */
[----:B------:R-:W-:Y:S01]  /*04a0*/  PLOP3.LUT P0, PT, PT, PT, UP0, 0x80, 0x0 ;  /* 0x000000000000781c */ /* 0x000fe20003f0f008 */
[----:B-1----:R-:W-:Y:S02]  /*04b0*/  @UP2 UIADD3 UR15, UR15, -UR21, URZ ;  /* 0x800000150f0f2290 */ /* 0x002fe4000fffe03f */
[----:B------:R-:W-:-:S10]  /*04c0*/  @!UP2 UIADD3 UR15, UR4, UR6, -UR21 ;  /* 0x00000006040fa290 */ /* 0x000fd4000fffe815 */
[----:B------:R-:W-:Y:S05]  /*04d0*/  @!P0 EXIT ;  /* 0x000000000000894d */ /* 0x000fea0003800000 */
[----:B------:R-:W-:Y:S02]  /*04e0*/  UIADD3 UR6, UR15, UR14, -UR16 ;  /* 0x0000000e0f067290 */ /* 0x000fe4000fffe810 */
[----:B------:R-:W-:Y:S02]  /*04f0*/  UIADD3 UR4, -UR16, 0xff, UR14 ;  /* 0x000000ff10047890 */ /* 0x000fe4000fffe10e */
[----:B------:R-:W-:Y:S02]  /*0500*/  ULDC UR9, c[0x0][0x2e4] ;  /* 0x0000b90000097ab9 */ /* 0x000fe40000000800 */
[----:B------:R-:W-:Y:S02]  /*0510*/  ULDC UR5, c[0x0][0x2e8] ;  /* 0x0000ba0000057ab9 */ /* 0x000fe40000000800 */
[----:B------:R-:W-:Y:S02]  /*0520*/  UIADD3 UR9, UR6, -UR9, URZ ;  /* 0x8000000906097290 */ /* 0x000fe4000fffe03f */
[----:B------:R-:W-:-:S02]  /*0530*/  UIADD3 UR7, UR15, 0x7f, URZ ;  /* 0x0000007f0f077890 */ /* 0x000fc4000fffe03f */
[----:B------:R-:W-:Y:S02]  /*0540*/  UIADD3 UR5, UR4, UR5, UR15 ;  /* 0x0000000504057290 */ /* 0x000fe4000fffe00f */
[----:B------:R-:W-:Y:S02]  /*0550*/  USHF.R.S32.HI UR8, URZ, 0x1f, UR9 ;  /* 0x0000001f3f087899 */ /* 0x000fe40008011409 */
[----:B------:R-:W-:Y:S02]  /*0560*/  USHF.R.S32.HI UR6, URZ, 0x1f, UR7 ;  /* 0x0000001f3f067899 */ /* 0x000fe40008011407 */
[----:B------:R-:W-:Y:S02]  /*0570*/  USHF.R.S32.HI UR4, URZ, 0x1f, UR5 ;  /* 0x0000001f3f047899 */ /* 0x000fe40008011405 */
[----:B------:R-:W-:Y:S02]  /*0580*/  ULEA.HI UR8, UR8, UR9, URZ, 0x7 ;  /* 0x0000000908087291 */ /* 0x000fe4000f8f383f */
        /* <DEDUP_REMOVED lines=12> */
[----:B------:R-:W-:Y:S01]  /*0650*/  UISETP.NE.AND UP0, UPT, UR10, -0x1, UPT ;  /* 0xffffffff0a00788c */ /* 0x000fe2000bf05270 */
        /* <DEDUP_REMOVED lines=71> */
.L_x_231:
[----:B------:R-:W-:Y:S05]  /*0ad0*/  BSYNC B0 ;  /* 0x0000000000007941 */ /* 0x000fea0003800000 */
.L_x_230:
        /* <DEDUP_REMOVED lines=16> */
.L_x_233:
[----:B------:R-:W-:Y:S05]  /*0be0*/  BSYNC B0 ;  /* 0x0000000000007941 */ /* 0x000fea0003800000 */
.L_x_232:
        /* <DEDUP_REMOVED lines=16> */
.L_x_235:
[----:B------:R-:W-:Y:S05]  /*0cf0*/  BSYNC B0 ;  /* 0x0000000000007941 */ /* 0x000fea0003800000 */
.L_x_234:
        /* <DEDUP_REMOVED lines=15> */
.L_x_237:
[----:B------:R-:W-:Y:S05]  /*0df0*/  BSYNC B0 ;  /* 0x0000000000007941 */ /* 0x000fea0003800000 */
.L_x_236:
[C---:B------:R-:W-:Y:S02]  /*0e00*/  ISETP.NE.OR P6, PT, R10.reuse, RZ, P6 ;  /* 0x000000ff0a00720c */ /* 0x040fe400037c5670 */
[C---:B------:R-:W-:Y:S02]  /*0e10*/  ISETP.NE.OR P5, PT, R10.reuse, RZ, P5 ;  /* 0x000000ff0a00720c */ /* 0x040fe40002fa5670 */
[C---:B------:R-:W-:Y:S02]  /*0e20*/  ISETP.NE.OR P4, PT, R10.reuse, RZ, P4 ;  /* 0x000000ff0a00720c */ /* 0x040fe40002785670 */
[----:B------:R-:W-:-:S07]  /*0e30*/  ISETP.NE.OR P0, PT, R10, RZ, P0 ;  /* 0x000000ff0a00720c */ /* 0x000fce0000705670 */
[----:B------:R-:W-:Y:S02]  /*0e40*/  @!P6 IMAD R7, R12, UR23, RZ ;  /* 0x000000170c07ec24 */ /* 0x000fe4000f8e02ff */
[----:B------:R-:W-:Y:S02]  /*0e50*/  @!P5 IMAD R0, R5, UR23, RZ ;  /* 0x000000170500dc24 */ /* 0x000fe4000f8e02ff */
[----:B------:R-:W-:Y:S01]  /*0e60*/  @!P4 IMAD R4, R4, UR23, RZ ;  /* 0x000000170404cc24 */ /* 0x000fe2000f8e02ff */
[C---:B------:R-:W-:Y:S02]  /*0e70*/  @!P6 IADD3 R6, P1, R7.reuse, UR14, RZ ;  /* 0x0000000e0706ec10 */ /* 0x040fe4000ff3e0ff */
        /* <DEDUP_REMOVED lines=26> */
.L_x_229:
[----:B------:R-:W-:Y:S02]  /*1020*/  UISETP.NE.AND UP0, UPT, UR10, -0x1, UPT ;  /* 0xffffffff0a00788c */ /* 0x000fe4000bf05270 */
        /* <DEDUP_REMOVED lines=10> */
[----:B------:R-:W-:Y:S02]  /*10d0*/  @UP1 UIMAD.WIDE.U32 UR26, UR22, UR4, URZ ;  /* 0x00000004161a12a5 */ /* 0x000fe4000f8e003f */
[----:B------:R-:W-:Y:S02]  /*10e0*/  @!UP0 UIMAD.WIDE.U32 UR28, UR11, UR6, URZ ;  /* 0x000000060b1c82a5 */ /* 0x000fe4000f8e003f */
[----:B------:R-:W-:Y:S02]  /*10f0*/  @!UP0 UIMAD UR7, UR11, UR7, UR17 ;  /* 0x000000070b0782a4 */ /* 0x000fe4000f8e0211 */
[----:B------:R-:W-:Y:S02]  /*1100*/  @UP0 UMOV UR6, UR24 ;  /* 0x0000001800060c82 */ /* 0x000fe40008000000 */
[----:B------:R-:W-:Y:S02]  /*1110*/  @UP1 UIMAD UR22, UR22, UR5, UR27 ;  /* 0x00000005161612a4 */ /* 0x000fe4000f8e021b */
[----:B------:R-:W-:-:S02]  /*1120*/  USHF.R.S32.HI UR17, URZ, 0x1f, UR12 ;  /* 0x0000001f3f117899 */ /* 0x000fc4000801140c */
[----:B------:R-:W-:Y:S02]  /*1130*/  @!UP0 UIADD3 UR20, UR29, UR7, URZ ;  /* 0x000000071d148290 */ /* 0x000fe4000fffe03f */
[----:B------:R-:W-:Y:S02]  /*1140*/  @!UP0 UMOV UR6, UR28 ;  /* 0x0000001c00068c82 */ /* 0x000fe40008000000 */
[----:B------:R-:W-:Y:S01]  /*1150*/  @UP1 UMOV UR24, UR26 ;  /* 0x0000001a00181c82 */ /* 0x000fe20008000000 */
[----:B------:R-:W-:Y:S05]  /*1160*/  @P0 BRA `(.L_x_238) ;  /* 0x000000c000000947 */ /* 0x000fea0003800000 */
[----:B------:R-:W-:Y:S02]  /*1170*/  USHF.R.S32.HI UR22, URZ, 0x1f, UR21 ;  /* 0x0000001f3f167899 */ /* 0x000fe40008011415 */
[----:B------:R-:W-:Y:S02]  /*1180*/  ULDC.64 UR4, c[0x0][0x198] ;  /* 0x0000660000047ab9 */ /* 0x000fe40000000a00 */
[----:B------:R-:W-:Y:S02]  /*1190*/  UIMAD UR22, UR22, UR4, URZ ;  /* 0x00000004161672a4 */ /* 0x000fe4000f8e023f */
[----:B------:R-:W-:-:S02]  /*11a0*/  UIMAD.WIDE.U32 UR24, UR21, UR4, URZ ;  /* 0x00000004151872a5 */ /* 0x000fc4000f8e003f */
[----:B------:R-:W-:Y:S02]  /*11b0*/  UIMAD UR22, UR21, UR5, UR22 ;  /* 0x00000005151672a4 */ /* 0x000fe4000f8e0216 */
[----:B------:R-:W-:Y:S02]  /*11c0*/  USHF.R.S32.HI UR7, URZ, 0x1f, UR11 ;  /* 0x0000001f3f077899 */ /* 0x000fe4000801140b */
[----:B------:R-:W-:Y:S02]  /*11d0*/  ULDC.64 UR4, c[0x0][0x180] ;  /* 0x0000600000047ab9 */ /* 0x000fe40000000a00 */
[----:B------:R-:W-:Y:S02]  /*11e0*/  UIADD3 UR25, UR25, UR22, URZ ;  /* 0x0000001619197290 */ /* 0x000fe4000fffe03f */
[----:B------:R-:W-:Y:S02]  /*11f0*/  UIMAD UR7, UR7, UR4, URZ ;  /* 0x00000004070772a4 */ /* 0x000fe4000f8e023f */
[----:B------:R-:W-:-:S02]  /*1200*/  UIMAD.WIDE.U32 UR24, UR11, UR4, UR24 ;  /* 0x000000040b1872a5 */ /* 0x000fc4000f8e0018 */
[----:B------:R-:W-:-:S04]  /*1210*/  UIMAD UR5, UR11, UR5, UR7 ;  /* 0x000000050b0572a4 */ /* 0x000fc8000f8e0207 */
[----:B------:R-:W-:Y:S02]  /*1220*/  UIADD3 UR22, UR25, UR5, URZ ;  /* 0x0000000519167290 */ /* 0x000fe4000fffe03f */
.L_x_238:
[----:B------:R-:W-:Y:S01]  /*1230*/  IABS R3, c[0x0][0x1c8] ;  /* 0x0000720000037a13 */ /* 0x000fe20000000000 */
[----:B------:R-:W1:Y:S01]  /*1240*/  S2R R0, SR_CTAID.Z ;  /* 0x0000000000007919 */ /* 0x000e620000002700 */
[----:B------:R-:W-:Y:S02]  /*1250*/  ULDC UR4, c[0x0][0x1c8] ;  /* 0x0000720000047ab9 */ /* 0x000fe40000000800 */
[----:B------:R-:W2:Y:S01]  /*1260*/  I2F.RP R4, R3 ;  /* 0x0000000300047306 */ /* 0x000ea20000209400 */
[----:B------:R-:W-:Y:S02]  /*1270*/  ULOP3.LUT UR4, UR12, UR4, URZ, 0x3c, !UPT ;  /* 0x000000040c047292 */ /* 0x000fe4000f8e3c3f */
[----:B------:R-:W-:-:S04]  /*1280*/  @UP1 UIADD3 UR23, UR21, UR23, URZ ;  /* 0x0000001715171290 */ /* 0x000fc8000fffe03f */
        /* <DEDUP_REMOVED lines=37> */
.L_x_239:
        /* <DEDUP_REMOVED lines=20> */
[----:B------:R-:W-:Y:S02]  /*1620*/  SHF.R.S32.HI R237, RZ, 0x1f, R236 ;  /* 0x0000001fffed7819 */ /* 0x000fe400000114ec */
        /* <DEDUP_REMOVED lines=8> */
[----:B------:R-:W-:Y:S01]  /*16b0*/  SHF.R.S32.HI R19, RZ, 0x1f, R18 ;  /* 0x0000001fff137819 */ /* 0x000fe20000011412 */
        /* <DEDUP_REMOVED lines=24> */
.L_x_241:
[----:B------:R-:W-:Y:S05]  /*1840*/  BSYNC B0 ;  /* 0x0000000000007941 */ /* 0x000fea0003800000 */
.L_x_240:
        /* <DEDUP_REMOVED lines=21> */
.L_x_243:
[----:B------:R-:W-:Y:S05]  /*19a0*/  BSYNC B0 ;  /* 0x0000000000007941 */ /* 0x000fea0003800000 */
.L_x_242:
        /* <DEDUP_REMOVED lines=21> */
.L_x_245:
[----:B------:R-:W-:Y:S05]  /*1b00*/  BSYNC B0 ;  /* 0x0000000000007941 */ /* 0x000fea0003800000 */
.L_x_244:
        /* <DEDUP_REMOVED lines=24> */
.L_x_247:
[----:B------:R-:W-:Y:S05]  /*1c90*/  BSYNC B0 ;  /* 0x0000000000007941 */ /* 0x000fea0003800000 */
.L_x_246:
[----:B------:R-:W-:Y:S01]  /*1ca0*/  LEA.HI R12, R12, R10, RZ, 0x4 ;  /* 0x0000000a0c0c7211 */ /* 0x000fe200078f20ff */
[----:B------:R-:W-:Y:S01]  /*1cb0*/  IMAD R2, R19, c[0x0][0x1a0], RZ ;  /* 0x0000680013027a24 */ /* 0x000fe200078e02ff */
[----:B------:R-:W-:Y:S01]  /*1cc0*/  BSSY B0, `(.L_x_248) ;  /* 0x0000033000007945 */ /* 0x000fe20003800000 */
[----:B-1----:R-:W-:Y:S01]  /*1cd0*/  IMAD.WIDE.U32 R14, R18, c[0x0][0x1a0], R236 ;  /* 0x00006800120e7a25 */ /* 0x002fe200078e00ec */
[----:B------:R-:W-:-:S03]  /*1ce0*/  LOP3.LUT R7, R12, 0xfffffff0, RZ, 0xc0, !PT ;  /* 0xfffffff00c077812 */ /* 0x000fc600078ec0ff */
[----:B------:R-:W-:Y:S01]  /*1cf0*/  IMAD R4, R19, c[0x0][0x198], RZ ;  /* 0x0000660013047a24 */ /* 0x000fe200078e02ff */
[----:B------:R-:W-:Y:S01]  /*1d00*/  IADD3 R14, P0, R14, UR26, RZ ;  /* 0x0000001a0e0e7c10 */ /* 0x000fe2000ff1e0ff */
[----:B------:R-:W-:-:S04]  /*1d10*/  IMAD.WIDE.U32 R20, R18, c[0x0][0x198], R236 ;  /* 0x0000660012147a25 */ /* 0x000fc800078e00ec */
[----:B------:R-:W-:Y:S01]  /*1d20*/  IMAD R2, R18, c[0x0][0x1a4], R2 ;  /* 0x0000690012027a24 */ /* 0x000fe200078e0202 */
[----:B------:R-:W-:Y:S01]  /*1d30*/  IADD3 R220, P1, R20, UR24, RZ ;  /* 0x0000001814dc7c10 */ /* 0x000fe2000ff3e0ff */
[----:B------:R-:W-:Y:S02]  /*1d40*/  IMAD.IADD R7, R10, 0x1, -R7 ;  /* 0x000000010a077824 */ /* 0x000fe400078e0a07 */
[----:B------:R-:W-:Y:S01]  /*1d50*/  IMAD R4, R18, c[0x0][0x19c], R4 ;  /* 0x0000670012047a24 */ /* 0x000fe200078e0204 */
[----:B------:R-:W-:Y:S01]  /*1d60*/  IADD3.X R15, R15, UR25, R2, P0, !PT ;  /* 0x000000190f0f7c10 */ /* 0x000fe200087fe402 */
[----:B------:R-:W-:Y:S01]  /*1d70*/  UIADD3 UR25, UR8, -0x1, URZ ;  /* 0xffffffff08197890 */ /* 0x000fe2000fffe03f */
[----:B------:R-:W-:Y:S01]  /*1d80*/  LEA.HI R11, R7, R7, RZ, 0x1 ;  /* 0x00000007070b7211 */ /* 0x000fe200078f08ff */
[----:B------:R-:W-:Y:S01]  /*1d90*/  IMAD R234, R58, c[0x0][0x1b0], RZ ;  /* 0x00006c003aea7a24 */ /* 0x000fe200078e02ff */
[----:B------:R-:W-:Y:S01]  /*1da0*/  IADD3.X R221, R21, UR22, R4, P1, !PT ;  /* 0x0000001615dd7c10 */ /* 0x000fe20008ffe404 */
[----:B------:R-:W-:Y:S01]  /*1db0*/  UIMAD UR22, UR25, -0x80, UR15 ;  /* 0xffffff80191678a4 */ /* 0x000fe2000f8e020f */
[--C-:B------:R-:W-:Y:S01]  /*1dc0*/  SHF.R.S32.HI R2, RZ, 0x1, R11.reuse ;  /* 0x00000001ff027819 */ /* 0x100fe2000001140b */
[C---:B------:R-:W-:Y:S01]  /*1dd0*/  IMAD R234, R56.reuse, c[0x0][0x1b4], R234 ;  /* 0x00006d0038ea7a24 */ /* 0x040fe200078e02ea */
[----:B------:R-:W-:Y:S01]  /*1de0*/  SHF.R.S32.HI R6, RZ, 0x1f, R11 ;  /* 0x0000001fff067819 */ /* 0x000fe2000001140b */
[----:B------:R-:W-:Y:S01]  /*1df0*/  IMAD.WIDE.U32 R220, R56, c[0x0][0x1b0], R220 ;  /* 0x00006c0038dc7a25 */ /* 0x000fe200078e00dc */
[----:B------:R-:W-:Y:S01]  /*1e00*/  USHF.R.S32.HI UR24, URZ, 0x1f, UR25 ;  /* 0x0000001f3f187899 */ /* 0x000fe20008011419 */
[----:B------:R-:W-:Y:S01]  /*1e10*/  ISETP.GE.AND P0, PT, R18, UR22, PT ;  /* 0x0000001612007c0c */ /* 0x000fe2000bf06270 */
[----:B------:R-:W-:Y:S01]  /*1e20*/  UIMAD UR4, UR7, UR25, URZ ;  /* 0x00000019070472a4 */ /* 0x000fe2000f8e023f */
[----:B------:R-:W-:Y:S01]  /*1e30*/  LEA.HI R6, R6, R2, RZ, 0x2 ;  /* 0x0000000206067211 */ /* 0x000fe200078f10ff */
[----:B------:R-:W-:Y:S01]  /*1e40*/  IMAD.IADD R235, R221, 0x1, R234 ;  /* 0x00000001ddeb7824 */ /* 0x000fe200078e02ea */
[----:B------:R-:W-:Y:S01]  /*1e50*/  MOV R234, R220 ;  /* 0x000000dc00ea7202 */ /* 0x000fe20000000f00 */
[----:B------:R-:W-:Y:S01]  /*1e60*/  IMAD.U32 R20, RZ, RZ, UR25 ;  /* 0x00000019ff147e24 */ /* 0x000fe2000f8e00ff */
[----:B------:R-:W-:Y:S01]  /*1e70*/  LOP3.LUT R6, R6, 0xfffffffc, RZ, 0xc0, !PT ;  /* 0xfffffffc06067812 */ /* 0x000fe200078ec0ff */
[----:B------:R-:W-:Y:S01]  /*1e80*/  IMAD R58, R58, c[0x0][0x1b8], RZ ;  /* 0x00006e003a3a7a24 */ /* 0x000fe200078e02ff */
[----:B------:R-:W-:Y:S01]  /*1e90*/  UIMAD UR4, UR24, UR23, UR4 ;  /* 0x00000017180472a4 */ /* 0x000fe2000f8e0204 */
[----:B------:R-:W-:Y:S01]  /*1ea0*/  IMAD.WIDE.U32 R20, R20, UR23, R234 ;  /* 0x0000001714147c25 */ /* 0x000fe2000f8e00ea */
[----:B------:R-:W-:-:S02]  /*1eb0*/  IADD3 R6, R2, -R6, RZ ;  /* 0x8000000602067210 */ /* 0x000fc40007ffe0ff */
[----:B------:R-:W-:Y:S01]  /*1ec0*/  MOV R4, 0x10 ;  /* 0x0000001000047802 */ /* 0x000fe20000000f00 */
[----:B------:R-:W-:Y:S01]  /*1ed0*/  IMAD R58, R56, c[0x0][0x1bc], R58 ;  /* 0x00006f00383a7a24 */ /* 0x000fe200078e023a */
[----:B------:R-:W-:Y:S01]  /*1ee0*/  LOP3.LUT P1, RZ, R6, 0x2, RZ, 0xc0, !PT ;  /* 0x0000000206ff7812 */ /* 0x000fe2000782c0ff */
[----:B------:R-:W-:Y:S01]  /*1ef0*/  IMAD.WIDE.U32 R56, R56, c[0x0][0x1b8], R14 ;  /* 0x00006e0038387a25 */ /* 0x000fe200078e000e */
[----:B--2---:R-:W-:Y:S02]  /*1f00*/  IADD3 R23, R21, UR4, RZ ;  /* 0x0000000415177c10 */ /* 0x004fe4000fffe0ff */
[----:B------:R-:W-:Y:S01]  /*1f10*/  SEL R4, R4, 0xfffffff0, !P1 ;  /* 0xfffffff004047807 */ /* 0x000fe20004800000 */
[----:B------:R-:W-:Y:S01]  /*1f20*/  IMAD.IADD R59, R57, 0x1, R58 ;  /* 0x00000001393b7824 */ /* 0x000fe200078e023a */
        /* <DEDUP_REMOVED lines=12> */
.L_x_249:
[----:B------:R-:W-:Y:S05]  /*1ff0*/  BSYNC B0 ;  /* 0x0000000000007941 */ /* 0x000fea0003800000 */
.L_x_248:
        /* <DEDUP_REMOVED lines=10> */
[----:B--2---:R-:W-:-:S04]  /*20a0*/  IADD3 R14, P0, R20, UR28, RZ ;  /* 0x0000001c140e7c10 */ /* 0x004fc8000ff1e0ff */
[----:B------:R-:W-:Y:S02]  /*20b0*/  IADD3.X R2, R23, UR27, RZ, P0, !PT ;  /* 0x0000001b17027c10 */ /* 0x000fe400087fe4ff */
[----:B------:R-:W-:-:S04]  /*20c0*/  LEA R24, P0, R14, c[0x0][0x168], 0x1 ;  /* 0x00005a000e187a11 */ /* 0x000fc800078008ff */
[----:B------:R-:W-:-:S05]  /*20d0*/  LEA.HI.X R25, R14, c[0x0][0x16c], R2, 0x1, P0 ;  /* 0x00005b000e197a11 */ /* 0x000fca00000f0c02 */
[----:B------:R-:W-:Y:S01]  /*20e0*/  @!PT LDS RZ, [RZ] ;  /* 0x00000000fffff984 */ /* 0x000fe20000000800 */
[----:B------:R-:W-:Y:S01]  /*20f0*/  @!PT LDS RZ, [RZ] ;  /* 0x00000000fffff984 */ /* 0x000fe20000000800 */
[----:B------:R-:W-:Y:S01]  /*2100*/  @!PT LDS RZ, [RZ] ;  /* 0x00000000fffff984 */ /* 0x000fe20000000800 */
[----:B------:R2:W-:Y:S04]  /*2110*/  LDGSTS.E.BYPASS.LTC128B.128 [R218+0x2800], [R24.64] ;  /* 0x0280000018da7fae */ /* 0x0005e8000b901d52 */
.L_x_251:
[----:B------:R-:W-:Y:S05]  /*2120*/  BSYNC B0 ;  /* 0x0000000000007941 */ /* 0x000fea0003800000 */
.L_x_250:
[----:B------:R-:W-:Y:S01]  /*2130*/  ISETP.GE.AND P0, PT, R8, UR22, PT ;  /* 0x0000001608007c0c */ /* 0x000fe2000bf06270 */
[----:B------:R-:W-:-:S12]  /*2140*/  BSSY B0, `(.L_x_252) ;  /* 0x0000010000007945 */ /* 0x000fd80003800000 */
[----:B------:R-:W-:Y:S05]  /*2150*/  @P0 BRA `(.L_x_253) ;  /* 0x000000e000000947 */ /* 0x000fea0003800000 */
[----:B------:R-:W-:-:S13]  /*2160*/  ISETP.GE.AND P0, PT, R236, c[0x0][0x220], PT ;  /* 0x00008800ec007a0c */ /* 0x000fda0003f06270 */
[----:B------:R1:W-:Y:S01]  /*2170*/  @P0 STS.128 [R218+0x3000], RZ ;  /* 0x003000ffda000388 */ /* 0x0003e20000000c00 */
[----:B------:R-:W-:Y:S05]  /*2180*/  @P0 BRA `(.L_x_253) ;  /* 0x000000b000000947 */ /* 0x000fea0003800000 */
[----:B--2---:R-:W-:Y:S02]  /*2190*/  IMAD.U32 R14, RZ, RZ, UR6 ;  /* 0x00000006ff0e7e24 */ /* 0x004fe4000f8e00ff */
[----:B------:R-:W-:Y:S02]  /*21a0*/  IMAD.MOV.U32 R15, RZ, RZ, c[0x0][0x19c] ;  /* 0x00006700ff0f7624 */ /* 0x000fe400078e00ff */
        /* <DEDUP_REMOVED lines=9> */
.L_x_253:
[----:B------:R-:W-:Y:S05]  /*2240*/  BSYNC B0 ;  /* 0x0000000000007941 */ /* 0x000fea0003800000 */
.L_x_252:
[----:B------:R-:W-:Y:S01]  /*2250*/  ISETP.GE.AND P0, PT, R0, UR22, PT ;  /* 0x0000001600007c0c */ /* 0x000fe2000bf06270 */
[----:B------:R-:W-:-:S12]  /*2260*/  BSSY B0, `(.L_x_254) ;  /* 0x0000011000007945 */ /* 0x000fd80003800000 */
        /* <DEDUP_REMOVED lines=10> */
[----:B--2---:R-:W-:-:S04]  /*2310*/  LEA R14, P0, R22, c[0x0][0x168], 0x1 ;  /* 0x00005a00160e7a11 */ /* 0x004fc800078008ff */
[----:B------:R-:W-:-:S05]  /*2320*/  LEA.HI.X R15, R22, c[0x0][0x16c], R2, 0x1, P0 ;  /* 0x00005b00160f7a11 */ /* 0x000fca00000f0c02 */
[----:B------:R-:W-:Y:S01]  /*2330*/  @!PT LDS RZ, [RZ] ;  /* 0x00000000fffff984 */ /* 0x000fe20000000800 */
[----:B------:R-:W-:Y:S01]  /*2340*/  @!PT LDS RZ, [RZ] ;  /* 0x00000000fffff984 */ /* 0x000fe20000000800 */
[----:B------:R-:W-:Y:S01]  /*2350*/  @!PT LDS RZ, [RZ] ;  /* 0x00000000fffff984 */ /* 0x000fe20000000800 */
[----:B------:R2:W-:Y:S04]  /*2360*/  LDGSTS.E.BYPASS.LTC128B.128 [R218+0x3800], [R14.64] ;  /* 0x038000000eda7fae */ /* 0x0005e8000b901d52 */
.L_x_255:
[----:B------:R-:W-:Y:S05]  /*2370*/  BSYNC B0 ;  /* 0x0000000000007941 */ /* 0x000fea0003800000 */
.L_x_254:
[----:B------:R-:W-:Y:S01]  /*2380*/  ULDC.64 UR4, c[0x0][0x318] ;  /* 0x0000c60000047ab9 */ /* 0x000fe20000000a00 */
[----:B------:R-:W0:Y:S01]  /*2390*/  LDGDEPBAR ;  /* 0x00000000000079af */ /* 0x000e220000000000 */
[----:B------:R-:W-:-:S04]  /*23a0*/  UISETP.NE.U32.AND UP1, UPT, URZ, UR4, UPT ;  /* 0x000000043f00728c */ /* 0x000fc8000bf25070 */
[----:B------:R-:W-:-:S03]  /*23b0*/  UISETP.NE.AND.EX UP1, UPT, URZ, UR5, UPT, UP1 ;  /* 0x000000053f00728c */ /* 0x000fc6000bf25310 */
[----:B------:R-:W-:-:S03]  /*23c0*/  ULDC.64 UR4, c[0x0][0x320] ;  /* 0x0000c80000047ab9 */ /* 0x000fc60000000a00 */
[----:B------:R-:W-:-:S05]  /*23d0*/  PLOP3.LUT P0, PT, PT, PT, UP1, 0x80, 0x0 ;  /* 0x000000000000781c */ /* 0x000fca0003f0f018 */
[----:B------:R-:W-:Y:S02]  /*23e0*/  @UP1 USHF.R.S32.HI UR29, URZ, 0x1f, UR11 ;  /* 0x0000001f3f1d1899 */ /* 0x000fe4000801140b */
[----:B------:R-:W-:Y:S02]  /*23f0*/  @UP1 UMOV UR30, UR12 ;  /* 0x0000000c001e1c82 */ /* 0x000fe40008000000 */
[----:B------:R-:W-:Y:S02]  /*2400*/  @UP1 UIMAD UR29, UR29, UR4, URZ ;  /* 0x000000041d1d12a4 */ /* 0x000fe4000f8e023f */
[----:B------:R-:W-:Y:S02]  /*2410*/  @UP1 UMOV UR31, UR17 ;  /* 0x00000011001f1c82 */ /* 0x000fe40008000000 */
[----:B------:R-:W-:Y:S01]  /*2420*/  @UP1 UIMAD.WIDE.U32 UR30, UR11, UR4, UR30 ;  /* 0x000000040b1e12a5 */ /* 0x000fe2000f8e001e */
[----:B------:R-:W-:-:S04]  /*2430*/  DEPBAR.LE SB0, 0x0 ;  /* 0x000080000000791a */ /* 0x000fc80000000000 */
[----:B------:R-:W-:Y:S02]  /*2440*/  @UP1 UIMAD UR5, UR11, UR5, UR29 ;  /* 0x000000050b0512a4 */ /* 0x000fe4000f8e021d */
[----:B------:R-:W-:Y:S02]  /*2450*/  ULDC UR4, c[0x0][0x318] ;  /* 0x0000c60000047ab9 */ /* 0x000fe40000000800 */
[----:B------:R-:W-:Y:S02]  /*2460*/  @UP1 ULEA UR32, UP0, UR30, UR4, 0x2 ;  /* 0x000000041e201291 */ /* 0x000fe4000f80103f */
[----:B------:R-:W-:Y:S02]  /*2470*/  @UP1 UIADD3 UR5, UR31, UR5, URZ ;  /* 0x000000051f051290 */ /* 0x000fe4000fffe03f */
[----:B------:R-:W-:Y:S02]  /*2480*/  ULDC UR4, c[0x0][0x31c] ;  /* 0x0000c70000047ab9 */ /* 0x000fe40000000800 */
[----:B------:R-:W-:Y:S01]  /*2490*/  @UP1 ULEA.HI.X UR33, UR30, UR4, UR5, 0x2, UP0 ;  /* 0x000000041e211291 */ /* 0x000fe200080f1405 */
[----:B--2---:R-:W-:Y:S01]  /*24a0*/  IMAD.U32 R14, RZ, RZ, UR32 ;  /* 0x00000020ff0e7e24 */ /* 0x004fe2000f8e00ff */
[----:B------:R-:W2:Y:S01]  /*24b0*/  @P0 MUFU.RCP R2, c[0x0][0x238] ;  /* 0x00008e0000020b08 */ /* 0x000ea20000001000 */
[----:B------:R-:W-:Y:S01]  /*24c0*/  ISETP.GE.AND P1, PT, R18, UR22, PT ;  /* 0x0000001612007c0c */ /* 0x000fe2000bf26270 */
[----:B------:R-:W-:-:S02]  /*24d0*/  ULDC.64 UR4, c[0x0][0x1a0] ;  /* 0x0000680000047ab9 */ /* 0x000fc40000000a00 */
[----:B------:R-:W-:-:S05]  /*24e0*/  IMAD.U32 R15, RZ, RZ, UR33 ;  /* 0x00000021ff0f7e24 */ /* 0x000fca000f8e00ff */
[----:B------:R-:W2:Y:S01]  /*24f0*/  @P0 LDG.E R14, [R14.64] ;  /* 0x000000120e0e0981 */ /* 0x000ea2000c1e1900 */
[----:B------:R-:W-:Y:S01]  /*2500*/  LOP3.LUT R16, R16, 0xffffffe0, RZ, 0xc0, !PT ;  /* 0xffffffe010107812 */ /* 0x000fe200078ec0ff */
[----:B------:R-:W-:Y:S01]  /*2510*/  USHF.L.U64.HI UR5, UR4, UR20, UR5 ;  /* 0x0000001404057299 */ /* 0x000fe20008010205 */
[----:B------:R-:W-:Y:S01]  /*2520*/  IMAD.MOV.U32 R58, RZ, RZ, R56 ;  /* 0x000000ffff3a7224 */ /* 0x000fe200078e0038 */
[----:B------:R-:W-:Y:S01]  /*2530*/  BAR.SYNC.DEFER_BLOCKING 0x0 ;  /* 0x0000000000007b1d */ /* 0x000fe20000010000 */
[----:B------:R-:W-:Y:S01]  /*2540*/  USHF.L.U32 UR11, UR4, 0x7, URZ ;  /* 0x00000007040b7899 */ /* 0x000fe2000800063f */
[----:B------:R-:W-:Y:S01]  /*2550*/  IMAD.SHL.U32 R217, R10, 0x2, RZ ;  /* 0x000000020ad97824 */ /* 0x000fe200078e00ff */
[----:B------:R-:W-:-:S03]  /*2560*/  UIMAD UR17, UR5, UR25, URZ ;  /* 0x00000019051172a4 */ /* 0x000fc6000f8e023f */
[----:B------:R-:W-:Y:S01]  /*2570*/  BSSY B0, `(.L_x_256) ;  /* 0x000001d000007945 */ /* 0x000fe20003800000 */
[----:B------:R-:W-:Y:S01]  /*2580*/  UIMAD UR24, UR24, UR11, UR17 ;  /* 0x0000000b181872a4 */ /* 0x000fe2000f8e0211 */
[----:B------:R-:W-:Y:S02]  /*2590*/  LOP3.LUT R217, R217, 0x6, RZ, 0xc0, !PT ;  /* 0x00000006d9d97812 */ /* 0x000fe400078ec0ff */
[----:B------:R-:W-:Y:S01]  /*25a0*/  UMOV UR17, URZ ;  /* 0x0000003f00117c82 */ /* 0x000fe20008000000 */
[----:B------:R1:W-:Y:S04]  /*25b0*/  @P1 STS [R218+0x4000], RZ ;  /* 0x004000ffda001388 */ /* 0x0003e80000000800 */
[----:B------:R1:W-:Y:S04]  /*25c0*/  @P1 STS [R218+0x4004], RZ ;  /* 0x004004ffda001388 */ /* 0x0003e80000000800 */
[----:B------:R1:W-:Y:S01]  /*25d0*/  @P1 STS.64 [R218+0x4008], RZ ;  /* 0x004008ffda001388 */ /* 0x0003e20000000a00 */
[----:B--2---:R-:W-:-:S04]  /*25e0*/  @P0 FMUL.FTZ R2, R14, R2 ;  /* 0x000000020e020220 */ /* 0x004fc80000410000 */
[----:B------:R2:W5:Y:S02]  /*25f0*/  @P0 R2UR UR12, R2 ;  /* 0x00000000020c03c2 */ /* 0x00056400000e0000 */
[----:B--2---:R-:W-:Y:S01]  /*2600*/  IMAD.IADD R2, R10, 0x1, -R16 ;  /* 0x000000010a027824 */ /* 0x004fe200078e0a10 */
[----:B-----5:R-:W-:Y:S01]  /*2610*/  @UP1 UMOV UR17, UR12 ;  /* 0x0000000c00111c82 */ /* 0x020fe20008000000 */
[----:B------:R-:W-:-:S03]  /*2620*/  IMAD.U32 R16, RZ, RZ, UR25 ;  /* 0x00000019ff107e24 */ /* 0x000fc6000f8e00ff */
[----:B------:R-:W-:Y:S01]  /*2630*/  SHF.R.S32.HI R14, RZ, 0x1f, R2 ;  /* 0x0000001fff0e7819 */ /* 0x000fe20000011402 */
[----:B------:R-:W-:-:S03]  /*2640*/  IMAD.WIDE.U32 R16, R16, UR11, R58 ;  /* 0x0000000b10107c25 */ /* 0x000fc6000f8e003a */
[----:B------:R-:W-:Y:S02]  /*2650*/  LEA.HI R2, R14, R2, RZ, 0x2 ;  /* 0x000000020e027211 */ /* 0x000fe400078f10ff */
[----:B------:R-:W-:Y:S02]  /*2660*/  IADD3 R19, R17, UR24, RZ ;  /* 0x0000001811137c10 */ /* 0x000fe4000fffe0ff */
[----:B------:R-:W-:Y:S01]  /*2670*/  SHF.R.S32.HI R2, RZ, 0x2, R2 ;  /* 0x00000002ff027819 */ /* 0x000fe20000011402 */
        /* <DEDUP_REMOVED lines=12> */
.L_x_257:
[----:B-1----:R-:W-:Y:S05]  /*2740*/  BSYNC B0 ;  /* 0x0000000000007941 */ /* 0x002fea0003800000 */
.L_x_256:
        /* <DEDUP_REMOVED lines=18> */
.L_x_259:
[----:B------:R-:W-:Y:S05]  /*2870*/  BSYNC B0 ;  /* 0x0000000000007941 */ /* 0x000fea0003800000 */
.L_x_258:
        /* <DEDUP_REMOVED lines=8> */
[----:B--2---:R-:W-:Y:S02]  /*2900*/  IMAD.MOV.U32 R14, RZ, RZ, c[0x0][0x1a4] ;  /* 0x00006900ff0e7624 */ /* 0x004fe400078e00ff */
        /* <DEDUP_REMOVED lines=9> */
.L_x_261:
[----:B------:R-:W-:Y:S05]  /*29a0*/  BSYNC B0 ;  /* 0x0000000000007941 */ /* 0x000fea0003800000 */
.L_x_260:
[----:B------:R-:W-:Y:S01]  /*29b0*/  ISETP.GE.AND P0, PT, R0, UR22, PT ;  /* 0x0000001600007c0c */ /* 0x000fe2000bf06270 */
[----:B------:R-:W-:-:S12]  /*29c0*/  BSSY B0, `(.L_x_262) ;  /* 0x0000012000007945 */ /* 0x000fd80003800000 */
        /* <DEDUP_REMOVED lines=17> */
.L_x_263:
[----:B------:R-:W-:Y:S05]  /*2ae0*/  BSYNC B0 ;  /* 0x0000000000007941 */ /* 0x000fea0003800000 */
.L_x_262:
[----:B------:R-:W-:Y:S01]  /*2af0*/  LOP3.LUT R13, R13, 0xfffffff8, RZ, 0xc0, !PT ;  /* 0xfffffff80d0d7812 */ /* 0x000fe200078ec0ff */
[----:B------:R-:W-:Y:S01]  /*2b00*/  IMAD.U32 R101, RZ, RZ, UR25 ;  /* 0x00000019ff657e24 */ /* 0x000fe2000f8e00ff */
[----:B-1----:R-:W-:Y:S01]  /*2b10*/  SHF.R.S32.HI R8, RZ, 0x4, R12 ;  /* 0x00000004ff087819 */ /* 0x002fe2000001140c */
[----:B------:R-:W-:Y:S01]  /*2b20*/  UIADD3 UR20, UR15, 0x1, -UR16 ;  /* 0x000000010f147890 */ /* 0x000fe2000fffe810 */
[----:B------:R-:W-:Y:S01]  /*2b30*/  LOP3.LUT R0, R11, 0x7fffffe, RZ, 0xc0, !PT ;  /* 0x07fffffe0b007812 */ /* 0x000fe200078ec0ff */
[----:B------:R-:W-:Y:S01]  /*2b40*/  IMAD.IADD R10, R10, 0x1, -R13 ;  /* 0x000000010a0a7824 */ /* 0x000fe200078e0a0d */
[----:B------:R-:W-:Y:S01]  /*2b50*/  LEA.HI R11, R12, R8, RZ, 0x1 ;  /* 0x000000080c0b7211 */ /* 0x000fe200078f08ff */
[----:B------:R-:W-:Y:S01]  /*2b60*/  IMAD R101, R101, 0x80, R217 ;  /* 0x0000008065657824 */ /* 0x000fe200078e02d9 */
[----:B------:R-:W-:Y:S01]  /*2b70*/  SHF.R.S32.HI R12, RZ, 0x1f, R7 ;  /* 0x0000001fff0c7819 */ /* 0x000fe20000011407 */
[----:B------:R-:W-:Y:S01]  /*2b80*/  IMAD.IADD R0, R7, 0x1, -R0 ;  /* 0x0000000107007824 */ /* 0x000fe200078e0a00 */
[----:B------:R-:W-:Y:S01]  /*2b90*/  LEA.HI R9, R10, R10, RZ, 0x1 ;  /* 0x0000000a0a097211 */ /* 0x000fe200078f08ff */
[----:B------:R-:W0:Y:S01]  /*2ba0*/  LDGDEPBAR ;  /* 0x00000000000079af */ /* 0x000e220000000000 */
[----:B------:R-:W-:Y:S01]  /*2bb0*/  LEA.HI R7, R12, R7, RZ, 0x3 ;  /* 0x000000070c077211 */ /* 0x000fe200078f18ff */
[----:B------:R-:W-:Y:S01]  /*2bc0*/  IMAD.SHL.U32 R12, R6, 0x40, RZ ;  /* 0x00000040060c7824 */ /* 0x000fe200078e00ff */
[----:B------:R-:W-:Y:S01]  /*2bd0*/  LOP3.LUT R11, R11, 0xfffffffe, RZ, 0xc0, !PT ;  /* 0xfffffffe0b0b7812 */ /* 0x000fe200078ec0ff */
[----:B------:R-:W-:Y:S01]  /*2be0*/  UISETP.GT.AND UP0, UPT, UR25, UR9, UPT ;  /* 0x000000091900728c */ /* 0x000fe2000bf04270 */
[----:B------:R-:W-:Y:S01]  /*2bf0*/  SHF.R.S32.HI R6, RZ, 0x1, R9 ;  /* 0x00000001ff067819 */ /* 0x000fe20000011409 */
[----:B------:R-:W-:Y:S01]  /*2c00*/  IMAD.SHL.U32 R100, R7, 0x20, RZ ;  /* 0x0000002007647824 */ /* 0x000fe200078e00ff */
[----:B------:R-:W-:Y:S01]  /*2c10*/  LOP3.LUT R215, R9, 0x3fffffe, RZ, 0xc0, !PT ;  /* 0x03fffffe09d77812 */ /* 0x000fe200078ec0ff */
[----:B------:R-:W-:Y:S01]  /*2c20*/  IMAD.IADD R11, R8, 0x1, -R11 ;  /* 0x00000001080b7824 */ /* 0x000fe200078e0a0b */
[C---:B------:R-:W-:Y:S01]  /*2c30*/  LOP3.LUT P0, RZ, R6.reuse, 0x2, RZ, 0xc0, !PT ;  /* 0x0000000206ff7812 */ /* 0x040fe2000780c0ff */
[----:B------:R-:W-:Y:S01]  /*2c40*/  IMAD.SHL.U32 R8, R6, 0x40, RZ ;  /* 0x0000004006087824 */ /* 0x000fe200078e00ff */
[----:B------:R-:W-:Y:S01]  /*2c50*/  LOP3.LUT R100, R100, 0xffffff00, RZ, 0xc0, !PT ;  /* 0xffffff0064647812 */ /* 0x000fe200078ec0ff */
[----:B------:R-:W-:Y:S01]  /*2c60*/  IMAD.IADD R215, R10, 0x1, -R215 ;  /* 0x000000010ad77824 */ /* 0x000fe200078e0ad7 */
[----:B------:R-:W-:Y:S01]  /*2c70*/  LOP3.LUT R10, R12, 0xc0, RZ, 0xc0, !PT ;  /* 0x000000c00c0a7812 */ /* 0x000fe200078ec0ff */
[----:B------:R-:W-:Y:S01]  /*2c80*/  IMAD.SHL.U32 R9, R11, 0x8, RZ ;  /* 0x000000080b097824 */ /* 0x000fe200078e00ff */
[----:B------:R-:W-:Y:S01]  /*2c90*/  LOP3.LUT R8, R8, 0xc0, RZ, 0xc0, !PT ;  /* 0x000000c008087812 */ /* 0x000fe200078ec0ff */
[----:B------:R-:W-:Y:S01]  /*2ca0*/  IMAD.SHL.U32 R7, R5, 0x8, RZ ;  /* 0x0000000805077824 */ /* 0x000fe200078e00ff */
[----:B------:R-:W-:Y:S01]  /*2cb0*/  IADD3 R117, R101, 0x51, RZ ;  /* 0x0000005165757810 */ /* 0x000fe20007ffe0ff */
[----:B------:R-:W-:Y:S01]  /*2cc0*/  IMAD R215, R11, 0x8, R215 ;  /* 0x000000080bd77824 */ /* 0x000fe200078e02d7 */
[----:B------:R-:W-:Y:S01]  /*2cd0*/  LOP3.LUT R5, R10, 0x8, R9, 0xf8, !PT ;  /* 0x000000080a057812 */ /* 0x000fe200078ef809 */
[--C-:B------:R-:W-:Y:S01]  /*2ce0*/  IMAD R9, R3, 0x200, R100.reuse ;  /* 0x0000020003097824 */ /* 0x100fe200078e0264 */
[----:B------:R-:W-:Y:S01]  /*2cf0*/  LOP3.LUT R7, R8, 0x8, R7, 0xf8, !PT ;  /* 0x0000000808077812 */ /* 0x000fe200078ef807 */
[C---:B------:R-:W-:Y:S01]  /*2d00*/  IMAD R100, R0.reuse, 0x20, R100 ;  /* 0x0000002000647824 */ /* 0x040fe200078e0264 */
[----:B------:R-:W-:Y:S01]  /*2d10*/  SHF.R.U32.HI R10, RZ, 0x3, R10 ;  /* 0x00000003ff0a7819 */ /* 0x000fe2000001160a */
[----:B------:R-:W-:Y:S01]  /*2d20*/  IMAD R9, R0, 0x20, R9 ;  /* 0x0000002000097824 */ /* 0x000fe200078e0209 */
[----:B------:R-:W-:-:S02]  /*2d30*/  SHF.R.U32.HI R8, RZ, 0x3, R8 ;  /* 0x00000003ff087819 */ /* 0x000fc40000011608 */
[----:B------:R-:W-:Y:S02]  /*2d40*/  LOP3.LUT R5, R5, R10, RZ, 0x3c, !PT ;  /* 0x0000000a05057212 */ /* 0x000fe400078e3cff */
[----:B------:R-:W-:Y:S02]  /*2d50*/  LOP3.LUT R7, R7, R8, RZ, 0x3c, !PT ;  /* 0x0000000807077212 */ /* 0x000fe400078e3cff */
[----:B------:R-:W-:Y:S01]  /*2d60*/  LEA R3, R3, UR14, 0x4 ;  /* 0x0000000e03037c11 */ /* 0x000fe2000f8e20ff */
[----:B------:R-:W-:Y:S01]  /*2d70*/  IMAD.IADD R216, R5, 0x1, R9 ;  /* 0x0000000105d87824 */ /* 0x000fe200078e0209 */
[----:B------:R-:W-:Y:S01]  /*2d80*/  UIADD3 UR14, UR15, -UR16, URZ ;  /* 0x800000100f0e7290 */ /* 0x000fe2000fffe03f */
[----:B------:R-:W-:Y:S01]  /*2d90*/  IMAD.U32 R215, R215, 0x20, R7 ;  /* 0x00000020d7d77824 */ /* 0x000fe200078e0007 */
[C---:B------:R-:W-:Y:S01]  /*2da0*/  IADD3 R111, R101.reuse, 0x58, RZ ;  /* 0x00000058656f7810 */ /* 0x040fe20007ffe0ff */
[----:B------:R-:W-:Y:S01]  /*2db0*/  IMAD.SHL.U32 R216, R216, 0x2, RZ ;  /* 0x00000002d8d87824 */ /* 0x000fe200078e00ff */
[----:B------:R-:W-:Y:S01]  /*2dc0*/  IADD3 R109, R101, 0x59, RZ ;  /* 0x00000059656d7810 */ /* 0x000fe20007ffe0ff */
[----:B------:R-:W-:-:S02]  /*2dd0*/  IMAD.SHL.U32 R215, R215, 0x2, RZ ;  /* 0x00000002d7d77824 */ /* 0x000fc400078e00ff */
[----:B------:R-:W-:Y:S01]  /*2de0*/  IMAD R214, R4, 0x2, R216 ;  /* 0x0000000204d67824 */ /* 0x000fe200078e02d8 */
[----:B------:R-:W-:Y:S01]  /*2df0*/  LDSM.16.M88.4 R8, [R216+0x1000] ;  /* 0x00100000d808783b */ /* 0x000fe20000000200 */
[----:B------:R-:W-:Y:S01]  /*2e00*/  IMAD.IADD R2, R2, 0x1, R3 ;  /* 0x0000000102027824 */ /* 0x000fe200078e0203 */
[----:B------:R-:W-:Y:S01]  /*2e10*/  IADD3 R6, R215, 0x2000, RZ ;  /* 0x00002000d7067810 */ /* 0x000fe20007ffe0ff */
[----:B------:R-:W-:Y:S01]  /*2e20*/  IMAD.IADD R5, R5, 0x1, R100 ;  /* 0x0000000105057824 */ /* 0x000fe200078e0264 */
[----:B------:R-:W1:Y:S01]  /*2e30*/  LDSM.16.M88.4 R28, [R215+0x2000] ;  /* 0x00200000d71c783b */ /* 0x000e620000000200 */
[----:B------:R-:W-:Y:S02]  /*2e40*/  IADD3 R213, R215, 0x2020, RZ ;  /* 0x00002020d7d57810 */ /* 0x000fe40007ffe0ff */
[----:B------:R-:W-:Y:S01]  /*2e50*/  @P0 IADD3 R213, R6, -0x20, RZ ;  /* 0xffffffe006d50810 */ /* 0x000fe20007ffe0ff */
[----:B--2---:R-:W2:Y:S01]  /*2e60*/  LDSM.16.M88.4 R20, [R216] ;  /* 0x00000000d814783b */ /* 0x004ea20000000200 */
[----:B------:R-:W-:-:S02]  /*2e70*/  IADD3 R44, R2, 0x48, RZ ;  /* 0x00000048022c7810 */ /* 0x000fc40007ffe0ff */
[----:B------:R-:W-:Y:S01]  /*2e80*/  IADD3 R6, R2, 0x8, RZ ;  /* 0x0000000802067810 */ /* 0x000fe20007ffe0ff */
[----:B------:R-:W-:Y:S01]  /*2e90*/  LDSM.16.M88.4 R32, [R213] ;  /* 0x00000000d520783b */ /* 0x000fe20000000200 */
[----:B------:R-:W-:Y:S02]  /*2ea0*/  IADD3 R223, R44, UR14, RZ ;  /* 0x0000000e2cdf7c10 */ /* 0x000fe4000fffe0ff */
[C---:B------:R-:W-:Y:S01]  /*2eb0*/  IADD3 R45, R2.reuse, 0x40, RZ ;  /* 0x00000040022d7810 */ /* 0x040fe20007ffe0ff */
[----:B------:R-:W5:Y:S01]  /*2ec0*/  LDSM.16.M88.4 R12, [R214+0x1000] ;  /* 0x00100000d60c783b */ /* 0x000f620000000200 */
[----:B------:R-:W-:Y:S01]  /*2ed0*/  IADD3 R232, R2, UR14, RZ ;  /* 0x0000000e02e87c10 */ /* 0x000fe2000fffe0ff */
[--C-:B------:R-:W-:Y:S01]  /*2ee0*/  IMAD.IADD R7, R223, 0x1, -R101.reuse ;  /* 0x00000001df077824 */ /* 0x100fe200078e0a65 */
[----:B------:R-:W-:Y:S01]  /*2ef0*/  IADD3 R229, R6, UR14, RZ ;  /* 0x0000000e06e57c10 */ /* 0x000fe2000fffe0ff */
[----:B------:R-:W3:Y:S01]  /*2f00*/  LDSM.16.M88.4 R24, [R214] ;  /* 0x00000000d618783b */ /* 0x000ee20000000200 */
[C---:B------:R-:W-:Y:S01]  /*2f10*/  IADD3 R226, R45.reuse, UR14, RZ ;  /* 0x0000000e2de27c10 */ /* 0x040fe2000fffe0ff */
[----:B------:R-:W-:Y:S01]  /*2f20*/  ULDC UR14, c[0x0][0x2e8] ;  /* 0x0000ba00000e7ab9 */ /* 0x000fe20000000800 */
[----:B------:R-:W-:Y:S01]  /*2f30*/  IABS R7, R7 ;  /* 0x0000000700077213 */ /* 0x000fe20000000000 */
[----:B------:R-:W4:Y:S01]  /*2f40*/  LDSM.16.M88.4 R64, [R215+0x2400] ;  /* 0x00240000d740783b */ /* 0x000f220000000200 */
[----:B------:R-:W-:Y:S01]  /*2f50*/  UIADD3 UR14, UR20, UR14, URZ ;  /* 0x0000000e140e7290 */ /* 0x000fe2000fffe03f */
[--C-:B------:R-:W-:Y:S01]  /*2f60*/  IMAD.IADD R3, R226, 0x1, -R101.reuse ;  /* 0x00000001e2037824 */ /* 0x100fe200078e0a65 */
[C---:B------:R-:W-:Y:S01]  /*2f70*/  IADD3 R231, R232.reuse, -c[0x0][0x2e4], RZ ;  /* 0x8000b900e8e77a10 */ /* 0x040fe20007ffe0ff */
[----:B------:R-:W3:Y:S01]  /*2f80*/  LDSM.16.M88.4 R36, [R213+0x400] ;  /* 0x00040000d524783b */ /* 0x000ee20000000200 */
[----:B------:R-:W2:Y:S01]  /*2f90*/  I2F R7, R7 ;  /* 0x0000000700077306 */ /* 0x000ea20000201400 */
[--C-:B------:R-:W-:Y:S01]  /*2fa0*/  IMAD.IADD R106, R232, 0x1, -R101.reuse ;  /* 0x00000001e86a7824 */ /* 0x100fe200078e0a65 */
[----:B------:R-:W-:Y:S01]  /*2fb0*/  IADD3 R224, R45, UR14, RZ ;  /* 0x0000000e2de07c10 */ /* 0x000fe2000fffe0ff */
[----:B------:R-:W-:Y:S01]  /*2fc0*/  IMAD.IADD R104, R229, 0x1, -R101 ;  /* 0x00000001e5687824 */ /* 0x000fe200078e0a65 */
[----:B------:R-:W-:Y:S01]  /*2fd0*/  IADD3 R219, R44, UR14, RZ ;  /* 0x0000000e2cdb7c10 */ /* 0x000fe2000fffe0ff */
[----:B------:R-:W-:Y:S01]  /*2fe0*/  LDSM.16.M88.4 R60, [R213+0x800] ;  /* 0x00080000d53c783b */ /* 0x000fe20000000200 */
[----:B------:R-:W-:Y:S01]  /*2ff0*/  IABS R3, R3 ;  /* 0x0000000300037213 */ /* 0x000fe20000000000 */
[--C-:B------:R-:W-:Y:S01]  /*3000*/  IMAD.IADD R120, R232, 0x1, -R117.reuse ;  /* 0x00000001e8787824 */ /* 0x100fe200078e0a75 */
[----:B------:R-:W-:Y:S01]  /*3010*/  IABS R106, R106 ;  /* 0x0000006a006a7213 */ /* 0x000fe20000000000 */
[----:B------:R-:W3:Y:S01]  /*3020*/  LDSM.16.M88.4 R44, [R215+0x2800] ;  /* 0x00280000d72c783b */ /* 0x000ee20000000200 */
[----:B------:R-:W-:Y:S01]  /*3030*/  IADD3 R230, R2, UR14, RZ ;  /* 0x0000000e02e67c10 */ /* 0x000fe2000fffe0ff */
[----:B------:R-:W-:Y:S01]  /*3040*/  IMAD.IADD R129, R223, 0x1, -R117 ;  /* 0x00000001df817824 */ /* 0x000fe200078e0a75 */
[----:B------:R-:W3:Y:S01]  /*3050*/  I2F R3, R3 ;  /* 0x0000000300037306 */ /* 0x000ee20000201400 */
[----:B------:R-:W-:Y:S01]  /*3060*/  IADD3 R227, R6, UR14, RZ ;  /* 0x0000000e06e37c10 */ /* 0x000fe2000fffe0ff */
[----:B------:R-:W-:Y:S01]  /*3070*/  IMAD.IADD R110, R232, 0x1, -R111 ;  /* 0x00000001e86e7824 */ /* 0x000fe200078e0a6f */
[----:B-1----:R-:W-:Y:S01]  /*3080*/  HMMA.16816.F32 R68, R8, R28, RZ ;  /* 0x0000001c0844723c */ /* 0x002fe200000018ff */
[----:B------:R-:W-:Y:S01]  /*3090*/  IMNMX R230, R230, UR15, PT ;  /* 0x0000000fe6e67c17 */ /* 0x000fe2000b800200 */
[----:B------:R-:W-:Y:S01]  /*30a0*/  IMAD.IADD R114, R226, 0x1, -R117 ;  /* 0x00000001e2727824 */ /* 0x000fe200078e0a75 */
[----:B------:R-:W-:Y:S01]  /*30b0*/  IMNMX R227, R227, UR15, PT ;  /* 0x0000000fe3e37c17 */ /* 0x000fe2000b800200 */
[----:B------:R-:W-:Y:S01]  /*30c0*/  IMAD.IADD R102, R232, 0x1, -R109 ;  /* 0x00000001e8667824 */ /* 0x000fe200078e0a6d */
[----:B------:R-:W1:Y:S01]  /*30d0*/  I2F R106, R106 ;  /* 0x0000006a006a7306 */ /* 0x000e620000201400 */
[----:B------:R-:W-:-:S02]  /*30e0*/  IMNMX R224, R224, UR15, PT ;  /* 0x0000000fe0e07c17 */ /* 0x000fc4000b800200 */
[----:B--2---:R-:W-:Y:S01]  /*30f0*/  HMMA.16816.F32 R72, R20, R28, RZ ;  /* 0x0000001c1448723c */ /* 0x004fe200000018ff */
[----:B------:R-:W-:Y:S02]  /*3100*/  IMNMX R219, R219, UR15, PT ;  /* 0x0000000fdbdb7c17 */ /* 0x000fe4000b800200 */
[----:B------:R-:W-:Y:S02]  /*3110*/  IADD3 R228, R229, -c[0x0][0x2e4], RZ ;  /* 0x8000b900e5e47a10 */ /* 0x000fe40007ffe0ff */
[----:B------:R-:W-:Y:S02]  /*3120*/  IADD3 R225, R226, -c[0x0][0x2e4], RZ ;  /* 0x8000b900e2e17a10 */ /* 0x000fe40007ffe0ff */
[----:B------:R-:W-:Y:S01]  /*3130*/  IADD3 R222, R223, -c[0x0][0x2e4], RZ ;  /* 0x8000b900dfde7a10 */ /* 0x000fe20007ffe0ff */
[----:B------:R-:W-:Y:S01]  /*3140*/  HMMA.16816.F32 R16, R8, R30, RZ ;  /* 0x0000001e0810723c */ /* 0x000fe200000018ff */
[----:B------:R-:W-:Y:S02]  /*3150*/  IABS R104, R104 ;  /* 0x0000006800687213 */ /* 0x000fe40000000000 */
[----:B------:R-:W-:-:S02]  /*3160*/  IMNMX R231, RZ, R231, !PT ;  /* 0x000000e7ffe77217 */ /* 0x000fc40007800200 */
[----:B------:R-:W-:Y:S02]  /*3170*/  IMNMX R228, RZ, R228, !PT ;  /* 0x000000e4ffe47217 */ /* 0x000fe40007800200 */
[----:B------:R-:W-:Y:S01]  /*3180*/  IMNMX R225, RZ, R225, !PT ;  /* 0x000000e1ffe17217 */ /* 0x000fe20007800200 */
[----:B-----5:R-:W-:Y:S01]  /*3190*/  HMMA.16816.F32 R68, R12, R32, R68 ;  /* 0x000000200c44723c */ /* 0x020fe20000001844 */
[----:B------:R-:W-:Y:S01]  /*31a0*/  IMNMX R222, RZ, R222, !PT ;  /* 0x000000deffde7217 */ /* 0x000fe20007800200 */
[----:B------:R-:W2:Y:S01]  /*31b0*/  I2F R104, R104 ;  /* 0x0000006800687306 */ /* 0x000ea20000201400 */
[C---:B------:R-:W-:Y:S02]  /*31c0*/  IADD3 R2, R101.reuse, 0x9, RZ ;  /* 0x0000000965027810 */ /* 0x040fe40007ffe0ff */
[C---:B------:R-:W-:Y:S02]  /*31d0*/  ISETP.GE.AND P0, PT, R101.reuse, R230, PT ;  /* 0x000000e66500720c */ /* 0x040fe40003f06270 */
[C---:B------:R-:W-:Y:S01]  /*31e0*/  ISETP.GE.AND P4, PT, R101.reuse, R227, PT ;  /* 0x000000e36500720c */ /* 0x040fe20003f86270 */
[----:B------:R-:W-:Y:S01]  /*31f0*/  HMMA.16816.F32 R28, R20, R30, RZ ;  /* 0x0000001e141c723c */ /* 0x000fe200000018ff */
[----:B------:R-:W-:-:S02]  /*3200*/  ISETP.LT.OR P0, PT, R101, R231, P0 ;  /* 0x000000e76500720c */ /* 0x000fc40000701670 */
[----:B------:R-:W-:Y:S02]  /*3210*/  ISETP.LT.OR P4, PT, R101, R228, P4 ;  /* 0x000000e46500720c */ /* 0x000fe40002781670 */
[----:B------:R-:W-:Y:S02]  /*3220*/  IABS R120, R120 ;  /* 0x0000007800787213 */ /* 0x000fe40000000000 */
[----:B------:R-:W-:Y:S01]  /*3230*/  IABS R129, R129 ;  /* 0x0000008100817213 */ /* 0x000fe20000000000 */
[----:B---3--:R-:W-:Y:S01]  /*3240*/  HMMA.16816.F32 R72, R24, R32, R72 ;  /* 0x000000201848723c */ /* 0x008fe20000001848 */
[----:B------:R-:W-:Y:S02]  /*3250*/  IABS R110, R110 ;  /* 0x0000006e006e7213 */ /* 0x000fe40000000000 */
[----:B------:R-:W-:Y:S01]  /*3260*/  I2F R120, R120 ;  /* 0x0000007800787306 */ /* 0x000fe20000201400 */
[----:B------:R-:W-:Y:S02]  /*3270*/  IABS R114, R114 ;  /* 0x0000007200727213 */ /* 0x000fe40000000000 */
[----:B------:R-:W-:-:S02]  /*3280*/  IABS R102, R102 ;  /* 0x0000006600667213 */ /* 0x000fc40000000000 */
[----:B------:R-:W-:Y:S01]  /*3290*/  FFMA.FTZ R7, R7, -UR17, R70 ;  /* 0x8000001107077c23 */ /* 0x000fe20008010046 */
[-C--:B------:R-:W-:Y:S01]  /*32a0*/  HMMA.16816.F32 R16, R12, R34.reuse, R16 ;  /* 0x000000220c10723c */ /* 0x080fe20000001810 */
[----:B------:R-:W-:Y:S01]  /*32b0*/  IADD3 R70, R101, 0x1, RZ ;  /* 0x0000000165467810 */ /* 0x000fe20007ffe0ff */
[----:B------:R-:W-:Y:S01]  /*32c0*/  FFMA.FTZ R0, R3, -UR17, R68 ;  /* 0x8000001103007c23 */ /* 0x000fe20008010044 */
[----:B------:R-:W-:Y:S01]  /*32d0*/  IADD3 R3, R101, 0x8, RZ ;  /* 0x0000000865037810 */ /* 0x000fe20007ffe0ff */
[----:B------:R-:W-:Y:S01]  /*32e0*/  I2F R110, R110 ;  /* 0x0000006e006e7306 */ /* 0x000fe20000201400 */
[----:B------:R-:W-:Y:S01]  /*32f0*/  ISETP.GE.AND P2, PT, R70, R230, PT ;  /* 0x000000e64600720c */ /* 0x000fe20003f46270 */
[--C-:B------:R-:W-:Y:S01]  /*3300*/  IMAD.IADD R92, R232, 0x1, -R70.reuse ;  /* 0x00000001e85c7824 */ /* 0x100fe200078e0a46 */
[C---:B------:R-:W-:Y:S01]  /*3310*/  ISETP.GE.AND P6, PT, R70.reuse, R227, PT ;  /* 0x000000e34600720c */ /* 0x040fe20003fc6270 */
[----:B------:R-:W-:Y:S01]  /*3320*/  HMMA.16816.F32 R28, R24, R34, R28 ;  /* 0x00000022181c723c */ /* 0x000fe2000000181c */
[----:B------:R-:W-:Y:S01]  /*3330*/  ISETP.GE.AND P5, PT, R70, R224, PT ;  /* 0x000000e04600720c */ /* 0x000fe20003fa6270 */
[----:B------:R-:W-:Y:S01]  /*3340*/  IMAD.IADD R6, R229, 0x1, -R70 ;  /* 0x00000001e5067824 */ /* 0x000fe200078e0a46 */
[----:B------:R-:W-:Y:S01]  /*3350*/  IABS R92, R92 ;  /* 0x0000005c005c7213 */ /* 0x000fe20000000000 */
[--C-:B------:R-:W-:Y:S01]  /*3360*/  IMAD.IADD R68, R232, 0x1, -R3.reuse ;  /* 0x00000001e8447824 */ /* 0x100fe200078e0a03 */
[C---:B------:R-:W-:Y:S01]  /*3370*/  ISETP.GE.AND P3, PT, R70.reuse, R219, PT ;  /* 0x000000db4600720c */ /* 0x040fe20003f66270 */
[C-C-:B------:R-:W-:Y:S01]  /*3380*/  IMAD.IADD R76, R223.reuse, 0x1, -R3.reuse ;  /* 0x00000001df4c7824 */ /* 0x140fe200078e0a03 */
[----:B------:R-:W-:Y:S01]  /*3390*/  ISETP.LT.OR P2, PT, R70, R231, P2 ;  /* 0x000000e74600720c */ /* 0x000fe20001741670 */
[-C--:B----4-:R-:W-:Y:S01]  /*33a0*/  HMMA.16816.F32 R52, R20, R64.reuse, RZ ;  /* 0x000000401434723c */ /* 0x090fe200000018ff */
[----:B-1----:R-:W-:Y:S01]  /*33b0*/  FFMA.FTZ R106, R106, -UR17, R72 ;  /* 0x800000116a6a7c23 */ /* 0x002fe20008010048 */
[----:B------:R-:W-:Y:S01]  /*33c0*/  ISETP.LT.OR P6, PT, R70, R228, P6 ;  /* 0x000000e44600720c */ /* 0x000fe200037c1670 */
[--C-:B------:R-:W-:Y:S01]  /*33d0*/  IMAD.IADD R72, R226, 0x1, -R70.reuse ;  /* 0x00000001e2487824 */ /* 0x100fe200078e0a46 */
[C---:B------:R-:W-:Y:S01]  /*33e0*/  ISETP.LT.OR P5, PT, R70.reuse, R225, P5 ;  /* 0x000000e14600720c */ /* 0x040fe20002fa1670 */
[----:B------:R-:W1:Y:S01]  /*33f0*/  I2F R92, R92 ;  /* 0x0000005c005c7306 */ /* 0x000e620000201400 */
[----:B------:R-:W-:Y:S01]  /*3400*/  ISETP.LT.OR P3, PT, R70, R222, P3 ;  /* 0x000000de4600720c */ /* 0x000fe20001f61670 */
[----:B------:R-:W-:Y:S01]  /*3410*/  IMAD.IADD R70, R223, 0x1, -R70 ;  /* 0x00000001df467824 */ /* 0x000fe200078e0a46 */
[C---:B------:R-:W-:Y:S01]  /*3420*/  HMMA.16816.F32 R32, R8.reuse, R64, RZ ;  /* 0x000000400820723c */ /* 0x040fe200000018ff */
[----:B------:R-:W-:Y:S01]  /*3430*/  IABS R6, R6 ;  /* 0x0000000600067213 */ /* 0x000fe20000000000 */
[----:B------:R-:W-:Y:S01]  /*3440*/  IMAD.IADD R77, R226, 0x1, -R3 ;  /* 0x00000001e24d7824 */ /* 0x000fe200078e0a03 */
[----:B------:R-:W-:Y:S01]  /*3450*/  IABS R68, R68 ;  /* 0x0000004400447213 */ /* 0x000fe20000000000 */
[----:B--2---:R-:W-:Y:S01]  /*3460*/  FFMA.FTZ R104, R104, -UR17, R74 ;  /* 0x8000001168687c23 */ /* 0x004fe2000801004a */
[----:B------:R-:W-:Y:S01]  /*3470*/  IABS R72, R72 ;  /* 0x0000004800487213 */ /* 0x000fe20000000000 */
[----:B------:R-:W-:Y:S01]  /*3480*/  IMAD.IADD R74, R232, 0x1, -R2 ;  /* 0x00000001e84a7824 */ /* 0x000fe200078e0a02 */
[----:B------:R-:W-:Y:S01]  /*3490*/  IABS R70, R70 ;  /* 0x0000004600467213 */ /* 0x000fe20000000000 */
[----:B------:R-:W-:Y:S01]  /*34a0*/  HMMA.16816.F32 R40, R8, R66, RZ ;  /* 0x000000420828723c */ /* 0x000fe200000018ff */
[----:B------:R-:W2:Y:S01]  /*34b0*/  I2F R6, R6 ;  /* 0x0000000600067306 */ /* 0x000ea20000201400 */
[----:B------:R-:W-:-:S02]  /*34c0*/  IABS R77, R77 ;  /* 0x0000004d004d7213 */ /* 0x000fc40000000000 */
[----:B------:R-:W-:Y:S01]  /*34d0*/  IABS R74, R74 ;  /* 0x0000004a004a7213 */ /* 0x000fe20000000000 */
[----:B-1----:R-:W-:Y:S01]  /*34e0*/  FFMA.FTZ R92, R92, -UR17, R73 ;  /* 0x800000115c5c7c23 */ /* 0x002fe20008010049 */
[----:B------:R-:W-:Y:S01]  /*34f0*/  ISETP.GE.AND P1, PT, R3, R230, PT ;  /* 0x000000e60300720c */ /* 0x000fe20003f26270 */
[----:B------:R-:W-:Y:S01]  /*3500*/  IMAD.IADD R73, R229, 0x1, -R3 ;  /* 0x00000001e5497824 */ /* 0x000fe200078e0a03 */
[----:B------:R-:W-:Y:S01]  /*3510*/  HMMA.16816.F32 R64, R20, R66, RZ ;  /* 0x000000421440723c */ /* 0x000fe200000018ff */
[----:B------:R-:W1:Y:S01]  /*3520*/  I2F R68, R68 ;  /* 0x0000004400447306 */ /* 0x000e620000201400 */
[----:B------:R-:W-:Y:S02]  /*3530*/  ISETP.LT.OR P1, PT, R3, R231, P1 ;  /* 0x000000e70300720c */ /* 0x000fe40000f21670 */
[----:B------:R-:W-:Y:S02]  /*3540*/  IABS R73, R73 ;  /* 0x0000004900497213 */ /* 0x000fe40000000000 */
[----:B------:R-:W-:-:S02]  /*3550*/  FSEL R106, R106, -INF , !P0 ;  /* 0xff8000006a6a7808 */ /* 0x000fc40004000000 */
[-C--:B------:R-:W-:Y:S01]  /*3560*/  HMMA.16816.F32 R52, R24, R36.reuse, R52 ;  /* 0x000000241834723c */ /* 0x080fe20000001834 */
[----:B------:R-:W3:Y:S01]  /*3570*/  I2F R72, R72 ;  /* 0x0000004800487306 */ /* 0x000ee20000201400 */
[----:B--2---:R-:W-:Y:S01]  /*3580*/  FFMA.FTZ R75, R6, -UR17, R75 ;  /* 0x80000011064b7c23 */ /* 0x004fe2000801004b */
[----:B------:R-:W-:Y:S02]  /*3590*/  FSEL R104, R104, -INF , !P4 ;  /* 0xff80000068687808 */ /* 0x000fe40006000000 */
[----:B------:R-:W-:Y:S02]  /*35a0*/  ISETP.GE.AND P0, PT, R101, R224, PT ;  /* 0x000000e06500720c */ /* 0x000fe40003f06270 */
[----:B------:R-:W-:Y:S01]  /*35b0*/  FSEL R96, R75, -INF , !P6 ;  /* 0xff8000004b607808 */ /* 0x000fe20007000000 */
[----:B------:R-:W-:Y:S01]  /*35c0*/  HMMA.16816.F32 R32, R12, R36, R32 ;  /* 0x000000240c20723c */ /* 0x000fe20000001820 */
[----:B------:R-:W2:Y:S01]  /*35d0*/  I2F R70, R70 ;  /* 0x0000004600467306 */ /* 0x000ea20000201400 */
[----:B-1----:R-:W-:Y:S01]  /*35e0*/  FFMA.FTZ R68, R68, -UR17, R28 ;  /* 0x8000001144447c23 */ /* 0x002fe2000801001c */
[----:B------:R-:W-:-:S02]  /*35f0*/  ISETP.GE.AND P4, PT, R101, R219, PT ;  /* 0x000000db6500720c */ /* 0x000fc40003f86270 */
[----:B------:R-:W-:Y:S02]  /*3600*/  ISETP.GE.AND P6, PT, R2, R230, PT ;  /* 0x000000e60200720c */ /* 0x000fe40003fc6270 */
[----:B------:R-:W-:Y:S01]  /*3610*/  FSEL R91, R68, -INF , !P1 ;  /* 0xff800000445b7808 */ /* 0x000fe20004800000 */
[-C--:B------:R-:W-:Y:S01]  /*3620*/  HMMA.16816.F32 R40, R12, R38.reuse, R40 ;  /* 0x000000260c28723c */ /* 0x080fe20000001828 */
[----:B---3--:R-:W-:Y:S01]  /*3630*/  FFMA.FTZ R72, R72, -UR17, R69 ;  /* 0x8000001148487c23 */ /* 0x008fe20008010045 */
[----:B------:R-:W1:Y:S01]  /*3640*/  I2F R73, R73 ;  /* 0x0000004900497306 */ /* 0x000e620000201400 */
[----:B------:R-:W-:Y:S02]  /*3650*/  ISETP.GE.AND P1, PT, R2, R219, PT ;  /* 0x000000db0200720c */ /* 0x000fe40003f26270 */
[----:B------:R-:W-:Y:S02]  /*3660*/  ISETP.LT.OR P0, PT, R101, R225, P0 ;  /* 0x000000e16500720c */ /* 0x000fe40000701670 */
[----:B------:R-:W-:Y:S01]  /*3670*/  FSEL R95, R72, -INF , !P5 ;  /* 0xff800000485f7808 */ /* 0x000fe20006800000 */
[----:B------:R-:W-:Y:S01]  /*3680*/  HMMA.16816.F32 R64, R24, R38, R64 ;  /* 0x000000261840723c */ /* 0x000fe20000001840 */
[----:B--2---:R-:W-:Y:S01]  /*3690*/  FFMA.FTZ R6, R70, -UR17, R71 ;  /* 0x8000001146067c23 */ /* 0x004fe20008010047 */
[----:B------:R-:W2:Y:S01]  /*36a0*/  I2F R74, R74 ;  /* 0x0000004a004a7306 */ /* 0x000ea20000201400 */
[----:B------:R-:W-:-:S02]  /*36b0*/  ISETP.GE.AND P5, PT, R2, R227, PT ;  /* 0x000000e30200720c */ /* 0x000fc40003fa6270 */
[----:B------:R-:W-:Y:S02]  /*36c0*/  ISETP.LT.OR P4, PT, R101, R222, P4 ;  /* 0x000000de6500720c */ /* 0x000fe40002781670 */
[----:B------:R-:W-:Y:S01]  /*36d0*/  FSEL R6, R6, -INF , !P3 ;  /* 0xff80000006067808 */ /* 0x000fe20005800000 */
[-C--:B------:R-:W-:Y:S01]  /*36e0*/  HMMA.16816.F32 R48, R20, R44.reuse, RZ ;  /* 0x0000002c1430723c */ /* 0x080fe200000018ff */
[C---:B------:R-:W-:Y:S01]  /*36f0*/  ISETP.GE.AND P3, PT, R2.reuse, R224, PT ;  /* 0x000000e00200720c */ /* 0x040fe20003f66270 */
[----:B-1----:R-:W-:Y:S01]  /*3700*/  FFMA.FTZ R30, R73, -UR17, R30 ;  /* 0x80000011491e7c23 */ /* 0x002fe2000801001e */
[C---:B------:R-:W-:Y:S01]  /*3710*/  ISETP.LT.OR P6, PT, R2.reuse, R231, P6 ;  /* 0x000000e70200720c */ /* 0x040fe200037c1670 */
[----:B------:R-:W-:Y:S01]  /*3720*/  I2F R114, R114 ;  /* 0x0000007200727306 */ /* 0x000fe20000201400 */
[C---:B------:R-:W-:Y:S02]  /*3730*/  ISETP.LT.OR P5, PT, R2.reuse, R228, P5 ;  /* 0x000000e40200720c */ /* 0x040fe40002fa1670 */
[C---:B------:R-:W-:Y:S01]  /*3740*/  ISETP.LT.OR P3, PT, R2.reuse, R225, P3 ;  /* 0x000000e10200720c */ /* 0x040fe20001f61670 */
[----:B------:R-:W-:Y:S01]  /*3750*/  HMMA.16816.F32 R36, R8, R44, RZ ;  /* 0x0000002c0824723c */ /* 0x000fe200000018ff */
[----:B------:R-:W-:Y:S01]  /*3760*/  ISETP.LT.OR P1, PT, R2, R222, P1 ;  /* 0x000000de0200720c */ /* 0x000fe20000f21670 */
[----:B--2---:R-:W-:Y:S01]  /*3770*/  FFMA.FTZ R29, R74, -UR17, R29 ;  /* 0x800000114a1d7c23 */ /* 0x004fe2000801001d */
[----:B------:R-:W-:Y:S01]  /*3780*/  FSEL R0, R0, -INF , !P0 ;  /* 0xff80000000007808 */ /* 0x000fe20004000000 */
[----:B------:R-:W-:Y:S01]  /*3790*/  I2F R102, R102 ;  /* 0x0000006600667306 */ /* 0x000fe20000201400 */
[----:B------:R-:W-:-:S02]  /*37a0*/  FSEL R7, R7, -INF , !P4 ;  /* 0xff80000007077808 */ /* 0x000fc40006000000 */
[----:B------:R-:W-:Y:S01]  /*37b0*/  IABS R45, R76 ;  /* 0x0000004c002d7213 */ /* 0x000fe20000000000 */
[----:B------:R-:W-:Y:S01]  /*37c0*/  IMAD.MOV.U32 R44, RZ, RZ, R77 ;  /* 0x000000ffff2c7224 */ /* 0x000fe200078e004d */
[----:B------:R-:W-:Y:S02]  /*37d0*/  FSEL R92, R92, -INF , !P2 ;  /* 0xff8000005c5c7808 */ /* 0x000fe40005000000 */
[C---:B------:R-:W-:Y:S02]  /*37e0*/  ISETP.GE.AND P0, PT, R3.reuse, R227, PT ;  /* 0x000000e30300720c */ /* 0x040fe40003f06270 */
[----:B------:R-:W1:Y:S01]  /*37f0*/  I2F R45, R45 ;  /* 0x0000002d002d7306 */ /* 0x000e620000201400 */
[C---:B------:R-:W-:Y:S02]  /*3800*/  ISETP.GE.AND P4, PT, R3.reuse, R224, PT ;  /* 0x000000e00300720c */ /* 0x040fe40003f86270 */
[----:B------:R-:W-:Y:S01]  /*3810*/  HMMA.16816.F32 R48, R24, R60, R48 ;  /* 0x0000003c1830723c */ /* 0x000fe20000001830 */
[----:B------:R-:W-:-:S02]  /*3820*/  ISETP.GE.AND P2, PT, R3, R219, PT ;  /* 0x000000db0300720c */ /* 0x000fc40003f46270 */
[C---:B------:R-:W-:Y:S02]  /*3830*/  ISETP.LT.OR P0, PT, R3.reuse, R228, P0 ;  /* 0x000000e40300720c */ /* 0x040fe40000701670 */
[----:B------:R-:W2:Y:S01]  /*3840*/  I2F R44, R44 ;  /* 0x0000002c002c7306 */ /* 0x000ea20000201400 */
[C---:B------:R-:W-:Y:S02]  /*3850*/  ISETP.LT.OR P4, PT, R3.reuse, R225, P4 ;  /* 0x000000e10300720c */ /* 0x040fe40002781670 */
[----:B------:R-:W-:Y:S01]  /*3860*/  HMMA.16816.F32 R36, R12, R60, R36 ;  /* 0x0000003c0c24723c */ /* 0x000fe20000001824 */
[----:B------:R-:W-:Y:S02]  /*3870*/  ISETP.LT.OR P2, PT, R3, R222, P2 ;  /* 0x000000de0300720c */ /* 0x000fe40001741670 */
[----:B------:R-:W-:Y:S01]  /*3880*/  IADD3 R3, R101, 0x10, RZ ;  /* 0x0000001065037810 */ /* 0x000fe20007ffe0ff */
[----:B-1----:R-:W-:Y:S01]  /*3890*/  FFMA.FTZ R18, R45, -UR17, R18 ;  /* 0x800000112d127c23 */ /* 0x002fe20008010012 */
[----:B------:R-:W-:Y:S01]  /*38a0*/  FSEL R90, R30, -INF , !P0 ;  /* 0xff8000001e5a7808 */ /* 0x000fe20004000000 */
[--C-:B------:R-:W-:Y:S01]  /*38b0*/  IMAD.IADD R45, R229, 0x1, -R2.reuse ;  /* 0x00000001e52d7824 */ /* 0x100fe200078e0a02 */
[----:B------:R-:W-:Y:S01]  /*38c0*/  FSEL R79, R29, -INF , !P6 ;  /* 0xff8000001d4f7808 */ /* 0x000fe20007000000 */
[--C-:B------:R-:W-:Y:S01]  /*38d0*/  IMAD.IADD R61, R226, 0x1, -R2.reuse ;  /* 0x00000001e23d7824 */ /* 0x100fe200078e0a02 */
[----:B------:R-:W-:Y:S01]  /*38e0*/  FSEL R93, R18, -INF , !P2 ;  /* 0xff800000125d7808 */ /* 0x000fe20005000000 */
[----:B------:R-:W-:Y:S01]  /*38f0*/  IMAD.IADD R2, R223, 0x1, -R2 ;  /* 0x00000001df027824 */ /* 0x000fe200078e0a02 */
[----:B------:R-:W-:Y:S01]  /*3900*/  ISETP.GE.AND P0, PT, R3, R230, PT ;  /* 0x000000e60300720c */ /* 0x000fe20003f06270 */
[----:B--2---:R-:W-:Y:S01]  /*3910*/  FFMA.FTZ R88, R44, -UR17, R16 ;  /* 0x800000112c587c23 */ /* 0x004fe20008010010 */
[----:B------:R-:W-:Y:S01]  /*3920*/  IABS R61, R61 ;  /* 0x0000003d003d7213 */ /* 0x000fe20000000000 */
[--C-:B------:R-:W-:Y:S01]  /*3930*/  IMAD.IADD R60, R232, 0x1, -R3.reuse ;  /* 0x00000001e83c7824 */ /* 0x100fe200078e0a03 */
[----:B------:R-:W-:Y:S01]  /*3940*/  IABS R2, R2 ;  /* 0x0000000200027213 */ /* 0x000fe20000000000 */
[----:B------:R-:W-:Y:S01]  /*3950*/  IMAD.IADD R68, R229, 0x1, -R3 ;  /* 0x00000001e5447824 */ /* 0x000fe200078e0a03 */
[----:B------:R-:W-:Y:S01]  /*3960*/  FSEL R88, R88, -INF , !P4 ;  /* 0xff80000058587808 */ /* 0x000fe20006000000 */
[----:B------:R1:W2:Y:S01]  /*3970*/  I2F R30, R61 ;  /* 0x0000003d001e7306 */ /* 0x0002a20000201400 */
[----:B------:R-:W-:-:S02]  /*3980*/  ISETP.GE.AND P4, PT, R3, R227, PT ;  /* 0x000000e30300720c */ /* 0x000fc40003f86270 */
[C---:B------:R-:W-:Y:S02]  /*3990*/  ISETP.GE.AND P2, PT, R3.reuse, R224, PT ;  /* 0x000000e00300720c */ /* 0x040fe40003f46270 */
[C---:B------:R-:W-:Y:S02]  /*39a0*/  ISETP.GE.AND P6, PT, R3.reuse, R219, PT ;  /* 0x000000db0300720c */ /* 0x040fe40003fc6270 */
[C---:B------:R-:W-:Y:S01]  /*39b0*/  ISETP.LT.OR P0, PT, R3.reuse, R231, P0 ;  /* 0x000000e70300720c */ /* 0x040fe20000701670 */
[----:B------:R-:W3:Y:S01]  /*39c0*/  I2F R2, R2 ;  /* 0x0000000200027306 */ /* 0x000ee20000201400 */
[C---:B------:R-:W-:Y:S02]  /*39d0*/  ISETP.LT.OR P4, PT, R3.reuse, R228, P4 ;  /* 0x000000e40300720c */ /* 0x040fe40002781670 */
[C---:B------:R-:W-:Y:S02]  /*39e0*/  ISETP.LT.OR P2, PT, R3.reuse, R225, P2 ;  /* 0x000000e10300720c */ /* 0x040fe40001741670 */
[----:B------:R-:W-:-:S02]  /*39f0*/  ISETP.LT.OR P6, PT, R3, R222, P6 ;  /* 0x000000de0300720c */ /* 0x000fc400037c1670 */
[----:B------:R-:W-:Y:S01]  /*3a00*/  IADD3 R69, R101, 0x11, RZ ;  /* 0x0000001165457810 */ /* 0x000fe20007ffe0ff */
[--C-:B-1----:R-:W-:Y:S01]  /*3a10*/  IMAD.IADD R61, R226, 0x1, -R3.reuse ;  /* 0x00000001e23d7824 */ /* 0x102fe200078e0a03 */
[----:B------:R-:W-:Y:S01]  /*3a20*/  IABS R45, R45 ;  /* 0x0000002d002d7213 */ /* 0x000fe20000000000 */
[----:B------:R-:W-:Y:S01]  /*3a30*/  IMAD.IADD R3, R223, 0x1, -R3 ;  /* 0x00000001df037824 */ /* 0x000fe200078e0a03 */
[----:B------:R-:W-:Y:S01]  /*3a40*/  IABS R68, R68 ;  /* 0x0000004400447213 */ /* 0x000fe20000000000 */
[----:B------:R-:W-:Y:S01]  /*3a50*/  IMAD.IADD R28, R232, 0x1, -R69 ;  /* 0x00000001e81c7824 */ /* 0x000fe200078e0a45 */
[----:B------:R-:W-:Y:S01]  /*3a60*/  IABS R60, R60 ;  /* 0x0000003c003c7213 */ /* 0x000fe20000000000 */
[----:B--2---:R-:W-:Y:S01]  /*3a70*/  FFMA.FTZ R17, R30, -UR17, R17 ;  /* 0x800000111e117c23 */ /* 0x004fe20008010011 */
[----:B------:R-:W-:Y:S01]  /*3a80*/  IABS R3, R3 ;  /* 0x0000000300037213 */ /* 0x000fe20000000000 */
[----:B---3--:R-:W-:Y:S01]  /*3a90*/  FFMA.FTZ R19, R2, -UR17, R19 ;  /* 0x8000001102137c23 */ /* 0x008fe20008010013 */
[----:B------:R-:W-:Y:S01]  /*3aa0*/  IABS R28, R28 ;  /* 0x0000001c001c7213 */ /* 0x000fe20000000000 */
[----:B------:R-:W1:Y:S01]  /*3ab0*/  I2F R45, R45 ;  /* 0x0000002d002d7306 */ /* 0x000e620000201400 */
[----:B------:R-:W-:Y:S01]  /*3ac0*/  IABS R61, R61 ;  /* 0x0000003d003d7213 */ /* 0x000fe20000000000 */
[----:B------:R-:W-:Y:S01]  /*3ad0*/  IMAD.MOV.U32 R2, RZ, RZ, R3 ;  /* 0x000000ffff027224 */ /* 0x000fe200078e0003 */
[----:B------:R-:W-:Y:S01]  /*3ae0*/  IADD3 R44, R101, 0x18, RZ ;  /* 0x00000018652c7810 */ /* 0x000fe20007ffe0ff */
[----:B------:R-:W-:Y:S01]  /*3af0*/  IMAD.MOV.U32 R18, RZ, RZ, R68 ;  /* 0x000000ffff127224 */ /* 0x000fe200078e0044 */
[----:B------:R-:W-:Y:S01]  /*3b00*/  FSEL R87, R17, -INF , !P3 ;  /* 0xff80000011577808 */ /* 0x000fe20005800000 */
[C-C-:B------:R-:W-:Y:S01]  /*3b10*/  IMAD.IADD R29, R226.reuse, 0x1, -R69.reuse ;  /* 0x00000001e21d7824 */ /* 0x140fe200078e0a45 */
[----:B------:R-:W-:Y:S01]  /*3b20*/  FSEL R82, R19, -INF , !P1 ;  /* 0xff80000013527808 */ /* 0x000fe20004800000 */
[----:B------:R-:W2:Y:S01]  /*3b30*/  I2F R16, R60 ;  /* 0x0000003c00107306 */ /* 0x000ea20000201400 */
[----:B------:R-:W-:Y:S01]  /*3b40*/  IMAD.IADD R3, R223, 0x1, -R69 ;  /* 0x00000001df037824 */ /* 0x000fe200078e0a45 */
[----:B------:R-:W-:Y:S01]  /*3b50*/  ISETP.GE.AND P3, PT, R69, R227, PT ;  /* 0x000000e34500720c */ /* 0x000fe20003f66270 */
[--C-:B------:R-:W-:Y:S01]  /*3b60*/  IMAD.IADD R68, R226, 0x1, -R44.reuse ;  /* 0x00000001e2447824 */ /* 0x100fe200078e0a2c */
[----:B------:R-:W-:Y:S01]  /*3b70*/  IABS R17, R29 ;  /* 0x0000001d00117213 */ /* 0x000fe20000000000 */
[----:B------:R-:W-:Y:S01]  /*3b80*/  IMAD.IADD R29, R229, 0x1, -R44 ;  /* 0x00000001e51d7824 */ /* 0x000fe200078e0a2c */
[----:B------:R-:W-:-:S02]  /*3b90*/  IABS R3, R3 ;  /* 0x0000000300037213 */ /* 0x000fc40000000000 */
[----:B------:R-:W3:Y:S01]  /*3ba0*/  I2F R2, R2 ;  /* 0x0000000200027306 */ /* 0x000ee20000201400 */
[----:B-1----:R-:W-:Y:S01]  /*3bb0*/  FFMA.FTZ R31, R45, -UR17, R31 ;  /* 0x800000112d1f7c23 */ /* 0x002fe2000801001f */
[----:B------:R-:W-:Y:S02]  /*3bc0*/  IABS R29, R29 ;  /* 0x0000001d001d7213 */ /* 0x000fe40000000000 */
[----:B------:R-:W-:Y:S02]  /*3bd0*/  ISETP.GE.AND P1, PT, R69, R224, PT ;  /* 0x000000e04500720c */ /* 0x000fe40003f26270 */
[----:B------:R-:W-:Y:S02]  /*3be0*/  FSEL R89, R31, -INF , !P5 ;  /* 0xff8000001f597808 */ /* 0x000fe40006800000 */
[----:B------:R-:W1:Y:S01]  /*3bf0*/  I2F R83, R61 ;  /* 0x0000003d00537306 */ /* 0x000e620000201400 */
[----:B--2---:R-:W-:Y:S01]  /*3c00*/  FFMA.FTZ R16, R16, -UR17, R52 ;  /* 0x8000001110107c23 */ /* 0x004fe20008010034 */
[----:B------:R-:W-:Y:S01]  /*3c10*/  ISETP.GE.AND P5, PT, R69, R230, PT ;  /* 0x000000e64500720c */ /* 0x000fe20003fa6270 */
[----:B------:R-:W-:Y:S01]  /*3c20*/  IMAD.IADD R60, R232, 0x1, -R44 ;  /* 0x00000001e83c7824 */ /* 0x000fe200078e0a2c */
[----:B------:R-:W-:-:S02]  /*3c30*/  IABS R68, R68 ;  /* 0x0000004400447213 */ /* 0x000fc40000000000 */
[----:B------:R-:W-:Y:S02]  /*3c40*/  FSEL R78, R16, -INF , !P0 ;  /* 0xff800000104e7808 */ /* 0x000fe40004000000 */
[----:B------:R-:W-:Y:S01]  /*3c50*/  I2F R28, R28 ;  /* 0x0000001c001c7306 */ /* 0x000fe20000201400 */
[----:B---3--:R-:W-:Y:S01]  /*3c60*/  FFMA.FTZ R34, R2, -UR17, R34 ;  /* 0x8000001102227c23 */ /* 0x008fe20008010022 */
[----:B------:R-:W-:Y:S02]  /*3c70*/  IADD3 R2, R101, 0x19, RZ ;  /* 0x0000001965027810 */ /* 0x000fe40007ffe0ff */
[----:B------:R-:W-:Y:S02]  /*3c80*/  ISETP.LT.OR P5, PT, R69, R231, P5 ;  /* 0x000000e74500720c */ /* 0x000fe40002fa1670 */
[----:B------:R-:W-:Y:S01]  /*3c90*/  FSEL R81, R34, -INF , !P6 ;  /* 0xff80000022517808 */ /* 0x000fe20007000000 */
[----:B------:R-:W-:Y:S01]  /*3ca0*/  IMAD.IADD R45, R232, 0x1, -R2 ;  /* 0x00000001e82d7824 */ /* 0x000fe200078e0a02 */
[----:B------:R-:W2:Y:S01]  /*3cb0*/  I2F R18, R18 ;  /* 0x0000001200127306 */ /* 0x000ea20000201400 */
[----:B-1----:R-:W-:Y:S01]  /*3cc0*/  FFMA.FTZ R83, R83, -UR17, R32 ;  /* 0x8000001153537c23 */ /* 0x002fe20008010020 */
[----:B------:R-:W-:Y:S01]  /*3cd0*/  ISETP.GE.AND P6, PT, R44, R224, PT ;  /* 0x000000e02c00720c */ /* 0x000fe20003fc6270 */
[C---:B------:R-:W-:Y:S01]  /*3ce0*/  IMAD.IADD R61, R229.reuse, 0x1, -R69 ;  /* 0x00000001e53d7824 */ /* 0x040fe200078e0a45 */
[----:B------:R-:W-:Y:S01]  /*3cf0*/  IABS R45, R45 ;  /* 0x0000002d002d7213 */ /* 0x000fe20000000000 */
[--C-:B------:R-:W-:Y:S01]  /*3d00*/  IMAD.IADD R105, R229, 0x1, -R2.reuse ;  /* 0x00000001e5697824 */ /* 0x100fe200078e0a02 */
[----:B------:R-:W-:Y:S01]  /*3d10*/  FSEL R83, R83, -INF , !P2 ;  /* 0xff80000053537808 */ /* 0x000fe20005000000 */
[--C-:B------:R-:W-:Y:S01]  /*3d20*/  IMAD.IADD R132, R226, 0x1, -R2.reuse ;  /* 0x00000001e2847824 */ /* 0x100fe200078e0a02 */
[----:B------:R1:W3:Y:S01]  /*3d30*/  I2F R32, R3 ;  /* 0x0000000300207306 */ /* 0x0002e20000201400 */
[C---:B------:R-:W-:Y:S01]  /*3d40*/  ISETP.GE.AND P2, PT, R44.reuse, R227, PT ;  /* 0x000000e32c00720c */ /* 0x040fe20003f46270 */
[----:B------:R-:W-:Y:S01]  /*3d50*/  IMAD.IADD R80, R223, 0x1, -R2 ;  /* 0x00000001df507824 */ /* 0x000fe200078e0a02 */
[----:B------:R-:W-:-:S02]  /*3d60*/  ISETP.LT.OR P6, PT, R44, R225, P6 ;  /* 0x000000e12c00720c */ /* 0x000fc400037c1670 */
[----:B------:R-:W-:Y:S02]  /*3d70*/  ISETP.LT.OR P2, PT, R44, R228, P2 ;  /* 0x000000e42c00720c */ /* 0x000fe40001741670 */
[----:B------:R-:W-:Y:S01]  /*3d80*/  IABS R60, R60 ;  /* 0x0000003c003c7213 */ /* 0x000fe20000000000 */
[----:B------:R4:W5:Y:S01]  /*3d90*/  I2F R52, R17 ;  /* 0x0000001100347306 */ /* 0x0009620000201400 */
[----:B--2---:R-:W-:Y:S01]  /*3da0*/  FFMA.FTZ R54, R18, -UR17, R54 ;  /* 0x8000001112367c23 */ /* 0x004fe20008010036 */
[----:B------:R-:W-:Y:S02]  /*3db0*/  IABS R61, R61 ;  /* 0x0000003d003d7213 */ /* 0x000fe40000000000 */
[C---:B------:R-:W-:Y:S02]  /*3dc0*/  ISETP.GE.AND P0, PT, R69.reuse, R219, PT ;  /* 0x000000db4500720c */ /* 0x040fe40003f06270 */
[----:B------:R-:W-:Y:S01]  /*3dd0*/  FSEL R77, R54, -INF , !P4 ;  /* 0xff800000364d7808 */ /* 0x000fe20006000000 */
[----:B-1----:R-:W-:Y:S01]  /*3de0*/  FFMA.FTZ R3, R28, -UR17, R53 ;  /* 0x800000111c037c23 */ /* 0x002fe20008010035 */
[----:B------:R-:W-:Y:S01]  /*3df0*/  ISETP.GE.AND P4, PT, R44, R230, PT ;  /* 0x000000e62c00720c */ /* 0x000fe20003f86270 */
[----:B------:R1:W2:Y:S01]  /*3e00*/  I2F R53, R29 ;  /* 0x0000001d00357306 */ /* 0x0002a20000201400 */
[----:B------:R-:W-:Y:S01]  /*3e10*/  ISETP.LT.OR P3, PT, R69, R228, P3 ;  /* 0x000000e44500720c */ /* 0x000fe20001f61670 */
[----:B---3--:R-:W-:Y:S01]  /*3e20*/  FFMA.FTZ R32, R32, -UR17, R35 ;  /* 0x8000001120207c23 */ /* 0x008fe20008010023 */
[----:B------:R-:W-:-:S02]  /*3e30*/  FSEL R3, R3, -INF , !P5 ;  /* 0xff80000003037808 */ /* 0x000fc40006800000 */
[C---:B------:R-:W-:Y:S01]  /*3e40*/  ISETP.GE.AND P5, PT, R44.reuse, R219, PT ;  /* 0x000000db2c00720c */ /* 0x040fe20003fa6270 */
[-C--:B----4-:R-:W-:Y:S01]  /*3e50*/  HMMA.16816.F32 R16, R8, R46.reuse, RZ ;  /* 0x0000002e0810723c */ /* 0x090fe200000018ff */
[C---:B------:R-:W-:Y:S01]  /*3e60*/  ISETP.LT.OR P4, PT, R44.reuse, R231, P4 ;  /* 0x000000e72c00720c */ /* 0x040fe20002781670 */
[----:B------:R-:W3:Y:S01]  /*3e70*/  I2F R108, R45 ;  /* 0x0000002d006c7306 */ /* 0x000ee20000201400 */
[-C--:B------:R-:W-:Y:S01]  /*3e80*/  ISETP.LT.OR P5, PT, R44, R222.reuse, P5 ;  /* 0x000000de2c00720c */ /* 0x080fe20002fa1670 */
[----:B-----5:R-:W-:Y:S01]  /*3e90*/  FFMA.FTZ R33, R52, -UR17, R33 ;  /* 0x8000001134217c23 */ /* 0x020fe20008010021 */
[C---:B------:R-:W-:Y:S02]  /*3ea0*/  ISETP.LT.OR P1, PT, R69.reuse, R225, P1 ;  /* 0x000000e14500720c */ /* 0x040fe40000f21670 */
[----:B------:R-:W-:Y:S02]  /*3eb0*/  ISETP.LT.OR P0, PT, R69, R222, P0 ;  /* 0x000000de4500720c */ /* 0x000fe40000701670 */
[----:B------:R-:W-:Y:S01]  /*3ec0*/  IADD3 R69, R101, 0x20, RZ ;  /* 0x0000002065457810 */ /* 0x000fe20007ffe0ff */
[----:B-1----:R-:W-:Y:S01]  /*3ed0*/  HMMA.16816.F32 R28, R20, R46, RZ ;  /* 0x0000002e141c723c */ /* 0x002fe200000018ff */
[----:B------:R-:W1:Y:S01]  /*3ee0*/  I2F R60, R60 ;  /* 0x0000003c003c7306 */ /* 0x000e620000201400 */
[----:B------:R-:W-:Y:S01]  /*3ef0*/  FSEL R134, R33, -INF , !P1 ;  /* 0xff80000021867808 */ /* 0x000fe20004800000 */
[----:B--2---:R-:W-:Y:S01]  /*3f00*/  FFMA.FTZ R52, R53, -UR17, R66 ;  /* 0x8000001135347c23 */ /* 0x004fe20008010042 */
[----:B------:R-:W-:Y:S01]  /*3f10*/  FSEL R116, R32, -INF , !P0 ;  /* 0xff80000020747808 */ /* 0x000fe20004000000 */
[----:B------:R-:W-:Y:S01]  /*3f20*/  IMAD.IADD R35, R232, 0x1, -R69 ;  /* 0x00000001e8237824 */ /* 0x000fe200078e0a45 */
[C---:B------:R-:W-:Y:S01]  /*3f30*/  ISETP.GE.AND P1, PT, R2.reuse, R227, PT ;  /* 0x000000e30200720c */ /* 0x040fe20003f26270 */
[----:B------:R-:W-:Y:S01]  /*3f40*/  IMAD.IADD R46, R223, 0x1, -R44 ;  /* 0x00000001df2e7824 */ /* 0x000fe200078e0a2c */
[----:B------:R-:W-:Y:S01]  /*3f50*/  ISETP.GE.AND P0, PT, R2, R224, PT ;  /* 0x000000e00200720c */ /* 0x000fe20003f06270 */
[----:B------:R-:W2:Y:S01]  /*3f60*/  I2F R61, R61 ;  /* 0x0000003d003d7306 */ /* 0x000ea20000201400 */
[----:B------:R-:W-:Y:S01]  /*3f70*/  IABS R35, R35 ;  /* 0x0000002300237213 */ /* 0x000fe20000000000 */
[----:B---3--:R-:W-:Y:S01]  /*3f80*/  FFMA.FTZ R108, R108, -UR17, R65 ;  /* 0x800000116c6c7c23 */ /* 0x008fe20008010041 */
[----:B------:R-:W-:Y:S01]  /*3f90*/  IABS R46, R46 ;  /* 0x0000002e002e7213 */ /* 0x000fe20000000000 */
[----:B------:R-:W-:Y:S01]  /*3fa0*/  IMAD.IADD R70, R229, 0x1, -R69 ;  /* 0x00000001e5467824 */ /* 0x000fe200078e0a45 */
[----:B------:R-:W-:Y:S01]  /*3fb0*/  HMMA.16816.F32 R16, R12, R62, R16 ;  /* 0x0000003e0c10723c */ /* 0x000fe20000001810 */
[----:B------:R-:W-:Y:S01]  /*3fc0*/  ISETP.LT.OR P1, PT, R2, R228, P1 ;  /* 0x000000e40200720c */ /* 0x000fe20000f21670 */
[----:B------:R-:W-:Y:S01]  /*3fd0*/  IMAD.MOV.U32 R137, RZ, RZ, R35 ;  /* 0x000000ffff897224 */ /* 0x000fe200078e0023 */
[----:B------:R3:W4:Y:S01]  /*3fe0*/  I2F R34, R46 ;  /* 0x0000002e00227306 */ /* 0x0007220000201400 */
[----:B-1----:R-:W-:Y:S01]  /*3ff0*/  FFMA.FTZ R107, R60, -UR17, R64 ;  /* 0x800000113c6b7c23 */ /* 0x002fe20008010040 */
[----:B------:R-:W-:-:S02]  /*4000*/  ISETP.LT.OR P0, PT, R2, R225, P0 ;  /* 0x000000e10200720c */ /* 0x000fc40000701670 */
[----:B------:R-:W-:Y:S02]  /*4010*/  IABS R105, R105 ;  /* 0x0000006900697213 */ /* 0x000fe40000000000 */
[----:B------:R-:W-:Y:S01]  /*4020*/  FSEL R107, R107, -INF , !P4 ;  /* 0xff8000006b6b7808 */ /* 0x000fe20006000000 */
[----:B------:R-:W-:Y:S01]  /*4030*/  HMMA.16816.F32 R28, R24, R62, R28 ;  /* 0x0000003e181c723c */ /* 0x000fe2000000181c */
[----:B------:R-:W1:Y:S01]  /*4040*/  I2F R54, R68 ;  /* 0x0000004400367306 */ /* 0x000e620000201400 */
[----:B--2---:R-:W-:Y:S01]  /*4050*/  FFMA.FTZ R55, R61, -UR17, R55 ;  /* 0x800000113d377c23 */ /* 0x004fe20008010037 */
[C---:B------:R-:W-:Y:S01]  /*4060*/  ISETP.GE.AND P4, PT, R2.reuse, R219, PT ;  /* 0x000000db0200720c */ /* 0x040fe20003f86270 */
[----:B------:R-:W-:Y:S01]  /*4070*/  LDSM.16.M88.4 R60, [R213+0xc00] ;  /* 0x000c0000d53c783b */ /* 0x000fe20000000200 */
[----:B------:R-:W-:Y:S02]  /*4080*/  IABS R132, R132 ;  /* 0x0000008400847213 */ /* 0x000fe40000000000 */
[----:B------:R-:W-:Y:S01]  /*4090*/  FSEL R76, R55, -INF , !P3 ;  /* 0xff800000374c7808 */ /* 0x000fe20005800000 */
[----:B---3--:R-:W2:Y:S01]  /*40a0*/  LDSM.16.M88.4 R44, [R215+0x2c00] ;  /* 0x002c0000d72c783b */ /* 0x008ea20000000200 */
[----:B------:R-:W-:Y:S01]  /*40b0*/  ISETP.GE.AND P3, PT, R2, R230, PT ;  /* 0x000000e60200720c */ /* 0x000fe20003f66270 */
[----:B----4-:R-:W-:Y:S01]  /*40c0*/  FFMA.FTZ R42, R34, -UR17, R42 ;  /* 0x80000011222a7c23 */ /* 0x010fe2000801002a */
[C---:B------:R-:W-:Y:S01]  /*40d0*/  ISETP.LT.OR P4, PT, R2.reuse, R222, P4 ;  /* 0x000000de0200720c */ /* 0x040fe20002781670 */
[----:B------:R-:W3:Y:S01]  /*40e0*/  I2F R105, R105 ;  /* 0x0000006900697306 */ /* 0x000ee20000201400 */
[----:B------:R-:W-:-:S02]  /*40f0*/  ISETP.LT.OR P3, PT, R2, R231, P3 ;  /* 0x000000e70200720c */ /* 0x000fc40001f61670 */
[----:B------:R-:W-:Y:S01]  /*4100*/  FSEL R2, R52, -INF , !P2 ;  /* 0xff80000034027808 */ /* 0x000fe20005000000 */
[----:B-1----:R-:W-:Y:S01]  /*4110*/  FFMA.FTZ R40, R54, -UR17, R40 ;  /* 0x8000001136287c23 */ /* 0x002fe20008010028 */
[----:B------:R-:W-:Y:S02]  /*4120*/  IABS R80, R80 ;  /* 0x0000005000507213 */ /* 0x000fe40000000000 */
[----:B------:R-:W-:Y:S01]  /*4130*/  FSEL R84, R42, -INF , !P5 ;  /* 0xff8000002a547808 */ /* 0x000fe20006800000 */
[----:B------:R-:W1:Y:S01]  /*4140*/  I2F R132, R132 ;  /* 0x0000008400847306 */ /* 0x000e620000201400 */
[----:B------:R-:W-:Y:S02]  /*4150*/  FSEL R133, R40, -INF , !P6 ;  /* 0xff80000028857808 */ /* 0x000fe40007000000 */
[----:B------:R-:W-:Y:S02]  /*4160*/  FSEL R108, R108, -INF , !P3 ;  /* 0xff8000006c6c7808 */ /* 0x000fe40005800000 */
[----:B------:R-:W-:-:S02]  /*4170*/  ISETP.GE.AND P2, PT, R69, R230, PT ;  /* 0x000000e64500720c */ /* 0x000fc40003f46270 */
[C---:B------:R-:W-:Y:S01]  /*4180*/  ISETP.GE.AND P6, PT, R69.reuse, R227, PT ;  /* 0x000000e34500720c */ /* 0x040fe20003fc6270 */
[----:B------:R-:W4:Y:S01]  /*4190*/  I2F R80, R80 ;  /* 0x0000005000507306 */ /* 0x000f220000201400 */
[----:B------:R-:W-:Y:S01]  /*41a0*/  ISETP.GE.AND P5, PT, R69, R224, PT ;  /* 0x000000e04500720c */ /* 0x000fe20003fa6270 */
[----:B---3--:R-:W-:Y:S01]  /*41b0*/  FFMA.FTZ R105, R105, -UR17, R67 ;  /* 0x8000001169697c23 */ /* 0x008fe20008010043 */
[C---:B------:R-:W-:Y:S02]  /*41c0*/  ISETP.GE.AND P3, PT, R69.reuse, R219, PT ;  /* 0x000000db4500720c */ /* 0x040fe40003f66270 */
[C---:B------:R-:W-:Y:S02]  /*41d0*/  ISETP.LT.OR P2, PT, R69.reuse, R231, P2 ;  /* 0x000000e74500720c */ /* 0x040fe40001741670 */
[C---:B------:R-:W-:Y:S01]  /*41e0*/  ISETP.LT.OR P6, PT, R69.reuse, R228, P6 ;  /* 0x000000e44500720c */ /* 0x040fe200037c1670 */
[----:B------:R-:W3:Y:S01]  /*41f0*/  I2F R137, R137 ;  /* 0x0000008900897306 */ /* 0x000ee20000201400 */
[C---:B------:R-:W-:Y:S01]  /*4200*/  ISETP.LT.OR P5, PT, R69.reuse, R225, P5 ;  /* 0x000000e14500720c */ /* 0x040fe20002fa1670 */
[----:B-1----:R-:W-:Y:S01]  /*4210*/  FFMA.FTZ R132, R132, -UR17, R41 ;  /* 0x8000001184847c23 */ /* 0x002fe20008010029 */
[----:B------:R-:W-:-:S02]  /*4220*/  ISETP.LT.OR P3, PT, R69, R222, P3 ;  /* 0x000000de4500720c */ /* 0x000fc40001f61670 */
[C---:B------:R-:W-:Y:S02]  /*4230*/  IADD3 R68, R101.reuse, 0x21, RZ ;  /* 0x0000002165447810 */ /* 0x040fe40007ffe0ff */
[----:B------:R-:W-:Y:S01]  /*4240*/  IABS R70, R70 ;  /* 0x0000004600467213 */ /* 0x000fe20000000000 */
[----:B----4-:R-:W-:Y:S01]  /*4250*/  FFMA.FTZ R80, R80, -UR17, R43 ;  /* 0x8000001150507c23 */ /* 0x010fe2000801002b */
[----:B------:R-:W-:Y:S01]  /*4260*/  IADD3 R64, R101, 0x28, RZ ;  /* 0x0000002865407810 */ /* 0x000fe20007ffe0ff */
[----:B------:R-:W-:Y:S01]  /*4270*/  IMAD.IADD R74, R223, 0x1, -R68 ;  /* 0x00000001df4a7824 */ /* 0x000fe200078e0a44 */
[----:B------:R-:W-:Y:S01]  /*4280*/  FSEL R105, R105, -INF , !P1 ;  /* 0xff80000069697808 */ /* 0x000fe20004800000 */
[-C--:B--2---:R-:W-:Y:S01]  /*4290*/  HMMA.16816.F32 R32, R20, R44.reuse, RZ ;  /* 0x0000002c1420723c */ /* 0x084fe200000018ff */
[----:B------:R-:W1:Y:S01]  /*42a0*/  I2F R70, R70 ;  /* 0x0000004600467306 */ /* 0x000e620000201400 */
[----:B------:R-:W-:Y:S01]  /*42b0*/  IMAD.IADD R65, R232, 0x1, -R64 ;  /* 0x00000001e8417824 */ /* 0x000fe200078e0a40 */
[----:B------:R-:W-:Y:S01]  /*42c0*/  FSEL R132, R132, -INF , !P0 ;  /* 0xff80000084847808 */ /* 0x000fe20004000000 */
[----:B---3--:R-:W-:Y:S01]  /*42d0*/  FFMA.FTZ R137, R137, -UR17, R48 ;  /* 0x8000001189897c23 */ /* 0x008fe20008010030 */
[----:B------:R-:W-:Y:S01]  /*42e0*/  IADD3 R48, R101, 0x29, RZ ;  /* 0x0000002965307810 */ /* 0x000fe20007ffe0ff */
[----:B------:R-:W-:Y:S01]  /*42f0*/  IMAD.IADD R66, R232, 0x1, -R68 ;  /* 0x00000001e8427824 */ /* 0x000fe200078e0a44 */
[----:B------:R-:W-:Y:S01]  /*4300*/  IABS R65, R65 ;  /* 0x0000004100417213 */ /* 0x000fe20000000000 */
[----:B------:R-:W-:Y:S01]  /*4310*/  HMMA.16816.F32 R52, R8, R44, RZ ;  /* 0x0000002c0834723c */ /* 0x000fe200000018ff */
[----:B------:R-:W-:Y:S01]  /*4320*/  FSEL R80, R80, -INF , !P4 ;  /* 0xff80000050507808 */ /* 0x000fe20006000000 */
[--C-:B------:R-:W-:Y:S01]  /*4330*/  IMAD.IADD R71, R232, 0x1, -R48.reuse ;  /* 0x00000001e8477824 */ /* 0x100fe200078e0a30 */
[----:B------:R-:W-:Y:S01]  /*4340*/  FSEL R137, R137, -INF , !P2 ;  /* 0xff80000089897808 */ /* 0x000fe20005000000 */
[----:B------:R-:W-:Y:S01]  /*4350*/  IMAD.IADD R97, R226, 0x1, -R48 ;  /* 0x00000001e2617824 */ /* 0x000fe200078e0a30 */
[----:B------:R-:W2:Y:S01]  /*4360*/  I2F R65, R65 ;  /* 0x0000004100417306 */ /* 0x000ea20000201400 */
[----:B------:R-:W-:Y:S01]  /*4370*/  ISETP.GE.AND P1, PT, R68, R230, PT ;  /* 0x000000e64400720c */ /* 0x000fe20003f26270 */
[--C-:B------:R-:W-:Y:S01]  /*4380*/  IMAD.IADD R44, R226, 0x1, -R69.reuse ;  /* 0x00000001e22c7824 */ /* 0x100fe200078e0a45 */
[C---:B------:R-:W-:Y:S01]  /*4390*/  ISETP.GE.AND P0, PT, R68.reuse, R227, PT ;  /* 0x000000e34400720c */ /* 0x040fe20003f06270 */
[C---:B------:R-:W-:Y:S01]  /*43a0*/  IMAD.IADD R69, R223.reuse, 0x1, -R69 ;  /* 0x00000001df457824 */ /* 0x040fe200078e0a45 */
[----:B------:R-:W-:Y:S01]  /*43b0*/  ISETP.GE.AND P4, PT, R68, R224, PT ;  /* 0x000000e04400720c */ /* 0x000fe20003f86270 */
[----:B-1----:R-:W-:Y:S01]  /*43c0*/  FFMA.FTZ R50, R70, -UR17, R50 ;  /* 0x8000001146327c23 */ /* 0x002fe20008010032 */
[----:B------:R-:W-:Y:S01]  /*43d0*/  IABS R40, R44 ;  /* 0x0000002c00287213 */ /* 0x000fe20000000000 */
[----:B------:R-:W-:Y:S01]  /*43e0*/  IMAD.IADD R112, R223, 0x1, -R48 ;  /* 0x00000001df707824 */ /* 0x000fe200078e0a30 */
[----:B------:R-:W-:-:S02]  /*43f0*/  IABS R69, R69 ;  /* 0x0000004500457213 */ /* 0x000fc40000000000 */
[-C--:B------:R-:W-:Y:S01]  /*4400*/  HMMA.16816.F32 R32, R24, R60.reuse, R32 ;  /* 0x0000003c1820723c */ /* 0x080fe20000001820 */
[----:B------:R-:W-:Y:S02]  /*4410*/  IADD3 R70, R101, 0x38, RZ ;  /* 0x0000003865467810 */ /* 0x000fe40007ffe0ff */
[----:B------:R-:W-:Y:S01]  /*4420*/  IMAD.MOV.U32 R67, RZ, RZ, R69 ;  /* 0x000000ffff437224 */ /* 0x000fe200078e0045 */
[----:B------:R-:W-:Y:S01]  /*4430*/  ISETP.GE.AND P2, PT, R68, R219, PT ;  /* 0x000000db4400720c */ /* 0x000fe20003f46270 */
[----:B------:R-:W-:Y:S01]  /*4440*/  IMAD.IADD R69, R226, 0x1, -R68 ;  /* 0x00000001e2457824 */ /* 0x000fe200078e0a44 */
[----:B------:R-:W-:Y:S01]  /*4450*/  ISETP.LT.OR P1, PT, R68, R231, P1 ;  /* 0x000000e74400720c */ /* 0x000fe20000f21670 */
[----:B--2---:R-:W-:Y:S01]  /*4460*/  FFMA.FTZ R28, R65, -UR17, R28 ;  /* 0x80000011411c7c23 */ /* 0x004fe2000801001c */
[----:B------:R-:W-:Y:S01]  /*4470*/  HMMA.16816.F32 R52, R12, R60, R52 ;  /* 0x0000003c0c34723c */ /* 0x000fe20000001834 */
[----:B------:R1:W2:Y:S01]  /*4480*/  I2F R60, R40 ;  /* 0x00000028003c7306 */ /* 0x0002a20000201400 */
[----:B------:R-:W-:-:S02]  /*4490*/  IABS R69, R69 ;  /* 0x0000004500457213 */ /* 0x000fc40000000000 */
[C---:B------:R-:W-:Y:S02]  /*44a0*/  ISETP.LT.OR P0, PT, R68.reuse, R228, P0 ;  /* 0x000000e44400720c */ /* 0x040fe40000701670 */
[C---:B------:R-:W-:Y:S01]  /*44b0*/  ISETP.LT.OR P4, PT, R68.reuse, R225, P4 ;  /* 0x000000e14400720c */ /* 0x040fe20002781670 */
[----:B------:R-:W-:Y:S01]  /*44c0*/  IMAD.IADD R61, R229, 0x1, -R68 ;  /* 0x00000001e53d7824 */ /* 0x000fe200078e0a44 */
[----:B------:R-:W-:Y:S01]  /*44d0*/  ISETP.LT.OR P2, PT, R68, R222, P2 ;  /* 0x000000de4400720c */ /* 0x000fe20001741670 */
[----:B------:R-:W-:Y:S01]  /*44e0*/  IMAD.MOV.U32 R75, RZ, RZ, R69 ;  /* 0x000000ffff4b7224 */ /* 0x000fe200078e0045 */
[----:B------:R-:W-:Y:S01]  /*44f0*/  IABS R69, R71 ;  /* 0x0000004700457213 */ /* 0x000fe20000000000 */
[----:B------:R-:W3:Y:S01]  /*4500*/  I2F R67, R67 ;  /* 0x0000004300437306 */ /* 0x000ee20000201400 */
[----:B------:R-:W-:Y:S02]  /*4510*/  IABS R71, R74 ;  /* 0x0000004a00477213 */ /* 0x000fe40000000000 */
[----:B------:R-:W-:Y:S01]  /*4520*/  IABS R61, R61 ;  /* 0x0000003d003d7213 */ /* 0x000fe20000000000 */
[----:B------:R-:W-:Y:S01]  /*4530*/  IMAD.MOV.U32 R74, RZ, RZ, R69 ;  /* 0x000000ffff4a7224 */ /* 0x000fe200078e0045 */
[----:B------:R-:W-:Y:S01]  /*4540*/  IADD3 R69, R101, 0x31, RZ ;  /* 0x0000003165457810 */ /* 0x000fe20007ffe0ff */
[----:B-1----:R-:W-:Y:S01]  /*4550*/  HMMA.16816.F32 R40, R8, R46, RZ ;  /* 0x0000002e0828723c */ /* 0x002fe200000018ff */
[----:B--2---:R-:W-:Y:S01]  /*4560*/  FFMA.FTZ R36, R60, -UR17, R36 ;  /* 0x800000113c247c23 */ /* 0x004fe20008010024 */
[----:B------:R-:W1:Y:S01]  /*4570*/  I2F R71, R71 ;  /* 0x0000004700477306 */ /* 0x000e620000201400 */
[----:B------:R-:W-:Y:S01]  /*4580*/  IMAD.IADD R60, R229, 0x1, -R64 ;  /* 0x00000001e53c7824 */ /* 0x000fe200078e0a40 */
[----:B------:R-:W-:-:S02]  /*4590*/  FSEL R115, R50, -INF , !P6 ;  /* 0xff80000032737808 */ /* 0x000fc40007000000 */
[----:B------:R-:W-:Y:S01]  /*45a0*/  FSEL R86, R36, -INF , !P5 ;  /* 0xff80000024567808 */ /* 0x000fe20006800000 */
[----:B------:R-:W-:Y:S01]  /*45b0*/  IMAD.IADD R36, R223, 0x1, -R64 ;  /* 0x00000001df247824 */ /* 0x000fe200078e0a40 */
[----:B------:R-:W-:Y:S01]  /*45c0*/  HMMA.16816.F32 R44, R20, R46, RZ ;  /* 0x0000002e142c723c */ /* 0x000fe200000018ff */
[----:B------:R-:W-:Y:S01]  /*45d0*/  IABS R60, R60 ;  /* 0x0000003c003c7213 */ /* 0x000fe20000000000 */
[----:B------:R-:W2:Y:S01]  /*45e0*/  I2F R61, R61 ;  /* 0x0000003d003d7306 */ /* 0x000ea20000201400 */
[----:B---3--:R-:W-:Y:S01]  /*45f0*/  FFMA.FTZ R38, R67, -UR17, R38 ;  /* 0x8000001143267c23 */ /* 0x008fe20008010026 */
[----:B------:R-:W-:Y:S02]  /*4600*/  IADD3 R67, R101, 0x39, RZ ;  /* 0x0000003965437810 */ /* 0x000fe40007ffe0ff */
[----:B------:R-:W-:Y:S02]  /*4610*/  IABS R36, R36 ;  /* 0x0000002400247213 */ /* 0x000fe40000000000 */
[----:B------:R-:W-:-:S02]  /*4620*/  IABS R66, R66 ;  /* 0x0000004200427213 */ /* 0x000fc40000000000 */
[----:B------:R-:W3:Y:S01]  /*4630*/  I2F R60, R60 ;  /* 0x0000003c003c7306 */ /* 0x000ee20000201400 */
[----:B-1----:R-:W-:Y:S01]  /*4640*/  FFMA.FTZ R39, R71, -UR17, R39 ;  /* 0x8000001147277c23 */ /* 0x002fe20008010027 */
[----:B------:R-:W-:Y:S01]  /*4650*/  ISETP.GE.AND P6, PT, R64, R230, PT ;  /* 0x000000e64000720c */ /* 0x000fe20003fc6270 */
[----:B------:R-:W-:Y:S01]  /*4660*/  IMAD.MOV.U32 R103, RZ, RZ, R36 ;  /* 0x000000ffff677224 */ /* 0x000fe200078e0024 */
[----:B------:R-:W-:Y:S01]  /*4670*/  IABS R97, R97 ;  /* 0x0000006100617213 */ /* 0x000fe20000000000 */
[----:B------:R-:W-:Y:S01]  /*4680*/  IMAD.IADD R36, R229, 0x1, -R48 ;  /* 0x00000001e5247824 */ /* 0x000fe200078e0a30 */
[----:B------:R-:W-:Y:S01]  /*4690*/  HMMA.16816.F32 R40, R12, R62, R40 ;  /* 0x0000003e0c28723c */ /* 0x000fe20000001828 */
[----:B------:R-:W-:Y:S01]  /*46a0*/  IABS R112, R112 ;  /* 0x0000007000707213 */ /* 0x000fe20000000000 */
[----:B--2---:R-:W-:Y:S01]  /*46b0*/  FFMA.FTZ R51, R61, -UR17, R51 ;  /* 0x800000113d337c23 */ /* 0x004fe20008010033 */
[----:B------:R-:W1:Y:S01]  /*46c0*/  I2F R75, R75 ;  /* 0x0000004b004b7306 */ /* 0x000e620000201400 */
[----:B------:R-:W-:Y:S01]  /*46d0*/  IMAD.IADD R61, R232, 0x1, -R67 ;  /* 0x00000001e83d7824 */ /* 0x000fe200078e0a43 */
[----:B------:R-:W-:-:S02]  /*46e0*/  IADD3 R72, R101, 0x30, RZ ;  /* 0x0000003065487810 */ /* 0x000fc40007ffe0ff */
[----:B------:R-:W-:Y:S01]  /*46f0*/  ISETP.LT.OR P6, PT, R64, R231, P6 ;  /* 0x000000e74000720c */ /* 0x000fe200037c1670 */
[----:B------:R-:W-:Y:S01]  /*4700*/  HMMA.16816.F32 R44, R24, R62, R44 ;  /* 0x0000003e182c723c */ /* 0x000fe2000000182c */
[----:B------:R-:W-:Y:S01]  /*4710*/  IABS R61, R61 ;  /* 0x0000003d003d7213 */ /* 0x000fe20000000000 */
[----:B---3--:R-:W-:Y:S01]  /*4720*/  FFMA.FTZ R30, R60, -UR17, R30 ;  /* 0x800000113c1e7c23 */ /* 0x008fe2000801001e */
[----:B------:R-:W2:Y:S01]  /*4730*/  I2F R74, R74 ;  /* 0x0000004a004a7306 */ /* 0x000ea20000201400 */
[----:B------:R-:W-:Y:S01]  /*4740*/  IABS R36, R36 ;  /* 0x0000002400247213 */ /* 0x000fe20000000000 */
[----:B------:R-:W-:Y:S01]  /*4750*/  IMAD.IADD R73, R232, 0x1, -R72 ;  /* 0x00000001e8497824 */ /* 0x000fe200078e0a48 */
[----:B------:R-:W-:Y:S01]  /*4760*/  FSEL R141, R28, -INF , !P6 ;  /* 0xff8000001c8d7808 */ /* 0x000fe20007000000 */
[----:B------:R-:W-:Y:S01]  /*4770*/  IMAD.IADD R62, R232, 0x1, -R69 ;  /* 0x00000001e83e7824 */ /* 0x000fe200078e0a45 */
[----:B------:R-:W-:Y:S01]  /*4780*/  FSEL R99, R38, -INF , !P3 ;  /* 0xff80000026637808 */ /* 0x000fe20005800000 */
[----:B------:R-:W-:Y:S01]  /*4790*/  IMAD.IADD R63, R226, 0x1, -R64 ;  /* 0x00000001e23f7824 */ /* 0x000fe200078e0a40 */
[C---:B------:R-:W-:Y:S01]  /*47a0*/  ISETP.GE.AND P3, PT, R64.reuse, R224, PT ;  /* 0x000000e04000720c */ /* 0x040fe20003f66270 */
[----:B------:R-:W3:Y:S01]  /*47b0*/  I2F R65, R61 ;  /* 0x0000003d00417306 */ /* 0x000ee20000201400 */
[----:B------:R-:W-:Y:S01]  /*47c0*/  IABS R62, R62 ;  /* 0x0000003e003e7213 */ /* 0x000fe20000000000 */
[----:B------:R-:W-:Y:S01]  /*47d0*/  IMAD.IADD R28, R229, 0x1, -R72 ;  /* 0x00000001e51c7824 */ /* 0x000fe200078e0a48 */
[----:B------:R-:W-:Y:S01]  /*47e0*/  IABS R63, R63 ;  /* 0x0000003f003f7213 */ /* 0x000fe20000000000 */
[----:B-1----:R-:W-:Y:S01]  /*47f0*/  FFMA.FTZ R37, R75, -UR17, R37 ;  /* 0x800000114b257c23 */ /* 0x002fe20008010025 */
[----:B------:R-:W-:-:S02]  /*4800*/  ISETP.LT.OR P3, PT, R64, R225, P3 ;  /* 0x000000e14000720c */ /* 0x000fc40001f61670 */
[----:B------:R-:W-:Y:S01]  /*4810*/  IABS R28, R28 ;  /* 0x0000001c001c7213 */ /* 0x000fe20000000000 */
[----:B------:R1:W4:Y:S01]  /*4820*/  I2F R71, R62 ;  /* 0x0000003e00477306 */ /* 0x0003220000201400 */
[----:B------:R-:W-:Y:S01]  /*4830*/  IMAD.MOV.U32 R50, RZ, RZ, R63 ;  /* 0x000000ffff327224 */ /* 0x000fe200078e003f */
[----:B------:R-:W-:Y:S01]  /*4840*/  ISETP.GE.AND P5, PT, R64, R227, PT ;  /* 0x000000e34000720c */ /* 0x000fe20003fa6270 */
[----:B--2---:R-:W-:Y:S01]  /*4850*/  FFMA.FTZ R74, R74, -UR17, R29 ;  /* 0x800000114a4a7c23 */ /* 0x004fe2000801001d */
[----:B------:R-:W-:Y:S01]  /*4860*/  FSEL R123, R51, -INF , !P0 ;  /* 0xff800000337b7808 */ /* 0x000fe20004000000 */
[----:B------:R-:W-:Y:S01]  /*4870*/  IMAD.IADD R29, R223, 0x1, -R72 ;  /* 0x00000001df1d7824 */ /* 0x000fe200078e0a48 */
[----:B------:R-:W-:Y:S02]  /*4880*/  FSEL R85, R37, -INF , !P4 ;  /* 0xff80000025557808 */ /* 0x000fe40006000000 */
[----:B------:R-:W2:Y:S01]  /*4890*/  I2F R50, R50 ;  /* 0x0000003200327306 */ /* 0x000ea20000201400 */
[----:B------:R-:W-:Y:S01]  /*48a0*/  FSEL R98, R39, -INF , !P2 ;  /* 0xff80000027627808 */ /* 0x000fe20005000000 */
[----:B---3--:R-:W-:Y:S01]  /*48b0*/  FFMA.FTZ R45, R65, -UR17, R45 ;  /* 0x80000011412d7c23 */ /* 0x008fe2000801002d */
[----:B------:R-:W-:-:S02]  /*48c0*/  ISETP.GE.AND P0, PT, R48, R230, PT ;  /* 0x000000e63000720c */ /* 0x000fc40003f06270 */
[C---:B------:R-:W-:Y:S02]  /*48d0*/  ISETP.GE.AND P4, PT, R48.reuse, R227, PT ;  /* 0x000000e33000720c */ /* 0x040fe40003f86270 */
[----:B------:R-:W-:Y:S01]  /*48e0*/  ISETP.GE.AND P2, PT, R48, R224, PT ;  /* 0x000000e03000720c */ /* 0x000fe20003f46270 */
[----:B-1----:R-:W-:Y:S01]  /*48f0*/  IMAD.IADD R62, R232, 0x1, -R70 ;  /* 0x00000001e83e7824 */ /* 0x002fe200078e0a46 */
[----:B------:R-:W1:Y:S01]  /*4900*/  I2F R66, R66 ;  /* 0x0000004200427306 */ /* 0x000e620000201400 */
[----:B------:R-:W-:Y:S01]  /*4910*/  ISETP.GE.AND P6, PT, R48, R219, PT ;  /* 0x000000db3000720c */ /* 0x000fe20003fc6270 */
[----:B----4-:R-:W-:Y:S01]  /*4920*/  FFMA.FTZ R71, R71, -UR17, R33 ;  /* 0x8000001147477c23 */ /* 0x010fe20008010021 */
[----:B------:R-:W-:Y:S01]  /*4930*/  IABS R29, R29 ;  /* 0x0000001d001d7213 */ /* 0x000fe20000000000 */
[----:B------:R-:W-:Y:S01]  /*4940*/  IMAD.IADD R33, R226, 0x1, -R67 ;  /* 0x00000001e2217824 */ /* 0x000fe200078e0a43 */
[----:B------:R-:W-:Y:S01]  /*4950*/  IABS R62, R62 ;  /* 0x0000003e003e7213 */ /* 0x000fe20000000000 */
[----:B--2---:R-:W-:-:S02]  /*4960*/  FFMA.FTZ R16, R50, -UR17, R16 ;  /* 0x8000001132107c23 */ /* 0x004fc40008010010 */
[----:B------:R-:W2:Y:S01]  /*4970*/  I2F R97, R97 ;  /* 0x0000006100617306 */ /* 0x000ea20000201400 */
[-C--:B------:R-:W-:Y:S02]  /*4980*/  ISETP.LT.OR P5, PT, R64, R228.reuse, P5 ;  /* 0x000000e44000720c */ /* 0x080fe40002fa1670 */
[----:B------:R-:W-:Y:S02]  /*4990*/  ISETP.LT.OR P0, PT, R48, R231, P0 ;  /* 0x000000e73000720c */ /* 0x000fe40000701670 */
[----:B------:R-:W-:Y:S01]  /*49a0*/  FSEL R94, R16, -INF , !P3 ;  /* 0xff800000105e7808 */ /* 0x000fe20005800000 */
[----:B------:R-:W-:Y:S01]  /*49b0*/  IMAD.MOV.U32 R16, RZ, RZ, R28 ;  /* 0x000000ffff107224 */ /* 0x000fe200078e001c */
[----:B------:R-:W-:Y:S01]  /*49c0*/  ISETP.LT.OR P4, PT, R48, R228, P4 ;  /* 0x000000e43000720c */ /* 0x000fe20002781670 */
[----:B------:R3:W4:Y:S01]  /*49d0*/  I2F R68, R62 ;  /* 0x0000003e00447306 */ /* 0x0007220000201400 */
[----:B-1----:R-:W-:Y:S01]  /*49e0*/  FFMA.FTZ R49, R66, -UR17, R49 ;  /* 0x8000001142317c23 */ /* 0x002fe20008010031 */
[C---:B------:R-:W-:Y:S01]  /*49f0*/  ISETP.LT.OR P2, PT, R48.reuse, R225, P2 ;  /* 0x000000e13000720c */ /* 0x040fe20001741670 */
[----:B------:R-:W-:Y:S01]  /*4a00*/  IMAD.IADD R28, R229, 0x1, -R69 ;  /* 0x00000001e51c7824 */ /* 0x000fe200078e0a45 */
[----:B------:R-:W-:-:S02]  /*4a10*/  ISETP.LT.OR P6, PT, R48, R222, P6 ;  /* 0x000000de3000720c */ /* 0x000fc400037c1670 */
[----:B------:R-:W-:Y:S02]  /*4a20*/  FSEL R140, R49, -INF , !P1 ;  /* 0xff800000318c7808 */ /* 0x000fe40004800000 */
[----:B------:R-:W1:Y:S01]  /*4a30*/  I2F R112, R112 ;  /* 0x0000007000707306 */ /* 0x000e620000201400 */
[----:B------:R-:W-:Y:S01]  /*4a40*/  LDSM.16.M88.4 R48, [R213+0x1000] ;  /* 0x00100000d530783b */ /* 0x000fe20000000200 */
[----:B--2---:R-:W-:Y:S01]  /*4a50*/  FFMA.FTZ R97, R97, -UR17, R17 ;  /* 0x8000001161617c23 */ /* 0x004fe20008010011 */
[----:B------:R-:W-:Y:S01]  /*4a60*/  FSEL R135, R30, -INF , !P5 ;  /* 0xff8000001e877808 */ /* 0x000fe20006800000 */
[----:B------:R-:W-:Y:S01]  /*4a70*/  IMAD.MOV.U32 R17, RZ, RZ, R29 ;  /* 0x000000ffff117224 */ /* 0x000fe200078e001d */
[----:B------:R-:W-:Y:S02]  /*4a80*/  IABS R73, R73 ;  /* 0x0000004900497213 */ /* 0x000fe40000000000 */
[----:B------:R-:W-:Y:S01]  /*4a90*/  ISETP.GE.AND P1, PT, R64, R219, PT ;  /* 0x000000db4000720c */ /* 0x000fe20003f26270 */
[----:B---3--:R-:W2:Y:S01]  /*4aa0*/  LDSM.16.M88.4 R60, [R215+0x3000] ;  /* 0x00300000d73c783b */ /* 0x008ea20000000200 */
[----:B------:R-:W3:Y:S01]  /*4ab0*/  I2F R136, R36 ;  /* 0x0000002400887306 */ /* 0x000ee20000201400 */
[----:B------:R-:W-:Y:S01]  /*4ac0*/  IABS R33, R33 ;  /* 0x0000002100217213 */ /* 0x000fe20000000000 */
[----:B----4-:R-:W-:Y:S01]  /*4ad0*/  FFMA.FTZ R44, R68, -UR17, R44 ;  /* 0x80000011442c7c23 */ /* 0x010fe2000801002c */
[----:B------:R-:W-:-:S02]  /*4ae0*/  ISETP.LT.OR P1, PT, R64, R222, P1 ;  /* 0x000000de4000720c */ /* 0x000fc40000f21670 */
[----:B------:R-:W-:Y:S01]  /*4af0*/  IADD3 R64, R101, 0x40, RZ ;  /* 0x0000004065407810 */ /* 0x000fe20007ffe0ff */
[----:B-1----:R-:W-:Y:S01]  /*4b00*/  FFMA.FTZ R112, R112, -UR17, R19 ;  /* 0x8000001170707c23 */ /* 0x002fe20008010013 */
[----:B------:R-:W-:Y:S01]  /*4b10*/  IABS R19, R28 ;  /* 0x0000001c00137213 */ /* 0x000fe20000000000 */
[----:B------:R-:W1:Y:S01]  /*4b20*/  I2F R103, R103 ;  /* 0x0000006700677306 */ /* 0x000e620000201400 */
[----:B------:R-:W-:Y:S01]  /*4b30*/  ISETP.GE.AND P5, PT, R72, R230, PT ;  /* 0x000000e64800720c */ /* 0x000fe20003fa6270 */
[----:B------:R-:W-:Y:S01]  /*4b40*/  IMAD.IADD R66, R232, 0x1, -R64 ;  /* 0x00000001e8427824 */ /* 0x000fe200078e0a40 */
[----:B------:R-:W-:Y:S02]  /*4b50*/  FSEL R142, R74, -INF , !P0 ;  /* 0xff8000004a8e7808 */ /* 0x000fe40004000000 */
[----:B------:R-:W-:Y:S01]  /*4b60*/  ISETP.LT.OR P5, PT, R72, R231, P5 ;  /* 0x000000e74800720c */ /* 0x000fe20002fa1670 */
[----:B---3--:R-:W-:Y:S02]  /*4b70*/  FFMA.FTZ R136, R136, -UR17, R31 ;  /* 0x8000001188887c23 */ /* 0x008fe4000801001f */
[----:B------:R-:W3:Y:S01]  /*4b80*/  I2F R73, R73 ;  /* 0x0000004900497306 */ /* 0x000ee20000201400 */
[----:B------:R-:W-:-:S02]  /*4b90*/  ISETP.GE.AND P3, PT, R72, R227, PT ;  /* 0x000000e34800720c */ /* 0x000fc40003f66270 */
[----:B------:R-:W-:Y:S02]  /*4ba0*/  ISETP.GE.AND P0, PT, R72, R219, PT ;  /* 0x000000db4800720c */ /* 0x000fe40003f06270 */
[----:B------:R-:W-:Y:S02]  /*4bb0*/  FSEL R112, R112, -INF , !P6 ;  /* 0xff80000070707808 */ /* 0x000fe40007000000 */
[----:B------:R-:W-:Y:S01]  /*4bc0*/  ISETP.GE.AND P6, PT, R69, R224, PT ;  /* 0x000000e04500720c */ /* 0x000fe20003fc6270 */
[----:B------:R-:W4:Y:S01]  /*4bd0*/  I2F R16, R16 ;  /* 0x0000001000107306 */ /* 0x000f220000201400 */
[----:B-1----:R-:W-:Y:S01]  /*4be0*/  FFMA.FTZ R103, R103, -UR17, R18 ;  /* 0x8000001167677c23 */ /* 0x002fe20008010012 */
[----:B------:R-:W-:Y:S01]  /*4bf0*/  FSEL R136, R136, -INF , !P4 ;  /* 0xff80000088887808 */ /* 0x000fe20006000000 */
[----:B------:R-:W-:Y:S01]  /*4c00*/  IMAD.IADD R18, R226, 0x1, -R72 ;  /* 0x00000001e2127824 */ /* 0x000fe200078e0a48 */
[----:B------:R-:W-:Y:S02]  /*4c10*/  FSEL R97, R97, -INF , !P2 ;  /* 0xff80000061617808 */ /* 0x000fe40005000000 */
[----:B------:R-:W-:-:S02]  /*4c20*/  FSEL R103, R103, -INF , !P1 ;  /* 0xff80000067677808 */ /* 0x000fc40004800000 */
[----:B------:R-:W-:Y:S01]  /*4c30*/  IABS R18, R18 ;  /* 0x0000001200127213 */ /* 0x000fe20000000000 */
[----:B---3--:R-:W-:Y:S01]  /*4c40*/  FFMA.FTZ R73, R73, -UR17, R32 ;  /* 0x8000001149497c23 */ /* 0x008fe20008010020 */
[----:B------:R-:W1:Y:S01]  /*4c50*/  I2F R17, R17 ;  /* 0x0000001100117306 */ /* 0x000e620000201400 */
[----:B------:R-:W-:Y:S01]  /*4c60*/  IMAD.MOV.U32 R32, RZ, RZ, R19 ;  /* 0x000000ffff207224 */ /* 0x000fe200078e0013 */
[----:B------:R-:W-:Y:S01]  /*4c70*/  ISETP.GE.AND P1, PT, R72, R224, PT ;  /* 0x000000e04800720c */ /* 0x000fe20003f26270 */
[----:B------:R-:W-:Y:S01]  /*4c80*/  IMAD.IADD R19, R229, 0x1, -R70 ;  /* 0x00000001e5137824 */ /* 0x000fe200078e0a46 */
[----:B--2---:R-:W-:Y:S01]  /*4c90*/  HMMA.16816.F32 R36, R20, R60, RZ ;  /* 0x0000003c1424723c */ /* 0x004fe200000018ff */
[----:B------:R-:W-:Y:S01]  /*4ca0*/  FSEL R146, R73, -INF , !P5 ;  /* 0xff80000049927808 */ /* 0x000fe20006800000 */
[----:B----4-:R-:W-:Y:S01]  /*4cb0*/  FFMA.FTZ R16, R16, -UR17, R34 ;  /* 0x8000001110107c23 */ /* 0x010fe20008010022 */
[----:B------:R-:W-:Y:S01]  /*4cc0*/  ISETP.LT.OR P3, PT, R72, R228, P3 ;  /* 0x000000e44800720c */ /* 0x000fe20001f61670 */
[----:B------:R-:W2:Y:S01]  /*4cd0*/  I2F R18, R18 ;  /* 0x0000001200127306 */ /* 0x000ea20000201400 */
[----:B------:R-:W-:Y:S01]  /*4ce0*/  IMAD.IADD R34, R226, 0x1, -R70 ;  /* 0x00000001e2227824 */ /* 0x000fe200078e0a46 */
[----:B------:R-:W-:-:S02]  /*4cf0*/  IABS R19, R19 ;  /* 0x0000001300137213 */ /* 0x000fc40000000000 */
[----:B------:R-:W-:Y:S01]  /*4d00*/  HMMA.16816.F32 R28, R8, R60, RZ ;  /* 0x0000003c081c723c */ /* 0x000fe200000018ff */
[C---:B------:R-:W-:Y:S02]  /*4d10*/  ISETP.LT.OR P1, PT, R72.reuse, R225, P1 ;  /* 0x000000e14800720c */ /* 0x040fe40000f21670 */
[----:B------:R-:W-:Y:S01]  /*4d20*/  IABS R34, R34 ;  /* 0x0000002200227213 */ /* 0x000fe20000000000 */
[----:B------:R-:W3:Y:S01]  /*4d30*/  I2F R32, R32 ;  /* 0x0000002000207306 */ /* 0x000ee20000201400 */
[----:B-1----:R-:W-:Y:S01]  /*4d40*/  FFMA.FTZ R17, R17, -UR17, R54 ;  /* 0x8000001111117c23 */ /* 0x002fe20008010036 */
[----:B------:R-:W-:Y:S01]  /*4d50*/  ISETP.LT.OR P0, PT, R72, R222, P0 ;  /* 0x000000de4800720c */ /* 0x000fe20000701670 */
[--C-:B------:R-:W-:Y:S01]  /*4d60*/  IMAD.IADD R61, R223, 0x1, -R69.reuse ;  /* 0x00000001df3d7824 */ /* 0x100fe200078e0a45 */
[C---:B------:R-:W-:Y:S01]  /*4d70*/  ISETP.GE.AND P4, PT, R69.reuse, R230, PT ;  /* 0x000000e64500720c */ /* 0x040fe20003f86270 */
[----:B------:R-:W-:Y:S01]  /*4d80*/  IMAD.IADD R60, R226, 0x1, -R69 ;  /* 0x00000001e23c7824 */ /* 0x000fe200078e0a45 */
[----:B------:R-:W-:Y:S01]  /*4d90*/  ISETP.GE.AND P2, PT, R69, R227, PT ;  /* 0x000000e34500720c */ /* 0x000fe20003f46270 */
[----:B------:R-:W-:Y:S01]  /*4da0*/  IMAD.IADD R54, R229, 0x1, -R67 ;  /* 0x00000001e5367824 */ /* 0x000fe200078e0a43 */
[----:B------:R-:W-:Y:S01]  /*4db0*/  IABS R61, R61 ;  /* 0x0000003d003d7213 */ /* 0x000fe20000000000 */
[----:B--2---:R-:W-:Y:S01]  /*4dc0*/  FFMA.FTZ R18, R18, -UR17, R52 ;  /* 0x8000001112127c23 */ /* 0x004fe20008010034 */
[----:B------:R-:W-:Y:S01]  /*4dd0*/  IABS R60, R60 ;  /* 0x0000003c003c7213 */ /* 0x000fe20000000000 */
[----:B------:R-:W1:Y:S01]  /*4de0*/  I2F R52, R19 ;  /* 0x0000001300347306 */ /* 0x000e620000201400 */
[----:B------:R-:W-:Y:S01]  /*4df0*/  HMMA.16816.F32 R36, R24, R48, R36 ;  /* 0x000000301824723c */ /* 0x000fe20000001824 */
[C---:B------:R-:W-:Y:S01]  /*4e00*/  ISETP.GE.AND P5, PT, R69.reuse, R219, PT ;  /* 0x000000db4500720c */ /* 0x040fe20003fa6270 */
[----:B------:R-:W-:Y:S01]  /*4e10*/  LDSM.16.M88.4 R72, [R213+0x1400] ;  /* 0x00140000d548783b */ /* 0x000fe20000000200 */
[C---:B------:R-:W-:Y:S01]  /*4e20*/  ISETP.LT.OR P6, PT, R69.reuse, R225, P6 ;  /* 0x000000e14500720c */ /* 0x040fe200037c1670 */
[----:B---3--:R-:W-:Y:S01]  /*4e30*/  FFMA.FTZ R139, R32, -UR17, R35 ;  /* 0x80000011208b7c23 */ /* 0x008fe20008010023 */
[----:B------:R-:W-:-:S02]  /*4e40*/  ISETP.LT.OR P4, PT, R69, R231, P4 ;  /* 0x000000e74500720c */ /* 0x000fc40002781670 */
[----:B------:R-:W2:Y:S01]  /*4e50*/  I2F R61, R61 ;  /* 0x0000003d003d7306 */ /* 0x000ea20000201400 */
[----:B------:R-:W-:Y:S01]  /*4e60*/  HMMA.16816.F32 R28, R12, R48, R28 ;  /* 0x000000300c1c723c */ /* 0x000fe2000000181c */
[C---:B------:R-:W-:Y:S02]  /*4e70*/  ISETP.LT.OR P2, PT, R69.reuse, R228, P2 ;  /* 0x000000e44500720c */ /* 0x040fe40001741670 */
[----:B------:R-:W-:Y:S01]  /*4e80*/  ISETP.LT.OR P5, PT, R69, R222, P5 ;  /* 0x000000de4500720c */ /* 0x000fe20002fa1670 */
[C---:B------:R-:W-:Y:S01]  /*4e90*/  IMAD.IADD R69, R223.reuse, 0x1, -R67 ;  /* 0x00000001df457824 */ /* 0x040fe200078e0a43 */
[----:B------:R-:W-:Y:S02]  /*4ea0*/  FSEL R138, R16, -INF , !P3 ;  /* 0xff800000108a7808 */ /* 0x000fe40005800000 */
[----:B------:R-:W3:Y:S01]  /*4eb0*/  I2F R60, R60 ;  /* 0x0000003c003c7306 */ /* 0x000ee20000201400 */
[----:B------:R-:W-:Y:S01]  /*4ec0*/  IMAD.IADD R48, R223, 0x1, -R70 ;  /* 0x00000001df307824 */ /* 0x000fe200078e0a46 */
[----:B------:R-:W-:Y:S01]  /*4ed0*/  FSEL R118, R18, -INF , !P1 ;  /* 0xff80000012767808 */ /* 0x000fe20004800000 */
[----:B------:R-:W-:Y:S01]  /*4ee0*/  IMAD.MOV.U32 R49, RZ, RZ, R34 ;  /* 0x000000ffff317224 */ /* 0x000fe200078e0022 */
[----:B------:R-:W-:Y:S01]  /*4ef0*/  FSEL R128, R17, -INF , !P0 ;  /* 0xff80000011807808 */ /* 0x000fe20004000000 */
[----:B-1----:R-:W-:Y:S01]  /*4f00*/  FFMA.FTZ R46, R52, -UR17, R46 ;  /* 0x80000011342e7c23 */ /* 0x002fe2000801002e */
[----:B------:R-:W-:Y:S01]  /*4f10*/  IABS R48, R48 ;  /* 0x0000003000307213 */ /* 0x000fe20000000000 */
[----:B------:R-:W-:Y:S01]  /*4f20*/  HMMA.16816.F32 R16, R8, R62, RZ ;  /* 0x0000003e0810723c */ /* 0x000fe200000018ff */
[----:B--2---:R-:W-:Y:S01]  /*4f30*/  FFMA.FTZ R55, R61, -UR17, R55 ;  /* 0x800000113d377c23 */ /* 0x004fe20008010037 */
[----:B------:R-:W1:Y:S01]  /*4f40*/  I2F R49, R49 ;  /* 0x0000003100317306 */ /* 0x000e620000201400 */
[----:B------:R-:W-:Y:S01]  /*4f50*/  IMAD.IADD R61, R229, 0x1, -R64 ;  /* 0x00000001e53d7824 */ /* 0x000fe200078e0a40 */
[----:B------:R-:W-:-:S02]  /*4f60*/  IABS R66, R66 ;  /* 0x0000004200427213 */ /* 0x000fc40000000000 */
[----:B------:R-:W-:Y:S02]  /*4f70*/  IABS R69, R69 ;  /* 0x0000004500457213 */ /* 0x000fe40000000000 */
[----:B------:R-:W-:Y:S01]  /*4f80*/  IABS R61, R61 ;  /* 0x0000003d003d7213 */ /* 0x000fe20000000000 */
[----:B---3--:R-:W-:Y:S01]  /*4f90*/  FFMA.FTZ R60, R60, -UR17, R53 ;  /* 0x800000113c3c7c23 */ /* 0x008fe20008010035 */
[----:B------:R-:W2:Y:S01]  /*4fa0*/  I2F R48, R48 ;  /* 0x0000003000307306 */ /* 0x000ea20000201400 */
[----:B------:R-:W-:Y:S01]  /*4fb0*/  IMAD.MOV.U32 R53, RZ, RZ, R33 ;  /* 0x000000ffff357224 */ /* 0x000fe200078e0021 */
[----:B------:R-:W-:Y:S01]  /*4fc0*/  ISETP.GE.AND P3, PT, R70, R230, PT ;  /* 0x000000e64600720c */ /* 0x000fe20003f66270 */
[----:B------:R-:W-:Y:S01]  /*4fd0*/  IMAD.MOV.U32 R145, RZ, RZ, R61 ;  /* 0x000000ffff917224 */ /* 0x000fe200078e003d */
[----:B------:R-:W-:Y:S01]  /*4fe0*/  HMMA.16816.F32 R32, R20, R62, RZ ;  /* 0x0000003e1420723c */ /* 0x000fe200000018ff */
[----:B------:R-:W-:Y:S02]  /*4ff0*/  FSEL R119, R60, -INF , !P6 ;  /* 0xff8000003c777808 */ /* 0x000fe40007000000 */
[----:B------:R-:W3:Y:S01]  /*5000*/  LDSM.16.M88.4 R60, [R215+0x3400] ;  /* 0x00340000d73c783b */ /* 0x000ee20000000200 */
[----:B------:R-:W4:Y:S01]  /*5010*/  I2F R53, R53 ;  /* 0x0000003500357306 */ /* 0x000f220000201400 */
[----:B------:R-:W-:Y:S01]  /*5020*/  ISETP.LT.OR P3, PT, R70, R231, P3 ;  /* 0x000000e74600720c */ /* 0x000fe20001f61670 */
[----:B-1----:R-:W-:Y:S01]  /*5030*/  FFMA.FTZ R40, R49, -UR17, R40 ;  /* 0x8000001131287c23 */ /* 0x002fe20008010028 */
[----:B------:R-:W-:-:S02]  /*5040*/  FSEL R147, R71, -INF , !P4 ;  /* 0xff80000047937808 */ /* 0x000fc40006000000 */
[----:B------:R-:W-:Y:S01]  /*5050*/  FSEL R139, R139, -INF , !P2 ;  /* 0xff8000008b8b7808 */ /* 0x000fe20005000000 */
[-C--:B------:R-:W-:Y:S01]  /*5060*/  HMMA.16816.F32 R16, R12, R50.reuse, R16 ;  /* 0x000000320c10723c */ /* 0x080fe20000001810 */
[C---:B------:R-:W-:Y:S01]  /*5070*/  ISETP.GE.AND P1, PT, R70.reuse, R227, PT ;  /* 0x000000e34600720c */ /* 0x040fe20003f26270 */
[----:B------:R-:W1:Y:S01]  /*5080*/  I2F R145, R145 ;  /* 0x0000009100917306 */ /* 0x000e620000201400 */
[----:B------:R-:W-:Y:S01]  /*5090*/  ISETP.GE.AND P0, PT, R70, R224, PT ;  /* 0x000000e04600720c */ /* 0x000fe20003f06270 */
[----:B--2---:R-:W-:Y:S01]  /*50a0*/  FFMA.FTZ R48, R48, -UR17, R42 ;  /* 0x8000001130307c23 */ /* 0x004fe2000801002a */
[----:B------:R-:W-:Y:S02]  /*50b0*/  ISETP.GE.AND P4, PT, R70, R219, PT ;  /* 0x000000db4600720c */ /* 0x000fe40003f86270 */
[----:B------:R-:W-:Y:S02]  /*50c0*/  ISETP.GE.AND P2, PT, R67, R230, PT ;  /* 0x000000e64300720c */ /* 0x000fe40003f46270 */
[----:B------:R-:W-:Y:S01]  /*50d0*/  FSEL R148, R44, -INF , !P3 ;  /* 0xff8000002c947808 */ /* 0x000fe20005800000 */
[----:B----4-:R-:W-:Y:S01]  /*50e0*/  FFMA.FTZ R53, R53, -UR17, R41 ;  /* 0x8000001135357c23 */ /* 0x010fe20008010029 */
[----:B------:R-:W2:Y:S01]  /*50f0*/  I2F R66, R66 ;  /* 0x0000004200427306 */ /* 0x000ea20000201400 */
[----:B------:R-:W-:Y:S01]  /*5100*/  IMAD.IADD R41, R226, 0x1, -R64 ;  /* 0x00000001e2297824 */ /* 0x000fe200078e0a40 */
[C---:B------:R-:W-:Y:S01]  /*5110*/  ISETP.LT.OR P1, PT, R70.reuse, R228, P1 ;  /* 0x000000e44600720c */ /* 0x040fe20000f21670 */
[----:B------:R-:W-:Y:S01]  /*5120*/  HMMA.16816.F32 R32, R24, R50, R32 ;  /* 0x000000321820723c */ /* 0x000fe20000001820 */
[----:B------:R-:W-:-:S02]  /*5130*/  ISETP.LT.OR P0, PT, R70, R225, P0 ;  /* 0x000000e14600720c */ /* 0x000fc40000701670 */
[----:B------:R-:W-:Y:S01]  /*5140*/  ISETP.LT.OR P4, PT, R70, R222, P4 ;  /* 0x000000de4600720c */ /* 0x000fe20002781670 */
[----:B-1----:R-:W-:Y:S01]  /*5150*/  FFMA.FTZ R145, R145, -UR17, R38 ;  /* 0x8000001191917c23 */ /* 0x002fe20008010026 */
[----:B------:R-:W-:Y:S01]  /*5160*/  IABS R38, R41 ;  /* 0x0000002900267213 */ /* 0x000fe20000000000 */
[----:B------:R-:W1:Y:S01]  /*5170*/  I2F R165, R69 ;  /* 0x0000004500a57306 */ /* 0x000e620000201400 */
[----:B------:R-:W-:Y:S02]  /*5180*/  ISETP.LT.OR P2, PT, R67, R231, P2 ;  /* 0x000000e74300720c */ /* 0x000fe40001741670 */
[----:B------:R-:W-:Y:S02]  /*5190*/  IADD3 R44, R101, 0x41, RZ ;  /* 0x00000041652c7810 */ /* 0x000fe40007ffe0ff */
[----:B------:R-:W-:Y:S02]  /*51a0*/  FSEL R144, R46, -INF , !P1 ;  /* 0xff8000002e907808 */ /* 0x000fe40004800000 */
[----:B------:R-:W-:Y:S01]  /*51b0*/  FSEL R121, R40, -INF , !P0 ;  /* 0xff80000028797808 */ /* 0x000fe20004000000 */
[----:B------:R-:W4:Y:S01]  /*51c0*/  I2F R38, R38 ;  /* 0x0000002600267306 */ /* 0x000f220000201400 */
[----:B------:R-:W-:Y:S01]  /*51d0*/  FSEL R131, R48, -INF , !P4 ;  /* 0xff80000030837808 */ /* 0x000fe20006000000 */
[----:B--2---:R-:W-:Y:S01]  /*51e0*/  FFMA.FTZ R36, R66, -UR17, R36 ;  /* 0x8000001142247c23 */ /* 0x004fe20008010024 */
[----:B------:R-:W-:-:S02]  /*51f0*/  FSEL R150, R45, -INF , !P2 ;  /* 0xff8000002d967808 */ /* 0x000fc40005000000 */
[----:B------:R-:W-:Y:S02]  /*5200*/  IABS R54, R54 ;  /* 0x0000003600367213 */ /* 0x000fe40000000000 */
[C---:B------:R-:W-:Y:S01]  /*5210*/  ISETP.GE.AND P1, PT, R64.reuse, R230, PT ;  /* 0x000000e64000720c */ /* 0x040fe20003f26270 */
[----:B-1----:R-:W-:Y:S01]  /*5220*/  FFMA.FTZ R165, R165, -UR17, R43 ;  /* 0x80000011a5a57c23 */ /* 0x002fe2000801002b */
[----:B------:R-:W-:Y:S01]  /*5230*/  ISETP.GE.AND P0, PT, R64, R227, PT ;  /* 0x000000e34000720c */ /* 0x000fe20003f06270 */
[----:B------:R-:W-:Y:S01]  /*5240*/  IMAD.IADD R43, R232, 0x1, -R44 ;  /* 0x00000001e82b7824 */ /* 0x000fe200078e0a2c */
[C---:B------:R-:W-:Y:S01]  /*5250*/  ISETP.GE.AND P4, PT, R64.reuse, R224, PT ;  /* 0x000000e04000720c */ /* 0x040fe20003f86270 */
[----:B------:R-:W1:Y:S01]  /*5260*/  I2F R54, R54 ;  /* 0x0000003600367306 */ /* 0x000e620000201400 */
[C---:B------:R-:W-:Y:S01]  /*5270*/  ISETP.GE.AND P2, PT, R64.reuse, R219, PT ;  /* 0x000000db4000720c */ /* 0x040fe20003f46270 */
[----:B---3--:R-:W-:Y:S01]  /*5280*/  HMMA.16816.F32 R68, R20, R60, RZ ;  /* 0x0000003c1444723c */ /* 0x008fe200000018ff */
[----:B------:R-:W-:Y:S01]  /*5290*/  ISETP.LT.OR P1, PT, R64, R231, P1 ;  /* 0x000000e74000720c */ /* 0x000fe20000f21670 */
[----:B----4-:R-:W-:Y:S01]  /*52a0*/  FFMA.FTZ R28, R38, -UR17, R28 ;  /* 0x80000011261c7c23 */ /* 0x010fe2000801001c */
[C---:B------:R-:W-:Y:S01]  /*52b0*/  ISETP.LT.OR P0, PT, R64.reuse, R228, P0 ;  /* 0x000000e44000720c */ /* 0x040fe20000701670 */
[----:B------:R-:W-:Y:S01]  /*52c0*/  IMAD.IADD R38, R229, 0x1, -R44 ;  /* 0x00000001e5267824 */ /* 0x000fe200078e0a2c */
[----:B------:R-:W-:-:S02]  /*52d0*/  ISETP.LT.OR P4, PT, R64, R225, P4 ;  /* 0x000000e14000720c */ /* 0x000fc40002781670 */
[----:B------:R-:W-:Y:S01]  /*52e0*/  ISETP.LT.OR P2, PT, R64, R222, P2 ;  /* 0x000000de4000720c */ /* 0x000fe20001741670 */
[----:B------:R-:W-:Y:S01]  /*52f0*/  IMAD.IADD R64, R223, 0x1, -R64 ;  /* 0x00000001df407824 */ /* 0x000fe200078e0a40 */
[----:B------:R-:W-:Y:S02]  /*5300*/  IABS R38, R38 ;  /* 0x0000002600267213 */ /* 0x000fe40000000000 */
[----:B------:R-:W-:Y:S02]  /*5310*/  FSEL R149, R36, -INF , !P1 ;  /* 0xff80000024957808 */ /* 0x000fe40004800000 */
[----:B------:R2:W-:Y:S01]  /*5320*/  I2F R36, R38 ;  /* 0x0000002600247306 */ /* 0x0005e20000201400 */
[----:B------:R-:W-:Y:S01]  /*5330*/  IADD3 R42, R101, 0x48, RZ ;  /* 0x00000048652a7810 */ /* 0x000fe20007ffe0ff */
[----:B-1----:R-:W-:Y:S01]  /*5340*/  FFMA.FTZ R47, R54, -UR17, R47 ;  /* 0x80000011362f7c23 */ /* 0x002fe2000801002f */
[----:B------:R-:W-:Y:S02]  /*5350*/  IABS R64, R64 ;  /* 0x0000004000407213 */ /* 0x000fe40000000000 */
[----:B------:R-:W-:Y:S01]  /*5360*/  IABS R43, R43 ;  /* 0x0000002b002b7213 */ /* 0x000fe20000000000 */
[----:B------:R-:W-:Y:S01]  /*5370*/  IMAD.IADD R41, R232, 0x1, -R42 ;  /* 0x00000001e8297824 */ /* 0x000fe200078e0a2a */
[----:B------:R-:W-:Y:S01]  /*5380*/  FSEL R127, R55, -INF , !P5 ;  /* 0xff800000377f7808 */ /* 0x000fe20006800000 */
[----:B------:R-:W-:Y:S01]  /*5390*/  IMAD.MOV.U32 R178, RZ, RZ, R64 ;  /* 0x000000ffffb27224 */ /* 0x000fe200078e0040 */
[----:B------:R1:W3:Y:S01]  /*53a0*/  I2F R151, R43 ;  /* 0x0000002b00977306 */ /* 0x0002e20000201400 */
[C---:B------:R-:W-:Y:S01]  /*53b0*/  ISETP.GE.AND P6, PT, R67.reuse, R227, PT ;  /* 0x000000e34300720c */ /* 0x040fe20003fc6270 */
[----:B------:R-:W-:Y:S01]  /*53c0*/  HMMA.16816.F32 R68, R24, R72, R68 ;  /* 0x000000481844723c */ /* 0x000fe20000001844 */
[----:B------:R-:W-:-:S02]  /*53d0*/  ISETP.GE.AND P5, PT, R67, R224, PT ;  /* 0x000000e04300720c */ /* 0x000fc40003fa6270 */
[----:B------:R-:W-:Y:S01]  /*53e0*/  ISETP.GE.AND P3, PT, R67, R219, PT ;  /* 0x000000db4300720c */ /* 0x000fe20003f66270 */
[--C-:B--2---:R-:W-:Y:S01]  /*53f0*/  IMAD.IADD R38, R223, 0x1, -R44.reuse ;  /* 0x00000001df267824 */ /* 0x104fe200078e0a2c */
[----:B------:R-:W-:Y:S01]  /*5400*/  IABS R41, R41 ;  /* 0x0000002900297213 */ /* 0x000fe20000000000 */
[----:B------:R-:W2:Y:S01]  /*5410*/  I2F R178, R178 ;  /* 0x000000b200b27306 */ /* 0x000ea20000201400 */
[C---:B------:R-:W-:Y:S02]  /*5420*/  ISETP.LT.OR P6, PT, R67.reuse, R228, P6 ;  /* 0x000000e44300720c */ /* 0x040fe400037c1670 */
[----:B------:R-:W-:Y:S02]  /*5430*/  IABS R38, R38 ;  /* 0x0000002600267213 */ /* 0x000fe40000000000 */
[C---:B------:R-:W-:Y:S02]  /*5440*/  ISETP.LT.OR P5, PT, R67.reuse, R225, P5 ;  /* 0x000000e14300720c */ /* 0x040fe40002fa1670 */
[----:B------:R-:W-:Y:S01]  /*5450*/  ISETP.LT.OR P3, PT, R67, R222, P3 ;  /* 0x000000de4300720c */ /* 0x000fe20001f61670 */
[----:B-1----:R-:W-:Y:S01]  /*5460*/  IMAD.IADD R43, R226, 0x1, -R44 ;  /* 0x00000001e22b7824 */ /* 0x002fe200078e0a2c */
[----:B------:R-:W1:Y:S01]  /*5470*/  I2F R38, R38 ;  /* 0x0000002600267306 */ /* 0x000e620000201400 */
[----:B------:R-:W-:Y:S01]  /*5480*/  FSEL R143, R47, -INF , !P6 ;  /* 0xff8000002f8f7808 */ /* 0x000fe20007000000 */
[----:B---3--:R-:W-:Y:S01]  /*5490*/  FFMA.FTZ R151, R151, -UR17, R37 ;  /* 0x8000001197977c23 */ /* 0x008fe20008010025 */
[----:B------:R-:W-:Y:S01]  /*54a0*/  FSEL R124, R53, -INF , !P5 ;  /* 0xff800000357c7808 */ /* 0x000fe20006800000 */
[----:B------:R-:W-:Y:S01]  /*54b0*/  HMMA.16816.F32 R64, R8, R60, RZ ;  /* 0x0000003c0840723c */ /* 0x000fe200000018ff */
[----:B------:R-:W-:Y:S01]  /*54c0*/  FSEL R165, R165, -INF , !P3 ;  /* 0xff800000a5a57808 */ /* 0x000fe20005800000 */
[----:B------:R-:W-:Y:S01]  /*54d0*/  LDSM.16.M88.4 R52, [R215+0x3c00] ;  /* 0x003c0000d734783b */ /* 0x000fe20000000200 */
[C---:B------:R-:W-:Y:S01]  /*54e0*/  ISETP.GE.AND P6, PT, R44.reuse, R230, PT ;  /* 0x000000e62c00720c */ /* 0x040fe20003fc6270 */
[----:B------:R-:W3:Y:S01]  /*54f0*/  I2F R41, R41 ;  /* 0x0000002900297306 */ /* 0x000ee20000201400 */
[----:B------:R-:W-:Y:S01]  /*5500*/  ISETP.GE.AND P5, PT, R44, R227, PT ;  /* 0x000000e32c00720c */ /* 0x000fe20003fa6270 */
[----:B--2---:R-:W-:Y:S01]  /*5510*/  FFMA.FTZ R178, R178, -UR17, R30 ;  /* 0x80000011b2b27c23 */ /* 0x004fe2000801001e */
[----:B------:R-:W-:Y:S01]  /*5520*/  IABS R43, R43 ;  /* 0x0000002b002b7213 */ /* 0x000fe20000000000 */
[----:B------:R-:W-:Y:S01]  /*5530*/  IMAD.IADD R30, R226, 0x1, -R42 ;  /* 0x00000001e21e7824 */ /* 0x000fe200078e0a2a */
[----:B------:R-:W-:-:S02]  /*5540*/  ISETP.GE.AND P3, PT, R44, R224, PT ;  /* 0x000000e02c00720c */ /* 0x000fc40003f66270 */
[C---:B------:R-:W-:Y:S01]  /*5550*/  ISETP.GE.AND P1, PT, R44.reuse, R219, PT ;  /* 0x000000db2c00720c */ /* 0x040fe20003f26270 */
[----:B------:R2:W4:Y:S01]  /*5560*/  I2F R37, R43 ;  /* 0x0000002b00257306 */ /* 0x0005220000201400 */
[----:B------:R-:W-:Y:S01]  /*5570*/  ISETP.LT.OR P6, PT, R44, R231, P6 ;  /* 0x000000e72c00720c */ /* 0x000fe200037c1670 */
[----:B-1----:R-:W-:Y:S01]  /*5580*/  FFMA.FTZ R177, R38, -UR17, R31 ;  /* 0x8000001126b17c23 */ /* 0x002fe2000801001f */
[C---:B------:R-:W-:Y:S02]  /*5590*/  ISETP.LT.OR P5, PT, R44.reuse, R228, P5 ;  /* 0x000000e42c00720c */ /* 0x040fe40002fa1670 */
[C---:B------:R-:W-:Y:S02]  /*55a0*/  ISETP.LT.OR P3, PT, R44.reuse, R225, P3 ;  /* 0x000000e12c00720c */ /* 0x040fe40001f61670 */
[----:B------:R-:W-:Y:S01]  /*55b0*/  ISETP.LT.OR P1, PT, R44, R222, P1 ;  /* 0x000000de2c00720c */ /* 0x000fe20000f21670 */
[----:B------:R-:W-:Y:S01]  /*55c0*/  IMAD.IADD R44, R229, 0x1, -R42 ;  /* 0x00000001e52c7824 */ /* 0x000fe200078e0a2a */
[----:B------:R-:W-:Y:S01]  /*55d0*/  IADD3 R40, R101, 0x49, RZ ;  /* 0x0000004965287810 */ /* 0x000fe20007ffe0ff */
[----:B---3--:R-:W-:Y:S01]  /*55e0*/  FFMA.FTZ R153, R41, -UR17, R32 ;  /* 0x8000001129997c23 */ /* 0x008fe20008010020 */
[----:B------:R-:W-:Y:S01]  /*55f0*/  IADD3 R48, R101, 0x50, RZ ;  /* 0x0000005065307810 */ /* 0x000fe20007ffe0ff */
[----:B------:R-:W-:Y:S01]  /*5600*/  HMMA.16816.F32 R64, R12, R72, R64 ;  /* 0x000000480c40723c */ /* 0x000fe20000001840 */
[----:B------:R-:W-:Y:S01]  /*5610*/  IABS R44, R44 ;  /* 0x0000002c002c7213 */ /* 0x000fe20000000000 */
[--C-:B------:R-:W-:Y:S01]  /*5620*/  IMAD.IADD R154, R232, 0x1, -R40.reuse ;  /* 0x00000001e89a7824 */ /* 0x100fe200078e0a28 */
[----:B------:R-:W-:Y:S01]  /*5630*/  FSEL R169, R28, -INF , !P4 ;  /* 0xff8000001ca97808 */ /* 0x000fe20006000000 */
[----:B------:R-:W-:Y:S01]  /*5640*/  IMAD.IADD R31, R226, 0x1, -R40 ;  /* 0x00000001e21f7824 */ /* 0x000fe200078e0a28 */
[----:B------:R-:W-:Y:S01]  /*5650*/  IABS R30, R30 ;  /* 0x0000001e001e7213 */ /* 0x000fe20000000000 */
[----:B--2---:R-:W-:Y:S01]  /*5660*/  IMAD.IADD R43, R223, 0x1, -R42 ;  /* 0x00000001df2b7824 */ /* 0x004fe200078e0a2a */
[----:B------:R-:W-:Y:S01]  /*5670*/  IABS R154, R154 ;  /* 0x0000009a009a7213 */ /* 0x000fe20000000000 */
[----:B------:R-:W-:Y:S01]  /*5680*/  IMAD.MOV.U32 R28, RZ, RZ, R44 ;  /* 0x000000ffff1c7224 */ /* 0x000fe200078e002c */
[----:B------:R-:W-:Y:S01]  /*5690*/  IABS R41, R31 ;  /* 0x0000001f00297213 */ /* 0x000fe20000000000 */
[----:B------:R-:W-:Y:S01]  /*56a0*/  IMAD.IADD R31, R232, 0x1, -R48 ;  /* 0x00000001e81f7824 */ /* 0x000fe200078e0a30 */
[----:B------:R-:W-:Y:S01]  /*56b0*/  IABS R43, R43 ;  /* 0x0000002b002b7213 */ /* 0x000fe20000000000 */
[----:B----4-:R-:W-:Y:S01]  /*56c0*/  FFMA.FTZ R170, R37, -UR17, R29 ;  /* 0x8000001125aa7c23 */ /* 0x010fe2000801001d */
[----:B------:R-:W1:Y:S01]  /*56d0*/  I2F R154, R154 ;  /* 0x0000009a009a7306 */ /* 0x000e620000201400 */
[----:B------:R-:W-:Y:S01]  /*56e0*/  FFMA.FTZ R72, R36, -UR17, R39 ;  /* 0x8000001124487c23 */ /* 0x000fe20008010027 */
[----:B------:R-:W-:Y:S01]  /*56f0*/  IABS R31, R31 ;  /* 0x0000001f001f7213 */ /* 0x000fe20000000000 */
[----:B------:R-:W-:Y:S01]  /*5700*/  IMAD.IADD R32, R223, 0x1, -R40 ;  /* 0x00000001df207824 */ /* 0x000fe200078e0a28 */
[----:B------:R-:W-:Y:S01]  /*5710*/  FSEL R178, R178, -INF , !P2 ;  /* 0xff800000b2b27808 */ /* 0x000fe20005000000 */
[----:B------:R-:W2:Y:S01]  /*5720*/  LDSM.16.M88.4 R36, [R215+0x3800] ;  /* 0x00380000d724783b */ /* 0x000ea20000000200 */
[----:B------:R-:W-:Y:S01]  /*5730*/  FSEL R151, R151, -INF , !P6 ;  /* 0xff80000097977808 */ /* 0x000fe20007000000 */
[--C-:B------:R-:W-:Y:S01]  /*5740*/  IMAD.IADD R50, R226, 0x1, -R48.reuse ;  /* 0x00000001e2327824 */ /* 0x100fe200078e0a30 */
[----:B------:R-:W3:Y:S01]  /*5750*/  I2F R28, R28 ;  /* 0x0000001c001c7306 */ /* 0x000ee20000201400 */
[----:B------:R-:W-:Y:S01]  /*5760*/  FSEL R72, R72, -INF , !P5 ;  /* 0xff80000048487808 */ /* 0x000fe20006800000 */
[----:B------:R-:W-:Y:S01]  /*5770*/  IMAD.IADD R49, R229, 0x1, -R48 ;  /* 0x00000001e5317824 */ /* 0x000fe200078e0a30 */
[----:B------:R-:W-:Y:S01]  /*5780*/  ISETP.GE.AND P4, PT, R42, R227, PT ;  /* 0x000000e32a00720c */ /* 0x000fe20003f86270 */
[----:B------:R-:W-:Y:S01]  /*5790*/  FFMA.FTZ R65, R114, -UR17, R65 ;  /* 0x8000001172417c23 */ /* 0x000fe20008010041 */
[----:B------:R-:W-:-:S02]  /*57a0*/  ISETP.GE.AND P2, PT, R42, R224, PT ;  /* 0x000000e02a00720c */ /* 0x000fc40003f46270 */
[----:B------:R-:W-:Y:S01]  /*57b0*/  ISETP.GE.AND P6, PT, R42, R219, PT ;  /* 0x000000db2a00720c */ /* 0x000fe20003fc6270 */
[----:B------:R-:W4:Y:S01]  /*57c0*/  I2F R30, R30 ;  /* 0x0000001e001e7306 */ /* 0x000f220000201400 */
[----:B------:R-:W-:Y:S01]  /*57d0*/  ISETP.GE.AND P5, PT, R40, R230, PT ;  /* 0x000000e62800720c */ /* 0x000fe20003fa6270 */
[----:B-1----:R-:W-:Y:S01]  /*57e0*/  FFMA.FTZ R154, R154, -UR17, R33 ;  /* 0x800000119a9a7c23 */ /* 0x002fe20008010021 */
[----:B------:R-:W-:Y:S02]  /*57f0*/  FSEL R145, R145, -INF , !P0 ;  /* 0xff80000091917808 */ /* 0x000fe40004000000 */
[C---:B------:R-:W-:Y:S02]  /*5800*/  ISETP.LT.OR P4, PT, R42.reuse, R228, P4 ;  /* 0x000000e42a00720c */ /* 0x040fe40002781670 */
[----:B------:R-:W-:Y:S01]  /*5810*/  ISETP.LT.OR P2, PT, R42, R225, P2 ;  /* 0x000000e12a00720c */ /* 0x000fe20001741670 */
[----:B------:R-:W1:Y:S01]  /*5820*/  I2F R29, R43 ;  /* 0x0000002b001d7306 */ /* 0x000e620000201400 */
[----:B---3--:R-:W-:Y:S01]  /*5830*/  FFMA.FTZ R34, R28, -UR17, R34 ;  /* 0x800000111c227c23 */ /* 0x008fe20008010022 */
[----:B------:R-:W-:-:S02]  /*5840*/  ISETP.LT.OR P6, PT, R42, R222, P6 ;  /* 0x000000de2a00720c */ /* 0x000fc400037c1670 */
[-C--:B------:R-:W-:Y:S02]  /*5850*/  ISETP.LT.OR P5, PT, R40, R231.reuse, P5 ;  /* 0x000000e72800720c */ /* 0x080fe40002fa1670 */
[----:B------:R-:W-:Y:S02]  /*5860*/  ISETP.GE.AND P0, PT, R42, R230, PT ;  /* 0x000000e62a00720c */ /* 0x000fe40003f06270 */
[----:B------:R-:W3:Y:S01]  /*5870*/  I2F R155, R31 ;  /* 0x0000001f009b7306 */ /* 0x000ee20000201400 */
[----:B----4-:R-:W-:Y:S01]  /*5880*/  FFMA.FTZ R16, R30, -UR17, R16 ;  /* 0x800000111e107c23 */ /* 0x010fe20008010010 */
[----:B------:R-:W-:Y:S02]  /*5890*/  FSEL R154, R154, -INF , !P5 ;  /* 0xff8000009a9a7808 */ /* 0x000fe40006800000 */
[----:B------:R-:W-:Y:S01]  /*58a0*/  ISETP.LT.OR P0, PT, R42, R231, P0 ;  /* 0x000000e72a00720c */ /* 0x000fe20000701670 */
[----:B------:R-:W-:Y:S01]  /*58b0*/  IMAD.IADD R42, R229, 0x1, -R40 ;  /* 0x00000001e52a7824 */ /* 0x000fe200078e0a28 */
[----:B------:R-:W-:Y:S01]  /*58c0*/  FSEL R172, R16, -INF , !P2 ;  /* 0xff80000010ac7808 */ /* 0x000fe20005000000 */
[----:B-1----:R-:W-:Y:S01]  /*58d0*/  FFMA.FTZ R18, R29, -UR17, R18 ;  /* 0x800000111d127c23 */ /* 0x002fe20008010012 */
[----:B------:R-:W-:Y:S01]  /*58e0*/  IABS R32, R32 ;  /* 0x0000002000207213 */ /* 0x000fe20000000000 */
[----:B------:R-:W1:Y:S01]  /*58f0*/  I2F R41, R41 ;  /* 0x0000002900297306 */ /* 0x000e620000201400 */
[----:B------:R-:W-:-:S02]  /*5900*/  ISETP.GE.AND P2, PT, R48, R227, PT ;  /* 0x000000e33000720c */ /* 0x000fc40003f46270 */
[----:B------:R-:W-:Y:S01]  /*5910*/  FSEL R181, R18, -INF , !P6 ;  /* 0xff80000012b57808 */ /* 0x000fe20007000000 */
[----:B------:R-:W-:Y:S01]  /*5920*/  IMAD.IADD R18, R229, 0x1, -R117 ;  /* 0x00000001e5127824 */ /* 0x000fe200078e0a75 */
[----:B------:R-:W-:Y:S01]  /*5930*/  ISETP.GE.AND P6, PT, R48, R224, PT ;  /* 0x000000e03000720c */ /* 0x000fe20003fc6270 */
[----:B---3--:R-:W-:Y:S01]  /*5940*/  FFMA.FTZ R155, R155, -UR17, R68 ;  /* 0x800000119b9b7c23 */ /* 0x008fe20008010044 */
[----:B------:R-:W-:Y:S01]  /*5950*/  FSEL R68, R34, -INF , !P4 ;  /* 0xff80000022447808 */ /* 0x000fe20006000000 */
[----:B------:R-:W3:Y:S01]  /*5960*/  I2F R32, R32 ;  /* 0x0000002000207306 */ /* 0x000ee20000201400 */
[C---:B------:R-:W-:Y:S01]  /*5970*/  ISETP.GE.AND P4, PT, R48.reuse, R230, PT ;  /* 0x000000e63000720c */ /* 0x040fe20003f86270 */
[----:B------:R-:W-:Y:S01]  /*5980*/  HMMA.16816.F32 R28, R8, R62, RZ ;  /* 0x0000003e081c723c */ /* 0x000fe200000018ff */
[C---:B------:R-:W-:Y:S02]  /*5990*/  ISETP.GE.AND P5, PT, R48.reuse, R219, PT ;  /* 0x000000db3000720c */ /* 0x040fe40003fa6270 */
[----:B------:R-:W-:-:S02]  /*59a0*/  ISETP.LT.OR P4, PT, R48, R231, P4 ;  /* 0x000000e73000720c */ /* 0x000fc40002781670 */
[----:B------:R-:W-:Y:S01]  /*59b0*/  IABS R16, R50 ;  /* 0x0000003200107213 */ /* 0x000fe20000000000 */
[----:B-1----:R-:W-:Y:S01]  /*59c0*/  FFMA.FTZ R17, R41, -UR17, R17 ;  /* 0x8000001129117c23 */ /* 0x002fe20008010011 */
[C---:B------:R-:W-:Y:S01]  /*59d0*/  ISETP.LT.OR P2, PT, R48.reuse, R228, P2 ;  /* 0x000000e43000720c */ /* 0x040fe20001741670 */
[----:B------:R-:W-:Y:S01]  /*59e0*/  HMMA.16816.F32 R60, R20, R62, RZ ;  /* 0x0000003e143c723c */ /* 0x000fe200000018ff */
[C---:B------:R-:W-:Y:S01]  /*59f0*/  ISETP.LT.OR P6, PT, R48.reuse, R225, P6 ;  /* 0x000000e13000720c */ /* 0x040fe200037c1670 */
[----:B------:R-:W-:Y:S01]  /*5a00*/  IMAD.MOV.U32 R125, RZ, RZ, R16 ;  /* 0x000000ffff7d7224 */ /* 0x000fe200078e0010 */
[----:B------:R-:W-:Y:S01]  /*5a10*/  ISETP.LT.OR P5, PT, R48, R222, P5 ;  /* 0x000000de3000720c */ /* 0x000fe20002fa1670 */
[----:B------:R-:W-:Y:S01]  /*5a20*/  IMAD.IADD R48, R223, 0x1, -R48 ;  /* 0x00000001df307824 */ /* 0x000fe200078e0a30 */
[----:B------:R-:W-:Y:S01]  /*5a30*/  IABS R42, R42 ;  /* 0x0000002a002a7213 */ /* 0x000fe20000000000 */
[----:B---3--:R-:W-:Y:S01]  /*5a40*/  FFMA.FTZ R19, R32, -UR17, R19 ;  /* 0x8000001120137c23 */ /* 0x008fe20008010013 */
[----:B------:R-:W-:Y:S01]  /*5a50*/  FSEL R177, R177, -INF , !P1 ;  /* 0xff800000b1b17808 */ /* 0x000fe20004800000 */
[----:B------:R-:W1:Y:S01]  /*5a60*/  I2F R125, R125 ;  /* 0x0000007d007d7306 */ /* 0x000e620000201400 */
[----:B------:R-:W-:Y:S01]  /*5a70*/  IABS R16, R48 ;  /* 0x0000003000107213 */ /* 0x000fe20000000000 */
[----:B------:R-:W-:Y:S01]  /*5a80*/  IMAD.MOV.U32 R73, RZ, RZ, R42 ;  /* 0x000000ffff497224 */ /* 0x000fe200078e002a */
[----:B------:R-:W-:Y:S01]  /*5a90*/  FSEL R153, R153, -INF , !P0 ;  /* 0xff80000099997808 */ /* 0x000fe20004000000 */
[----:B--2---:R-:W-:Y:S01]  /*5aa0*/  HMMA.16816.F32 R44, R8, R36, RZ ;  /* 0x00000024082c723c */ /* 0x004fe200000018ff */
[C---:B------:R-:W-:Y:S01]  /*5ab0*/  ISETP.GE.AND P1, PT, R40.reuse, R224, PT ;  /* 0x000000e02800720c */ /* 0x040fe20003f26270 */
[----:B------:R-:W-:Y:S01]  /*5ac0*/  IMAD.MOV.U32 R126, RZ, RZ, R16 ;  /* 0x000000ffff7e7224 */ /* 0x000fe200078e0010 */
[----:B------:R-:W-:Y:S01]  /*5ad0*/  ISETP.GE.AND P0, PT, R40, R219, PT ;  /* 0x000000db2800720c */ /* 0x000fe20003f06270 */
[----:B------:R-:W2:Y:S01]  /*5ae0*/  I2F R73, R73 ;  /* 0x0000004900497306 */ /* 0x000ea20000201400 */
[----:B------:R-:W-:-:S02]  /*5af0*/  FSEL R170, R170, -INF , !P3 ;  /* 0xff800000aaaa7808 */ /* 0x000fc40005800000 */
[C---:B------:R-:W-:Y:S01]  /*5b00*/  ISETP.GE.AND P3, PT, R40.reuse, R227, PT ;  /* 0x000000e32800720c */ /* 0x040fe20003f66270 */
[-C--:B------:R-:W-:Y:S01]  /*5b10*/  HMMA.16816.F32 R28, R12, R74.reuse, R28 ;  /* 0x0000004a0c1c723c */ /* 0x080fe2000000181c */
[C---:B------:R-:W-:Y:S02]  /*5b20*/  ISETP.LT.OR P1, PT, R40.reuse, R225, P1 ;  /* 0x000000e12800720c */ /* 0x040fe40000f21670 */
[C---:B------:R-:W-:Y:S01]  /*5b30*/  ISETP.LT.OR P0, PT, R40.reuse, R222, P0 ;  /* 0x000000de2800720c */ /* 0x040fe20000701670 */
[----:B------:R-:W3:Y:S01]  /*5b40*/  I2F R126, R126 ;  /* 0x0000007e007e7306 */ /* 0x000ee20000201400 */
[----:B------:R-:W-:Y:S01]  /*5b50*/  IABS R16, R18 ;  /* 0x0000001200107213 */ /* 0x000fe20000000000 */
[----:B-1----:R-:W-:Y:S01]  /*5b60*/  FFMA.FTZ R125, R125, -UR17, R64 ;  /* 0x800000117d7d7c23 */ /* 0x002fe20008010040 */
[----:B------:R-:W-:Y:S01]  /*5b70*/  ISETP.LT.OR P3, PT, R40, R228, P3 ;  /* 0x000000e42800720c */ /* 0x000fe20001f61670 */
[----:B------:R-:W-:Y:S01]  /*5b80*/  HMMA.16816.F32 R60, R24, R74, R60 ;  /* 0x0000004a183c723c */ /* 0x000fe2000000183c */
[----:B------:R-:W-:Y:S01]  /*5b90*/  FSEL R174, R17, -INF , !P1 ;  /* 0xff80000011ae7808 */ /* 0x000fe20004800000 */
[----:B------:R-:W-:Y:S01]  /*5ba0*/  IMAD.IADD R64, R226, 0x1, -R111 ;  /* 0x00000001e2407824 */ /* 0x000fe200078e0a6f */
[----:B------:R-:W-:Y:S01]  /*5bb0*/  FSEL R183, R19, -INF , !P0 ;  /* 0xff80000013b77808 */ /* 0x000fe20004000000 */
[----:B------:R-:W1:Y:S01]  /*5bc0*/  I2F R113, R16 ;  /* 0x0000001000717306 */ /* 0x000e620000201400 */
[----:B------:R-:W-:Y:S01]  /*5bd0*/  IABS R49, R49 ;  /* 0x0000003100317213 */ /* 0x000fe20000000000 */
[----:B--2---:R-:W-:Y:S01]  /*5be0*/  FFMA.FTZ R73, R73, -UR17, R35 ;  /* 0x8000001149497c23 */ /* 0x004fe20008010023 */
[----:B------:R-:W-:Y:S01]  /*5bf0*/  FSEL R155, R155, -INF , !P4 ;  /* 0xff8000009b9b7808 */ /* 0x000fe20006000000 */
[----:B------:R-:W-:Y:S01]  /*5c00*/  HMMA.16816.F32 R40, R8, R52, RZ ;  /* 0x000000340828723c */ /* 0x000fe200000018ff */
[----:B------:R-:W-:-:S02]  /*5c10*/  ISETP.GE.AND P1, PT, R117, R227, PT ;  /* 0x000000e37500720c */ /* 0x000fc40003f26270 */
[----:B------:R-:W-:Y:S01]  /*5c20*/  FSEL R73, R73, -INF , !P3 ;  /* 0xff80000049497808 */ /* 0x000fe20005800000 */
[----:B------:R-:W2:Y:S01]  /*5c30*/  I2F R122, R49 ;  /* 0x00000031007a7306 */ /* 0x000ea20000201400 */
[----:B---3--:R-:W-:Y:S01]  /*5c40*/  FFMA.FTZ R126, R126, -UR17, R66 ;  /* 0x800000117e7e7c23 */ /* 0x008fe20008010042 */
[C---:B------:R-:W-:Y:S01]  /*5c50*/  ISETP.GE.AND P3, PT, R117.reuse, R230, PT ;  /* 0x000000e67500720c */ /* 0x040fe20003f66270 */
[----:B------:R-:W-:Y:S01]  /*5c60*/  FFMA.FTZ R66, R120, -UR17, R69 ;  /* 0x8000001178427c23 */ /* 0x000fe20008010045 */
[----:B------:R-:W-:Y:S01]  /*5c70*/  HMMA.16816.F32 R32, R8, R38, RZ ;  /* 0x000000260820723c */ /* 0x000fe200000018ff */
[C---:B------:R-:W-:Y:S01]  /*5c80*/  ISETP.GE.AND P0, PT, R117.reuse, R224, PT ;  /* 0x000000e07500720c */ /* 0x040fe20003f06270 */
[----:B------:R-:W-:Y:S01]  /*5c90*/  IMAD.IADD R120, R226, 0x1, -R109 ;  /* 0x00000001e2787824 */ /* 0x000fe200078e0a6d */
[----:B------:R-:W-:Y:S01]  /*5ca0*/  ISETP.GE.AND P4, PT, R117, R219, PT ;  /* 0x000000db7500720c */ /* 0x000fe20003f86270 */
[----:B-1----:R-:W-:Y:S01]  /*5cb0*/  FFMA.FTZ R74, R113, -UR17, R71 ;  /* 0x80000011714a7c23 */ /* 0x002fe20008010047 */
[----:B------:R-:W-:Y:S01]  /*5cc0*/  ISETP.LT.OR P3, PT, R117, R231, P3 ;  /* 0x000000e77500720c */ /* 0x000fe20001f61670 */
[----:B------:R-:W-:Y:S01]  /*5cd0*/  IMAD.IADD R113, R223, 0x1, -R109 ;  /* 0x00000001df717824 */ /* 0x000fe200078e0a6d */
[C---:B------:R-:W-:Y:S01]  /*5ce0*/  ISETP.LT.OR P1, PT, R117.reuse, R228, P1 ;  /* 0x000000e47500720c */ /* 0x040fe20000f21670 */
[C---:B------:R-:W-:Y:S01]  /*5cf0*/  HMMA.16816.F32 R16, R20.reuse, R52, RZ ;  /* 0x000000341410723c */ /* 0x040fe200000018ff */
[C---:B------:R-:W-:Y:S01]  /*5d00*/  ISETP.LT.OR P0, PT, R117.reuse, R225, P0 ;  /* 0x000000e17500720c */ /* 0x040fe20000701670 */
[----:B------:R-:W-:Y:S01]  /*5d10*/  FFMA.FTZ R60, R110, -UR17, R60 ;  /* 0x800000116e3c7c23 */ /* 0x000fe2000801003c */
[----:B------:R-:W-:Y:S01]  /*5d20*/  ISETP.LT.OR P4, PT, R117, R222, P4 ;  /* 0x000000de7500720c */ /* 0x000fe20002781670 */
[----:B------:R-:W-:Y:S01]  /*5d30*/  IMAD.MOV.U32 R117, RZ, RZ, R129 ;  /* 0x000000ffff757224 */ /* 0x000fe200078e0081 */
[----:B------:R-:W-:Y:S01]  /*5d40*/  IABS R64, R64 ;  /* 0x0000004000407213 */ /* 0x000fe20000000000 */
[----:B--2---:R-:W-:Y:S01]  /*5d50*/  FFMA.FTZ R70, R122, -UR17, R70 ;  /* 0x800000117a467c23 */ /* 0x004fe20008010046 */
[----:B------:R-:W-:Y:S01]  /*5d60*/  IABS R120, R120 ;  /* 0x0000007800787213 */ /* 0x000fe20000000000 */
[C---:B------:R-:W-:Y:S01]  /*5d70*/  IMAD.IADD R52, R229.reuse, 0x1, -R111 ;  /* 0x00000001e5347824 */ /* 0x040fe200078e0a6f */
[----:B------:R-:W-:Y:S01]  /*5d80*/  HMMA.16816.F32 R48, R20, R36, RZ ;  /* 0x000000241430723c */ /* 0x000fe200000018ff */
[----:B------:R-:W1:Y:S01]  /*5d90*/  I2F R117, R117 ;  /* 0x0000007500757306 */ /* 0x000e620000201400 */
[----:B------:R-:W-:Y:S01]  /*5da0*/  IMAD.IADD R122, R229, 0x1, -R109 ;  /* 0x00000001e57a7824 */ /* 0x000fe200078e0a6d */
[----:B------:R-:W-:Y:S01]  /*5db0*/  FSEL R152, R70, -INF , !P2 ;  /* 0xff80000046987808 */ /* 0x000fe20005000000 */
[----:B------:R-:W-:Y:S01]  /*5dc0*/  IMAD.IADD R70, R223, 0x1, -R111 ;  /* 0x00000001df467824 */ /* 0x000fe200078e0a6f */
[----:B------:R-:W-:-:S02]  /*5dd0*/  IABS R52, R52 ;  /* 0x0000003400347213 */ /* 0x000fc40000000000 */
[----:B------:R-:W-:Y:S01]  /*5de0*/  IABS R122, R122 ;  /* 0x0000007a007a7213 */ /* 0x000fe20000000000 */
[----:B------:R-:W-:Y:S01]  /*5df0*/  HMMA.16816.F32 R36, R20, R38, RZ ;  /* 0x000000261424723c */ /* 0x000fe200000018ff */
[----:B------:R2:W3:Y:S01]  /*5e00*/  I2F R69, R52 ;  /* 0x0000003400457306 */ /* 0x0004e20000201400 */
[----:B------:R-:W-:Y:S02]  /*5e10*/  IABS R70, R70 ;  /* 0x0000004600467213 */ /* 0x000fe40000000000 */
[----:B------:R-:W-:Y:S02]  /*5e20*/  IABS R113, R113 ;  /* 0x0000007100717213 */ /* 0x000fe40000000000 */
[----:B------:R-:W-:Y:S02]  /*5e30*/  ISETP.GE.AND P2, PT, R111, R230, PT ;  /* 0x000000e66f00720c */ /* 0x000fe40003f46270 */
[----:B------:R-:W-:Y:S01]  /*5e40*/  HMMA.16816.F32 R8, R8, R54, RZ ;  /* 0x000000360808723c */ /* 0x000fe200000018ff */
[----:B------:R-:W4:Y:S01]  /*5e50*/  I2F R75, R122 ;  /* 0x0000007a004b7306 */ /* 0x000f220000201400 */
[----:B-1----:R-:W-:Y:S01]  /*5e60*/  FFMA.FTZ R117, R117, -UR17, R67 ;  /* 0x8000001175757c23 */ /* 0x002fe20008010043 */
[----:B------:R-:W-:-:S02]  /*5e70*/  FSEL R187, R125, -INF , !P6 ;  /* 0xff8000007dbb7808 */ /* 0x000fc40007000000 */
[C---:B------:R-:W-:Y:S02]  /*5e80*/  ISETP.GE.AND P6, PT, R111.reuse, R227, PT ;  /* 0x000000e36f00720c */ /* 0x040fe40003fc6270 */
[----:B------:R-:W-:Y:S01]  /*5e90*/  ISETP.LT.OR P2, PT, R111, R231, P2 ;  /* 0x000000e76f00720c */ /* 0x000fe20001741670 */
[----:B------:R-:W-:Y:S01]  /*5ea0*/  HMMA.16816.F32 R20, R20, R54, RZ ;  /* 0x000000361414723c */ /* 0x000fe200000018ff */
[----:B--2---:R-:W1:Y:S01]  /*5eb0*/  LDSM.16.M88.4 R52, [R213+0x1800] ;  /* 0x00180000d534783b */ /* 0x004e620000000200 */
[----:B------:R-:W2:Y:S01]  /*5ec0*/  I2F R64, R64 ;  /* 0x0000004000407306 */ /* 0x000ea20000201400 */
[----:B---3--:R-:W-:Y:S01]  /*5ed0*/  FFMA.FTZ R62, R69, -UR17, R62 ;  /* 0x80000011453e7c23 */ /* 0x008fe2000801003e */
[----:B------:R-:W-:Y:S01]  /*5ee0*/  FSEL R188, R126, -INF , !P5 ;  /* 0xff8000007ebc7808 */ /* 0x000fe20006800000 */
[----:B------:R-:W-:Y:S01]  /*5ef0*/  FFMA.FTZ R69, R102, -UR17, R61 ;  /* 0x8000001166457c23 */ /* 0x000fe2000801003d */
[----:B------:R-:W-:Y:S02]  /*5f00*/  ISETP.LT.OR P6, PT, R111, R228, P6 ;  /* 0x000000e46f00720c */ /* 0x000fe400037c1670 */
[----:B------:R-:W-:Y:S01]  /*5f10*/  IADD3 R71, R101, 0x60, RZ ;  /* 0x0000006065477810 */ /* 0x000fe20007ffe0ff */
[----:B----4-:R-:W-:Y:S01]  /*5f20*/  FFMA.FTZ R63, R75, -UR17, R63 ;  /* 0x800000114b3f7c23 */ /* 0x010fe2000801003f */
[----:B------:R-:W3:Y:S01]  /*5f30*/  I2F R70, R70 ;  /* 0x0000004600467306 */ /* 0x000ee20000201400 */
[----:B------:R-:W-:-:S02]  /*5f40*/  ISETP.GE.AND P5, PT, R111, R224, PT ;  /* 0x000000e06f00720c */ /* 0x000fc40003fa6270 */
[----:B------:R-:W-:Y:S02]  /*5f50*/  FSEL R191, R65, -INF , !P0 ;  /* 0xff80000041bf7808 */ /* 0x000fe40004000000 */
[----:B------:R-:W-:Y:S02]  /*5f60*/  FSEL R66, R66, -INF , !P3 ;  /* 0xff80000042427808 */ /* 0x000fe40005800000 */
[----:B------:R-:W-:Y:S01]  /*5f70*/  FSEL R65, R60, -INF , !P2 ;  /* 0xff8000003c417808 */ /* 0x000fe20005000000 */
[----:B------:R-:W4:Y:S01]  /*5f80*/  I2F R67, R120 ;  /* 0x0000007800437306 */ /* 0x000f220000201400 */
[----:B------:R-:W-:Y:S01]  /*5f90*/  ISETP.GE.AND P3, PT, R111, R219, PT ;  /* 0x000000db6f00720c */ /* 0x000fe20003f66270 */
[----:B--2---:R-:W-:Y:S01]  /*5fa0*/  FFMA.FTZ R28, R64, -UR17, R28 ;  /* 0x80000011401c7c23 */ /* 0x004fe2000801001c */
[----:B------:R-:W-:Y:S02]  /*5fb0*/  IADD3 R60, R101, 0x61, RZ ;  /* 0x00000061653c7810 */ /* 0x000fe40007ffe0ff */
[----:B------:R-:W-:Y:S01]  /*5fc0*/  FSEL R75, R62, -INF , !P6 ;  /* 0xff8000003e4b7808 */ /* 0x000fe20007000000 */
[----:B------:R-:W-:Y:S01]  /*5fd0*/  IMAD.IADD R62, R226, 0x1, -R71 ;  /* 0x00000001e23e7824 */ /* 0x000fe200078e0a47 */
[----:B------:R-:W-:Y:S01]  /*5fe0*/  ISETP.LT.OR P5, PT, R111, R225, P5 ;  /* 0x000000e16f00720c */ /* 0x000fe20002fa1670 */
[----:B------:R-:W2:Y:S01]  /*5ff0*/  I2F R110, R113 ;  /* 0x00000071006e7306 */ /* 0x000ea20000201400 */
[----:B------:R-:W-:Y:S01]  /*6000*/  ISETP.GE.AND P0, PT, R109, R227, PT ;  /* 0x000000e36d00720c */ /* 0x000fe20003f06270 */
[----:B---3--:R-:W-:Y:S01]  /*6010*/  FFMA.FTZ R30, R70, -UR17, R30 ;  /* 0x80000011461e7c23 */ /* 0x008fe2000801001e */
[----:B------:R-:W-:-:S02]  /*6020*/  FSEL R186, R117, -INF , !P4 ;  /* 0xff80000075ba7808 */ /* 0x000fc40006000000 */
[----:B------:R-:W-:Y:S01]  /*6030*/  ISETP.LT.OR P3, PT, R111, R222, P3 ;  /* 0x000000de6f00720c */ /* 0x000fe20001f61670 */
[----:B------:R-:W-:Y:S01]  /*6040*/  IMAD.IADD R111, R232, 0x1, -R71 ;  /* 0x00000001e86f7824 */ /* 0x000fe200078e0a47 */
[----:B------:R-:W-:Y:S01]  /*6050*/  ISETP.GE.AND P4, PT, R109, R224, PT ;  /* 0x000000e06d00720c */ /* 0x000fe20003f86270 */
[----:B----4-:R-:W-:Y:S01]  /*6060*/  FFMA.FTZ R29, R67, -UR17, R29 ;  /* 0x80000011431d7c23 */ /* 0x010fe2000801001d */
[C---:B------:R-:W-:Y:S01]  /*6070*/  ISETP.GE.AND P2, PT, R109.reuse, R219, PT ;  /* 0x000000db6d00720c */ /* 0x040fe20003f46270 */
[----:B------:R-:W-:Y:S01]  /*6080*/  IMAD.IADD R67, R226, 0x1, -R60 ;  /* 0x00000001e2437824 */ /* 0x000fe200078e0a3c */
[----:B------:R-:W-:Y:S02]  /*6090*/  FSEL R190, R28, -INF , !P5 ;  /* 0xff8000001cbe7808 */ /* 0x000fe40006800000 */
[----:B------:R-:W-:Y:S01]  /*60a0*/  ISETP.LT.OR P0, PT, R109, R228, P0 ;  /* 0x000000e46d00720c */ /* 0x000fe20000701670 */
[----:B-1----:R-:W-:Y:S01]  /*60b0*/  HMMA.16816.F32 R48, R24, R52, R48 ;  /* 0x000000341830723c */ /* 0x002fe20000001830 */
[----:B--2---:R-:W-:Y:S01]  /*60c0*/  FFMA.FTZ R31, R110, -UR17, R31 ;  /* 0x800000116e1f7c23 */ /* 0x004fe2000801001f */
[----:B------:R-:W-:Y:S01]  /*60d0*/  IABS R28, R62 ;  /* 0x0000003e001c7213 */ /* 0x000fe20000000000 */
[----:B------:R-:W-:Y:S01]  /*60e0*/  IMAD.IADD R62, R223, 0x1, -R71 ;  /* 0x00000001df3e7824 */ /* 0x000fe200078e0a47 */
[----:B------:R-:W-:-:S02]  /*60f0*/  ISETP.LT.OR P4, PT, R109, R225, P4 ;  /* 0x000000e16d00720c */ /* 0x000fc40002781670 */
[----:B------:R-:W-:Y:S02]  /*6100*/  ISETP.LT.OR P2, PT, R109, R222, P2 ;  /* 0x000000de6d00720c */ /* 0x000fe40001741670 */
[----:B------:R-:W-:Y:S01]  /*6110*/  HMMA.16816.F32 R44, R12, R52, R44 ;  /* 0x000000340c2c723c */ /* 0x000fe2000000182c */
[----:B------:R-:W-:Y:S02]  /*6120*/  IABS R111, R111 ;  /* 0x0000006f006f7213 */ /* 0x000fe40000000000 */
[----:B------:R-:W-:Y:S02]  /*6130*/  FSEL R192, R63, -INF , !P0 ;  /* 0xff8000003fc07808 */ /* 0x000fe40004000000 */
[----:B------:R-:W-:Y:S01]  /*6140*/  FSEL R184, R30, -INF , !P3 ;  /* 0xff8000001eb87808 */ /* 0x000fe20005800000 */
[----:B------:R1:W2:Y:S01]  /*6150*/  I2F R63, R28 ;  /* 0x0000001c003f7306 */ /* 0x0002a20000201400 */
[----:B------:R-:W-:Y:S01]  /*6160*/  IMAD.IADD R53, R232, 0x1, -R60 ;  /* 0x00000001e8357824 */ /* 0x000fe200078e0a3c */
[----:B------:R-:W-:Y:S01]  /*6170*/  FSEL R189, R29, -INF , !P4 ;  /* 0xff8000001dbd7808 */ /* 0x000fe20006000000 */
[----:B------:R-:W-:Y:S01]  /*6180*/  HMMA.16816.F32 R36, R24, R54, R36 ;  /* 0x000000361824723c */ /* 0x000fe20000001824 */
[----:B------:R-:W-:-:S02]  /*6190*/  FSEL R182, R31, -INF , !P2 ;  /* 0xff8000001fb67808 */ /* 0x000fc40005000000 */
[----:B------:R-:W-:Y:S02]  /*61a0*/  IABS R53, R53 ;  /* 0x0000003500357213 */ /* 0x000fe40000000000 */
[----:B------:R-:W3:Y:S01]  /*61b0*/  I2F R156, R111 ;  /* 0x0000006f009c7306 */ /* 0x000ee20000201400 */
[----:B------:R-:W-:Y:S02]  /*61c0*/  IABS R62, R62 ;  /* 0x0000003e003e7213 */ /* 0x000fe40000000000 */
[----:B------:R-:W-:Y:S01]  /*61d0*/  IMAD.MOV.U32 R61, RZ, RZ, R53 ;  /* 0x000000ffff3d7224 */ /* 0x000fe200078e0035 */
[-C--:B------:R-:W-:Y:S01]  /*61e0*/  ISETP.GE.AND P6, PT, R71, R230.reuse, PT ;  /* 0x000000e64700720c */ /* 0x080fe20003fc6270 */
[----:B------:R-:W-:Y:S01]  /*61f0*/  IMAD.IADD R53, R229, 0x1, -R71 ;  /* 0x00000001e5357824 */ /* 0x000fe200078e0a47 */
[----:B------:R-:W-:Y:S01]  /*6200*/  IADD3 R52, R101, 0x68, RZ ;  /* 0x0000006865347810 */ /* 0x000fe20007ffe0ff */
[----:B------:R-:W-:Y:S01]  /*6210*/  HMMA.16816.F32 R32, R12, R54, R32 ;  /* 0x000000360c20723c */ /* 0x000fe20000001820 */
[----:B-1----:R-:W1:Y:S01]  /*6220*/  LDSM.16.M88.4 R28, [R213+0x1c00] ;  /* 0x001c0000d51c783b */ /* 0x002e620000000200 */
[----:B------:R-:W4:Y:S01]  /*6230*/  I2F R62, R62 ;  /* 0x0000003e003e7306 */ /* 0x000f220000201400 */
[----:B------:R-:W-:Y:S01]  /*6240*/  IABS R53, R53 ;  /* 0x0000003500357213 */ /* 0x000fe20000000000 */
[----:B--2---:R-:W-:Y:S01]  /*6250*/  FFMA.FTZ R44, R63, -UR17, R44 ;  /* 0x800000113f2c7c23 */ /* 0x004fe2000801002c */
[----:B------:R-:W-:Y:S01]  /*6260*/  ISETP.LT.OR P6, PT, R71, R231, P6 ;  /* 0x000000e74700720c */ /* 0x000fe200037c1670 */
[----:B------:R-:W-:Y:S01]  /*6270*/  IMAD.IADD R63, R223, 0x1, -R52 ;  /* 0x00000001df3f7824 */ /* 0x000fe200078e0a34 */
[----:B------:R-:W-:Y:S01]  /*6280*/  ISETP.GE.AND P0, PT, R60, R230, PT ;  /* 0x000000e63c00720c */ /* 0x000fe20003f06270 */
[----:B------:R-:W-:-:S04]  /*6290*/  DEPBAR.LE SB0, 0x0 ;  /* 0x000080000000791a */ /* 0x000fc80000000000 */
[----:B------:R2:W5:Y:S01]  /*62a0*/  I2F R64, R53 ;  /* 0x0000003500407306 */ /* 0x0005620000201400 */
[----:B---3--:R-:W-:Y:S01]  /*62b0*/  FFMA.FTZ R156, R156, -UR17, R48 ;  /* 0x800000119c9c7c23 */ /* 0x008fe20008010030 */
[----:B------:R-:W-:Y:S01]  /*62c0*/  ISETP.GE.AND P4, PT, R60, R227, PT ;  /* 0x000000e33c00720c */ /* 0x000fe20003f86270 */
[----:B------:R-:W-:Y:S01]  /*62d0*/  IMAD.IADD R48, R232, 0x1, -R52 ;  /* 0x00000001e8307824 */ /* 0x000fe200078e0a34 */
[----:B------:R-:W-:Y:S02]  /*62e0*/  ISETP.GE.AND P2, PT, R60, R224, PT ;  /* 0x000000e03c00720c */ /* 0x000fe40003f46270 */
[----:B------:R-:W-:Y:S01]  /*62f0*/  FSEL R156, R156, -INF , !P6 ;  /* 0xff8000009c9c7808 */ /* 0x000fe20007000000 */
[----:B----4-:R-:W-:Y:S01]  /*6300*/  FFMA.FTZ R171, R62, -UR17, R46 ;  /* 0x800000113eab7c23 */ /* 0x010fe2000801002e */
[----:B------:R-:W3:Y:S01]  /*6310*/  I2F R61, R61 ;  /* 0x0000003d003d7306 */ /* 0x000ee20000201400 */
[----:B------:R-:W-:Y:S01]  /*6320*/  ISETP.GE.AND P6, PT, R60, R219, PT ;  /* 0x000000db3c00720c */ /* 0x000fe20003fc6270 */
[----:B------:R-:W-:Y:S01]  /*6330*/  IMAD.IADD R46, R229, 0x1, -R52 ;  /* 0x00000001e52e7824 */ /* 0x000fe200078e0a34 */
[----:B------:R-:W-:-:S02]  /*6340*/  IABS R48, R48 ;  /* 0x0000003000307213 */ /* 0x000fc40000000000 */
[----:B------:R-:W-:Y:S02]  /*6350*/  IABS R67, R67 ;  /* 0x0000004300437213 */ /* 0x000fe40000000000 */
[C---:B------:R-:W-:Y:S01]  /*6360*/  ISETP.LT.OR P0, PT, R60.reuse, R231, P0 ;  /* 0x000000e73c00720c */ /* 0x040fe20000701670 */
[----:B--2---:R-:W-:Y:S01]  /*6370*/  IMAD.IADD R53, R229, 0x1, -R60 ;  /* 0x00000001e5357824 */ /* 0x004fe200078e0a3c */
[----:B------:R-:W-:Y:S01]  /*6380*/  ISETP.LT.OR P4, PT, R60, R228, P4 ;  /* 0x000000e43c00720c */ /* 0x000fe20002781670 */
[----:B-----5:R-:W-:Y:S01]  /*6390*/  FFMA.FTZ R64, R64, -UR17, R50 ;  /* 0x8000001140407c23 */ /* 0x020fe20008010032 */
[C---:B------:R-:W-:Y:S01]  /*63a0*/  ISETP.LT.OR P2, PT, R60.reuse, R225, P2 ;  /* 0x000000e13c00720c */ /* 0x040fe20001741670 */
[----:B------:R-:W2:Y:S01]  /*63b0*/  I2F R50, R67 ;  /* 0x0000004300327306 */ /* 0x000ea20000201400 */
[----:B------:R-:W-:Y:S01]  /*63c0*/  ISETP.LT.OR P6, PT, R60, R222, P6 ;  /* 0x000000de3c00720c */ /* 0x000fe200037c1670 */
[----:B------:R-:W-:Y:S01]  /*63d0*/  IMAD.IADD R60, R223, 0x1, -R60 ;  /* 0x00000001df3c7824 */ /* 0x000fe200078e0a3c */
[----:B------:R-:W-:Y:S01]  /*63e0*/  IABS R53, R53 ;  /* 0x0000003500357213 */ /* 0x000fe20000000000 */
[----:B---3--:R-:W-:Y:S01]  /*63f0*/  FFMA.FTZ R62, R61, -UR17, R49 ;  /* 0x800000113d3e7c23 */ /* 0x008fe20008010031 */
[----:B------:R-:W-:-:S02]  /*6400*/  IABS R61, R46 ;  /* 0x0000002e003d7213 */ /* 0x000fc40000000000 */
[----:B------:R-:W-:Y:S01]  /*6410*/  IABS R60, R60 ;  /* 0x0000003c003c7213 */ /* 0x000fe20000000000 */
[----:B------:R-:W3:Y:S01]  /*6420*/  I2F R48, R48 ;  /* 0x0000003000307306 */ /* 0x000ee20000201400 */
[C---:B------:R-:W-:Y:S01]  /*6430*/  IADD3 R46, R101.reuse, 0x70, RZ ;  /* 0x00000070652e7810 */ /* 0x040fe20007ffe0ff */
[-C--:B-1----:R-:W-:Y:S01]  /*6440*/  HMMA.16816.F32 R16, R24, R28.reuse, R16 ;  /* 0x0000001c1810723c */ /* 0x082fe20000001810 */
[----:B------:R-:W-:Y:S01]  /*6450*/  IADD3 R49, R101, 0x69, RZ ;  /* 0x0000006965317810 */ /* 0x000fe20007ffe0ff */
[----:B------:R-:W-:Y:S01]  /*6460*/  IMAD.MOV.U32 R55, RZ, RZ, R60 ;  /* 0x000000ffff377224 */ /* 0x000fe200078e003c */
[----:B------:R-:W-:Y:S01]  /*6470*/  FSEL R74, R74, -INF , !P1 ;  /* 0xff8000004a4a7808 */ /* 0x000fe20004800000 */
[----:B------:R-:W-:Y:S01]  /*6480*/  IMAD.IADD R60, R226, 0x1, -R52 ;  /* 0x00000001e23c7824 */ /* 0x000fe200078e0a34 */
[----:B------:R-:W-:Y:S01]  /*6490*/  ISETP.GE.AND P1, PT, R109, R230, PT ;  /* 0x000000e66d00720c */ /* 0x000fe20003f26270 */
[----:B------:R-:W1:Y:S01]  /*64a0*/  I2F R53, R53 ;  /* 0x0000003500357306 */ /* 0x000e620000201400 */
[----:B--2---:R-:W-:Y:S01]  /*64b0*/  FFMA.FTZ R50, R50, -UR17, R45 ;  /* 0x8000001132327c23 */ /* 0x004fe2000801002d */
[----:B------:R-:W-:Y:S01]  /*64c0*/  HMMA.16816.F32 R40, R12, R28, R40 ;  /* 0x0000001c0c28723c */ /* 0x000fe20000001828 */
[C---:B------:R-:W-:Y:S01]  /*64d0*/  ISETP.GE.AND P5, PT, R71.reuse, R227, PT ;  /* 0x000000e34700720c */ /* 0x040fe20003fa6270 */
[----:B------:R-:W-:Y:S01]  /*64e0*/  IMAD.IADD R54, R232, 0x1, -R49 ;  /* 0x00000001e8367824 */ /* 0x000fe200078e0a31 */
[----:B------:R-:W-:-:S02]  /*64f0*/  ISETP.GE.AND P3, PT, R71, R224, PT ;  /* 0x000000e04700720c */ /* 0x000fc40003f66270 */
[----:B------:R-:W-:Y:S01]  /*6500*/  ISETP.LT.OR P1, PT, R109, R231, P1 ;  /* 0x000000e76d00720c */ /* 0x000fe20000f21670 */
[----:B------:R-:W2:Y:S01]  /*6510*/  I2F R55, R55 ;  /* 0x0000003700377306 */ /* 0x000ea20000201400 */
[----:B------:R-:W-:Y:S01]  /*6520*/  IMAD.IADD R28, R232, 0x1, -R46 ;  /* 0x00000001e81c7824 */ /* 0x000fe200078e0a2e */
[C---:B------:R-:W-:Y:S01]  /*6530*/  ISETP.LT.OR P5, PT, R71.reuse, R228, P5 ;  /* 0x000000e44700720c */ /* 0x040fe20002fa1670 */
[-C--:B------:R-:W-:Y:S01]  /*6540*/  HMMA.16816.F32 R20, R24, R30.reuse, R20 ;  /* 0x0000001e1814723c */ /* 0x080fe20000001814 */
[----:B------:R-:W-:Y:S02]  /*6550*/  ISETP.LT.OR P3, PT, R71, R225, P3 ;  /* 0x000000e14700720c */ /* 0x000fe40001f61670 */
[----:B------:R-:W-:Y:S01]  /*6560*/  IABS R45, R28 ;  /* 0x0000001c002d7213 */ /* 0x000fe20000000000 */
[----:B---3--:R-:W-:Y:S01]  /*6570*/  FFMA.FTZ R28, R48, -UR17, R36 ;  /* 0x80000011301c7c23 */ /* 0x008fe20008010024 */
[----:B------:R-:W-:Y:S01]  /*6580*/  FSEL R69, R69, -INF , !P1 ;  /* 0xff80000045457808 */ /* 0x000fe20004800000 */
[----:B------:R-:W-:Y:S01]  /*6590*/  IMAD.IADD R36, R229, 0x1, -R49 ;  /* 0x00000001e5247824 */ /* 0x000fe200078e0a31 */
[----:B------:R-:W-:Y:S01]  /*65a0*/  ISETP.GE.AND P1, PT, R71, R219, PT ;  /* 0x000000db4700720c */ /* 0x000fe20003f26270 */
[----:B-1----:R-:W-:Y:S01]  /*65b0*/  FFMA.FTZ R51, R53, -UR17, R51 ;  /* 0x8000001135337c23 */ /* 0x002fe20008010033 */
[----:B------:R-:W-:Y:S01]  /*65c0*/  FSEL R167, R64, -INF , !P5 ;  /* 0xff80000040a77808 */ /* 0x000fe20006800000 */
[----:B------:R-:W1:Y:S01]  /*65d0*/  I2F R61, R61 ;  /* 0x0000003d003d7306 */ /* 0x000e620000201400 */
[----:B------:R-:W-:Y:S01]  /*65e0*/  IABS R36, R36 ;  /* 0x0000002400247213 */ /* 0x000fe20000000000 */
[----:B------:R-:W-:Y:S01]  /*65f0*/  HMMA.16816.F32 R8, R12, R30, R8 ;  /* 0x0000001e0c08723c */ /* 0x000fe20000001808 */
[----:B------:R-:W-:Y:S01]  /*6600*/  ISETP.GE.AND P5, PT, R52, R230, PT ;  /* 0x000000e63400720c */ /* 0x000fe20003fa6270 */
[----:B--2---:R-:W-:Y:S01]  /*6610*/  FFMA.FTZ R55, R55, -UR17, R47 ;  /* 0x8000001137377c23 */ /* 0x004fe2000801002f */
[----:B------:R-:W-:Y:S01]  /*6620*/  FSEL R179, R44, -INF , !P3 ;  /* 0xff8000002cb37808 */ /* 0x000fe20005800000 */
[----:B------:R-:W-:Y:S01]  /*6630*/  IMAD.MOV.U32 R48, RZ, RZ, R36 ;  /* 0x000000ffff307224 */ /* 0x000fe200078e0024 */
[----:B------:R-:W-:Y:S01]  /*6640*/  IABS R44, R63 ;  /* 0x0000003f002c7213 */ /* 0x000fe20000000000 */
[----:B------:R-:W2:Y:S01]  /*6650*/  I2F R47, R45 ;  /* 0x0000002d002f7306 */ /* 0x000ea20000201400 */
[----:B------:R-:W-:-:S02]  /*6660*/  ISETP.LT.OR P1, PT, R71, R222, P1 ;  /* 0x000000de4700720c */ /* 0x000fc40000f21670 */
[----:B------:R-:W-:Y:S01]  /*6670*/  ISETP.LT.OR P5, PT, R52, R231, P5 ;  /* 0x000000e73400720c */ /* 0x000fe20002fa1670 */
[----:B------:R-:W-:Y:S01]  /*6680*/  IMAD.MOV.U32 R63, RZ, RZ, R44 ;  /* 0x000000ffff3f7224 */ /* 0x000fe200078e002c */
[----:B------:R-:W-:Y:S02]  /*6690*/  FSEL R171, R171, -INF , !P1 ;  /* 0xff800000abab7808 */ /* 0x000fe40004800000 */
[----:B------:R-:W-:Y:S01]  /*66a0*/  FSEL R44, R62, -INF , !P0 ;  /* 0xff8000003e2c7808 */ /* 0x000fe20004000000 */
[----:B------:R-:W3:Y:S01]  /*66b0*/  I2F R48, R48 ;  /* 0x0000003000307306 */ /* 0x000ee20000201400 */
[C---:B------:R-:W-:Y:S01]  /*66c0*/  ISETP.GE.AND P3, PT, R52.reuse, R227, PT ;  /* 0x000000e33400720c */ /* 0x040fe20003f66270 */
[----:B-1----:R-:W-:Y:S01]  /*66d0*/  FFMA.FTZ R61, R61, -UR17, R38 ;  /* 0x800000113d3d7c23 */ /* 0x002fe20008010026 */
[C---:B------:R-:W-:Y:S02]  /*66e0*/  ISETP.GE.AND P1, PT, R52.reuse, R224, PT ;  /* 0x000000e03400720c */ /* 0x040fe40003f26270 */
[----:B------:R-:W-:-:S02]  /*66f0*/  ISETP.GE.AND P0, PT, R52, R219, PT ;  /* 0x000000db3400720c */ /* 0x000fc40003f06270 */
[----:B------:R-:W-:Y:S01]  /*6700*/  FSEL R185, R51, -INF , !P4 ;  /* 0xff80000033b97808 */ /* 0x000fe20006000000 */
[----:B------:R-:W1:Y:S01]  /*6710*/  I2F R62, R63 ;  /* 0x0000003f003e7306 */ /* 0x000e620000201400 */
[----:B------:R-:W-:Y:S01]  /*6720*/  FSEL R176, R50, -INF , !P2 ;  /* 0xff80000032b07808 */ /* 0x000fe20005000000 */
[----:B--2---:R-:W-:Y:S01]  /*6730*/  FFMA.FTZ R16, R47, -UR17, R16 ;  /* 0x800000112f107c23 */ /* 0x004fe20008010010 */
[----:B------:R-:W-:Y:S02]  /*6740*/  FSEL R168, R55, -INF , !P6 ;  /* 0xff80000037a87808 */ /* 0x000fe40007000000 */
[----:B------:R-:W-:Y:S02]  /*6750*/  FSEL R28, R28, -INF , !P5 ;  /* 0xff8000001c1c7808 */ /* 0x000fe40006800000 */
[C---:B------:R-:W-:Y:S01]  /*6760*/  ISETP.GE.AND P4, PT, R49.reuse, R230, PT ;  /* 0x000000e63100720c */ /* 0x040fe20003f86270 */
[----:B---3--:R-:W-:Y:S01]  /*6770*/  FFMA.FTZ R39, R48, -UR17, R39 ;  /* 0x8000001130277c23 */ /* 0x008fe20008010027 */
[----:B------:R-:W-:-:S02]  /*6780*/  ISETP.GE.AND P2, PT, R49, R227, PT ;  /* 0x000000e33100720c */ /* 0x000fc40003f46270 */
[C---:B------:R-:W-:Y:S02]  /*6790*/  ISETP.GE.AND P6, PT, R49.reuse, R224, PT ;  /* 0x000000e03100720c */ /* 0x040fe40003fc6270 */
[C---:B------:R-:W-:Y:S02]  /*67a0*/  ISETP.GE.AND P5, PT, R49.reuse, R219, PT ;  /* 0x000000db3100720c */ /* 0x040fe40003fa6270 */
[----:B------:R-:W-:Y:S01]  /*67b0*/  IABS R54, R54 ;  /* 0x0000003600367213 */ /* 0x000fe20000000000 */
[----:B-1----:R-:W-:Y:S01]  /*67c0*/  FFMA.FTZ R62, R62, -UR17, R34 ;  /* 0x800000113e3e7c23 */ /* 0x002fe20008010022 */
[C---:B------:R-:W-:Y:S02]  /*67d0*/  ISETP.LT.OR P3, PT, R52.reuse, R228, P3 ;  /* 0x000000e43400720c */ /* 0x040fe40001f61670 */
[C---:B------:R-:W-:Y:S01]  /*67e0*/  ISETP.LT.OR P1, PT, R52.reuse, R225, P1 ;  /* 0x000000e13400720c */ /* 0x040fe20000f21670 */
[----:B------:R-:W-:Y:S01]  /*67f0*/  IMAD.MOV.U32 R29, RZ, RZ, R54 ;  /* 0x000000ffff1d7224 */ /* 0x000fe200078e0036 */
[----:B------:R-:W-:Y:S01]  /*6800*/  ISETP.LT.OR P0, PT, R52, R222, P0 ;  /* 0x000000de3400720c */ /* 0x000fe20000701670 */
[----:B------:R-:W-:Y:S01]  /*6810*/  IMAD.IADD R52, R226, 0x1, -R49 ;  /* 0x00000001e2347824 */ /* 0x000fe200078e0a31 */
[----:B------:R-:W-:-:S02]  /*6820*/  ISETP.LT.OR P4, PT, R49, R231, P4 ;  /* 0x000000e73100720c */ /* 0x000fc40002781670 */
[C---:B------:R-:W-:Y:S01]  /*6830*/  ISETP.LT.OR P2, PT, R49.reuse, R228, P2 ;  /* 0x000000e43100720c */ /* 0x040fe20001741670 */
[----:B------:R-:W1:Y:S01]  /*6840*/  I2F R29, R29 ;  /* 0x0000001d001d7306 */ /* 0x000e620000201400 */
[C---:B------:R-:W-:Y:S02]  /*6850*/  ISETP.LT.OR P6, PT, R49.reuse, R225, P6 ;  /* 0x000000e13100720c */ /* 0x040fe400037c1670 */
[----:B------:R-:W-:Y:S01]  /*6860*/  ISETP.LT.OR P5, PT, R49, R222, P5 ;  /* 0x000000de3100720c */ /* 0x000fe20002fa1670 */
[----:B------:R-:W-:Y:S01]  /*6870*/  IMAD.IADD R49, R223, 0x1, -R49 ;  /* 0x00000001df317824 */ /* 0x000fe200078e0a31 */
[----:B------:R-:W-:Y:S02]  /*6880*/  IABS R52, R52 ;  /* 0x0000003400347213 */ /* 0x000fe40000000000 */
[----:B------:R-:W-:Y:S02]  /*6890*/  IABS R60, R60 ;  /* 0x0000003c003c7213 */ /* 0x000fe40000000000 */
[----:B------:R-:W-:Y:S01]  /*68a0*/  IABS R49, R49 ;  /* 0x0000003100317213 */ /* 0x000fe20000000000 */
[----:B------:R-:W-:Y:S01]  /*68b0*/  IMAD.MOV.U32 R51, RZ, RZ, R52 ;  /* 0x000000ffff337224 */ /* 0x000fe200078e0034 */
[----:B------:R-:W-:-:S02]  /*68c0*/  IADD3 R45, R101, 0x71, RZ ;  /* 0x00000071652d7810 */ /* 0x000fc40007ffe0ff */
[----:B------:R-:W2:Y:S01]  /*68d0*/  I2F R60, R60 ;  /* 0x0000003c003c7306 */ /* 0x000ea20000201400 */
[----:B------:R-:W-:Y:S01]  /*68e0*/  IMAD.MOV.U32 R48, RZ, RZ, R49 ;  /* 0x000000ffff307224 */ /* 0x000fe200078e0031 */
[----:B------:R-:W-:Y:S01]  /*68f0*/  FSEL R130, R39, -INF , !P2 ;  /* 0xff80000027827808 */ /* 0x000fe20005000000 */
[--C-:B------:R-:W-:Y:S01]  /*6900*/  IMAD.IADD R49, R226, 0x1, -R46.reuse ;  /* 0x00000001e2317824 */ /* 0x100fe200078e0a2e */
[----:B------:R-:W-:Y:S01]  /*6910*/  IADD3 R36, R101, 0x78, RZ ;  /* 0x0000007865247810 */ /* 0x000fe20007ffe0ff */
[----:B-1----:R-:W-:Y:S01]  /*6920*/  FFMA.FTZ R29, R29, -UR17, R37 ;  /* 0x800000111d1d7c23 */ /* 0x002fe20008010025 */
[----:B------:R-:W-:Y:S01]  /*6930*/  IADD3 R101, R101, 0x79, RZ ;  /* 0x0000007965657810 */ /* 0x000fe20007ffe0ff */
[----:B------:R-:W-:Y:S01]  /*6940*/  IMAD.IADD R37, R229, 0x1, -R46 ;  /* 0x00000001e5257824 */ /* 0x000fe200078e0a2e */
[----:B------:R-:W1:Y:S01]  /*6950*/  I2F R48, R48 ;  /* 0x0000003000307306 */ /* 0x000e620000201400 */
[----:B------:R-:W-:Y:S01]  /*6960*/  IABS R49, R49 ;  /* 0x0000003100317213 */ /* 0x000fe20000000000 */
[----:B------:R-:W-:Y:S01]  /*6970*/  IMAD.IADD R39, R223, 0x1, -R45 ;  /* 0x00000001df277824 */ /* 0x000fe200078e0a2d */
[----:B------:R-:W-:Y:S01]  /*6980*/  FSEL R180, R61, -INF , !P3 ;  /* 0xff8000003db47808 */ /* 0x000fe20005800000 */
[--C-:B------:R-:W-:Y:S01]  /*6990*/  IMAD.IADD R34, R232, 0x1, -R36.reuse ;  /* 0x00000001e8227824 */ /* 0x100fe200078e0a24 */
[----:B------:R-:W-:Y:S01]  /*69a0*/  IABS R37, R37 ;  /* 0x0000002500257213 */ /* 0x000fe20000000000 */
[----:B------:R-:W-:Y:S01]  /*69b0*/  IMAD.IADD R24, R229, 0x1, -R36 ;  /* 0x00000001e5187824 */ /* 0x000fe200078e0a24 */
[----:B------:R-:W-:Y:S01]  /*69c0*/  IABS R39, R39 ;  /* 0x0000002700277213 */ /* 0x000fe20000000000 */
[----:B------:R-:W3:Y:S01]  /*69d0*/  I2F R51, R51 ;  /* 0x0000003300337306 */ /* 0x000ee20000201400 */
[----:B--2---:R-:W-:Y:S01]  /*69e0*/  FFMA.FTZ R32, R60, -UR17, R32 ;  /* 0x800000113c207c23 */ /* 0x004fe20008010020 */
[----:B------:R-:W-:Y:S01]  /*69f0*/  IABS R34, R34 ;  /* 0x0000002200227213 */ /* 0x000fe20000000000 */
[----:B------:R-:W-:Y:S01]  /*6a00*/  IMAD.IADD R12, R226, 0x1, -R101 ;  /* 0x00000001e20c7824 */ /* 0x000fe200078e0a65 */
[----:B------:R-:W-:Y:S01]  /*6a10*/  FSEL R166, R62, -INF , !P0 ;  /* 0xff8000003ea67808 */ /* 0x000fe20004000000 */
[----:B------:R-:W-:Y:S01]  /*6a20*/  IMAD.MOV.U32 R26, RZ, RZ, R39 ;  /* 0x000000ffff1a7224 */ /* 0x000fe200078e0027 */
[----:B------:R-:W-:Y:S01]  /*6a30*/  FSEL R175, R32, -INF , !P1 ;  /* 0xff80000020af7808 */ /* 0x000fe20004800000 */
[----:B------:R-:W-:Y:S01]  /*6a40*/  IMAD.IADD R38, R232, 0x1, -R45 ;  /* 0x00000001e8267824 */ /* 0x000fe200078e0a2d */
[----:B------:R2:W4:Y:S01]  /*6a50*/  I2F R47, R49 ;  /* 0x00000031002f7306 */ /* 0x0005220000201400 */
[----:B-1----:R-:W-:Y:S01]  /*6a60*/  FFMA.FTZ R35, R48, -UR17, R35 ;  /* 0x8000001130237c23 */ /* 0x002fe20008010023 */
[----:B------:R-:W-:Y:S01]  /*6a70*/  FSEL R29, R29, -INF , !P4 ;  /* 0xff8000001d1d7808 */ /* 0x000fe20006000000 */
[----:B------:R-:W-:Y:S01]  /*6a80*/  IMAD.IADD R48, R226, 0x1, -R45 ;  /* 0x00000001e2307824 */ /* 0x000fe200078e0a2d */
[C---:B------:R-:W-:Y:S01]  /*6a90*/  ISETP.GE.AND P3, PT, R46.reuse, R230, PT ;  /* 0x000000e62e00720c */ /* 0x040fe20003f66270 */
[----:B------:R-:W-:Y:S01]  /*6aa0*/  IMAD.IADD R14, R223, 0x1, -R101 ;  /* 0x00000001df0e7824 */ /* 0x000fe200078e0a65 */
[----:B------:R-:W-:Y:S01]  /*6ab0*/  FSEL R164, R35, -INF , !P5 ;  /* 0xff80000023a47808 */ /* 0x000fe20006800000 */
[----:B------:R-:W-:Y:S01]  /*6ac0*/  IMAD.IADD R25, R223, 0x1, -R36 ;  /* 0x00000001df197824 */ /* 0x000fe200078e0a24 */
[----:B------:R-:W1:Y:S01]  /*6ad0*/  I2F R37, R37 ;  /* 0x0000002500257306 */ /* 0x000e620000201400 */
[----:B---3--:R-:W-:Y:S01]  /*6ae0*/  FFMA.FTZ R33, R51, -UR17, R33 ;  /* 0x8000001133217c23 */ /* 0x008fe20008010021 */
[----:B------:R-:W-:Y:S01]  /*6af0*/  IABS R48, R48 ;  /* 0x0000003000307213 */ /* 0x000fe20000000000 */
[--C-:B------:R-:W-:Y:S01]  /*6b00*/  IMAD.IADD R27, R229, 0x1, -R101.reuse ;  /* 0x00000001e51b7824 */ /* 0x100fe200078e0a65 */
[----:B------:R-:W-:Y:S01]  /*6b10*/  ISETP.GE.AND P1, PT, R46, R227, PT ;  /* 0x000000e32e00720c */ /* 0x000fe20003f26270 */
[----:B------:R-:W-:Y:S01]  /*6b20*/  IMAD.IADD R50, R232, 0x1, -R101 ;  /* 0x00000001e8327824 */ /* 0x000fe200078e0a65 */
[----:B------:R-:W-:Y:S01]  /*6b30*/  FSEL R173, R33, -INF , !P6 ;  /* 0xff80000021ad7808 */ /* 0x000fe20007000000 */
[----:B------:R-:W-:Y:S01]  /*6b40*/  IMAD.MOV.U32 R35, RZ, RZ, R48 ;  /* 0x000000ffff237224 */ /* 0x000fe200078e0030 */
[C---:B------:R-:W-:Y:S01]  /*6b50*/  ISETP.GE.AND P0, PT, R46.reuse, R224, PT ;  /* 0x000000e02e00720c */ /* 0x040fe20003f06270 */
[----:B--2---:R-:W-:Y:S01]  /*6b60*/  IMAD.IADD R49, R229, 0x1, -R45 ;  /* 0x00000001e5317824 */ /* 0x004fe200078e0a2d */
[C---:B------:R-:W-:Y:S01]  /*6b70*/  ISETP.GE.AND P4, PT, R46.reuse, R219, PT ;  /* 0x000000db2e00720c */ /* 0x040fe20003f86270 */
[----:B------:R-:W2:Y:S01]  /*6b80*/  I2F R34, R34 ;  /* 0x0000002200227306 */ /* 0x000ea20000201400 */
[----:B------:R-:W-:Y:S01]  /*6b90*/  ISETP.LT.OR P3, PT, R46, R231, P3 ;  /* 0x000000e72e00720c */ /* 0x000fe20001f61670 */
[----:B----4-:R-:W-:Y:S01]  /*6ba0*/  FFMA.FTZ R40, R47, -UR17, R40 ;  /* 0x800000112f287c23 */ /* 0x010fe20008010028 */
[----:B------:R-:W-:-:S02]  /*6bb0*/  IABS R49, R49 ;  /* 0x0000003100317213 */ /* 0x000fc40000000000 */
[C---:B------:R-:W-:Y:S01]  /*6bc0*/  ISETP.LT.OR P1, PT, R46.reuse, R228, P1 ;  /* 0x000000e42e00720c */ /* 0x040fe20000f21670 */
[----:B-1----:R-:W-:Y:S01]  /*6bd0*/  FFMA.FTZ R18, R37, -UR17, R18 ;  /* 0x8000001125127c23 */ /* 0x002fe20008010012 */
[C---:B------:R-:W-:Y:S01]  /*6be0*/  ISETP.LT.OR P0, PT, R46.reuse, R225, P0 ;  /* 0x000000e12e00720c */ /* 0x040fe20000701670 */
[----:B------:R-:W-:Y:S01]  /*6bf0*/  IMAD.MOV.U32 R33, RZ, RZ, R49 ;  /* 0x000000ffff217224 */ /* 0x000fe200078e0031 */
[----:B------:R-:W-:Y:S01]  /*6c00*/  ISETP.LT.OR P4, PT, R46, R222, P4 ;  /* 0x000000de2e00720c */ /* 0x000fe20002781670 */
[----:B------:R-:W1:Y:S01]  /*6c10*/  I2F R35, R35 ;  /* 0x0000002300237306 */ /* 0x000e620000201400 */
[----:B------:R-:W-:Y:S01]  /*6c20*/  IABS R24, R24 ;  /* 0x0000001800187213 */ /* 0x000fe20000000000 */
[----:B------:R-:W-:Y:S01]  /*6c30*/  IMAD.IADD R46, R223, 0x1, -R46 ;  /* 0x00000001df2e7824 */ /* 0x000fe200078e0a2e */
[----:B------:R-:W-:Y:S02]  /*6c40*/  IABS R12, R12 ;  /* 0x0000000c000c7213 */ /* 0x000fe40000000000 */
[----:B------:R-:W-:Y:S01]  /*6c50*/  IABS R38, R38 ;  /* 0x0000002600267213 */ /* 0x000fe20000000000 */
[----:B--2---:R-:W-:Y:S01]  /*6c60*/  FFMA.FTZ R20, R34, -UR17, R20 ;  /* 0x8000001122147c23 */ /* 0x004fe20008010014 */
[----:B------:R-:W-:Y:S01]  /*6c70*/  IABS R46, R46 ;  /* 0x0000002e002e7213 */ /* 0x000fe20000000000 */
[----:B------:R-:W2:Y:S01]  /*6c80*/  I2F R33, R33 ;  /* 0x0000002100217306 */ /* 0x000ea20000201400 */
[----:B------:R-:W-:Y:S01]  /*6c90*/  FSEL R111, R18, -INF , !P1 ;  /* 0xff800000126f7808 */ /* 0x000fe20004800000 */
[----:B------:R-:W-:Y:S01]  /*6ca0*/  IMAD.IADD R18, R226, 0x1, -R36 ;  /* 0x00000001e2127824 */ /* 0x000fe200078e0a24 */
[----:B------:R-:W-:Y:S01]  /*6cb0*/  FSEL R16, R16, -INF , !P3 ;  /* 0xff80000010107808 */ /* 0x000fe20005800000 */
[----:B------:R-:W-:Y:S01]  /*6cc0*/  IMAD.MOV.U32 R13, RZ, RZ, R12 ;  /* 0x000000ffff0d7224 */ /* 0x000fe200078e000c */
[----:B------:R-:W-:-:S02]  /*6cd0*/  IABS R12, R14 ;  /* 0x0000000e000c7213 */ /* 0x000fc40000000000 */
[C---:B------:R-:W-:Y:S01]  /*6ce0*/  ISETP.GE.AND P6, PT, R45.reuse, R227, PT ;  /* 0x000000e32d00720c */ /* 0x040fe20003fc6270 */
[----:B------:R-:W3:Y:S01]  /*6cf0*/  I2F R26, R26 ;  /* 0x0000001a001a7306 */ /* 0x000ee20000201400 */
[----:B------:R-:W-:Y:S01]  /*6d00*/  ISETP.GE.AND P5, PT, R45, R224, PT ;  /* 0x000000e02d00720c */ /* 0x000fe20003fa6270 */
[----:B-1----:R-:W-:Y:S01]  /*6d10*/  FFMA.FTZ R35, R35, -UR17, R41 ;  /* 0x8000001123237c23 */ /* 0x002fe20008010029 */
[----:B------:R-:W-:Y:S01]  /*6d20*/  ISETP.GE.AND P3, PT, R45, R219, PT ;  /* 0x000000db2d00720c */ /* 0x000fe20003f66270 */
[----:B------:R-:W-:Y:S01]  /*6d30*/  IMAD.MOV.U32 R14, RZ, RZ, R12 ;  /* 0x000000ffff0e7224 */ /* 0x000fe200078e000c */
[----:B------:R-:W-:Y:S02]  /*6d40*/  ISETP.GE.AND P1, PT, R36, R230, PT ;  /* 0x000000e62400720c */ /* 0x000fe40003f26270 */
[----:B------:R-:W-:Y:S01]  /*6d50*/  IABS R18, R18 ;  /* 0x0000001200127213 */ /* 0x000fe20000000000 */
[----:B------:R-:W1:Y:S01]  /*6d60*/  I2F R24, R24 ;  /* 0x0000001800187306 */ /* 0x000e620000201400 */
[----:B------:R-:W-:Y:S01]  /*6d70*/  IABS R25, R25 ;  /* 0x0000001900197213 */ /* 0x000fe20000000000 */
[----:B--2---:R-:W-:Y:S01]  /*6d80*/  FFMA.FTZ R19, R33, -UR17, R19 ;  /* 0x8000001121137c23 */ /* 0x004fe20008010013 */
[----:B------:R-:W-:-:S02]  /*6d90*/  IABS R27, R27 ;  /* 0x0000001b001b7213 */ /* 0x000fc40000000000 */
[C---:B------:R-:W-:Y:S02]  /*6da0*/  ISETP.LT.OR P6, PT, R45.reuse, R228, P6 ;  /* 0x000000e42d00720c */ /* 0x040fe400037c1670 */
[C---:B------:R-:W-:Y:S01]  /*6db0*/  ISETP.LT.OR P5, PT, R45.reuse, R225, P5 ;  /* 0x000000e12d00720c */ /* 0x040fe20002fa1670 */
[----:B------:R-:W2:Y:S01]  /*6dc0*/  I2F R46, R46 ;  /* 0x0000002e002e7306 */ /* 0x000ea20000201400 */
[----:B---3--:R-:W-:Y:S01]  /*6dd0*/  FFMA.FTZ R26, R26, -UR17, R43 ;  /* 0x800000111a1a7c23 */ /* 0x008fe2000801002b */
[----:B------:R-:W-:Y:S02]  /*6de0*/  ISETP.LT.OR P3, PT, R45, R222, P3 ;  /* 0x000000de2d00720c */ /* 0x000fe40001f61670 */
[----:B------:R-:W-:Y:S02]  /*6df0*/  ISETP.LT.OR P1, PT, R36, R231, P1 ;  /* 0x000000e72400720c */ /* 0x000fe40000f21670 */
[----:B------:R-:W-:Y:S02]  /*6e00*/  IABS R50, R50 ;  /* 0x0000003200327213 */ /* 0x000fe40000000000 */
[----:B------:R-:W3:Y:S01]  /*6e10*/  I2F R38, R38 ;  /* 0x0000002600267306 */ /* 0x000ee20000201400 */
[----:B------:R-:W-:Y:S01]  /*6e20*/  FSEL R129, R40, -INF , !P0 ;  /* 0xff80000028817808 */ /* 0x000fe20004000000 */
[----:B-1----:R-:W-:Y:S01]  /*6e30*/  FFMA.FTZ R22, R24, -UR17, R22 ;  /* 0x8000001118167c23 */ /* 0x002fe20008010016 */
[----:B------:R-:W-:-:S02]  /*6e40*/  ISETP.GE.AND P0, PT, R36, R227, PT ;  /* 0x000000e32400720c */ /* 0x000fc40003f06270 */
[----:B------:R-:W-:Y:S02]  /*6e50*/  FSEL R102, R19, -INF , !P6 ;  /* 0xff80000013667808 */ /* 0x000fe40007000000 */
[----:B------:R-:W-:Y:S01]  /*6e60*/  FSEL R126, R35, -INF , !P5 ;  /* 0xff800000237e7808 */ /* 0x000fe20006800000 */
[----:B------:R-:W1:Y:S01]  /*6e70*/  I2F R18, R18 ;  /* 0x0000001200127306 */ /* 0x000e620000201400 */
[----:B------:R-:W-:Y:S01]  /*6e80*/  FSEL R117, R26, -INF , !P3 ;  /* 0xff8000001a757808 */ /* 0x000fe20005800000 */
[----:B--2---:R-:W-:Y:S01]  /*6e90*/  FFMA.FTZ R42, R46, -UR17, R42 ;  /* 0x800000112e2a7c23 */ /* 0x004fe2000801002a */
[----:B------:R-:W-:Y:S02]  /*6ea0*/  FSEL R12, R20, -INF , !P1 ;  /* 0xff800000140c7808 */ /* 0x000fe40004800000 */
[C---:B------:R-:W-:Y:S02]  /*6eb0*/  ISETP.GE.AND P6, PT, R101.reuse, R230, PT ;  /* 0x000000e66500720c */ /* 0x040fe40003fc6270 */
[C---:B------:R-:W-:Y:S01]  /*6ec0*/  ISETP.GE.AND P5, PT, R101.reuse, R227, PT ;  /* 0x000000e36500720c */ /* 0x040fe20003fa6270 */
[----:B------:R-:W2:Y:S01]  /*6ed0*/  I2F R32, R50 ;  /* 0x0000003200207306 */ /* 0x000ea20000201400 */
[C---:B------:R-:W-:Y:S01]  /*6ee0*/  ISETP.GE.AND P3, PT, R101.reuse, R224, PT ;  /* 0x000000e06500720c */ /* 0x040fe20003f66270 */
[----:B---3--:R-:W-:Y:S01]  /*6ef0*/  FFMA.FTZ R17, R38, -UR17, R17 ;  /* 0x8000001126117c23 */ /* 0x008fe20008010011 */
[----:B------:R-:W-:-:S02]  /*6f00*/  ISETP.GE.AND P1, PT, R101, R219, PT ;  /* 0x000000db6500720c */ /* 0x000fc40003f26270 */
[----:B------:R-:W-:Y:S02]  /*6f10*/  ISETP.LT.OR P0, PT, R36, R228, P0 ;  /* 0x000000e42400720c */ /* 0x000fe40000701670 */
[----:B------:R-:W-:Y:S01]  /*6f20*/  ISETP.GE.AND P2, PT, R45, R230, PT ;  /* 0x000000e62d00720c */ /* 0x000fe20003f46270 */
[----:B------:R-:W3:Y:S01]  /*6f30*/  I2F R25, R25 ;  /* 0x0000001900197306 */ /* 0x000ee20000201400 */
[C---:B------:R-:W-:Y:S01]  /*6f40*/  ISETP.LT.OR P6, PT, R101.reuse, R231, P6 ;  /* 0x000000e76500720c */ /* 0x040fe200037c1670 */
[----:B-1----:R-:W-:Y:S01]  /*6f50*/  FFMA.FTZ R8, R18, -UR17, R8 ;  /* 0x8000001112087c23 */ /* 0x002fe20008010008 */
[C---:B------:R-:W-:Y:S02]  /*6f60*/  ISETP.LT.OR P5, PT, R101.reuse, R228, P5 ;  /* 0x000000e46500720c */ /* 0x040fe40002fa1670 */
[C---:B------:R-:W-:Y:S02]  /*6f70*/  ISETP.LT.OR P3, PT, R101.reuse, R225, P3 ;  /* 0x000000e16500720c */ /* 0x040fe40001f61670 */
[----:B------:R-:W-:Y:S01]  /*6f80*/  ISETP.LT.OR P1, PT, R101, R222, P1 ;  /* 0x000000de6500720c */ /* 0x000fe20000f21670 */
[----:B------:R-:W1:Y:S01]  /*6f90*/  I2F R27, R27 ;  /* 0x0000001b001b7306 */ /* 0x000e620000201400 */
[----:B------:R-:W-:Y:S01]  /*6fa0*/  FSEL R101, R22, -INF , !P0 ;  /* 0xff80000016657808 */ /* 0x000fe20004000000 */
[----:B--2---:R-:W-:Y:S01]  /*6fb0*/  FFMA.FTZ R21, R32, -UR17, R21 ;  /* 0x8000001120157c23 */ /* 0x004fe20008010015 */
[----:B------:R-:W-:-:S02]  /*6fc0*/  PLOP3.LUT P0, PT, PT, PT, UP0, 0x80, 0x0 ;  /* 0x000000000000781c */ /* 0x000fc40003f0f008 */
[----:B------:R-:W-:Y:S02]  /*6fd0*/  ISETP.LT.OR P2, PT, R45, R231, P2 ;  /* 0x000000e72d00720c */ /* 0x000fe40001741670 */
[----:B------:R-:W-:Y:S01]  /*6fe0*/  FSEL R120, R42, -INF , !P4 ;  /* 0xff8000002a787808 */ /* 0x000fe20006000000 */
[----:B------:R-:W2:Y:S01]  /*6ff0*/  I2F R13, R13 ;  /* 0x0000000d000d7306 */ /* 0x000ea20000201400 */
[C---:B------:R-:W-:Y:S01]  /*7000*/  ISETP.GE.AND P4, PT, R36.reuse, R224, PT ;  /* 0x000000e02400720c */ /* 0x040fe20003f86270 */
[----:B---3--:R-:W-:Y:S01]  /*7010*/  FFMA.FTZ R10, R25, -UR17, R10 ;  /* 0x80000011190a7c23 */ /* 0x008fe2000801000a */
[----:B------:R-:W-:Y:S02]  /*7020*/  FSEL R17, R17, -INF , !P2 ;  /* 0xff80000011117808 */ /* 0x000fe40005000000 */
[C---:B------:R-:W-:Y:S02]  /*7030*/  ISETP.GE.AND P2, PT, R36.reuse, R219, PT ;  /* 0x000000db2400720c */ /* 0x040fe40003f46270 */
[C---:B------:R-:W-:Y:S01]  /*7040*/  ISETP.LT.OR P4, PT, R36.reuse, R225, P4 ;  /* 0x000000e12400720c */ /* 0x040fe20002781670 */
[----:B------:R-:W3:Y:S01]  /*7050*/  I2F R14, R14 ;  /* 0x0000000e000e7306 */ /* 0x000ee20000201400 */
[----:B-1----:R-:W-:Y:S01]  /*7060*/  FFMA.FTZ R23, R27, -UR17, R23 ;  /* 0x800000111b177c23 */ /* 0x002fe20008010017 */
[----:B------:R-:W-:-:S02]  /*7070*/  ISETP.LT.OR P2, PT, R36, R222, P2 ;  /* 0x000000de2400720c */ /* 0x000fc40001741670 */
[----:B------:R-:W-:Y:S02]  /*7080*/  FSEL R125, R8, -INF , !P4 ;  /* 0xff800000087d7808 */ /* 0x000fe40006000000 */
[----:B------:R-:W-:Y:S01]  /*7090*/  IADD3 R210, R213, 0x400, RZ ;  /* 0x00000400d5d27810 */ /* 0x000fe20007ffe0ff */
[----:B--2---:R-:W-:Y:S01]  /*70a0*/  FFMA.FTZ R9, R13, -UR17, R9 ;  /* 0x800000110d097c23 */ /* 0x004fe20008010009 */
[C---:B------:R-:W-:Y:S02]  /*70b0*/  IADD3 R209, R213.reuse, 0x800, RZ ;  /* 0x00000800d5d17810 */ /* 0x040fe40007ffe0ff */
[C---:B------:R-:W-:Y:S02]  /*70c0*/  IADD3 R208, R213.reuse, 0xc00, RZ ;  /* 0x00000c00d5d07810 */ /* 0x040fe40007ffe0ff */
[C---:B------:R-:W-:Y:S02]  /*70d0*/  IADD3 R207, R213.reuse, 0x1000, RZ ;  /* 0x00001000d5cf7810 */ /* 0x040fe40007ffe0ff */
[C---:B------:R-:W-:Y:S01]  /*70e0*/  IADD3 R206, R213.reuse, 0x1400, RZ ;  /* 0x00001400d5ce7810 */ /* 0x040fe20007ffe0ff */
[----:B---3--:R-:W-:Y:S01]  /*70f0*/  FFMA.FTZ R11, R14, -UR17, R11 ;  /* 0x800000110e0b7c23 */ /* 0x008fe2000801000b */
[----:B------:R-:W-:-:S02]  /*7100*/  IADD3 R205, R213, 0x1800, RZ ;  /* 0x00001800d5cd7810 */ /* 0x000fc40007ffe0ff */
[----:B------:R-:W-:Y:S02]  /*7110*/  IADD3 R204, R213, 0x1c00, RZ ;  /* 0x00001c00d5cc7810 */ /* 0x000fe40007ffe0ff */
[----:B------:R-:W-:Y:S02]  /*7120*/  FSEL R114, R10, -INF , !P2 ;  /* 0xff8000000a727808 */ /* 0x000fe40005000000 */
[----:B------:R-:W-:Y:S02]  /*7130*/  FSEL R8, R21, -INF , !P6 ;  /* 0xff80000015087808 */ /* 0x000fe40007000000 */
[----:B------:R-:W-:Y:S02]  /*7140*/  FSEL R100, R23, -INF , !P5 ;  /* 0xff80000017647808 */ /* 0x000fe40006800000 */
[----:B------:R-:W-:Y:S02]  /*7150*/  FSEL R122, R9, -INF , !P3 ;  /* 0xff800000097a7808 */ /* 0x000fe40005800000 */
[----:B------:R-:W-:Y:S01]  /*7160*/  FSEL R113, R11, -INF , !P1 ;  /* 0xff8000000b717808 */ /* 0x000fe20004800000 */
[----:B------:R-:W-:Y:S06]  /*7170*/  BAR.SYNC.DEFER_BLOCKING 0x0 ;  /* 0x0000000000007b1d */ /* 0x000fec0000010000 */
[----:B------:R-:W-:Y:S05]  /*7180*/  @!P0 BRA `(.L_x_264) ;  /* 0x0000037000008947 */ /* 0x000fea0003800000 */
[----:B------:R-:W-:Y:S01]  /*7190*/  UIADD3 UR15, UR8, -0x2, URZ ;  /* 0xfffffffe080f7890 */ /* 0x000fe2000fffe03f */
[----:B------:R-:W-:Y:S01]  /*71a0*/  ISETP.GE.AND P1, PT, R236, c[0x0][0x220], PT ;  /* 0x00008800ec007a0c */ /* 0x000fe20003f26270 */
[----:B------:R-:W-:Y:S01]  /*71b0*/  IMAD.U32 R13, RZ, RZ, UR6 ;  /* 0x00000006ff0d7e24 */ /* 0x000fe2000f8e00ff */
[----:B------:R-:W-:Y:S01]  /*71c0*/  BSSY B0, `(.L_x_265) ;  /* 0x0000032000007945 */ /* 0x000fe20003800000 */
[----:B------:R-:W-:Y:S01]  /*71d0*/  USHF.R.S32.HI UR14, URZ, 0x1f, UR15 ;  /* 0x0000001f3f0e7899 */ /* 0x000fe2000801140f */
[----:B------:R-:W-:Y:S01]  /*71e0*/  IMAD.U32 R9, RZ, RZ, UR6 ;  /* 0x00000006ff097e24 */ /* 0x000fe2000f8e00ff */
[----:B------:R-:W-:Y:S01]  /*71f0*/  UIMAD UR7, UR7, UR15, URZ ;  /* 0x0000000f070772a4 */ /* 0x000fe2000f8e023f */
[----:B------:R-:W-:-:S03]  /*7200*/  IMAD.U32 R14, RZ, RZ, UR15 ;  /* 0x0000000fff0e7e24 */ /* 0x000fc6000f8e00ff */
[----:B------:R-:W-:Y:S01]  /*7210*/  UIMAD UR7, UR14, UR23, UR7 ;  /* 0x000000170e0772a4 */ /* 0x000fe2000f8e0207 */
[----:B------:R-:W-:-:S03]  /*7220*/  IMAD.WIDE.U32 R14, R14, UR23, R234 ;  /* 0x000000170e0e7c25 */ /* 0x000fc6000f8e00ea */
[----:B------:R1:W-:Y:S01]  /*7230*/  @P1 STS [R218+0x2000], RZ ;  /* 0x002000ffda001388 */ /* 0x0003e20000000800 */
[----:B------:R-:W-:Y:S01]  /*7240*/  @!P1 IMAD.MOV.U32 R10, RZ, RZ, c[0x0][0x19c] ;  /* 0x00006700ff0a9624 */ /* 0x000fe200078e00ff */
[----:B------:R-:W-:Y:S02]  /*7250*/  @!P1 LEA R13, P2, R13, R14, 0x6 ;  /* 0x0000000e0d0d9211 */ /* 0x000fe400078430ff */
[----:B------:R-:W-:Y:S01]  /*7260*/  IADD3 R19, R15, UR7, RZ ;  /* 0x000000070f137c10 */ /* 0x000fe2000fffe0ff */
[----:B------:R1:W-:Y:S01]  /*7270*/  @P1 STS [R218+0x2004], RZ ;  /* 0x002004ffda001388 */ /* 0x0003e20000000800 */
[C---:B------:R-:W-:Y:S02]  /*7280*/  @!P1 IADD3 R11, P3, R14.reuse, UR28, RZ ;  /* 0x0000001c0e0b9c10 */ /* 0x040fe4000ff7e0ff */
[----:B------:R-:W-:Y:S01]  /*7290*/  @!P1 LEA.HI.X R10, R9, R19, R10, 0x6, P2 ;  /* 0x00000013090a9211 */ /* 0x000fe200010f340a */
[----:B------:R1:W-:Y:S01]  /*72a0*/  @P1 STS.64 [R218+0x2008], RZ ;  /* 0x002008ffda001388 */ /* 0x0003e20000000a00 */
[----:B------:R-:W-:-:S02]  /*72b0*/  @!P1 LEA R24, P4, R14, c[0x0][0x168], 0x1 ;  /* 0x00005a000e189a11 */ /* 0x000fc400078808ff */
[----:B------:R-:W-:Y:S02]  /*72c0*/  @!P1 IADD3.X R9, R19, UR27, RZ, P3, !PT ;  /* 0x0000001b13099c10 */ /* 0x000fe40009ffe4ff */
        /* <DEDUP_REMOVED lines=33> */
.L_x_266:
[----:B------:R-:W-:Y:S05]  /*74e0*/  BSYNC B0 ;  /* 0x0000000000007941 */ /* 0x000fea0003800000 */
.L_x_265:
[----:B------:R-:W0:Y:S02]  /*74f0*/  LDGDEPBAR ;  /* 0x00000000000079af */ /* 0x000e240000000000 */
.L_x_264:
[----:B--2---:R-:W-:Y:S01]  /*7500*/  FMNMX.FTZ R10, R106, R92, !PT ;  /* 0x0000005c6a0a7209 */ /* 0x004fe20007810000 */
[----:B------:R-:W-:Y:S01]  /*7510*/  UMOV UR7, UR25 ;  /* 0x0000001900077c82 */ /* 0x000fe20008000000 */
        /* <DEDUP_REMOVED lines=23> */
[----:B-1----:R-:W-:Y:S01]  /*7690*/  LDSM.16.MT88.4 R20, [R212+0x4800] ;  /* 0x00480000d414783b */ /* 0x002fe20000004200 */
        /* <DEDUP_REMOVED lines=28> */
[--C-:B------:R-:W-:Y:S02]  /*7860*/  FFMA.FTZ R91, R79, c[0x0][0x23c], -R9.reuse ;  /* 0x00008f004f5b7a23 */ /* 0x100fe40000010809 */
[--C-:B------:R-:W-:Y:S01]  /*7870*/  FFMA.FTZ R79, R78, c[0x0][0x23c], -R9.reuse ;  /* 0x00008f004e4f7a23 */ /* 0x100fe20000010809 */
        /* <DEDUP_REMOVED lines=57> */
[----:B------:R-:W-:Y:S01]  /*7c10*/  LDSM.16.MT88.4 R148, [R212+0x4000] ;  /* 0x00400000d494783b */ /* 0x000fe20000004200 */
        /* <DEDUP_REMOVED lines=37> */
[----:B------:R-:W-:Y:S03]  /*7e70*/  MUFU.EX2 R67, R67 ;  /* 0x0000004300437308 */ /* 0x000fe60000000800 */
[----:B------:R-:W-:-:S04]  /*7e80*/  FMNMX.FTZ R3, R101, R3, !PT ;  /* 0x0000000365037209 */ /* 0x000fc80007810000 */
[----:B------:R-:W-:Y:S01]  /*7e90*/  FMNMX.FTZ R3, R100, R3, !PT ;  /* 0x0000000364037209 */ /* 0x000fe20007810000 */
[----:B------:R-:W-:Y:S04]  /*7ea0*/  MUFU.EX2 R64, R64 ;  /* 0x0000004000407308 */ /* 0x000fe80000000800 */
[----:B------:R-:W1:Y:S04]  /*7eb0*/  SHFL.BFLY PT, R10, R3, 0x2, 0x1f ;  /* 0x0c401f00030a7f89 */ /* 0x000e6800000e0000 */
        /* <DEDUP_REMOVED lines=14> */
[----:B------:R-:W-:Y:S01]  /*7fa0*/  LDSM.16.MT88.4 R12, [R212+0x4400] ;  /* 0x00440000d40c783b */ /* 0x000fe20000004200 */
[----:B------:R-:W-:Y:S02]  /*7fb0*/  MUFU.EX2 R52, R52 ;  /* 0x0000003400347308 */ /* 0x000fe40000000800 */
[----:B------:R-:W-:Y:S02]  /*7fc0*/  FMNMX.FTZ R10, R94, R10, !PT ;  /* 0x0000000a5e0a7209 */ /* 0x000fe40007810000 */
[----:B------:R-:W-:-:S02]  /*7fd0*/  FSEL R108, R108, RZ, P1 ;  /* 0x000000ff6c6c7208 */ /* 0x000fc40000800000 */
[----:B------:R-:W-:Y:S02]  /*7fe0*/  FMNMX.FTZ R9, R97, R10, !PT ;  /* 0x0000000a61097209 */ /* 0x000fe40007810000 */
        /* <DEDUP_REMOVED lines=35> */
[----:B------:R-:W1:Y:S01]  /*8220*/  MUFU.EX2 R89, R89 ;  /* 0x0000005900597308 */ /* 0x000e620000000800 */
        /* <DEDUP_REMOVED lines=9> */
[--C-:B------:R-:W-:Y:S01]  /*82c0*/  FFMA.FTZ R180, R180, c[0x0][0x23c], -R108.reuse ;  /* 0x00008f00b4b47a23 */ /* 0x100fe2000001086c */
[----:B------:R-:W2:Y:S01]  /*82d0*/  SHFL.BFLY PT, R9, R8, 0x2, 0x1f ;  /* 0x0c401f0008097f89 */ /* 0x000ea200000e0000 */
[--C-:B------:R-:W-:Y:S01]  /*82e0*/  FFMA.FTZ R130, R130, c[0x0][0x23c], -R108.reuse ;  /* 0x00008f0082827a23 */ /* 0x100fe2000001086c */
[----:B------:R-:W-:Y:S01]  /*82f0*/  FMNMX.FTZ R2, R176, R2, !PT ;  /* 0x00000002b0027209 */ /* 0x000fe20007810000 */
[--C-:B------:R-:W-:Y:S01]  /*8300*/  FFMA.FTZ R111, R111, c[0x0][0x23c], -R108.reuse ;  /* 0x00008f006f6f7a23 */ /* 0x100fe2000001086c */
[----:B-1----:R-:W-:Y:S01]  /*8310*/  F2FP.PACK_AB R135, R89, R90 ;  /* 0x0000005a5987723e */ /* 0x002fe200000000ff */
[----:B------:R-:W-:Y:S01]  /*8320*/  MUFU.EX2 R76, R76 ;  /* 0x0000004c004c7308 */ /* 0x000fe20000000800 */
[----:B------:R-:W-:Y:S01]  /*8330*/  FMNMX.FTZ R2, R175, R2, !PT ;  /* 0x00000002af027209 */ /* 0x000fe20007810000 */
[----:B------:R-:W-:-:S02]  /*8340*/  FFMA.FTZ R241, R100, c[0x0][0x23c], -R108 ;  /* 0x00008f0064f17a23 */ /* 0x000fc4000001086c */
[----:B------:R-:W-:Y:S01]  /*8350*/  FFMA.FTZ R101, R101, c[0x0][0x23c], -R108 ;  /* 0x00008f0065657a23 */ /* 0x000fe2000001086c */
[----:B------:R-:W-:-:S03]  /*8360*/  FMNMX.FTZ R2, R173, R2, !PT ;  /* 0x00000002ad027209 */ /* 0x000fc60007810000 */
[----:B------:R-:W-:Y:S01]  /*8370*/  MUFU.EX2 R66, R66 ;  /* 0x0000004200427308 */ /* 0x000fe20000000800 */
[----:B------:R-:W-:-:S04]  /*8380*/  FMNMX.FTZ R2, R129, R2, !PT ;  /* 0x0000000281027209 */ /* 0x000fc80007810000 */
[----:B------:R-:W-:-:S03]  /*8390*/  FMNMX.FTZ R2, R126, R2, !PT ;  /* 0x000000027e027209 */ /* 0x000fc60007810000 */
[----:B------:R-:W-:Y:S01]  /*83a0*/  MUFU.EX2 R65, R65 ;  /* 0x0000004100417308 */ /* 0x000fe20000000800 */
[----:B------:R-:W-:Y:S02]  /*83b0*/  FMNMX.FTZ R2, R125, R2, !PT ;  /* 0x000000027d027209 */ /* 0x000fe40007810000 */
[----:B--2---:R-:W-:Y:S02]  /*83c0*/  FMNMX.FTZ R8, R8, R9, !PT ;  /* 0x0000000908087209 */ /* 0x004fe40007810000 */
[----:B------:R-:W-:-:S03]  /*83d0*/  FMNMX.FTZ R2, R122, R2, !PT ;  /* 0x000000027a027209 */ /* 0x000fc60007810000 */
[----:B------:R-:W-:Y:S01]  /*83e0*/  SHFL.BFLY PT, R9, R8, 0x1, 0x1f ;  /* 0x0c201f0008097f89 */ /* 0x000fe200000e0000 */
        /* <DEDUP_REMOVED lines=27> */
[--C-:B------:R-:W-:Y:S01]  /*85a0*/  FFMA.FTZ R74, R134, c[0x0][0x23c], -R123.reuse ;  /* 0x00008f00864a7a23 */ /* 0x100fe2000001087b */
[----:B------:R-:W-:Y:S01]  /*85b0*/  F2FP.PACK_AB R134, R91, R92 ;  /* 0x0000005c5b86723e */ /* 0x000fe200000000ff */
[----:B------:R-:W-:Y:S01]  /*85c0*/  FFMA.FTZ R73, R133, c[0x0][0x23c], -R123 ;  /* 0x00008f0085497a23 */ /* 0x000fe2000001087b */
[----:B------:R-:W1:Y:S01]  /*85d0*/  MUFU.EX2 R104, R104 ;  /* 0x0000006800687308 */ /* 0x000e620000000800 */
[--C-:B------:R-:W-:Y:S01]  /*85e0*/  FFMA.FTZ R95, R7, c[0x0][0x23c], -R115.reuse ;  /* 0x00008f00075f7a23 */ /* 0x100fe20000010873 */
[----:B------:R-:W-:Y:S01]  /*85f0*/  F2FP.PACK_AB R133, R106, R107 ;  /* 0x0000006b6a85723e */ /* 0x000fe200000000ff */
[----:B------:R-:W-:-:S02]  /*8600*/  FFMA.FTZ R96, R6, c[0x0][0x23c], -R115 ;  /* 0x00008f0006607a23 */ /* 0x000fc40000010873 */
[----:B------:R-:W2:Y:S01]  /*8610*/  LDSM.16.MT88.4 R4, [R211+0x4000] ;  /* 0x00400000d304783b */ /* 0x000ea20000004200 */
[--C-:B------:R-:W-:Y:S02]  /*8620*/  FFMA.FTZ R93, R93, c[0x0][0x23c], -R115.reuse ;  /* 0x00008f005d5d7a23 */ /* 0x100fe40000010873 */
[----:B------:R-:W-:Y:S01]  /*8630*/  FFMA.FTZ R82, R82, c[0x0][0x23c], -R115 ;  /* 0x00008f0052527a23 */ /* 0x000fe20000010873 */
[----:B------:R-:W-:Y:S01]  /*8640*/  MUFU.EX2 R88, R88 ;  /* 0x0000005800587308 */ /* 0x000fe20000000800 */
[----:B------:R-:W-:Y:S01]  /*8650*/  FFMA.FTZ R68, R132, c[0x0][0x23c], -R123 ;  /* 0x00008f0084447a23 */ /* 0x000fe2000001087b */
[----:B------:R-:W-:Y:S01]  /*8660*/  F2FP.PACK_AB R132, R109, R110 ;  /* 0x0000006e6d84723e */ /* 0x000fe200000000ff */
[--C-:B------:R-:W-:Y:S02]  /*8670*/  FFMA.FTZ R81, R81, c[0x0][0x23c], -R115.reuse ;  /* 0x00008f0051517a23 */ /* 0x100fe40000010873 */
[----:B------:R-:W-:Y:S01]  /*8680*/  FFMA.FTZ R72, R116, c[0x0][0x23c], -R115 ;  /* 0x00008f0074487a23 */ /* 0x000fe20000010873 */
[----:B-1----:R-:W-:-:S02]  /*8690*/  F2FP.PACK_AB R136, R104, R105 ;  /* 0x000000696888723e */ /* 0x002fc400000000ff */
[----:B------:R-:W1:Y:S01]  /*86a0*/  MUFU.EX2 R87, R87 ;  /* 0x0000005700577308 */ /* 0x000e620000000800 */
[--C-:B------:R-:W-:Y:S01]  /*86b0*/  FFMA.FTZ R84, R84, c[0x0][0x23c], -R115.reuse ;  /* 0x00008f0054547a23 */ /* 0x100fe20000010873 */
[----:B------:R-:W-:Y:S01]  /*86c0*/  HMMA.16816.F32 R160, R132, R148, RZ ;  /* 0x0000009484a0723c */ /* 0x000fe200000018ff */
[----:B------:R-:W-:Y:S02]  /*86d0*/  FFMA.FTZ R80, R80, c[0x0][0x23c], -R115 ;  /* 0x00008f0050507a23 */ /* 0x000fe40000010873 */
[--C-:B------:R-:W-:Y:S02]  /*86e0*/  FFMA.FTZ R86, R86, c[0x0][0x23c], -R123.reuse ;  /* 0x00008f0056567a23 */ /* 0x100fe4000001087b */
[--C-:B------:R-:W-:Y:S01]  /*86f0*/  FFMA.FTZ R85, R85, c[0x0][0x23c], -R123.reuse ;  /* 0x00008f0055557a23 */ /* 0x100fe2000001087b */
[----:B------:R-:W-:Y:S01]  /*8700*/  MUFU.EX2 R95, R95 ;  /* 0x0000005f005f7308 */ /* 0x000fe20000000800 */
[--C-:B------:R-:W-:Y:S02]  /*8710*/  FFMA.FTZ R94, R94, c[0x0][0x23c], -R123.reuse ;  /* 0x00008f005e5e7a23 */ /* 0x100fe4000001087b */
[----:B------:R-:W-:-:S02]  /*8720*/  FFMA.FTZ R97, R97, c[0x0][0x23c], -R123 ;  /* 0x00008f0061617a23 */ /* 0x000fc4000001087b */
[--C-:B------:R-:W-:Y:S02]  /*8730*/  FFMA.FTZ R99, R99, c[0x0][0x23c], -R115.reuse ;  /* 0x00008f0063637a23 */ /* 0x100fe40000010873 */
[--C-:B------:R-:W-:Y:S01]  /*8740*/  FFMA.FTZ R98, R98, c[0x0][0x23c], -R115.reuse ;  /* 0x00008f0062627a23 */ /* 0x100fe20000010873 */
[----:B------:R-:W3:Y:S01]  /*8750*/  MUFU.EX2 R96, R96 ;  /* 0x0000006000607308 */ /* 0x000ee20000000800 */
[----:B-1----:R-:W-:Y:S01]  /*8760*/  F2FP.PACK_AB R138, R87, R88 ;  /* 0x00000058578a723e */ /* 0x002fe200000000ff */
[--C-:B------:R-:W-:Y:S02]  /*8770*/  FFMA.FTZ R103, R103, c[0x0][0x23c], -R115.reuse ;  /* 0x00008f0067677a23 */ /* 0x100fe40000010873 */
[----:B------:R-:W-:Y:S02]  /*8780*/  FFMA.FTZ R112, R112, c[0x0][0x23c], -R115 ;  /* 0x00008f0070707a23 */ /* 0x000fe40000010873 */
[--C-:B------:R-:W-:Y:S02]  /*8790*/  FFMA.FTZ R118, R118, c[0x0][0x23c], -R123.reuse ;  /* 0x00008f0076767a23 */ /* 0x100fe4000001087b */
[----:B------:R-:W-:Y:S01]  /*87a0*/  MUFU.EX2 R93, R93 ;  /* 0x0000005d005d7308 */ /* 0x000fe20000000800 */
[----:B------:R-:W-:-:S02]  /*87b0*/  FFMA.FTZ R119, R119, c[0x0][0x23c], -R123 ;  /* 0x00008f0077777a23 */ /* 0x000fc4000001087b */
[--C-:B------:R-:W-:Y:S01]  /*87c0*/  FFMA.FTZ R121, R121, c[0x0][0x23c], -R123.reuse ;  /* 0x00008f0079797a23 */ /* 0x100fe2000001087b */
[----:B--2---:R-:W-:Y:S01]  /*87d0*/  HMMA.16816.F32 R144, R132, R4, RZ ;  /* 0x000000048490723c */ /* 0x004fe200000018ff */
[----:B------:R-:W-:Y:S02]  /*87e0*/  FFMA.FTZ R124, R124, c[0x0][0x23c], -R123 ;  /* 0x00008f007c7c7a23 */ /* 0x000fe4000001087b */
[--C-:B------:R-:W-:Y:S01]  /*87f0*/  FFMA.FTZ R128, R128, c[0x0][0x23c], -R115.reuse ;  /* 0x00008f0080807a23 */ /* 0x100fe20000010873 */
[----:B------:R-:W1:Y:S01]  /*8800*/  MUFU.EX2 R82, R82 ;  /* 0x0000005200527308 */ /* 0x000e620000000800 */
[----:B---3--:R-:W-:Y:S01]  /*8810*/  F2FP.PACK_AB R137, R96, R95 ;  /* 0x0000005f6089723e */ /* 0x008fe200000000ff */
[--C-:B------:R-:W-:Y:S02]  /*8820*/  FFMA.FTZ R127, R127, c[0x0][0x23c], -R115.reuse ;  /* 0x00008f007f7f7a23 */ /* 0x100fe40000010873 */
[--C-:B------:R-:W-:Y:S02]  /*8830*/  FFMA.FTZ R131, R131, c[0x0][0x23c], -R115.reuse ;  /* 0x00008f0083837a23 */ /* 0x100fe40000010873 */
[----:B------:R-:W-:-:S02]  /*8840*/  FFMA.FTZ R165, R165, c[0x0][0x23c], -R115 ;  /* 0x00008f00a5a57a23 */ /* 0x000fc40000010873 */
[----:B------:R-:W-:Y:S01]  /*8850*/  MUFU.EX2 R83, R83 ;  /* 0x0000005300537308 */ /* 0x000fe20000000800 */
[--C-:B------:R-:W-:Y:S02]  /*8860*/  FFMA.FTZ R169, R169, c[0x0][0x23c], -R123.reuse ;  /* 0x00008f00a9a97a23 */ /* 0x100fe4000001087b */
[--C-:B------:R-:W-:Y:S02]  /*8870*/  FFMA.FTZ R170, R170, c[0x0][0x23c], -R123.reuse ;  /* 0x00008f00aaaa7a23 */ /* 0x100fe4000001087b */
[--C-:B------:R-:W-:Y:S02]  /*8880*/  FFMA.FTZ R172, R172, c[0x0][0x23c], -R123.reuse ;  /* 0x00008f00acac7a23 */ /* 0x100fe4000001087b */
[----:B------:R-:W-:Y:S01]  /*8890*/  FFMA.FTZ R174, R174, c[0x0][0x23c], -R123 ;  /* 0x00008f00aeae7a23 */ /* 0x000fe2000001087b */
[----:B-1----:R-:W-:Y:S01]  /*88a0*/  F2FP.PACK_AB R139, R82, R93 ;  /* 0x0000005d528b723e */ /* 0x002fe200000000ff */
[----:B------:R-:W1:Y:S01]  /*88b0*/  MUFU.EX2 R74, R74 ;  /* 0x0000004a004a7308 */ /* 0x000e620000000800 */
[----:B------:R-:W-:-:S02]  /*88c0*/  FFMA.FTZ R178, R178, c[0x0][0x23c], -R115 ;  /* 0x00008f00b2b27a23 */ /* 0x000fc40000010873 */
[--C-:B------:R-:W-:Y:S02]  /*88d0*/  FFMA.FTZ R177, R177, c[0x0][0x23c], -R115.reuse ;  /* 0x00008f00b1b17a23 */ /* 0x100fe40000010873 */
[--C-:B------:R-:W-:Y:S01]  /*88e0*/  FFMA.FTZ R181, R181, c[0x0][0x23c], -R115.reuse ;  /* 0x00008f00b5b57a23 */ /* 0x100fe20000010873 */
[C---:B------:R-:W-:Y:S01]  /*88f0*/  HMMA.16816.F32 R156, R136.reuse, R148, RZ ;  /* 0x00000094889c723c */ /* 0x040fe200000018ff */
[----:B------:R-:W-:Y:S01]  /*8900*/  FFMA.FTZ R183, R183, c[0x0][0x23c], -R115 ;  /* 0x00008f00b7b77a23 */ /* 0x000fe20000010873 */
[----:B------:R-:W-:Y:S01]  /*8910*/  MUFU.EX2 R73, R73 ;  /* 0x0000004900497308 */ /* 0x000fe20000000800 */
[----:B------:R-:W-:Y:S02]  /*8920*/  FADD.FTZ R109, R110, R109 ;  /* 0x0000006d6e6d7221 */ /* 0x000fe40000010000 */
        /* <DEDUP_REMOVED lines=23> */
[----:B-1----:R-:W-:Y:S02]  /*8aa0*/  FADD.FTZ R93, R81, R93 ;  /* 0x0000005d515d7221 */ /* 0x002fe40000010000 */
[----:B------:R-:W-:Y:S02]  /*8ab0*/  FADD.FTZ R91, R78, R91 ;  /* 0x0000005b4e5b7221 */ /* 0x000fe40000010000 */
[----:B------:R-:W-:Y:S01]  /*8ac0*/  FADD.FTZ R89, R76, R89 ;  /* 0x000000594c597221 */ /* 0x000fe20000010000 */
[----:B------:R-:W-:Y:S01]  /*8ad0*/  HMMA.16816.F32 R132, R132, R6, RZ ;  /* 0x000000068484723c */ /* 0x000fe200000018ff */
[----:B------:R-:W-:Y:S01]  /*8ae0*/  FADD.FTZ R87, R74, R87 ;  /* 0x000000574a577221 */ /* 0x000fe20000010000 */
[----:B------:R-:W1:Y:S01]  /*8af0*/  MUFU.EX2 R80, R80 ;  /* 0x0000005000507308 */ /* 0x000e620000000800 */
[C---:B--2---:R-:W-:Y:S01]  /*8b00*/  F2FP.PACK_AB R5, R72.reuse, R81 ;  /* 0x000000514805723e */ /* 0x044fe200000000ff */
[----:B------:R-:W-:-:S02]  /*8b10*/  FADD.FTZ R93, R72, R93 ;  /* 0x0000005d485d7221 */ /* 0x000fc40000010000 */
[--C-:B------:R-:W-:Y:S01]  /*8b20*/  FFMA.FTZ R187, R187, c[0x0][0x23c], -R123.reuse ;  /* 0x00008f00bbbb7a23 */ /* 0x100fe2000001087b */
[----:B------:R-:W-:Y:S01]  /*8b30*/  F2FP.PACK_AB R6, R68, R73 ;  /* 0x000000494406723e */ /* 0x000fe200000000ff */
[--C-:B------:R-:W-:Y:S02]  /*8b40*/  FFMA.FTZ R191, R191, c[0x0][0x23c], -R123.reuse ;  /* 0x00008f00bfbf7a23 */ /* 0x100fe4000001087b */
[----:B------:R-:W2:Y:S01]  /*8b50*/  MUFU.EX2 R86, R86 ;  /* 0x0000005600567308 */ /* 0x000ea20000000800 */
[--C-:B------:R-:W-:Y:S02]  /*8b60*/  FFMA.FTZ R190, R190, c[0x0][0x23c], -R123.reuse ;  /* 0x00008f00bebe7a23 */ /* 0x100fe4000001087b */
[----:B------:R-:W-:Y:S02]  /*8b70*/  FFMA.FTZ R189, R189, c[0x0][0x23c], -R123 ;  /* 0x00008f00bdbd7a23 */ /* 0x000fe4000001087b */
[--C-:B------:R-:W-:Y:S02]  /*8b80*/  FFMA.FTZ R188, R188, c[0x0][0x23c], -R115.reuse ;  /* 0x00008f00bcbc7a23 */ /* 0x100fe40000010873 */
[--C-:B------:R-:W-:Y:S01]  /*8b90*/  FFMA.FTZ R186, R186, c[0x0][0x23c], -R115.reuse ;  /* 0x00008f00baba7a23 */ /* 0x100fe20000010873 */
[----:B-1----:R-:W-:Y:S01]  /*8ba0*/  F2FP.PACK_AB R7, R80, R84 ;  /* 0x000000545007723e */ /* 0x002fe200000000ff */
[----:B------:R-:W1:Y:S01]  /*8bb0*/  MUFU.EX2 R85, R85 ;  /* 0x0000005500557308 */ /* 0x000e620000000800 */
[----:B------:R-:W-:-:S02]  /*8bc0*/  FFMA.FTZ R184, R184, c[0x0][0x23c], -R115 ;  /* 0x00008f00b8b87a23 */ /* 0x000fc40000010873 */
[----:B------:R-:W-:Y:S02]  /*8bd0*/  FFMA.FTZ R182, R182, c[0x0][0x23c], -R115 ;  /* 0x00008f00b6b67a23 */ /* 0x000fe40000010873 */
[----:B------:R-:W-:Y:S01]  /*8be0*/  FADD.FTZ R91, R71, R91 ;  /* 0x0000005b475b7221 */ /* 0x000fe20000010000 */
        /* <DEDUP_REMOVED lines=11> */
[----:B------:R-:W-:Y:S01]  /*8ca0*/  FFMA.FTZ R116, R192, c[0x0][0x23c], -R108 ;  /* 0x00008f00c0747a23 */ /* 0x000fe2000001086c */
        /* <DEDUP_REMOVED lines=73> */
[----:B------:R-:W-:Y:S01]  /*9140*/  FFMA.FTZ R129, R129, c[0x0][0x23c], -R123 ;  /* 0x00008f0081817a23 */ /* 0x000fe2000001087b */
[----:B------:R-:W-:Y:S01]  /*9150*/  HMMA.16816.F32 R136, R4, R18, R136 ;  /* 0x000000120488723c */ /* 0x000fe20000001888 */
[----:B------:R-:W-:Y:S01]  /*9160*/  FADD.FTZ R91, R50, R91 ;  /* 0x0000005b325b7221 */ /* 0x000fe20000010000 */
[----:B------:R-:W1:Y:S01]  /*9170*/  MUFU.EX2 R169, R169 ;  /* 0x000000a900a97308 */ /* 0x000e620000000800 */
[----:B----4-:R-:W-:-:S02]  /*9180*/  FADD.FTZ R93, R131, R93 ;  /* 0x0000005d835d7221 */ /* 0x010fc40000010000 */
[--C-:B------:R-:W-:Y:S02]  /*9190*/  FFMA.FTZ R126, R126, c[0x0][0x23c], -R123.reuse ;  /* 0x00008f007e7e7a23 */ /* 0x100fe4000001087b */
[----:B------:R-:W-:Y:S01]  /*91a0*/  F2FP.PACK_AB R4, R64, R67 ;  /* 0x000000434004723e */ /* 0x000fe200000000ff */
[----:B------:R-:W-:Y:S01]  /*91b0*/  FFMA.FTZ R125, R125, c[0x0][0x23c], -R123 ;  /* 0x00008f007d7d7a23 */ /* 0x000fe2000001087b */
[----:B------:R-:W-:Y:S01]  /*91c0*/  F2FP.PACK_AB R5, R37, R65 ;  /* 0x000000412505723e */ /* 0x000fe200000000ff */
[----:B------:R-:W4:Y:S01]  /*91d0*/  MUFU.EX2 R170, R170 ;  /* 0x000000aa00aa7308 */ /* 0x000f220000000800 */
[----:B------:R-:W-:Y:S01]  /*91e0*/  F2FP.PACK_AB R6, R62, R63 ;  /* 0x0000003f3e06723e */ /* 0x000fe200000000ff */
[----:B--2---:R-:W-:Y:S01]  /*91f0*/  FADD.FTZ R93, R165, R93 ;  /* 0x0000005da55d7221 */ /* 0x004fe20000010000 */
[----:B------:R-:W-:Y:S01]  /*9200*/  F2FP.PACK_AB R7, R34, R35 ;  /* 0x000000232207723e */ /* 0x000fe200000000ff */
[----:B------:R-:W-:Y:S02]  /*9210*/  FFMA.FTZ R240, R122, c[0x0][0x23c], -R123 ;  /* 0x00008f007af07a23 */ /* 0x000fe4000001087b */
[----:B------:R-:W-:-:S02]  /*9220*/  FFMA.FTZ R120, R120, c[0x0][0x23c], -R115 ;  /* 0x00008f0078787a23 */ /* 0x000fc40000010873 */
[----:B------:R-:W2:Y:S01]  /*9230*/  MUFU.EX2 R172, R172 ;  /* 0x000000ac00ac7308 */ /* 0x000ea20000000800 */
[----:B-1----:R-:W-:Y:S01]  /*9240*/  FADD.FTZ R87, R169, R87 ;  /* 0x00000057a9577221 */ /* 0x002fe20000010000 */
[----:B------:R-:W-:Y:S01]  /*9250*/  HMMA.16816.F32 R160, R4, R20, R160 ;  /* 0x0000001404a0723c */ /* 0x000fe200000018a0 */
[--C-:B------:R-:W-:Y:S02]  /*9260*/  FFMA.FTZ R117, R117, c[0x0][0x23c], -R115.reuse ;  /* 0x00008f0075757a23 */ /* 0x100fe40000010873 */
[----:B------:R-:W-:-:S03]  /*9270*/  FFMA.FTZ R233, R113, c[0x0][0x23c], -R115 ;  /* 0x00008f0071e97a23 */ /* 0x000fc60000010873 */
[----:B------:R-:W1:Y:S01]  /*9280*/  MUFU.EX2 R174, R174 ;  /* 0x000000ae00ae7308 */ /* 0x000e620000000800 */
[----:B----4-:R-:W-:Y:S01]  /*9290*/  FADD.FTZ R87, R170, R87 ;  /* 0x00000057aa577221 */ /* 0x010fe20000010000 */
[C---:B------:R-:W-:Y:S01]  /*92a0*/  HMMA.16816.F32 R148, R4.reuse, R22, R148 ;  /* 0x000000160494723c */ /* 0x040fe20000001894 */
[----:B------:R-:W4:Y:S05]  /*92b0*/  LDSM.16.MT88.4 R20, [R212+0x5000] ;  /* 0x00500000d414783b */ /* 0x000f2a0000004200 */
[----:B------:R-:W3:Y:S01]  /*92c0*/  MUFU.EX2 R178, R178 ;  /* 0x000000b200b27308 */ /* 0x000ee20000000800 */
[----:B--2---:R-:W-:Y:S01]  /*92d0*/  FADD.FTZ R87, R172, R87 ;  /* 0x00000057ac577221 */ /* 0x004fe20000010000 */
[C---:B------:R-:W-:Y:S06]  /*92e0*/  HMMA.16816.F32 R144, R4.reuse, R16, R144 ;  /* 0x000000100490723c */ /* 0x040fec0000001890 */
        /* <DEDUP_REMOVED lines=115> */
[C---:B------:R-:W-:Y:S01]  /*9a20*/  HMMA.16816.F32 R148, R4.reuse, R14, R148 ;  /* 0x0000000e0494723c */ /* 0x040fe20000001894 */
[----:B------:R-:W4:Y:S05]  /*9a30*/  LDSM.16.MT88.4 R12, [R212+0x5c00] ;  /* 0x005c0000d40c783b */ /* 0x000f2a0000004200 */
[----:B------:R-:W5:Y:S01]  /*9a40*/  MUFU.EX2 R43, R43 ;  /* 0x0000002b002b7308 */ /* 0x000f620000000800 */
[----:B--2---:R-:W-:Y:S01]  /*9a50*/  FADD.FTZ R91, R45, R91 ;  /* 0x0000005b2d5b7221 */ /* 0x004fe20000010000 */
[C---:B------:R-:W-:Y:S06]  /*9a60*/  HMMA.16816.F32 R144, R4.reuse, R8, R144 ;  /* 0x000000080490723c */ /* 0x040fec0000001890 */
[----:B------:R-:W2:Y:S01]  /*9a70*/  MUFU.EX2 R42, R42 ;  /* 0x0000002a002a7308 */ /* 0x000ea20000000800 */
[----:B-1----:R-:W-:Y:S01]  /*9a80*/  FADD.FTZ R91, R44, R91 ;  /* 0x0000005b2c5b7221 */ /* 0x002fe20000010000 */
[----:B------:R-:W-:Y:S01]  /*9a90*/  HMMA.16816.F32 R132, R4, R10, R132 ;  /* 0x0000000a0484723c */ /* 0x000fe20000001884 */
[----:B------:R-:W1:Y:S05]  /*9aa0*/  LDSM.16.MT88.4 R8, [R211+0x5c00] ;  /* 0x005c0000d308783b */ /* 0x000e6a0000004200 */
[----:B------:R-:W3:Y:S01]  /*9ab0*/  MUFU.EX2 R167, R167 ;  /* 0x000000a700a77308 */ /* 0x000ee20000000800 */
[----:B------:R-:W-:Y:S01]  /*9ac0*/  F2FP.PACK_AB R4, R176, R179 ;  /* 0x000000b3b004723e */ /* 0x000fe200000000ff */
[----:B-----5:R-:W-:Y:S01]  /*9ad0*/  FADD.FTZ R91, R43, R91 ;  /* 0x0000005b2b5b7221 */ /* 0x020fe20000010000 */
[----:B------:R-:W-:-:S02]  /*9ae0*/  F2FP.PACK_AB R5, R168, R171 ;  /* 0x000000aba805723e */ /* 0x000fc400000000ff */
[----:B------:R-:W-:Y:S02]  /*9af0*/  F2FP.PACK_AB R6, R173, R175 ;  /* 0x000000afad06723e */ /* 0x000fe400000000ff */
[----:B------:R-:W-:Y:S01]  /*9b00*/  F2FP.PACK_AB R7, R164, R166 ;  /* 0x000000a6a407723e */ /* 0x000fe200000000ff */
[----:B------:R-:W5:Y:S01]  /*9b10*/  MUFU.EX2 R185, R185 ;  /* 0x000000b900b97308 */ /* 0x000f620000000800 */
[----:B--2---:R-:W-:-:S05]  /*9b20*/  FADD.FTZ R91, R42, R91 ;  /* 0x0000005b2a5b7221 */ /* 0x004fca0000010000 */
[----:B------:R-:W-:Y:S02]  /*9b30*/  HMMA.16816.F32 R156, R4, R20, R156 ;  /* 0x00000014049c723c */ /* 0x000fe4000000189c */
[----:B------:R-:W2:Y:S01]  /*9b40*/  MUFU.EX2 R180, R180 ;  /* 0x000000b400b47308 */ /* 0x000ea20000000800 */
[----:B---3--:R-:W-:-:S05]  /*9b50*/  FADD.FTZ R89, R167, R89 ;  /* 0x00000059a7597221 */ /* 0x008fca0000010000 */
[----:B------:R-:W-:Y:S02]  /*9b60*/  HMMA.16816.F32 R152, R4, R22, R152 ;  /* 0x000000160498723c */ /* 0x000fe40000001898 */
[----:B------:R-:W3:Y:S01]  /*9b70*/  MUFU.EX2 R130, R130 ;  /* 0x0000008200827308 */ /* 0x000ee20000000800 */
[----:B-----5:R-:W-:-:S05]  /*9b80*/  FADD.FTZ R89, R185, R89 ;  /* 0x00000059b9597221 */ /* 0x020fca0000010000 */
[----:B------:R-:W-:Y:S02]  /*9b90*/  HMMA.16816.F32 R140, R4, R16, R140 ;  /* 0x00000010048c723c */ /* 0x000fe4000000188c */
[----:B------:R-:W5:Y:S01]  /*9ba0*/  MUFU.EX2 R129, R129 ;  /* 0x0000008100817308 */ /* 0x000f620000000800 */
[----:B--2---:R-:W-:-:S05]  /*9bb0*/  FADD.FTZ R89, R180, R89 ;  /* 0x00000059b4597221 */ /* 0x004fca0000010000 */
[----:B------:R-:W-:Y:S02]  /*9bc0*/  HMMA.16816.F32 R136, R4, R18, R136 ;  /* 0x000000120488723c */ /* 0x000fe40000001888 */
[----:B------:R-:W2:Y:S01]  /*9bd0*/  MUFU.EX2 R126, R126 ;  /* 0x0000007e007e7308 */ /* 0x000ea20000000800 */
[----:B---3--:R-:W-:-:S04]  /*9be0*/  FADD.FTZ R89, R130, R89 ;  /* 0x0000005982597221 */ /* 0x008fc80000010000 */
[----:B------:R-:W-:Y:S02]  /*9bf0*/  F2FP.PACK_AB R4, R44, R45 ;  /* 0x0000002d2c04723e */ /* 0x000fe400000000ff */
[----:B------:R-:W-:Y:S01]  /*9c00*/  F2FP.PACK_AB R5, R185, R167 ;  /* 0x000000a7b905723e */ /* 0x000fe200000000ff */
[----:B------:R-:W3:Y:S01]  /*9c10*/  MUFU.EX2 R125, R125 ;  /* 0x0000007d007d7308 */ /* 0x000ee20000000800 */
[----:B------:R-:W-:Y:S01]  /*9c20*/  F2FP.PACK_AB R6, R42, R43 ;  /* 0x0000002b2a06723e */ /* 0x000fe200000000ff */
[----:B-----5:R-:W-:Y:S01]  /*9c30*/  FADD.FTZ R87, R129, R87 ;  /* 0x0000005781577221 */ /* 0x020fe20000010000 */
[----:B------:R-:W-:-:S05]  /*9c40*/  F2FP.PACK_AB R7, R130, R180 ;  /* 0x000000b48207723e */ /* 0x000fca00000000ff */
[----:B------:R-:W-:Y:S01]  /*9c50*/  MUFU.EX2 R240, R240 ;  /* 0x000000f000f07308 */ /* 0x000fe20000000800 */
[----:B--2---:R-:W-:Y:S01]  /*9c60*/  FADD.FTZ R87, R126, R87 ;  /* 0x000000577e577221 */ /* 0x004fe20000010000 */
[C---:B------:R-:W-:Y:S06]  /*9c70*/  HMMA.16816.F32 R160, R4.reuse, R20, R160 ;  /* 0x0000001404a0723c */ /* 0x040fec00000018a0 */
[----:B------:R-:W2:Y:S01]  /*9c80*/  MUFU.EX2 R120, R120 ;  /* 0x0000007800787308 */ /* 0x000ea20000000800 */
[----:B------:R-:W-:Y:S01]  /*9c90*/  FFMA.FTZ R20, R114, c[0x0][0x23c], -R115 ;  /* 0x00008f0072147a23 */ /* 0x000fe20000010873 */
[----:B------:R-:W-:Y:S01]  /*9ca0*/  HMMA.16816.F32 R144, R4, R16, R144 ;  /* 0x000000100490723c */ /* 0x000fe20000001890 */
[----:B---3--:R-:W-:-:S05]  /*9cb0*/  FADD.FTZ R87, R125, R87 ;  /* 0x000000577d577221 */ /* 0x008fca0000010000 */
[----:B------:R-:W3:Y:S01]  /*9cc0*/  MUFU.EX2 R117, R117 ;  /* 0x0000007500757308 */ /* 0x000ee20000000800 */
[----:B------:R-:W-:Y:S01]  /*9cd0*/  FFMA.FTZ R17, R102, c[0x0][0x23c], -R108 ;  /* 0x00008f0066117a23 */ /* 0x000fe2000001086c */
[C---:B------:R-:W-:Y:S06]  /*9ce0*/  HMMA.16816.F32 R148, R4.reuse, R22, R148 ;  /* 0x000000160494723c */ /* 0x040fec0000001894 */
[----:B------:R-:W5:Y:S01]  /*9cf0*/  MUFU.EX2 R20, R20 ;  /* 0x0000001400147308 */ /* 0x000f620000000800 */
[----:B--2---:R-:W-:Y:S01]  /*9d00*/  FADD.FTZ R93, R120, R93 ;  /* 0x0000005d785d7221 */ /* 0x004fe20000010000 */
[----:B------:R-:W-:Y:S06]  /*9d10*/  HMMA.16816.F32 R132, R4, R18, R132 ;  /* 0x000000120484723c */ /* 0x000fec0000001884 */
[----:B------:R-:W2:Y:S01]  /*9d20*/  MUFU.EX2 R233, R233 ;  /* 0x000000e900e97308 */ /* 0x000ea20000000800 */
[----:B------:R-:W-:Y:S01]  /*9d30*/  F2FP.PACK_AB R4, R126, R129 ;  /* 0x000000817e04723e */ /* 0x000fe200000000ff */
[C---:B---3--:R-:W-:Y:S01]  /*9d40*/  FADD.FTZ R93, R117.reuse, R93 ;  /* 0x0000005d755d7221 */ /* 0x048fe20000010000 */
[----:B------:R-:W-:-:S02]  /*9d50*/  F2FP.PACK_AB R5, R117, R120 ;  /* 0x000000787505723e */ /* 0x000fc400000000ff */
[C---:B------:R-:W-:Y:S01]  /*9d60*/  F2FP.PACK_AB R6, R240.reuse, R125 ;  /* 0x0000007df006723e */ /* 0x040fe200000000ff */
[----:B------:R-:W-:Y:S02]  /*9d70*/  FADD.FTZ R240, R240, R87 ;  /* 0x00000057f0f07221 */ /* 0x000fe40000010000 */
[----:B------:R-:W3:Y:S01]  /*9d80*/  MUFU.EX2 R41, R41 ;  /* 0x0000002900297308 */ /* 0x000ee20000000800 */
[----:B-----5:R-:W-:-:S07]  /*9d90*/  FADD.FTZ R93, R20, R93 ;  /* 0x0000005d145d7221 */ /* 0x020fce0000010000 */
[----:B------:R-:W5:Y:S01]  /*9da0*/  MUFU.EX2 R16, R111 ;  /* 0x0000006f00107308 */ /* 0x000f620000000800 */
[C---:B--2---:R-:W-:Y:S01]  /*9db0*/  F2FP.PACK_AB R7, R233.reuse, R20 ;  /* 0x00000014e907723e */ /* 0x044fe200000000ff */
[----:B------:R-:W-:-:S06]  /*9dc0*/  FADD.FTZ R233, R233, R93 ;  /* 0x0000005de9e97221 */ /* 0x000fcc0000010000 */
[----:B------:R-:W2:Y:S01]  /*9dd0*/  MUFU.EX2 R40, R40 ;  /* 0x0000002800287308 */ /* 0x000ea20000000800 */
[----:B---3--:R-:W-:Y:S01]  /*9de0*/  FADD.FTZ R91, R41, R91 ;  /* 0x0000005b295b7221 */ /* 0x008fe20000010000 */
[C---:B----4-:R-:W-:Y:S06]  /*9df0*/  HMMA.16816.F32 R156, R4.reuse, R12, R156 ;  /* 0x0000000c049c723c */ /* 0x050fec000000189c */
[----:B------:R-:W3:Y:S01]  /*9e00*/  MUFU.EX2 R39, R39 ;  /* 0x0000002700277308 */ /* 0x000ee20000000800 */
[----:B-----5:R-:W-:Y:S01]  /*9e10*/  FADD.FTZ R89, R16, R89 ;  /* 0x0000005910597221 */ /* 0x020fe20000010000 */
[C---:B------:R-:W-:Y:S06]  /*9e20*/  HMMA.16816.F32 R152, R4.reuse, R14, R152 ;  /* 0x0000000e0498723c */ /* 0x040fec0000001898 */
[----:B------:R-:W4:Y:S01]  /*9e30*/  MUFU.EX2 R38, R38 ;  /* 0x0000002600267308 */ /* 0x000f220000000800 */
[C---:B--2---:R-:W-:Y:S01]  /*9e40*/  FADD.FTZ R91, R40.reuse, R91 ;  /* 0x0000005b285b7221 */ /* 0x044fe20000010000 */
[C---:B-1----:R-:W-:Y:S06]  /*9e50*/  HMMA.16816.F32 R140, R4.reuse, R8, R140 ;  /* 0x00000008048c723c */ /* 0x042fec000000188c */
[----:B------:R-:W1:Y:S01]  /*9e60*/  MUFU.EX2 R17, R17 ;  /* 0x0000001100117308 */ /* 0x000e620000000800 */
[----:B---3--:R-:W-:Y:S01]  /*9e70*/  FADD.FTZ R91, R39, R91 ;  /* 0x0000005b275b7221 */ /* 0x008fe20000010000 */
[----:B------:R-:W-:Y:S06]  /*9e80*/  HMMA.16816.F32 R136, R4, R10, R136 ;  /* 0x0000000a0488723c */ /* 0x000fec0000001888 */
[----:B------:R-:W2:Y:S01]  /*9e90*/  MUFU.EX2 R18, R101 ;  /* 0x0000006500127308 */ /* 0x000ea20000000800 */
[----:B------:R-:W-:Y:S01]  /*9ea0*/  F2FP.PACK_AB R4, R40, R41 ;  /* 0x000000292804723e */ /* 0x000fe200000000ff */
[C---:B----4-:R-:W-:Y:S01]  /*9eb0*/  FADD.FTZ R242, R38.reuse, R91 ;  /* 0x0000005b26f27221 */ /* 0x050fe20000010000 */
[----:B------:R-:W-:-:S05]  /*9ec0*/  F2FP.PACK_AB R6, R38, R39 ;  /* 0x000000272606723e */ /* 0x000fca00000000ff */
[----:B------:R-:W3:Y:S01]  /*9ed0*/  MUFU.EX2 R241, R241 ;  /* 0x000000f100f17308 */ /* 0x000ee20000000800 */
[C---:B-1----:R-:W-:Y:S01]  /*9ee0*/  F2FP.PACK_AB R5, R17.reuse, R16 ;  /* 0x000000101105723e */ /* 0x042fe200000000ff */
[----:B------:R-:W-:-:S04]  /*9ef0*/  FADD.FTZ R89, R17, R89 ;  /* 0x0000005911597221 */ /* 0x000fc80000010000 */
[----:B--2---:R-:W-:Y:S01]  /*9f00*/  FADD.FTZ R89, R18, R89 ;  /* 0x0000005912597221 */ /* 0x004fe20000010000 */
[----:B---3--:R-:W-:-:S03]  /*9f10*/  F2FP.PACK_AB R7, R241, R18 ;  /* 0x00000012f107723e */ /* 0x008fc600000000ff */
[----:B------:R-:W-:-:S04]  /*9f20*/  FADD.FTZ R241, R241, R89 ;  /* 0x00000059f1f17221 */ /* 0x000fc80000010000 */
        /* <DEDUP_REMOVED lines=36> */
[----:B------:R-:W-:Y:S01]  /*a170*/  @!P1 LEA.HI.X R15, R7, c[0x0][0x174], R6, 0x1, P2 ;  /* 0x00005d00070f9a11 */ /* 0x000fe200010f0c06 */
[--C-:B------:R-:W-:Y:S01]  /*a180*/  IMAD.IADD R37, R232, 0x1, -R72.reuse ;  /* 0x00000001e8257824 */ /* 0x100fe200078e0a48 */
[----:B------:R-:W-:Y:S01]  /*a190*/  @!P1 LEA R4, P0, R10, c[0x0][0x170], 0x1 ;  /* 0x00005c000a049a11 */ /* 0x000fe200078008ff */
[----:B------:R-:W-:Y:S01]  /*a1a0*/  @P1 STS.64 [R218+0x4008], RZ ;  /* 0x004008ffda001388 */ /* 0x000fe20000000a00 */
[--C-:B------:R-:W-:Y:S01]  /*a1b0*/  IMAD.IADD R38, R223, 0x1, -R72.reuse ;  /* 0x00000001df267824 */ /* 0x100fe200078e0a48 */
[----:B------:R-:W-:Y:S01]  /*a1c0*/  ISETP.GE.AND P2, PT, R72, R230, PT ;  /* 0x000000e64800720c */ /* 0x000fe20003f46270 */
[----:B------:R-:W-:Y:S01]  /*a1d0*/  IMAD.IADD R125, R226, 0x1, -R72 ;  /* 0x00000001e27d7824 */ /* 0x000fe200078e0a48 */
[----:B------:R-:W-:Y:S01]  /*a1e0*/  @!PT LDS RZ, [RZ] ;  /* 0x00000000fffff984 */ /* 0x000fe20000000800 */
[----:B------:R-:W-:Y:S01]  /*a1f0*/  @!PT LDS RZ, [RZ] ;  /* 0x00000000fffff984 */ /* 0x000fe20000000800 */
[----:B------:R-:W-:Y:S01]  /*a200*/  @!PT LDS RZ, [RZ] ;  /* 0x00000000fffff984 */ /* 0x000fe20000000800 */
[----:B------:R1:W-:Y:S01]  /*a210*/  @!P1 LDGSTS.E.BYPASS.LTC128B.128 [R218+0x4000], [R16.64] ;  /* 0x0400000010da9fae */ /* 0x0003e2000b901d52 */
[----:B------:R-:W-:-:S02]  /*a220*/  @!P1 LEA.HI.X R5, R10, c[0x0][0x174], R5, 0x1, P0 ;  /* 0x00005d000a059a11 */ /* 0x000fc400000f0c05 */
[----:B------:R-:W-:Y:S01]  /*a230*/  IABS R37, R37 ;  /* 0x0000002500257213 */ /* 0x000fe20000000000 */
[----:B------:R-:W-:Y:S01]  /*a240*/  @P1 STS.128 [R218+0x4800], RZ ;  /* 0x004800ffda001388 */ /* 0x000fe20000000c00 */
[----:B------:R-:W-:Y:S02]  /*a250*/  IABS R38, R38 ;  /* 0x0000002600267213 */ /* 0x000fe40000000000 */
[C---:B------:R-:W-:Y:S01]  /*a260*/  ISETP.LT.OR P2, PT, R72.reuse, R231, P2 ;  /* 0x000000e74800720c */ /* 0x040fe20001741670 */
[----:B------:R-:W-:Y:S01]  /*a270*/  @!PT LDS RZ, [RZ] ;  /* 0x00000000fffff984 */ /* 0x000fe20000000800 */
[----:B------:R-:W-:Y:S01]  /*a280*/  @!PT LDS RZ, [RZ] ;  /* 0x00000000fffff984 */ /* 0x000fe20000000800 */
[----:B------:R-:W-:Y:S01]  /*a290*/  @!PT LDS RZ, [RZ] ;  /* 0x00000000fffff984 */ /* 0x000fe20000000800 */
[----:B------:R2:W-:Y:S01]  /*a2a0*/  @!P1 LDGSTS.E.BYPASS.LTC128B.128 [R218+0x4800], [R14.64] ;  /* 0x048000000eda9fae */ /* 0x0005e2000b901d52 */
[----:B------:R-:W3:Y:S01]  /*a2b0*/  I2F R37, R37 ;  /* 0x0000002500257306 */ /* 0x000ee20000201400 */
[----:B------:R-:W-:Y:S02]  /*a2c0*/  IABS R125, R125 ;  /* 0x0000007d007d7213 */ /* 0x000fe40000000000 */
[----:B------:R-:W-:Y:S01]  /*a2d0*/  @P1 STS.128 [R218+0x5000], RZ ;  /* 0x005000ffda001388 */ /* 0x000fe20000000c00 */
[----:B------:R-:W-:-:S02]  /*a2e0*/  ISETP.GE.AND P3, PT, R72, R227, PT ;  /* 0x000000e34800720c */ /* 0x000fc40003f66270 */
[C---:B------:R-:W-:Y:S01]  /*a2f0*/  ISETP.GE.AND P0, PT, R72.reuse, R224, PT ;  /* 0x000000e04800720c */ /* 0x040fe20003f06270 */
[----:B------:R-:W-:Y:S01]  /*a300*/  @!PT LDS RZ, [RZ] ;  /* 0x00000000fffff984 */ /* 0x000fe20000000800 */
[----:B------:R-:W-:Y:S01]  /*a310*/  @!PT LDS RZ, [RZ] ;  /* 0x00000000fffff984 */ /* 0x000fe20000000800 */
[----:B------:R-:W-:Y:S01]  /*a320*/  @!PT LDS RZ, [RZ] ;  /* 0x00000000fffff984 */ /* 0x000fe20000000800 */
[----:B------:R2:W-:Y:S01]  /*a330*/  @!P1 LDGSTS.E.BYPASS.LTC128B.128 [R218+0x5000], [R12.64] ;  /* 0x050000000cda9fae */ /* 0x0005e2000b901d52 */
[----:B------:R-:W-:Y:S01]  /*a340*/  I2F R38, R38 ;  /* 0x0000002600267306 */ /* 0x000fe20000201400 */
[C---:B------:R-:W-:Y:S02]  /*a350*/  ISETP.LT.OR P3, PT, R72.reuse, R228, P3 ;  /* 0x000000e44800720c */ /* 0x040fe40001f61670 */
[----:B------:R-:W-:Y:S01]  /*a360*/  @P1 STS.128 [R218+0x5800], RZ ;  /* 0x005800ffda001388 */ /* 0x000fe20000000c00 */
[C---:B------:R-:W-:Y:S02]  /*a370*/  ISETP.LT.OR P0, PT, R72.reuse, R225, P0 ;  /* 0x000000e14800720c */ /* 0x040fe40000701670 */
[C---:B------:R-:W-:Y:S01]  /*a380*/  IADD3 R45, R72.reuse, 0x20, RZ ;  /* 0x00000020482d7810 */ /* 0x040fe20007ffe0ff */
[----:B------:R-:W-:Y:S01]  /*a390*/  @!PT LDS RZ, [RZ] ;  /* 0x00000000fffff984 */ /* 0x000fe20000000800 */
[----:B------:R-:W-:Y:S01]  /*a3a0*/  @!PT LDS RZ, [RZ] ;  /* 0x00000000fffff984 */ /* 0x000fe20000000800 */
[----:B------:R-:W-:Y:S01]  /*a3b0*/  @!PT LDS RZ, [RZ] ;  /* 0x00000000fffff984 */ /* 0x000fe20000000800 */
[----:B------:R4:W-:Y:S01]  /*a3c0*/  @!P1 LDGSTS.E.BYPASS.LTC128B.128 [R218+0x5800], [R4.64] ;  /* 0x0580000004da9fae */ /* 0x0009e2000b901d52 */
[----:B------:R-:W-:Y:S01]  /*a3d0*/  I2F R125, R125 ;  /* 0x0000007d007d7306 */ /* 0x000fe20000201400 */
[----:B------:R-:W-:-:S02]  /*a3e0*/  IADD3 R94, R72, 0x58, RZ ;  /* 0x00000058485e7810 */ /* 0x000fc40007ffe0ff */
[----:B-1----:R-:W-:Y:S01]  /*a3f0*/  LDSM.16.M88.4 R16, [R215+0x2000] ;  /* 0x00200000d710783b */ /* 0x002fe20000000200 */
[----:B------:R-:W-:Y:S01]  /*a400*/  IMAD.IADD R54, R226, 0x1, -R45 ;  /* 0x00000001e2367824 */ /* 0x000fe200078e0a2d */
[----:B------:R-:W-:Y:S02]  /*a410*/  IADD3 R91, R72, 0x59, RZ ;  /* 0x00000059485b7810 */ /* 0x000fe40007ffe0ff */
[----:B------:R-:W-:Y:S02]  /*a420*/  LDSM.16.M88.4 R20, [R214] ;  /* 0x00000000d614783b */ /* 0x000fe40000000200 */
[----:B------:R-:W-:Y:S01]  /*a430*/  IABS R54, R54 ;  /* 0x0000003600367213 */ /* 0x000fe20000000000 */
[--C-:B------:R-:W-:Y:S01]  /*a440*/  IMAD.IADD R95, R229, 0x1, -R91.reuse ;  /* 0x00000001e55f7824 */ /* 0x100fe200078e0a5b */
[----:B------:R-:W-:Y:S01]  /*a450*/  LDSM.16.M88.4 R32, [R213] ;  /* 0x00000000d520783b */ /* 0x000fe20000000200 */
[----:B------:R-:W-:-:S03]  /*a460*/  IMAD.IADD R96, R232, 0x1, -R91 ;  /* 0x00000001e8607824 */ /* 0x000fc600078e0a5b */
[----:B------:R-:W-:Y:S01]  /*a470*/  LDSM.16.M88.4 R8, [R214+0x1000] ;  /* 0x00100000d608783b */ /* 0x000fe20000000200 */
[----:B------:R-:W-:Y:S01]  /*a480*/  I2F R54, R54 ;  /* 0x0000003600367306 */ /* 0x000fe20000201400 */
[----:B------:R-:W-:Y:S02]  /*a490*/  IABS R96, R96 ;  /* 0x0000006000607213 */ /* 0x000fe40000000000 */
[----:B--2---:R-:W1:Y:S04]  /*a4a0*/  LDSM.16.M88.4 R12, [R216] ;  /* 0x00000000d80c783b */ /* 0x004e680000000200 */
[----:B------:R-:W-:Y:S04]  /*a4b0*/  LDSM.16.M88.4 R40, [R215+0x2400] ;  /* 0x00240000d728783b */ /* 0x000fe80000000200 */
[----:B----4-:R-:W2:Y:S04]  /*a4c0*/  LDSM.16.M88.4 R4, [R216+0x1000] ;  /* 0x00100000d804783b */ /* 0x010ea80000000200 */
[----:B------:R-:W0:Y:S01]  /*a4d0*/  LDGDEPBAR ;  /* 0x00000000000079af */ /* 0x000e220000000000 */
[-C--:B-1----:R-:W-:Y:S08]  /*a4e0*/  HMMA.16816.F32 R24, R12, R16.reuse, RZ ;  /* 0x000000100c18723c */ /* 0x082ff000000018ff */
[----:B--2---:R-:W-:Y:S07]  /*a4f0*/  HMMA.16816.F32 R28, R4, R16, RZ ;  /* 0x00000010041c723c */ /* 0x004fee00000018ff */
[----:B------:R-:W-:Y:S01]  /*a500*/  IADD3 R16, R72, 0x1, RZ ;  /* 0x0000000148107810 */ /* 0x000fe20007ffe0ff */
[----:B------:R-:W-:-:S03]  /*a510*/  IMAD.IADD R17, R229, 0x1, -R72 ;  /* 0x00000001e5117824 */ /* 0x000fc600078e0a48 */
[----:B------:R-:W-:Y:S01]  /*a520*/  ISETP.GE.AND P6, PT, R16, R230, PT ;  /* 0x000000e61000720c */ /* 0x000fe20003fc6270 */
[----:B------:R-:W-:Y:S01]  /*a530*/  IMAD.IADD R39, R232, 0x1, -R16 ;  /* 0x00000001e8277824 */ /* 0x000fe200078e0a10 */
[----:B------:R-:W-:Y:S02]  /*a540*/  IABS R17, R17 ;  /* 0x0000001100117213 */ /* 0x000fe40000000000 */
[C---:B------:R-:W-:Y:S01]  /*a550*/  ISETP.GE.AND P5, PT, R16.reuse, R227, PT ;  /* 0x000000e31000720c */ /* 0x040fe20003fa6270 */
[----:B------:R-:W-:Y:S01]  /*a560*/  HMMA.16816.F32 R24, R20, R32, R24 ;  /* 0x000000201418723c */ /* 0x000fe20000001818 */
[----:B------:R-:W-:Y:S02]  /*a570*/  IABS R39, R39 ;  /* 0x0000002700277213 */ /* 0x000fe40000000000 */
[----:B------:R-:W1:Y:S01]  /*a580*/  I2F R17, R17 ;  /* 0x0000001100117306 */ /* 0x000e620000201400 */
[C---:B------:R-:W-:Y:S02]  /*a590*/  ISETP.GE.AND P4, PT, R16.reuse, R224, PT ;  /* 0x000000e01000720c */ /* 0x040fe40003f86270 */
[----:B------:R-:W-:-:S02]  /*a5a0*/  ISETP.LT.OR P6, PT, R16, R231, P6 ;  /* 0x000000e71000720c */ /* 0x000fc400037c1670 */
[----:B------:R-:W-:Y:S01]  /*a5b0*/  HMMA.16816.F32 R28, R8, R32, R28 ;  /* 0x00000020081c723c */ /* 0x000fe2000000181c */
[C---:B------:R-:W-:Y:S02]  /*a5c0*/  ISETP.LT.OR P5, PT, R16.reuse, R228, P5 ;  /* 0x000000e41000720c */ /* 0x040fe40002fa1670 */
[----:B------:R-:W2:Y:S01]  /*a5d0*/  I2F R66, R39 ;  /* 0x0000002700427306 */ /* 0x000ea20000201400 */
[----:B------:R-:W-:-:S03]  /*a5e0*/  ISETP.LT.OR P4, PT, R16, R225, P4 ;  /* 0x000000e11000720c */ /* 0x000fc60002781670 */
[----:B------:R-:W-:-:S05]  /*a5f0*/  IMAD.IADD R32, R229, 0x1, -R16 ;  /* 0x00000001e5207824 */ /* 0x000fca00078e0a10 */
[----:B------:R-:W-:-:S04]  /*a600*/  IABS R32, R32 ;  /* 0x0000002000207213 */ /* 0x000fc80000000000 */
[----:B------:R-:W4:Y:S01]  /*a610*/  I2F R61, R32 ;  /* 0x00000020003d7306 */ /* 0x000f220000201400 */
[----:B---3--:R-:W-:Y:S01]  /*a620*/  FFMA.FTZ R24, R37, -UR17, R24 ;  /* 0x8000001125187c23 */ /* 0x008fe20008010018 */
[----:B------:R-:W-:Y:S01]  /*a630*/  IADD3 R37, R72, 0x9, RZ ;  /* 0x0000000948257810 */ /* 0x000fe20007ffe0ff */
[----:B-1----:R-:W-:Y:S02]  /*a640*/  FFMA.FTZ R17, R17, -UR17, R26 ;  /* 0x8000001111117c23 */ /* 0x002fe4000801001a */
[----:B--2---:R-:W-:Y:S01]  /*a650*/  FFMA.FTZ R66, R66, -UR17, R25 ;  /* 0x8000001142427c23 */ /* 0x004fe20008010019 */
[----:B------:R-:W-:Y:S01]  /*a660*/  FSEL R68, R24, -INF , !P2 ;  /* 0xff80000018447808 */ /* 0x000fe20005000000 */
[----:B------:R-:W-:Y:S01]  /*a670*/  IMAD.IADD R70, R232, 0x1, -R37 ;  /* 0x00000001e8467824 */ /* 0x000fe200078e0a25 */
[----:B------:R-:W-:Y:S01]  /*a680*/  ISETP.GE.AND P2, PT, R16, R219, PT ;  /* 0x000000db1000720c */ /* 0x000fe20003f46270 */
[----:B------:R-:W-:Y:S01]  /*a690*/  FFMA.FTZ R124, R38, -UR17, R30 ;  /* 0x80000011267c7c23 */ /* 0x000fe2000801001e */
[----:B------:R-:W-:Y:S01]  /*a6a0*/  IADD3 R38, R72, 0x8, RZ ;  /* 0x0000000848267810 */ /* 0x000fe20007ffe0ff */
[--C-:B------:R-:W-:Y:S01]  /*a6b0*/  IMAD.IADD R30, R226, 0x1, -R16.reuse ;  /* 0x00000001e21e7824 */ /* 0x100fe200078e0a10 */
[----:B------:R-:W-:Y:S01]  /*a6c0*/  ISETP.LT.OR P2, PT, R16, R222, P2 ;  /* 0x000000de1000720c */ /* 0x000fe20001741670 */
[----:B------:R-:W-:Y:S01]  /*a6d0*/  IMAD.IADD R16, R223, 0x1, -R16 ;  /* 0x00000001df107824 */ /* 0x000fe200078e0a10 */
[----:B------:R-:W-:Y:S01]  /*a6e0*/  FSEL R62, R17, -INF , !P3 ;  /* 0xff800000113e7808 */ /* 0x000fe20005800000 */
[--C-:B------:R-:W-:Y:S01]  /*a6f0*/  IMAD.IADD R33, R229, 0x1, -R38.reuse ;  /* 0x00000001e5217824 */ /* 0x100fe200078e0a26 */
[----:B------:R-:W-:Y:S01]  /*a700*/  IABS R30, R30 ;  /* 0x0000001e001e7213 */ /* 0x000fe20000000000 */
[----:B----4-:R-:W-:Y:S01]  /*a710*/  FFMA.FTZ R61, R61, -UR17, R27 ;  /* 0x800000113d3d7c23 */ /* 0x010fe2000801001b */
[----:B------:R-:W-:Y:S01]  /*a720*/  IABS R16, R16 ;  /* 0x0000001000107213 */ /* 0x000fe20000000000 */
[----:B------:R-:W-:Y:S01]  /*a730*/  HMMA.16816.F32 R24, R12, R18, RZ ;  /* 0x000000120c18723c */ /* 0x000fe200000018ff */
[----:B------:R-:W-:Y:S01]  /*a740*/  IMAD.IADD R32, R232, 0x1, -R38 ;  /* 0x00000001e8207824 */ /* 0x000fe200078e0a26 */
[----:B------:R-:W-:Y:S01]  /*a750*/  IABS R33, R33 ;  /* 0x0000002100217213 */ /* 0x000fe20000000000 */
[----:B------:R-:W-:Y:S01]  /*a760*/  FFMA.FTZ R125, R125, -UR17, R28 ;  /* 0x800000117d7d7c23 */ /* 0x000fe2000801001c */
[----:B------:R-:W-:Y:S01]  /*a770*/  ISETP.GE.AND P3, PT, R72, R219, PT ;  /* 0x000000db4800720c */ /* 0x000fe20003f66270 */
[----:B------:R1:W2:Y:S01]  /*a780*/  I2F R28, R16 ;  /* 0x00000010001c7306 */ /* 0x0002a20000201400 */
[----:B------:R-:W-:Y:S01]  /*a790*/  IABS R32, R32 ;  /* 0x0000002000207213 */ /* 0x000fe20000000000 */
[----:B------:R-:W-:Y:S01]  /*a7a0*/  IMAD.IADD R118, R226, 0x1, -R38 ;  /* 0x00000001e2767824 */ /* 0x000fe200078e0a26 */
[----:B------:R-:W-:Y:S01]  /*a7b0*/  ISETP.LT.OR P3, PT, R72, R222, P3 ;  /* 0x000000de4800720c */ /* 0x000fe20001f61670 */
[--C-:B------:R-:W-:Y:S01]  /*a7c0*/  IMAD.IADD R63, R229, 0x1, -R37.reuse ;  /* 0x00000001e53f7824 */ /* 0x100fe200078e0a25 */
[----:B------:R-:W-:Y:S01]  /*a7d0*/  FSEL R125, R125, -INF , !P0 ;  /* 0xff8000007d7d7808 */ /* 0x000fe20004000000 */
[----:B------:R-:W-:Y:S01]  /*a7e0*/  IMAD.IADD R39, R226, 0x1, -R37 ;  /* 0x00000001e2277824 */ /* 0x000fe200078e0a25 */
[----:B------:R-:W-:Y:S01]  /*a7f0*/  FSEL R124, R124, -INF , !P3 ;  /* 0xff8000007c7c7808 */ /* 0x000fe20005800000 */
[----:B------:R-:W-:Y:S01]  /*a800*/  I2F R32, R32 ;  /* 0x0000002000207306 */ /* 0x000fe20000201400 */
[----:B------:R-:W-:-:S02]  /*a810*/  FSEL R66, R66, -INF , !P6 ;  /* 0xff80000042427808 */ /* 0x000fc40007000000 */
[----:B------:R-:W-:Y:S02]  /*a820*/  FSEL R61, R61, -INF , !P5 ;  /* 0xff8000003d3d7808 */ /* 0x000fe40006800000 */
[C---:B------:R-:W-:Y:S02]  /*a830*/  ISETP.GE.AND P0, PT, R38.reuse, R230, PT ;  /* 0x000000e62600720c */ /* 0x040fe40003f06270 */
[C---:B------:R-:W-:Y:S01]  /*a840*/  ISETP.GE.AND P3, PT, R38.reuse, R227, PT ;  /* 0x000000e32600720c */ /* 0x040fe20003f66270 */
[----:B-1----:R-:W-:Y:S01]  /*a850*/  HMMA.16816.F32 R16, R4, R18, RZ ;  /* 0x000000120410723c */ /* 0x002fe200000018ff */
[----:B------:R-:W-:Y:S01]  /*a860*/  I2F R33, R33 ;  /* 0x0000002100217306 */ /* 0x000fe20000201400 */
[----:B------:R-:W-:Y:S01]  /*a870*/  ISETP.GE.AND P6, PT, R38, R224, PT ;  /* 0x000000e02600720c */ /* 0x000fe20003fc6270 */
[----:B--2---:R-:W-:Y:S01]  /*a880*/  FFMA.FTZ R28, R28, -UR17, R31 ;  /* 0x800000111c1c7c23 */ /* 0x004fe2000801001f */
[C---:B------:R-:W-:Y:S02]  /*a890*/  ISETP.GE.AND P5, PT, R38.reuse, R219, PT ;  /* 0x000000db2600720c */ /* 0x040fe40003fa6270 */
[----:B------:R-:W-:-:S02]  /*a8a0*/  ISETP.LT.OR P0, PT, R38, R231, P0 ;  /* 0x000000e72600720c */ /* 0x000fc40000701670 */
[----:B------:R-:W-:Y:S01]  /*a8b0*/  HMMA.16816.F32 R24, R20, R34, R24 ;  /* 0x000000221418723c */ /* 0x000fe20000001818 */
[----:B------:R-:W1:Y:S01]  /*a8c0*/  I2F R30, R30 ;  /* 0x0000001e001e7306 */ /* 0x000e620000201400 */
[C---:B------:R-:W-:Y:S02]  /*a8d0*/  ISETP.LT.OR P3, PT, R38.reuse, R228, P3 ;  /* 0x000000e42600720c */ /* 0x040fe40001f61670 */
[C---:B------:R-:W-:Y:S02]  /*a8e0*/  ISETP.LT.OR P6, PT, R38.reuse, R225, P6 ;  /* 0x000000e12600720c */ /* 0x040fe400037c1670 */
[----:B------:R-:W-:Y:S01]  /*a8f0*/  ISETP.LT.OR P5, PT, R38, R222, P5 ;  /* 0x000000de2600720c */ /* 0x000fe20002fa1670 */
[----:B------:R-:W-:Y:S01]  /*a900*/  IMAD.IADD R38, R223, 0x1, -R38 ;  /* 0x00000001df267824 */ /* 0x000fe200078e0a26 */
[----:B------:R-:W-:Y:S02]  /*a910*/  IABS R118, R118 ;  /* 0x0000007600767213 */ /* 0x000fe40000000000 */
[----:B------:R-:W-:-:S02]  /*a920*/  IABS R70, R70 ;  /* 0x0000004600467213 */ /* 0x000fc40000000000 */
[----:B------:R-:W-:Y:S02]  /*a930*/  IABS R63, R63 ;  /* 0x0000003f003f7213 */ /* 0x000fe40000000000 */
[----:B------:R-:W-:Y:S01]  /*a940*/  IABS R38, R38 ;  /* 0x0000002600267213 */ /* 0x000fe20000000000 */
[----:B------:R-:W2:Y:S01]  /*a950*/  I2F R118, R118 ;  /* 0x0000007600767306 */ /* 0x000ea20000201400 */
[----:B------:R-:W-:Y:S01]  /*a960*/  HMMA.16816.F32 R16, R8, R34, R16 ;  /* 0x000000220810723c */ /* 0x000fe20000001810 */
[----:B-1----:R-:W-:Y:S01]  /*a970*/  FFMA.FTZ R29, R30, -UR17, R29 ;  /* 0x800000111e1d7c23 */ /* 0x002fe2000801001d */
[----:B------:R-:W-:Y:S02]  /*a980*/  FSEL R123, R28, -INF , !P2 ;  /* 0xff8000001c7b7808 */ /* 0x000fe40005000000 */
[----:B------:R-:W-:Y:S02]  /*a990*/  ISETP.GE.AND P2, PT, R37, R227, PT ;  /* 0x000000e32500720c */ /* 0x000fe40003f46270 */
[----:B------:R-:W-:Y:S01]  /*a9a0*/  FSEL R106, R29, -INF , !P4 ;  /* 0xff8000001d6a7808 */ /* 0x000fe20006000000 */
[----:B------:R-:W1:Y:S01]  /*a9b0*/  I2F R70, R70 ;  /* 0x0000004600467306 */ /* 0x000e620000201400 */
[----:B------:R-:W-:Y:S01]  /*a9c0*/  FFMA.FTZ R24, R32, -UR17, R24 ;  /* 0x8000001120187c23 */ /* 0x000fe20008010018 */
[----:B------:R-:W-:Y:S01]  /*a9d0*/  HMMA.16816.F32 R28, R12, R40, RZ ;  /* 0x000000280c1c723c */ /* 0x000fe200000018ff */
[----:B------:R-:W-:Y:S01]  /*a9e0*/  FFMA.FTZ R60, R33, -UR17, R26 ;  /* 0x80000011213c7c23 */ /* 0x000fe2000801001a */
[----:B------:R-:W-:Y:S01]  /*a9f0*/  ISETP.GE.AND P4, PT, R37, R230, PT ;  /* 0x000000e62500720c */ /* 0x000fe20003f86270 */
[----:B------:R-:W3:Y:S01]  /*aa00*/  LDSM.16.M88.4 R32, [R210] ;  /* 0x00000000d220783b */ /* 0x000ee20000000200 */
[----:B------:R-:W-:Y:S01]  /*aa10*/  FSEL R67, R24, -INF , !P0 ;  /* 0xff80000018437808 */ /* 0x000fe20004000000 */
[----:B------:R-:W-:Y:S01]  /*aa20*/  IMAD.IADD R24, R223, 0x1, -R37 ;  /* 0x00000001df187824 */ /* 0x000fe200078e0a25 */
[----:B------:R-:W4:Y:S01]  /*aa30*/  I2F R26, R38 ;  /* 0x00000026001a7306 */ /* 0x000f220000201400 */
[----:B------:R-:W-:-:S02]  /*aa40*/  FSEL R60, R60, -INF , !P3 ;  /* 0xff8000003c3c7808 */ /* 0x000fc40005800000 */
[C---:B------:R-:W-:Y:S02]  /*aa50*/  ISETP.GE.AND P0, PT, R37.reuse, R224, PT ;  /* 0x000000e02500720c */ /* 0x040fe40003f06270 */
[----:B------:R-:W-:Y:S02]  /*aa60*/  IABS R24, R24 ;  /* 0x0000001800187213 */ /* 0x000fe40000000000 */
[C---:B------:R-:W-:Y:S01]  /*aa70*/  ISETP.GE.AND P3, PT, R37.reuse, R219, PT ;  /* 0x000000db2500720c */ /* 0x040fe20003f66270 */
[----:B------:R-:W5:Y:S01]  /*aa80*/  I2F R63, R63 ;  /* 0x0000003f003f7306 */ /* 0x000f620000201400 */
[----:B--2---:R-:W-:Y:S01]  /*aa90*/  FFMA.FTZ R118, R118, -UR17, R16 ;  /* 0x8000001176767c23 */ /* 0x004fe20008010010 */
[----:B------:R-:W-:Y:S01]  /*aaa0*/  IABS R39, R39 ;  /* 0x0000002700277213 */ /* 0x000fe20000000000 */
[----:B------:R-:W-:Y:S01]  /*aab0*/  IMAD.MOV.U32 R16, RZ, RZ, R24 ;  /* 0x000000ffff107224 */ /* 0x000fe200078e0018 */
[C---:B------:R-:W-:Y:S01]  /*aac0*/  ISETP.LT.OR P4, PT, R37.reuse, R231, P4 ;  /* 0x000000e72500720c */ /* 0x040fe20002781670 */
[----:B-1----:R-:W-:Y:S01]  /*aad0*/  FFMA.FTZ R70, R70, -UR17, R25 ;  /* 0x8000001146467c23 */ /* 0x002fe20008010019 */
[C---:B------:R-:W-:Y:S01]  /*aae0*/  ISETP.LT.OR P2, PT, R37.reuse, R228, P2 ;  /* 0x000000e42500720c */ /* 0x040fe20001741670 */
[----:B----4-:R-:W-:Y:S01]  /*aaf0*/  FFMA.FTZ R18, R26, -UR17, R18 ;  /* 0x800000111a127c23 */ /* 0x010fe20008010012 */
[----:B------:R-:W-:Y:S01]  /*ab00*/  IADD3 R38, R72, 0x10, RZ ;  /* 0x0000001048267810 */ /* 0x000fe20007ffe0ff */
[----:B------:R-:W1:Y:S01]  /*ab10*/  I2F R16, R16 ;  /* 0x0000001000107306 */ /* 0x000e620000201400 */
[----:B------:R-:W-:-:S02]  /*ab20*/  ISETP.LT.OR P0, PT, R37, R225, P0 ;  /* 0x000000e12500720c */ /* 0x000fc40000701670 */
[----:B------:R-:W-:Y:S01]  /*ab30*/  FSEL R117, R18, -INF , !P5 ;  /* 0xff80000012757808 */ /* 0x000fe20006800000 */
[--C-:B------:R-:W-:Y:S01]  /*ab40*/  IMAD.IADD R110, R226, 0x1, -R38.reuse ;  /* 0x00000001e26e7824 */ /* 0x100fe200078e0a26 */
[----:B------:R-:W-:Y:S01]  /*ab50*/  ISETP.LT.OR P3, PT, R37, R222, P3 ;  /* 0x000000de2500720c */ /* 0x000fe20001f61670 */
[----:B-----5:R-:W-:Y:S01]  /*ab60*/  FFMA.FTZ R63, R63, -UR17, R27 ;  /* 0x800000113f3f7c23 */ /* 0x020fe2000801001b */
[----:B------:R-:W-:Y:S01]  /*ab70*/  ISETP.GE.AND P5, PT, R38, R227, PT ;  /* 0x000000e32600720c */ /* 0x000fe20003fa6270 */
[----:B------:R-:W-:Y:S01]  /*ab80*/  HMMA.16816.F32 R24, R4, R40, RZ ;  /* 0x000000280418723c */ /* 0x000fe200000018ff */
[----:B------:R2:W4:Y:S01]  /*ab90*/  I2F R37, R39 ;  /* 0x0000002700257306 */ /* 0x0005220000201400 */
[----:B------:R-:W-:Y:S02]  /*aba0*/  FSEL R118, R118, -INF , !P6 ;  /* 0xff80000076767808 */ /* 0x000fe40007000000 */
[----:B------:R-:W-:Y:S02]  /*abb0*/  FSEL R70, R70, -INF , !P4 ;  /* 0xff80000046467808 */ /* 0x000fe40006000000 */
[----:B------:R-:W-:Y:S01]  /*abc0*/  FSEL R63, R63, -INF , !P2 ;  /* 0xff8000003f3f7808 */ /* 0x000fe20005000000 */
[----:B------:R-:W-:Y:S01]  /*abd0*/  IMAD.IADD R40, R229, 0x1, -R38 ;  /* 0x00000001e5287824 */ /* 0x000fe200078e0a26 */
[----:B------:R-:W-:Y:S01]  /*abe0*/  ISETP.GE.AND P6, PT, R38, R230, PT ;  /* 0x000000e62600720c */ /* 0x000fe20003fc6270 */
[----:B-1----:R-:W-:Y:S01]  /*abf0*/  FFMA.FTZ R16, R16, -UR17, R19 ;  /* 0x8000001110107c23 */ /* 0x002fe20008010013 */
[----:B------:R-:W-:Y:S01]  /*ac00*/  ISETP.GE.AND P4, PT, R38, R224, PT ;  /* 0x000000e02600720c */ /* 0x000fe20003f86270 */
[----:B---3--:R-:W-:Y:S01]  /*ac10*/  HMMA.16816.F32 R28, R20, R32, R28 ;  /* 0x00000020141c723c */ /* 0x008fe2000000181c */
[----:B------:R-:W-:-:S02]  /*ac20*/  IABS R18, R40 ;  /* 0x0000002800127213 */ /* 0x000fc40000000000 */
[C---:B------:R-:W-:Y:S02]  /*ac30*/  ISETP.GE.AND P2, PT, R38.reuse, R219, PT ;  /* 0x000000db2600720c */ /* 0x040fe40003f46270 */
[----:B------:R-:W-:Y:S01]  /*ac40*/  ISETP.LT.OR P5, PT, R38, R228, P5 ;  /* 0x000000e42600720c */ /* 0x000fe20002fa1670 */
[----:B--2---:R-:W-:Y:S01]  /*ac50*/  IMAD.IADD R39, R232, 0x1, -R38 ;  /* 0x00000001e8277824 */ /* 0x004fe200078e0a26 */
[----:B------:R-:W1:Y:S01]  /*ac60*/  I2F R18, R18 ;  /* 0x0000001200127306 */ /* 0x000e620000201400 */
[----:B----4-:R-:W-:Y:S01]  /*ac70*/  FFMA.FTZ R17, R37, -UR17, R17 ;  /* 0x8000001125117c23 */ /* 0x010fe20008010011 */
[C---:B------:R-:W-:Y:S02]  /*ac80*/  ISETP.LT.OR P6, PT, R38.reuse, R231, P6 ;  /* 0x000000e72600720c */ /* 0x040fe400037c1670 */
[----:B------:R-:W-:Y:S02]  /*ac90*/  IABS R39, R39 ;  /* 0x0000002700277213 */ /* 0x000fe40000000000 */
[----:B------:R-:W-:Y:S01]  /*aca0*/  HMMA.16816.F32 R24, R8, R32, R24 ;  /* 0x000000200818723c */ /* 0x000fe20000001818 */
[----:B------:R-:W-:-:S02]  /*acb0*/  ISETP.LT.OR P4, PT, R38, R225, P4 ;  /* 0x000000e12600720c */ /* 0x000fc40002781670 */
[----:B------:R-:W-:Y:S01]  /*acc0*/  ISETP.LT.OR P2, PT, R38, R222, P2 ;  /* 0x000000de2600720c */ /* 0x000fe20001741670 */
[----:B------:R-:W2:Y:S01]  /*acd0*/  I2F R39, R39 ;  /* 0x0000002700277306 */ /* 0x000ea20000201400 */
[----:B------:R-:W-:Y:S01]  /*ace0*/  IMAD.IADD R38, R223, 0x1, -R38 ;  /* 0x00000001df267824 */ /* 0x000fe200078e0a26 */
[----:B------:R-:W-:Y:S02]  /*acf0*/  FSEL R111, R17, -INF , !P0 ;  /* 0xff800000116f7808 */ /* 0x000fe40004000000 */
[----:B------:R-:W-:Y:S02]  /*ad00*/  IADD3 R32, R72, 0x11, RZ ;  /* 0x0000001148207810 */ /* 0x000fe40007ffe0ff */
[----:B------:R-:W-:Y:S01]  /*ad10*/  FSEL R116, R16, -INF , !P3 ;  /* 0xff80000010747808 */ /* 0x000fe20005800000 */
[----:B-1----:R-:W-:Y:S01]  /*ad20*/  FFMA.FTZ R18, R18, -UR17, R30 ;  /* 0x8000001112127c23 */ /* 0x002fe2000801001e */
[----:B------:R-:W-:Y:S01]  /*ad30*/  IABS R110, R110 ;  /* 0x0000006e006e7213 */ /* 0x000fe20000000000 */
[--C-:B------:R-:W-:Y:S01]  /*ad40*/  IMAD.IADD R19, R232, 0x1, -R32.reuse ;  /* 0x00000001e8137824 */ /* 0x100fe200078e0a20 */
[----:B------:R-:W-:Y:S01]  /*ad50*/  IABS R38, R38 ;  /* 0x0000002600267213 */ /* 0x000fe20000000000 */
[--C-:B------:R-:W-:Y:S01]  /*ad60*/  IMAD.IADD R65, R229, 0x1, -R32.reuse ;  /* 0x00000001e5417824 */ /* 0x100fe200078e0a20 */
[----:B------:R-:W-:Y:S01]  /*ad70*/  FSEL R64, R18, -INF , !P5 ;  /* 0xff80000012407808 */ /* 0x000fe20006800000 */
[----:B------:R-:W-:Y:S01]  /*ad80*/  IMAD.IADD R37, R226, 0x1, -R32 ;  /* 0x00000001e2257824 */ /* 0x000fe200078e0a20 */
[----:B------:R-:W-:Y:S01]  /*ad90*/  IABS R19, R19 ;  /* 0x0000001300137213 */ /* 0x000fe20000000000 */
[----:B------:R-:W1:Y:S01]  /*ada0*/  I2F R110, R110 ;  /* 0x0000006e006e7306 */ /* 0x000e620000201400 */
[----:B--2---:R-:W-:Y:S01]  /*adb0*/  FFMA.FTZ R28, R39, -UR17, R28 ;  /* 0x80000011271c7c23 */ /* 0x004fe2000801001c */
[----:B------:R-:W-:-:S02]  /*adc0*/  IABS R65, R65 ;  /* 0x0000004100417213 */ /* 0x000fc40000000000 */
[----:B------:R-:W-:Y:S02]  /*add0*/  ISETP.GE.AND P0, PT, R32, R230, PT ;  /* 0x000000e62000720c */ /* 0x000fe40003f06270 */
[----:B------:R-:W-:Y:S01]  /*ade0*/  FSEL R73, R28, -INF , !P6 ;  /* 0xff8000001c497808 */ /* 0x000fe20007000000 */
[----:B------:R-:W-:Y:S01]  /*adf0*/  IMAD.IADD R28, R223, 0x1, -R32 ;  /* 0x00000001df1c7824 */ /* 0x000fe200078e0a20 */
[----:B------:R2:W3:Y:S01]  /*ae00*/  I2F R75, R19 ;  /* 0x00000013004b7306 */ /* 0x0004e20000201400 */
[C---:B------:R-:W-:Y:S02]  /*ae10*/  ISETP.GE.AND P3, PT, R32.reuse, R227, PT ;  /* 0x000000e32000720c */ /* 0x040fe40003f66270 */
[C---:B------:R-:W-:Y:S02]  /*ae20*/  ISETP.GE.AND P6, PT, R32.reuse, R224, PT ;  /* 0x000000e02000720c */ /* 0x040fe40003fc6270 */
[----:B------:R-:W-:Y:S02]  /*ae30*/  ISETP.GE.AND P5, PT, R32, R219, PT ;  /* 0x000000db2000720c */ /* 0x000fe40003fa6270 */
[----:B------:R-:W-:Y:S01]  /*ae40*/  IABS R37, R37 ;  /* 0x0000002500257213 */ /* 0x000fe20000000000 */
[----:B------:R-:W4:Y:S01]  /*ae50*/  I2F R30, R38 ;  /* 0x00000026001e7306 */ /* 0x000f220000201400 */
[----:B------:R-:W-:Y:S01]  /*ae60*/  IADD3 R33, R72, 0x18, RZ ;  /* 0x0000001848217810 */ /* 0x000fe20007ffe0ff */
[----:B-1----:R-:W-:Y:S01]  /*ae70*/  FFMA.FTZ R110, R110, -UR17, R24 ;  /* 0x800000116e6e7c23 */ /* 0x002fe20008010018 */
[----:B------:R-:W-:-:S02]  /*ae80*/  ISETP.LT.OR P0, PT, R32, R231, P0 ;  /* 0x000000e72000720c */ /* 0x000fc40000701670 */
[C---:B------:R-:W-:Y:S01]  /*ae90*/  ISETP.LT.OR P3, PT, R32.reuse, R228, P3 ;  /* 0x000000e42000720c */ /* 0x040fe20001f61670 */
[----:B------:R-:W-:Y:S01]  /*aea0*/  IMAD.IADD R40, R229, 0x1, -R33 ;  /* 0x00000001e5287824 */ /* 0x000fe200078e0a21 */
[C---:B------:R-:W-:Y:S01]  /*aeb0*/  ISETP.LT.OR P6, PT, R32.reuse, R225, P6 ;  /* 0x000000e12000720c */ /* 0x040fe200037c1670 */
[----:B--2---:R-:W-:Y:S01]  /*aec0*/  HMMA.16816.F32 R16, R12, R42, RZ ;  /* 0x0000002a0c10723c */ /* 0x004fe200000018ff */
[----:B------:R-:W1:Y:S01]  /*aed0*/  I2F R65, R65 ;  /* 0x0000004100417306 */ /* 0x000e620000201400 */
[----:B------:R-:W-:Y:S01]  /*aee0*/  ISETP.LT.OR P5, PT, R32, R222, P5 ;  /* 0x000000de2000720c */ /* 0x000fe20002fa1670 */
[----:B---3--:R-:W-:Y:S01]  /*aef0*/  FFMA.FTZ R75, R75, -UR17, R29 ;  /* 0x800000114b4b7c23 */ /* 0x008fe2000801001d */
[----:B------:R-:W-:Y:S01]  /*af00*/  IABS R28, R28 ;  /* 0x0000001c001c7213 */ /* 0x000fe20000000000 */
[----:B------:R-:W-:Y:S01]  /*af10*/  IMAD.IADD R121, R226, 0x1, -R33 ;  /* 0x00000001e2797824 */ /* 0x000fe200078e0a21 */
[----:B------:R-:W-:Y:S01]  /*af20*/  FSEL R110, R110, -INF , !P4 ;  /* 0xff8000006e6e7808 */ /* 0x000fe20006000000 */
[----:B----4-:R-:W-:-:S02]  /*af30*/  FFMA.FTZ R26, R30, -UR17, R26 ;  /* 0x800000111e1a7c23 */ /* 0x010fc4000801001a */
[----:B------:R2:W3:Y:S01]  /*af40*/  I2F R32, R37 ;  /* 0x0000002500207306 */ /* 0x0004e20000201400 */
[----:B------:R-:W-:Y:S01]  /*af50*/  IMAD.MOV.U32 R24, RZ, RZ, R28 ;  /* 0x000000ffff187224 */ /* 0x000fe200078e001c */
[----:B------:R-:W-:Y:S02]  /*af60*/  FSEL R75, R75, -INF , !P0 ;  /* 0xff8000004b4b7808 */ /* 0x000fe40004000000 */
[----:B------:R-:W-:Y:S02]  /*af70*/  FSEL R39, R26, -INF , !P2 ;  /* 0xff8000001a277808 */ /* 0x000fe40005000000 */
[----:B------:R-:W-:Y:S01]  /*af80*/  ISETP.GE.AND P4, PT, R33, R230, PT ;  /* 0x000000e62100720c */ /* 0x000fe20003f86270 */
[----:B-1----:R-:W-:Y:S01]  /*af90*/  FFMA.FTZ R65, R65, -UR17, R31 ;  /* 0x8000001141417c23 */ /* 0x002fe2000801001f */
[C---:B------:R-:W-:Y:S01]  /*afa0*/  ISETP.GE.AND P2, PT, R33.reuse, R227, PT ;  /* 0x000000e32100720c */ /* 0x040fe20003f46270 */
[----:B------:R-:W-:Y:S01]  /*afb0*/  HMMA.16816.F32 R28, R4, R42, RZ ;  /* 0x0000002a041c723c */ /* 0x000fe200000018ff */
[----:B------:R-:W-:Y:S01]  /*afc0*/  ISETP.GE.AND P0, PT, R33, R224, PT ;  /* 0x000000e02100720c */ /* 0x000fe20003f06270 */
[----:B------:R-:W1:Y:S01]  /*afd0*/  I2F R24, R24 ;  /* 0x0000001800187306 */ /* 0x000e620000201400 */
[----:B------:R-:W-:-:S02]  /*afe0*/  FSEL R65, R65, -INF , !P3 ;  /* 0xff80000041417808 */ /* 0x000fc40005800000 */
[C---:B------:R-:W-:Y:S01]  /*aff0*/  ISETP.GE.AND P3, PT, R33.reuse, R219, PT ;  /* 0x000000db2100720c */ /* 0x040fe20003f66270 */
[----:B--2---:R-:W-:Y:S01]  /*b000*/  IMAD.IADD R37, R232, 0x1, -R33 ;  /* 0x00000001e8257824 */ /* 0x004fe200078e0a21 */
[C---:B------:R-:W-:Y:S01]  /*b010*/  ISETP.LT.OR P4, PT, R33.reuse, R231, P4 ;  /* 0x000000e72100720c */ /* 0x040fe20002781670 */
[-C--:B------:R-:W-:Y:S01]  /*b020*/  HMMA.16816.F32 R16, R20, R34.reuse, R16 ;  /* 0x000000221410723c */ /* 0x080fe20000001810 */
[C---:B------:R-:W-:Y:S01]  /*b030*/  ISETP.LT.OR P2, PT, R33.reuse, R228, P2 ;  /* 0x000000e42100720c */ /* 0x040fe20001741670 */
[----:B---3--:R-:W-:Y:S01]  /*b040*/  FFMA.FTZ R25, R32, -UR17, R25 ;  /* 0x8000001120197c23 */ /* 0x008fe20008010019 */
[----:B------:R-:W-:Y:S02]  /*b050*/  IABS R37, R37 ;  /* 0x0000002500257213 */ /* 0x000fe40000000000 */
[C---:B------:R-:W-:Y:S02]  /*b060*/  ISETP.LT.OR P0, PT, R33.reuse, R225, P0 ;  /* 0x000000e12100720c */ /* 0x040fe40000701670 */
[----:B------:R-:W-:Y:S01]  /*b070*/  ISETP.LT.OR P3, PT, R33, R222, P3 ;  /* 0x000000de2100720c */ /* 0x000fe20001f61670 */
[----:B------:R-:W-:Y:S01]  /*b080*/  IMAD.MOV.U32 R38, RZ, RZ, R37 ;  /* 0x000000ffff267224 */ /* 0x000fe200078e0025 */
[----:B------:R-:W-:Y:S01]  /*b090*/  IABS R37, R40 ;  /* 0x0000002800257213 */ /* 0x000fe20000000000 */
[----:B------:R-:W-:Y:S01]  /*b0a0*/  IMAD.IADD R33, R223, 0x1, -R33 ;  /* 0x00000001df217824 */ /* 0x000fe200078e0a21 */
[----:B------:R-:W2:Y:S01]  /*b0b0*/  LDSM.16.M88.4 R40, [R215+0x2800] ;  /* 0x00280000d728783b */ /* 0x000ea20000000200 */
[----:B------:R-:W3:Y:S01]  /*b0c0*/  I2F R26, R38 ;  /* 0x00000026001a7306 */ /* 0x000ee20000201400 */
[----:B------:R-:W-:Y:S01]  /*b0d0*/  IABS R121, R121 ;  /* 0x0000007900797213 */ /* 0x000fe20000000000 */
[----:B-1----:R-:W-:Y:S01]  /*b0e0*/  FFMA.FTZ R24, R24, -UR17, R27 ;  /* 0x8000001118187c23 */ /* 0x002fe2000801001b */
[----:B------:R-:W-:Y:S01]  /*b0f0*/  IABS R33, R33 ;  /* 0x0000002100217213 */ /* 0x000fe20000000000 */
[----:B------:R-:W-:Y:S01]  /*b100*/  HMMA.16816.F32 R28, R8, R34, R28 ;  /* 0x00000022081c723c */ /* 0x000fe2000000181c */
[----:B------:R-:W-:-:S03]  /*b110*/  FSEL R122, R25, -INF , !P6 ;  /* 0xff800000197a7808 */ /* 0x000fc60007000000 */
[----:B------:R1:W4:Y:S08]  /*b120*/  I2F R38, R37 ;  /* 0x0000002500267306 */ /* 0x0003300000201400 */
[----:B------:R-:W5:Y:S01]  /*b130*/  I2F R121, R121 ;  /* 0x0000007900797306 */ /* 0x000f620000201400 */
[----:B---3--:R-:W-:-:S05]  /*b140*/  FFMA.FTZ R16, R26, -UR17, R16 ;  /* 0x800000111a107c23 */ /* 0x008fca0008010010 */
[----:B------:R-:W-:Y:S02]  /*b150*/  FSEL R76, R16, -INF , !P4 ;  /* 0xff800000104c7808 */ /* 0x000fe40006000000 */
[----:B-1----:R-:W-:Y:S01]  /*b160*/  IADD3 R37, R72, 0x19, RZ ;  /* 0x0000001948257810 */ /* 0x002fe20007ffe0ff */
[----:B----4-:R-:W-:Y:S01]  /*b170*/  FFMA.FTZ R69, R38, -UR17, R18 ;  /* 0x8000001126457c23 */ /* 0x010fe20008010012 */
[----:B------:R-:W-:Y:S01]  /*b180*/  FSEL R38, R24, -INF , !P5 ;  /* 0xff80000018267808 */ /* 0x000fe20006800000 */
[----:B------:R1:W3:Y:S01]  /*b190*/  I2F R18, R33 ;  /* 0x0000002100127306 */ /* 0x0002e20000201400 */
[----:B------:R-:W-:Y:S01]  /*b1a0*/  ISETP.GE.AND P6, PT, R37, R230, PT ;  /* 0x000000e62500720c */ /* 0x000fe20003fc6270 */
[--C-:B------:R-:W-:Y:S01]  /*b1b0*/  IMAD.IADD R77, R232, 0x1, -R37.reuse ;  /* 0x00000001e84d7824 */ /* 0x100fe200078e0a25 */
[----:B------:R-:W-:Y:S01]  /*b1c0*/  FSEL R69, R69, -INF , !P2 ;  /* 0xff80000045457808 */ /* 0x000fe20005000000 */
[--C-:B------:R-:W-:Y:S01]  /*b1d0*/  IMAD.IADD R71, R229, 0x1, -R37.reuse ;  /* 0x00000001e5477824 */ /* 0x100fe200078e0a25 */
[----:B------:R-:W-:Y:S01]  /*b1e0*/  ISETP.GE.AND P5, PT, R37, R227, PT ;  /* 0x000000e32500720c */ /* 0x000fe20003fa6270 */
[--C-:B------:R-:W-:Y:S01]  /*b1f0*/  IMAD.IADD R16, R223, 0x1, -R37.reuse ;  /* 0x00000001df107824 */ /* 0x100fe200078e0a25 */
[----:B------:R-:W-:Y:S01]  /*b200*/  IABS R77, R77 ;  /* 0x0000004d004d7213 */ /* 0x000fe20000000000 */
[----:B-----5:R-:W-:Y:S01]  /*b210*/  FFMA.FTZ R121, R121, -UR17, R28 ;  /* 0x8000001179797c23 */ /* 0x020fe2000801001c */
[----:B------:R-:W-:Y:S01]  /*b220*/  IABS R71, R71 ;  /* 0x0000004700477213 */ /* 0x000fe20000000000 */
[----:B------:R-:W-:Y:S01]  /*b230*/  IMAD.IADD R44, R226, 0x1, -R37 ;  /* 0x00000001e22c7824 */ /* 0x000fe200078e0a25 */
[----:B------:R-:W-:Y:S01]  /*b240*/  IABS R16, R16 ;  /* 0x0000001000107213 */ /* 0x000fe20000000000 */
[----:B--2---:R-:W-:Y:S01]  /*b250*/  HMMA.16816.F32 R24, R12, R40, RZ ;  /* 0x000000280c18723c */ /* 0x004fe200000018ff */
[----:B------:R-:W2:Y:S01]  /*b260*/  I2F R77, R77 ;  /* 0x0000004d004d7306 */ /* 0x000ea20000201400 */
[C---:B------:R-:W-:Y:S01]  /*b270*/  ISETP.GE.AND P4, PT, R37.reuse, R224, PT ;  /* 0x000000e02500720c */ /* 0x040fe20003f86270 */
[----:B-1----:R-:W1:Y:S01]  /*b280*/  LDSM.16.M88.4 R32, [R209] ;  /* 0x00000000d120783b */ /* 0x002e620000000200 */
[C---:B------:R-:W-:Y:S01]  /*b290*/  ISETP.GE.AND P2, PT, R37.reuse, R219, PT ;  /* 0x000000db2500720c */ /* 0x040fe20003f46270 */
[----:B---3--:R-:W-:Y:S01]  /*b2a0*/  FFMA.FTZ R30, R18, -UR17, R30 ;  /* 0x80000011121e7c23 */ /* 0x008fe2000801001e */
[----:B------:R-:W-:-:S03]  /*b2b0*/  ISETP.LT.OR P6, PT, R37, R231, P6 ;  /* 0x000000e72500720c */ /* 0x000fc600037c1670 */
[----:B------:R-:W3:Y:S01]  /*b2c0*/  I2F R71, R71 ;  /* 0x0000004700477306 */ /* 0x000ee20000201400 */
[C---:B------:R-:W-:Y:S02]  /*b2d0*/  ISETP.LT.OR P5, PT, R37.reuse, R228, P5 ;  /* 0x000000e42500720c */ /* 0x040fe40002fa1670 */
[C---:B------:R-:W-:Y:S02]  /*b2e0*/  ISETP.LT.OR P4, PT, R37.reuse, R225, P4 ;  /* 0x000000e12500720c */ /* 0x040fe40002781670 */
[----:B------:R-:W-:Y:S01]  /*b2f0*/  ISETP.LT.OR P2, PT, R37, R222, P2 ;  /* 0x000000de2500720c */ /* 0x000fe20001741670 */
[----:B------:R-:W-:Y:S01]  /*b300*/  IMAD.IADD R37, R232, 0x1, -R45 ;  /* 0x00000001e8257824 */ /* 0x000fe200078e0a2d */
[----:B------:R-:W-:Y:S01]  /*b310*/  IABS R44, R44 ;  /* 0x0000002c002c7213 */ /* 0x000fe20000000000 */
[----:B--2---:R-:W-:Y:S01]  /*b320*/  FFMA.FTZ R77, R77, -UR17, R17 ;  /* 0x800000114d4d7c23 */ /* 0x004fe20008010011 */
[----:B------:R2:W4:Y:S01]  /*b330*/  I2F R28, R16 ;  /* 0x00000010001c7306 */ /* 0x0005220000201400 */
[----:B------:R-:W-:-:S02]  /*b340*/  FSEL R121, R121, -INF , !P0 ;  /* 0xff80000079797808 */ /* 0x000fc40004000000 */
[----:B------:R-:W-:Y:S02]  /*b350*/  IABS R37, R37 ;  /* 0x0000002500257213 */ /* 0x000fe40000000000 */
[----:B------:R-:W-:Y:S01]  /*b360*/  FSEL R77, R77, -INF , !P6 ;  /* 0xff8000004d4d7808 */ /* 0x000fe20007000000 */
[----:B---3--:R-:W-:Y:S02]  /*b370*/  FFMA.FTZ R71, R71, -UR17, R19 ;  /* 0x8000001147477c23 */ /* 0x008fe40008010013 */
[----:B------:R-:W3:Y:S01]  /*b380*/  I2F R44, R44 ;  /* 0x0000002c002c7306 */ /* 0x000ee20000201400 */
[C---:B------:R-:W-:Y:S02]  /*b390*/  ISETP.GE.AND P0, PT, R45.reuse, R230, PT ;  /* 0x000000e62d00720c */ /* 0x040fe40003f06270 */
[----:B------:R-:W-:Y:S02]  /*b3a0*/  ISETP.GE.AND P6, PT, R45, R224, PT ;  /* 0x000000e02d00720c */ /* 0x000fe40003fc6270 */
[----:B------:R-:W-:-:S02]  /*b3b0*/  FSEL R71, R71, -INF , !P5 ;  /* 0xff80000047477808 */ /* 0x000fc40006800000 */
[C---:B------:R-:W-:Y:S01]  /*b3c0*/  ISETP.GE.AND P5, PT, R45.reuse, R219, PT ;  /* 0x000000db2d00720c */ /* 0x040fe20003fa6270 */
[----:B--2---:R-:W-:Y:S01]  /*b3d0*/  HMMA.16816.F32 R16, R4, R40, RZ ;  /* 0x000000280410723c */ /* 0x004fe200000018ff */
[C---:B------:R-:W-:Y:S01]  /*b3e0*/  ISETP.LT.OR P0, PT, R45.reuse, R231, P0 ;  /* 0x000000e72d00720c */ /* 0x040fe20000701670 */
[----:B----4-:R-:W-:Y:S01]  /*b3f0*/  FFMA.FTZ R28, R28, -UR17, R31 ;  /* 0x800000111c1c7c23 */ /* 0x010fe2000801001f */
[C---:B------:R-:W-:Y:S02]  /*b400*/  ISETP.LT.OR P6, PT, R45.reuse, R225, P6 ;  /* 0x000000e12d00720c */ /* 0x040fe400037c1670 */
[----:B------:R-:W-:Y:S02]  /*b410*/  ISETP.LT.OR P5, PT, R45, R222, P5 ;  /* 0x000000de2d00720c */ /* 0x000fe40002fa1670 */
[----:B------:R-:W-:Y:S01]  /*b420*/  IMAD.IADD R41, R229, 0x1, -R45 ;  /* 0x00000001e5297824 */ /* 0x000fe200078e0a2d */
[----:B------:R-:W-:Y:S01]  /*b430*/  FSEL R55, R28, -INF , !P2 ;  /* 0xff8000001c377808 */ /* 0x000fe20005000000 */
[----:B------:R-:W-:Y:S01]  /*b440*/  IMAD.MOV.U32 R40, RZ, RZ, R37 ;  /* 0x000000ffff287224 */ /* 0x000fe200078e0025 */
[----:B-1----:R-:W-:Y:S01]  /*b450*/  HMMA.16816.F32 R24, R20, R32, R24 ;  /* 0x000000201418723c */ /* 0x002fe20000001818 */
[----:B------:R-:W-:Y:S01]  /*b460*/  FSEL R37, R30, -INF , !P3 ;  /* 0xff8000001e257808 */ /* 0x000fe20005800000 */
[----:B---3--:R-:W-:Y:S01]  /*b470*/  FFMA.FTZ R29, R44, -UR17, R29 ;  /* 0x800000112c1d7c23 */ /* 0x008fe2000801001d */
[----:B------:R-:W-:-:S02]  /*b480*/  IABS R30, R41 ;  /* 0x00000029001e7213 */ /* 0x000fc40000000000 */
[----:B------:R-:W1:Y:S01]  /*b490*/  I2F R40, R40 ;  /* 0x0000002800287306 */ /* 0x000e620000201400 */
[----:B------:R-:W-:Y:S02]  /*b4a0*/  ISETP.GE.AND P3, PT, R45, R227, PT ;  /* 0x000000e32d00720c */ /* 0x000fe40003f66270 */
[----:B------:R-:W-:Y:S02]  /*b4b0*/  FSEL R129, R29, -INF , !P4 ;  /* 0xff8000001d817808 */ /* 0x000fe40006000000 */
[----:B------:R-:W-:Y:S01]  /*b4c0*/  ISETP.LT.OR P3, PT, R45, R228, P3 ;  /* 0x000000e42d00720c */ /* 0x000fe20001f61670 */
[----:B------:R-:W-:Y:S01]  /*b4d0*/  IMAD.IADD R45, R223, 0x1, -R45 ;  /* 0x00000001df2d7824 */ /* 0x000fe200078e0a2d */
[----:B------:R-:W-:Y:S01]  /*b4e0*/  IADD3 R44, R72, 0x29, RZ ;  /* 0x00000029482c7810 */ /* 0x000fe20007ffe0ff */
[----:B------:R-:W2:Y:S01]  /*b4f0*/  I2F R30, R30 ;  /* 0x0000001e001e7306 */ /* 0x000ea20000201400 */
[----:B------:R-:W-:Y:S02]  /*b500*/  HMMA.16816.F32 R16, R8, R32, R16 ;  /* 0x000000200810723c */ /* 0x000fe40000001810 */
[----:B------:R-:W-:Y:S01]  /*b510*/  IABS R45, R45 ;  /* 0x0000002d002d7213 */ /* 0x000fe20000000000 */
[----:B------:R-:W-:-:S02]  /*b520*/  IMAD.IADD R81, R232, 0x1, -R44 ;  /* 0x00000001e8517824 */ /* 0x000fc400078e0a2c */
[C-C-:B------:R-:W-:Y:S02]  /*b530*/  IMAD.IADD R167, R229.reuse, 0x1, -R44.reuse ;  /* 0x00000001e5a77824 */ /* 0x140fe400078e0a2c */
[----:B------:R-:W-:Y:S01]  /*b540*/  IADD3 R32, R72, 0x21, RZ ;  /* 0x0000002148207810 */ /* 0x000fe20007ffe0ff */
[----:B------:R-:W-:Y:S01]  /*b550*/  IMAD.IADD R46, R226, 0x1, -R44 ;  /* 0x00000001e22e7824 */ /* 0x000fe200078e0a2c */
[----:B------:R-:W-:Y:S01]  /*b560*/  IADD3 R33, R72, 0x28, RZ ;  /* 0x0000002848217810 */ /* 0x000fe20007ffe0ff */
[----:B-1----:R-:W-:Y:S01]  /*b570*/  FFMA.FTZ R24, R40, -UR17, R24 ;  /* 0x8000001128187c23 */ /* 0x002fe20008010018 */
[C---:B------:R-:W-:Y:S01]  /*b580*/  ISETP.GE.AND P4, PT, R32.reuse, R230, PT ;  /* 0x000000e62000720c */ /* 0x040fe20003f86270 */
[--C-:B------:R-:W-:Y:S01]  /*b590*/  IMAD.IADD R107, R229, 0x1, -R32.reuse ;  /* 0x00000001e56b7824 */ /* 0x100fe200078e0a20 */
[----:B------:R-:W-:Y:S01]  /*b5a0*/  ISETP.GE.AND P2, PT, R32, R227, PT ;  /* 0x000000e32000720c */ /* 0x000fe20003f46270 */
[----:B------:R-:W-:Y:S01]  /*b5b0*/  IMAD.IADD R31, R232, 0x1, -R32 ;  /* 0x00000001e81f7824 */ /* 0x000fe200078e0a20 */
[----:B------:R-:W-:Y:S01]  /*b5c0*/  FSEL R78, R24, -INF , !P0 ;  /* 0xff800000184e7808 */ /* 0x000fe20004000000 */
[----:B--2---:R-:W-:Y:S01]  /*b5d0*/  FFMA.FTZ R30, R30, -UR17, R26 ;  /* 0x800000111e1e7c23 */ /* 0x004fe2000801001a */
[----:B------:R-:W-:Y:S01]  /*b5e0*/  IABS R107, R107 ;  /* 0x0000006b006b7213 */ /* 0x000fe20000000000 */
[----:B------:R-:W1:Y:S01]  /*b5f0*/  I2F R26, R45 ;  /* 0x0000002d001a7306 */ /* 0x000e620000201400 */
[----:B------:R-:W-:Y:S01]  /*b600*/  IABS R31, R31 ;  /* 0x0000001f001f7213 */ /* 0x000fe20000000000 */
[--C-:B------:R-:W-:Y:S01]  /*b610*/  IMAD.IADD R40, R226, 0x1, -R32.reuse ;  /* 0x00000001e2287824 */ /* 0x100fe200078e0a20 */
[----:B------:R-:W-:Y:S01]  /*b620*/  FSEL R74, R30, -INF , !P3 ;  /* 0xff8000001e4a7808 */ /* 0x000fe20005800000 */
[----:B------:R-:W-:Y:S01]  /*b630*/  IMAD.IADD R24, R223, 0x1, -R32 ;  /* 0x00000001df187824 */ /* 0x000fe200078e0a20 */
[----:B------:R-:W-:Y:S01]  /*b640*/  ISETP.GE.AND P0, PT, R32, R224, PT ;  /* 0x000000e02000720c */ /* 0x000fe20003f06270 */
[----:B------:R-:W-:Y:S01]  /*b650*/  FFMA.FTZ R54, R54, -UR17, R16 ;  /* 0x8000001136367c23 */ /* 0x000fe20008010010 */
[----:B------:R-:W-:Y:S01]  /*b660*/  ISETP.GE.AND P3, PT, R32, R219, PT ;  /* 0x000000db2000720c */ /* 0x000fe20003f66270 */
[----:B------:R2:W3:Y:S01]  /*b670*/  I2F R79, R31 ;  /* 0x0000001f004f7306 */ /* 0x0004e20000201400 */
[----:B------:R-:W-:Y:S01]  /*b680*/  IABS R40, R40 ;  /* 0x0000002800287213 */ /* 0x000fe20000000000 */
[----:B------:R-:W-:Y:S01]  /*b690*/  IMAD.IADD R52, R226, 0x1, -R33 ;  /* 0x00000001e2347824 */ /* 0x000fe200078e0a21 */
[----:B------:R-:W-:-:S02]  /*b6a0*/  ISETP.LT.OR P4, PT, R32, R231, P4 ;  /* 0x000000e72000720c */ /* 0x000fc40002781670 */
[C---:B------:R-:W-:Y:S02]  /*b6b0*/  ISETP.LT.OR P2, PT, R32.reuse, R228, P2 ;  /* 0x000000e42000720c */ /* 0x040fe40001741670 */
[C---:B------:R-:W-:Y:S01]  /*b6c0*/  ISETP.LT.OR P0, PT, R32.reuse, R225, P0 ;  /* 0x000000e12000720c */ /* 0x040fe20000701670 */
[----:B------:R-:W4:Y:S01]  /*b6d0*/  I2F R107, R107 ;  /* 0x0000006b006b7306 */ /* 0x000f220000201400 */
[----:B------:R-:W-:Y:S01]  /*b6e0*/  ISETP.LT.OR P3, PT, R32, R222, P3 ;  /* 0x000000de2000720c */ /* 0x000fe20001f61670 */
[----:B-1----:R-:W-:Y:S01]  /*b6f0*/  FFMA.FTZ R18, R26, -UR17, R18 ;  /* 0x800000111a127c23 */ /* 0x002fe20008010012 */
[----:B------:R-:W-:Y:S02]  /*b700*/  IABS R24, R24 ;  /* 0x0000001800187213 */ /* 0x000fe40000000000 */
[----:B------:R-:W-:Y:S02]  /*b710*/  FSEL R54, R54, -INF , !P6 ;  /* 0xff80000036367808 */ /* 0x000fe40007000000 */
[----:B------:R-:W-:Y:S01]  /*b720*/  FSEL R50, R18, -INF , !P5 ;  /* 0xff80000012327808 */ /* 0x000fe20006800000 */
[----:B--2---:R-:W-:Y:S01]  /*b730*/  HMMA.16816.F32 R28, R12, R42, RZ ;  /* 0x0000002a0c1c723c */ /* 0x004fe200000018ff */
[----:B------:R1:W2:Y:S01]  /*b740*/  I2F R32, R40 ;  /* 0x0000002800207306 */ /* 0x0002a20000201400 */
[----:B------:R-:W-:Y:S01]  /*b750*/  IMAD.MOV.U32 R16, RZ, RZ, R24 ;  /* 0x000000ffff107224 */ /* 0x000fe200078e0018 */
[----:B------:R-:W-:Y:S01]  /*b760*/  ISETP.GE.AND P6, PT, R33, R230, PT ;  /* 0x000000e62100720c */ /* 0x000fe20003fc6270 */
[----:B---3--:R-:W-:Y:S01]  /*b770*/  FFMA.FTZ R79, R79, -UR17, R25 ;  /* 0x800000114f4f7c23 */ /* 0x008fe20008010019 */
[----:B------:R-:W-:-:S02]  /*b780*/  ISETP.GE.AND P5, PT, R33, R227, PT ;  /* 0x000000e32100720c */ /* 0x000fc40003fa6270 */
[----:B------:R-:W-:Y:S01]  /*b790*/  ISETP.LT.OR P6, PT, R33, R231, P6 ;  /* 0x000000e72100720c */ /* 0x000fe200037c1670 */
[----:B----4-:R-:W-:Y:S01]  /*b7a0*/  FFMA.FTZ R107, R107, -UR17, R27 ;  /* 0x800000116b6b7c23 */ /* 0x010fe2000801001b */
[----:B------:R-:W-:Y:S01]  /*b7b0*/  FSEL R79, R79, -INF , !P4 ;  /* 0xff8000004f4f7808 */ /* 0x000fe20006000000 */
[----:B------:R-:W-:Y:S01]  /*b7c0*/  HMMA.16816.F32 R24, R4, R42, RZ ;  /* 0x0000002a0418723c */ /* 0x000fe200000018ff */
[----:B------:R-:W-:Y:S01]  /*b7d0*/  ISETP.GE.AND P4, PT, R33, R224, PT ;  /* 0x000000e02100720c */ /* 0x000fe20003f86270 */
[----:B------:R-:W3:Y:S01]  /*b7e0*/  I2F R16, R16 ;  /* 0x0000001000107306 */ /* 0x000ee20000201400 */
[----:B------:R-:W-:Y:S02]  /*b7f0*/  FSEL R107, R107, -INF , !P2 ;  /* 0xff8000006b6b7808 */ /* 0x000fe40005000000 */
[C---:B------:R-:W-:Y:S01]  /*b800*/  ISETP.GE.AND P2, PT, R33.reuse, R219, PT ;  /* 0x000000db2100720c */ /* 0x040fe20003f46270 */
[--C-:B-1----:R-:W-:Y:S01]  /*b810*/  IMAD.IADD R40, R232, 0x1, -R33.reuse ;  /* 0x00000001e8287824 */ /* 0x102fe200078e0a21 */
[----:B------:R-:W-:Y:S01]  /*b820*/  ISETP.LT.OR P5, PT, R33, R228, P5 ;  /* 0x000000e42100720c */ /* 0x000fe20002fa1670 */
[----:B------:R-:W-:Y:S01]  /*b830*/  IMAD.IADD R42, R229, 0x1, -R33 ;  /* 0x00000001e52a7824 */ /* 0x000fe200078e0a21 */
[----:B------:R-:W-:Y:S01]  /*b840*/  ISETP.LT.OR P4, PT, R33, R225, P4 ;  /* 0x000000e12100720c */ /* 0x000fe20002781670 */
[----:B--2---:R-:W-:Y:S01]  /*b850*/  FFMA.FTZ R17, R32, -UR17, R17 ;  /* 0x8000001120117c23 */ /* 0x004fe20008010011 */
[----:B------:R-:W-:-:S03]  /*b860*/  IABS R40, R40 ;  /* 0x0000002800287213 */ /* 0x000fc60000000000 */
[-C--:B------:R-:W-:Y:S01]  /*b870*/  HMMA.16816.F32 R28, R20, R34.reuse, R28 ;  /* 0x00000022141c723c */ /* 0x080fe2000000181c */
[----:B------:R-:W-:Y:S01]  /*b880*/  ISETP.LT.OR P2, PT, R33, R222, P2 ;  /* 0x000000de2100720c */ /* 0x000fe20001741670 */
[----:B------:R-:W-:Y:S01]  /*b890*/  IMAD.IADD R33, R223, 0x1, -R33 ;  /* 0x00000001df217824 */ /* 0x000fe200078e0a21 */
[----:B------:R-:W-:Y:S01]  /*b8a0*/  IABS R52, R52 ;  /* 0x0000003400347213 */ /* 0x000fe20000000000 */
[----:B------:R-:W-:Y:S01]  /*b8b0*/  IMAD.MOV.U32 R41, RZ, RZ, R40 ;  /* 0x000000ffff297224 */ /* 0x000fe200078e0028 */
[----:B------:R-:W-:Y:S01]  /*b8c0*/  IABS R40, R42 ;  /* 0x0000002a00287213 */ /* 0x000fe20000000000 */
[----:B---3--:R-:W-:Y:S01]  /*b8d0*/  FFMA.FTZ R16, R16, -UR17, R19 ;  /* 0x8000001110107c23 */ /* 0x008fe20008010013 */
[----:B------:R-:W-:Y:S01]  /*b8e0*/  IABS R33, R33 ;  /* 0x0000002100217213 */ /* 0x000fe20000000000 */
[----:B------:R1:W2:Y:S01]  /*b8f0*/  I2F R18, R41 ;  /* 0x0000002900127306 */ /* 0x0002a20000201400 */
[----:B------:R-:W-:Y:S01]  /*b900*/  IABS R81, R81 ;  /* 0x0000005100517213 */ /* 0x000fe20000000000 */
[----:B------:R-:W-:Y:S01]  /*b910*/  IMAD.MOV.U32 R45, RZ, RZ, R40 ;  /* 0x000000ffff2d7224 */ /* 0x000fe200078e0028 */
[----:B------:R-:W-:Y:S01]  /*b920*/  HMMA.16816.F32 R24, R8, R34, R24 ;  /* 0x000000220818723c */ /* 0x000fe20000001818 */
[----:B------:R-:W-:-:S02]  /*b930*/  IABS R167, R167 ;  /* 0x000000a700a77213 */ /* 0x000fc40000000000 */
[----:B------:R-:W-:Y:S02]  /*b940*/  FSEL R53, R17, -INF , !P0 ;  /* 0xff80000011357808 */ /* 0x000fe40004000000 */
[----:B------:R-:W3:Y:S01]  /*b950*/  I2F R45, R45 ;  /* 0x0000002d002d7306 */ /* 0x000ee20000201400 */
[----:B------:R-:W-:Y:S02]  /*b960*/  FSEL R49, R16, -INF , !P3 ;  /* 0xff80000010317808 */ /* 0x000fe40005800000 */
[C---:B------:R-:W-:Y:S02]  /*b970*/  ISETP.GE.AND P0, PT, R44.reuse, R230, PT ;  /* 0x000000e62c00720c */ /* 0x040fe40003f06270 */
[----:B------:R-:W-:Y:S02]  /*b980*/  ISETP.GE.AND P3, PT, R44, R227, PT ;  /* 0x000000e32c00720c */ /* 0x000fe40003f66270 */
[----:B------:R-:W-:Y:S01]  /*b990*/  IABS R46, R46 ;  /* 0x0000002e002e7213 */ /* 0x000fe20000000000 */
[----:B-1----:R-:W1:Y:S01]  /*b9a0*/  LDSM.16.M88.4 R40, [R215+0x2c00] ;  /* 0x002c0000d728783b */ /* 0x002e620000000200 */
[----:B--2---:R-:W-:Y:S01]  /*b9b0*/  FFMA.FTZ R18, R18, -UR17, R28 ;  /* 0x8000001112127c23 */ /* 0x004fe2000801001c */
[----:B------:R-:W2:Y:S01]  /*b9c0*/  I2F R52, R52 ;  /* 0x0000003400347306 */ /* 0x000ea20000201400 */
[----:B------:R-:W-:Y:S01]  /*b9d0*/  IMAD.IADD R28, R223, 0x1, -R44 ;  /* 0x00000001df1c7824 */ /* 0x000fe200078e0a2c */
[----:B------:R-:W-:-:S02]  /*b9e0*/  ISETP.LT.OR P0, PT, R44, R231, P0 ;  /* 0x000000e72c00720c */ /* 0x000fc40000701670 */
[----:B------:R-:W-:Y:S01]  /*b9f0*/  FSEL R80, R18, -INF , !P6 ;  /* 0xff80000012507808 */ /* 0x000fe20007000000 */
[----:B---3--:R-:W-:Y:S01]  /*ba00*/  FFMA.FTZ R45, R45, -UR17, R30 ;  /* 0x800000112d2d7c23 */ /* 0x008fe2000801001e */
[----:B------:R-:W-:Y:S02]  /*ba10*/  IABS R28, R28 ;  /* 0x0000001c001c7213 */ /* 0x000fe40000000000 */
[----:B------:R3:W4:Y:S01]  /*ba20*/  I2F R30, R33 ;  /* 0x00000021001e7306 */ /* 0x0007220000201400 */
[----:B------:R-:W-:Y:S02]  /*ba30*/  ISETP.GE.AND P6, PT, R44, R224, PT ;  /* 0x000000e02c00720c */ /* 0x000fe40003fc6270 */
[----:B------:R-:W-:Y:S02]  /*ba40*/  FSEL R166, R45, -INF , !P5 ;  /* 0xff8000002da67808 */ /* 0x000fe40006800000 */
[----:B------:R-:W-:Y:S02]  /*ba50*/  IADD3 R45, R72, 0x30, RZ ;  /* 0x00000030482d7810 */ /* 0x000fe40007ffe0ff */
[----:B------:R-:W-:Y:S01]  /*ba60*/  ISETP.GE.AND P5, PT, R44, R219, PT ;  /* 0x000000db2c00720c */ /* 0x000fe20003fa6270 */
[----:B------:R-:W5:Y:S01]  /*ba70*/  I2F R81, R81 ;  /* 0x0000005100517306 */ /* 0x000f620000201400 */
[----:B--2---:R-:W-:Y:S01]  /*ba80*/  FFMA.FTZ R52, R52, -UR17, R24 ;  /* 0x8000001134347c23 */ /* 0x004fe20008010018 */
[C---:B------:R-:W-:Y:S01]  /*ba90*/  ISETP.LT.OR P3, PT, R44.reuse, R228, P3 ;  /* 0x000000e42c00720c */ /* 0x040fe20001f61670 */
[----:B------:R-:W-:Y:S01]  /*baa0*/  IMAD.MOV.U32 R24, RZ, RZ, R28 ;  /* 0x000000ffff187224 */ /* 0x000fe200078e001c */
[----:B------:R-:W-:-:S02]  /*bab0*/  ISETP.LT.OR P6, PT, R44, R225, P6 ;  /* 0x000000e12c00720c */ /* 0x000fc400037c1670 */
[----:B------:R-:W-:Y:S01]  /*bac0*/  ISETP.LT.OR P5, PT, R44, R222, P5 ;  /* 0x000000de2c00720c */ /* 0x000fe20002fa1670 */
[----:B---3--:R-:W2:Y:S01]  /*bad0*/  LDSM.16.M88.4 R32, [R208] ;  /* 0x00000000d020783b */ /* 0x008ea20000000200 */
[----:B------:R-:W3:Y:S01]  /*bae0*/  I2F R167, R167 ;  /* 0x000000a700a77306 */ /* 0x000ee20000201400 */
[----:B----4-:R-:W-:Y:S01]  /*baf0*/  FFMA.FTZ R26, R30, -UR17, R26 ;  /* 0x800000111e1a7c23 */ /* 0x010fe2000801001a */
[----:B------:R-:W-:Y:S02]  /*bb00*/  FSEL R52, R52, -INF , !P4 ;  /* 0xff80000034347808 */ /* 0x000fe40006000000 */
[----:B------:R-:W-:Y:S02]  /*bb10*/  ISETP.GE.AND P4, PT, R45, R230, PT ;  /* 0x000000e62d00720c */ /* 0x000fe40003f86270 */
[----:B------:R-:W-:Y:S01]  /*bb20*/  FSEL R48, R26, -INF , !P2 ;  /* 0xff8000001a307808 */ /* 0x000fe20005000000 */
[----:B-----5:R-:W-:Y:S01]  /*bb30*/  FFMA.FTZ R81, R81, -UR17, R29 ;  /* 0x8000001151517c23 */ /* 0x020fe2000801001d */
[----:B------:R4:W5:Y:S01]  /*bb40*/  I2F R44, R46 ;  /* 0x0000002e002c7306 */ /* 0x0009620000201400 */
[----:B------:R-:W-:-:S02]  /*bb50*/  ISETP.GE.AND P2, PT, R45, R227, PT ;  /* 0x000000e32d00720c */ /* 0x000fc40003f46270 */
[----:B------:R-:W-:Y:S01]  /*bb60*/  ISETP.LT.OR P4, PT, R45, R231, P4 ;  /* 0x000000e72d00720c */ /* 0x000fe20002781670 */
[-C--:B-1----:R-:W-:Y:S01]  /*bb70*/  HMMA.16816.F32 R16, R12, R40.reuse, RZ ;  /* 0x000000280c10723c */ /* 0x082fe200000018ff */
[----:B------:R-:W-:Y:S01]  /*bb80*/  FSEL R81, R81, -INF , !P0 ;  /* 0xff80000051517808 */ /* 0x000fe20004000000 */
[----:B---3--:R-:W-:Y:S02]  /*bb90*/  FFMA.FTZ R167, R167, -UR17, R31 ;  /* 0x80000011a7a77c23 */ /* 0x008fe4000801001f */
[----:B------:R-:W1:Y:S01]  /*bba0*/  I2F R24, R24 ;  /* 0x0000001800187306 */ /* 0x000e620000201400 */
[C---:B------:R-:W-:Y:S02]  /*bbb0*/  ISETP.GE.AND P0, PT, R45.reuse, R224, PT ;  /* 0x000000e02d00720c */ /* 0x040fe40003f06270 */
[----:B------:R-:W-:Y:S01]  /*bbc0*/  ISETP.LT.OR P2, PT, R45, R228, P2 ;  /* 0x000000e42d00720c */ /* 0x000fe20001741670 */
[----:B------:R-:W-:Y:S01]  /*bbd0*/  HMMA.16816.F32 R28, R4, R40, RZ ;  /* 0x00000028041c723c */ /* 0x000fe200000018ff */
[----:B------:R-:W-:Y:S01]  /*bbe0*/  FSEL R167, R167, -INF , !P3 ;  /* 0xff800000a7a77808 */ /* 0x000fe20005800000 */
[----:B----4-:R-:W-:Y:S01]  /*bbf0*/  IMAD.IADD R46, R232, 0x1, -R45 ;  /* 0x00000001e82e7824 */ /* 0x010fe200078e0a2d */
[C---:B------:R-:W-:Y:S01]  /*bc00*/  ISETP.GE.AND P3, PT, R45.reuse, R219, PT ;  /* 0x000000db2d00720c */ /* 0x040fe20003f66270 */
[----:B-----5:R-:W-:Y:S01]  /*bc10*/  FFMA.FTZ R25, R44, -UR17, R25 ;  /* 0x800000112c197c23 */ /* 0x020fe20008010019 */
[----:B------:R-:W-:-:S02]  /*bc20*/  ISETP.LT.OR P0, PT, R45, R225, P0 ;  /* 0x000000e12d00720c */ /* 0x000fc40000701670 */
[--C-:B------:R-:W-:Y:S01]  /*bc30*/  IMAD.IADD R40, R229, 0x1, -R45.reuse ;  /* 0x00000001e5287824 */ /* 0x100fe200078e0a2d */
[----:B------:R-:W-:Y:S02]  /*bc40*/  IABS R46, R46 ;  /* 0x0000002e002e7213 */ /* 0x000fe40000000000 */
[----:B------:R-:W-:Y:S02]  /*bc50*/  ISETP.LT.OR P3, PT, R45, R222, P3 ;  /* 0x000000de2d00720c */ /* 0x000fe40001f61670 */
[----:B------:R-:W-:Y:S01]  /*bc60*/  IABS R26, R40 ;  /* 0x00000028001a7213 */ /* 0x000fe20000000000 */
[----:B------:R-:W-:Y:S01]  /*bc70*/  IMAD.MOV.U32 R41, RZ, RZ, R46 ;  /* 0x000000ffff297224 */ /* 0x000fe200078e002e */
[----:B------:R-:W-:Y:S01]  /*bc80*/  FSEL R51, R25, -INF , !P6 ;  /* 0xff80000019337808 */ /* 0x000fe20007000000 */
[----:B------:R-:W-:Y:S01]  /*bc90*/  IMAD.IADD R40, R226, 0x1, -R45 ;  /* 0x00000001e2287824 */ /* 0x000fe200078e0a2d */
[----:B------:R-:W-:Y:S01]  /*bca0*/  IADD3 R44, R72, 0x39, RZ ;  /* 0x00000039482c7810 */ /* 0x000fe20007ffe0ff */
[----:B-1----:R-:W-:Y:S01]  /*bcb0*/  FFMA.FTZ R24, R24, -UR17, R27 ;  /* 0x8000001118187c23 */ /* 0x002fe2000801001b */
[----:B--2---:R-:W-:Y:S01]  /*bcc0*/  HMMA.16816.F32 R16, R20, R32, R16 ;  /* 0x000000201410723c */ /* 0x004fe20000001810 */
[----:B------:R-:W1:Y:S01]  /*bcd0*/  I2F R26, R26 ;  /* 0x0000001a001a7306 */ /* 0x000e620000201400 */
[----:B------:R-:W-:Y:S01]  /*bce0*/  IABS R40, R40 ;  /* 0x0000002800287213 */ /* 0x000fe20000000000 */
[----:B------:R-:W-:Y:S01]  /*bcf0*/  IMAD.IADD R45, R223, 0x1, -R45 ;  /* 0x00000001df2d7824 */ /* 0x000fe200078e0a2d */
[----:B------:R-:W-:Y:S01]  /*bd00*/  FSEL R177, R24, -INF , !P5 ;  /* 0xff80000018b17808 */ /* 0x000fe20006800000 */
[----:B------:R-:W-:-:S02]  /*bd10*/  IMAD.IADD R85, R232, 0x1, -R44 ;  /* 0x00000001e8557824 */ /* 0x000fc400078e0a2c */
[--C-:B------:R-:W-:Y:S01]  /*bd20*/  IMAD.IADD R171, R229, 0x1, -R44.reuse ;  /* 0x00000001e5ab7824 */ /* 0x100fe200078e0a2c */
[----:B------:R-:W-:Y:S01]  /*bd30*/  HMMA.16816.F32 R28, R8, R32, R28 ;  /* 0x00000020081c723c */ /* 0x000fe2000000181c */
[----:B------:R-:W2:Y:S01]  /*bd40*/  I2F R41, R41 ;  /* 0x0000002900297306 */ /* 0x000ea20000201400 */
[----:B------:R-:W-:Y:S01]  /*bd50*/  IABS R45, R45 ;  /* 0x0000002d002d7213 */ /* 0x000fe20000000000 */
[----:B------:R-:W-:Y:S01]  /*bd60*/  IMAD.IADD R47, R226, 0x1, -R44 ;  /* 0x00000001e22f7824 */ /* 0x000fe200078e0a2c */
[----:B------:R-:W-:Y:S02]  /*bd70*/  IABS R85, R85 ;  /* 0x0000005500557213 */ /* 0x000fe40000000000 */
[----:B------:R-:W-:Y:S02]  /*bd80*/  IABS R171, R171 ;  /* 0x000000ab00ab7213 */ /* 0x000fe40000000000 */
[C---:B------:R-:W-:Y:S01]  /*bd90*/  IADD3 R32, R72.reuse, 0x31, RZ ;  /* 0x0000003148207810 */ /* 0x040fe20007ffe0ff */
[----:B------:R-:W3:Y:S01]  /*bda0*/  I2F R40, R40 ;  /* 0x0000002800287306 */ /* 0x000ee20000201400 */
[----:B------:R-:W-:-:S02]  /*bdb0*/  IADD3 R33, R72, 0x38, RZ ;  /* 0x0000003848217810 */ /* 0x000fc40007ffe0ff */
[----:B------:R-:W-:Y:S01]  /*bdc0*/  ISETP.GE.AND P6, PT, R32, R230, PT ;  /* 0x000000e62000720c */ /* 0x000fe20003fc6270 */
[--C-:B------:R-:W-:Y:S01]  /*bdd0*/  IMAD.IADD R27, R232, 0x1, -R32.reuse ;  /* 0x00000001e81b7824 */ /* 0x100fe200078e0a20 */
[C---:B------:R-:W-:Y:S01]  /*bde0*/  ISETP.GE.AND P5, PT, R32.reuse, R227, PT ;  /* 0x000000e32000720c */ /* 0x040fe20003fa6270 */
[----:B------:R-:W-:Y:S01]  /*bdf0*/  IMAD.IADD R169, R229, 0x1, -R32 ;  /* 0x00000001e5a97824 */ /* 0x000fe200078e0a20 */
[----:B------:R-:W-:Y:S01]  /*be00*/  ISETP.LT.OR P6, PT, R32, R231, P6 ;  /* 0x000000e72000720c */ /* 0x000fe200037c1670 */
[----:B-1----:R-:W-:Y:S01]  /*be10*/  FFMA.FTZ R26, R26, -UR17, R18 ;  /* 0x800000111a1a7c23 */ /* 0x002fe20008010012 */
[----:B------:R-:W-:Y:S01]  /*be20*/  IABS R27, R27 ;  /* 0x0000001b001b7213 */ /* 0x000fe20000000000 */
[----:B--2---:R-:W-:Y:S01]  /*be30*/  FFMA.FTZ R16, R41, -UR17, R16 ;  /* 0x8000001129107c23 */ /* 0x004fe20008010010 */
[----:B------:R-:W-:Y:S01]  /*be40*/  IABS R169, R169 ;  /* 0x000000a900a97213 */ /* 0x000fe20000000000 */
[----:B------:R-:W1:Y:S01]  /*be50*/  I2F R18, R45 ;  /* 0x0000002d00127306 */ /* 0x000e620000201400 */
[----:B------:R-:W-:Y:S01]  /*be60*/  FSEL R168, R26, -INF , !P2 ;  /* 0xff8000001aa87808 */ /* 0x000fe20005000000 */
[----:B------:R-:W-:Y:S01]  /*be70*/  IMAD.IADD R41, R226, 0x1, -R32 ;  /* 0x00000001e2297824 */ /* 0x000fe200078e0a20 */
[----:B------:R-:W-:Y:S01]  /*be80*/  FSEL R82, R16, -INF , !P4 ;  /* 0xff80000010527808 */ /* 0x000fe20006000000 */
[----:B---3--:R-:W-:Y:S01]  /*be90*/  FFMA.FTZ R40, R40, -UR17, R28 ;  /* 0x8000001128287c23 */ /* 0x008fe2000801001c */
[C---:B------:R-:W-:Y:S01]  /*bea0*/  ISETP.GE.AND P4, PT, R32.reuse, R224, PT ;  /* 0x000000e02000720c */ /* 0x040fe20003f86270 */
[----:B------:R-:W-:Y:S01]  /*beb0*/  IMAD.IADD R16, R223, 0x1, -R32 ;  /* 0x00000001df107824 */ /* 0x000fe200078e0a20 */
[----:B------:R-:W-:Y:S01]  /*bec0*/  ISETP.GE.AND P2, PT, R32, R219, PT ;  /* 0x000000db2000720c */ /* 0x000fe20003f46270 */
[----:B------:R2:W3:Y:S01]  /*bed0*/  I2F R83, R27 ;  /* 0x0000001b00537306 */ /* 0x0004e20000201400 */
[----:B------:R-:W-:Y:S01]  /*bee0*/  IABS R41, R41 ;  /* 0x0000002900297213 */ /* 0x000fe20000000000 */
[----:B------:R-:W-:Y:S01]  /*bef0*/  IMAD.IADD R46, R226, 0x1, -R33 ;  /* 0x00000001e22e7824 */ /* 0x000fe200078e0a21 */
[----:B------:R-:W-:-:S02]  /*bf00*/  ISETP.LT.OR P5, PT, R32, R228, P5 ;  /* 0x000000e42000720c */ /* 0x000fc40002fa1670 */
[C---:B------:R-:W-:Y:S02]  /*bf10*/  ISETP.LT.OR P4, PT, R32.reuse, R225, P4 ;  /* 0x000000e12000720c */ /* 0x040fe40002781670 */
[----:B------:R-:W-:Y:S01]  /*bf20*/  ISETP.LT.OR P2, PT, R32, R222, P2 ;  /* 0x000000de2000720c */ /* 0x000fe20001741670 */
[----:B------:R-:W4:Y:S01]  /*bf30*/  I2F R169, R169 ;  /* 0x000000a900a97306 */ /* 0x000f220000201400 */
[----:B------:R-:W-:Y:S01]  /*bf40*/  FSEL R120, R40, -INF , !P0 ;  /* 0xff80000028787808 */ /* 0x000fe20004000000 */
[----:B------:R-:W-:Y:S01]  /*bf50*/  IMAD.IADD R40, R229, 0x1, -R33 ;  /* 0x00000001e5287824 */ /* 0x000fe200078e0a21 */
[----:B------:R-:W-:Y:S01]  /*bf60*/  IABS R16, R16 ;  /* 0x0000001000107213 */ /* 0x000fe20000000000 */
[----:B-1----:R-:W-:Y:S01]  /*bf70*/  FFMA.FTZ R30, R18, -UR17, R30 ;  /* 0x80000011121e7c23 */ /* 0x002fe2000801001e */
[----:B------:R-:W-:Y:S02]  /*bf80*/  ISETP.GE.AND P0, PT, R33, R230, PT ;  /* 0x000000e62100720c */ /* 0x000fe40003f06270 */
[----:B------:R-:W-:Y:S01]  /*bf90*/  IABS R40, R40 ;  /* 0x0000002800287213 */ /* 0x000fe20000000000 */
[----:B--2---:R-:W-:Y:S01]  /*bfa0*/  HMMA.16816.F32 R24, R12, R42, RZ ;  /* 0x0000002a0c18723c */ /* 0x004fe200000018ff */
[----:B------:R1:W2:Y:S01]  /*bfb0*/  I2F R32, R41 ;  /* 0x0000002900207306 */ /* 0x0002a20000201400 */
[----:B---3--:R-:W-:Y:S01]  /*bfc0*/  FFMA.FTZ R83, R83, -UR17, R17 ;  /* 0x8000001153537c23 */ /* 0x008fe20008010011 */
[----:B------:R-:W-:Y:S01]  /*bfd0*/  FSEL R102, R30, -INF , !P3 ;  /* 0xff8000001e667808 */ /* 0x000fe20005800000 */
[----:B------:R-:W-:Y:S01]  /*bfe0*/  IMAD.MOV.U32 R45, RZ, RZ, R40 ;  /* 0x000000ffff2d7224 */ /* 0x000fe200078e0028 */
[----:B------:R-:W-:-:S02]  /*bff0*/  ISETP.GE.AND P3, PT, R33, R227, PT ;  /* 0x000000e32100720c */ /* 0x000fc40003f66270 */
[----:B------:R-:W-:Y:S01]  /*c000*/  FSEL R83, R83, -INF , !P6 ;  /* 0xff80000053537808 */ /* 0x000fe20007000000 */
[----:B----4-:R-:W-:Y:S01]  /*c010*/  FFMA.FTZ R169, R169, -UR17, R19 ;  /* 0x80000011a9a97c23 */ /* 0x010fe20008010013 */
[----:B------:R-:W3:Y:S01]  /*c020*/  I2F R28, R16 ;  /* 0x00000010001c7306 */ /* 0x000ee20000201400 */
[C---:B------:R-:W-:Y:S02]  /*c030*/  ISETP.GE.AND P6, PT, R33.reuse, R224, PT ;  /* 0x000000e02100720c */ /* 0x040fe40003fc6270 */
[----:B------:R-:W-:Y:S02]  /*c040*/  ISETP.LT.OR P0, PT, R33, R231, P0 ;  /* 0x000000e72100720c */ /* 0x000fe40000701670 */
[----:B------:R-:W-:Y:S02]  /*c050*/  FSEL R169, R169, -INF , !P5 ;  /* 0xff800000a9a97808 */ /* 0x000fe40006800000 */
[C---:B------:R-:W-:Y:S01]  /*c060*/  ISETP.GE.AND P5, PT, R33.reuse, R219, PT ;  /* 0x000000db2100720c */ /* 0x040fe20003fa6270 */
[----:B-1----:R-:W-:Y:S01]  /*c070*/  IMAD.IADD R41, R232, 0x1, -R33 ;  /* 0x00000001e8297824 */ /* 0x002fe200078e0a21 */
[----:B------:R-:W-:Y:S01]  /*c080*/  I2F R45, R45 ;  /* 0x0000002d002d7306 */ /* 0x000fe20000201400 */
[----:B--2---:R-:W-:Y:S01]  /*c090*/  FFMA.FTZ R29, R32, -UR17, R29 ;  /* 0x80000011201d7c23 */ /* 0x004fe2000801001d */
[----:B------:R-:W-:-:S02]  /*c0a0*/  ISETP.LT.OR P3, PT, R33, R228, P3 ;  /* 0x000000e42100720c */ /* 0x000fc40001f61670 */
[----:B------:R-:W-:Y:S02]  /*c0b0*/  IABS R41, R41 ;  /* 0x0000002900297213 */ /* 0x000fe40000000000 */
[----:B------:R-:W-:Y:S01]  /*c0c0*/  HMMA.16816.F32 R24, R20, R34, R24 ;  /* 0x000000221418723c */ /* 0x000fe20000001818 */
[----:B---3--:R-:W-:Y:S01]  /*c0d0*/  FFMA.FTZ R32, R28, -UR17, R31 ;  /* 0x800000111c207c23 */ /* 0x008fe2000801001f */
[----:B------:R1:W2:Y:S01]  /*c0e0*/  I2F R30, R41 ;  /* 0x00000029001e7306 */ /* 0x0002a20000201400 */
[----:B------:R-:W-:Y:S02]  /*c0f0*/  FSEL R105, R29, -INF , !P4 ;  /* 0xff8000001d697808 */ /* 0x000fe40006000000 */
[C---:B------:R-:W-:Y:S02]  /*c100*/  ISETP.LT.OR P6, PT, R33.reuse, R225, P6 ;  /* 0x000000e12100720c */ /* 0x040fe400037c1670 */
[----:B------:R-:W-:Y:S01]  /*c110*/  ISETP.LT.OR P5, PT, R33, R222, P5 ;  /* 0x000000de2100720c */ /* 0x000fe20002fa1670 */
[----:B------:R-:W-:Y:S01]  /*c120*/  HMMA.16816.F32 R16, R4, R42, RZ ;  /* 0x0000002a0410723c */ /* 0x000fe200000018ff */
[----:B------:R-:W-:Y:S01]  /*c130*/  IMAD.IADD R33, R223, 0x1, -R33 ;  /* 0x00000001df217824 */ /* 0x000fe200078e0a21 */
[----:B------:R-:W-:Y:S01]  /*c140*/  IABS R46, R46 ;  /* 0x0000002e002e7213 */ /* 0x000fe20000000000 */
[----:B------:R-:W3:Y:S01]  /*c150*/  I2F R85, R85 ;  /* 0x0000005500557306 */ /* 0x000ee20000201400 */
[----:B------:R-:W-:-:S02]  /*c160*/  FSEL R101, R32, -INF , !P2 ;  /* 0xff80000020657808 */ /* 0x000fc40005000000 */
[----:B------:R-:W-:Y:S02]  /*c170*/  IABS R33, R33 ;  /* 0x0000002100217213 */ /* 0x000fe40000000000 */
[C---:B------:R-:W-:Y:S01]  /*c180*/  ISETP.GE.AND P4, PT, R44.reuse, R230, PT ;  /* 0x000000e62c00720c */ /* 0x040fe20003f86270 */
[----:B-1----:R-:W1:Y:S02]  /*c190*/  LDSM.16.M88.4 R40, [R215+0x3000] ;  /* 0x00300000d728783b */ /* 0x002e640000000200 */
[----:B------:R-:W-:Y:S01]  /*c1a0*/  I2F R46, R46 ;  /* 0x0000002e002e7306 */ /* 0x000fe20000201400 */
[----:B------:R-:W-:Y:S02]  /*c1b0*/  ISETP.GE.AND P2, PT, R44, R227, PT ;  /* 0x000000e32c00720c */ /* 0x000fe40003f46270 */
[----:B------:R-:W-:Y:S02]  /*c1c0*/  IABS R47, R47 ;  /* 0x0000002f002f7213 */ /* 0x000fe40000000000 */
[----:B--2---:R-:W-:Y:S01]  /*c1d0*/  FFMA.FTZ R24, R30, -UR17, R24 ;  /* 0x800000111e187c23 */ /* 0x004fe20008010018 */
[----:B------:R-:W-:Y:S01]  /*c1e0*/  ISETP.LT.OR P4, PT, R44, R231, P4 ;  /* 0x000000e72c00720c */ /* 0x000fe20002781670 */
[----:B------:R-:W2:Y:S01]  /*c1f0*/  LDSM.16.M88.4 R28, [R207] ;  /* 0x00000000cf1c783b */ /* 0x000ea20000000200 */
[----:B------:R-:W-:Y:S01]  /*c200*/  FFMA.FTZ R45, R45, -UR17, R26 ;  /* 0x800000112d2d7c23 */ /* 0x000fe2000801001a */
[----:B------:R-:W4:Y:S01]  /*c210*/  I2F R171, R171 ;  /* 0x000000ab00ab7306 */ /* 0x000f220000201400 */
[----:B------:R-:W-:Y:S01]  /*c220*/  FSEL R84, R24, -INF , !P0 ;  /* 0xff80000018547808 */ /* 0x000fe20004000000 */
[----:B------:R-:W-:Y:S01]  /*c230*/  IMAD.IADD R24, R223, 0x1, -R44 ;  /* 0x00000001df187824 */ /* 0x000fe200078e0a2c */
[C---:B------:R-:W-:Y:S01]  /*c240*/  ISETP.GE.AND P0, PT, R44.reuse, R224, PT ;  /* 0x000000e02c00720c */ /* 0x040fe20003f06270 */
[----:B------:R-:W-:Y:S01]  /*c250*/  HMMA.16816.F32 R16, R8, R34, R16 ;  /* 0x000000220810723c */ /* 0x000fe20000001810 */
[----:B------:R-:W-:Y:S01]  /*c260*/  FSEL R170, R45, -INF , !P3 ;  /* 0xff8000002daa7808 */ /* 0x000fe20005800000 */
[----:B---3--:R-:W-:Y:S01]  /*c270*/  FFMA.FTZ R85, R85, -UR17, R25 ;  /* 0x8000001155557c23 */ /* 0x008fe20008010019 */
[----:B------:R-:W-:Y:S01]  /*c280*/  ISETP.GE.AND P3, PT, R44, R219, PT ;  /* 0x000000db2c00720c */ /* 0x000fe20003f66270 */
[----:B------:R1:W3:Y:S01]  /*c290*/  I2F R26, R33 ;  /* 0x00000021001a7306 */ /* 0x0002e20000201400 */
[----:B------:R-:W-:-:S02]  /*c2a0*/  IABS R24, R24 ;  /* 0x0000001800187213 */ /* 0x000fc40000000000 */
[----:B------:R-:W-:Y:S02]  /*c2b0*/  IADD3 R45, R72, 0x40, RZ ;  /* 0x00000040482d7810 */ /* 0x000fe40007ffe0ff */
[C---:B------:R-:W-:Y:S02]  /*c2c0*/  ISETP.LT.OR P2, PT, R44.reuse, R228, P2 ;  /* 0x000000e42c00720c */ /* 0x040fe40001741670 */
[C---:B------:R-:W-:Y:S01]  /*c2d0*/  ISETP.LT.OR P0, PT, R44.reuse, R225, P0 ;  /* 0x000000e12c00720c */ /* 0x040fe20000701670 */
[----:B----4-:R-:W-:Y:S01]  /*c2e0*/  FFMA.FTZ R171, R171, -UR17, R27 ;  /* 0x80000011abab7c23 */ /* 0x010fe2000801001b */
[----:B------:R-:W-:Y:S02]  /*c2f0*/  ISETP.LT.OR P3, PT, R44, R222, P3 ;  /* 0x000000de2c00720c */ /* 0x000fe40001f61670 */
[----:B------:R4:W5:Y:S01]  /*c300*/  I2F R44, R47 ;  /* 0x0000002f002c7306 */ /* 0x0009620000201400 */
[----:B------:R-:W-:Y:S02]  /*c310*/  FSEL R85, R85, -INF , !P4 ;  /* 0xff80000055557808 */ /* 0x000fe40006000000 */
[----:B------:R-:W-:-:S02]  /*c320*/  FSEL R171, R171, -INF , !P2 ;  /* 0xff800000abab7808 */ /* 0x000fc40005000000 */
[C---:B------:R-:W-:Y:S02]  /*c330*/  ISETP.GE.AND P4, PT, R45.reuse, R224, PT ;  /* 0x000000e02d00720c */ /* 0x040fe40003f86270 */
[C---:B------:R-:W-:Y:S02]  /*c340*/  ISETP.GE.AND P2, PT, R45.reuse, R219, PT ;  /* 0x000000db2d00720c */ /* 0x040fe40003f46270 */
[----:B------:R-:W-:Y:S01]  /*c350*/  FFMA.FTZ R46, R46, -UR17, R16 ;  /* 0x800000112e2e7c23 */ /* 0x000fe20008010010 */
[C---:B------:R-:W-:Y:S01]  /*c360*/  ISETP.LT.OR P4, PT, R45.reuse, R225, P4 ;  /* 0x000000e12d00720c */ /* 0x040fe20002781670 */
[-C--:B-1----:R-:W-:Y:S01]  /*c370*/  HMMA.16816.F32 R32, R12, R40.reuse, RZ ;  /* 0x000000280c20723c */ /* 0x082fe200000018ff */
[----:B---3--:R-:W-:Y:S01]  /*c380*/  FFMA.FTZ R18, R26, -UR17, R18 ;  /* 0x800000111a127c23 */ /* 0x008fe20008010012 */
[----:B------:R-:W-:Y:S01]  /*c390*/  ISETP.LT.OR P2, PT, R45, R222, P2 ;  /* 0x000000de2d00720c */ /* 0x000fe20001741670 */
[----:B------:R-:W-:Y:S01]  /*c3a0*/  IMAD.MOV.U32 R16, RZ, RZ, R24 ;  /* 0x000000ffff107224 */ /* 0x000fe200078e0018 */
[----:B------:R-:W-:Y:S01]  /*c3b0*/  FSEL R104, R46, -INF , !P6 ;  /* 0xff8000002e687808 */ /* 0x000fe20007000000 */
[----:B----4-:R-:W-:Y:S01]  /*c3c0*/  IMAD.IADD R47, R232, 0x1, -R45 ;  /* 0x00000001e82f7824 */ /* 0x010fe200078e0a2d */
[----:B------:R-:W-:Y:S01]  /*c3d0*/  FSEL R100, R18, -INF , !P5 ;  /* 0xff80000012647808 */ /* 0x000fe20006800000 */
[----:B-----5:R-:W-:Y:S01]  /*c3e0*/  FFMA.FTZ R17, R44, -UR17, R17 ;  /* 0x800000112c117c23 */ /* 0x020fe20008010011 */
[----:B------:R-:W-:Y:S01]  /*c3f0*/  HMMA.16816.F32 R24, R4, R40, RZ ;  /* 0x000000280418723c */ /* 0x000fe200000018ff */
[----:B------:R-:W1:Y:S01]  /*c400*/  I2F R16, R16 ;  /* 0x0000001000107306 */ /* 0x000e620000201400 */
[----:B------:R-:W-:-:S02]  /*c410*/  IABS R47, R47 ;  /* 0x0000002f002f7213 */ /* 0x000fc40000000000 */
[C---:B------:R-:W-:Y:S02]  /*c420*/  ISETP.GE.AND P6, PT, R45.reuse, R230, PT ;  /* 0x000000e62d00720c */ /* 0x040fe40003fc6270 */
[----:B------:R-:W-:Y:S01]  /*c430*/  ISETP.GE.AND P5, PT, R45, R227, PT ;  /* 0x000000e32d00720c */ /* 0x000fe20003fa6270 */
[----:B------:R-:W-:Y:S01]  /*c440*/  IMAD.IADD R40, R229, 0x1, -R45 ;  /* 0x00000001e5287824 */ /* 0x000fe200078e0a2d */
[C---:B------:R-:W-:Y:S01]  /*c450*/  ISETP.LT.OR P6, PT, R45.reuse, R231, P6 ;  /* 0x000000e72d00720c */ /* 0x040fe200037c1670 */
[----:B------:R-:W-:Y:S01]  /*c460*/  IMAD.MOV.U32 R41, RZ, RZ, R47 ;  /* 0x000000ffff297224 */ /* 0x000fe200078e002f */
[----:B------:R-:W-:Y:S02]  /*c470*/  ISETP.LT.OR P5, PT, R45, R228, P5 ;  /* 0x000000e42d00720c */ /* 0x000fe40002fa1670 */
[----:B------:R-:W-:Y:S01]  /*c480*/  IABS R18, R40 ;  /* 0x0000002800127213 */ /* 0x000fe20000000000 */
[--C-:B------:R-:W-:Y:S01]  /*c490*/  IMAD.IADD R40, R226, 0x1, -R45.reuse ;  /* 0x00000001e2287824 */ /* 0x100fe200078e0a2d */
[----:B------:R-:W-:Y:S01]  /*c4a0*/  FSEL R103, R17, -INF , !P0 ;  /* 0xff80000011677808 */ /* 0x000fe20004000000 */
[----:B------:R-:W-:Y:S01]  /*c4b0*/  I2F R41, R41 ;  /* 0x0000002900297306 */ /* 0x000fe20000201400 */
[----:B--2---:R-:W-:Y:S01]  /*c4c0*/  HMMA.16816.F32 R32, R20, R28, R32 ;  /* 0x0000001c1420723c */ /* 0x004fe20000001820 */
[----:B------:R-:W-:Y:S01]  /*c4d0*/  IMAD.IADD R45, R223, 0x1, -R45 ;  /* 0x00000001df2d7824 */ /* 0x000fe200078e0a2d */
[----:B------:R-:W-:Y:S01]  /*c4e0*/  IABS R40, R40 ;  /* 0x0000002800287213 */ /* 0x000fe20000000000 */
[----:B-1----:R-:W-:-:S03]  /*c4f0*/  FFMA.FTZ R16, R16, -UR17, R19 ;  /* 0x8000001110107c23 */ /* 0x002fc60008010013 */
[----:B------:R-:W-:Y:S01]  /*c500*/  IABS R45, R45 ;  /* 0x0000002d002d7213 */ /* 0x000fe20000000000 */
[----:B------:R-:W1:Y:S01]  /*c510*/  I2F R18, R18 ;  /* 0x0000001200127306 */ /* 0x000e620000201400 */
[----:B------:R-:W-:Y:S01]  /*c520*/  HMMA.16816.F32 R24, R8, R28, R24 ;  /* 0x0000001c0818723c */ /* 0x000fe20000001818 */
[----:B------:R-:W-:-:S06]  /*c530*/  FSEL R109, R16, -INF , !P3 ;  /* 0xff800000106d7808 */ /* 0x000fcc0005800000 */
[C---:B------:R-:W-:Y:S01]  /*c540*/  IADD3 R28, R72.reuse, 0x41, RZ ;  /* 0x00000041481c7810 */ /* 0x040fe20007ffe0ff */
[----:B------:R-:W-:Y:S01]  /*c550*/  I2F R40, R40 ;  /* 0x0000002800287306 */ /* 0x000fe20000201400 */
[----:B------:R-:W-:Y:S02]  /*c560*/  IADD3 R29, R72, 0x48, RZ ;  /* 0x00000048481d7810 */ /* 0x000fe40007ffe0ff */
[----:B------:R-:W-:Y:S01]  /*c570*/  ISETP.GE.AND P0, PT, R28, R230, PT ;  /* 0x000000e61c00720c */ /* 0x000fe20003f06270 */
[--C-:B------:R-:W-:Y:S01]  /*c580*/  IMAD.IADD R19, R232, 0x1, -R28.reuse ;  /* 0x00000001e8137824 */ /* 0x100fe200078e0a1c */
[C---:B------:R-:W-:Y:S01]  /*c590*/  ISETP.GE.AND P3, PT, R28.reuse, R227, PT ;  /* 0x000000e31c00720c */ /* 0x040fe20003f66270 */
[----:B------:R-:W-:Y:S01]  /*c5a0*/  IMAD.IADD R44, R223, 0x1, -R28 ;  /* 0x00000001df2c7824 */ /* 0x000fe200078e0a1c */
[----:B------:R-:W-:Y:S01]  /*c5b0*/  ISETP.LT.OR P0, PT, R28, R231, P0 ;  /* 0x000000e71c00720c */ /* 0x000fe20000701670 */
[----:B-1----:R-:W-:Y:S01]  /*c5c0*/  FFMA.FTZ R18, R18, -UR17, R34 ;  /* 0x8000001112127c23 */ /* 0x002fe20008010022 */
[----:B------:R-:W-:Y:S01]  /*c5d0*/  IABS R19, R19 ;  /* 0x0000001300137213 */ /* 0x000fe20000000000 */
[----:B------:R-:W-:Y:S01]  /*c5e0*/  IMAD.IADD R34, R229, 0x1, -R28 ;  /* 0x00000001e5227824 */ /* 0x000fe200078e0a1c */
[----:B------:R-:W1:Y:S01]  /*c5f0*/  I2F R45, R45 ;  /* 0x0000002d002d7306 */ /* 0x000e620000201400 */
[----:B------:R-:W-:Y:S01]  /*c600*/  FFMA.FTZ R32, R41, -UR17, R32 ;  /* 0x8000001129207c23 */ /* 0x000fe20008010020 */
[----:B------:R-:W-:Y:S01]  /*c610*/  FSEL R172, R18, -INF , !P5 ;  /* 0xff80000012ac7808 */ /* 0x000fe20006800000 */
[----:B------:R-:W-:Y:S01]  /*c620*/  IMAD.IADD R249, R226, 0x1, -R29 ;  /* 0x00000001e2f97824 */ /* 0x000fe200078e0a1d */
[----:B------:R-:W-:-:S02]  /*c630*/  IABS R34, R34 ;  /* 0x0000002200227213 */ /* 0x000fc40000000000 */
[----:B------:R-:W-:Y:S01]  /*c640*/  FSEL R86, R32, -INF , !P6 ;  /* 0xff80000020567808 */ /* 0x000fe20007000000 */
[----:B------:R-:W-:Y:S01]  /*c650*/  IMAD.IADD R32, R226, 0x1, -R28 ;  /* 0x00000001e2207824 */ /* 0x000fe200078e0a1c */
[C---:B------:R-:W-:Y:S01]  /*c660*/  ISETP.GE.AND P6, PT, R28.reuse, R224, PT ;  /* 0x000000e01c00720c */ /* 0x040fe20003fc6270 */
[----:B------:R2:W3:Y:S01]  /*c670*/  I2F R41, R19 ;  /* 0x0000001300297306 */ /* 0x0004e20000201400 */
[C---:B------:R-:W-:Y:S02]  /*c680*/  ISETP.GE.AND P5, PT, R28.reuse, R219, PT ;  /* 0x000000db1c00720c */ /* 0x040fe40003fa6270 */
[----:B------:R-:W-:Y:S02]  /*c690*/  IABS R32, R32 ;  /* 0x0000002000207213 */ /* 0x000fe40000000000 */
[C---:B------:R-:W-:Y:S02]  /*c6a0*/  ISETP.LT.OR P3, PT, R28.reuse, R228, P3 ;  /* 0x000000e41c00720c */ /* 0x040fe40001f61670 */
[C---:B------:R-:W-:Y:S01]  /*c6b0*/  ISETP.LT.OR P6, PT, R28.reuse, R225, P6 ;  /* 0x000000e11c00720c */ /* 0x040fe200037c1670 */
[----:B------:R-:W4:Y:S01]  /*c6c0*/  I2F R34, R34 ;  /* 0x0000002200227306 */ /* 0x000f220000201400 */
[----:B------:R-:W-:Y:S01]  /*c6d0*/  ISETP.LT.OR P5, PT, R28, R222, P5 ;  /* 0x000000de1c00720c */ /* 0x000fe20002fa1670 */
[----:B-1----:R-:W-:Y:S01]  /*c6e0*/  FFMA.FTZ R26, R45, -UR17, R26 ;  /* 0x800000112d1a7c23 */ /* 0x002fe2000801001a */
[----:B------:R-:W-:-:S02]  /*c6f0*/  IABS R44, R44 ;  /* 0x0000002c002c7213 */ /* 0x000fc40000000000 */
[----:B------:R-:W-:Y:S02]  /*c700*/  IABS R249, R249 ;  /* 0x000000f900f97213 */ /* 0x000fe40000000000 */
[----:B------:R-:W-:Y:S01]  /*c710*/  FSEL R246, R26, -INF , !P2 ;  /* 0xff8000001af67808 */ /* 0x000fe20005000000 */
[----:B------:R1:W5:Y:S01]  /*c720*/  I2F R28, R32 ;  /* 0x00000020001c7306 */ /* 0x0003620000201400 */
[----:B--2---:R-:W-:Y:S01]  /*c730*/  HMMA.16816.F32 R16, R12, R42, RZ ;  /* 0x0000002a0c10723c */ /* 0x004fe200000018ff */
[----:B---3--:R-:W-:Y:S01]  /*c740*/  FFMA.FTZ R33, R41, -UR17, R33 ;  /* 0x8000001129217c23 */ /* 0x008fe20008010021 */
[----:B------:R-:W-:-:S04]  /*c750*/  ISETP.GE.AND P2, PT, R29, R227, PT ;  /* 0x000000e31d00720c */ /* 0x000fc80003f46270 */
[----:B------:R-:W-:Y:S01]  /*c760*/  FSEL R87, R33, -INF , !P0 ;  /* 0xff80000021577808 */ /* 0x000fe20004000000 */
[----:B----4-:R-:W-:Y:S01]  /*c770*/  FFMA.FTZ R35, R34, -UR17, R35 ;  /* 0x8000001122237c23 */ /* 0x010fe20008010023 */
[C---:B------:R-:W-:Y:S01]  /*c780*/  ISETP.GE.AND P0, PT, R29.reuse, R224, PT ;  /* 0x000000e01d00720c */ /* 0x040fe20003f06270 */
[----:B------:R-:W-:Y:S01]  /*c790*/  I2F R249, R249 ;  /* 0x000000f900f97306 */ /* 0x000fe20000201400 */
[----:B------:R-:W-:Y:S02]  /*c7a0*/  ISETP.LT.OR P2, PT, R29, R228, P2 ;  /* 0x000000e41d00720c */ /* 0x000fe40001741670 */
[----:B------:R-:W-:Y:S02]  /*c7b0*/  FSEL R173, R35, -INF , !P3 ;  /* 0xff80000023ad7808 */ /* 0x000fe40005800000 */
[C---:B------:R-:W-:Y:S01]  /*c7c0*/  ISETP.GE.AND P3, PT, R29.reuse, R219, PT ;  /* 0x000000db1d00720c */ /* 0x040fe20003f66270 */
[----:B-1----:R-:W-:Y:S01]  /*c7d0*/  FFMA.FTZ R32, R40, -UR17, R24 ;  /* 0x8000001128207c23 */ /* 0x002fe20008010018 */
[C---:B------:R-:W-:Y:S01]  /*c7e0*/  ISETP.LT.OR P0, PT, R29.reuse, R225, P0 ;  /* 0x000000e11d00720c */ /* 0x040fe20000701670 */
[--C-:B------:R-:W-:Y:S01]  /*c7f0*/  IMAD.IADD R40, R232, 0x1, -R29.reuse ;  /* 0x00000001e8287824 */ /* 0x100fe200078e0a1d */
[----:B------:R-:W-:Y:S01]  /*c800*/  ISETP.LT.OR P3, PT, R29, R222, P3 ;  /* 0x000000de1d00720c */ /* 0x000fe20001f61670 */
[----:B------:R-:W-:Y:S01]  /*c810*/  IMAD.MOV.U32 R24, RZ, RZ, R44 ;  /* 0x000000ffff187224 */ /* 0x000fe200078e002c */
[----:B------:R-:W-:Y:S01]  /*c820*/  FSEL R115, R32, -INF , !P4 ;  /* 0xff80000020737808 */ /* 0x000fe20006000000 */
[----:B------:R-:W-:Y:S01]  /*c830*/  IMAD.IADD R32, R229, 0x1, -R29 ;  /* 0x00000001e5207824 */ /* 0x000fe200078e0a1d */
[----:B------:R-:W-:Y:S01]  /*c840*/  IABS R34, R40 ;  /* 0x0000002800227213 */ /* 0x000fe20000000000 */
[----:B-----5:R-:W-:Y:S01]  /*c850*/  FFMA.FTZ R25, R28, -UR17, R25 ;  /* 0x800000111c197c23 */ /* 0x020fe20008010019 */
[----:B------:R-:W-:Y:S01]  /*c860*/  HMMA.16816.F32 R40, R4, R42, RZ ;  /* 0x0000002a0428723c */ /* 0x000fe200000018ff */
[----:B------:R-:W-:Y:S01]  /*c870*/  ISETP.GE.AND P4, PT, R29, R230, PT ;  /* 0x000000e61d00720c */ /* 0x000fe20003f86270 */
[----:B------:R-:W1:Y:S01]  /*c880*/  I2F R26, R34 ;  /* 0x00000022001a7306 */ /* 0x000e620000201400 */
[----:B------:R-:W-:-:S02]  /*c890*/  IABS R32, R32 ;  /* 0x0000002000207213 */ /* 0x000fc40000000000 */
[----:B------:R-:W-:Y:S01]  /*c8a0*/  ISETP.LT.OR P4, PT, R29, R231, P4 ;  /* 0x000000e71d00720c */ /* 0x000fe20002781670 */
[----:B------:R-:W-:Y:S01]  /*c8b0*/  IMAD.IADD R29, R223, 0x1, -R29 ;  /* 0x00000001df1d7824 */ /* 0x000fe200078e0a1d */
[----:B------:R-:W-:Y:S01]  /*c8c0*/  IADD3 R44, R72, 0x49, RZ ;  /* 0x00000049482c7810 */ /* 0x000fe20007ffe0ff */
[----:B------:R-:W-:Y:S01]  /*c8d0*/  HMMA.16816.F32 R16, R20, R30, R16 ;  /* 0x0000001e1410723c */ /* 0x000fe20000001810 */
[----:B------:R-:W-:Y:S01]  /*c8e0*/  FSEL R252, R25, -INF , !P6 ;  /* 0xff80000019fc7808 */ /* 0x000fe20007000000 */
[----:B------:R2:W-:Y:S01]  /*c8f0*/  I2F R45, R32 ;  /* 0x00000020002d7306 */ /* 0x0005e20000201400 */
[----:B------:R-:W-:Y:S01]  /*c900*/  IABS R29, R29 ;  /* 0x0000001d001d7213 */ /* 0x000fe20000000000 */
[----:B------:R-:W-:Y:S01]  /*c910*/  IMAD.IADD R176, R229, 0x1, -R44 ;  /* 0x00000001e5b07824 */ /* 0x000fe200078e0a2c */
[----:B------:R-:W-:-:S04]  /*c920*/  ISETP.GE.AND P6, PT, R44, R230, PT ;  /* 0x000000e62c00720c */ /* 0x000fc80003fc6270 */
[----:B------:R-:W-:Y:S01]  /*c930*/  IABS R176, R176 ;  /* 0x000000b000b07213 */ /* 0x000fe20000000000 */
[----:B------:R-:W3:Y:S01]  /*c940*/  I2F R24, R24 ;  /* 0x0000001800187306 */ /* 0x000ee20000201400 */
[----:B------:R-:W-:-:S05]  /*c950*/  ISETP.LT.OR P6, PT, R44, R231, P6 ;  /* 0x000000e72c00720c */ /* 0x000fca00037c1670 */
[----:B------:R-:W-:Y:S01]  /*c960*/  HMMA.16816.F32 R40, R8, R30, R40 ;  /* 0x0000001e0828723c */ /* 0x000fe20000001828 */
[----:B--2---:R-:W2:Y:S01]  /*c970*/  LDSM.16.M88.4 R32, [R215+0x3400] ;  /* 0x00340000d720783b */ /* 0x004ea20000000200 */
[----:B------:R4:W5:Y:S06]  /*c980*/  I2F R244, R29 ;  /* 0x0000001d00f47306 */ /* 0x00096c0000201400 */
[----:B-1----:R-:W-:Y:S02]  /*c990*/  FFMA.FTZ R16, R26, -UR17, R16 ;  /* 0x800000111a107c23 */ /* 0x002fe40008010010 */
[----:B---3--:R-:W-:Y:S01]  /*c9a0*/  FFMA.FTZ R24, R24, -UR17, R27 ;  /* 0x8000001118187c23 */ /* 0x008fe2000801001b */
[----:B------:R-:W1:Y:S01]  /*c9b0*/  I2F R176, R176 ;  /* 0x000000b000b07306 */ /* 0x000e620000201400 */
[----:B------:R-:W-:Y:S01]  /*c9c0*/  IMAD.IADD R27, R232, 0x1, -R44 ;  /* 0x00000001e81b7824 */ /* 0x000fe200078e0a2c */
[----:B------:R-:W-:Y:S01]  /*c9d0*/  FSEL R88, R16, -INF , !P4 ;  /* 0xff80000010587808 */ /* 0x000fe20006000000 */
[----:B------:R-:W-:Y:S01]  /*c9e0*/  FFMA.FTZ R18, R45, -UR17, R18 ;  /* 0x800000112d127c23 */ /* 0x000fe20008010012 */
[----:B------:R-:W-:Y:S01]  /*c9f0*/  FSEL R245, R24, -INF , !P5 ;  /* 0xff80000018f57808 */ /* 0x000fe20006800000 */
[----:B------:R-:W-:Y:S01]  /*ca00*/  IMAD.IADD R16, R223, 0x1, -R44 ;  /* 0x00000001df107824 */ /* 0x000fe200078e0a2c */
[----:B------:R-:W-:Y:S01]  /*ca10*/  IABS R27, R27 ;  /* 0x0000001b001b7213 */ /* 0x000fe20000000000 */
[----:B----4-:R-:W3:Y:S01]  /*ca20*/  LDSM.16.M88.4 R28, [R206] ;  /* 0x00000000ce1c783b */ /* 0x010ee20000000200 */
[----:B------:R-:W-:-:S03]  /*ca30*/  IADD3 R45, R72, 0x50, RZ ;  /* 0x00000050482d7810 */ /* 0x000fc60007ffe0ff */
[----:B------:R-:W-:Y:S01]  /*ca40*/  IMAD.MOV.U32 R89, RZ, RZ, R27 ;  /* 0x000000ffff597224 */ /* 0x000fe200078e001b */
[----:B------:R-:W-:Y:S01]  /*ca50*/  FSEL R174, R18, -INF , !P2 ;  /* 0xff80000012ae7808 */ /* 0x000fe20005000000 */
[----:B------:R-:W-:Y:S01]  /*ca60*/  IMAD.IADD R18, R226, 0x1, -R44 ;  /* 0x00000001e2127824 */ /* 0x000fe200078e0a2c */
[----:B------:R-:W-:Y:S01]  /*ca70*/  ISETP.GE.AND P5, PT, R44, R227, PT ;  /* 0x000000e32c00720c */ /* 0x000fe20003fa6270 */
[--C-:B------:R-:W-:Y:S01]  /*ca80*/  IMAD.IADD R47, R232, 0x1, -R45.reuse ;  /* 0x00000001e82f7824 */ /* 0x100fe200078e0a2d */
[C---:B------:R-:W-:Y:S01]  /*ca90*/  ISETP.GE.AND P4, PT, R44.reuse, R224, PT ;  /* 0x000000e02c00720c */ /* 0x040fe20003f86270 */
[----:B------:R-:W4:Y:S01]  /*caa0*/  I2F R89, R89 ;  /* 0x0000005900597306 */ /* 0x000f220000201400 */
[----:B------:R-:W-:Y:S01]  /*cab0*/  ISETP.GE.AND P2, PT, R44, R219, PT ;  /* 0x000000db2c00720c */ /* 0x000fe20003f46270 */
[----:B------:R-:W-:Y:S01]  /*cac0*/  IMAD.IADD R46, R229, 0x1, -R45 ;  /* 0x00000001e52e7824 */ /* 0x000fe200078e0a2d */
[----:B------:R-:W-:Y:S01]  /*cad0*/  IABS R18, R18 ;  /* 0x0000001200127213 */ /* 0x000fe20000000000 */
[----:B-----5:R-:W-:Y:S01]  /*cae0*/  FFMA.FTZ R244, R244, -UR17, R42 ;  /* 0x80000011f4f47c23 */ /* 0x020fe2000801002a */
[----:B------:R-:W-:Y:S01]  /*caf0*/  IABS R16, R16 ;  /* 0x0000001000107213 */ /* 0x000fe20000000000 */
[----:B-1----:R-:W-:Y:S01]  /*cb00*/  FFMA.FTZ R176, R176, -UR17, R19 ;  /* 0x80000011b0b07c23 */ /* 0x002fe20008010013 */
[----:B------:R-:W-:Y:S01]  /*cb10*/  IABS R47, R47 ;  /* 0x0000002f002f7213 */ /* 0x000fe20000000000 */
[----:B------:R-:W-:Y:S01]  /*cb20*/  FFMA.FTZ R249, R249, -UR17, R40 ;  /* 0x80000011f9f97c23 */ /* 0x000fe20008010028 */
[C---:B------:R-:W-:Y:S01]  /*cb30*/  ISETP.LT.OR P5, PT, R44.reuse, R228, P5 ;  /* 0x000000e42c00720c */ /* 0x040fe20002fa1670 */
[----:B------:R-:W1:Y:S01]  /*cb40*/  I2F R42, R16 ;  /* 0x00000010002a7306 */ /* 0x000e620000201400 */
[C---:B------:R-:W-:Y:S01]  /*cb50*/  ISETP.LT.OR P4, PT, R44.reuse, R225, P4 ;  /* 0x000000e12c00720c */ /* 0x040fe20002781670 */
[----:B------:R-:W-:Y:S01]  /*cb60*/  IMAD.IADD R198, R223, 0x1, -R45 ;  /* 0x00000001dfc67824 */ /* 0x000fe200078e0a2d */
[----:B------:R-:W-:Y:S01]  /*cb70*/  ISETP.LT.OR P2, PT, R44, R222, P2 ;  /* 0x000000de2c00720c */ /* 0x000fe20001741670 */
[----:B--2---:R-:W-:Y:S01]  /*cb80*/  HMMA.16816.F32 R24, R12, R32, RZ ;  /* 0x000000200c18723c */ /* 0x004fe200000018ff */
[----:B------:R-:W-:Y:S01]  /*cb90*/  FSEL R249, R249, -INF , !P0 ;  /* 0xff800000f9f97808 */ /* 0x000fe20004000000 */
[----:B----4-:R-:W-:Y:S01]  /*cba0*/  FFMA.FTZ R89, R89, -UR17, R17 ;  /* 0x8000001159597c23 */ /* 0x010fe20008010011 */
[----:B------:R-:W-:Y:S01]  /*cbb0*/  FSEL R244, R244, -INF , !P3 ;  /* 0xff800000f4f47808 */ /* 0x000fe20005800000 */
[----:B------:R2:W4:Y:S01]  /*cbc0*/  I2F R44, R18 ;  /* 0x00000012002c7306 */ /* 0x0005220000201400 */
[----:B------:R-:W-:-:S02]  /*cbd0*/  FSEL R176, R176, -INF , !P5 ;  /* 0xff800000b0b07808 */ /* 0x000fc40006800000 */
[----:B------:R-:W-:Y:S02]  /*cbe0*/  FSEL R89, R89, -INF , !P6 ;  /* 0xff80000059597808 */ /* 0x000fe40007000000 */
[----:B------:R-:W-:Y:S02]  /*cbf0*/  IADD3 R40, R72, 0x51, RZ ;  /* 0x0000005148287810 */ /* 0x000fe40007ffe0ff */
[C---:B------:R-:W-:Y:S01]  /*cc00*/  ISETP.GE.AND P0, PT, R45.reuse, R230, PT ;  /* 0x000000e62d00720c */ /* 0x040fe20003f06270 */
[----:B-1----:R-:W-:Y:S01]  /*cc10*/  FFMA.FTZ R42, R42, -UR17, R43 ;  /* 0x800000112a2a7c23 */ /* 0x002fe2000801002b */
[C---:B------:R-:W-:Y:S02]  /*cc20*/  ISETP.GE.AND P3, PT, R45.reuse, R227, PT ;  /* 0x000000e32d00720c */ /* 0x040fe40003f66270 */
[C---:B------:R-:W-:Y:S02]  /*cc30*/  ISETP.GE.AND P6, PT, R45.reuse, R224, PT ;  /* 0x000000e02d00720c */ /* 0x040fe40003fc6270 */
[----:B------:R-:W-:-:S02]  /*cc40*/  ISETP.GE.AND P5, PT, R45, R219, PT ;  /* 0x000000db2d00720c */ /* 0x000fc40003fa6270 */
[C---:B------:R-:W-:Y:S01]  /*cc50*/  ISETP.LT.OR P0, PT, R45.reuse, R231, P0 ;  /* 0x000000e72d00720c */ /* 0x040fe20000701670 */
[----:B--2---:R-:W-:Y:S01]  /*cc60*/  HMMA.16816.F32 R16, R4, R32, RZ ;  /* 0x000000200410723c */ /* 0x004fe200000018ff */
[C---:B------:R-:W-:Y:S01]  /*cc70*/  ISETP.LT.OR P3, PT, R45.reuse, R228, P3 ;  /* 0x000000e42d00720c */ /* 0x040fe20001f61670 */
[----:B----4-:R-:W-:Y:S01]  /*cc80*/  FFMA.FTZ R41, R44, -UR17, R41 ;  /* 0x800000112c297c23 */ /* 0x010fe20008010029 */
[C---:B------:R-:W-:Y:S02]  /*cc90*/  ISETP.LT.OR P6, PT, R45.reuse, R225, P6 ;  /* 0x000000e12d00720c */ /* 0x040fe400037c1670 */
[----:B------:R-:W-:Y:S02]  /*cca0*/  ISETP.LT.OR P5, PT, R45, R222, P5 ;  /* 0x000000de2d00720c */ /* 0x000fe40002fa1670 */
[----:B------:R-:W-:Y:S01]  /*ccb0*/  IMAD.MOV.U32 R32, RZ, RZ, R47 ;  /* 0x000000ffff207224 */ /* 0x000fe200078e002f */
[----:B---3--:R-:W-:Y:S01]  /*ccc0*/  HMMA.16816.F32 R24, R20, R28, R24 ;  /* 0x0000001c1418723c */ /* 0x008fe20000001818 */
[----:B------:R-:W-:Y:S01]  /*ccd0*/  IABS R33, R46 ;  /* 0x0000002e00217213 */ /* 0x000fe20000000000 */
[----:B------:R-:W-:Y:S01]  /*cce0*/  IMAD.IADD R46, R226, 0x1, -R45 ;  /* 0x00000001e22e7824 */ /* 0x000fe200078e0a2d */
[----:B------:R-:W-:Y:S01]  /*ccf0*/  IABS R198, R198 ;  /* 0x000000c600c67213 */ /* 0x000fe20000000000 */
[----:B------:R-:W-:Y:S01]  /*cd00*/  IMAD.IADD R45, R232, 0x1, -R40 ;  /* 0x00000001e82d7824 */ /* 0x000fe200078e0a28 */
[----:B------:R-:W1:Y:S01]  /*cd10*/  I2F R32, R32 ;  /* 0x0000002000207306 */ /* 0x000e620000201400 */
[----:B------:R-:W-:-:S02]  /*cd20*/  FSEL R247, R41, -INF , !P4 ;  /* 0xff80000029f77808 */ /* 0x000fc40006000000 */
[----:B------:R-:W-:Y:S02]  /*cd30*/  IABS R46, R46 ;  /* 0x0000002e002e7213 */ /* 0x000fe40000000000 */
[----:B------:R-:W-:Y:S02]  /*cd40*/  IABS R45, R45 ;  /* 0x0000002d002d7213 */ /* 0x000fe40000000000 */
[----:B------:R-:W-:Y:S01]  /*cd50*/  FSEL R243, R42, -INF , !P2 ;  /* 0xff8000002af37808 */ /* 0x000fe20005000000 */
[----:B------:R-:W2:Y:S01]  /*cd60*/  I2F R33, R33 ;  /* 0x0000002100217306 */ /* 0x000ea20000201400 */
[C---:B------:R-:W-:Y:S02]  /*cd70*/  ISETP.GE.AND P4, PT, R40.reuse, R230, PT ;  /* 0x000000e62800720c */ /* 0x040fe40003f86270 */
[----:B------:R-:W-:Y:S01]  /*cd80*/  HMMA.16816.F32 R16, R8, R28, R16 ;  /* 0x0000001c0810723c */ /* 0x000fe20000001810 */
[C---:B------:R-:W-:Y:S02]  /*cd90*/  ISETP.GE.AND P2, PT, R40.reuse, R227, PT ;  /* 0x000000e32800720c */ /* 0x040fe40003f46270 */
[----:B------:R-:W-:-:S02]  /*cda0*/  ISETP.LT.OR P4, PT, R40, R231, P4 ;  /* 0x000000e72800720c */ /* 0x000fc40002781670 */
[----:B------:R-:W3:Y:S01]  /*cdb0*/  I2F R239, R46 ;  /* 0x0000002e00ef7306 */ /* 0x000ee20000201400 */
[----:B------:R-:W-:Y:S01]  /*cdc0*/  ISETP.LT.OR P2, PT, R40, R228, P2 ;  /* 0x000000e42800720c */ /* 0x000fe20001741670 */
[----:B------:R-:W-:Y:S02]  /*cdd0*/  IMAD.IADD R29, R226, 0x1, -R40 ;  /* 0x00000001e21d7824 */ /* 0x000fe400078e0a28 */
[----:B-1----:R-:W-:Y:S02]  /*cde0*/  FFMA.FTZ R32, R32, -UR17, R24 ;  /* 0x8000001120207c23 */ /* 0x002fe40008010018 */
[----:B------:R-:W-:Y:S01]  /*cdf0*/  IMAD.IADD R24, R229, 0x1, -R40 ;  /* 0x00000001e5187824 */ /* 0x000fe200078e0a28 */
[----:B------:R-:W-:Y:S01]  /*ce00*/  IABS R29, R29 ;  /* 0x0000001d001d7213 */ /* 0x000fe20000000000 */
[----:B--2---:R-:W-:Y:S01]  /*ce10*/  FFMA.FTZ R33, R33, -UR17, R26 ;  /* 0x8000001121217c23 */ /* 0x004fe2000801001a */
[----:B------:R-:W1:Y:S01]  /*ce20*/  I2F R198, R198 ;  /* 0x000000c600c67306 */ /* 0x000e620000201400 */
[----:B------:R-:W-:Y:S01]  /*ce30*/  FSEL R90, R32, -INF , !P0 ;  /* 0xff800000205a7808 */ /* 0x000fe20004000000 */
[----:B------:R-:W-:Y:S01]  /*ce40*/  IMAD.IADD R28, R223, 0x1, -R40 ;  /* 0x00000001df1c7824 */ /* 0x000fe200078e0a28 */
[----:B------:R-:W-:Y:S01]  /*ce50*/  IABS R24, R24 ;  /* 0x0000001800187213 */ /* 0x000fe20000000000 */
[----:B------:R-:W-:Y:S01]  /*ce60*/  IMAD.IADD R32, R232, 0x1, -R94 ;  /* 0x00000001e8207824 */ /* 0x000fe200078e0a5e */
[----:B------:R-:W-:-:S02]  /*ce70*/  FSEL R179, R33, -INF , !P3 ;  /* 0xff80000021b37808 */ /* 0x000fc40005800000 */
[C---:B------:R-:W-:Y:S01]  /*ce80*/  ISETP.GE.AND P0, PT, R40.reuse, R224, PT ;  /* 0x000000e02800720c */ /* 0x040fe20003f06270 */
[----:B------:R2:W4:Y:S01]  /*ce90*/  I2F R26, R45 ;  /* 0x0000002d001a7306 */ /* 0x0005220000201400 */
[C---:B------:R-:W-:Y:S01]  /*cea0*/  ISETP.GE.AND P3, PT, R40.reuse, R219, PT ;  /* 0x000000db2800720c */ /* 0x040fe20003f66270 */
[----:B---3--:R-:W-:Y:S01]  /*ceb0*/  FFMA.FTZ R239, R239, -UR17, R16 ;  /* 0x80000011efef7c23 */ /* 0x008fe20008010010 */
[C---:B------:R-:W-:Y:S02]  /*cec0*/  ISETP.LT.OR P0, PT, R40.reuse, R225, P0 ;  /* 0x000000e12800720c */ /* 0x040fe40000701670 */
[----:B------:R-:W-:Y:S02]  /*ced0*/  ISETP.LT.OR P3, PT, R40, R222, P3 ;  /* 0x000000de2800720c */ /* 0x000fe40001f61670 */
[----:B------:R-:W3:Y:S01]  /*cee0*/  LDSM.16.M88.4 R40, [R215+0x3800] ;  /* 0x00380000d728783b */ /* 0x000ee20000000200 */
[----:B------:R-:W5:Y:S01]  /*cef0*/  I2F R24, R24 ;  /* 0x0000001800187306 */ /* 0x000f620000201400 */
[----:B------:R-:W-:Y:S01]  /*cf00*/  IABS R32, R32 ;  /* 0x0000002000207213 */ /* 0x000fe20000000000 */
[----:B-1----:R-:W-:Y:S01]  /*cf10*/  FFMA.FTZ R198, R198, -UR17, R18 ;  /* 0x80000011c6c67c23 */ /* 0x002fe20008010012 */
[----:B------:R-:W-:Y:S01]  /*cf20*/  IABS R28, R28 ;  /* 0x0000001c001c7213 */ /* 0x000fe20000000000 */
[----:B------:R-:W-:Y:S01]  /*cf30*/  IMAD.IADD R18, R229, 0x1, -R94 ;  /* 0x00000001e5127824 */ /* 0x000fe200078e0a5e */
[----:B------:R-:W-:Y:S01]  /*cf40*/  FSEL R239, R239, -INF , !P6 ;  /* 0xff800000efef7808 */ /* 0x000fe20007000000 */
[----:B------:R-:W-:Y:S01]  /*cf50*/  IMAD.MOV.U32 R16, RZ, RZ, R32 ;  /* 0x000000ffff107224 */ /* 0x000fe200078e0020 */
[----:B------:R-:W-:Y:S01]  /*cf60*/  FSEL R198, R198, -INF , !P5 ;  /* 0xff800000c6c67808 */ /* 0x000fe20006800000 */
[----:B--2---:R-:W-:Y:S01]  /*cf70*/  HMMA.16816.F32 R44, R12, R34, RZ ;  /* 0x000000220c2c723c */ /* 0x004fe200000018ff */
[----:B----4-:R-:W-:Y:S01]  /*cf80*/  FFMA.FTZ R25, R26, -UR17, R25 ;  /* 0x800000111a197c23 */ /* 0x010fe20008010019 */
[----:B------:R-:W1:Y:S01]  /*cf90*/  I2F R29, R29 ;  /* 0x0000001d001d7306 */ /* 0x000e620000201400 */
[----:B------:R-:W-:Y:S01]  /*cfa0*/  IMAD.IADD R26, R226, 0x1, -R94 ;  /* 0x00000001e21a7824 */ /* 0x000fe200078e0a5e */
[----:B------:R-:W-:-:S02]  /*cfb0*/  IABS R18, R18 ;  /* 0x0000001200127213 */ /* 0x000fc40000000000 */
[----:B------:R-:W-:Y:S01]  /*cfc0*/  FSEL R108, R25, -INF , !P4 ;  /* 0xff800000196c7808 */ /* 0x000fe20006000000 */
[----:B-----5:R-:W-:Y:S01]  /*cfd0*/  FFMA.FTZ R27, R24, -UR17, R27 ;  /* 0x80000011181b7c23 */ /* 0x020fe2000801001b */
[----:B------:R-:W-:Y:S01]  /*cfe0*/  HMMA.16816.F32 R32, R4, R34, RZ ;  /* 0x000000220420723c */ /* 0x000fe200000018ff */
[----:B------:R-:W-:Y:S01]  /*cff0*/  IMAD.IADD R24, R223, 0x1, -R94 ;  /* 0x00000001df187824 */ /* 0x000fe200078e0a5e */
[----:B------:R-:W-:Y:S01]  /*d000*/  I2F R16, R16 ;  /* 0x0000001000107306 */ /* 0x000fe20000201400 */
[----:B------:R-:W-:Y:S02]  /*d010*/  IABS R26, R26 ;  /* 0x0000001a001a7213 */ /* 0x000fe40000000000 */
[----:B------:R-:W-:Y:S02]  /*d020*/  FSEL R180, R27, -INF , !P2 ;  /* 0xff8000001bb47808 */ /* 0x000fe40005000000 */
[----:B------:R-:W-:Y:S01]  /*d030*/  IABS R24, R24 ;  /* 0x0000001800187213 */ /* 0x000fe20000000000 */
[----:B-1----:R-:W-:-:S02]  /*d040*/  FFMA.FTZ R17, R29, -UR17, R17 ;  /* 0x800000111d117c23 */ /* 0x002fc40008010011 */
[----:B------:R-:W-:Y:S01]  /*d050*/  I2F R18, R18 ;  /* 0x0000001200127306 */ /* 0x000fe20000201400 */
[----:B------:R-:W-:Y:S01]  /*d060*/  IABS R29, R95 ;  /* 0x0000005f001d7213 */ /* 0x000fe20000000000 */
[----:B------:R-:W-:Y:S01]  /*d070*/  IMAD.MOV.U32 R92, RZ, RZ, R24 ;  /* 0x000000ffff5c7224 */ /* 0x000fe200078e0018 */
[----:B------:R-:W-:Y:S01]  /*d080*/  ISETP.GE.AND P6, PT, R94, R230, PT ;  /* 0x000000e65e00720c */ /* 0x000fe20003fc6270 */
[----:B------:R-:W-:Y:S02]  /*d090*/  IMAD.IADD R95, R226, 0x1, -R91 ;  /* 0x00000001e25f7824 */ /* 0x000fe400078e0a5b */
[----:B------:R-:W-:Y:S01]  /*d0a0*/  HMMA.16816.F32 R44, R20, R30, R44 ;  /* 0x0000001e142c723c */ /* 0x000fe2000000182c */
[----:B------:R-:W-:Y:S01]  /*d0b0*/  FSEL R238, R17, -INF , !P0 ;  /* 0xff80000011ee7808 */ /* 0x000fe20004000000 */
[----:B------:R-:W1:Y:S01]  /*d0c0*/  I2F R28, R28 ;  /* 0x0000001c001c7306 */ /* 0x000e620000201400 */
[C---:B------:R-:W-:Y:S02]  /*d0d0*/  ISETP.GE.AND P5, PT, R94.reuse, R227, PT ;  /* 0x000000e35e00720c */ /* 0x040fe40003fa6270 */
[----:B------:R-:W-:-:S02]  /*d0e0*/  ISETP.GE.AND P4, PT, R94, R224, PT ;  /* 0x000000e05e00720c */ /* 0x000fc40003f86270 */
[C---:B------:R-:W-:Y:S01]  /*d0f0*/  ISETP.GE.AND P2, PT, R94.reuse, R219, PT ;  /* 0x000000db5e00720c */ /* 0x040fe20003f46270 */
[----:B------:R-:W-:Y:S01]  /*d100*/  HMMA.16816.F32 R32, R8, R30, R32 ;  /* 0x0000001e0820723c */ /* 0x000fe20000001820 */
[C---:B------:R-:W-:Y:S01]  /*d110*/  ISETP.LT.OR P6, PT, R94.reuse, R231, P6 ;  /* 0x000000e75e00720c */ /* 0x040fe200037c1670 */
[----:B------:R2:W4:Y:S01]  /*d120*/  I2F R93, R26 ;  /* 0x0000001a005d7306 */ /* 0x0005220000201400 */
[C---:B------:R-:W-:Y:S02]  /*d130*/  ISETP.LT.OR P5, PT, R94.reuse, R228, P5 ;  /* 0x000000e45e00720c */ /* 0x040fe40002fa1670 */
[C---:B------:R-:W-:Y:S02]  /*d140*/  ISETP.LT.OR P4, PT, R94.reuse, R225, P4 ;  /* 0x000000e15e00720c */ /* 0x040fe40002781670 */
[----:B------:R-:W-:Y:S01]  /*d150*/  ISETP.LT.OR P2, PT, R94, R222, P2 ;  /* 0x000000de5e00720c */ /* 0x000fe20001741670 */
[----:B------:R-:W-:Y:S01]  /*d160*/  IMAD.MOV.U32 R94, RZ, RZ, R96 ;  /* 0x000000ffff5e7224 */ /* 0x000fe200078e0060 */
[----:B------:R-:W-:Y:S01]  /*d170*/  IABS R95, R95 ;  /* 0x0000005f005f7213 */ /* 0x000fe20000000000 */
[----:B-1----:R-:W-:Y:S01]  /*d180*/  FFMA.FTZ R197, R28, -UR17, R19 ;  /* 0x800000111cc57c23 */ /* 0x002fe20008010013 */
[----:B------:R-:W1:Y:S01]  /*d190*/  I2F R92, R92 ;  /* 0x0000005c005c7306 */ /* 0x000e620000201400 */
[----:B------:R-:W-:Y:S01]  /*d1a0*/  IMAD.IADD R96, R223, 0x1, -R91 ;  /* 0x00000001df607824 */ /* 0x000fe200078e0a5b */
[----:B------:R-:W-:-:S03]  /*d1b0*/  ISETP.GE.AND P0, PT, R91, R230, PT ;  /* 0x000000e65b00720c */ /* 0x000fc60003f06270 */
[----:B------:R-:W-:Y:S01]  /*d1c0*/  FFMA.FTZ R112, R16, -UR17, R44 ;  /* 0x8000001110707c23 */ /* 0x000fe2000801002c */
[----:B------:R-:W-:Y:S01]  /*d1d0*/  IADD3 R44, R72, 0x60, RZ ;  /* 0x00000060482c7810 */ /* 0x000fe20007ffe0ff */
[----:B------:R-:W-:Y:S01]  /*d1e0*/  IMAD.MOV.U32 R16, RZ, RZ, R29 ;  /* 0x000000ffff107224 */ /* 0x000fe200078e001d */
[----:B--2---:R-:W2:Y:S01]  /*d1f0*/  LDSM.16.M88.4 R24, [R205] ;  /* 0x00000000cd18783b */ /* 0x004ea20000000200 */
[----:B------:R-:W-:Y:S01]  /*d200*/  FFMA.FTZ R182, R18, -UR17, R46 ;  /* 0x8000001112b67c23 */ /* 0x000fe2000801002e */
[----:B---3--:R-:W-:Y:S01]  /*d210*/  HMMA.16816.F32 R28, R12, R40, RZ ;  /* 0x000000280c1c723c */ /* 0x008fe200000018ff */
[----:B------:R3:W5:Y:S01]  /*d220*/  I2F R46, R16 ;  /* 0x00000010002e7306 */ /* 0x0007620000201400 */
[----:B------:R-:W-:Y:S02]  /*d230*/  IABS R96, R96 ;  /* 0x0000006000607213 */ /* 0x000fe40000000000 */
[----:B------:R-:W-:Y:S01]  /*d240*/  FSEL R197, R197, -INF , !P3 ;  /* 0xff800000c5c57808 */ /* 0x000fe20005800000 */
[----:B----4-:R-:W-:Y:S01]  /*d250*/  FFMA.FTZ R32, R93, -UR17, R32 ;  /* 0x800000115d207c23 */ /* 0x010fe20008010020 */
[----:B------:R-:W-:Y:S01]  /*d260*/  FSEL R112, R112, -INF , !P6 ;  /* 0xff80000070707808 */ /* 0x000fe20007000000 */
[----:B-1----:R-:W-:Y:S01]  /*d270*/  FFMA.FTZ R34, R92, -UR17, R34 ;  /* 0x800000115c227c23 */ /* 0x002fe20008010022 */
[----:B------:R-:W-:Y:S01]  /*d280*/  FSEL R182, R182, -INF , !P5 ;  /* 0xff800000b6b67808 */ /* 0x000fe20006800000 */
[----:B------:R-:W1:Y:S01]  /*d290*/  I2F R94, R94 ;  /* 0x0000005e005e7306 */ /* 0x000e620000201400 */
[----:B------:R-:W-:-:S02]  /*d2a0*/  ISETP.GE.AND P3, PT, R91, R227, PT ;  /* 0x000000e35b00720c */ /* 0x000fc40003f66270 */
[C---:B------:R-:W-:Y:S02]  /*d2b0*/  ISETP.GE.AND P6, PT, R91.reuse, R224, PT ;  /* 0x000000e05b00720c */ /* 0x040fe40003fc6270 */
[C---:B------:R-:W-:Y:S02]  /*d2c0*/  ISETP.GE.AND P5, PT, R91.reuse, R219, PT ;  /* 0x000000db5b00720c */ /* 0x040fe40003fa6270 */
[C---:B------:R-:W-:Y:S01]  /*d2d0*/  ISETP.LT.OR P0, PT, R91.reuse, R231, P0 ;  /* 0x000000e75b00720c */ /* 0x040fe20000701670 */
[----:B---3--:R-:W-:Y:S01]  /*d2e0*/  HMMA.16816.F32 R16, R4, R40, RZ ;  /* 0x000000280410723c */ /* 0x008fe200000018ff */
[----:B------:R3:W4:Y:S01]  /*d2f0*/  I2F R41, R95 ;  /* 0x0000005f00297306 */ /* 0x0007220000201400 */
[C---:B------:R-:W-:Y:S01]  /*d300*/  ISETP.LT.OR P3, PT, R91.reuse, R228, P3 ;  /* 0x000000e45b00720c */ /* 0x040fe20001f61670 */
[----:B-----5:R-:W-:Y:S01]  /*d310*/  FFMA.FTZ R46, R46, -UR17, R47 ;  /* 0x800000112e2e7c23 */ /* 0x020fe2000801002f */
[C---:B------:R-:W-:Y:S02]  /*d320*/  ISETP.LT.OR P6, PT, R91.reuse, R225, P6 ;  /* 0x000000e15b00720c */ /* 0x040fe400037c1670 */
[----:B------:R-:W-:Y:S01]  /*d330*/  ISETP.LT.OR P5, PT, R91, R222, P5 ;  /* 0x000000de5b00720c */ /* 0x000fe20002fa1670 */
[----:B------:R-:W-:Y:S01]  /*d340*/  IMAD.MOV.U32 R40, RZ, RZ, R96 ;  /* 0x000000ffff287224 */ /* 0x000fe200078e0060 */
[----:B------:R-:W-:Y:S01]  /*d350*/  FSEL R196, R34, -INF , !P2 ;  /* 0xff80000022c47808 */ /* 0x000fe20005000000 */
[--C-:B------:R-:W-:Y:S01]  /*d360*/  IMAD.IADD R96, R229, 0x1, -R44.reuse ;  /* 0x00000001e5607824 */ /* 0x100fe200078e0a2c */
[----:B------:R-:W-:Y:S01]  /*d370*/  FSEL R202, R32, -INF , !P4 ;  /* 0xff80000020ca7808 */ /* 0x000fe20006000000 */
[----:B-1----:R-:W-:Y:S01]  /*d380*/  FFMA.FTZ R45, R94, -UR17, R45 ;  /* 0x800000115e2d7c23 */ /* 0x002fe2000801002d */
[----:B------:R-:W-:Y:S01]  /*d390*/  FSEL R98, R46, -INF , !P3 ;  /* 0xff8000002e627808 */ /* 0x000fe20005800000 */
[----:B------:R-:W1:Y:S01]  /*d3a0*/  I2F R40, R40 ;  /* 0x0000002800287306 */ /* 0x000e620000201400 */
[----:B------:R-:W-:Y:S01]  /*d3b0*/  IABS R97, R96 ;  /* 0x0000006000617213 */ /* 0x000fe20000000000 */
[--C-:B------:R-:W-:Y:S01]  /*d3c0*/  IMAD.IADD R96, R226, 0x1, -R44.reuse ;  /* 0x00000001e2607824 */ /* 0x100fe200078e0a2c */
[----:B------:R-:W-:Y:S01]  /*d3d0*/  FSEL R113, R45, -INF , !P0 ;  /* 0xff8000002d717808 */ /* 0x000fe20004000000 */
[----:B---3--:R-:W-:Y:S01]  /*d3e0*/  IMAD.IADD R95, R232, 0x1, -R44 ;  /* 0x00000001e85f7824 */ /* 0x008fe200078e0a2c */
[C---:B------:R-:W-:Y:S01]  /*d3f0*/  ISETP.GE.AND P4, PT, R44.reuse, R230, PT ;  /* 0x000000e62c00720c */ /* 0x040fe20003f86270 */
[----:B------:R-:W-:Y:S01]  /*d400*/  IMAD.MOV.U32 R91, RZ, RZ, R97 ;  /* 0x000000ffff5b7224 */ /* 0x000fe200078e0061 */
[----:B------:R-:W-:Y:S01]  /*d410*/  IABS R96, R96 ;  /* 0x0000006000607213 */ /* 0x000fe20000000000 */
[----:B--2---:R-:W-:Y:S01]  /*d420*/  HMMA.16816.F32 R28, R20, R24, R28 ;  /* 0x00000018141c723c */ /* 0x004fe2000000181c */
[----:B------:R-:W-:Y:S01]  /*d430*/  IABS R95, R95 ;  /* 0x0000005f005f7213 */ /* 0x000fe20000000000 */
[----:B----4-:R-:W-:Y:S01]  /*d440*/  FFMA.FTZ R33, R41, -UR17, R33 ;  /* 0x8000001129217c23 */ /* 0x010fe20008010021 */
[----:B------:R-:W-:Y:S01]  /*d450*/  I2F R199, R96 ;  /* 0x0000006000c77306 */ /* 0x000fe20000201400 */
[----:B------:R-:W-:-:S02]  /*d460*/  ISETP.GE.AND P2, PT, R44, R227, PT ;  /* 0x000000e32c00720c */ /* 0x000fc40003f46270 */
[C---:B------:R-:W-:Y:S02]  /*d470*/  ISETP.GE.AND P0, PT, R44.reuse, R224, PT ;  /* 0x000000e02c00720c */ /* 0x040fe40003f06270 */
[----:B------:R-:W-:Y:S01]  /*d480*/  HMMA.16816.F32 R16, R8, R24, R16 ;  /* 0x000000180810723c */ /* 0x000fe20000001810 */
[----:B------:R-:W-:Y:S01]  /*d490*/  ISETP.GE.AND P3, PT, R44, R219, PT ;  /* 0x000000db2c00720c */ /* 0x000fe20003f66270 */
[----:B-1----:R-:W-:Y:S01]  /*d4a0*/  FFMA.FTZ R35, R40, -UR17, R35 ;  /* 0x8000001128237c23 */ /* 0x002fe20008010023 */
[----:B------:R-:W1:Y:S01]  /*d4b0*/  I2F R95, R95 ;  /* 0x0000005f005f7306 */ /* 0x000e620000201400 */
[C---:B------:R-:W-:Y:S02]  /*d4c0*/  ISETP.LT.OR P4, PT, R44.reuse, R231, P4 ;  /* 0x000000e72c00720c */ /* 0x040fe40002781670 */
[----:B------:R-:W-:Y:S01]  /*d4d0*/  ISETP.LT.OR P2, PT, R44, R228, P2 ;  /* 0x000000e42c00720c */ /* 0x000fe20001741670 */
[----:B------:R-:W-:Y:S01]  /*d4e0*/  IMAD.IADD R25, R223, 0x1, -R44 ;  /* 0x00000001df197824 */ /* 0x000fe200078e0a2c */
[----:B------:R-:W-:-:S02]  /*d4f0*/  IADD3 R24, R72, 0x61, RZ ;  /* 0x0000006148187810 */ /* 0x000fc40007ffe0ff */
[C---:B------:R-:W-:Y:S01]  /*d500*/  ISETP.LT.OR P0, PT, R44.reuse, R225, P0 ;  /* 0x000000e12c00720c */ /* 0x040fe20000701670 */
[----:B------:R-:W2:Y:S01]  /*d510*/  I2F R91, R91 ;  /* 0x0000005b005b7306 */ /* 0x000ea20000201400 */
[----:B------:R-:W-:Y:S01]  /*d520*/  IABS R25, R25 ;  /* 0x0000001900197213 */ /* 0x000fe20000000000 */
[--C-:B------:R-:W-:Y:S01]  /*d530*/  IMAD.IADD R34, R229, 0x1, -R24.reuse ;  /* 0x00000001e5227824 */ /* 0x100fe200078e0a18 */
[----:B------:R-:W-:Y:S01]  /*d540*/  ISETP.LT.OR P3, PT, R44, R222, P3 ;  /* 0x000000de2c00720c */ /* 0x000fe20001f61670 */
[--C-:B------:R-:W-:Y:S01]  /*d550*/  IMAD.IADD R32, R232, 0x1, -R24.reuse ;  /* 0x00000001e8207824 */ /* 0x100fe200078e0a18 */
[----:B------:R-:W-:Y:S01]  /*d560*/  HMMA.16816.F32 R44, R12, R42, RZ ;  /* 0x0000002a0c2c723c */ /* 0x000fe200000018ff */
[----:B------:R-:W-:Y:S01]  /*d570*/  FSEL R200, R33, -INF , !P6 ;  /* 0xff80000021c87808 */ /* 0x000fe20007000000 */
[----:B------:R-:W-:Y:S01]  /*d580*/  IMAD.IADD R186, R223, 0x1, -R24 ;  /* 0x00000001dfba7824 */ /* 0x000fe200078e0a18 */
[----:B------:R-:W3:Y:S01]  /*d590*/  I2F R25, R25 ;  /* 0x0000001900197306 */ /* 0x000ee20000201400 */
[----:B------:R-:W-:Y:S01]  /*d5a0*/  IABS R34, R34 ;  /* 0x0000002200227213 */ /* 0x000fe20000000000 */
[----:B-1----:R-:W-:Y:S01]  /*d5b0*/  FFMA.FTZ R28, R95, -UR17, R28 ;  /* 0x800000115f1c7c23 */ /* 0x002fe2000801001c */
[----:B------:R-:W-:-:S02]  /*d5c0*/  IABS R32, R32 ;  /* 0x0000002000207213 */ /* 0x000fc40000000000 */
[----:B------:R-:W-:Y:S01]  /*d5d0*/  FFMA.FTZ R199, R199, -UR17, R16 ;  /* 0x80000011c7c77c23 */ /* 0x000fe20008010010 */
[----:B------:R-:W-:Y:S01]  /*d5e0*/  FSEL R195, R35, -INF , !P5 ;  /* 0xff80000023c37808 */ /* 0x000fe20006800000 */
[----:B------:R-:W-:Y:S01]  /*d5f0*/  IMAD.IADD R16, R226, 0x1, -R24 ;  /* 0x00000001e2107824 */ /* 0x000fe200078e0a18 */
[----:B------:R-:W-:Y:S01]  /*d600*/  FSEL R119, R28, -INF , !P4 ;  /* 0xff8000001c777808 */ /* 0x000fe20006000000 */
[----:B--2---:R-:W-:Y:S01]  /*d610*/  FFMA.FTZ R30, R91, -UR17, R30 ;  /* 0x800000115b1e7c23 */ /* 0x004fe2000801001e */
[C---:B------:R-:W-:Y:S02]  /*d620*/  ISETP.GE.AND P6, PT, R24.reuse, R230, PT ;  /* 0x000000e61800720c */ /* 0x040fe40003fc6270 */
[----:B------:R-:W-:Y:S02]  /*d630*/  ISETP.GE.AND P5, PT, R24, R227, PT ;  /* 0x000000e31800720c */ /* 0x000fe40003fa6270 */
[----:B------:R-:W-:Y:S01]  /*d640*/  FSEL R99, R30, -INF , !P2 ;  /* 0xff8000001e637808 */ /* 0x000fe20005000000 */
[----:B---3--:R-:W-:Y:S01]  /*d650*/  FFMA.FTZ R188, R25, -UR17, R18 ;  /* 0x8000001119bc7c23 */ /* 0x008fe20008010012 */
[C---:B------:R-:W-:Y:S01]  /*d660*/  ISETP.GE.AND P4, PT, R24.reuse, R224, PT ;  /* 0x000000e01800720c */ /* 0x040fe20003f86270 */
[----:B------:R-:W-:Y:S01]  /*d670*/  IMAD.MOV.U32 R18, RZ, RZ, R34 ;  /* 0x000000ffff127224 */ /* 0x000fe200078e0022 */
[C---:B------:R-:W-:Y:S01]  /*d680*/  ISETP.GE.AND P2, PT, R24.reuse, R219, PT ;  /* 0x000000db1800720c */ /* 0x040fe20003f46270 */
[----:B------:R1:W2:Y:S01]  /*d690*/  I2F R25, R32 ;  /* 0x0000002000197306 */ /* 0x0002a20000201400 */
[C---:B------:R-:W-:Y:S01]  /*d6a0*/  ISETP.LT.OR P6, PT, R24.reuse, R231, P6 ;  /* 0x000000e71800720c */ /* 0x040fe200037c1670 */
[----:B------:R-:W-:Y:S01]  /*d6b0*/  HMMA.16816.F32 R44, R20, R26, R44 ;  /* 0x0000001a142c723c */ /* 0x000fe2000000182c */
[----:B------:R-:W-:-:S02]  /*d6c0*/  ISETP.LT.OR P5, PT, R24, R228, P5 ;  /* 0x000000e41800720c */ /* 0x000fc40002fa1670 */
[----:B------:R-:W-:Y:S02]  /*d6d0*/  IABS R16, R16 ;  /* 0x0000001000107213 */ /* 0x000fe40000000000 */
[C---:B------:R-:W-:Y:S01]  /*d6e0*/  ISETP.LT.OR P4, PT, R24.reuse, R225, P4 ;  /* 0x000000e11800720c */ /* 0x040fe20002781670 */
[----:B------:R-:W3:Y:S01]  /*d6f0*/  I2F R18, R18 ;  /* 0x0000001200127306 */ /* 0x000ee20000201400 */
[----:B------:R-:W-:Y:S02]  /*d700*/  ISETP.LT.OR P2, PT, R24, R222, P2 ;  /* 0x000000de1800720c */ /* 0x000fe40001741670 */
[C---:B------:R-:W-:Y:S02]  /*d710*/  IADD3 R24, R72.reuse, 0x68, RZ ;  /* 0x0000006848187810 */ /* 0x040fe40007ffe0ff */
[----:B------:R-:W-:Y:S02]  /*d720*/  IABS R186, R186 ;  /* 0x000000ba00ba7213 */ /* 0x000fe40000000000 */
[----:B------:R-:W-:Y:S01]  /*d730*/  IADD3 R92, R72, 0x69, RZ ;  /* 0x00000069485c7810 */ /* 0x000fe20007ffe0ff */
[----:B------:R-:W4:Y:S01]  /*d740*/  I2F R16, R16 ;  /* 0x0000001000107306 */ /* 0x000f220000201400 */
[----:B-1----:R-:W-:Y:S01]  /*d750*/  HMMA.16816.F32 R32, R4, R42, RZ ;  /* 0x0000002a0420723c */ /* 0x002fe200000018ff */
[----:B------:R-:W1:Y:S01]  /*d760*/  LDSM.16.M88.4 R40, [R215+0x3c00] ;  /* 0x003c0000d728783b */ /* 0x000e620000000200 */
[----:B--2---:R-:W-:Y:S01]  /*d770*/  FFMA.FTZ R29, R25, -UR17, R29 ;  /* 0x80000011191d7c23 */ /* 0x004fe2000801001d */
[----:B------:R-:W-:Y:S01]  /*d780*/  FSEL R188, R188, -INF , !P3 ;  /* 0xff800000bcbc7808 */ /* 0x000fe20005800000 */
[--C-:B------:R-:W-:Y:S01]  /*d790*/  IMAD.IADD R25, R229, 0x1, -R24.reuse ;  /* 0x00000001e5197824 */ /* 0x100fe200078e0a18 */
[----:B------:R-:W-:Y:S01]  /*d7a0*/  ISETP.GE.AND P3, PT, R24, R227, PT ;  /* 0x000000e31800720c */ /* 0x000fe20003f66270 */
[--C-:B------:R-:W-:Y:S01]  /*d7b0*/  IMAD.IADD R28, R226, 0x1, -R24.reuse ;  /* 0x00000001e21c7824 */ /* 0x100fe200078e0a18 */
[----:B------:R-:W2:Y:S01]  /*d7c0*/  I2F R186, R186 ;  /* 0x000000ba00ba7306 */ /* 0x000ea20000201400 */
[----:B---3--:R-:W-:Y:S01]  /*d7d0*/  FFMA.FTZ R31, R18, -UR17, R31 ;  /* 0x80000011121f7c23 */ /* 0x008fe2000801001f */
[----:B------:R-:W-:Y:S01]  /*d7e0*/  IABS R25, R25 ;  /* 0x0000001900197213 */ /* 0x000fe20000000000 */
[----:B------:R-:W-:Y:S01]  /*d7f0*/  IMAD.IADD R18, R232, 0x1, -R24 ;  /* 0x00000001e8127824 */ /* 0x000fe200078e0a18 */
[----:B------:R-:W-:Y:S01]  /*d800*/  FSEL R126, R29, -INF , !P6 ;  /* 0xff8000001d7e7808 */ /* 0x000fe20007000000 */
[--C-:B------:R-:W-:Y:S01]  /*d810*/  IMAD.IADD R95, R229, 0x1, -R92.reuse ;  /* 0x00000001e55f7824 */ /* 0x100fe200078e0a5c */
[----:B------:R-:W-:Y:S01]  /*d820*/  IABS R91, R28 ;  /* 0x0000001c005b7213 */ /* 0x000fe20000000000 */
[----:B------:R-:W-:Y:S01]  /*d830*/  IMAD.MOV.U32 R29, RZ, RZ, R25 ;  /* 0x000000ffff1d7224 */ /* 0x000fe200078e0019 */
[----:B------:R-:W-:Y:S01]  /*d840*/  IABS R18, R18 ;  /* 0x0000001200127213 */ /* 0x000fe20000000000 */
[----:B----4-:R-:W-:Y:S01]  /*d850*/  FFMA.FTZ R16, R16, -UR17, R17 ;  /* 0x8000001110107c23 */ /* 0x010fe20008010011 */
[----:B------:R-:W-:Y:S01]  /*d860*/  FSEL R199, R199, -INF , !P0 ;  /* 0xff800000c7c77808 */ /* 0x000fe20004000000 */
[----:B------:R-:W-:Y:S01]  /*d870*/  IMAD.IADD R17, R232, 0x1, -R92 ;  /* 0x00000001e8117824 */ /* 0x000fe200078e0a5c */
[----:B------:R3:W4:Y:S01]  /*d880*/  I2F R28, R29 ;  /* 0x0000001d001c7306 */ /* 0x0007220000201400 */
[----:B------:R-:W-:Y:S01]  /*d890*/  FSEL R185, R31, -INF , !P5 ;  /* 0xff8000001fb97808 */ /* 0x000fe20006800000 */
[C---:B------:R-:W-:Y:S01]  /*d8a0*/  IMAD.IADD R25, R223.reuse, 0x1, -R24 ;  /* 0x00000001df197824 */ /* 0x040fe200078e0a18 */
[----:B------:R-:W-:Y:S01]  /*d8b0*/  FSEL R194, R16, -INF , !P4 ;  /* 0xff80000010c27808 */ /* 0x000fe20006000000 */
[----:B--2---:R-:W-:Y:S01]  /*d8c0*/  FFMA.FTZ R186, R186, -UR17, R19 ;  /* 0x80000011baba7c23 */ /* 0x004fe20008010013 */
[----:B------:R-:W-:Y:S01]  /*d8d0*/  IABS R17, R17 ;  /* 0x0000001100117213 */ /* 0x000fe20000000000 */
[----:B------:R-:W-:Y:S01]  /*d8e0*/  HMMA.16816.F32 R32, R8, R26, R32 ;  /* 0x0000001a0820723c */ /* 0x000fe20000001820 */
[C---:B------:R-:W-:Y:S01]  /*d8f0*/  ISETP.GE.AND P0, PT, R24.reuse, R230, PT ;  /* 0x000000e61800720c */ /* 0x040fe20003f06270 */
[----:B------:R-:W2:Y:S01]  /*d900*/  I2F R18, R18 ;  /* 0x0000001200127306 */ /* 0x000ea20000201400 */
[C---:B------:R-:W-:Y:S01]  /*d910*/  ISETP.GE.AND P6, PT, R24.reuse, R224, PT ;  /* 0x000000e01800720c */ /* 0x040fe20003fc6270 */
[----:B------:R-:W-:Y:S01]  /*d920*/  IMAD.IADD R97, R223, 0x1, -R92 ;  /* 0x00000001df617824 */ /* 0x000fe200078e0a5c */
[----:B------:R-:W-:-:S02]  /*d930*/  ISETP.GE.AND P5, PT, R24, R219, PT ;  /* 0x000000db1800720c */ /* 0x000fc40003fa6270 */
[C---:B------:R-:W-:Y:S02]  /*d940*/  ISETP.LT.OR P3, PT, R24.reuse, R228, P3 ;  /* 0x000000e41800720c */ /* 0x040fe40001f61670 */
[----:B------:R-:W-:Y:S01]  /*d950*/  ISETP.LT.OR P0, PT, R24, R231, P0 ;  /* 0x000000e71800720c */ /* 0x000fe20000701670 */
[----:B------:R5:W-:Y:S01]  /*d960*/  I2F R94, R17 ;  /* 0x00000011005e7306 */ /* 0x000be20000201400 */
[----:B---3--:R-:W-:Y:S01]  /*d970*/  IMAD.IADD R29, R226, 0x1, -R92 ;  /* 0x00000001e21d7824 */ /* 0x008fe200078e0a5c */
[----:B------:R-:W-:Y:S01]  /*d980*/  ISETP.LT.OR P6, PT, R24, R225, P6 ;  /* 0x000000e11800720c */ /* 0x000fe200037c1670 */
[----:B----4-:R-:W-:Y:S01]  /*d990*/  FFMA.FTZ R28, R28, -UR17, R46 ;  /* 0x800000111c1c7c23 */ /* 0x010fe2000801002e */
[----:B------:R-:W-:Y:S02]  /*d9a0*/  ISETP.LT.OR P5, PT, R24, R222, P5 ;  /* 0x000000de1800720c */ /* 0x000fe40002fa1670 */
[----:B------:R-:W-:Y:S01]  /*d9b0*/  IABS R29, R29 ;  /* 0x0000001d001d7213 */ /* 0x000fe20000000000 */
[----:B--2---:R-:W-:Y:S01]  /*d9c0*/  FFMA.FTZ R44, R18, -UR17, R44 ;  /* 0x80000011122c7c23 */ /* 0x004fe2000801002c */
[----:B------:R-:W-:Y:S01]  /*d9d0*/  FSEL R114, R28, -INF , !P3 ;  /* 0xff8000001c727808 */ /* 0x000fe20005800000 */
[----:B------:R-:W2:Y:S02]  /*d9e0*/  I2F R91, R91 ;  /* 0x0000005b005b7306 */ /* 0x000ea40000201400 */
[----:B------:R-:W-:Y:S01]  /*d9f0*/  IMAD.MOV.U32 R96, RZ, RZ, R29 ;  /* 0x000000ffff607224 */ /* 0x000fe200078e001d */
[----:B------:R-:W-:Y:S01]  /*da00*/  IABS R24, R25 ;  /* 0x0000001900187213 */ /* 0x000fe20000000000 */
[----:B-1----:R-:W-:Y:S01]  /*da10*/  HMMA.16816.F32 R28, R12, R40, RZ ;  /* 0x000000280c1c723c */ /* 0x002fe200000018ff */
[----:B------:R-:W-:Y:S01]  /*da20*/  IABS R95, R95 ;  /* 0x0000005f005f7213 */ /* 0x000fe20000000000 */
[----:B-----5:R-:W1:Y:S01]  /*da30*/  LDSM.16.M88.4 R16, [R204] ;  /* 0x00000000cc10783b */ /* 0x020e620000000200 */
[----:B------:R-:W-:Y:S01]  /*da40*/  FSEL R186, R186, -INF , !P2 ;  /* 0xff800000baba7808 */ /* 0x000fe20005000000 */
[----:B------:R3:W4:Y:S01]  /*da50*/  I2F R93, R24 ;  /* 0x00000018005d7306 */ /* 0x0007220000201400 */
[----:B------:R-:W-:Y:S01]  /*da60*/  FSEL R44, R44, -INF , !P0 ;  /* 0xff8000002c2c7808 */ /* 0x000fe20004000000 */
[----:B------:R-:W-:-:S04]  /*da70*/  DEPBAR.LE SB0, 0x0 ;  /* 0x000080000000791a */ /* 0x000fc80000000000 */
[----:B------:R-:W-:Y:S01]  /*da80*/  IADD3 R46, R72, 0x70, RZ ;  /* 0x00000070482e7810 */ /* 0x000fe20007ffe0ff */
[----:B------:R-:W-:Y:S01]  /*da90*/  HMMA.16816.F32 R12, R12, R42, RZ ;  /* 0x0000002a0c0c723c */ /* 0x000fe200000018ff */
[----:B------:R-:W5:Y:S01]  /*daa0*/  I2F R95, R95 ;  /* 0x0000005f005f7306 */ /* 0x000f620000201400 */
[C---:B------:R-:W-:Y:S01]  /*dab0*/  ISETP.GE.AND P4, PT, R92.reuse, R230, PT ;  /* 0x000000e65c00720c */ /* 0x040fe20003f86270 */
[----:B--2---:R-:W-:Y:S01]  /*dac0*/  FFMA.FTZ R91, R91, -UR17, R32 ;  /* 0x800000115b5b7c23 */ /* 0x004fe20008010020 */
[----:B------:R-:W-:Y:S01]  /*dad0*/  ISETP.GE.AND P2, PT, R92, R227, PT ;  /* 0x000000e35c00720c */ /* 0x000fe20003f46270 */
[----:B------:R-:W-:Y:S01]  /*dae0*/  FFMA.FTZ R32, R94, -UR17, R45 ;  /* 0x800000115e207c23 */ /* 0x000fe2000801002d */
[C---:B------:R-:W-:Y:S02]  /*daf0*/  ISETP.GE.AND P0, PT, R92.reuse, R224, PT ;  /* 0x000000e05c00720c */ /* 0x040fe40003f06270 */
[C---:B------:R-:W-:Y:S01]  /*db00*/  ISETP.GE.AND P3, PT, R92.reuse, R219, PT ;  /* 0x000000db5c00720c */ /* 0x040fe20003f66270 */
[----:B---3--:R-:W-:Y:S01]  /*db10*/  HMMA.16816.F32 R24, R4, R40, RZ ;  /* 0x000000280418723c */ /* 0x008fe200000018ff */
[C---:B------:R-:W-:Y:S01]  /*db20*/  ISETP.LT.OR P4, PT, R92.reuse, R231, P4 ;  /* 0x000000e75c00720c */ /* 0x040fe20002781670 */
[----:B------:R-:W2:Y:S01]  /*db30*/  I2F R40, R96 ;  /* 0x0000006000287306 */ /* 0x000ea20000201400 */
[C---:B------:R-:W-:Y:S01]  /*db40*/  ISETP.LT.OR P2, PT, R92.reuse, R228, P2 ;  /* 0x000000e45c00720c */ /* 0x040fe20001741670 */
[----:B----4-:R-:W-:Y:S01]  /*db50*/  FFMA.FTZ R34, R93, -UR17, R34 ;  /* 0x800000115d227c23 */ /* 0x010fe20008010022 */
[----:B------:R-:W-:-:S02]  /*db60*/  ISETP.LT.OR P0, PT, R92, R225, P0 ;  /* 0x000000e15c00720c */ /* 0x000fc40000701670 */
[----:B------:R-:W-:Y:S01]  /*db70*/  ISETP.LT.OR P3, PT, R92, R222, P3 ;  /* 0x000000de5c00720c */ /* 0x000fe20001f61670 */
[--C-:B------:R-:W-:Y:S01]  /*db80*/  IMAD.IADD R92, R232, 0x1, -R46.reuse ;  /* 0x00000001e85c7824 */ /* 0x100fe200078e0a2e */
[----:B------:R-:W-:Y:S01]  /*db90*/  HMMA.16816.F32 R4, R4, R42, RZ ;  /* 0x0000002a0404723c */ /* 0x000fe200000018ff */
[----:B------:R-:W-:Y:S01]  /*dba0*/  IABS R41, R97 ;  /* 0x0000006100297213 */ /* 0x000fe20000000000 */
[----:B-----5:R-:W-:Y:S01]  /*dbb0*/  FFMA.FTZ R95, R95, -UR17, R47 ;  /* 0x800000115f5f7c23 */ /* 0x020fe2000801002f */
[----:B------:R-:W-:Y:S01]  /*dbc0*/  FSEL R178, R34, -INF , !P5 ;  /* 0xff80000022b27808 */ /* 0x000fe20006800000 */
[--C-:B------:R-:W-:Y:S01]  /*dbd0*/  IMAD.IADD R34, R223, 0x1, -R46.reuse ;  /* 0x00000001df227824 */ /* 0x100fe200078e0a2e */
[----:B------:R-:W-:Y:S02]  /*dbe0*/  IABS R92, R92 ;  /* 0x0000005c005c7213 */ /* 0x000fe40000000000 */
[----:B------:R-:W-:Y:S01]  /*dbf0*/  IMAD.IADD R43, R229, 0x1, -R46 ;  /* 0x00000001e52b7824 */ /* 0x000fe200078e0a2e */
[----:B------:R-:W3:Y:S01]  /*dc00*/  I2F R41, R41 ;  /* 0x0000002900297306 */ /* 0x000ee20000201400 */
[----:B------:R-:W-:Y:S01]  /*dc10*/  IADD3 R42, R72, 0x71, RZ ;  /* 0x00000071482a7810 */ /* 0x000fe20007ffe0ff */
[----:B------:R-:W-:Y:S01]  /*dc20*/  IMAD.MOV.U32 R45, RZ, RZ, R92 ;  /* 0x000000ffff2d7224 */ /* 0x000fe200078e005c */
[----:B------:R-:W-:Y:S01]  /*dc30*/  FSEL R193, R91, -INF , !P6 ;  /* 0xff8000005bc17808 */ /* 0x000fe20007000000 */
[----:B--2---:R-:W-:Y:S01]  /*dc40*/  FFMA.FTZ R40, R40, -UR17, R33 ;  /* 0x8000001128287c23 */ /* 0x004fe20008010021 */
[----:B-1----:R-:W-:Y:S01]  /*dc50*/  HMMA.16816.F32 R28, R20, R16, R28 ;  /* 0x00000010141c723c */ /* 0x002fe2000000181c */
[----:B------:R-:W-:Y:S01]  /*dc60*/  IABS R47, R43 ;  /* 0x0000002b002f7213 */ /* 0x000fe20000000000 */
[----:B------:R-:W-:Y:S01]  /*dc70*/  IMAD.IADD R43, R226, 0x1, -R46 ;  /* 0x00000001e22b7824 */ /* 0x000fe200078e0a2e */
[----:B------:R-:W1:Y:S01]  /*dc80*/  I2F R45, R45 ;  /* 0x0000002d002d7306 */ /* 0x000e620000201400 */
[----:B------:R-:W-:Y:S01]  /*dc90*/  FSEL R32, R32, -INF , !P4 ;  /* 0xff80000020207808 */ /* 0x000fe20006000000 */
[----:B------:R-:W-:Y:S01]  /*dca0*/  IMAD.IADD R92, R232, 0x1, -R42 ;  /* 0x00000001e85c7824 */ /* 0x000fe200078e0a2a */
[----:B------:R-:W-:-:S02]  /*dcb0*/  FSEL R191, R95, -INF , !P2 ;  /* 0xff8000005fbf7808 */ /* 0x000fc40005000000 */
[----:B------:R-:W-:Y:S01]  /*dcc0*/  HMMA.16816.F32 R24, R8, R16, R24 ;  /* 0x000000100818723c */ /* 0x000fe20000001818 */
[----:B------:R-:W-:Y:S02]  /*dcd0*/  IABS R43, R43 ;  /* 0x0000002b002b7213 */ /* 0x000fe40000000000 */
[C---:B------:R-:W-:Y:S01]  /*dce0*/  ISETP.GE.AND P6, PT, R46.reuse, R230, PT ;  /* 0x000000e62e00720c */ /* 0x040fe20003fc6270 */
[----:B------:R-:W2:Y:S01]  /*dcf0*/  I2F R47, R47 ;  /* 0x0000002f002f7306 */ /* 0x000ea20000201400 */
[C---:B------:R-:W-:Y:S01]  /*dd00*/  ISETP.GE.AND P5, PT, R46.reuse, R227, PT ;  /* 0x000000e32e00720c */ /* 0x040fe20003fa6270 */
[----:B---3--:R-:W-:Y:S01]  /*dd10*/  FFMA.FTZ R41, R41, -UR17, R35 ;  /* 0x8000001129297c23 */ /* 0x008fe20008010023 */
[C---:B------:R-:W-:Y:S01]  /*dd20*/  ISETP.GE.AND P4, PT, R46.reuse, R224, PT ;  /* 0x000000e02e00720c */ /* 0x040fe20003f86270 */
[----:B------:R-:W-:Y:S01]  /*dd30*/  HMMA.16816.F32 R12, R20, R18, R12 ;  /* 0x00000012140c723c */ /* 0x000fe2000000180c */
[----:B------:R-:W-:Y:S01]  /*dd40*/  ISETP.GE.AND P2, PT, R46, R219, PT ;  /* 0x000000db2e00720c */ /* 0x000fe20003f46270 */
[----:B------:R-:W-:Y:S01]  /*dd50*/  IMAD.IADD R16, R229, 0x1, -R42 ;  /* 0x00000001e5107824 */ /* 0x000fe200078e0a2a */
[----:B------:R-:W-:-:S02]  /*dd60*/  IABS R91, R34 ;  /* 0x00000022005b7213 */ /* 0x000fc40000000000 */
[----:B------:R3:W4:Y:S01]  /*dd70*/  I2F R34, R43 ;  /* 0x0000002b00227306 */ /* 0x0007220000201400 */
[C---:B------:R-:W-:Y:S02]  /*dd80*/  ISETP.LT.OR P6, PT, R46.reuse, R231, P6 ;  /* 0x000000e72e00720c */ /* 0x040fe400037c1670 */
[C---:B------:R-:W-:Y:S01]  /*dd90*/  ISETP.LT.OR P5, PT, R46.reuse, R228, P5 ;  /* 0x000000e42e00720c */ /* 0x040fe20002fa1670 */
[----:B-1----:R-:W-:Y:S01]  /*dda0*/  FFMA.FTZ R28, R45, -UR17, R28 ;  /* 0x800000112d1c7c23 */ /* 0x002fe2000801001c */
[C---:B------:R-:W-:Y:S01]  /*ddb0*/  ISETP.LT.OR P4, PT, R46.reuse, R225, P4 ;  /* 0x000000e12e00720c */ /* 0x040fe20002781670 */
[----:B------:R-:W-:Y:S01]  /*ddc0*/  HMMA.16816.F32 R4, R8, R18, R4 ;  /* 0x000000120804723c */ /* 0x000fe20000001804 */
[----:B------:R-:W-:Y:S01]  /*ddd0*/  ISETP.LT.OR P2, PT, R46, R222, P2 ;  /* 0x000000de2e00720c */ /* 0x000fe20001741670 */
[----:B--2---:R-:W-:Y:S01]  /*dde0*/  FFMA.FTZ R47, R47, -UR17, R30 ;  /* 0x800000112f2f7c23 */ /* 0x004fe2000801001e */
[----:B------:R-:W-:Y:S01]  /*ddf0*/  IADD3 R33, R72, 0x78, RZ ;  /* 0x0000007848217810 */ /* 0x000fe20007ffe0ff */
[----:B------:R-:W-:Y:S01]  /*de00*/  IMAD.IADD R30, R226, 0x1, -R42 ;  /* 0x00000001e21e7824 */ /* 0x000fe200078e0a2a */
[----:B------:R-:W-:-:S02]  /*de10*/  IABS R46, R92 ;  /* 0x0000005c002e7213 */ /* 0x000fc40000000000 */
[----:B------:R-:W-:Y:S01]  /*de20*/  IABS R16, R16 ;  /* 0x0000001000107213 */ /* 0x000fe20000000000 */
[--C-:B------:R-:W-:Y:S01]  /*de30*/  IMAD.IADD R20, R226, 0x1, -R33.reuse ;  /* 0x00000001e2147824 */ /* 0x100fe200078e0a21 */
[----:B------:R-:W-:Y:S01]  /*de40*/  FSEL R192, R40, -INF , !P0 ;  /* 0xff80000028c07808 */ /* 0x000fe20004000000 */
[----:B------:R-:W-:Y:S01]  /*de50*/  IMAD.MOV.U32 R17, RZ, RZ, R46 ;  /* 0x000000ffff117224 */ /* 0x000fe200078e002e */
[----:B------:R-:W-:Y:S01]  /*de60*/  FSEL R175, R41, -INF , !P3 ;  /* 0xff80000029af7808 */ /* 0x000fe20005800000 */
[----:B------:R-:W-:Y:S01]  /*de70*/  IMAD.IADD R40, R223, 0x1, -R42 ;  /* 0x00000001df287824 */ /* 0x000fe200078e0a2a */
[----:B------:R-:W-:Y:S01]  /*de80*/  IABS R20, R20 ;  /* 0x0000001400147213 */ /* 0x000fe20000000000 */
[----:B------:R-:W-:Y:S01]  /*de90*/  IMAD.IADD R41, R229, 0x1, -R33 ;  /* 0x00000001e5297824 */ /* 0x000fe200078e0a21 */
[----:B------:R1:W-:Y:S01]  /*dea0*/  I2F R35, R16 ;  /* 0x0000001000237306 */ /* 0x0003e20000201400 */
[----:B---3--:R-:W-:Y:S01]  /*deb0*/  IMAD.MOV.U32 R43, RZ, RZ, R91 ;  /* 0x000000ffff2b7224 */ /* 0x008fe200078e005b */
[----:B------:R-:W-:Y:S01]  /*dec0*/  IADD3 R72, R72, 0x79, RZ ;  /* 0x0000007948487810 */ /* 0x000fe20007ffe0ff */
[----:B----4-:R-:W-:Y:S01]  /*ded0*/  FFMA.FTZ R24, R34, -UR17, R24 ;  /* 0x8000001122187c23 */ /* 0x010fe20008010018 */
[----:B------:R-:W-:Y:S01]  /*dee0*/  IABS R41, R41 ;  /* 0x0000002900297213 */ /* 0x000fe20000000000 */
[----:B------:R-:W-:Y:S01]  /*def0*/  IMAD.MOV.U32 R21, RZ, RZ, R20 ;  /* 0x000000ffff157224 */ /* 0x000fe200078e0014 */
[----:B------:R-:W-:Y:S01]  /*df00*/  IABS R30, R30 ;  /* 0x0000001e001e7213 */ /* 0x000fe20000000000 */
[----:B------:R-:W-:Y:S01]  /*df10*/  IMAD.IADD R22, R223, 0x1, -R33 ;  /* 0x00000001df167824 */ /* 0x000fe200078e0a21 */
[----:B------:R-:W2:Y:S01]  /*df20*/  I2F R17, R17 ;  /* 0x0000001100117306 */ /* 0x000ea20000201400 */
[----:B------:R-:W-:Y:S01]  /*df30*/  FSEL R187, R24, -INF , !P4 ;  /* 0xff80000018bb7808 */ /* 0x000fe20006000000 */
[--C-:B------:R-:W-:Y:S01]  /*df40*/  IMAD.IADD R24, R229, 0x1, -R72.reuse ;  /* 0x00000001e5187824 */ /* 0x100fe200078e0a48 */
[----:B------:R-:W-:Y:S01]  /*df50*/  ISETP.GE.AND P0, PT, R42, R230, PT ;  /* 0x000000e62a00720c */ /* 0x000fe20003f06270 */
[----:B------:R-:W-:Y:S01]  /*df60*/  IMAD.MOV.U32 R23, RZ, RZ, R41 ;  /* 0x000000ffff177224 */ /* 0x000fe200078e0029 */
[----:B------:R-:W-:Y:S01]  /*df70*/  IABS R20, R22 ;  /* 0x0000001600147213 */ /* 0x000fe20000000000 */
[--C-:B------:R-:W-:Y:S01]  /*df80*/  IMAD.IADD R22, R232, 0x1, -R72.reuse ;  /* 0x00000001e8167824 */ /* 0x100fe200078e0a48 */
[----:B------:R-:W-:Y:S01]  /*df90*/  IABS R24, R24 ;  /* 0x0000001800187213 */ /* 0x000fe20000000000 */
[----:B------:R-:W3:Y:S01]  /*dfa0*/  I2F R43, R43 ;  /* 0x0000002b002b7306 */ /* 0x000ee20000201400 */
[----:B-1----:R-:W-:Y:S01]  /*dfb0*/  FSEL R16, R28, -INF , !P6 ;  /* 0xff8000001c107808 */ /* 0x002fe20007000000 */
[--C-:B------:R-:W-:Y:S01]  /*dfc0*/  IMAD.IADD R11, R223, 0x1, -R72.reuse ;  /* 0x00000001df0b7824 */ /* 0x100fe200078e0a48 */
[----:B------:R-:W-:Y:S01]  /*dfd0*/  IABS R28, R40 ;  /* 0x00000028001c7213 */ /* 0x000fe20000000000 */
[----:B------:R-:W-:Y:S01]  /*dfe0*/  IMAD.IADD R40, R232, 0x1, -R33 ;  /* 0x00000001e8287824 */ /* 0x000fe200078e0a21 */
[----:B------:R-:W-:Y:S01]  /*dff0*/  ISETP.LT.OR P0, PT, R42, R231, P0 ;  /* 0x000000e72a00720c */ /* 0x000fe20000701670 */
[----:B------:R-:W-:Y:S01]  /*e000*/  IMAD.IADD R8, R226, 0x1, -R72 ;  /* 0x00000001e2087824 */ /* 0x000fe200078e0a48 */
[----:B------:R-:W-:Y:S01]  /*e010*/  IABS R22, R22 ;  /* 0x0000001600167213 */ /* 0x000fe20000000000 */
[----:B------:R-:W1:Y:S01]  /*e020*/  I2F R21, R21 ;  /* 0x0000001500157306 */ /* 0x000e620000201400 */
[----:B------:R-:W-:Y:S01]  /*e030*/  IABS R40, R40 ;  /* 0x0000002800287213 */ /* 0x000fe20000000000 */
[----:B--2---:R-:W-:Y:S01]  /*e040*/  FFMA.FTZ R17, R17, -UR17, R29 ;  /* 0x8000001111117c23 */ /* 0x004fe2000801001d */
[----:B------:R-:W-:Y:S01]  /*e050*/  IABS R11, R11 ;  /* 0x0000000b000b7213 */ /* 0x000fe20000000000 */
[----:B------:R-:W-:Y:S01]  /*e060*/  IMAD.MOV.U32 R9, RZ, RZ, R24 ;  /* 0x000000ffff097224 */ /* 0x000fe200078e0018 */
[----:B------:R-:W-:Y:S01]  /*e070*/  IABS R8, R8 ;  /* 0x0000000800087213 */ /* 0x000fe20000000000 */
[----:B------:R-:W-:Y:S01]  /*e080*/  FFMA.FTZ R31, R35, -UR17, R31 ;  /* 0x80000011231f7c23 */ /* 0x000fe2000801001f */
[----:B------:R-:W-:Y:S01]  /*e090*/  FSEL R17, R17, -INF , !P0 ;  /* 0xff80000011117808 */ /* 0x000fe20004000000 */
[----:B------:R-:W2:Y:S01]  /*e0a0*/  I2F R30, R30 ;  /* 0x0000001e001e7306 */ /* 0x000ea20000201400 */
[----:B------:R-:W-:Y:S01]  /*e0b0*/  ISETP.GE.AND P0, PT, R33, R224, PT ;  /* 0x000000e02100720c */ /* 0x000fe20003f06270 */
[----:B---3--:R-:W-:Y:S01]  /*e0c0*/  FFMA.FTZ R26, R43, -UR17, R26 ;  /* 0x800000112b1a7c23 */ /* 0x008fe2000801001a */
[----:B------:R-:W-:-:S02]  /*e0d0*/  FSEL R190, R47, -INF , !P5 ;  /* 0xff8000002fbe7808 */ /* 0x000fc40006800000 */
[----:B------:R-:W-:Y:S02]  /*e0e0*/  ISETP.LT.OR P0, PT, R33, R225, P0 ;  /* 0x000000e12100720c */ /* 0x000fe40000701670 */
[----:B------:R-:W-:Y:S01]  /*e0f0*/  FSEL R165, R26, -INF , !P2 ;  /* 0xff8000001aa57808 */ /* 0x000fe20005000000 */
[----:B------:R-:W3:Y:S01]  /*e100*/  I2F R28, R28 ;  /* 0x0000001c001c7306 */ /* 0x000ee20000201400 */
[----:B-1----:R-:W-:Y:S01]  /*e110*/  FFMA.FTZ R4, R21, -UR17, R4 ;  /* 0x8000001115047c23 */ /* 0x002fe20008010004 */
[C---:B------:R-:W-:Y:S02]  /*e120*/  ISETP.GE.AND P3, PT, R42.reuse, R227, PT ;  /* 0x000000e32a00720c */ /* 0x040fe40003f66270 */
[C---:B------:R-:W-:Y:S02]  /*e130*/  ISETP.GE.AND P6, PT, R42.reuse, R224, PT ;  /* 0x000000e02a00720c */ /* 0x040fe40003fc6270 */
[----:B------:R-:W-:Y:S02]  /*e140*/  ISETP.GE.AND P5, PT, R42, R219, PT ;  /* 0x000000db2a00720c */ /* 0x000fe40003fa6270 */
[----:B------:R-:W1:Y:S01]  /*e150*/  I2F R40, R40 ;  /* 0x0000002800287306 */ /* 0x000e620000201400 */
[C---:B------:R-:W-:Y:S01]  /*e160*/  ISETP.GE.AND P4, PT, R33.reuse, R230, PT ;  /* 0x000000e62100720c */ /* 0x040fe20003f86270 */
[----:B--2---:R-:W-:Y:S01]  /*e170*/  FFMA.FTZ R25, R30, -UR17, R25 ;  /* 0x800000111e197c23 */ /* 0x004fe20008010019 */
[----:B------:R-:W-:-:S02]  /*e180*/  ISETP.GE.AND P2, PT, R33, R227, PT ;  /* 0x000000e32100720c */ /* 0x000fc40003f46270 */
[----:B------:R-:W-:Y:S02]  /*e190*/  FSEL R248, R4, -INF , !P0 ;  /* 0xff80000004f87808 */ /* 0x000fe40004000000 */
[----:B------:R-:W-:Y:S01]  /*e1a0*/  PLOP3.LUT P0, PT, PT, PT, UP0, 0x80, 0x0 ;  /* 0x000000000000781c */ /* 0x000fe20003f0f008 */
[----:B------:R-:W2:Y:S01]  /*e1b0*/  I2F R23, R23 ;  /* 0x0000001700177306 */ /* 0x000ea20000201400 */
[----:B---3--:R-:W-:Y:S01]  /*e1c0*/  FFMA.FTZ R27, R28, -UR17, R27 ;  /* 0x800000111c1b7c23 */ /* 0x008fe2000801001b */
[C---:B------:R-:W-:Y:S02]  /*e1d0*/  ISETP.LT.OR P3, PT, R42.reuse, R228, P3 ;  /* 0x000000e42a00720c */ /* 0x040fe40001f61670 */
[C---:B------:R-:W-:Y:S02]  /*e1e0*/  ISETP.LT.OR P6, PT, R42.reuse, R225, P6 ;  /* 0x000000e12a00720c */ /* 0x040fe400037c1670 */
[----:B------:R-:W-:Y:S02]  /*e1f0*/  ISETP.LT.OR P5, PT, R42, R222, P5 ;  /* 0x000000de2a00720c */ /* 0x000fe40002fa1670 */
[----:B------:R-:W3:Y:S01]  /*e200*/  I2F R20, R20 ;  /* 0x0000001400147306 */ /* 0x000ee20000201400 */
[----:B-1----:R-:W-:Y:S01]  /*e210*/  FFMA.FTZ R12, R40, -UR17, R12 ;  /* 0x80000011280c7c23 */ /* 0x002fe2000801000c */
[----:B------:R-:W-:-:S02]  /*e220*/  ISETP.LT.OR P4, PT, R33, R231, P4 ;  /* 0x000000e72100720c */ /* 0x000fc40002781670 */
[----:B------:R-:W-:Y:S02]  /*e230*/  ISETP.LT.OR P2, PT, R33, R228, P2 ;  /* 0x000000e42100720c */ /* 0x000fe40001741670 */
[----:B------:R-:W-:Y:S02]  /*e240*/  FSEL R189, R31, -INF , !P3 ;  /* 0xff8000001fbd7808 */ /* 0x000fe40005800000 */
[----:B------:R-:W1:Y:S01]  /*e250*/  I2F R22, R22 ;  /* 0x0000001600167306 */ /* 0x000e620000201400 */
[----:B--2---:R-:W-:Y:S01]  /*e260*/  FFMA.FTZ R14, R23, -UR17, R14 ;  /* 0x80000011170e7c23 */ /* 0x004fe2000801000e */
[----:B------:R-:W-:Y:S02]  /*e270*/  FSEL R201, R25, -INF , !P6 ;  /* 0xff80000019c97808 */ /* 0x000fe40007000000 */
[----:B------:R-:W-:Y:S02]  /*e280*/  FSEL R164, R27, -INF , !P5 ;  /* 0xff8000001ba47808 */ /* 0x000fe40006800000 */
[----:B------:R-:W-:-:S02]  /*e290*/  FSEL R203, R14, -INF , !P2 ;  /* 0xff8000000ecb7808 */ /* 0x000fc40005000000 */
[----:B------:R-:W2:Y:S01]  /*e2a0*/  I2F R9, R9 ;  /* 0x0000000900097306 */ /* 0x000ea20000201400 */
[C---:B------:R-:W-:Y:S01]  /*e2b0*/  ISETP.GE.AND P3, PT, R33.reuse, R219, PT ;  /* 0x000000db2100720c */ /* 0x040fe20003f66270 */
[----:B---3--:R-:W-:Y:S01]  /*e2c0*/  FFMA.FTZ R6, R20, -UR17, R6 ;  /* 0x8000001114067c23 */ /* 0x008fe20008010006 */
[C---:B------:R-:W-:Y:S02]  /*e2d0*/  ISETP.GE.AND P6, PT, R72.reuse, R230, PT ;  /* 0x000000e64800720c */ /* 0x040fe40003fc6270 */
[C---:B------:R-:W-:Y:S02]  /*e2e0*/  ISETP.GE.AND P5, PT, R72.reuse, R227, PT ;  /* 0x000000e34800720c */ /* 0x040fe40003fa6270 */
[----:B------:R-:W-:Y:S01]  /*e2f0*/  ISETP.GE.AND P2, PT, R72, R219, PT ;  /* 0x000000db4800720c */ /* 0x000fe20003f46270 */
[----:B------:R-:W3:Y:S01]  /*e300*/  I2F R10, R8 ;  /* 0x00000008000a7306 */ /* 0x000ee20000201400 */
[----:B-1----:R-:W-:Y:S01]  /*e310*/  FFMA.FTZ R13, R22, -UR17, R13 ;  /* 0x80000011160d7c23 */ /* 0x002fe2000801000d */
[----:B------:R-:W-:-:S02]  /*e320*/  ISETP.LT.OR P3, PT, R33, R222, P3 ;  /* 0x000000de2100720c */ /* 0x000fc40001f61670 */
[C---:B------:R-:W-:Y:S02]  /*e330*/  ISETP.LT.OR P6, PT, R72.reuse, R231, P6 ;  /* 0x000000e74800720c */ /* 0x040fe400037c1670 */
[C---:B------:R-:W-:Y:S02]  /*e340*/  ISETP.LT.OR P5, PT, R72.reuse, R228, P5 ;  /* 0x000000e44800720c */ /* 0x040fe40002fa1670 */
[----:B------:R-:W1:Y:S01]  /*e350*/  I2F R11, R11 ;  /* 0x0000000b000b7306 */ /* 0x000e620000201400 */
[----:B--2---:R-:W-:Y:S01]  /*e360*/  FFMA.FTZ R9, R9, -UR17, R15 ;  /* 0x8000001109097c23 */ /* 0x004fe2000801000f */
[----:B------:R-:W-:Y:S01]  /*e370*/  BAR.SYNC.DEFER_BLOCKING 0x0 ;  /* 0x0000000000007b1d */ /* 0x000fe20000010000 */
[----:B------:R-:W-:Y:S02]  /*e380*/  ISETP.LT.OR P2, PT, R72, R222, P2 ;  /* 0x000000de4800720c */ /* 0x000fe40001741670 */
[----:B------:R-:W-:Y:S02]  /*e390*/  FSEL R131, R6, -INF , !P3 ;  /* 0xff80000006837808 */ /* 0x000fe40005800000 */
[----:B------:R-:W-:Y:S01]  /*e3a0*/  FSEL R4, R13, -INF , !P6 ;  /* 0xff8000000d047808 */ /* 0x000fe20007000000 */
[----:B---3--:R-:W-:Y:S01]  /*e3b0*/  FFMA.FTZ R5, R10, -UR17, R5 ;  /* 0x800000110a057c23 */ /* 0x008fe20008010005 */
[----:B------:R-:W-:-:S02]  /*e3c0*/  FSEL R8, R12, -INF , !P4 ;  /* 0xff8000000c087808 */ /* 0x000fc40006000000 */
[C---:B------:R-:W-:Y:S02]  /*e3d0*/  ISETP.GE.AND P4, PT, R72.reuse, R224, PT ;  /* 0x000000e04800720c */ /* 0x040fe40003f86270 */
[----:B------:R-:W-:Y:S02]  /*e3e0*/  FSEL R250, R9, -INF , !P5 ;  /* 0xff80000009fa7808 */ /* 0x000fe40006800000 */
[----:B------:R-:W-:Y:S01]  /*e3f0*/  ISETP.LT.OR P4, PT, R72, R225, P4 ;  /* 0x000000e14800720c */ /* 0x000fe20002781670 */
[----:B-1----:R-:W-:-:S03]  /*e400*/  FFMA.FTZ R7, R11, -UR17, R7 ;  /* 0x800000110b077c23 */ /* 0x002fc60008010007 */
[----:B------:R-:W-:Y:S02]  /*e410*/  FSEL R181, R5, -INF , !P4 ;  /* 0xff80000005b57808 */ /* 0x000fe40006000000 */
[----:B------:R-:W-:Y:S01]  /*e420*/  FSEL R130, R7, -INF , !P2 ;  /* 0xff80000007827808 */ /* 0x000fe20005000000 */
[----:B------:R-:W-:Y:S05]  /*e430*/  @!P0 BRA `(.L_x_268) ;  /* 0x000003a000008947 */ /* 0x000fea0003800000 */
[----:B------:R-:W-:Y:S01]  /*e440*/  UIADD3 UR20, UR8, -0x3, URZ ;  /* 0xfffffffd08147890 */ /* 0x000fe2000fffe03f */
[----:B------:R-:W-:Y:S01]  /*e450*/  IMAD.U32 R5, RZ, RZ, UR6 ;  /* 0x00000006ff057e24 */ /* 0x000fe2000f8e00ff */
[----:B------:R-:W-:Y:S01]  /*e460*/  ULDC.64 UR14, c[0x0][0x198] ;  /* 0x00006600000e7ab9 */ /* 0x000fe20000000a00 */
[----:B------:R-:W-:Y:S01]  /*e470*/  @!P1 IMAD.MOV.U32 R9, RZ, RZ, c[0x0][0x19c] ;  /* 0x00006700ff099624 */ /* 0x000fe200078e00ff */
[----:B------:R-:W-:Y:S01]  /*e480*/  USHF.R.S32.HI UR8, URZ, 0x1f, UR20 ;  /* 0x0000001f3f087899 */ /* 0x000fe20008011414 */
[----:B------:R1:W-:Y:S01]  /*e490*/  @P1 STS [R218+0x2000], RZ ;  /* 0x002000ffda001388 */ /* 0x0003e20000000800 */
[----:B------:R-:W-:Y:S01]  /*e4a0*/  UIMAD.WIDE.U32 UR22, UR20, UR14, URZ ;  /* 0x0000000e141672a5 */ /* 0x000fe2000f8e003f */
[----:B------:R-:W-:Y:S01]  /*e4b0*/  BSSY B0, `(.L_x_269) ;  /* 0x0000031000007945 */ /* 0x000fe20003800000 */
[----:B------:R-:W-:Y:S01]  /*e4c0*/  UIMAD UR8, UR8, UR14, URZ ;  /* 0x0000000e080872a4 */ /* 0x000fe2000f8e023f */
[----:B------:R1:W-:Y:S03]  /*e4d0*/  @P1 STS [R218+0x2004], RZ ;  /* 0x002004ffda001388 */ /* 0x0003e60000000800 */
[----:B------:R-:W-:Y:S01]  /*e4e0*/  UIMAD UR8, UR20, UR15, UR8 ;  /* 0x0000000f140872a4 */ /* 0x000fe2000f8e0208 */
[----:B------:R-:W-:Y:S01]  /*e4f0*/  IMAD.U32 R10, RZ, RZ, UR22 ;  /* 0x00000016ff0a7e24 */ /* 0x000fe2000f8e00ff */
[----:B------:R1:W-:Y:S01]  /*e500*/  @P1 STS.64 [R218+0x2008], RZ ;  /* 0x002008ffda001388 */ /* 0x0003e20000000a00 */
[----:B------:R-:W-:Y:S01]  /*e510*/  IMAD.U32 R7, RZ, RZ, UR22 ;  /* 0x00000016ff077e24 */ /* 0x000fe2000f8e00ff */
[----:B------:R-:W-:-:S02]  /*e520*/  UIADD3 UR8, UR23, UR8, URZ ;  /* 0x0000000817087290 */ /* 0x000fc4000fffe03f */
[----:B------:R-:W-:-:S04]  /*e530*/  LEA R10, P0, R10, R220, 0x7 ;  /* 0x000000dc0a0a7211 */ /* 0x000fc800078038ff */
[----:B------:R-:W-:-:S05]  /*e540*/  IMAD.U32 R6, RZ, RZ, UR8 ;  /* 0x00000008ff067e24 */ /* 0x000fca000f8e00ff */
[----:B------:R-:W-:Y:S01]  /*e550*/  LEA.HI.X R11, R7, R235, R6, 0x7, P0 ;  /* 0x000000eb070b7211 */ /* 0x000fe200000f3c06 */
[----:B------:R-:W-:Y:S01]  /*e560*/  IMAD.U32 R6, RZ, RZ, UR6 ;  /* 0x00000006ff067e24 */ /* 0x000fe2000f8e00ff */
[----:B------:R-:W-:Y:S02]  /*e570*/  @!P1 LEA R5, P0, R5, R10, 0x6 ;  /* 0x0000000a05059211 */ /* 0x000fe400078030ff */
[----:B------:R-:W-:Y:S02]  /*e580*/  @!P1 IADD3 R7, P3, R10, UR28, RZ ;  /* 0x0000001c0a079c10 */ /* 0x000fe4000ff7e0ff */
        /* <DEDUP_REMOVED lines=35> */
.L_x_270:
[----:B------:R-:W-:Y:S05]  /*e7c0*/  BSYNC B0 ;  /* 0x0000000000007941 */ /* 0x000fea0003800000 */
.L_x_269:
[----:B------:R-:W0:Y:S02]  /*e7d0*/  LDGDEPBAR ;  /* 0x00000000000079af */ /* 0x000e240000000000 */
.L_x_268:
[----:B--2---:R-:W-:Y:S01]  /*e7e0*/  FMNMX.FTZ R6, R36, R68, !PT ;  /* 0x0000004424067209 */ /* 0x004fe20007810000 */
[----:B------:R-:W-:Y:S01]  /*e7f0*/  LDSM.16.MT88.4 R28, [R212+0x4000] ;  /* 0x00400000d41c783b */ /* 0x000fe20000004200 */
[----:B------:R-:W-:Y:S02]  /*e800*/  MOV R10, R98 ;  /* 0x00000062000a7202 */ /* 0x000fe40000000f00 */
[----:B------:R-:W-:Y:S02]  /*e810*/  FMNMX.FTZ R6, R66, R6, !PT ;  /* 0x0000000642067209 */ /* 0x000fe40007810000 */
[----:B------:R-:W-:Y:S02]  /*e820*/  MOV R9, R99 ;  /* 0x0000006300097202 */ /* 0x000fe40000000f00 */
[----:B------:R-:W-:Y:S02]  /*e830*/  FMNMX.FTZ R6, R67, R6, !PT ;  /* 0x0000000643067209 */ /* 0x000fe40007810000 */
[----:B------:R-:W-:-:S02]  /*e840*/  MOV R26, R114 ;  /* 0x00000072001a7202 */ /* 0x000fc40000000f00 */
[----:B------:R-:W-:Y:S02]  /*e850*/  FMNMX.FTZ R6, R70, R6, !PT ;  /* 0x0000000646067209 */ /* 0x000fe40007810000 */
[----:B------:R-:W-:Y:S02]  /*e860*/  MOV R27, R109 ;  /* 0x0000006d001b7202 */ /* 0x000fe40000000f00 */
[----:B------:R-:W-:Y:S02]  /*e870*/  FMNMX.FTZ R6, R73, R6, !PT ;  /* 0x0000000649067209 */ /* 0x000fe40007810000 */
[----:B-1----:R-:W-:Y:S02]  /*e880*/  MOV R14, R101 ;  /* 0x00000065000e7202 */ /* 0x002fe40000000f00 */
[----:B------:R-:W-:Y:S02]  /*e890*/  FMNMX.FTZ R6, R75, R6, !PT ;  /* 0x000000064b067209 */ /* 0x000fe40007810000 */
[----:B------:R-:W-:-:S02]  /*e8a0*/  MOV R12, R100 ;  /* 0x00000064000c7202 */ /* 0x000fc40000000f00 */
[----:B------:R-:W-:Y:S02]  /*e8b0*/  FMNMX.FTZ R6, R76, R6, !PT ;  /* 0x000000064c067209 */ /* 0x000fe40007810000 */
        /* <DEDUP_REMOVED lines=104> */
[----:B------:R-:W-:Y:S01]  /*ef40*/  FFMA.FTZ R81, R8, c[0x0][0x23c], -R5 ;  /* 0x00008f0008517a23 */ /* 0x000fe20000010805 */
[----:B------:R-:W2:Y:S01]  /*ef50*/  MUFU.EX2 R120, R120 ;  /* 0x0000007800787308 */ /* 0x000ea20000000800 */
[----:B------:R-:W-:Y:S01]  /*ef60*/  FADD.FTZ R16, R36, -R16 ;  /* 0x8000001024107221 */ /* 0x000fe20000010000 */
[----:B------:R-:W-:-:S02]  /*ef70*/  FMNMX.FTZ R6, R191, R6, !PT ;  /* 0x00000006bf067209 */ /* 0x000fc40007810000 */
[----:B-1----:R-:W-:Y:S01]  /*ef80*/  F2FP.PACK_AB R44, R128, R184 ;  /* 0x000000b8802c723e */ /* 0x002fe200000000ff */
[----:B------:R-:W-:Y:S01]  /*ef90*/  FMUL.FTZ R16, R16, c[0x0][0x23c] ;  /* 0x00008f0010107a20 */ /* 0x000fe20000410000 */
[----:B------:R-:W-:Y:S02]  /*efa0*/  FMNMX.FTZ R6, R190, R6, !PT ;  /* 0x00000006be067209 */ /* 0x000fe40007810000 */
[----:B------:R-:W-:Y:S02]  /*efb0*/  MUFU.EX2 R115, R115 ;  /* 0x0000007300737308 */ /* 0x000fe40000000800 */
[----:B------:R-:W-:-:S04]  /*efc0*/  FMNMX.FTZ R6, R189, R6, !PT ;  /* 0x00000006bd067209 */ /* 0x000fc80007810000 */
[----:B------:R-:W-:Y:S02]  /*efd0*/  FMNMX.FTZ R6, R203, R6, !PT ;  /* 0x00000006cb067209 */ /* 0x000fe40007810000 */
[----:B--2---:R-:W-:Y:S01]  /*efe0*/  F2FP.PACK_AB R46, R120, R127 ;  /* 0x0000007f782e723e */ /* 0x004fe200000000ff */
[----:B------:R-:W-:Y:S01]  /*eff0*/  MUFU.EX2 R114, R114 ;  /* 0x0000007200727308 */ /* 0x000fe20000000800 */
[----:B------:R-:W-:-:S05]  /*f000*/  FMNMX.FTZ R6, R250, R6, !PT ;  /* 0x00000006fa067209 */ /* 0x000fca0007810000 */
[----:B------:R-:W1:Y:S02]  /*f010*/  SHFL.BFLY PT, R7, R6, 0x2, 0x1f ;  /* 0x0c401f0006077f89 */ /* 0x000e6400000e0000 */
[----:B------:R-:W-:Y:S08]  /*f020*/  MUFU.EX2 R105, R105 ;  /* 0x0000006900697308 */ /* 0x000ff00000000800 */
[----:B------:R-:W-:Y:S08]  /*f030*/  MUFU.EX2 R104, R104 ;  /* 0x0000006800687308 */ /* 0x000ff00000000800 */
[----:B------:R-:W-:Y:S01]  /*f040*/  MUFU.EX2 R103, R103 ;  /* 0x0000006700677308 */ /* 0x000fe20000000800 */
[----:B-1----:R-:W-:-:S02]  /*f050*/  FMNMX.FTZ R108, R6, R7, !PT ;  /* 0x00000007066c7209 */ /* 0x002fc40007810000 */
[----:B------:R-:W-:-:S05]  /*f060*/  FMNMX.FTZ R7, R2, R125, !PT ;  /* 0x0000007d02077209 */ /* 0x000fca0007810000 */
        /* <DEDUP_REMOVED lines=10> */
[----:B------:R-:W-:Y:S01]  /*f110*/  MUFU.EX2 R95, R95 ;  /* 0x0000005f005f7308 */ /* 0x000fe20000000800 */
[----:B------:R-:W-:Y:S02]  /*f120*/  FSEL R24, R108, RZ, P2 ;  /* 0x000000ff6c187208 */ /* 0x000fe40001000000 */
[----:B------:R-:W-:Y:S02]  /*f130*/  FMNMX.FTZ R4, R111, R6, !PT ;  /* 0x000000066f047209 */ /* 0x000fe40007810000 */
[----:B------:R-:W-:Y:S01]  /*f140*/  FSEL R251, R251, RZ, P2 ;  /* 0x000000fffbfb7208 */ /* 0x000fe20001000000 */
[----:B------:R-:W-:Y:S01]  /*f150*/  FADD.FTZ R24, R3, -R24 ;  /* 0x8000001803187221 */ /* 0x000fe20000010000 */
[----:B------:R-:W-:Y:S01]  /*f160*/  FMNMX.FTZ R4, R110, R4, !PT ;  /* 0x000000046e047209 */ /* 0x000fe20007810000 */
[----:B------:R-:W-:Y:S02]  /*f170*/  MUFU.EX2 R94, R94 ;  /* 0x0000005e005e7308 */ /* 0x000fe40000000800 */
        /* <DEDUP_REMOVED lines=26> */
[----:B------:R-:W-:Y:S01]  /*f320*/  FMUL.FTZ R24, R24, c[0x0][0x23c] ;  /* 0x00008f0018187a20 */ /* 0x000fe20000410000 */
        /* <DEDUP_REMOVED lines=9> */
[----:B------:R-:W1:Y:S01]  /*f3c0*/  MUFU.EX2 R126, R126 ;  /* 0x0000007e007e7308 */ /* 0x000e620000000800 */
        /* <DEDUP_REMOVED lines=15> */
[----:B------:R-:W2:Y:S01]  /*f4c0*/  MUFU.EX2 R113, R113 ;  /* 0x0000007100717308 */ /* 0x000ea20000000800 */
        /* <DEDUP_REMOVED lines=44> */
[----:B-1----:R-:W-:Y:S01]  /*f790*/  F2FP.PACK_AB R45, R126, R183 ;  /* 0x000000b77e2d723e */ /* 0x002fe200000000ff */
[----:B------:R-:W1:Y:S01]  /*f7a0*/  SHFL.BFLY PT, R107, R5, 0x2, 0x1f ;  /* 0x0c401f00056b7f89 */ /* 0x000e6200000e0000 */
[----:B------:R-:W-:Y:S02]  /*f7b0*/  FMNMX.FTZ R4, R175, R4, !PT ;  /* 0x00000004af047209 */ /* 0x000fe40007810000 */
[----:B--2---:R-:W-:-:S02]  /*f7c0*/  F2FP.PACK_AB R47, R113, R119 ;  /* 0x00000077712f723e */ /* 0x004fc400000000ff */
[----:B------:R-:W-:Y:S01]  /*f7d0*/  FMNMX.FTZ R4, R165, R4, !PT ;  /* 0x00000004a5047209 */ /* 0x000fe20007810000 */
[----:B------:R-:W-:Y:S03]  /*f7e0*/  MUFU.EX2 R73, R73 ;  /* 0x0000004900497308 */ /* 0x000fe60000000800 */
[----:B------:R-:W-:-:S04]  /*f7f0*/  FMNMX.FTZ R4, R164, R4, !PT ;  /* 0x00000004a4047209 */ /* 0x000fc80007810000 */
[----:B------:R-:W-:Y:S01]  /*f800*/  FMNMX.FTZ R4, R131, R4, !PT ;  /* 0x0000000483047209 */ /* 0x000fe20007810000 */
[----:B------:R-:W-:Y:S03]  /*f810*/  MUFU.EX2 R72, R72 ;  /* 0x0000004800487308 */ /* 0x000fe60000000800 */
[----:B------:R-:W-:-:S05]  /*f820*/  FMNMX.FTZ R4, R130, R4, !PT ;  /* 0x0000000482047209 */ /* 0x000fca0007810000 */
[----:B------:R-:W2:Y:S01]  /*f830*/  SHFL.BFLY PT, R6, R4, 0x2, 0x1f ;  /* 0x0c401f0004067f89 */ /* 0x000ea200000e0000 */
[----:B------:R-:W-:Y:S01]  /*f840*/  MUFU.EX2 R71, R71 ;  /* 0x0000004700477308 */ /* 0x000fe20000000800 */
[----:B-1----:R-:W-:-:S05]  /*f850*/  FMNMX.FTZ R107, R5, R107, !PT ;  /* 0x0000006b056b7209 */ /* 0x002fca0007810000 */
[----:B------:R-:W1:Y:S02]  /*f860*/  SHFL.BFLY PT, R5, R107, 0x1, 0x1f ;  /* 0x0c201f006b057f89 */ /* 0x000e6400000e0000 */
[----:B------:R-:W-:Y:S08]  /*f870*/  MUFU.EX2 R70, R70 ;  /* 0x0000004600467308 */ /* 0x000ff00000000800 */
[----:B------:R-:W-:Y:S01]  /*f880*/  MUFU.EX2 R69, R69 ;  /* 0x0000004500457308 */ /* 0x000fe20000000800 */
[----:B--2---:R-:W-:-:S07]  /*f890*/  FMNMX.FTZ R4, R4, R6, !PT ;  /* 0x0000000604047209 */ /* 0x004fce0007810000 */
[----:B------:R-:W-:Y:S01]  /*f8a0*/  MUFU.EX2 R93, R93 ;  /* 0x0000005d005d7308 */ /* 0x000fe20000000800 */
[----:B-1----:R-:W-:Y:S02]  /*f8b0*/  FMNMX.FTZ R107, R107, R5, !PT ;  /* 0x000000056b6b7209 */ /* 0x002fe40007810000 */
[----:B------:R-:W1:Y:S05]  /*f8c0*/  SHFL.BFLY PT, R5, R4, 0x1, 0x1f ;  /* 0x0c201f0004057f89 */ /* 0x000e6a00000e0000 */
[----:B------:R-:W-:Y:S01]  /*f8d0*/  MUFU.EX2 R92, R92 ;  /* 0x0000005c005c7308 */ /* 0x000fe20000000800 */
[C---:B------:R-:W-:Y:S01]  /*f8e0*/  FSETP.NEU.FTZ.AND P1, PT, R107.reuse, -INF , PT ;  /* 0xff8000006b00780b */ /* 0x040fe20003f3d000 */
[----:B------:R-:W-:-:S05]  /*f8f0*/  FMUL.FTZ R182, R107, c[0x0][0x23c] ;  /* 0x00008f006bb67a20 */ /* 0x000fca0000410000 */
[----:B------:R-:W-:Y:S01]  /*f900*/  FSEL R182, R182, RZ, P1 ;  /* 0x000000ffb6b67208 */ /* 0x000fe20000800000 */
[----:B------:R-:W-:Y:S04]  /*f910*/  MUFU.EX2 R68, R68 ;  /* 0x0000004400447308 */ /* 0x000fe80000000800 */
[--C-:B------:R-:W-:Y:S02]  /*f920*/  FFMA.FTZ R179, R125, c[0x0][0x23c], -R182.reuse ;  /* 0x00008f007db37a23 */ /* 0x100fe400000108b6 */
[--C-:B------:R-:W-:Y:S02]  /*f930*/  FFMA.FTZ R125, R106, c[0x0][0x23c], -R182.reuse ;  /* 0x00008f006a7d7a23 */ /* 0x100fe400000108b6 */
[--C-:B------:R-:W-:Y:S01]  /*f940*/  FFMA.FTZ R118, R118, c[0x0][0x23c], -R182.reuse ;  /* 0x00008f0076767a23 */ /* 0x100fe200000108b6 */
[----:B------:R-:W-:Y:S01]  /*f950*/  MUFU.EX2 R67, R67 ;  /* 0x0000004300437308 */ /* 0x000fe20000000800 */
[----:B------:R-:W-:-:S02]  /*f960*/  FFMA.FTZ R111, R111, c[0x0][0x23c], -R182 ;  /* 0x00008f006f6f7a23 */ /* 0x000fc400000108b6 */
[--C-:B------:R-:W-:Y:S02]  /*f970*/  FFMA.FTZ R129, R129, c[0x0][0x23c], -R182.reuse ;  /* 0x00008f0081817a23 */ /* 0x100fe400000108b6 */
[--C-:B------:R-:W-:Y:S01]  /*f980*/  FFMA.FTZ R110, R110, c[0x0][0x23c], -R182.reuse ;  /* 0x00008f006e6e7a23 */ /* 0x100fe200000108b6 */
[----:B-1----:R-:W-:Y:S01]  /*f990*/  FMNMX.FTZ R106, R4, R5, !PT ;  /* 0x00000005046a7209 */ /* 0x002fe20007810000 */
[----:B------:R-:W-:Y:S01]  /*f9a0*/  FFMA.FTZ R172, R51, c[0x0][0x23c], -R182 ;  /* 0x00008f0033ac7a23 */ /* 0x000fe200000108b6 */
[----:B------:R-:W-:Y:S01]  /*f9b0*/  FSEL R4, R107, RZ, P1 ;  /* 0x000000ff6b047208 */ /* 0x000fe20000800000 */
[----:B------:R-:W-:Y:S01]  /*f9c0*/  MUFU.EX2 R179, R179 ;  /* 0x000000b300b37308 */ /* 0x000fe20000000800 */
[C---:B------:R-:W-:Y:S01]  /*f9d0*/  FSETP.NEU.FTZ.AND P0, PT, R106.reuse, -INF , PT ;  /* 0xff8000006a00780b */ /* 0x040fe20003f1d000 */
[----:B------:R-:W-:Y:S02]  /*f9e0*/  FMUL.FTZ R167, R106, c[0x0][0x23c] ;  /* 0x00008f006aa77a20 */ /* 0x000fe40000410000 */
[----:B------:R-:W-:Y:S01]  /*f9f0*/  FADD.FTZ R2, R2, -R4 ;  /* 0x8000000402027221 */ /* 0x000fe20000010000 */
[----:B------:R-:W-:Y:S01]  /*fa00*/  FSEL R4, R106, RZ, P0 ;  /* 0x000000ff6a047208 */ /* 0x000fe20000000000 */
[----:B------:R-:W-:Y:S01]  /*fa10*/  FFMA.FTZ R169, R54, c[0x0][0x23c], -R182 ;  /* 0x00008f0036a97a23 */ /* 0x000fe200000108b6 */
[----:B------:R-:W-:Y:S01]  /*fa20*/  FSEL R167, R167, RZ, P0 ;  /* 0x000000ffa7a77208 */ /* 0x000fe20000000000 */
[----:B------:R-:W-:Y:S01]  /*fa30*/  FMUL.FTZ R2, R2, c[0x0][0x23c] ;  /* 0x00008f0002027a20 */ /* 0x000fe20000410000 */
[----:B------:R-:W1:Y:S01]  /*fa40*/  MUFU.EX2 R125, R125 ;  /* 0x0000007d007d7308 */ /* 0x000e620000000800 */
[----:B------:R-:W-:Y:S01]  /*fa50*/  FADD.FTZ R4, R0, -R4 ;  /* 0x8000000400047221 */ /* 0x000fe20000010000 */
[----:B------:R-:W-:Y:S01]  /*fa60*/  F2FP.PACK_AB R54, R104, R105 ;  /* 0x000000696836723e */ /* 0x000fe200000000ff */
[----:B------:R-:W-:-:S02]  /*fa70*/  FFMA.FTZ R166, R124, c[0x0][0x23c], -R167 ;  /* 0x00008f007ca67a23 */ /* 0x000fc400000108a7 */
[----:B------:R-:W-:Y:S02]  /*fa80*/  FMUL.FTZ R4, R4, c[0x0][0x23c] ;  /* 0x00008f0004047a20 */ /* 0x000fe40000410000 */
[--C-:B------:R-:W-:Y:S01]  /*fa90*/  FFMA.FTZ R124, R123, c[0x0][0x23c], -R167.reuse ;  /* 0x00008f007b7c7a23 */ /* 0x100fe200000108a7 */
[----:B------:R-:W2:Y:S01]  /*faa0*/  MUFU.EX2 R180, R2 ;  /* 0x0000000200b47308 */ /* 0x000ea20000000800 */
[--C-:B------:R-:W-:Y:S02]  /*fab0*/  FFMA.FTZ R117, R117, c[0x0][0x23c], -R167.reuse ;  /* 0x00008f0075757a23 */ /* 0x100fe400000108a7 */
[--C-:B------:R-:W-:Y:S02]  /*fac0*/  FFMA.FTZ R116, R116, c[0x0][0x23c], -R167.reuse ;  /* 0x00008f0074747a23 */ /* 0x100fe400000108a7 */
[----:B------:R-:W-:Y:S02]  /*fad0*/  FFMA.FTZ R0, R122, c[0x0][0x23c], -R182 ;  /* 0x00008f007a007a23 */ /* 0x000fe400000108b6 */
[--C-:B------:R-:W-:Y:S01]  /*fae0*/  FFMA.FTZ R122, R39, c[0x0][0x23c], -R167.reuse ;  /* 0x00008f00277a7a23 */ /* 0x100fe200000108a7 */
[----:B------:R-:W3:Y:S01]  /*faf0*/  MUFU.EX2 R168, R4 ;  /* 0x0000000400a87308 */ /* 0x000ee20000000800 */
[--C-:B------:R-:W-:Y:S01]  /*fb00*/  FFMA.FTZ R123, R37, c[0x0][0x23c], -R167.reuse ;  /* 0x00008f00257b7a23 */ /* 0x100fe200000108a7 */
[----:B-1----:R-:W-:Y:S01]  /*fb10*/  F2FP.PACK_AB R20, R125, R179 ;  /* 0x000000b37d14723e */ /* 0x002fe200000000ff */
[----:B------:R-:W-:-:S02]  /*fb20*/  FFMA.FTZ R174, R50, c[0x0][0x23c], -R167 ;  /* 0x00008f0032ae7a23 */ /* 0x000fc400000108a7 */
[--C-:B------:R-:W-:Y:S02]  /*fb30*/  FFMA.FTZ R173, R49, c[0x0][0x23c], -R167.reuse ;  /* 0x00008f0031ad7a23 */ /* 0x100fe400000108a7 */
[--C-:B------:R-:W-:Y:S01]  /*fb40*/  FFMA.FTZ R176, R48, c[0x0][0x23c], -R167.reuse ;  /* 0x00008f0030b07a23 */ /* 0x100fe200000108a7 */
[----:B------:R-:W-:Y:S01]  /*fb50*/  MUFU.EX2 R118, R118 ;  /* 0x0000007600767308 */ /* 0x000fe20000000800 */
[----:B--2---:R-:W-:Y:S01]  /*fb60*/  FMUL.FTZ R13, R153, R180 ;  /* 0x000000b4990d7220 */ /* 0x004fe20000410000 */
[----:B------:R-:W-:Y:S01]  /*fb70*/  MOV R153, R14 ;  /* 0x0000000e00997202 */ /* 0x000fe20000000f00 */
[----:B------:R-:W-:Y:S01]  /*fb80*/  FMUL.FTZ R17, R141, R180 ;  /* 0x000000b48d117220 */ /* 0x000fe20000410000 */
[----:B------:R-:W-:Y:S01]  /*fb90*/  MOV R141, R18 ;  /* 0x00000012008d7202 */ /* 0x000fe20000000f00 */
[----:B------:R-:W-:Y:S01]  /*fba0*/  FFMA.FTZ R2, R121, c[0x0][0x23c], -R182 ;  /* 0x00008f0079027a23 */ /* 0x000fe200000108b6 */
[----:B------:R-:W-:Y:S01]  /*fbb0*/  LDSM.16.MT88.4 R48, [R211+0x4800] ;  /* 0x00480000d330783b */ /* 0x000fe20000004200 */
[----:B------:R-:W-:Y:S01]  /*fbc0*/  FFMA.FTZ R121, R38, c[0x0][0x23c], -R167 ;  /* 0x00008f0026797a23 */ /* 0x000fe200000108a7 */
[----:B------:R-:W1:Y:S01]  /*fbd0*/  MUFU.EX2 R111, R111 ;  /* 0x0000006f006f7308 */ /* 0x000e620000000800 */
[-C--:B---3--:R-:W-:Y:S01]  /*fbe0*/  FMUL.FTZ R14, R154, R168.reuse ;  /* 0x000000a89a0e7220 */ /* 0x088fe20000410000 */
[----:B------:R-:W2:Y:S01]  /*fbf0*/  LDSM.16.MT88.4 R4, [R211+0x4000] ;  /* 0x00400000d304783b */ /* 0x000ea20000004200 */
[----:B------:R-:W-:Y:S01]  /*fc00*/  MOV R154, R15 ;  /* 0x0000000f009a7202 */ /* 0x000fe20000000f00 */
[----:B------:R-:W-:Y:S01]  /*fc10*/  FMUL.FTZ R11, R159, R168 ;  /* 0x000000a89f0b7220 */ /* 0x000fe20000410000 */
[----:B------:R-:W-:Y:S01]  /*fc20*/  MOV R159, R12 ;  /* 0x0000000c009f7202 */ /* 0x000fe20000000f00 */
[----:B------:R-:W-:Y:S01]  /*fc30*/  FMUL.FTZ R15, R155, R168 ;  /* 0x000000a89b0f7220 */ /* 0x000fe20000410000 */
[----:B------:R-:W-:Y:S01]  /*fc40*/  MOV R155, R34 ;  /* 0x00000022009b7202 */ /* 0x000fe20000000f00 */
[----:B------:R-:W-:Y:S01]  /*fc50*/  MUFU.EX2 R166, R166 ;  /* 0x000000a600a67308 */ /* 0x000fe20000000800 */
[----:B------:R-:W-:Y:S01]  /*fc60*/  FMUL.FTZ R18, R142, R168 ;  /* 0x000000a88e127220 */ /* 0x000fe20000410000 */
[----:B------:R-:W-:Y:S01]  /*fc70*/  MOV R142, R33 ;  /* 0x00000021008e7202 */ /* 0x000fe20000000f00 */
[-C--:B------:R-:W-:Y:S01]  /*fc80*/  FMUL.FTZ R12, R152, R180.reuse ;  /* 0x000000b4980c7220 */ /* 0x080fe20000410000 */
[----:B------:R-:W-:Y:S01]  /*fc90*/  LDSM.16.MT88.4 R32, [R212+0x4400] ;  /* 0x00440000d420783b */ /* 0x000fe20000004200 */
[-C--:B------:R-:W-:Y:S01]  /*fca0*/  FMUL.FTZ R8, R156, R180.reuse ;  /* 0x000000b49c087220 */ /* 0x080fe20000410000 */
[----:B------:R-:W-:Y:S01]  /*fcb0*/  MOV R156, R19 ;  /* 0x00000013009c7202 */ /* 0x000fe20000000f00 */
[----:B------:R-:W-:Y:S01]  /*fcc0*/  FMUL.FTZ R9, R157, R180 ;  /* 0x000000b49d097220 */ /* 0x000fe20000410000 */
[----:B------:R-:W3:Y:S01]  /*fcd0*/  MUFU.EX2 R124, R124 ;  /* 0x0000007c007c7308 */ /* 0x000ee20000000800 */
[----:B------:R-:W4:Y:S01]  /*fce0*/  LDSM.16.MT88.4 R36, [R211+0x4400] ;  /* 0x00440000d324783b */ /* 0x000f220000004200 */
[----:B-1----:R-:W-:Y:S01]  /*fcf0*/  F2FP.PACK_AB R22, R111, R118 ;  /* 0x000000766f16723e */ /* 0x002fe200000000ff */
[-C--:B------:R-:W-:Y:S01]  /*fd00*/  FMUL.FTZ R10, R158, R168.reuse ;  /* 0x000000a89e0a7220 */ /* 0x080fe20000410000 */
[----:B------:R-:W-:Y:S01]  /*fd10*/  MOV R158, R27 ;  /* 0x0000001b009e7202 */ /* 0x000fe20000000f00 */
[----:B------:R-:W-:Y:S01]  /*fd20*/  FMUL.FTZ R19, R143, R168 ;  /* 0x000000a88f137220 */ /* 0x000fe20000410000 */
[----:B------:R-:W-:Y:S01]  /*fd30*/  MOV R157, R26 ;  /* 0x0000001a009d7202 */ /* 0x000fe20000000f00 */
[-C--:B------:R-:W-:Y:S01]  /*fd40*/  FMUL.FTZ R136, R136, R180.reuse ;  /* 0x000000b488887220 */ /* 0x080fe20000410000 */
[----:B------:R-:W-:Y:S01]  /*fd50*/  MUFU.EX2 R117, R117 ;  /* 0x0000007500757308 */ /* 0x000fe20000000800 */
[----:B------:R-:W-:Y:S01]  /*fd60*/  FMUL.FTZ R137, R137, R180 ;  /* 0x000000b489897220 */ /* 0x000fe20000410000 */
[----:B------:R-:W-:Y:S01]  /*fd70*/  MOV R143, R25 ;  /* 0x00000019008f7202 */ /* 0x000fe20000000f00 */
[----:B------:R-:W-:-:S02]  /*fd80*/  FMUL.FTZ R138, R138, R168 ;  /* 0x000000a88a8a7220 */ /* 0x000fc40000410000 */
[----:B------:R-:W-:Y:S02]  /*fd90*/  FMUL.FTZ R139, R139, R168 ;  /* 0x000000a88b8b7220 */ /* 0x000fe40000410000 */
[--C-:B------:R-:W-:Y:S01]  /*fda0*/  FFMA.FTZ R170, R53, c[0x0][0x23c], -R182.reuse ;  /* 0x00008f0035aa7a23 */ /* 0x100fe200000108b6 */
[----:B------:R-:W1:Y:S01]  /*fdb0*/  MUFU.EX2 R116, R116 ;  /* 0x0000007400747308 */ /* 0x000e620000000800 */
[----:B---3--:R-:W-:Y:S01]  /*fdc0*/  F2FP.PACK_AB R21, R124, R166 ;  /* 0x000000a67c15723e */ /* 0x008fe200000000ff */
[--C-:B------:R-:W-:Y:S01]  /*fdd0*/  FFMA.FTZ R171, R52, c[0x0][0x23c], -R182.reuse ;  /* 0x00008f0034ab7a23 */ /* 0x100fe200000108b6 */
[----:B------:R-:W-:Y:S01]  /*fde0*/  F2FP.PACK_AB R52, R114, R115 ;  /* 0x000000737234723e */ /* 0x000fe200000000ff */
[----:B------:R-:W-:Y:S01]  /*fdf0*/  FFMA.FTZ R177, R177, c[0x0][0x23c], -R167 ;  /* 0x00008f00b1b17a23 */ /* 0x000fe200000108a7 */
[----:B------:R-:W-:Y:S01]  /*fe00*/  F2FP.PACK_AB R53, R79, R112 ;  /* 0x000000704f35723e */ /* 0x000fe200000000ff */
[--C-:B------:R-:W-:Y:S02]  /*fe10*/  FFMA.FTZ R252, R252, c[0x0][0x23c], -R182.reuse ;  /* 0x00008f00fcfc7a23 */ /* 0x100fe400000108b6 */
[----:B------:R3:W5:Y:S01]  /*fe20*/  MUFU.EX2 R152, R16 ;  /* 0x0000001000987308 */ /* 0x0007620000000800 */
[----:B------:R-:W-:-:S02]  /*fe30*/  FFMA.FTZ R249, R249, c[0x0][0x23c], -R182 ;  /* 0x00008f00f9f97a23 */ /* 0x000fc400000108b6 */
[--C-:B------:R-:W-:Y:S02]  /*fe40*/  FFMA.FTZ R247, R247, c[0x0][0x23c], -R182.reuse ;  /* 0x00008f00f7f77a23 */ /* 0x100fe400000108b6 */
[--C-:B------:R-:W-:Y:S02]  /*fe50*/  FFMA.FTZ R246, R246, c[0x0][0x23c], -R167.reuse ;  /* 0x00008f00f6f67a23 */ /* 0x100fe400000108a7 */
[--C-:B------:R-:W-:Y:S01]  /*fe60*/  FFMA.FTZ R245, R245, c[0x0][0x23c], -R167.reuse ;  /* 0x00008f00f5f57a23 */ /* 0x100fe200000108a7 */
[----:B-1----:R-:W-:Y:S01]  /*fe70*/  F2FP.PACK_AB R23, R116, R117 ;  /* 0x000000757417723e */ /* 0x002fe200000000ff */
[----:B------:R1:W-:Y:S01]  /*fe80*/  MUFU.EX2 R3, R129 ;  /* 0x0000008100037308 */ /* 0x0003e20000000800 */
[--C-:B------:R-:W-:Y:S02]  /*fe90*/  FFMA.FTZ R244, R244, c[0x0][0x23c], -R167.reuse ;  /* 0x00008f00f4f47a23 */ /* 0x100fe400000108a7 */
[----:B------:R-:W-:Y:S02]  /*fea0*/  FFMA.FTZ R243, R243, c[0x0][0x23c], -R167 ;  /* 0x00008f00f3f37a23 */ /* 0x000fe400000108a7 */
[----:B------:R-:W-:Y:S01]  /*feb0*/  FFMA.FTZ R239, R239, c[0x0][0x23c], -R182 ;  /* 0x00008f00efef7a23 */ /* 0x000fe200000108b6 */
[----:B------:R-:W-:Y:S01]  /*fec0*/  HMMA.16816.F32 R8, R20, R28, R8 ;  /* 0x0000001c1408723c */ /* 0x000fe20000001808 */
[----:B---3--:R-:W-:Y:S01]  /*fed0*/  FMUL.FTZ R16, R140, R180 ;  /* 0x000000b48c107220 */ /* 0x008fe20000410000 */
[----:B------:R-:W-:Y:S01]  /*fee0*/  MUFU.EX2 R110, R110 ;  /* 0x0000006e006e7308 */ /* 0x000fe20000000800 */
[----:B-----5:R-:W-:-:S02]  /*fef0*/  FMUL.FTZ R40, R144, R152 ;  /* 0x0000009890287220 */ /* 0x020fc40000410000 */
[-C--:B------:R-:W-:Y:S02]  /*ff00*/  FMUL.FTZ R41, R145, R152.reuse ;  /* 0x0000009891297220 */ /* 0x080fe40000410000 */
[-C--:B------:R-:W-:Y:S01]  /*ff10*/  FMUL.FTZ R25, R161, R152.reuse ;  /* 0x00000098a1197220 */ /* 0x080fe20000410000 */
[C---:B------:R-:W-:Y:S01]  /*ff20*/  HMMA.16816.F32 R12, R20.reuse, R30, R12 ;  /* 0x0000001e140c723c */ /* 0x040fe2000000180c */
[----:B------:R-:W-:Y:S01]  /*ff30*/  FMUL.FTZ R148, R148, R152 ;  /* 0x0000009894947220 */ /* 0x000fe20000410000 */
[----:B------:R-:W3:Y:S01]  /*ff40*/  MUFU.EX2 R140, R24 ;  /* 0x00000018008c7308 */ /* 0x000ee20000000800 */
[----:B-1----:R-:W-:Y:S01]  /*ff50*/  FFMA.FTZ R129, R55, c[0x0][0x23c], -R167 ;  /* 0x00008f0037817a23 */ /* 0x002fe200000108a7 */
[----:B------:R-:W-:Y:S01]  /*ff60*/  F2FP.PACK_AB R55, R77, R78 ;  /* 0x0000004e4d37723e */ /* 0x000fe200000000ff */
[-C--:B------:R-:W-:Y:S02]  /*ff70*/  FMUL.FTZ R149, R149, R152.reuse ;  /* 0x0000009895957220 */ /* 0x080fe40000410000 */
[-C--:B------:R-:W-:Y:S01]  /*ff80*/  FMUL.FTZ R132, R132, R152.reuse ;  /* 0x0000009884847220 */ /* 0x080fe20000410000 */
[----:B--2---:R-:W-:Y:S01]  /*ff90*/  HMMA.16816.F32 R16, R20, R4, R16 ;  /* 0x000000041410723c */ /* 0x004fe20000001810 */
[----:B------:R-:W-:Y:S01]  /*ffa0*/  FMUL.FTZ R133, R133, R152 ;  /* 0x0000009885857220 */ /* 0x000fe20000410000 */
[----:B------:R-:W1:Y:S01]  /*ffb0*/  MUFU.EX2 R0, R0 ;  /* 0x0000000000007308 */ /* 0x000e620000000800 */
[----:B------:R-:W-:-:S02]  /*ffc0*/  FFMA.FTZ R238, R238, c[0x0][0x23c], -R182 ;  /* 0x00008f00eeee7a23 */ /* 0x000fc400000108b6 */
[--C-:B------:R-:W-:Y:S02]  /*ffd0*/  FFMA.FTZ R202, R202, c[0x0][0x23c], -R182.reuse ;  /* 0x00008f00caca7a23 */ /* 0x100fe400000108b6 */
[----:B------:R-:W-:Y:S01]  /*ffe0*/  FFMA.FTZ R200, R200, c[0x0][0x23c], -R182 ;  /* 0x00008f00c8c87a23 */ /* 0x000fe200000108b6 */
[----:B------:R-:W-:Y:S01]  /*fff0*/  HMMA.16816.F32 R20, R20, R6, R136 ;  /* 0x000000061414723c */ /* 0x000fe20000001888 */
[----:B------:R-:W-:Y:S01]  /*10000*/  FFMA.FTZ R198, R198, c[0x0][0x23c], -R167 ;  /* 0x00008f00c6c67a23 */ /* 0x000fe200000108a7 */
[----:B------:R-:W-:Y:S01]  /*10010*/  MUFU.EX2 R2, R2 ;  /* 0x0000000200027308 */ /* 0x000fe20000000800 */
[-C--:B---3--:R-:W-:Y:S02]  /*10020*/  FMUL.FTZ R42, R146, R140.reuse ;  /* 0x0000008c922a7220 */ /* 0x088fe40000410000 */
[----:B------:R-:W-:Y:S02]  /*10030*/  FMUL.FTZ R43, R147, R140 ;  /* 0x0000008c932b7220 */ /* 0x000fe40000410000 */
[----:B------:R-:W-:-:S02]  /*10040*/  FMUL.FTZ R24, R160, R152 ;  /* 0x00000098a0187220 */ /* 0x000fc40000410000 */
[-C--:B------:R-:W-:Y:S01]  /*10050*/  FMUL.FTZ R26, R162, R140.reuse ;  /* 0x0000008ca21a7220 */ /* 0x080fe20000410000 */
[----:B------:R-:W-:Y:S01]  /*10060*/  MUFU.EX2 R122, R122 ;  /* 0x0000007a007a7308 */ /* 0x000fe20000000800 */
[-C--:B------:R-:W-:Y:S01]  /*10070*/  FMUL.FTZ R27, R163, R140.reuse ;  /* 0x0000008ca31b7220 */ /* 0x080fe20000410000 */
[C---:B------:R-:W-:Y:S01]  /*10080*/  HMMA.16816.F32 R40, R44.reuse, R4, R40 ;  /* 0x000000042c28723c */ /* 0x040fe20000001828 */
[-C--:B------:R-:W-:Y:S02]  /*10090*/  FMUL.FTZ R150, R150, R140.reuse ;  /* 0x0000008c96967220 */ /* 0x080fe40000410000 */
[-C--:B------:R-:W-:Y:S02]  /*100a0*/  FMUL.FTZ R151, R151, R140.reuse ;  /* 0x0000008c97977220 */ /* 0x080fe40000410000 */
[-C--:B------:R-:W-:Y:S01]  /*100b0*/  FMUL.FTZ R134, R134, R140.reuse ;  /* 0x0000008c86867220 */ /* 0x080fe20000410000 */
[----:B------:R-:W2:Y:S01]  /*100c0*/  MUFU.EX2 R121, R121 ;  /* 0x0000007900797308 */ /* 0x000ea20000000800 */
[----:B------:R-:W-:Y:S01]  /*100d0*/  FMUL.FTZ R135, R135, R140 ;  /* 0x0000008c87877220 */ /* 0x000fe20000410000 */
[----:B------:R-:W-:Y:S01]  /*100e0*/  HMMA.16816.F32 R24, R44, R28, R24 ;  /* 0x0000001c2c18723c */ /* 0x000fe20000001818 */
[----:B------:R-:W-:-:S02]  /*100f0*/  FFMA.FTZ R197, R197, c[0x0][0x23c], -R167 ;  /* 0x00008f00c5c57a23 */ /* 0x000fc400000108a7 */
[--C-:B------:R-:W-:Y:S02]  /*10100*/  FFMA.FTZ R196, R196, c[0x0][0x23c], -R167.reuse ;  /* 0x00008f00c4c47a23 */ /* 0x100fe400000108a7 */
[----:B------:R-:W-:Y:S01]  /*10110*/  FFMA.FTZ R195, R195, c[0x0][0x23c], -R167 ;  /* 0x00008f00c3c37a23 */ /* 0x000fe200000108a7 */
[----:B------:R-:W-:Y:S01]  /*10120*/  MUFU.EX2 R123, R123 ;  /* 0x0000007b007b7308 */ /* 0x000fe20000000800 */
[----:B------:R-:W-:Y:S01]  /*10130*/  FFMA.FTZ R152, R242, R152, R184 ;  /* 0x00000098f2987223 */ /* 0x000fe200000100b8 */
[C---:B------:R-:W-:Y:S01]  /*10140*/  HMMA.16816.F32 R28, R44.reuse, R30, R148 ;  /* 0x0000001e2c1c723c */ /* 0x040fe20000001894 */
[----:B------:R-:W-:Y:S01]  /*10150*/  FFMA.FTZ R140, R241, R140, R183 ;  /* 0x0000008cf18c7223 */ /* 0x000fe200000100b7 */
[----:B------:R-:W-:Y:S01]  /*10160*/  LDSM.16.MT88.4 R148, [R212+0x5c00] ;  /* 0x005c0000d494783b */ /* 0x000fe20000004200 */
[----:B------:R-:W-:Y:S02]  /*10170*/  FFMA.FTZ R180, R240, R180, R179 ;  /* 0x000000b4f0b47223 */ /* 0x000fe400000100b3 */
[----:B------:R-:W-:Y:S01]  /*10180*/  FFMA.FTZ R166, R233, R168, R166 ;  /* 0x000000a8e9a67223 */ /* 0x000fe200000100a6 */
[----:B------:R-:W3:Y:S01]  /*10190*/  MUFU.EX2 R129, R129 ;  /* 0x0000008100817308 */ /* 0x000ee20000000800 */
[----:B------:R-:W-:Y:S01]  /*101a0*/  FADD.FTZ R152, R128, R152 ;  /* 0x0000009880987221 */ /* 0x000fe20000010000 */
[----:B------:R-:W-:Y:S01]  /*101b0*/  HMMA.16816.F32 R4, R44, R6, R132 ;  /* 0x000000062c04723c */ /* 0x000fe20000001884 */
[----:B------:R-:W-:-:S02]  /*101c0*/  FADD.FTZ R140, R126, R140 ;  /* 0x0000008c7e8c7221 */ /* 0x000fc40000010000 */
[----:B------:R-:W-:Y:S02]  /*101d0*/  FADD.FTZ R180, R125, R180 ;  /* 0x000000b47db47221 */ /* 0x000fe40000010000 */
[----:B------:R-:W-:Y:S01]  /*101e0*/  FADD.FTZ R124, R124, R166 ;  /* 0x000000a67c7c7221 */ /* 0x000fe20000010000 */
[----:B------:R-:W-:Y:S01]  /*101f0*/  MUFU.EX2 R169, R169 ;  /* 0x000000a900a97308 */ /* 0x000fe20000000800 */
[----:B-1----:R-:W-:Y:S01]  /*10200*/  F2FP.PACK_AB R44, R0, R110 ;  /* 0x0000006e002c723e */ /* 0x002fe200000000ff */
[C---:B----4-:R-:W-:Y:S01]  /*10210*/  HMMA.16816.F32 R40, R52.reuse, R36, R40 ;  /* 0x000000243428723c */ /* 0x050fe20000001828 */
[----:B--2---:R-:W-:Y:S01]  /*10220*/  F2FP.PACK_AB R45, R121, R122 ;  /* 0x0000007a792d723e */ /* 0x004fe200000000ff */
[----:B------:R-:W-:Y:S01]  /*10230*/  FADD.FTZ R127, R127, R152 ;  /* 0x000000987f7f7221 */ /* 0x000fe20000010000 */
[----:B------:R-:W-:Y:S01]  /*10240*/  F2FP.PACK_AB R46, R3, R2 ;  /* 0x00000002032e723e */ /* 0x000fe200000000ff */
[----:B------:R-:W-:Y:S01]  /*10250*/  FADD.FTZ R140, R119, R140 ;  /* 0x0000008c778c7221 */ /* 0x000fe20000010000 */
[----:B---3--:R-:W-:Y:S01]  /*10260*/  F2FP.PACK_AB R47, R129, R123 ;  /* 0x0000007b812f723e */ /* 0x008fe200000000ff */
[----:B------:R-:W-:Y:S02]  /*10270*/  MUFU.EX2 R170, R170 ;  /* 0x000000aa00aa7308 */ /* 0x000fe40000000800 */
[----:B------:R-:W-:Y:S01]  /*10280*/  HMMA.16816.F32 R24, R52, R32, R24 ;  /* 0x000000203418723c */ /* 0x000fe20000001818 */
[----:B------:R-:W-:-:S02]  /*10290*/  FADD.FTZ R180, R118, R180 ;  /* 0x000000b476b47221 */ /* 0x000fc40000010000 */
[----:B------:R-:W-:Y:S02]  /*102a0*/  FADD.FTZ R124, R117, R124 ;  /* 0x0000007c757c7221 */ /* 0x000fe40000010000 */
[----:B------:R-:W-:Y:S01]  /*102b0*/  FADD.FTZ R127, R120, R127 ;  /* 0x0000007f787f7221 */ /* 0x000fe20000010000 */
[----:B------:R-:W-:Y:S02]  /*102c0*/  MUFU.EX2 R171, R171 ;  /* 0x000000ab00ab7308 */ /* 0x000fe40000000800 */
[C---:B------:R-:W-:Y:S01]  /*102d0*/  HMMA.16816.F32 R8, R44.reuse, R32, R8 ;  /* 0x000000202c08723c */ /* 0x040fe20000001808 */
[----:B------:R-:W-:Y:S02]  /*102e0*/  FADD.FTZ R113, R113, R140 ;  /* 0x0000008c71717221 */ /* 0x000fe40000010000 */
[----:B------:R-:W-:Y:S02]  /*102f0*/  FADD.FTZ R180, R111, R180 ;  /* 0x000000b46fb47221 */ /* 0x000fe40000010000 */
[----:B------:R-:W-:Y:S01]  /*10300*/  FADD.FTZ R124, R116, R124 ;  /* 0x0000007c747c7221 */ /* 0x000fe20000010000 */
[----:B------:R-:W1:Y:S02]  /*10310*/  MUFU.EX2 R172, R172 ;  /* 0x000000ac00ac7308 */ /* 0x000e640000000800 */
[----:B------:R-:W-:Y:S01]  /*10320*/  HMMA.16816.F32 R12, R44, R34, R12 ;  /* 0x000000222c0c723c */ /* 0x000fe2000000180c */
[----:B------:R-:W-:-:S02]  /*10330*/  FFMA.FTZ R32, R143, c[0x0][0x23c], -R182 ;  /* 0x00008f008f207a23 */ /* 0x000fc400000108b6 */
[----:B------:R-:W-:Y:S02]  /*10340*/  FADD.FTZ R127, R115, R127 ;  /* 0x0000007f737f7221 */ /* 0x000fe40000010000 */
[----:B------:R-:W-:Y:S01]  /*10350*/  FADD.FTZ R112, R112, R113 ;  /* 0x0000007170707221 */ /* 0x000fe20000010000 */
[----:B------:R-:W-:Y:S02]  /*10360*/  MUFU.EX2 R174, R174 ;  /* 0x000000ae00ae7308 */ /* 0x000fe40000000800 */
[----:B------:R-:W-:Y:S01]  /*10370*/  HMMA.16816.F32 R16, R44, R36, R16 ;  /* 0x000000242c10723c */ /* 0x000fe20000001810 */
[----:B------:R-:W-:Y:S02]  /*10380*/  FADD.FTZ R110, R110, R180 ;  /* 0x000000b46e6e7221 */ /* 0x000fe40000010000 */
[----:B------:R-:W-:Y:S02]  /*10390*/  FADD.FTZ R122, R122, R124 ;  /* 0x0000007c7a7a7221 */ /* 0x000fe40000010000 */
[----:B------:R-:W-:-:S02]  /*103a0*/  FADD.FTZ R114, R114, R127 ;  /* 0x0000007f72727221 */ /* 0x000fc40000010000 */
[----:B------:R-:W-:Y:S01]  /*103b0*/  FFMA.FTZ R36, R142, c[0x0][0x23c], -R182 ;  /* 0x00008f008e247a23 */ /* 0x000fe200000108b6 */
[----:B------:R-:W-:Y:S01]  /*103c0*/  HMMA.16816.F32 R20, R44, R38, R20 ;  /* 0x000000262c14723c */ /* 0x000fe20000001814 */
[----:B------:R-:W2:Y:S01]  /*103d0*/  LDSM.16.MT88.4 R44, [R212+0x4800] ;  /* 0x00480000d42c783b */ /* 0x000ea20000004200 */
[----:B------:R-:W3:Y:S01]  /*103e0*/  MUFU.EX2 R173, R173 ;  /* 0x000000ad00ad7308 */ /* 0x000ee20000000800 */
[----:B------:R-:W-:Y:S02]  /*103f0*/  FADD.FTZ R112, R79, R112 ;  /* 0x000000704f707221 */ /* 0x000fe40000010000 */
[----:B------:R-:W-:Y:S01]  /*10400*/  FADD.FTZ R110, R0, R110 ;  /* 0x0000006e006e7221 */ /* 0x000fe20000010000 */
[----:B------:R-:W-:Y:S01]  /*10410*/  MOV R0, R106 ;  /* 0x0000006a00007202 */ /* 0x000fe20000000f00 */
[----:B------:R-:W-:Y:S01]  /*10420*/  FADD.FTZ R122, R121, R122 ;  /* 0x0000007a797a7221 */ /* 0x000fe20000010000 */
[----:B------:R-:W-:Y:S01]  /*10430*/  HMMA.16816.F32 R28, R52, R34, R28 ;  /* 0x00000022341c723c */ /* 0x000fe2000000181c */
[----:B------:R-:W-:Y:S01]  /*10440*/  FADD.FTZ R114, R105, R114 ;  /* 0x0000007269727221 */ /* 0x000fe20000010000 */
[----:B------:R4:W-:Y:S01]  /*10450*/  MUFU.EX2 R134, R36 ;  /* 0x0000002400867308 */ /* 0x0009e20000000800 */
[----:B------:R-:W-:-:S02]  /*10460*/  FADD.FTZ R112, R78, R112 ;  /* 0x000000704e707221 */ /* 0x000fc40000010000 */
[----:B------:R-:W-:Y:S01]  /*10470*/  FADD.FTZ R110, R2, R110 ;  /* 0x0000006e026e7221 */ /* 0x000fe20000010000 */
[----:B------:R-:W-:Y:S01]  /*10480*/  MOV R2, R107 ;  /* 0x0000006b00027202 */ /* 0x000fe20000000f00 */
[----:B------:R-:W-:Y:S01]  /*10490*/  FADD.FTZ R122, R123, R122 ;  /* 0x0000007a7b7a7221 */ /* 0x000fe20000010000 */
[----:B-1----:R-:W-:Y:S01]  /*104a0*/  F2FP.PACK_AB R34, R172, R171 ;  /* 0x000000abac22723e */ /* 0x002fe200000000ff */
[----:B------:R-:W-:Y:S01]  /*104b0*/  HMMA.16816.F32 R4, R52, R38, R4 ;  /* 0x000000263404723c */ /* 0x000fe20000001804 */
[----:B------:R-:W-:Y:S01]  /*104c0*/  MUFU.EX2 R176, R176 ;  /* 0x000000b000b07308 */ /* 0x000fe20000000800 */
[----:B---3--:R-:W-:Y:S01]  /*104d0*/  F2FP.PACK_AB R33, R173, R174 ;  /* 0x000000aead21723e */ /* 0x008fe200000000ff */
[----:B------:R-:W-:Y:S02]  /*104e0*/  FADD.FTZ R114, R104, R114 ;  /* 0x0000007268727221 */ /* 0x000fe40000010000 */
[----:B------:R-:W-:Y:S02]  /*104f0*/  FADD.FTZ R112, R77, R112 ;  /* 0x000000704d707221 */ /* 0x000fe40000010000 */
[----:B------:R-:W-:Y:S01]  /*10500*/  F2FP.PACK_AB R52, R102, R103 ;  /* 0x000000676634723e */ /* 0x000fe200000000ff */
[----:B------:R-:W-:Y:S01]  /*10510*/  FADD.FTZ R110, R3, R110 ;  /* 0x0000006e036e7221 */ /* 0x000fe20000010000 */
[----:B------:R-:W1:Y:S01]  /*10520*/  MUFU.EX2 R177, R177 ;  /* 0x000000b100b17308 */ /* 0x000e620000000800 */
[----:B----4-:R-:W-:Y:S01]  /*10530*/  FFMA.FTZ R36, R141, c[0x0][0x23c], -R182 ;  /* 0x00008f008d247a23 */ /* 0x010fe200000108b6 */
[----:B------:R-:W-:Y:S01]  /*10540*/  F2FP.PACK_AB R53, R75, R76 ;  /* 0x0000004c4b35723e */ /* 0x000fe200000000ff */
[----:B------:R-:W-:Y:S01]  /*10550*/  FADD.FTZ R122, R129, R122 ;  /* 0x0000007a817a7221 */ /* 0x000fe20000010000 */
[----:B------:R-:W-:Y:S01]  /*10560*/  F2FP.PACK_AB R54, R100, R101 ;  /* 0x000000656436723e */ /* 0x000fe200000000ff */
[----:B------:R-:W-:Y:S01]  /*10570*/  FADD.FTZ R114, R103, R114 ;  /* 0x0000007267727221 */ /* 0x000fe20000010000 */
[----:B------:R-:W-:Y:S01]  /*10580*/  F2FP.PACK_AB R55, R73, R74 ;  /* 0x0000004a4937723e */ /* 0x000fe200000000ff */
[----:B------:R-:W-:Y:S01]  /*10590*/  FADD.FTZ R112, R76, R112 ;  /* 0x000000704c707221 */ /* 0x000fe20000010000 */
[----:B------:R3:W4:Y:S01]  /*105a0*/  MUFU.EX2 R136, R36 ;  /* 0x0000002400887308 */ /* 0x0007220000000800 */
[----:B------:R-:W-:Y:S01]  /*105b0*/  FADD.FTZ R110, R169, R110 ;  /* 0x0000006ea96e7221 */ /* 0x000fe20000010000 */
[----:B------:R-:W-:Y:S01]  /*105c0*/  MOV R3, R108 ;  /* 0x0000006c00037202 */ /* 0x000fe20000000f00 */
[----:B------:R-:W-:-:S02]  /*105d0*/  FADD.FTZ R122, R174, R122 ;  /* 0x0000007aae7a7221 */ /* 0x000fc40000010000 */
[C---:B------:R-:W-:Y:S01]  /*105e0*/  HMMA.16816.F32 R40, R52.reuse, R48, R40 ;  /* 0x000000303428723c */ /* 0x040fe20000001828 */
[--C-:B------:R-:W-:Y:S02]  /*105f0*/  FFMA.FTZ R199, R199, c[0x0][0x23c], -R182.reuse ;  /* 0x00008f00c7c77a23 */ /* 0x100fe400000108b6 */
[----:B------:R5:W-:Y:S01]  /*10600*/  MUFU.EX2 R132, R32 ;  /* 0x0000002000847308 */ /* 0x000be20000000800 */
[----:B-1----:R-:W-:Y:S01]  /*10610*/  F2FP.PACK_AB R35, R177, R176 ;  /* 0x000000b0b123723e */ /* 0x002fe200000000ff */
[--C-:B------:R-:W-:Y:S02]  /*10620*/  FFMA.FTZ R194, R194, c[0x0][0x23c], -R182.reuse ;  /* 0x00008f00c2c27a23 */ /* 0x100fe400000108b6 */
[--C-:B------:R-:W-:Y:S01]  /*10630*/  FFMA.FTZ R193, R193, c[0x0][0x23c], -R182.reuse ;  /* 0x00008f00c1c17a23 */ /* 0x100fe200000108b6 */
[C---:B--2---:R-:W-:Y:S01]  /*10640*/  HMMA.16816.F32 R24, R52.reuse, R44, R24 ;  /* 0x0000002c3418723c */ /* 0x044fe20000001818 */
[--C-:B------:R-:W-:Y:S02]  /*10650*/  FFMA.FTZ R192, R192, c[0x0][0x23c], -R182.reuse ;  /* 0x00008f00c0c07a23 */ /* 0x100fe400000108b6 */
[----:B---3--:R-:W-:Y:S01]  /*10660*/  FFMA.FTZ R36, R155, c[0x0][0x23c], -R182 ;  /* 0x00008f009b247a23 */ /* 0x008fe200000108b6 */
[----:B------:R-:W-:Y:S01]  /*10670*/  MUFU.EX2 R252, R252 ;  /* 0x000000fc00fc7308 */ /* 0x000fe20000000800 */
[--C-:B------:R-:W-:Y:S01]  /*10680*/  FFMA.FTZ R188, R188, c[0x0][0x23c], -R167.reuse ;  /* 0x00008f00bcbc7a23 */ /* 0x100fe200000108a7 */
[----:B----4-:R-:W-:Y:S01]  /*10690*/  MOV R241, R136 ;  /* 0x0000008800f17202 */ /* 0x010fe20000000f00 */
[--C-:B------:R-:W-:Y:S01]  /*106a0*/  FFMA.FTZ R178, R178, c[0x0][0x23c], -R167.reuse ;  /* 0x00008f00b2b27a23 */ /* 0x100fe200000108a7 */
[----:B------:R-:W-:Y:S01]  /*106b0*/  HMMA.16816.F32 R28, R52, R46, R28 ;  /* 0x0000002e341c723c */ /* 0x000fe2000000181c */
[----:B------:R-:W-:Y:S01]  /*106c0*/  FFMA.FTZ R175, R175, c[0x0][0x23c], -R167 ;  /* 0x00008f00afaf7a23 */ /* 0x000fe200000108a7 */
[----:B-----5:R-:W-:-:S02]  /*106d0*/  F2FP.PACK_AB R32, R170, R169 ;  /* 0x000000a9aa20723e */ /* 0x020fc400000000ff */
[----:B------:R1:W2:Y:S01]  /*106e0*/  MUFU.EX2 R138, R36 ;  /* 0x00000024008a7308 */ /* 0x0002a20000000800 */
[----:B------:R-:W-:Y:S02]  /*106f0*/  FADD.FTZ R114, R102, R114 ;  /* 0x0000007266727221 */ /* 0x000fe40000010000 */
[----:B------:R-:W-:Y:S01]  /*10700*/  FADD.FTZ R112, R75, R112 ;  /* 0x000000704b707221 */ /* 0x000fe20000010000 */
[----:B------:R-:W-:Y:S01]  /*10710*/  HMMA.16816.F32 R4, R52, R50, R4 ;  /* 0x000000323404723c */ /* 0x000fe20000001804 */
[----:B------:R-:W-:Y:S02]  /*10720*/  FADD.FTZ R110, R170, R110 ;  /* 0x0000006eaa6e7221 */ /* 0x000fe40000010000 */
[----:B------:R-:W-:Y:S01]  /*10730*/  FADD.FTZ R122, R173, R122 ;  /* 0x0000007aad7a7221 */ /* 0x000fe20000010000 */
[----:B------:R-:W-:Y:S01]  /*10740*/  MUFU.EX2 R249, R249 ;  /* 0x000000f900f97308 */ /* 0x000fe20000000800 */
[--C-:B------:R-:W-:Y:S02]  /*10750*/  FFMA.FTZ R186, R186, c[0x0][0x23c], -R167.reuse ;  /* 0x00008f00baba7a23 */ /* 0x100fe400000108a7 */
[----:B------:R-:W-:Y:S01]  /*10760*/  F2FP.PACK_AB R52, R98, R99 ;  /* 0x000000636234723e */ /* 0x000fe200000000ff */
[C---:B------:R-:W-:Y:S01]  /*10770*/  HMMA.16816.F32 R8, R32.reuse, R44, R8 ;  /* 0x0000002c2008723c */ /* 0x040fe20000001808 */
[----:B------:R-:W-:Y:S01]  /*10780*/  F2FP.PACK_AB R53, R71, R72 ;  /* 0x000000484735723e */ /* 0x000fe200000000ff */
[--C-:B------:R-:W-:Y:S01]  /*10790*/  FFMA.FTZ R187, R187, c[0x0][0x23c], -R182.reuse ;  /* 0x00008f00bbbb7a23 */ /* 0x100fe200000108b6 */
[----:B------:R-:W-:Y:S01]  /*107a0*/  F2FP.PACK_AB R54, R96, R97 ;  /* 0x000000616036723e */ /* 0x000fe200000000ff */
[--C-:B-1----:R-:W-:Y:S01]  /*107b0*/  FFMA.FTZ R36, R154, c[0x0][0x23c], -R167.reuse ;  /* 0x00008f009a247a23 */ /* 0x102fe200000108a7 */
[----:B------:R-:W-:Y:S01]  /*107c0*/  MUFU.EX2 R247, R247 ;  /* 0x000000f700f77308 */ /* 0x000fe20000000800 */
[----:B------:R-:W-:Y:S01]  /*107d0*/  F2FP.PACK_AB R55, R69, R70 ;  /* 0x000000464537723e */ /* 0x000fe200000000ff */
[----:B------:R-:W-:Y:S01]  /*107e0*/  FFMA.FTZ R44, R158, c[0x0][0x23c], -R167 ;  /* 0x00008f009e2c7a23 */ /* 0x000fe200000108a7 */
[----:B------:R-:W-:Y:S01]  /*107f0*/  HMMA.16816.F32 R12, R32, R46, R12 ;  /* 0x0000002e200c723c */ /* 0x000fe2000000180c */
[--C-:B------:R-:W-:Y:S01]  /*10800*/  FFMA.FTZ R201, R201, c[0x0][0x23c], -R182.reuse ;  /* 0x00008f00c9c97a23 */ /* 0x100fe200000108b6 */
[----:B--2---:R-:W-:Y:S01]  /*10810*/  MOV R242, R138 ;  /* 0x0000008a00f27202 */ /* 0x004fe20000000f00 */
[----:B------:R-:W-:-:S02]  /*10820*/  FFMA.FTZ R248, R248, c[0x0][0x23c], -R182 ;  /* 0x00008f00f8f87a23 */ /* 0x000fc400000108b6 */
[----:B------:R1:W-:Y:S01]  /*10830*/  MUFU.EX2 R133, R36 ;  /* 0x0000002400857308 */ /* 0x0003e20000000800 */
[----:B------:R-:W-:Y:S01]  /*10840*/  FADD.FTZ R114, R101, R114 ;  /* 0x0000007265727221 */ /* 0x000fe20000010000 */
[----:B------:R-:W-:Y:S01]  /*10850*/  F2FP.PACK_AB R46, R138, R136 ;  /* 0x000000888a2e723e */ /* 0x000fe200000000ff */
[C---:B------:R-:W-:Y:S01]  /*10860*/  HMMA.16816.F32 R16, R32.reuse, R48, R16 ;  /* 0x000000302010723c */ /* 0x040fe20000001810 */
[----:B------:R-:W-:Y:S02]  /*10870*/  FADD.FTZ R112, R74, R112 ;  /* 0x000000704a707221 */ /* 0x000fe40000010000 */
[----:B------:R-:W-:Y:S02]  /*10880*/  FADD.FTZ R110, R171, R110 ;  /* 0x0000006eab6e7221 */ /* 0x000fe40000010000 */
[----:B------:R-:W2:Y:S01]  /*10890*/  MUFU.EX2 R139, R44 ;  /* 0x0000002c008b7308 */ /* 0x000ea20000000800 */
[----:B------:R-:W-:Y:S02]  /*108a0*/  FADD.FTZ R122, R176, R122 ;  /* 0x0000007ab07a7221 */ /* 0x000fe40000010000 */
[----:B------:R-:W-:Y:S01]  /*108b0*/  HMMA.16816.F32 R20, R32, R50, R20 ;  /* 0x000000322014723c */ /* 0x000fe20000001814 */
[----:B------:R-:W3:Y:S01]  /*108c0*/  LDSM.16.MT88.4 R32, [R212+0x4c00] ;  /* 0x004c0000d420783b */ /* 0x000ee20000004200 */
[----:B------:R-:W-:-:S02]  /*108d0*/  FADD.FTZ R114, R100, R114 ;  /* 0x0000007264727221 */ /* 0x000fc40000010000 */
[----:B------:R-:W-:Y:S01]  /*108e0*/  FADD.FTZ R112, R73, R112 ;  /* 0x0000007049707221 */ /* 0x000fe20000010000 */
[----:B------:R-:W-:Y:S01]  /*108f0*/  LDSM.16.MT88.4 R48, [R211+0x5000] ;  /* 0x00500000d330783b */ /* 0x000fe20000004200 */
[----:B-1----:R-:W-:Y:S01]  /*10900*/  FFMA.FTZ R36, R153, c[0x0][0x23c], -R167 ;  /* 0x00008f0099247a23 */ /* 0x002fe200000108a7 */
[----:B------:R-:W-:Y:S01]  /*10910*/  MUFU.EX2 R246, R246 ;  /* 0x000000f600f67308 */ /* 0x000fe20000000800 */
[----:B------:R-:W-:Y:S02]  /*10920*/  FADD.FTZ R110, R172, R110 ;  /* 0x0000006eac6e7221 */ /* 0x000fe40000010000 */
[----:B------:R-:W-:Y:S02]  /*10930*/  FADD.FTZ R122, R177, R122 ;  /* 0x0000007ab17a7221 */ /* 0x000fe40000010000 */
[----:B------:R-:W-:Y:S01]  /*10940*/  FADD.FTZ R114, R99, R114 ;  /* 0x0000007263727221 */ /* 0x000fe20000010000 */
[----:B--2---:R-:W-:Y:S01]  /*10950*/  MOV R184, R139 ;  /* 0x0000008b00b87202 */ /* 0x004fe20000000f00 */
[----:B------:R-:W-:Y:S01]  /*10960*/  FFMA.FTZ R44, R157, c[0x0][0x23c], -R251 ;  /* 0x00008f009d2c7a23 */ /* 0x000fe200000108fb */
[----:B------:R-:W1:Y:S01]  /*10970*/  MUFU.EX2 R135, R36 ;  /* 0x0000002400877308 */ /* 0x000e620000000800 */
[----:B------:R-:W-:-:S02]  /*10980*/  FADD.FTZ R112, R72, R112 ;  /* 0x0000007048707221 */ /* 0x000fc40000010000 */
[----:B------:R-:W-:Y:S02]  /*10990*/  FADD.FTZ R114, R98, R114 ;  /* 0x0000007262727221 */ /* 0x000fe40000010000 */
[----:B------:R-:W-:Y:S02]  /*109a0*/  FADD.FTZ R112, R71, R112 ;  /* 0x0000007047707221 */ /* 0x000fe40000010000 */
[----:B------:R-:W-:Y:S01]  /*109b0*/  FADD.FTZ R114, R97, R114 ;  /* 0x0000007261727221 */ /* 0x000fe20000010000 */
[----:B------:R-:W2:Y:S01]  /*109c0*/  MUFU.EX2 R142, R44 ;  /* 0x0000002c008e7308 */ /* 0x000ea20000000800 */
[----:B------:R-:W-:Y:S02]  /*109d0*/  FADD.FTZ R112, R70, R112 ;  /* 0x0000007046707221 */ /* 0x000fe40000010000 */
[----:B------:R-:W-:Y:S02]  /*109e0*/  FADD.FTZ R114, R96, R114 ;  /* 0x0000007260727221 */ /* 0x000fe40000010000 */
[----:B------:R-:W-:-:S02]  /*109f0*/  FADD.FTZ R112, R69, R112 ;  /* 0x0000007045707221 */ /* 0x000fc40000010000 */
[----:B------:R-:W-:Y:S01]  /*10a00*/  FADD.FTZ R114, R95, R114 ;  /* 0x000000725f727221 */ /* 0x000fe20000010000 */
[----:B-1----:R-:W-:Y:S01]  /*10a10*/  F2FP.PACK_AB R45, R135, R133 ;  /* 0x00000085872d723e */ /* 0x002fe200000000ff */
[----:B------:R-:W-:Y:S01]  /*10a20*/  FFMA.FTZ R36, R159, c[0x0][0x23c], -R167 ;  /* 0x00008f009f247a23 */ /* 0x000fe200000108a7 */
[----:B------:R-:W-:Y:S01]  /*10a30*/  MUFU.EX2 R245, R245 ;  /* 0x000000f500f57308 */ /* 0x000fe20000000800 */
[----:B------:R-:W-:Y:S02]  /*10a40*/  FADD.FTZ R112, R68, R112 ;  /* 0x0000007044707221 */ /* 0x000fe40000010000 */
[----:B------:R-:W-:Y:S02]  /*10a50*/  FADD.FTZ R114, R94, R114 ;  /* 0x000000725e727221 */ /* 0x000fe40000010000 */
[----:B------:R-:W-:Y:S01]  /*10a60*/  FADD.FTZ R112, R67, R112 ;  /* 0x0000007043707221 */ /* 0x000fe20000010000 */
[----:B--2---:R-:W-:Y:S01]  /*10a70*/  MOV R251, R142 ;  /* 0x0000008e00fb7202 */ /* 0x004fe20000000f00 */
[--C-:B------:R-:W-:Y:S01]  /*10a80*/  FFMA.FTZ R44, R156, c[0x0][0x23c], -R182.reuse ;  /* 0x00008f009c2c7a23 */ /* 0x100fe200000108b6 */
[----:B------:R1:W2:Y:S01]  /*10a90*/  MUFU.EX2 R137, R36 ;  /* 0x0000002400897308 */ /* 0x0002a20000000800 */
[----:B---3--:R-:W-:Y:S01]  /*10aa0*/  HMMA.16816.F32 R24, R52, R32, R24 ;  /* 0x000000203418723c */ /* 0x008fe20000001818 */
[----:B------:R-:W-:-:S02]  /*10ab0*/  FFMA.FTZ R182, R181, c[0x0][0x23c], -R182 ;  /* 0x00008f00b5b67a23 */ /* 0x000fc400000108b6 */
[--C-:B------:R-:W-:Y:S02]  /*10ac0*/  FFMA.FTZ R131, R131, c[0x0][0x23c], -R167.reuse ;  /* 0x00008f0083837a23 */ /* 0x100fe400000108a7 */
[----:B------:R-:W-:Y:S02]  /*10ad0*/  FFMA.FTZ R130, R130, c[0x0][0x23c], -R167 ;  /* 0x00008f0082827a23 */ /* 0x000fe400000108a7 */
[----:B------:R3:W4:Y:S01]  /*10ae0*/  MUFU.EX2 R141, R44 ;  /* 0x0000002c008d7308 */ /* 0x0007220000000800 */
[----:B------:R-:W-:Y:S01]  /*10af0*/  HMMA.16816.F32 R28, R52, R34, R28 ;  /* 0x00000022341c723c */ /* 0x000fe2000000181c */
[----:B------:R-:W-:-:S04]  /*10b00*/  FADD.FTZ R114, R93, R114 ;  /* 0x000000725d727221 */ /* 0x000fc80000010000 */
[----:B------:R-:W-:Y:S01]  /*10b10*/  FADD.FTZ R114, R92, R114 ;  /* 0x000000725c727221 */ /* 0x000fe20000010000 */
[----:B-1----:R-:W1:Y:S01]  /*10b20*/  LDSM.16.MT88.4 R36, [R211+0x4c00] ;  /* 0x004c0000d324783b */ /* 0x002e620000004200 */
[-C--:B--2---:R-:W-:Y:S01]  /*10b30*/  F2FP.PACK_AB R47, R139, R137.reuse ;  /* 0x000000898b2f723e */ /* 0x084fe200000000ff */
[----:B------:R-:W-:Y:S01]  /*10b40*/  MUFU.EX2 R244, R244 ;  /* 0x000000f400f47308 */ /* 0x000fe20000000800 */
[----:B------:R-:W-:Y:S01]  /*10b50*/  MOV R183, R137 ;  /* 0x0000008900b77202 */ /* 0x000fe20000000f00 */
[----:B------:R-:W-:Y:S01]  /*10b60*/  FADD.FTZ R114, R91, R114 ;  /* 0x000000725b727221 */ /* 0x000fe20000010000 */
[----:B---3--:R-:W-:-:S05]  /*10b70*/  F2FP.PACK_AB R44, R134, R132 ;  /* 0x00000084862c723e */ /* 0x008fca00000000ff */
[----:B------:R-:W2:Y:S02]  /*10b80*/  MUFU.EX2 R243, R243 ;  /* 0x000000f300f37308 */ /* 0x000ea40000000800 */
[C---:B------:R-:W-:Y:S06]  /*10b90*/  HMMA.16816.F32 R8, R44.reuse, R32, R8 ;  /* 0x000000202c08723c */ /* 0x040fec0000001808 */
[----:B------:R-:W3:Y:S01]  /*10ba0*/  MUFU.EX2 R66, R66 ;  /* 0x0000004200427308 */ /* 0x000ee20000000800 */
[----:B----4-:R-:W-:Y:S01]  /*10bb0*/  F2FP.PACK_AB R32, R252, R141 ;  /* 0x0000008dfc20723e */ /* 0x010fe200000000ff */
[----:B------:R-:W-:Y:S01]  /*10bc0*/  HMMA.16816.F32 R12, R44, R34, R12 ;  /* 0x000000222c0c723c */ /* 0x000fe2000000180c */
[----:B------:R-:W-:-:S05]  /*10bd0*/  F2FP.PACK_AB R33, R245, R246 ;  /* 0x000000f6f521723e */ /* 0x000fca00000000ff */
[----:B------:R-:W4:Y:S01]  /*10be0*/  MUFU.EX2 R65, R65 ;  /* 0x0000004100417308 */ /* 0x000f220000000800 */
[----:B------:R-:W-:Y:S02]  /*10bf0*/  F2FP.PACK_AB R34, R247, R249 ;  /* 0x000000f9f722723e */ /* 0x000fe400000000ff */
[----:B--2---:R-:W-:-:S05]  /*10c00*/  F2FP.PACK_AB R35, R243, R244 ;  /* 0x000000f4f323723e */ /* 0x004fca00000000ff */
[----:B------:R-:W-:Y:S01]  /*10c10*/  MUFU.EX2 R239, R239 ;  /* 0x000000ef00ef7308 */ /* 0x000fe20000000800 */
[----:B---3--:R-:W-:Y:S01]  /*10c20*/  FADD.FTZ R112, R66, R112 ;  /* 0x0000007042707221 */ /* 0x008fe20000010000 */
[C---:B-1----:R-:W-:Y:S06]  /*10c30*/  HMMA.16816.F32 R16, R44.reuse, R36, R16 ;  /* 0x000000242c10723c */ /* 0x042fec0000001810 */
[----:B------:R-:W1:Y:S01]  /*10c40*/  MUFU.EX2 R238, R238 ;  /* 0x000000ee00ee7308 */ /* 0x000e620000000800 */
[----:B----4-:R-:W-:Y:S01]  /*10c50*/  FADD.FTZ R112, R65, R112 ;  /* 0x0000007041707221 */ /* 0x010fe20000010000 */
[----:B------:R-:W-:Y:S01]  /*10c60*/  HMMA.16816.F32 R20, R44, R38, R20 ;  /* 0x000000262c14723c */ /* 0x000fe20000001814 */
[----:B------:R-:W2:Y:S05]  /*10c70*/  LDSM.16.MT88.4 R44, [R212+0x5000] ;  /* 0x00500000d42c783b */ /* 0x000eaa0000004200 */
[----:B------:R-:W-:Y:S02]  /*10c80*/  MUFU.EX2 R202, R202 ;  /* 0x000000ca00ca7308 */ /* 0x000fe40000000800 */
[C---:B------:R-:W-:Y:S06]  /*10c90*/  HMMA.16816.F32 R40, R52.reuse, R36, R40 ;  /* 0x000000243428723c */ /* 0x040fec0000001828 */
[----:B------:R-:W-:Y:S02]  /*10ca0*/  MUFU.EX2 R200, R200 ;  /* 0x000000c800c87308 */ /* 0x000fe40000000800 */
[----:B------:R-:W-:Y:S01]  /*10cb0*/  HMMA.16816.F32 R4, R52, R38, R4 ;  /* 0x000000263404723c */ /* 0x000fe20000001804 */
[----:B------:R-:W3:Y:S05]  /*10cc0*/  LDSM.16.MT88.4 R36, [R211+0x5400] ;  /* 0x00540000d324783b */ /* 0x000eea0000004200 */
[----:B------:R-:W-:Y:S01]  /*10cd0*/  MUFU.EX2 R198, R198 ;  /* 0x000000c600c67308 */ /* 0x000fe20000000800 */
[----:B------:R-:W-:Y:S01]  /*10ce0*/  F2FP.PACK_AB R52, R94, R95 ;  /* 0x0000005f5e34723e */ /* 0x000fe200000000ff */
[----:B------:R-:W-:Y:S01]  /*10cf0*/  HMMA.16816.F32 R16, R32, R48, R16 ;  /* 0x000000302010723c */ /* 0x000fe20000001810 */
[----:B------:R-:W-:-:S05]  /*10d00*/  F2FP.PACK_AB R53, R67, R68 ;  /* 0x000000444335723e */ /* 0x000fca00000000ff */
[----:B------:R-:W4:Y:S01]  /*10d10*/  MUFU.EX2 R197, R197 ;  /* 0x000000c500c57308 */ /* 0x000f220000000800 */
[----:B------:R-:W-:Y:S02]  /*10d20*/  F2FP.PACK_AB R54, R92, R93 ;  /* 0x0000005d5c36723e */ /* 0x000fe400000000ff */
[----:B------:R-:W-:Y:S01]  /*10d30*/  F2FP.PACK_AB R55, R65, R66 ;  /* 0x000000424137723e */ /* 0x000fe200000000ff */
[----:B------:R-:W-:Y:S04]  /*10d40*/  HMMA.16816.F32 R20, R32, R50, R20 ;  /* 0x000000322014723c */ /* 0x000fe80000001814 */
[----:B------:R-:W-:Y:S04]  /*10d50*/  MUFU.EX2 R196, R196 ;  /* 0x000000c400c47308 */ /* 0x000fe80000000800 */
[----:B------:R-:W-:Y:S04]  /*10d60*/  HMMA.16816.F32 R40, R52, R48, R40 ;  /* 0x000000303428723c */ /* 0x000fe80000001828 */
[----:B------:R-:W-:Y:S03]  /*10d70*/  MUFU.EX2 R195, R195 ;  /* 0x000000c300c37308 */ /* 0x000fe60000000800 */
[----:B-1----:R-:W-:Y:S01]  /*10d80*/  F2FP.PACK_AB R48, R238, R239 ;  /* 0x000000efee30723e */ /* 0x002fe200000000ff */
[----:B--2---:R-:W-:Y:S01]  /*10d90*/  HMMA.16816.F32 R8, R32, R44, R8 ;  /* 0x0000002c2008723c */ /* 0x004fe20000001808 */
[----:B----4-:R-:W-:-:S03]  /*10da0*/  F2FP.PACK_AB R49, R197, R198 ;  /* 0x000000c6c531723e */ /* 0x010fc600000000ff */
[----:B------:R-:W1:Y:S04]  /*10db0*/  MUFU.EX2 R90, R90 ;  /* 0x0000005a005a7308 */ /* 0x000e680000000800 */
[----:B------:R-:W-:Y:S01]  /*10dc0*/  HMMA.16816.F32 R12, R32, R46, R12 ;  /* 0x0000002e200c723c */ /* 0x000fe2000000180c */
[----:B------:R-:W2:Y:S03]  /*10dd0*/  LDSM.16.MT88.4 R32, [R212+0x5400] ;  /* 0x00540000d420783b */ /* 0x000ea60000004200 */
[----:B------:R-:W4:Y:S04]  /*10de0*/  MUFU.EX2 R89, R89 ;  /* 0x0000005900597308 */ /* 0x000f280000000800 */
[----:B------:R-:W-:Y:S04]  /*10df0*/  HMMA.16816.F32 R4, R52, R50, R4 ;  /* 0x000000323404723c */ /* 0x000fe80000001804 */
[----:B------:R-:W5:Y:S01]  /*10e00*/  MUFU.EX2 R88, R88 ;  /* 0x0000005800587308 */ /* 0x000f620000000800 */
[----:B-1----:R-:W-:-:S02]  /*10e10*/  FADD.FTZ R114, R90, R114 ;  /* 0x000000725a727221 */ /* 0x002fc40000010000 */
[----:B------:R-:W-:Y:S01]  /*10e20*/  F2FP.PACK_AB R50, R200, R202 ;  /* 0x000000cac832723e */ /* 0x000fe200000000ff */
[----:B------:R-:W-:Y:S01]  /*10e30*/  HMMA.16816.F32 R24, R52, R44, R24 ;  /* 0x0000002c3418723c */ /* 0x000fe20000001818 */
[----:B------:R-:W-:-:S03]  /*10e40*/  F2FP.PACK_AB R51, R195, R196 ;  /* 0x000000c4c333723e */ /* 0x000fc600000000ff */
[----:B------:R-:W1:Y:S01]  /*10e50*/  MUFU.EX2 R64, R64 ;  /* 0x0000004000407308 */ /* 0x000e620000000800 */
[----:B----4-:R-:W-:-:S03]  /*10e60*/  FADD.FTZ R114, R89, R114 ;  /* 0x0000007259727221 */ /* 0x010fc60000010000 */
[----:B------:R-:W-:Y:S01]  /*10e70*/  HMMA.16816.F32 R28, R52, R46, R28 ;  /* 0x0000002e341c723c */ /* 0x000fe2000000181c */
[----:B------:R-:W4:Y:S03]  /*10e80*/  LDSM.16.MT88.4 R44, [R212+0x5800] ;  /* 0x00580000d42c783b */ /* 0x000f260000004200 */
[----:B------:R-:W2:Y:S01]  /*10e90*/  MUFU.EX2 R63, R63 ;  /* 0x0000003f003f7308 */ /* 0x000ea20000000800 */
[----:B-----5:R-:W-:Y:S02]  /*10ea0*/  FADD.FTZ R114, R88, R114 ;  /* 0x0000007258727221 */ /* 0x020fe40000010000 */
[----:B------:R-:W-:Y:S01]  /*10eb0*/  F2FP.PACK_AB R52, R90, R91 ;  /* 0x0000005b5a34723e */ /* 0x000fe200000000ff */
[----:B---3--:R-:W-:Y:S01]  /*10ec0*/  HMMA.16816.F32 R16, R48, R36, R16 ;  /* 0x000000243010723c */ /* 0x008fe20000001810 */
[----:B------:R-:W-:-:S03]  /*10ed0*/  F2FP.PACK_AB R54, R88, R89 ;  /* 0x000000595836723e */ /* 0x000fc600000000ff */
[----:B------:R-:W3:Y:S01]  /*10ee0*/  MUFU.EX2 R62, R62 ;  /* 0x0000003e003e7308 */ /* 0x000ee20000000800 */
[----:B-1----:R-:W-:-:S03]  /*10ef0*/  FADD.FTZ R112, R64, R112 ;  /* 0x0000007040707221 */ /* 0x002fc60000010000 */
[C---:B------:R-:W-:Y:S04]  /*10f00*/  HMMA.16816.F32 R20, R48.reuse, R38, R20 ;  /* 0x000000263014723c */ /* 0x040fe80000001814 */
[----:B------:R-:W1:Y:S01]  /*10f10*/  MUFU.EX2 R61, R61 ;  /* 0x0000003d003d7308 */ /* 0x000e620000000800 */
[C---:B--2---:R-:W-:Y:S01]  /*10f20*/  F2FP.PACK_AB R53, R63.reuse, R64 ;  /* 0x000000403f35723e */ /* 0x044fe200000000ff */
[----:B------:R-:W-:Y:S02]  /*10f30*/  FADD.FTZ R112, R63, R112 ;  /* 0x000000703f707221 */ /* 0x000fe40000010000 */
[----:B------:R-:W-:Y:S04]  /*10f40*/  HMMA.16816.F32 R8, R48, R32, R8 ;  /* 0x000000203008723c */ /* 0x000fe80000001808 */
[----:B------:R-:W-:Y:S01]  /*10f50*/  MUFU.EX2 R199, R199 ;  /* 0x000000c700c77308 */ /* 0x000fe20000000800 */
[----:B---3--:R-:W-:-:S03]  /*10f60*/  FADD.FTZ R112, R62, R112 ;  /* 0x000000703e707221 */ /* 0x008fc60000010000 */
[----:B------:R-:W-:Y:S01]  /*10f70*/  HMMA.16816.F32 R12, R48, R34, R12 ;  /* 0x00000022300c723c */ /* 0x000fe2000000180c */
[----:B------:R-:W2:Y:S01]  /*10f80*/  LDSM.16.MT88.4 R48, [R211+0x5800] ;  /* 0x00580000d330783b */ /* 0x000ea20000004200 */
[C---:B-1----:R-:W-:Y:S02]  /*10f90*/  F2FP.PACK_AB R55, R61.reuse, R62 ;  /* 0x0000003e3d37723e */ /* 0x042fe400000000ff */
[----:B------:R-:W1:Y:S01]  /*10fa0*/  MUFU.EX2 R194, R194 ;  /* 0x000000c200c27308 */ /* 0x000e620000000800 */
[----:B------:R-:W-:-:S04]  /*10fb0*/  FADD.FTZ R112, R61, R112 ;  /* 0x000000703d707221 */ /* 0x000fc80000010000 */
[C---:B------:R-:W-:Y:S03]  /*10fc0*/  HMMA.16816.F32 R24, R52.reuse, R32, R24 ;  /* 0x000000203418723c */ /* 0x040fe60000001818 */
[----:B------:R-:W-:Y:S05]  /*10fd0*/  MUFU.EX2 R193, R193 ;  /* 0x000000c100c17308 */ /* 0x000fea0000000800 */
[----:B------:R-:W-:Y:S03]  /*10fe0*/  HMMA.16816.F32 R28, R52, R34, R28 ;  /* 0x00000022341c723c */ /* 0x000fe6000000181c */
[----:B------:R-:W3:Y:S01]  /*10ff0*/  MUFU.EX2 R192, R192 ;  /* 0x000000c000c07308 */ /* 0x000ee20000000800 */
[----:B-1----:R-:W-:-:S04]  /*11000*/  F2FP.PACK_AB R32, R194, R199 ;  /* 0x000000c7c220723e */ /* 0x002fc800000000ff */
[C---:B------:R-:W-:Y:S03]  /*11010*/  HMMA.16816.F32 R40, R52.reuse, R36, R40 ;  /* 0x000000243428723c */ /* 0x040fe60000001828 */
[----:B------:R-:W-:Y:S05]  /*11020*/  MUFU.EX2 R188, R188 ;  /* 0x000000bc00bc7308 */ /* 0x000fea0000000800 */
[----:B------:R-:W-:Y:S03]  /*11030*/  HMMA.16816.F32 R4, R52, R38, R4 ;  /* 0x000000263404723c */ /* 0x000fe60000001804 */
[----:B------:R-:W1:Y:S01]  /*11040*/  MUFU.EX2 R181, R186 ;  /* 0x000000ba00b57308 */ /* 0x000e620000000800 */
[----:B---3--:R-:W-:-:S03]  /*11050*/  F2FP.PACK_AB R34, R192, R193 ;  /* 0x000000c1c022723e */ /* 0x008fc600000000ff */
[----:B------:R-:W-:Y:S01]  /*11060*/  MOV R55, R133 ;  /* 0x0000008500377202 */ /* 0x000fe20000000f00 */
[--C-:B------:R-:W-:Y:S01]  /*11070*/  FFMA.FTZ R39, R165, c[0x0][0x23c], -R167.reuse ;  /* 0x00008f00a5277a23 */ /* 0x100fe200000108a7 */
[----:B------:R-:W-:Y:S02]  /*11080*/  MOV R54, R132 ;  /* 0x0000008400367202 */ /* 0x000fe40000000f00 */
[----:B------:R-:W-:Y:S01]  /*11090*/  MUFU.EX2 R178, R178 ;  /* 0x000000b200b27308 */ /* 0x000fe20000000800 */
[----:B------:R-:W-:Y:S02]  /*110a0*/  FFMA.FTZ R52, R164, c[0x0][0x23c], -R167 ;  /* 0x00008f00a4347a23 */ /* 0x000fe400000108a7 */
[----:B------:R-:W-:Y:S02]  /*110b0*/  FADD.FTZ R122, R55, R122 ;  /* 0x0000007a377a7221 */ /* 0x000fe40000010000 */
[----:B------:R-:W-:-:S03]  /*110c0*/  FADD.FTZ R110, R54, R110 ;  /* 0x0000006e366e7221 */ /* 0x000fc60000010000 */
[----:B------:R-:W3:Y:S01]  /*110d0*/  MUFU.EX2 R175, R175 ;  /* 0x000000af00af7308 */ /* 0x000ee20000000800 */
[----:B-1----:R-:W-:Y:S02]  /*110e0*/  F2FP.PACK_AB R33, R181, R188 ;  /* 0x000000bcb521723e */ /* 0x002fe400000000ff */
[----:B------:R-:W-:-:S05]  /*110f0*/  MOV R186, R141 ;  /* 0x0000008d00ba7202 */ /* 0x000fca0000000f00 */
[----:B------:R1:W-:Y:S08]  /*11100*/  MUFU.EX2 R179, R191 ;  /* 0x000000bf00b37308 */ /* 0x0003f00000000800 */
[----:B------:R5:W-:Y:S01]  /*11110*/  MUFU.EX2 R36, R187 ;  /* 0x000000bb00247308 */ /* 0x000be20000000800 */
[----:B---3--:R-:W-:Y:S02]  /*11120*/  F2FP.PACK_AB R35, R175, R178 ;  /* 0x000000b2af23723e */ /* 0x008fe400000000ff */
[----:B-1----:R-:W-:-:S05]  /*11130*/  MOV R191, R135 ;  /* 0x0000008700bf7202 */ /* 0x002fca0000000f00 */
[----:B------:R-:W-:Y:S01]  /*11140*/  MUFU.EX2 R87, R87 ;  /* 0x0000005700577308 */ /* 0x000fe20000000800 */
[----:B----4-:R-:W-:Y:S01]  /*11150*/  HMMA.16816.F32 R8, R32, R44, R8 ;  /* 0x0000002c2008723c */ /* 0x010fe20000001808 */
[----:B------:R-:W-:Y:S01]  /*11160*/  FADD.FTZ R122, R191, R122 ;  /* 0x0000007abf7a7221 */ /* 0x000fe20000010000 */
[----:B-----5:R-:W-:-:S05]  /*11170*/  MOV R187, R134 ;  /* 0x0000008600bb7202 */ /* 0x020fca0000000f00 */
[----:B------:R-:W1:Y:S01]  /*11180*/  MUFU.EX2 R86, R86 ;  /* 0x0000005600567308 */ /* 0x000e620000000800 */
[----:B------:R-:W-:Y:S01]  /*11190*/  FADD.FTZ R122, R183, R122 ;  /* 0x0000007ab77a7221 */ /* 0x000fe20000010000 */
[----:B------:R-:W3:Y:S01]  /*111a0*/  LDSM.16.MT88.4 R132, [R211+0x5c00] ;  /* 0x005c0000d384783b */ /* 0x000ee20000004200 */
[C---:B------:R-:W-:Y:S01]  /*111b0*/  HMMA.16816.F32 R12, R32.reuse, R46, R12 ;  /* 0x0000002e200c723c */ /* 0x040fe2000000180c */
[----:B------:R-:W-:Y:S02]  /*111c0*/  FADD.FTZ R110, R187, R110 ;  /* 0x0000006ebb6e7221 */ /* 0x000fe40000010000 */
[----:B------:R-:W-:Y:S02]  /*111d0*/  FADD.FTZ R122, R184, R122 ;  /* 0x0000007ab87a7221 */ /* 0x000fe40000010000 */
[----:B------:R-:W-:Y:S01]  /*111e0*/  MUFU.EX2 R85, R85 ;  /* 0x0000005500557308 */ /* 0x000fe20000000800 */
[----:B------:R-:W-:Y:S02]  /*111f0*/  FADD.FTZ R110, R241, R110 ;  /* 0x0000006ef16e7221 */ /* 0x000fe40000010000 */
[----:B------:R-:W-:Y:S01]  /*11200*/  FADD.FTZ R122, R246, R122 ;  /* 0x0000007af67a7221 */ /* 0x000fe20000010000 */
[----:B--2---:R-:W-:Y:S01]  /*11210*/  HMMA.16816.F32 R16, R32, R48, R16 ;  /* 0x000000302010723c */ /* 0x004fe20000001810 */
[----:B------:R-:W-:-:S02]  /*11220*/  FADD.FTZ R110, R242, R110 ;  /* 0x0000006ef26e7221 */ /* 0x000fc40000010000 */
[----:B------:R-:W-:Y:S01]  /*11230*/  FADD.FTZ R122, R245, R122 ;  /* 0x0000007af57a7221 */ /* 0x000fe20000010000 */
[----:B------:R-:W2:Y:S01]  /*11240*/  MUFU.EX2 R84, R84 ;  /* 0x0000005400547308 */ /* 0x000ea20000000800 */
[----:B------:R-:W-:Y:S02]  /*11250*/  FADD.FTZ R110, R186, R110 ;  /* 0x0000006eba6e7221 */ /* 0x000fe40000010000 */
[----:B------:R-:W-:Y:S01]  /*11260*/  FADD.FTZ R122, R244, R122 ;  /* 0x0000007af47a7221 */ /* 0x000fe20000010000 */
[----:B------:R-:W-:Y:S01]  /*11270*/  HMMA.16816.F32 R20, R32, R50, R20 ;  /* 0x000000322014723c */ /* 0x000fe20000001814 */
[----:B------:R-:W-:Y:S02]  /*11280*/  FADD.FTZ R110, R252, R110 ;  /* 0x0000006efc6e7221 */ /* 0x000fe40000010000 */
[----:B------:R-:W-:Y:S01]  /*11290*/  FADD.FTZ R122, R243, R122 ;  /* 0x0000007af37a7221 */ /* 0x000fe20000010000 */
[----:B------:R-:W-:Y:S01]  /*112a0*/  MUFU.EX2 R60, R60 ;  /* 0x0000003c003c7308 */ /* 0x000fe20000000800 */
[----:B------:R-:W-:-:S02]  /*112b0*/  FADD.FTZ R110, R249, R110 ;  /* 0x0000006ef96e7221 */ /* 0x000fc40000010000 */
[----:B-1----:R-:W-:Y:S01]  /*112c0*/  F2FP.PACK_AB R32, R86, R87 ;  /* 0x000000575620723e */ /* 0x002fe200000000ff */
[----:B------:R-:W-:Y:S01]  /*112d0*/  FADD.FTZ R122, R198, R122 ;  /* 0x0000007ac67a7221 */ /* 0x000fe20000010000 */
[----:B------:R-:W-:Y:S01]  /*112e0*/  F2FP.PACK_AB R35, R179, R251 ;  /* 0x000000fbb323723e */ /* 0x000fe200000000ff */
[----:B------:R-:W-:Y:S02]  /*112f0*/  FADD.FTZ R110, R247, R110 ;  /* 0x0000006ef76e7221 */ /* 0x000fe40000010000 */
[----:B------:R-:W1:Y:S01]  /*11300*/  MUFU.EX2 R185, R185 ;  /* 0x000000b900b97308 */ /* 0x000e620000000800 */
[----:B--2---:R-:W-:Y:S01]  /*11310*/  F2FP.PACK_AB R34, R84, R85 ;  /* 0x000000555422723e */ /* 0x004fe200000000ff */
[----:B------:R-:W-:Y:S02]  /*11320*/  FADD.FTZ R110, R239, R110 ;  /* 0x0000006eef6e7221 */ /* 0x000fe40000010000 */
[----:B------:R-:W-:Y:S02]  /*11330*/  FADD.FTZ R122, R197, R122 ;  /* 0x0000007ac57a7221 */ /* 0x000fe40000010000 */
[----:B------:R-:W-:-:S02]  /*11340*/  FADD.FTZ R110, R238, R110 ;  /* 0x0000006eee6e7221 */ /* 0x000fc40000010000 */
[----:B------:R-:W2:Y:S01]  /*11350*/  MUFU.EX2 R37, R201 ;  /* 0x000000c900257308 */ /* 0x000ea20000000800 */
[----:B------:R-:W-:Y:S02]  /*11360*/  FADD.FTZ R122, R196, R122 ;  /* 0x0000007ac47a7221 */ /* 0x000fe40000010000 */
[----:B------:R-:W-:Y:S02]  /*11370*/  FADD.FTZ R110, R202, R110 ;  /* 0x0000006eca6e7221 */ /* 0x000fe40000010000 */
[----:B------:R-:W-:Y:S02]  /*11380*/  FADD.FTZ R122, R195, R122 ;  /* 0x0000007ac37a7221 */ /* 0x000fe40000010000 */
[----:B------:R-:W-:Y:S01]  /*11390*/  FADD.FTZ R110, R200, R110 ;  /* 0x0000006ec86e7221 */ /* 0x000fe20000010000 */
[----:B-1----:R-:W-:Y:S01]  /*113a0*/  F2FP.PACK_AB R33, R185, R60 ;  /* 0x0000003cb921723e */ /* 0x002fe200000000ff */
[----:B------:R-:W-:Y:S01]  /*113b0*/  MUFU.EX2 R38, R248 ;  /* 0x000000f800267308 */ /* 0x000fe20000000800 */
[----:B------:R-:W-:-:S02]  /*113c0*/  FADD.FTZ R114, R87, R114 ;  /* 0x0000007257727221 */ /* 0x000fc40000010000 */
[----:B------:R-:W-:Y:S02]  /*113d0*/  FADD.FTZ R112, R60, R112 ;  /* 0x000000703c707221 */ /* 0x000fe40000010000 */
[----:B------:R-:W-:Y:S01]  /*113e0*/  FADD.FTZ R110, R199, R110 ;  /* 0x0000006ec76e7221 */ /* 0x000fe20000010000 */
[C---:B------:R-:W-:Y:S01]  /*113f0*/  HMMA.16816.F32 R24, R32.reuse, R44, R24 ;  /* 0x0000002c2018723c */ /* 0x040fe20000001818 */
[----:B--2---:R-:W-:Y:S01]  /*11400*/  F2FP.PACK_AB R136, R37, R36 ;  /* 0x000000242588723e */ /* 0x004fe200000000ff */
[----:B------:R-:W1:Y:S01]  /*11410*/  MUFU.EX2 R240, R182 ;  /* 0x000000b600f07308 */ /* 0x000e620000000800 */
[----:B------:R-:W-:Y:S02]  /*11420*/  FADD.FTZ R122, R188, R122 ;  /* 0x0000007abc7a7221 */ /* 0x000fe40000010000 */
[----:B------:R-:W-:Y:S02]  /*11430*/  FADD.FTZ R114, R86, R114 ;  /* 0x0000007256727221 */ /* 0x000fe40000010000 */
[----:B------:R-:W-:Y:S01]  /*11440*/  FADD.FTZ R112, R185, R112 ;  /* 0x00000070b9707221 */ /* 0x000fe20000010000 */
[----:B------:R-:W-:Y:S01]  /*11450*/  HMMA.16816.F32 R40, R32, R48, R40 ;  /* 0x000000302028723c */ /* 0x000fe20000001828 */
[----:B------:R-:W-:Y:S01]  /*11460*/  FADD.FTZ R110, R194, R110 ;  /* 0x0000006ec26e7221 */ /* 0x000fe20000010000 */
[----:B------:R-:W2:Y:S01]  /*11470*/  MUFU.EX2 R39, R39 ;  /* 0x0000002700277308 */ /* 0x000ea20000000800 */
[----:B------:R-:W-:-:S02]  /*11480*/  FADD.FTZ R122, R181, R122 ;  /* 0x0000007ab57a7221 */ /* 0x000fc40000010000 */
[----:B------:R-:W-:Y:S02]  /*11490*/  FADD.FTZ R114, R85, R114 ;  /* 0x0000007255727221 */ /* 0x000fe40000010000 */
[----:B------:R-:W-:Y:S01]  /*114a0*/  FADD.FTZ R112, R251, R112 ;  /* 0x00000070fb707221 */ /* 0x000fe20000010000 */
[C---:B------:R-:W-:Y:S01]  /*114b0*/  HMMA.16816.F32 R28, R32.reuse, R46, R28 ;  /* 0x0000002e201c723c */ /* 0x040fe2000000181c */
[----:B------:R-:W-:Y:S01]  /*114c0*/  FADD.FTZ R110, R193, R110 ;  /* 0x0000006ec16e7221 */ /* 0x000fe20000010000 */
[----:B------:R-:W4:Y:S01]  /*114d0*/  MUFU.EX2 R52, R52 ;  /* 0x0000003400347308 */ /* 0x000f220000000800 */
[----:B-1----:R-:W-:Y:S01]  /*114e0*/  F2FP.PACK_AB R138, R240, R38 ;  /* 0x00000026f08a723e */ /* 0x002fe200000000ff */
[----:B------:R-:W-:Y:S02]  /*114f0*/  FADD.FTZ R122, R178, R122 ;  /* 0x0000007ab27a7221 */ /* 0x000fe40000010000 */
[----:B------:R-:W-:Y:S02]  /*11500*/  FADD.FTZ R114, R84, R114 ;  /* 0x0000007254727221 */ /* 0x000fe40000010000 */
[----:B------:R-:W-:Y:S01]  /*11510*/  HMMA.16816.F32 R4, R32, R50, R4 ;  /* 0x000000322004723c */ /* 0x000fe20000001804 */
[----:B------:R-:W-:Y:S01]  /*11520*/  FADD.FTZ R112, R179, R112 ;  /* 0x00000070b3707221 */ /* 0x000fe20000010000 */
[----:B------:R-:W1:Y:S01]  /*11530*/  MUFU.EX2 R44, R131 ;  /* 0x00000083002c7308 */ /* 0x000e620000000800 */
[----:B------:R-:W-:-:S02]  /*11540*/  FADD.FTZ R110, R192, R110 ;  /* 0x0000006ec06e7221 */ /* 0x000fc40000010000 */
[----:B------:R-:W-:Y:S02]  /*11550*/  FADD.FTZ R122, R175, R122 ;  /* 0x0000007aaf7a7221 */ /* 0x000fe40000010000 */
[----:B------:R-:W-:Y:S01]  /*11560*/  FADD.FTZ R110, R36, R110 ;  /* 0x0000006e246e7221 */ /* 0x000fe20000010000 */
[----:B------:R-:W-:Y:S01]  /*11570*/  MOV R36, R109 ;  /* 0x0000006d00247202 */ /* 0x000fe20000000f00 */
[----:B--2---:R-:W-:Y:S01]  /*11580*/  FADD.FTZ R122, R39, R122 ;  /* 0x0000007a277a7221 */ /* 0x004fe20000010000 */
[----:B------:R-:W2:Y:S01]  /*11590*/  MUFU.EX2 R233, R130 ;  /* 0x0000008200e97308 */ /* 0x000ea20000000800 */
[C---:B----4-:R-:W-:Y:S01]  /*115a0*/  F2FP.PACK_AB R137, R52.reuse, R39 ;  /* 0x000000273489723e */ /* 0x050fe200000000ff */
[----:B------:R-:W-:Y:S02]  /*115b0*/  FADD.FTZ R110, R37, R110 ;  /* 0x0000006e256e7221 */ /* 0x000fe40000010000 */
[----:B------:R-:W-:Y:S02]  /*115c0*/  FADD.FTZ R122, R52, R122 ;  /* 0x0000007a347a7221 */ /* 0x000fe40000010000 */
[----:B------:R-:W-:-:S02]  /*115d0*/  FADD.FTZ R110, R38, R110 ;  /* 0x0000006e266e7221 */ /* 0x000fc40000010000 */
[----:B------:R-:W4:Y:S01]  /*115e0*/  MUFU.EX2 R83, R83 ;  /* 0x0000005300537308 */ /* 0x000f220000000800 */
[----:B-1----:R-:W-:Y:S02]  /*115f0*/  FADD.FTZ R122, R44, R122 ;  /* 0x0000007a2c7a7221 */ /* 0x002fe40000010000 */
[----:B------:R-:W-:-:S05]  /*11600*/  FADD.FTZ R240, R240, R110 ;  /* 0x0000006ef0f07221 */ /* 0x000fca0000010000 */
[----:B------:R-:W1:Y:S01]  /*11610*/  MUFU.EX2 R82, R82 ;  /* 0x0000005200527308 */ /* 0x000e620000000800 */
[C---:B--2---:R-:W-:Y:S01]  /*11620*/  F2FP.PACK_AB R139, R233.reuse, R44 ;  /* 0x0000002ce98b723e */ /* 0x044fe200000000ff */
[----:B------:R-:W-:-:S06]  /*11630*/  FADD.FTZ R233, R233, R122 ;  /* 0x0000007ae9e97221 */ /* 0x000fcc0000010000 */
[----:B------:R-:W2:Y:S01]  /*11640*/  MUFU.EX2 R81, R81 ;  /* 0x0000005100517308 */ /* 0x000ea20000000800 */
[----:B------:R-:W-:Y:S01]  /*11650*/  HMMA.16816.F32 R156, R136, R148, R8 ;  /* 0x00000094889c723c */ /* 0x000fe20000001808 */
[----:B----4-:R-:W-:-:S06]  /*11660*/  FADD.FTZ R114, R83, R114 ;  /* 0x0000007253727221 */ /* 0x010fcc0000010000 */
[----:B------:R-:W4:Y:S01]  /*11670*/  MUFU.EX2 R80, R80 ;  /* 0x0000005000507308 */ /* 0x000f220000000800 */
[C---:B-1----:R-:W-:Y:S01]  /*11680*/  F2FP.PACK_AB R8, R82.reuse, R83 ;  /* 0x000000535208723e */ /* 0x042fe200000000ff */
[----:B------:R-:W-:Y:S01]  /*11690*/  HMMA.16816.F32 R152, R136, R150, R12 ;  /* 0x000000968898723c */ /* 0x000fe2000000180c */
[----:B------:R-:W-:-:S05]  /*116a0*/  FADD.FTZ R114, R82, R114 ;  /* 0x0000007252727221 */ /* 0x000fca0000010000 */
[----:B------:R-:W1:Y:S01]  /*116b0*/  MUFU.EX2 R190, R190 ;  /* 0x000000be00be7308 */ /* 0x000e620000000800 */
[----:B--2---:R-:W-:Y:S01]  /*116c0*/  FADD.FTZ R114, R81, R114 ;  /* 0x0000007251727221 */ /* 0x004fe20000010000 */
[C---:B---3--:R-:W-:Y:S06]  /*116d0*/  HMMA.16816.F32 R140, R136.reuse, R132, R16 ;  /* 0x00000084888c723c */ /* 0x048fec0000001810 */
[----:B------:R-:W2:Y:S01]  /*116e0*/  MUFU.EX2 R189, R189 ;  /* 0x000000bd00bd7308 */ /* 0x000ea20000000800 */
[C---:B----4-:R-:W-:Y:S01]  /*116f0*/  F2FP.PACK_AB R10, R80.reuse, R81 ;  /* 0x00000051500a723e */ /* 0x050fe200000000ff */
[----:B------:R-:W-:Y:S01]  /*11700*/  HMMA.16816.F32 R136, R136, R134, R20 ;  /* 0x000000868888723c */ /* 0x000fe20000001814 */
[----:B------:R-:W-:-:S05]  /*11710*/  FADD.FTZ R242, R80, R114 ;  /* 0x0000007250f27221 */ /* 0x000fca0000010000 */
[----:B------:R-:W3:Y:S01]  /*11720*/  MUFU.EX2 R203, R203 ;  /* 0x000000cb00cb7308 */ /* 0x000ee20000000800 */
[----:B-1----:R-:W-:-:S07]  /*11730*/  FADD.FTZ R112, R190, R112 ;  /* 0x00000070be707221 */ /* 0x002fce0000010000 */
[----:B------:R-:W1:Y:S01]  /*11740*/  MUFU.EX2 R250, R250 ;  /* 0x000000fa00fa7308 */ /* 0x000e620000000800 */
[C---:B--2---:R-:W-:Y:S01]  /*11750*/  F2FP.PACK_AB R9, R189.reuse, R190 ;  /* 0x000000bebd09723e */ /* 0x044fe200000000ff */
[----:B------:R-:W-:-:S04]  /*11760*/  FADD.FTZ R112, R189, R112 ;  /* 0x00000070bd707221 */ /* 0x000fc80000010000 */
[----:B---3--:R-:W-:Y:S01]  /*11770*/  FADD.FTZ R112, R203, R112 ;  /* 0x00000070cb707221 */ /* 0x008fe20000010000 */
[----:B-1----:R-:W-:-:S03]  /*11780*/  F2FP.PACK_AB R11, R250, R203 ;  /* 0x000000cbfa0b723e */ /* 0x002fc600000000ff */
[----:B------:R-:W-:-:S04]  /*11790*/  FADD.FTZ R241, R250, R112 ;  /* 0x00000070faf17221 */ /* 0x000fc80000010000 */
[C---:B------:R-:W-:Y:S08]  /*117a0*/  HMMA.16816.F32 R160, R8.reuse, R148, R24 ;  /* 0x0000009408a0723c */ /* 0x040ff00000001818 */
[C---:B------:R-:W-:Y:S08]  /*117b0*/  HMMA.16816.F32 R144, R8.reuse, R132, R40 ;  /* 0x000000840890723c */ /* 0x040ff00000001828 */
[C---:B------:R-:W-:Y:S08]  /*117c0*/  HMMA.16816.F32 R148, R8.reuse, R150, R28 ;  /* 0x000000960894723c */ /* 0x040ff0000000181c */
[----:B------:R-:W-:Y:S08]  /*117d0*/  HMMA.16816.F32 R132, R8, R134, R4 ;  /* 0x000000860884723c */ /* 0x000ff00000001804 */
.L_x_267:
        /* <DEDUP_REMOVED lines=23> */
.L_x_274:
        /* <DEDUP_REMOVED lines=50> */
.L_x_272:
        /* <DEDUP_REMOVED lines=135> */
.L_x_273:
[----:B------:R-:W-:Y:S01]  /*124e0*/  IMAD.U32 R244, RZ, RZ, UR15 ;  /* 0x0000000ffff47e24 */ /* 0x000fe2000f8e00ff */
[----:B------:R-:W-:Y:S02]  /*124f0*/  UISETP.GT.AND UP0, UPT, UR15, UR9, UPT ;  /* 0x000000090f00728c */ /* 0x000fe4000bf04270 */
[----:B------:R-:W-:Y:S01]  /*12500*/  UMOV UR7, UR15 ;  /* 0x0000000f00077c82 */ /* 0x000fe20008000000 */
[----:B------:R-:W-:Y:S04]  /*12510*/  IMAD R244, R244, 0x80, R217 ;  /* 0x00000080f4f47824 */ /* 0x000fe800078e02d9 */
[--C-:B------:R-:W-:Y:S01]  /*12520*/  IMAD.IADD R251, R229, 0x1, -R244.reuse ;  /* 0x00000001e5fb7824 */ /* 0x100fe200078e0af4 */
[C---:B------:R-:W-:Y:S01]  /*12530*/  IADD3 R0, R244.reuse, 0x39, RZ ;  /* 0x00000039f4007810 */ /* 0x040fe20007ffe0ff */
[--C-:B------:R-:W-:Y:S01]  /*12540*/  IMAD.IADD R170, R223, 0x1, -R244.reuse ;  /* 0x00000001dfaa7824 */ /* 0x100fe200078e0af4 */
[----:B------:R-:W-:Y:S01]  /*12550*/  IADD3 R193, R244, 0x20, RZ ;  /* 0x00000020f4c17810 */ /* 0x000fe20007ffe0ff */
[--C-:B------:R-:W-:Y:S01]  /*12560*/  IMAD.IADD R2, R226, 0x1, -R244.reuse ;  /* 0x00000001e2027824 */ /* 0x100fe200078e0af4 */
[----:B------:R-:W-:Y:S01]  /*12570*/  IADD3 R188, R244, 0x29, RZ ;  /* 0x00000029f4bc7810 */ /* 0x000fe20007ffe0ff */
[----:B-1----:R-:W-:Y:S01]  /*12580*/  IMAD.IADD R175, R232, 0x1, -R244 ;  /* 0x00000001e8af7824 */ /* 0x002fe200078e0af4 */
[----:B------:R-:W-:Y:S01]  /*12590*/  IADD3 R189, R244, 0x28, RZ ;  /* 0x00000028f4bd7810 */ /* 0x000fe20007ffe0ff */
[--C-:B------:R-:W-:Y:S01]  /*125a0*/  IMAD.IADD R203, R232, 0x1, -R193.reuse ;  /* 0x00000001e8cb7824 */ /* 0x100fe200078e0ac1 */
[C---:B------:R-:W-:Y:S01]  /*125b0*/  IADD3 R179, R244.reuse, 0x30, RZ ;  /* 0x00000030f4b37810 */ /* 0x040fe20007ffe0ff */
[C---:B------:R-:W-:Y:S01]  /*125c0*/  IMAD.IADD R246, R229.reuse, 0x1, -R193 ;  /* 0x00000001e5f67824 */ /* 0x040fe200078e0ac1 */
[C---:B------:R-:W-:Y:S01]  /*125d0*/  IADD3 R178, R244.reuse, 0x31, RZ ;  /* 0x00000031f4b27810 */ /* 0x040fe20007ffe0ff */
[C-C-:B------:R-:W-:Y:S01]  /*125e0*/  IMAD.IADD R180, R229.reuse, 0x1, -R189.reuse ;  /* 0x00000001e5b47824 */ /* 0x140fe200078e0abd */
[----:B------:R-:W-:Y:S01]  /*125f0*/  IADD3 R177, R244, 0x38, RZ ;  /* 0x00000038f4b17810 */ /* 0x000fe20007ffe0ff */
[----:B------:R-:W-:Y:S01]  /*12600*/  IMAD.IADD R248, R232, 0x1, -R189 ;  /* 0x00000001e8f87824 */ /* 0x000fe200078e0abd */
[----:B------:R-:W-:Y:S01]  /*12610*/  IADD3 R169, R244, 0x1, RZ ;  /* 0x00000001f4a97810 */ /* 0x000fe20007ffe0ff */
[--C-:B------:R-:W-:Y:S01]  /*12620*/  IMAD.IADD R192, R232, 0x1, -R178.reuse ;  /* 0x00000001e8c07824 */ /* 0x100fe200078e0ab2 */
[----:B------:R-:W-:Y:S01]  /*12630*/  IADD3 R243, R244, 0x9, RZ ;  /* 0x00000009f4f37810 */ /* 0x000fe20007ffe0ff */
[--C-:B------:R-:W-:Y:S01]  /*12640*/  IMAD.IADD R182, R232, 0x1, -R177.reuse ;  /* 0x00000001e8b67824 */ /* 0x100fe200078e0ab1 */
[----:B------:R-:W-:Y:S01]  /*12650*/  IADD3 R200, R244, 0x10, RZ ;  /* 0x00000010f4c87810 */ /* 0x000fe20007ffe0ff */
[C---:B------:R-:W-:Y:S01]  /*12660*/  IMAD.IADD R171, R229.reuse, 0x1, -R177 ;  /* 0x00000001e5ab7824 */ /* 0x040fe200078e0ab1 */
[----:B------:R-:W-:Y:S01]  /*12670*/  IABS R180, R180 ;  /* 0x000000b400b47213 */ /* 0x000fe20000000000 */
[C-C-:B------:R-:W-:Y:S01]  /*12680*/  IMAD.IADD R191, R229.reuse, 0x1, -R243.reuse ;  /* 0x00000001e5bf7824 */ /* 0x140fe200078e0af3 */
[----:B------:R-:W-:Y:S01]  /*12690*/  IABS R192, R192 ;  /* 0x000000c000c07213 */ /* 0x000fe20000000000 */
[C---:B------:R-:W-:Y:S01]  /*126a0*/  IMAD.IADD R3, R232.reuse, 0x1, -R243 ;  /* 0x00000001e8037824 */ /* 0x040fe200078e0af3 */
[----:B------:R-:W-:Y:S01]  /*126b0*/  IABS R248, R248 ;  /* 0x000000f800f87213 */ /* 0x000fe20000000000 */
[C---:B------:R-:W-:Y:S01]  /*126c0*/  IMAD.IADD R183, R229.reuse, 0x1, -R178 ;  /* 0x00000001e5b77824 */ /* 0x040fe200078e0ab2 */
[----:B------:R-:W-:Y:S01]  /*126d0*/  I2F R180, R180 ;  /* 0x000000b400b47306 */ /* 0x000fe20000201400 */
[----:B------:R-:W-:Y:S01]  /*126e0*/  IABS R251, R251 ;  /* 0x000000fb00fb7213 */ /* 0x000fe20000000000 */
[C-C-:B------:R-:W-:Y:S01]  /*126f0*/  IMAD.IADD R249, R232.reuse, 0x1, -R188.reuse ;  /* 0x00000001e8f97824 */ /* 0x140fe200078e0abc */
[----:B------:R-:W-:Y:S01]  /*12700*/  IABS R170, R170 ;  /* 0x000000aa00aa7213 */ /* 0x000fe20000000000 */
[--C-:B------:R-:W-:Y:S01]  /*12710*/  IMAD.IADD R185, R232, 0x1, -R179.reuse ;  /* 0x00000001e8b97824 */ /* 0x100fe200078e0ab3 */
[----:B------:R-:W-:Y:S01]  /*12720*/  IABS R183, R183 ;  /* 0x000000b700b77213 */ /* 0x000fe20000000000 */
[C---:B------:R-:W-:Y:S01]  /*12730*/  IMAD.IADD R245, R229.reuse, 0x1, -R179 ;  /* 0x00000001e5f57824 */ /* 0x040fe200078e0ab3 */
[----:B------:R-:W-:Y:S01]  /*12740*/  IABS R249, R249 ;  /* 0x000000f900f97213 */ /* 0x000fe20000000000 */
[C---:B------:R-:W-:Y:S01]  /*12750*/  IMAD.IADD R250, R229.reuse, 0x1, -R188 ;  /* 0x00000001e5fa7824 */ /* 0x040fe200078e0abc */
[----:B------:R-:W-:Y:S01]  /*12760*/  IABS R185, R185 ;  /* 0x000000b900b97213 */ /* 0x000fe20000000000 */
[----:B------:R-:W-:Y:S01]  /*12770*/  I2F R251, R251 ;  /* 0x000000fb00fb7306 */ /* 0x000fe20000201400 */
[----:B------:R-:W-:Y:S01]  /*12780*/  IABS R245, R245 ;  /* 0x000000f500f57213 */ /* 0x000fe20000000000 */
[C-C-:B------:R-:W-:Y:S01]  /*12790*/  IMAD.IADD R174, R229.reuse, 0x1, -R169.reuse ;  /* 0x00000001e5ae7824 */ /* 0x140fe200078e0aa9 */
[----:B------:R-:W-:Y:S01]  /*127a0*/  IABS R250, R250 ;  /* 0x000000fa00fa7213 */ /* 0x000fe20000000000 */
[C-C-:B------:R-:W-:Y:S01]  /*127b0*/  IMAD.IADD R176, R229.reuse, 0x1, -R200.reuse ;  /* 0x00000001e5b07824 */ /* 0x140fe200078e0ac8 */
[----:B------:R-:W-:Y:S01]  /*127c0*/  IADD3 R168, R244, 0x8, RZ ;  /* 0x00000008f4a87810 */ /* 0x000fe20007ffe0ff */
[C---:B------:R-:W-:Y:S01]  /*127d0*/  IMAD.IADD R173, R232.reuse, 0x1, -R169 ;  /* 0x00000001e8ad7824 */ /* 0x040fe200078e0aa9 */
[----:B------:R-:W-:Y:S01]  /*127e0*/  IABS R174, R174 ;  /* 0x000000ae00ae7213 */ /* 0x000fe20000000000 */
[----:B------:R-:W-:Y:S01]  /*127f0*/  IMAD.IADD R196, R232, 0x1, -R200 ;  /* 0x00000001e8c47824 */ /* 0x000fe200078e0ac8 */
[----:B------:R-:W-:Y:S01]  /*12800*/  IABS R191, R191 ;  /* 0x000000bf00bf7213 */ /* 0x000fe20000000000 */
[----:B------:R-:W-:Y:S01]  /*12810*/  I2F R170, R170 ;  /* 0x000000aa00aa7306 */ /* 0x000fe20000201400 */
[----:B------:R-:W-:Y:S01]  /*12820*/  IABS R3, R3 ;  /* 0x0000000300037213 */ /* 0x000fe20000000000 */
[C-C-:B------:R-:W-:Y:S01]  /*12830*/  IMAD.IADD R172, R229.reuse, 0x1, -R168.reuse ;  /* 0x00000001e5ac7824 */ /* 0x140fe200078e0aa8 */
[----:B------:R-:W-:Y:S01]  /*12840*/  IADD3 R198, R244, 0x11, RZ ;  /* 0x00000011f4c67810 */ /* 0x000fe20007ffe0ff */
[----:B------:R-:W-:Y:S01]  /*12850*/  IMAD.IADD R187, R232, 0x1, -R168 ;  /* 0x00000001e8bb7824 */ /* 0x000fe200078e0aa8 */
[----:B------:R-:W-:Y:S02]  /*12860*/  IABS R176, R176 ;  /* 0x000000b000b07213 */ /* 0x000fe40000000000 */
[----:B------:R-:W-:Y:S01]  /*12870*/  IADD3 R195, R244, 0x18, RZ ;  /* 0x00000018f4c37810 */ /* 0x000fe20007ffe0ff */
[--C-:B------:R-:W-:Y:S01]  /*12880*/  IMAD.IADD R197, R232, 0x1, -R198.reuse ;  /* 0x00000001e8c57824 */ /* 0x100fe200078e0ac6 */
[----:B------:R-:W-:Y:S01]  /*12890*/  IABS R172, R172 ;  /* 0x000000ac00ac7213 */ /* 0x000fe20000000000 */
[----:B------:R-:W-:Y:S01]  /*128a0*/  I2F R174, R174 ;  /* 0x000000ae00ae7306 */ /* 0x000fe20000201400 */
[----:B------:R-:W-:Y:S01]  /*128b0*/  IABS R203, R203 ;  /* 0x000000cb00cb7213 */ /* 0x000fe20000000000 */
[C-C-:B------:R-:W-:Y:S01]  /*128c0*/  IMAD.IADD R201, R229.reuse, 0x1, -R195.reuse ;  /* 0x00000001e5c97824 */ /* 0x140fe200078e0ac3 */
[----:B------:R-:W-:Y:S01]  /*128d0*/  IADD3 R194, R244, 0x19, RZ ;  /* 0x00000019f4c27810 */ /* 0x000fe20007ffe0ff */
[----:B------:R-:W-:Y:S01]  /*128e0*/  IMAD.IADD R181, R232, 0x1, -R195 ;  /* 0x00000001e8b57824 */ /* 0x000fe200078e0ac3 */
[----:B------:R-:W-:Y:S01]  /*128f0*/  IADD3 R190, R244, 0x21, RZ ;  /* 0x00000021f4be7810 */ /* 0x000fe20007ffe0ff */
[C---:B------:R-:W-:Y:S01]  /*12900*/  IMAD.IADD R199, R229.reuse, 0x1, -R198 ;  /* 0x00000001e5c77824 */ /* 0x040fe200078e0ac6 */
[----:B------:R-:W-:Y:S01]  /*12910*/  IABS R175, R175 ;  /* 0x000000af00af7213 */ /* 0x000fe20000000000 */
[C-C-:B------:R-:W-:Y:S01]  /*12920*/  IMAD.IADD R184, R229.reuse, 0x1, -R194.reuse ;  /* 0x00000001e5b87824 */ /* 0x140fe200078e0ac2 */
[----:B------:R-:W-:Y:S01]  /*12930*/  IABS R181, R181 ;  /* 0x000000b500b57213 */ /* 0x000fe20000000000 */
[----:B------:R-:W-:Y:S01]  /*12940*/  I2F R191, R191 ;  /* 0x000000bf00bf7306 */ /* 0x000fe20000201400 */
[----:B------:R-:W-:Y:S01]  /*12950*/  IMAD.IADD R202, R232, 0x1, -R194 ;  /* 0x00000001e8ca7824 */ /* 0x000fe200078e0ac2 */
[----:B------:R-:W-:Y:S01]  /*12960*/  ISETP.GE.AND P0, PT, R244, R231, PT ;  /* 0x000000e7f400720c */ /* 0x000fe20003f06270 */
[--C-:B------:R-:W-:Y:S01]  /*12970*/  IMAD.IADD R247, R229, 0x1, -R190.reuse ;  /* 0x00000001e5f77824 */ /* 0x100fe200078e0abe */
[----:B------:R-:W-:Y:S01]  /*12980*/  IABS R184, R184 ;  /* 0x000000b800b87213 */ /* 0x000fe20000000000 */
[----:B------:R-:W-:Y:S01]  /*12990*/  IMAD.IADD R186, R232, 0x1, -R190 ;  /* 0x00000001e8ba7824 */ /* 0x000fe200078e0abe */
[C---:B------:R-:W-:Y:S02]  /*129a0*/  ISETP.GE.AND P3, PT, R244.reuse, R228, PT ;  /* 0x000000e4f400720c */ /* 0x040fe40003f66270 */
[----:B------:R-:W-:Y:S02]  /*129b0*/  IABS R247, R247 ;  /* 0x000000f700f77213 */ /* 0x000fe40000000000 */
[----:B------:R-:W-:Y:S01]  /*129c0*/  I2F R3, R3 ;  /* 0x0000000300037306 */ /* 0x000fe20000201400 */
[C---:B------:R-:W-:Y:S02]  /*129d0*/  ISETP.GE.OR P0, PT, R244.reuse, R230, !P0 ;  /* 0x000000e6f400720c */ /* 0x040fe40004706670 */
[C---:B------:R-:W-:Y:S02]  /*129e0*/  ISETP.GE.OR P3, PT, R244.reuse, R227, !P3 ;  /* 0x000000e3f400720c */ /* 0x040fe40005f66670 */
[C---:B------:R-:W-:Y:S02]  /*129f0*/  ISETP.GE.AND P5, PT, R244.reuse, R222, PT ;  /* 0x000000def400720c */ /* 0x040fe40003fa6270 */
[C---:B------:R-:W-:Y:S02]  /*12a00*/  ISETP.GE.AND P2, PT, R244.reuse, R225, PT ;  /* 0x000000e1f400720c */ /* 0x040fe40003f46270 */
[C---:B------:R-:W-:Y:S01]  /*12a10*/  ISETP.GE.OR P5, PT, R244.reuse, R219, !P5 ;  /* 0x000000dbf400720c */ /* 0x040fe20006fa6670 */
[----:B------:R-:W-:Y:S01]  /*12a20*/  I2F R176, R176 ;  /* 0x000000b000b07306 */ /* 0x000fe20000201400 */
[----:B------:R-:W-:Y:S02]  /*12a30*/  ISETP.GE.OR P2, PT, R244, R224, !P2 ;  /* 0x000000e0f400720c */ /* 0x000fe40005746670 */
[----:B------:R-:W-:Y:S02]  /*12a40*/  IABS R2, R2 ;  /* 0x0000000200027213 */ /* 0x000fe40000000000 */
[----:B------:R-:W-:Y:S02]  /*12a50*/  IABS R197, R197 ;  /* 0x000000c500c57213 */ /* 0x000fe40000000000 */
[----:B------:R-:W-:Y:S02]  /*12a60*/  IABS R201, R201 ;  /* 0x000000c900c97213 */ /* 0x000fe40000000000 */
[----:B------:R-:W-:Y:S01]  /*12a70*/  IABS R196, R196 ;  /* 0x000000c400c47213 */ /* 0x000fe20000000000 */
[----:B------:R-:W-:Y:S01]  /*12a80*/  I2F R2, R2 ;  /* 0x0000000200027306 */ /* 0x000fe20000201400 */
[----:B------:R-:W-:Y:S02]  /*12a90*/  IABS R199, R199 ;  /* 0x000000c700c77213 */ /* 0x000fe40000000000 */
[----:B------:R-:W-:Y:S02]  /*12aa0*/  IABS R186, R186 ;  /* 0x000000ba00ba7213 */ /* 0x000fe40000000000 */
[----:B------:R-:W-:Y:S02]  /*12ab0*/  IABS R202, R202 ;  /* 0x000000ca00ca7213 */ /* 0x000fe40000000000 */
[----:B------:R-:W-:Y:S02]  /*12ac0*/  IABS R182, R182 ;  /* 0x000000b600b67213 */ /* 0x000fe40000000000 */
[----:B------:R-:W-:Y:S01]  /*12ad0*/  IABS R246, R246 ;  /* 0x000000f600f67213 */ /* 0x000fe20000000000 */
[----:B------:R-:W-:Y:S01]  /*12ae0*/  I2F R197, R197 ;  /* 0x000000c500c57306 */ /* 0x000fe20000201400 */
[C---:B------:R-:W-:Y:S02]  /*12af0*/  ISETP.GE.AND P6, PT, R169.reuse, R228, PT ;  /* 0x000000e4a900720c */ /* 0x040fe40003fc6270 */
[----:B------:R-:W-:Y:S02]  /*12b00*/  IABS R187, R187 ;  /* 0x000000bb00bb7213 */ /* 0x000fe40000000000 */
[C---:B------:R-:W-:Y:S02]  /*12b10*/  ISETP.GE.OR P6, PT, R169.reuse, R227, !P6 ;  /* 0x000000e3a900720c */ /* 0x040fe400077c6670 */
[----:B------:R-:W-:Y:S02]  /*12b20*/  IABS R171, R171 ;  /* 0x000000ab00ab7213 */ /* 0x000fe40000000000 */
[C---:B------:R-:W-:Y:S01]  /*12b30*/  ISETP.GE.AND P1, PT, R169.reuse, R231, PT ;  /* 0x000000e7a900720c */ /* 0x040fe20003f26270 */
[----:B------:R-:W-:Y:S01]  /*12b40*/  I2F R187, R187 ;  /* 0x000000bb00bb7306 */ /* 0x000fe20000201400 */
[----:B------:R-:W-:Y:S02]  /*12b50*/  IABS R173, R173 ;  /* 0x000000ad00ad7213 */ /* 0x000fe40000000000 */
[----:B------:R-:W-:Y:S07]  /*12b60*/  ISETP.GE.OR P1, PT, R169, R230, !P1 ;  /* 0x000000e6a900720c */ /* 0x000fee0004f26670 */
[----:B------:R-:W-:Y:S10]  /*12b70*/  I2F R173, R173 ;  /* 0x000000ad00ad7306 */ /* 0x000ff40000201400 */
        /* <DEDUP_REMOVED lines=20> */
[----:B------:R-:W1:Y:S02]  /*12cc0*/  I2F R250, R250 ;  /* 0x000000fa00fa7306 */ /* 0x000e640000201400 */
[----:B-1----:R-:W-:Y:S02]  /*12cd0*/  FFMA.FTZ R51, R250, -UR17, R51 ;  /* 0x80000011fa337c23 */ /* 0x002fe40008010033 */
[----:B------:R-:W-:Y:S02]  /*12ce0*/  FFMA.FTZ R49, R249, -UR17, R49 ;  /* 0x80000011f9317c23 */ /* 0x000fe40008010031 */
[----:B------:R-:W-:Y:S01]  /*12cf0*/  FFMA.FTZ R50, R180, -UR17, R50 ;  /* 0x80000011b4327c23 */ /* 0x000fe20008010032 */
[C---:B------:R-:W-:Y:S01]  /*12d00*/  IADD3 R180, R244.reuse, 0x59, RZ ;  /* 0x00000059f4b47810 */ /* 0x040fe20007ffe0ff */
[----:B------:R-:W-:Y:S01]  /*12d10*/  FFMA.FTZ R52, R185, -UR17, R52 ;  /* 0x80000011b9347c23 */ /* 0x000fe20008010034 */
[----:B------:R-:W-:Y:S01]  /*12d20*/  IADD3 R185, R244, 0x60, RZ ;  /* 0x00000060f4b97810 */ /* 0x000fe20007ffe0ff */
[----:B------:R-:W-:Y:S02]  /*12d30*/  FFMA.FTZ R53, R192, -UR17, R53 ;  /* 0x80000011c0357c23 */ /* 0x000fe40008010035 */
[----:B------:R-:W-:Y:S02]  /*12d40*/  FFMA.FTZ R54, R245, -UR17, R54 ;  /* 0x80000011f5367c23 */ /* 0x000fe40008010036 */
[----:B------:R-:W-:Y:S02]  /*12d50*/  FFMA.FTZ R55, R183, -UR17, R55 ;  /* 0x80000011b7377c23 */ /* 0x000fe40008010037 */
[----:B------:R-:W-:Y:S02]  /*12d60*/  FFMA.FTZ R48, R248, -UR17, R48 ;  /* 0x80000011f8307c23 */ /* 0x000fe40008010030 */
[----:B------:R-:W-:Y:S02]  /*12d70*/  FFMA.FTZ R10, R170, -UR17, R10 ;  /* 0x80000011aa0a7c23 */ /* 0x000fe4000801000a */
[----:B------:R-:W-:Y:S02]  /*12d80*/  FFMA.FTZ R19, R191, -UR17, R19 ;  /* 0x80000011bf137c23 */ /* 0x000fe40008010013 */
[----:B------:R-:W-:Y:S01]  /*12d90*/  FFMA.FTZ R17, R3, -UR17, R17 ;  /* 0x8000001103117c23 */ /* 0x000fe20008010011 */
[----:B------:R-:W-:Y:S01]  /*12da0*/  IADD3 R3, R244, 0x48, RZ ;  /* 0x00000048f4037810 */ /* 0x000fe20007ffe0ff */
[----:B------:R-:W-:Y:S01]  /*12db0*/  FFMA.FTZ R22, R176, -UR17, R22 ;  /* 0x80000011b0167c23 */ /* 0x000fe20008010016 */
[----:B------:R-:W-:Y:S01]  /*12dc0*/  IADD3 R176, R244, 0x49, RZ ;  /* 0x00000049f4b07810 */ /* 0x000fe20007ffe0ff */
[----:B------:R-:W-:Y:S02]  /*12dd0*/  FFMA.FTZ R18, R172, -UR17, R18 ;  /* 0x80000011ac127c23 */ /* 0x000fe40008010012 */
[----:B------:R-:W-:Y:S02]  /*12de0*/  FFMA.FTZ R36, R203, -UR17, R36 ;  /* 0x80000011cb247c23 */ /* 0x000fe40008010024 */
[----:B------:R-:W-:Y:S02]  /*12df0*/  FFMA.FTZ R6, R251, -UR17, R6 ;  /* 0x80000011fb067c23 */ /* 0x000fe40008010006 */
[----:B------:R-:W-:Y:S02]  /*12e00*/  IMAD.IADD R251, R229, 0x1, -R0 ;  /* 0x00000001e5fb7824 */ /* 0x000fe400078e0a00 */
[----:B------:R-:W-:Y:S01]  /*12e10*/  FFMA.FTZ R7, R174, -UR17, R7 ;  /* 0x80000011ae077c23 */ /* 0x000fe20008010007 */
[C---:B------:R-:W-:Y:S01]  /*12e20*/  IADD3 R174, R244.reuse, 0x41, RZ ;  /* 0x00000041f4ae7810 */ /* 0x040fe20007ffe0ff */
[----:B------:R-:W-:Y:S01]  /*12e30*/  FFMA.FTZ R34, R201, -UR17, R34 ;  /* 0x80000011c9227c23 */ /* 0x000fe20008010022 */
[----:B------:R-:W-:Y:S01]  /*12e40*/  IABS R251, R251 ;  /* 0x000000fb00fb7213 */ /* 0x000fe20000000000 */
[----:B------:R-:W-:Y:S01]  /*12e50*/  FFMA.FTZ R32, R181, -UR17, R32 ;  /* 0x80000011b5207c23 */ /* 0x000fe20008010020 */
[----:B------:R-:W-:Y:S01]  /*12e60*/  IADD3 R181, R244, 0x50, RZ ;  /* 0x00000050f4b57810 */ /* 0x000fe20007ffe0ff */
[----:B------:R-:W-:Y:S01]  /*12e70*/  FFMA.FTZ R35, R184, -UR17, R35 ;  /* 0x80000011b8237c23 */ /* 0x000fe20008010023 */
[----:B------:R1:W2:Y:S01]  /*12e80*/  I2F R170, R251 ;  /* 0x000000fb00aa7306 */ /* 0x0002a20000201400 */
[----:B------:R-:W-:Y:S01]  /*12e90*/  IADD3 R184, R244, 0x51, RZ ;  /* 0x00000051f4b87810 */ /* 0x000fe20007ffe0ff */
[----:B------:R-:W-:Y:S02]  /*12ea0*/  FFMA.FTZ R39, R247, -UR17, R39 ;  /* 0x80000011f7277c23 */ /* 0x000fe40008010027 */
[----:B------:R-:W-:Y:S02]  /*12eb0*/  FFMA.FTZ R23, R199, -UR17, R23 ;  /* 0x80000011c7177c23 */ /* 0x000fe40008010017 */
[----:B------:R-:W-:Y:S01]  /*12ec0*/  FFMA.FTZ R37, R186, -UR17, R37 ;  /* 0x80000011ba257c23 */ /* 0x000fe20008010025 */
[----:B------:R-:W-:Y:S01]  /*12ed0*/  IADD3 R186, R244, 0x58, RZ ;  /* 0x00000058f4ba7810 */ /* 0x000fe20007ffe0ff */
[----:B------:R-:W-:Y:S02]  /*12ee0*/  FFMA.FTZ R33, R202, -UR17, R33 ;  /* 0x80000011ca217c23 */ /* 0x000fe40008010021 */
[----:B------:R-:W-:Y:S02]  /*12ef0*/  IMAD.IADD R192, R229, 0x1, -R185 ;  /* 0x00000001e5c07824 */ /* 0x000fe400078e0ab9 */
[----:B------:R-:W-:Y:S02]  /*12f00*/  FFMA.FTZ R4, R175, -UR17, R4 ;  /* 0x80000011af047c23 */ /* 0x000fe40008010004 */
[----:B------:R-:W-:Y:S01]  /*12f10*/  IMAD.IADD R175, R232, 0x1, -R0 ;  /* 0x00000001e8af7824 */ /* 0x000fe200078e0a00 */
[----:B------:R-:W-:Y:S01]  /*12f20*/  IABS R183, R192 ;  /* 0x000000c000b77213 */ /* 0x000fe20000000000 */
[----:B------:R-:W-:Y:S01]  /*12f30*/  FFMA.FTZ R8, R2, -UR17, R8 ;  /* 0x8000001102087c23 */ /* 0x000fe20008010008 */
[C---:B------:R-:W-:Y:S01]  /*12f40*/  IADD3 R2, R244.reuse, 0x40, RZ ;  /* 0x00000040f4027810 */ /* 0x040fe20007ffe0ff */
[----:B------:R-:W-:Y:S01]  /*12f50*/  FFMA.FTZ R16, R187, -UR17, R16 ;  /* 0x80000011bb107c23 */ /* 0x000fe20008010010 */
[----:B------:R-:W-:Y:S01]  /*12f60*/  IADD3 R192, R244, 0x61, RZ ;  /* 0x00000061f4c07810 */ /* 0x000fe20007ffe0ff */
[----:B------:R-:W-:Y:S01]  /*12f70*/  FFMA.FTZ R21, R197, -UR17, R21 ;  /* 0x80000011c5157c23 */ /* 0x000fe20008010015 */
[----:B------:R-:W-:Y:S01]  /*12f80*/  IABS R175, R175 ;  /* 0x000000af00af7213 */ /* 0x000fe20000000000 */
[----:B------:R-:W-:Y:S02]  /*12f90*/  IMAD.IADD R252, R232, 0x1, -R2 ;  /* 0x00000001e8fc7824 */ /* 0x000fe400078e0a02 */
[----:B------:R-:W-:Y:S02]  /*12fa0*/  FFMA.FTZ R20, R196, -UR17, R20 ;  /* 0x80000011c4147c23 */ /* 0x000fe40008010014 */
[----:B------:R-:W-:Y:S01]  /*12fb0*/  FFMA.FTZ R64, R182, -UR17, R64 ;  /* 0x80000011b6407c23 */ /* 0x000fe20008010040 */
[----:B------:R-:W3:Y:S01]  /*12fc0*/  I2F R175, R175 ;  /* 0x000000af00af7306 */ /* 0x000ee20000201400 */
[----:B-1----:R-:W-:Y:S01]  /*12fd0*/  IABS R251, R252 ;  /* 0x000000fc00fb7213 */ /* 0x002fe20000000000 */
[----:B------:R-:W-:Y:S02]  /*12fe0*/  IMAD.IADD R252, R229, 0x1, -R2 ;  /* 0x00000001e5fc7824 */ /* 0x000fe400078e0a02 */
[----:B------:R-:W-:Y:S02]  /*12ff0*/  FFMA.FTZ R38, R246, -UR17, R38 ;  /* 0x80000011f6267c23 */ /* 0x000fe40008010026 */
[----:B------:R-:W-:Y:S01]  /*13000*/  FFMA.FTZ R66, R171, -UR17, R66 ;  /* 0x80000011ab427c23 */ /* 0x000fe20008010042 */
[----:B------:R-:W-:Y:S01]  /*13010*/  IABS R252, R252 ;  /* 0x000000fc00fc7213 */ /* 0x000fe20000000000 */
[----:B--2---:R-:W-:Y:S02]  /*13020*/  FFMA.FTZ R67, R170, -UR17, R67 ;  /* 0x80000011aa437c23 */ /* 0x004fe40008010043 */
[----:B------:R-:W1:Y:S01]  /*13030*/  I2F R182, R183 ;  /* 0x000000b700b67306 */ /* 0x000e620000201400 */
[----:B------:R-:W-:Y:S09]  /*13040*/  FFMA.FTZ R5, R173, -UR17, R5 ;  /* 0x80000011ad057c23 */ /* 0x000ff20008010005 */
[----:B------:R2:W4:Y:S01]  /*13050*/  I2F R187, R252 ;  /* 0x000000fc00bb7306 */ /* 0x0005220000201400 */
[----:B---3--:R-:W-:Y:S09]  /*13060*/  FFMA.FTZ R65, R175, -UR17, R65 ;  /* 0x80000011af417c23 */ /* 0x008ff20008010041 */
[----:B------:R-:W3:Y:S01]  /*13070*/  I2F R173, R251 ;  /* 0x000000fb00ad7306 */ /* 0x000ee20000201400 */
[----:B-1----:R-:W-:Y:S02]  /*13080*/  FFMA.FTZ R102, R182, -UR17, R102 ;  /* 0x80000011b6667c23 */ /* 0x002fe40008010066 */
[----:B--2---:R-:W-:Y:S02]  /*13090*/  IMAD.IADD R252, R229, 0x1, -R174 ;  /* 0x00000001e5fc7824 */ /* 0x004fe400078e0aae */
[----:B----4-:R-:W-:Y:S01]  /*130a0*/  FFMA.FTZ R70, R187, -UR17, R70 ;  /* 0x80000011bb467c23 */ /* 0x010fe20008010046 */
[----:B------:R-:W-:Y:S02]  /*130b0*/  IADD3 R187, R244, 0x69, RZ ;  /* 0x00000069f4bb7810 */ /* 0x000fe40007ffe0ff */
[----:B------:R-:W-:Y:S04]  /*130c0*/  IABS R252, R252 ;  /* 0x000000fc00fc7213 */ /* 0x000fe80000000000 */
[----:B------:R1:W2:Y:S01]  /*130d0*/  I2F R191, R252 ;  /* 0x000000fc00bf7306 */ /* 0x0002a20000201400 */
[----:B---3--:R-:W-:Y:S02]  /*130e0*/  FFMA.FTZ R68, R173, -UR17, R68 ;  /* 0x80000011ad447c23 */ /* 0x008fe40008010044 */
[C---:B------:R-:W-:Y:S05]  /*130f0*/  IMAD.IADD R251, R232.reuse, 0x1, -R174 ;  /* 0x00000001e8fb7824 */ /* 0x040fea00078e0aae */
[----:B------:R-:W-:Y:S04]  /*13100*/  IABS R251, R251 ;  /* 0x000000fb00fb7213 */ /* 0x000fe80000000000 */
[----:B------:R3:W4:Y:S01]  /*13110*/  I2F R172, R251 ;  /* 0x000000fb00ac7306 */ /* 0x0007220000201400 */
[----:B-1----:R-:W-:Y:S02]  /*13120*/  IMAD.IADD R252, R229, 0x1, -R3 ;  /* 0x00000001e5fc7824 */ /* 0x002fe400078e0a03 */
[----:B--2---:R-:W-:Y:S03]  /*13130*/  FFMA.FTZ R71, R191, -UR17, R71 ;  /* 0x80000011bf477c23 */ /* 0x004fe60008010047 */
[----:B------:R-:W-:Y:S04]  /*13140*/  IABS R252, R252 ;  /* 0x000000fc00fc7213 */ /* 0x000fe80000000000 */
[----:B------:R1:W2:Y:S01]  /*13150*/  I2F R197, R252 ;  /* 0x000000fc00c57306 */ /* 0x0002a20000201400 */
[----:B---3--:R-:W-:Y:S02]  /*13160*/  IMAD.IADD R251, R232, 0x1, -R3 ;  /* 0x00000001e8fb7824 */ /* 0x008fe400078e0a03 */
[----:B----4-:R-:W-:Y:S02]  /*13170*/  FFMA.FTZ R69, R172, -UR17, R69 ;  /* 0x80000011ac457c23 */ /* 0x010fe40008010045 */
[----:B------:R-:W-:Y:S01]  /*13180*/  IMAD.IADD R172, R232, 0x1, -R187 ;  /* 0x00000001e8ac7824 */ /* 0x000fe200078e0abb */
[----:B------:R-:W-:Y:S04]  /*13190*/  IABS R251, R251 ;  /* 0x000000fb00fb7213 */ /* 0x000fe80000000000 */
[----:B------:R3:W4:Y:S01]  /*131a0*/  I2F R196, R251 ;  /* 0x000000fb00c47306 */ /* 0x0007220000201400 */
[----:B------:R-:W-:Y:S09]  /*131b0*/  IABS R172, R172 ;  /* 0x000000ac00ac7213 */ /* 0x000ff20000000000 */
[----:B------:R-:W5:Y:S01]  /*131c0*/  I2F R172, R172 ;  /* 0x000000ac00ac7306 */ /* 0x000f620000201400 */
[----:B-1----:R-:W-:Y:S02]  /*131d0*/  IMAD.IADD R252, R229, 0x1, -R176 ;  /* 0x00000001e5fc7824 */ /* 0x002fe400078e0ab0 */
[----:B--2---:R-:W-:Y:S01]  /*131e0*/  FFMA.FTZ R82, R197, -UR17, R82 ;  /* 0x80000011c5527c23 */ /* 0x004fe20008010052 */
[----:B------:R-:W-:Y:S02]  /*131f0*/  FSEL R197, R5, -INF , !P1 ;  /* 0xff80000005c57808 */ /* 0x000fe40004800000 */
[----:B------:R-:W-:Y:S02]  /*13200*/  IABS R252, R252 ;  /* 0x000000fc00fc7213 */ /* 0x000fe40000000000 */
[C---:B------:R-:W-:Y:S02]  /*13210*/  ISETP.GE.AND P1, PT, R200.reuse, R231, PT ;  /* 0x000000e7c800720c */ /* 0x040fe40003f26270 */
[----:B------:R-:W1:Y:S02]  /*13220*/  I2F R201, R252 ;  /* 0x000000fc00c97306 */ /* 0x000e640000201400 */
[----:B------:R-:W-:Y:S01]  /*13230*/  ISETP.GE.OR P1, PT, R200, R230, !P1 ;  /* 0x000000e6c800720c */ /* 0x000fe20004f26670 */
[----:B---3--:R-:W-:Y:S02]  /*13240*/  IMAD.IADD R251, R232, 0x1, -R176 ;  /* 0x00000001e8fb7824 */ /* 0x008fe400078e0ab0 */
[----:B----4-:R-:W-:Y:S03]  /*13250*/  FFMA.FTZ R80, R196, -UR17, R80 ;  /* 0x80000011c4507c23 */ /* 0x010fe60008010050 */
[----:B------:R-:W-:Y:S04]  /*13260*/  IABS R251, R251 ;  /* 0x000000fb00fb7213 */ /* 0x000fe80000000000 */
[----:B------:R-:W2:Y:S01]  /*13270*/  I2F R199, R251 ;  /* 0x000000fb00c77306 */ /* 0x000ea20000201400 */
[----:B-----5:R-:W-:Y:S01]  /*13280*/  FFMA.FTZ R113, R172, -UR17, R113 ;  /* 0x80000011ac717c23 */ /* 0x020fe20008010071 */
[----:B------:R-:W-:Y:S02]  /*13290*/  FSEL R172, R10, -INF , !P5 ;  /* 0xff8000000aac7808 */ /* 0x000fe40006800000 */
[CC--:B------:R-:W-:Y:S04]  /*132a0*/  ISETP.GE.AND P5, PT, R243.reuse, R228.reuse, PT ;  /* 0x000000e4f300720c */ /* 0x0c0fe80003fa6270 */
[-C--:B------:R-:W-:Y:S01]  /*132b0*/  ISETP.GE.OR P5, PT, R243, R227.reuse, !P5 ;  /* 0x000000e3f300720c */ /* 0x080fe20006fa6670 */
[----:B-1----:R-:W-:Y:S01]  /*132c0*/  FFMA.FTZ R83, R201, -UR17, R83 ;  /* 0x80000011c9537c23 */ /* 0x002fe20008010053 */
[----:B------:R-:W-:Y:S01]  /*132d0*/  FSEL R201, R4, -INF , !P0 ;  /* 0xff80000004c97808 */ /* 0x000fe20004000000 */
[C---:B------:R-:W-:Y:S01]  /*132e0*/  IMAD.IADD R252, R229.reuse, 0x1, -R181 ;  /* 0x00000001e5fc7824 */ /* 0x040fe200078e0ab5 */
[----:B------:R-:W-:Y:S01]  /*132f0*/  FSEL R4, R6, -INF , !P3 ;  /* 0xff80000006047808 */ /* 0x000fe20005800000 */
[----:B------:R-:W-:Y:S01]  /*13300*/  IMAD.IADD R6, R229, 0x1, -R187 ;  /* 0x00000001e5067824 */ /* 0x000fe200078e0abb */
[C---:B------:R-:W-:Y:S02]  /*13310*/  ISETP.GE.AND P3, PT, R168.reuse, R228, PT ;  /* 0x000000e4a800720c */ /* 0x040fe40003f66270 */
[----:B------:R-:W-:Y:S02]  /*13320*/  IABS R252, R252 ;  /* 0x000000fc00fc7213 */ /* 0x000fe40000000000 */
[----:B------:R-:W-:Y:S02]  /*13330*/  ISETP.GE.OR P3, PT, R168, R227, !P3 ;  /* 0x000000e3a800720c */ /* 0x000fe40005f66670 */
[----:B------:R-:W1:Y:S01]  /*13340*/  I2F R203, R252 ;  /* 0x000000fc00cb7306 */ /* 0x000e620000201400 */
[----:B--2---:R-:W-:Y:S01]  /*13350*/  FFMA.FTZ R81, R199, -UR17, R81 ;  /* 0x80000011c7517c23 */ /* 0x004fe20008010051 */
[----:B------:R-:W-:Y:S01]  /*13360*/  FSEL R182, R18, -INF , !P3 ;  /* 0xff80000012b67808 */ /* 0x000fe20005800000 */
[----:B------:R-:W-:Y:S01]  /*13370*/  IMAD.IADD R251, R232, 0x1, -R181 ;  /* 0x00000001e8fb7824 */ /* 0x000fe200078e0ab5 */
[----:B------:R-:W-:Y:S02]  /*13380*/  FSEL R199, R7, -INF , !P6 ;  /* 0xff80000007c77808 */ /* 0x000fe40007000000 */
[CC--:B------:R-:W-:Y:S02]  /*13390*/  ISETP.GE.AND P6, PT, R200.reuse, R228.reuse, PT ;  /* 0x000000e4c800720c */ /* 0x0c0fe40003fc6270 */
[----:B------:R-:W-:Y:S02]  /*133a0*/  IABS R251, R251 ;  /* 0x000000fb00fb7213 */ /* 0x000fe40000000000 */
[-C--:B------:R-:W-:Y:S02]  /*133b0*/  ISETP.GE.OR P6, PT, R200, R227.reuse, !P6 ;  /* 0x000000e3c800720c */ /* 0x080fe400077c6670 */
[----:B------:R-:W2:Y:S01]  /*133c0*/  I2F R202, R251 ;  /* 0x000000fb00ca7306 */ /* 0x000ea20000201400 */
[-C--:B------:R-:W-:Y:S02]  /*133d0*/  ISETP.GE.AND P3, PT, R198, R228.reuse, PT ;  /* 0x000000e4c600720c */ /* 0x080fe40003f66270 */
[----:B------:R-:W-:Y:S02]  /*133e0*/  FSEL R22, R22, -INF , !P6 ;  /* 0xff80000016167808 */ /* 0x000fe40007000000 */
[-C--:B------:R-:W-:Y:S02]  /*133f0*/  ISETP.GE.OR P3, PT, R198, R227.reuse, !P3 ;  /* 0x000000e3c600720c */ /* 0x080fe40005f66670 */
[CC--:B------:R-:W-:Y:S02]  /*13400*/  ISETP.GE.AND P6, PT, R194.reuse, R228.reuse, PT ;  /* 0x000000e4c200720c */ /* 0x0c0fe40003fc6270 */
[----:B------:R-:W-:Y:S02]  /*13410*/  FSEL R23, R23, -INF , !P3 ;  /* 0xff80000017177808 */ /* 0x000fe40005800000 */
[-C--:B------:R-:W-:Y:S01]  /*13420*/  ISETP.GE.AND P3, PT, R193, R228.reuse, PT ;  /* 0x000000e4c100720c */ /* 0x080fe20003f66270 */
[----:B-1----:R-:W-:Y:S01]  /*13430*/  FFMA.FTZ R86, R203, -UR17, R86 ;  /* 0x80000011cb567c23 */ /* 0x002fe20008010056 */
[-C--:B------:R-:W-:Y:S01]  /*13440*/  ISETP.GE.OR P6, PT, R194, R227.reuse, !P6 ;  /* 0x000000e3c200720c */ /* 0x080fe200077c6670 */
[----:B------:R-:W-:Y:S01]  /*13450*/  IMAD.IADD R252, R229, 0x1, -R184 ;  /* 0x00000001e5fc7824 */ /* 0x000fe200078e0ab8 */
[-C--:B------:R-:W-:Y:S02]  /*13460*/  ISETP.GE.OR P3, PT, R193, R227.reuse, !P3 ;  /* 0x000000e3c100720c */ /* 0x080fe40005f66670 */
[----:B------:R-:W-:Y:S02]  /*13470*/  FSEL R35, R35, -INF , !P6 ;  /* 0xff80000023237808 */ /* 0x000fe40007000000 */
[C---:B------:R-:W-:Y:S02]  /*13480*/  ISETP.GE.AND P6, PT, R189.reuse, R228, PT ;  /* 0x000000e4bd00720c */ /* 0x040fe40003fc6270 */
[----:B------:R-:W-:Y:S02]  /*13490*/  IABS R252, R252 ;  /* 0x000000fc00fc7213 */ /* 0x000fe40000000000 */
[-C--:B------:R-:W-:Y:S01]  /*134a0*/  ISETP.GE.OR P6, PT, R189, R227.reuse, !P6 ;  /* 0x000000e3bd00720c */ /* 0x080fe200077c6670 */
[----:B--2---:R-:W-:Y:S01]  /*134b0*/  FFMA.FTZ R84, R202, -UR17, R84 ;  /* 0x80000011ca547c23 */ /* 0x004fe20008010054 */
[----:B------:R-:W1:Y:S01]  /*134c0*/  I2F R247, R252 ;  /* 0x000000fc00f77306 */ /* 0x000e620000201400 */
[----:B------:R-:W-:Y:S01]  /*134d0*/  FSEL R38, R38, -INF , !P3 ;  /* 0xff80000026267808 */ /* 0x000fe20005800000 */
[----:B------:R-:W-:Y:S01]  /*134e0*/  IMAD.IADD R251, R232, 0x1, -R184 ;  /* 0x00000001e8fb7824 */ /* 0x000fe200078e0ab8 */
[----:B------:R-:W-:Y:S02]  /*134f0*/  FSEL R50, R50, -INF , !P6 ;  /* 0xff80000032327808 */ /* 0x000fe40007000000 */
[-C--:B------:R-:W-:Y:S02]  /*13500*/  ISETP.GE.AND P3, PT, R188, R228.reuse, PT ;  /* 0x000000e4bc00720c */ /* 0x080fe40003f66270 */
[-C--:B------:R-:W-:Y:S02]  /*13510*/  ISETP.GE.AND P6, PT, R178, R228.reuse, PT ;  /* 0x000000e4b200720c */ /* 0x080fe40003fc6270 */
[-C--:B------:R-:W-:Y:S02]  /*13520*/  ISETP.GE.OR P3, PT, R188, R227.reuse, !P3 ;  /* 0x000000e3bc00720c */ /* 0x080fe40005f66670 */
[-C--:B------:R-:W-:Y:S02]  /*13530*/  ISETP.GE.OR P6, PT, R178, R227.reuse, !P6 ;  /* 0x000000e3b200720c */ /* 0x080fe400077c6670 */
[----:B------:R-:W-:Y:S02]  /*13540*/  FSEL R51, R51, -INF , !P3 ;  /* 0xff80000033337808 */ /* 0x000fe40005800000 */
[----:B------:R-:W-:Y:S02]  /*13550*/  FSEL R55, R55, -INF , !P6 ;  /* 0xff80000037377808 */ /* 0x000fe40007000000 */
[CC--:B------:R-:W-:Y:S02]  /*13560*/  ISETP.GE.AND P3, PT, R177.reuse, R228.reuse, PT ;  /* 0x000000e4b100720c */ /* 0x0c0fe40003f66270 */
[CC--:B------:R-:W-:Y:S02]  /*13570*/  ISETP.GE.AND P6, PT, R2.reuse, R228.reuse, PT ;  /* 0x000000e40200720c */ /* 0x0c0fe40003fc6270 */
[-C--:B------:R-:W-:Y:S02]  /*13580*/  ISETP.GE.OR P3, PT, R177, R227.reuse, !P3 ;  /* 0x000000e3b100720c */ /* 0x080fe40005f66670 */
[----:B------:R-:W-:Y:S01]  /*13590*/  ISETP.GE.OR P6, PT, R2, R227, !P6 ;  /* 0x000000e30200720c */ /* 0x000fe200077c6670 */
[----:B-1----:R-:W-:Y:S01]  /*135a0*/  FFMA.FTZ R87, R247, -UR17, R87 ;  /* 0x80000011f7577c23 */ /* 0x002fe20008010057 */
[----:B------:R-:W-:Y:S01]  /*135b0*/  IABS R251, R251 ;  /* 0x000000fb00fb7213 */ /* 0x000fe20000000000 */
[----:B------:R-:W-:Y:S01]  /*135c0*/  IMAD.IADD R252, R229, 0x1, -R186 ;  /* 0x00000001e5fc7824 */ /* 0x000fe200078e0aba */
[----:B------:R-:W-:Y:S02]  /*135d0*/  IADD3 R202, R244, 0x70, RZ ;  /* 0x00000070f4ca7810 */ /* 0x000fe40007ffe0ff */
[----:B------:R-:W1:Y:S01]  /*135e0*/  I2F R246, R251 ;  /* 0x000000fb00f67306 */ /* 0x000e620000201400 */
[----:B------:R-:W-:Y:S02]  /*135f0*/  FSEL R66, R66, -INF , !P3 ;  /* 0xff80000042427808 */ /* 0x000fe40005800000 */
[-C--:B------:R-:W-:Y:S01]  /*13600*/  ISETP.GE.AND P3, PT, R174, R228.reuse, PT ;  /* 0x000000e4ae00720c */ /* 0x080fe20003f66270 */
[----:B------:R-:W-:Y:S01]  /*13610*/  IMAD.IADD R5, R232, 0x1, -R202 ;  /* 0x00000001e8057824 */ /* 0x000fe200078e0aca */
[----:B------:R-:W-:Y:S02]  /*13620*/  FSEL R70, R70, -INF , !P6 ;  /* 0xff80000046467808 */ /* 0x000fe40007000000 */
[----:B------:R-:W-:Y:S02]  /*13630*/  ISETP.GE.OR P3, PT, R174, R227, !P3 ;  /* 0x000000e3ae00720c */ /* 0x000fe40005f66670 */
[----:B------:R-:W-:Y:S02]  /*13640*/  ISETP.GE.AND P6, PT, R169, R225, PT ;  /* 0x000000e1a900720c */ /* 0x000fe40003fc6270 */
[----:B------:R-:W-:Y:S02]  /*13650*/  FSEL R71, R71, -INF , !P3 ;  /* 0xff80000047477808 */ /* 0x000fe40005800000 */
[C---:B------:R-:W-:Y:S02]  /*13660*/  ISETP.GE.AND P3, PT, R176.reuse, R228, PT ;  /* 0x000000e4b000720c */ /* 0x040fe40003f66270 */
[----:B------:R-:W-:Y:S02]  /*13670*/  ISETP.GE.OR P6, PT, R169, R224, !P6 ;  /* 0x000000e0a900720c */ /* 0x000fe400077c6670 */
[----:B------:R-:W-:Y:S02]  /*13680*/  ISETP.GE.OR P3, PT, R176, R227, !P3 ;  /* 0x000000e3b000720c */ /* 0x000fe40005f66670 */
[----:B------:R-:W-:Y:S02]  /*13690*/  IABS R252, R252 ;  /* 0x000000fc00fc7213 */ /* 0x000fe40000000000 */
[----:B------:R-:W-:Y:S02]  /*136a0*/  IABS R6, R6 ;  /* 0x0000000600067213 */ /* 0x000fe40000000000 */
[----:B------:R2:W3:Y:S01]  /*136b0*/  I2F R249, R252 ;  /* 0x000000fc00f97306 */ /* 0x0004e20000201400 */
[----:B-1----:R-:W-:Y:S01]  /*136c0*/  FFMA.FTZ R85, R246, -UR17, R85 ;  /* 0x80000011f6557c23 */ /* 0x002fe20008010055 */
[----:B------:R-:W-:Y:S01]  /*136d0*/  IABS R5, R5 ;  /* 0x0000000500057213 */ /* 0x000fe20000000000 */
[----:B------:R-:W-:Y:S01]  /*136e0*/  IMAD.IADD R251, R232, 0x1, -R186 ;  /* 0x00000001e8fb7824 */ /* 0x000fe200078e0aba */
[C---:B------:R-:W-:Y:S04]  /*136f0*/  ISETP.GE.AND P0, PT, R168.reuse, R231, PT ;  /* 0x000000e7a800720c */ /* 0x040fe80003f06270 */
[----:B------:R-:W-:Y:S02]  /*13700*/  ISETP.GE.OR P0, PT, R168, R230, !P0 ;  /* 0x000000e6a800720c */ /* 0x000fe40004706670 */
[----:B------:R-:W1:Y:S01]  /*13710*/  I2F R246, R6 ;  /* 0x0000000600f67306 */ /* 0x000e620000201400 */
[----:B------:R-:W-:Y:S02]  /*13720*/  IABS R251, R251 ;  /* 0x000000fb00fb7213 */ /* 0x000fe40000000000 */
[----:B------:R-:W-:Y:S01]  /*13730*/  FSEL R196, R16, -INF , !P0 ;  /* 0xff80000010c47808 */ /* 0x000fe20004000000 */
[----:B------:R-:W-:Y:S01]  /*13740*/  IMAD.IADD R16, R226, 0x1, -R195 ;  /* 0x00000001e2107824 */ /* 0x000fe200078e0ac3 */
[C---:B------:R-:W-:Y:S04]  /*13750*/  ISETP.GE.AND P0, PT, R198.reuse, R231, PT ;  /* 0x000000e7c600720c */ /* 0x040fe80003f06270 */
[----:B------:R-:W-:Y:S01]  /*13760*/  IABS R16, R16 ;  /* 0x0000001000107213 */ /* 0x000fe20000000000 */
[----:B------:R-:W4:Y:S01]  /*13770*/  I2F R248, R251 ;  /* 0x000000fb00f87306 */ /* 0x000f220000201400 */
[----:B------:R-:W-:Y:S01]  /*13780*/  ISETP.GE.OR P0, PT, R198, R230, !P0 ;  /* 0x000000e6c600720c */ /* 0x000fe20004706670 */
[----:B--2---:R-:W-:Y:S02]  /*13790*/  IMAD.IADD R252, R229, 0x1, -R180 ;  /* 0x00000001e5fc7824 */ /* 0x004fe400078e0ab4 */
[----:B---3--:R-:W-:Y:S03]  /*137a0*/  FFMA.FTZ R98, R249, -UR17, R98 ;  /* 0x80000011f9627c23 */ /* 0x008fe60008010062 */
[----:B------:R-:W-:Y:S04]  /*137b0*/  IABS R252, R252 ;  /* 0x000000fc00fc7213 */ /* 0x000fe80000000000 */
[----:B------:R2:W3:Y:S01]  /*137c0*/  I2F R245, R252 ;  /* 0x000000fc00f57306 */ /* 0x0004e20000201400 */
[----:B-1----:R-:W-:Y:S02]  /*137d0*/  FFMA.FTZ R115, R246, -UR17, R115 ;  /* 0x80000011f6737c23 */ /* 0x002fe40008010073 */
[----:B------:R-:W-:Y:S05]  /*137e0*/  IMAD.IADD R6, R229, 0x1, -R202 ;  /* 0x00000001e5067824 */ /* 0x000fea00078e0aca */
[----:B------:R-:W-:Y:S01]  /*137f0*/  IABS R6, R6 ;  /* 0x0000000600067213 */ /* 0x000fe20000000000 */
[----:B----4-:R-:W-:Y:S03]  /*13800*/  FFMA.FTZ R96, R248, -UR17, R96 ;  /* 0x80000011f8607c23 */ /* 0x010fe60008010060 */
[----:B------:R-:W1:Y:S01]  /*13810*/  I2F R203, R6 ;  /* 0x0000000600cb7306 */ /* 0x000e620000201400 */
[C---:B------:R-:W-:Y:S05]  /*13820*/  IMAD.IADD R251, R232.reuse, 0x1, -R180 ;  /* 0x00000001e8fb7824 */ /* 0x040fea00078e0ab4 */
[----:B------:R-:W-:Y:S04]  /*13830*/  IABS R251, R251 ;  /* 0x000000fb00fb7213 */ /* 0x000fe80000000000 */
[----:B------:R-:W4:Y:S01]  /*13840*/  I2F R248, R5 ;  /* 0x0000000500f87306 */ /* 0x000f220000201400 */
[--C-:B--2---:R-:W-:Y:S02]  /*13850*/  IMAD.IADD R252, R232, 0x1, -R192.reuse ;  /* 0x00000001e8fc7824 */ /* 0x104fe400078e0ac0 */
[----:B---3--:R-:W-:Y:S01]  /*13860*/  FFMA.FTZ R99, R245, -UR17, R99 ;  /* 0x80000011f5637c23 */ /* 0x008fe20008010063 */
[----:B------:R-:W-:Y:S02]  /*13870*/  IADD3 R245, R244, 0x78, RZ ;  /* 0x00000078f4f57810 */ /* 0x000fe40007ffe0ff */
[----:B------:R-:W-:Y:S01]  /*13880*/  IABS R183, R252 ;  /* 0x000000fc00b77213 */ /* 0x000fe20000000000 */
[----:B------:R-:W-:Y:S03]  /*13890*/  IMAD.IADD R252, R229, 0x1, -R192 ;  /* 0x00000001e5fc7824 */ /* 0x000fe600078e0ac0 */
[----:B------:R2:W3:Y:S02]  /*138a0*/  I2F R250, R251 ;  /* 0x000000fb00fa7306 */ /* 0x0004e40000201400 */
[----:B------:R-:W-:Y:S01]  /*138b0*/  IABS R252, R252 ;  /* 0x000000fc00fc7213 */ /* 0x000fe20000000000 */
[----:B-1----:R-:W-:Y:S07]  /*138c0*/  FFMA.FTZ R118, R203, -UR17, R118 ;  /* 0x80000011cb767c23 */ /* 0x002fee0008010076 */
[----:B------:R1:W5:Y:S01]  /*138d0*/  I2F R171, R183 ;  /* 0x000000b700ab7306 */ /* 0x0003620000201400 */
[----:B----4-:R-:W-:Y:S09]  /*138e0*/  FFMA.FTZ R116, R248, -UR17, R116 ;  /* 0x80000011f8747c23 */ /* 0x010ff20008010074 */
[----:B------:R4:W4:Y:S01]  /*138f0*/  I2F R170, R252 ;  /* 0x000000fc00aa7306 */ /* 0x0009220000201400 */
[----:B--2---:R-:W-:Y:S02]  /*13900*/  IMAD.IADD R251, R232, 0x1, -R185 ;  /* 0x00000001e8fb7824 */ /* 0x004fe400078e0ab9 */
[----:B---3--:R-:W-:Y:S03]  /*13910*/  FFMA.FTZ R97, R250, -UR17, R97 ;  /* 0x80000011fa617c23 */ /* 0x008fe60008010061 */
[----:B------:R-:W-:Y:S02]  /*13920*/  IABS R251, R251 ;  /* 0x000000fb00fb7213 */ /* 0x000fe40000000000 */
[----:B-1----:R-:W-:Y:S04]  /*13930*/  IADD3 R183, R244, 0x68, RZ ;  /* 0x00000068f4b77810 */ /* 0x002fe80007ffe0ff */
[----:B------:R-:W1:Y:S01]  /*13940*/  I2F R251, R251 ;  /* 0x000000fb00fb7306 */ /* 0x000e620000201400 */
[----:B-----5:R-:W-:Y:S01]  /*13950*/  FFMA.FTZ R101, R171, -UR17, R101 ;  /* 0x80000011ab657c23 */ /* 0x020fe20008010065 */
[----:B------:R-:W-:Y:S01]  /*13960*/  FSEL R171, R20, -INF , !P1 ;  /* 0xff80000014ab7808 */ /* 0x000fe20004800000 */
[--C-:B------:R-:W-:Y:S01]  /*13970*/  IMAD.IADD R175, R232, 0x1, -R183.reuse ;  /* 0x00000001e8af7824 */ /* 0x100fe200078e0ab7 */
[C---:B------:R-:W-:Y:S04]  /*13980*/  ISETP.GE.AND P1, PT, R194.reuse, R231, PT ;  /* 0x000000e7c200720c */ /* 0x040fe80003f26270 */
[-C--:B------:R-:W-:Y:S01]  /*13990*/  ISETP.GE.OR P1, PT, R194, R230.reuse, !P1 ;  /* 0x000000e6c200720c */ /* 0x080fe20004f26670 */
[----:B----4-:R-:W-:Y:S01]  /*139a0*/  IMAD.IADD R252, R229, 0x1, -R183 ;  /* 0x00000001e5fc7824 */ /* 0x010fe200078e0ab7 */
[----:B------:R-:W-:Y:S01]  /*139b0*/  IABS R175, R175 ;  /* 0x000000af00af7213 */ /* 0x000fe20000000000 */
[----:B------:R-:W-:Y:S01]  /*139c0*/  FFMA.FTZ R103, R170, -UR17, R103 ;  /* 0x80000011aa677c23 */ /* 0x000fe20008010067 */
[----:B------:R-:W-:Y:S02]  /*139d0*/  FSEL R33, R33, -INF , !P1 ;  /* 0xff80000021217808 */ /* 0x000fe40004800000 */
[----:B------:R-:W2:Y:S01]  /*139e0*/  I2F R173, R175 ;  /* 0x000000af00ad7306 */ /* 0x000ea20000201400 */
[-C--:B------:R-:W-:Y:S02]  /*139f0*/  ISETP.GE.AND P1, PT, R189, R231.reuse, PT ;  /* 0x000000e7bd00720c */ /* 0x080fe40003f26270 */
[----:B------:R-:W-:Y:S02]  /*13a00*/  FSEL R170, R21, -INF , !P0 ;  /* 0xff80000015aa7808 */ /* 0x000fe40004000000 */
[-C--:B------:R-:W-:Y:S02]  /*13a10*/  ISETP.GE.OR P1, PT, R189, R230.reuse, !P1 ;  /* 0x000000e6bd00720c */ /* 0x080fe40004f26670 */
[-C--:B------:R-:W-:Y:S02]  /*13a20*/  ISETP.GE.AND P0, PT, R193, R231.reuse, PT ;  /* 0x000000e7c100720c */ /* 0x080fe40003f06270 */
[----:B------:R-:W-:Y:S01]  /*13a30*/  FSEL R48, R48, -INF , !P1 ;  /* 0xff80000030307808 */ /* 0x000fe20004800000 */
[----:B-1----:R-:W-:Y:S01]  /*13a40*/  FFMA.FTZ R100, R251, -UR17, R100 ;  /* 0x80000011fb647c23 */ /* 0x002fe20008010064 */
[----:B------:R-:W-:Y:S02]  /*13a50*/  ISETP.GE.OR P0, PT, R193, R230, !P0 ;  /* 0x000000e6c100720c */ /* 0x000fe40004706670 */
[CC--:B------:R-:W-:Y:S02]  /*13a60*/  ISETP.GE.AND P1, PT, R178.reuse, R231.reuse, PT ;  /* 0x000000e7b200720c */ /* 0x0c0fe40003f26270 */
[----:B------:R-:W-:Y:S02]  /*13a70*/  IABS R252, R252 ;  /* 0x000000fc00fc7213 */ /* 0x000fe40000000000 */
[-C--:B------:R-:W-:Y:S02]  /*13a80*/  ISETP.GE.OR P1, PT, R178, R230.reuse, !P1 ;  /* 0x000000e6b200720c */ /* 0x080fe40004f26670 */
[----:B------:R-:W1:Y:S02]  /*13a90*/  I2F R175, R252 ;  /* 0x000000fc00af7306 */ /* 0x000e640000201400 */
[----:B------:R-:W-:Y:S02]  /*13aa0*/  FSEL R10, R53, -INF , !P1 ;  /* 0xff800000350a7808 */ /* 0x000fe40004800000 */
[-C--:B------:R-:W-:Y:S01]  /*13ab0*/  ISETP.GE.AND P1, PT, R2, R231.reuse, PT ;  /* 0x000000e70200720c */ /* 0x080fe20003f26270 */
[----:B--2---:R-:W-:Y:S01]  /*13ac0*/  FFMA.FTZ R112, R173, -UR17, R112 ;  /* 0x80000011ad707c23 */ /* 0x004fe20008010070 */
[----:B------:R-:W-:Y:S02]  /*13ad0*/  FSEL R173, R8, -INF , !P2 ;  /* 0xff80000008ad7808 */ /* 0x000fe40005000000 */
[CC--:B------:R-:W-:Y:S02]  /*13ae0*/  ISETP.GE.AND P2, PT, R243.reuse, R231.reuse, PT ;  /* 0x000000e7f300720c */ /* 0x0c0fe40003f46270 */
[-C--:B------:R-:W-:Y:S02]  /*13af0*/  ISETP.GE.OR P1, PT, R2, R230.reuse, !P1 ;  /* 0x000000e60200720c */ /* 0x080fe40004f26670 */
[-C--:B------:R-:W-:Y:S02]  /*13b00*/  ISETP.GE.OR P2, PT, R243, R230.reuse, !P2 ;  /* 0x000000e6f300720c */ /* 0x080fe40005746670 */
[----:B------:R-:W-:Y:S02]  /*13b10*/  FSEL R68, R68, -INF , !P1 ;  /* 0xff80000044447808 */ /* 0x000fe40004800000 */
[----:B------:R-:W-:Y:S02]  /*13b20*/  FSEL R191, R17, -INF , !P2 ;  /* 0xff80000011bf7808 */ /* 0x000fe40005000000 */
[CC--:B------:R-:W-:Y:S02]  /*13b30*/  ISETP.GE.AND P1, PT, R176.reuse, R231.reuse, PT ;  /* 0x000000e7b000720c */ /* 0x0c0fe40003f26270 */
[-C--:B------:R-:W-:Y:S02]  /*13b40*/  ISETP.GE.AND P2, PT, R195, R231.reuse, PT ;  /* 0x000000e7c300720c */ /* 0x080fe40003f46270 */
[-C--:B------:R-:W-:Y:S01]  /*13b50*/  ISETP.GE.OR P1, PT, R176, R230.reuse, !P1 ;  /* 0x000000e6b000720c */ /* 0x080fe20004f26670 */
[----:B-1----:R-:W-:Y:S01]  /*13b60*/  FFMA.FTZ R114, R175, -UR17, R114 ;  /* 0x80000011af727c23 */ /* 0x002fe20008010072 */
[----:B------:R-:W-:Y:S02]  /*13b70*/  FSEL R175, R19, -INF , !P5 ;  /* 0xff80000013af7808 */ /* 0x000fe40006800000 */
[----:B------:R-:W-:Y:S02]  /*13b80*/  FSEL R19, R36, -INF , !P0 ;  /* 0xff80000024137808 */ /* 0x000fe40004000000 */
[CC--:B------:R-:W-:Y:S02]  /*13b90*/  ISETP.GE.AND P0, PT, R188.reuse, R231.reuse, PT ;  /* 0x000000e7bc00720c */ /* 0x0c0fe40003f06270 */
[-C--:B------:R-:W-:Y:S02]  /*13ba0*/  ISETP.GE.OR P2, PT, R195, R230.reuse, !P2 ;  /* 0x000000e6c300720c */ /* 0x080fe40005746670 */
[-C--:B------:R-:W-:Y:S02]  /*13bb0*/  ISETP.GE.OR P0, PT, R188, R230.reuse, !P0 ;  /* 0x000000e6bc00720c */ /* 0x080fe40004706670 */
[----:B------:R-:W-:Y:S02]  /*13bc0*/  FSEL R32, R32, -INF , !P2 ;  /* 0xff80000020207808 */ /* 0x000fe40005000000 */
[----:B------:R-:W-:Y:S02]  /*13bd0*/  FSEL R49, R49, -INF , !P0 ;  /* 0xff80000031317808 */ /* 0x000fe40004000000 */
[-C--:B------:R-:W-:Y:S02]  /*13be0*/  ISETP.GE.AND P0, PT, R177, R231.reuse, PT ;  /* 0x000000e7b100720c */ /* 0x080fe40003f06270 */
[----:B------:R-:W-:Y:S02]  /*13bf0*/  FSEL R7, R81, -INF , !P1 ;  /* 0xff80000051077808 */ /* 0x000fe40004800000 */
[-C--:B------:R-:W-:Y:S02]  /*13c00*/  ISETP.GE.OR P0, PT, R177, R230.reuse, !P0 ;  /* 0x000000e6b100720c */ /* 0x080fe40004706670 */
[-C--:B------:R-:W-:Y:S02]  /*13c10*/  ISETP.GE.AND P1, PT, R184, R231.reuse, PT ;  /* 0x000000e7b800720c */ /* 0x080fe40003f26270 */
[----:B------:R-:W-:Y:S02]  /*13c20*/  FSEL R64, R64, -INF , !P0 ;  /* 0xff80000040407808 */ /* 0x000fe40004000000 */
[----:B------:R-:W-:Y:S02]  /*13c30*/  ISETP.GE.OR P1, PT, R184, R230, !P1 ;  /* 0x000000e6b800720c */ /* 0x000fe40004f26670 */
[C---:B------:R-:W-:Y:S02]  /*13c40*/  IADD3 R252, R244.reuse, 0x71, RZ ;  /* 0x00000071f4fc7810 */ /* 0x040fe40007ffe0ff */
[----:B------:R-:W-:Y:S02]  /*13c50*/  IADD3 R244, R244, 0x79, RZ ;  /* 0x00000079f4f47810 */ /* 0x000fe40007ffe0ff */
[----:B------:R-:W-:Y:S01]  /*13c60*/  ISETP.GE.AND P5, PT, R195, R228, PT ;  /* 0x000000e4c300720c */ /* 0x000fe20003fa6270 */
[--C-:B------:R-:W-:Y:S01]  /*13c70*/  IMAD.IADD R5, R232, 0x1, -R252.reuse ;  /* 0x00000001e8057824 */ /* 0x100fe200078e0afc */
[C---:B------:R-:W-:Y:S01]  /*13c80*/  ISETP.GE.AND P2, PT, R190.reuse, R231, PT ;  /* 0x000000e7be00720c */ /* 0x040fe20003f46270 */
[----:B------:R-:W-:Y:S01]  /*13c90*/  IMAD.IADD R6, R229, 0x1, -R252 ;  /* 0x00000001e5067824 */ /* 0x000fe200078e0afc */
        /* <DEDUP_REMOVED lines=18> */
[-C--:B------:R-:W-:Y:S02]  /*13dc0*/  ISETP.GE.OR P5, PT, R0, R227.reuse, !P5 ;  /* 0x000000e30000720c */ /* 0x080fe40006fa6670 */
[----:B------:R-:W-:Y:S02]  /*13dd0*/  ISETP.GE.OR P2, PT, R3, R230, !P2 ;  /* 0x000000e60300720c */ /* 0x000fe40005746670 */
[----:B------:R-:W-:Y:S02]  /*13de0*/  FSEL R67, R67, -INF , !P5 ;  /* 0xff80000043437808 */ /* 0x000fe40006800000 */
[C---:B------:R-:W-:Y:S02]  /*13df0*/  ISETP.GE.AND P5, PT, R3.reuse, R228, PT ;  /* 0x000000e40300720c */ /* 0x040fe40003fa6270 */
[----:B------:R-:W-:Y:S02]  /*13e00*/  FSEL R8, R80, -INF , !P2 ;  /* 0xff80000050087808 */ /* 0x000fe40005000000 */
[----:B------:R-:W-:Y:S02]  /*13e10*/  ISETP.GE.OR P5, PT, R3, R227, !P5 ;  /* 0x000000e30300720c */ /* 0x000fe40006fa6670 */
[C---:B------:R-:W-:Y:S02]  /*13e20*/  ISETP.GE.AND P2, PT, R181.reuse, R231, PT ;  /* 0x000000e7b500720c */ /* 0x040fe40003f46270 */
[----:B------:R-:W-:Y:S02]  /*13e30*/  IABS R5, R5 ;  /* 0x0000000500057213 */ /* 0x000fe40000000000 */
[----:B------:R-:W-:Y:S02]  /*13e40*/  ISETP.GE.OR P2, PT, R181, R230, !P2 ;  /* 0x000000e6b500720c */ /* 0x000fe40005746670 */
[----:B------:R1:W2:Y:S01]  /*13e50*/  I2F R247, R5 ;  /* 0x0000000500f77306 */ /* 0x0002a20000201400 */
[----:B------:R-:W-:Y:S02]  /*13e60*/  IABS R6, R6 ;  /* 0x0000000600067213 */ /* 0x000fe40000000000 */
[----:B------:R-:W-:Y:S02]  /*13e70*/  FSEL R17, R84, -INF , !P2 ;  /* 0xff80000054117808 */ /* 0x000fe40005000000 */
[-C--:B------:R-:W-:Y:S02]  /*13e80*/  ISETP.GE.AND P0, PT, R174, R231.reuse, PT ;  /* 0x000000e7ae00720c */ /* 0x080fe40003f06270 */
[----:B------:R-:W-:Y:S02]  /*13e90*/  ISETP.GE.AND P2, PT, R186, R231, PT ;  /* 0x000000e7ba00720c */ /* 0x000fe40003f46270 */
[-C--:B------:R-:W-:Y:S01]  /*13ea0*/  ISETP.GE.OR P0, PT, R174, R230.reuse, !P0 ;  /* 0x000000e6ae00720c */ /* 0x080fe20004706670 */
[----:B------:R3:W4:Y:S01]  /*13eb0*/  I2F R202, R6 ;  /* 0x0000000600ca7306 */ /* 0x0007220000201400 */
[----:B------:R-:W-:Y:S02]  /*13ec0*/  ISETP.GE.OR P2, PT, R186, R230, !P2 ;  /* 0x000000e6ba00720c */ /* 0x000fe40005746670 */
[----:B------:R-:W-:Y:S02]  /*13ed0*/  FSEL R69, R69, -INF , !P0 ;  /* 0xff80000045457808 */ /* 0x000fe40004000000 */
[C---:B------:R-:W-:Y:S02]  /*13ee0*/  ISETP.GE.AND P0, PT, R169.reuse, R222, PT ;  /* 0x000000dea900720c */ /* 0x040fe40003f06270 */
[----:B------:R-:W-:Y:S02]  /*13ef0*/  FSEL R84, R96, -INF , !P2 ;  /* 0xff80000060547808 */ /* 0x000fe40005000000 */
[----:B------:R-:W-:Y:S02]  /*13f00*/  ISETP.GE.OR P0, PT, R169, R219, !P0 ;  /* 0x000000dba900720c */ /* 0x000fe40004706670 */
[----:B------:R-:W-:Y:S01]  /*13f10*/  ISETP.GE.AND P2, PT, R180, R231, PT ;  /* 0x000000e7b400720c */ /* 0x000fe20003f46270 */
[----:B-1----:R-:W-:Y:S03]  /*13f20*/  IMAD.IADD R5, R232, 0x1, -R245 ;  /* 0x00000001e8057824 */ /* 0x002fe600078e0af5 */
[-C--:B------:R-:W-:Y:S01]  /*13f30*/  ISETP.GE.OR P2, PT, R180, R230.reuse, !P2 ;  /* 0x000000e6b400720c */ /* 0x080fe20005746670 */
[----:B--2---:R-:W-:Y:S01]  /*13f40*/  FFMA.FTZ R117, R247, -UR17, R117 ;  /* 0x80000011f7757c23 */ /* 0x004fe20008010075 */
[----:B------:R-:W-:Y:S02]  /*13f50*/  IABS R5, R5 ;  /* 0x0000000500057213 */ /* 0x000fe40000000000 */
[----:B------:R-:W-:Y:S02]  /*13f60*/  FSEL R246, R97, -INF , !P2 ;  /* 0xff80000061f67808 */ /* 0x000fe40005000000 */
[----:B------:R1:W2:Y:S01]  /*13f70*/  I2F R252, R5 ;  /* 0x0000000500fc7306 */ /* 0x0002a20000201400 */
[-C--:B------:R-:W-:Y:S01]  /*13f80*/  ISETP.GE.AND P2, PT, R185, R231.reuse, PT ;  /* 0x000000e7b900720c */ /* 0x080fe20003f46270 */
[----:B---3--:R-:W-:Y:S02]  /*13f90*/  IMAD.IADD R6, R229, 0x1, -R245 ;  /* 0x00000001e5067824 */ /* 0x008fe400078e0af5 */
[----:B----4-:R-:W-:Y:S01]  /*13fa0*/  FFMA.FTZ R119, R202, -UR17, R119 ;  /* 0x80000011ca777c23 */ /* 0x010fe20008010077 */
[----:B------:R-:W-:Y:S02]  /*13fb0*/  ISETP.GE.OR P2, PT, R185, R230, !P2 ;  /* 0x000000e6b900720c */ /* 0x000fe40005746670 */
[----:B------:R-:W-:Y:S02]  /*13fc0*/  IABS R6, R6 ;  /* 0x0000000600067213 */ /* 0x000fe40000000000 */
[----:B------:R-:W-:Y:S02]  /*13fd0*/  FSEL R97, R100, -INF , !P2 ;  /* 0xff80000064617808 */ /* 0x000fe40005000000 */
[----:B------:R3:W4:Y:S01]  /*13fe0*/  I2F R36, R6 ;  /* 0x0000000600247306 */ /* 0x0007220000201400 */
[CC--:B------:R-:W-:Y:S04]  /*13ff0*/  ISETP.GE.AND P2, PT, R192.reuse, R231.reuse, PT ;  /* 0x000000e7c000720c */ /* 0x0c0fe80003f46270 */
[-C--:B------:R-:W-:Y:S04]  /*14000*/  ISETP.GE.OR P2, PT, R192, R230.reuse, !P2 ;  /* 0x000000e6c000720c */ /* 0x080fe80005746670 */
[----:B------:R-:W-:Y:S02]  /*14010*/  FSEL R251, R101, -INF , !P2 ;  /* 0xff80000065fb7808 */ /* 0x000fe40005000000 */
[C---:B------:R-:W-:Y:S01]  /*14020*/  ISETP.GE.AND P2, PT, R183.reuse, R231, PT ;  /* 0x000000e7b700720c */ /* 0x040fe20003f46270 */
[----:B-1----:R-:W-:Y:S02]  /*14030*/  IMAD.IADD R5, R232, 0x1, -R244 ;  /* 0x00000001e8057824 */ /* 0x002fe400078e0af4 */
[----:B--2---:R-:W-:Y:S01]  /*14040*/  FFMA.FTZ R128, R252, -UR17, R128 ;  /* 0x80000011fc807c23 */ /* 0x004fe20008010080 */
[-C--:B------:R-:W-:Y:S02]  /*14050*/  ISETP.GE.OR P2, PT, R183, R230.reuse, !P2 ;  /* 0x000000e6b700720c */ /* 0x080fe40005746670 */
[----:B------:R-:W-:Y:S02]  /*14060*/  IABS R5, R5 ;  /* 0x0000000500057213 */ /* 0x000fe40000000000 */
[----:B------:R-:W-:Y:S01]  /*14070*/  FSEL R247, R112, -INF , !P2 ;  /* 0xff80000070f77808 */ /* 0x000fe20005000000 */
[----:B------:R-:W-:Y:S01]  /*14080*/  IMAD.MOV.U32 R112, RZ, RZ, R246 ;  /* 0x000000ffff707224 */ /* 0x000fe200078e00f6 */
[----:B------:R-:W1:Y:S01]  /*14090*/  I2F R249, R5 ;  /* 0x0000000500f97306 */ /* 0x000e620000201400 */
[----:B------:R-:W-:Y:S01]  /*140a0*/  ISETP.GE.AND P2, PT, R187, R231, PT ;  /* 0x000000e7bb00720c */ /* 0x000fe20003f46270 */
[----:B---3--:R-:W-:Y:S02]  /*140b0*/  IMAD.IADD R6, R229, 0x1, -R244 ;  /* 0x00000001e5067824 */ /* 0x008fe400078e0af4 */
[----:B----4-:R-:W-:Y:S01]  /*140c0*/  FFMA.FTZ R130, R36, -UR17, R130 ;  /* 0x8000001124827c23 */ /* 0x010fe20008010082 */
[----:B------:R-:W-:Y:S02]  /*140d0*/  ISETP.GE.OR P2, PT, R187, R230, !P2 ;  /* 0x000000e6bb00720c */ /* 0x000fe40005746670 */
[----:B------:R-:W-:Y:S02]  /*140e0*/  IABS R6, R6 ;  /* 0x0000000600067213 */ /* 0x000fe40000000000 */
[----:B------:R-:W-:Y:S01]  /*140f0*/  FSEL R246, R113, -INF , !P2 ;  /* 0xff80000071f67808 */ /* 0x000fe20005000000 */
[----:B------:R-:W-:Y:S01]  /*14100*/  IMAD.U32 R113, RZ, RZ, UR15 ;  /* 0x0000000fff717e24 */ /* 0x000fe2000f8e00ff */
[----:B------:R2:W3:Y:S03]  /*14110*/  I2F R21, R6 ;  /* 0x0000000600157306 */ /* 0x0004e60000201400 */
[----:B------:R-:W-:Y:S05]  /*14120*/  IMAD R113, R113, 0x80, R217 ;  /* 0x0000008071717824 */ /* 0x000fea00078e02d9 */
[----:B------:R-:W-:Y:S01]  /*14130*/  IADD3 R113, R113, 0x71, RZ ;  /* 0x0000007171717810 */ /* 0x000fe20007ffe0ff */
[----:B-1----:R-:W-:Y:S02]  /*14140*/  FFMA.FTZ R129, R249, -UR17, R129 ;  /* 0x80000011f9817c23 */ /* 0x002fe40008010081 */
[C-C-:B------:R-:W-:Y:S02]  /*14150*/  IMAD.IADD R5, R226.reuse, 0x1, -R169.reuse ;  /* 0x00000001e2057824 */ /* 0x140fe400078e0aa9 */
[----:B------:R-:W-:Y:S03]  /*14160*/  IMAD.IADD R169, R223, 0x1, -R169 ;  /* 0x00000001dfa97824 */ /* 0x000fe600078e0aa9 */
[----:B------:R-:W-:Y:S04]  /*14170*/  IABS R5, R5 ;  /* 0x0000000500057213 */ /* 0x000fe80000000000 */
[----:B------:R-:W1:Y:S01]  /*14180*/  I2F R20, R5 ;  /* 0x0000000500147306 */ /* 0x000e620000201400 */
[----:B--2---:R-:W-:Y:S02]  /*14190*/  IMAD.IADD R6, R226, 0x1, -R168 ;  /* 0x00000001e2067824 */ /* 0x004fe400078e0aa8 */
[----:B---3--:R-:W-:Y:S03]  /*141a0*/  FFMA.FTZ R131, R21, -UR17, R131 ;  /* 0x8000001115837c23 */ /* 0x008fe60008010083 */
[----:B------:R-:W-:Y:S04]  /*141b0*/  IABS R6, R6 ;  /* 0x0000000600067213 */ /* 0x000fe80000000000 */
[----:B------:R2:W-:Y:S01]  /*141c0*/  I2F R250, R6 ;  /* 0x0000000600fa7306 */ /* 0x0005e20000201400 */
[----:B-1----:R-:W-:Y:S02]  /*141d0*/  FFMA.FTZ R9, R20, -UR17, R9 ;  /* 0x8000001114097c23 */ /* 0x002fe40008010009 */
[C---:B------:R-:W-:Y:S05]  /*141e0*/  IMAD.IADD R5, R226.reuse, 0x1, -R198 ;  /* 0x00000001e2057824 */ /* 0x040fea00078e0ac6 */
[----:B------:R-:W-:Y:S01]  /*141f0*/  IABS R5, R5 ;  /* 0x0000000500057213 */ /* 0x000fe20000000000 */
[----:B--2---:R-:W-:Y:S03]  /*14200*/  IMAD.IADD R6, R226, 0x1, -R200 ;  /* 0x00000001e2067824 */ /* 0x004fe600078e0ac8 */
[----:B------:R-:W1:Y:S02]  /*14210*/  I2F R81, R5 ;  /* 0x0000000500517306 */ /* 0x000e640000201400 */
[----:B------:R-:W-:Y:S05]  /*14220*/  IABS R6, R6 ;  /* 0x0000000600067213 */ /* 0x000fea0000000000 */
[----:B------:R-:W-:Y:S01]  /*14230*/  IMAD.MOV.U32 R80, RZ, RZ, R6 ;  /* 0x000000ffff507224 */ /* 0x000fe200078e0006 */
[----:B------:R-:W-:Y:S02]  /*14240*/  FSEL R6, R82, -INF , !P5 ;  /* 0xff80000052067808 */ /* 0x000fe40006800000 */
[----:B------:R-:W2:Y:S01]  /*14250*/  I2F R82, R16 ;  /* 0x0000001000527306 */ /* 0x000ea20000201400 */
[CC--:B------:R-:W-:Y:S04]  /*14260*/  ISETP.GE.AND P5, PT, R181.reuse, R228.reuse, PT ;  /* 0x000000e4b500720c */ /* 0x0c0fe80003fa6270 */
[----:B------:R-:W-:Y:S04]  /*14270*/  ISETP.GE.OR P5, PT, R181, R227, !P5 ;  /* 0x000000e3b500720c */ /* 0x000fe80006fa6670 */
[----:B------:R-:W-:Y:S01]  /*14280*/  FSEL R53, R86, -INF , !P5 ;  /* 0xff80000056357808 */ /* 0x000fe20006800000 */
[----:B------:R-:W3:Y:S01]  /*14290*/  I2F R80, R80 ;  /* 0x0000005000507306 */ /* 0x000ee20000201400 */
[----:B------:R-:W-:Y:S01]  /*142a0*/  ISETP.GE.AND P5, PT, R168, R225, PT ;  /* 0x000000e1a800720c */ /* 0x000fe20003fa6270 */
[----:B-1----:R-:W-:Y:S01]  /*142b0*/  FFMA.FTZ R25, R81, -UR17, R25 ;  /* 0x8000001151197c23 */ /* 0x002fe20008010019 */
[----:B------:R-:W-:Y:S01]  /*142c0*/  FSEL R5, R83, -INF , !P3 ;  /* 0xff80000053057808 */ /* 0x000fe20005800000 */
[----:B------:R-:W-:Y:S01]  /*142d0*/  IMAD.IADD R83, R226, 0x1, -R194 ;  /* 0x00000001e2537824 */ /* 0x000fe200078e0ac2 */
[----:B------:R-:W-:Y:S02]  /*142e0*/  ISETP.GE.AND P3, PT, R184, R228, PT ;  /* 0x000000e4b800720c */ /* 0x000fe40003f66270 */
[----:B------:R-:W-:Y:S02]  /*142f0*/  ISETP.GE.OR P5, PT, R168, R224, !P5 ;  /* 0x000000e0a800720c */ /* 0x000fe40006fa6670 */
[----:B------:R-:W-:Y:S02]  /*14300*/  ISETP.GE.OR P3, PT, R184, R227, !P3 ;  /* 0x000000e3b800720c */ /* 0x000fe40005f66670 */
[----:B------:R-:W-:Y:S02]  /*14310*/  IABS R83, R83 ;  /* 0x0000005300537213 */ /* 0x000fe40000000000 */
[----:B------:R-:W-:Y:S01]  /*14320*/  FSEL R52, R87, -INF , !P3 ;  /* 0xff80000057347808 */ /* 0x000fe20005800000 */
[----:B--2---:R-:W-:Y:S01]  /*14330*/  FFMA.FTZ R28, R82, -UR17, R28 ;  /* 0x80000011521c7c23 */ /* 0x004fe2000801001c */
[----:B------:R1:W2:Y:S01]  /*14340*/  I2F R87, R83 ;  /* 0x0000005300577306 */ /* 0x0002a20000201400 */
[----:B------:R-:W-:Y:S01]  /*14350*/  FSEL R16, R85, -INF , !P1 ;  /* 0xff80000055107808 */ /* 0x000fe20004800000 */
[----:B------:R-:W-:Y:S01]  /*14360*/  IMAD.MOV.U32 R85, RZ, RZ, R250 ;  /* 0x000000ffff557224 */ /* 0x000fe200078e00fa */
[----:B------:R-:W-:Y:S02]  /*14370*/  ISETP.GE.AND P1, PT, R168, R222, PT ;  /* 0x000000dea800720c */ /* 0x000fe40003f26270 */
[----:B------:R-:W-:Y:S01]  /*14380*/  ISETP.GE.AND P3, PT, R186, R228, PT ;  /* 0x000000e4ba00720c */ /* 0x000fe20003f66270 */
[----:B------:R-:W-:Y:S01]  /*14390*/  FFMA.FTZ R12, R85, -UR17, R12 ;  /* 0x80000011550c7c23 */ /* 0x000fe2000801000c */
[----:B------:R-:W-:Y:S01]  /*143a0*/  FSEL R85, R9, -INF , !P6 ;  /* 0xff80000009557808 */ /* 0x000fe20007000000 */
[C-C-:B------:R-:W-:Y:S01]  /*143b0*/  IMAD.IADD R9, R223.reuse, 0x1, -R193.reuse ;  /* 0x00000001df097824 */ /* 0x140fe200078e0ac1 */
[----:B------:R-:W-:Y:S01]  /*143c0*/  ISETP.GE.OR P1, PT, R168, R219, !P1 ;  /* 0x000000dba800720c */ /* 0x000fe20004f26670 */
[----:B---3--:R-:W-:Y:S01]  /*143d0*/  FFMA.FTZ R24, R80, -UR17, R24 ;  /* 0x8000001150187c23 */ /* 0x008fe20008010018 */
[----:B------:R-:W-:Y:S01]  /*143e0*/  ISETP.GE.OR P3, PT, R186, R227, !P3 ;  /* 0x000000e3ba00720c */ /* 0x000fe20005f66670 */
[----:B------:R-:W-:Y:S01]  /*143f0*/  IMAD.IADD R80, R226, 0x1, -R0 ;  /* 0x00000001e2507824 */ /* 0x000fe200078e0a00 */
[----:B------:R-:W-:Y:S01]  /*14400*/  IABS R9, R9 ;  /* 0x0000000900097213 */ /* 0x000fe20000000000 */
[----:B------:R-:W-:Y:S01]  /*14410*/  IMAD.IADD R168, R223, 0x1, -R168 ;  /* 0x00000001dfa87824 */ /* 0x000fe200078e0aa8 */
[----:B------:R-:W-:Y:S02]  /*14420*/  IABS R86, R169 ;  /* 0x000000a900567213 */ /* 0x000fe40000000000 */
[----:B------:R-:W-:Y:S02]  /*14430*/  IABS R80, R80 ;  /* 0x0000005000507213 */ /* 0x000fe40000000000 */
[----:B------:R-:W-:Y:S02]  /*14440*/  IABS R168, R168 ;  /* 0x000000a800a87213 */ /* 0x000fe40000000000 */
[----:B------:R-:W3:Y:S01]  /*14450*/  I2F R86, R86 ;  /* 0x0000005600567306 */ /* 0x000ee20000201400 */
[----:B------:R-:W-:Y:S01]  /*14460*/  FSEL R169, R98, -INF , !P3 ;  /* 0xff80000062a97808 */ /* 0x000fe20005800000 */
[----:B-1----:R-:W-:Y:S01]  /*14470*/  IMAD.IADD R83, R226, 0x1, -R193 ;  /* 0x00000001e2537824 */ /* 0x002fe200078e0ac1 */
[-C--:B------:R-:W-:Y:S01]  /*14480*/  ISETP.GE.AND P3, PT, R180, R228.reuse, PT ;  /* 0x000000e4b400720c */ /* 0x080fe20003f66270 */
[----:B--2---:R-:W-:Y:S01]  /*14490*/  FFMA.FTZ R29, R87, -UR17, R29 ;  /* 0x80000011571d7c23 */ /* 0x004fe2000801001d */
[----:B------:R-:W-:Y:S02]  /*144a0*/  ISETP.GE.AND P6, PT, R200, R225, PT ;  /* 0x000000e1c800720c */ /* 0x000fe40003fc6270 */
[----:B------:R-:W-:Y:S03]  /*144b0*/  ISETP.GE.OR P3, PT, R180, R227, !P3 ;  /* 0x000000e3b400720c */ /* 0x000fe60005f66670 */
[----:B------:R-:W1:Y:S01]  /*144c0*/  I2F R96, R168 ;  /* 0x000000a800607306 */ /* 0x000e620000201400 */
[----:B------:R-:W-:Y:S02]  /*144d0*/  IABS R83, R83 ;  /* 0x0000005300537213 */ /* 0x000fe40000000000 */
[----:B------:R-:W-:Y:S02]  /*144e0*/  FSEL R99, R99, -INF , !P3 ;  /* 0xff80000063637808 */ /* 0x000fe40005800000 */
[C---:B------:R-:W-:Y:S02]  /*144f0*/  ISETP.GE.AND P3, PT, R185.reuse, R228, PT ;  /* 0x000000e4b900720c */ /* 0x040fe40003f66270 */
[----:B------:R-:W-:Y:S02]  /*14500*/  ISETP.GE.OR P6, PT, R200, R224, !P6 ;  /* 0x000000e0c800720c */ /* 0x000fe400077c6670 */
[-C--:B------:R-:W-:Y:S01]  /*14510*/  ISETP.GE.OR P3, PT, R185, R227.reuse, !P3 ;  /* 0x000000e3b900720c */ /* 0x080fe20005f66670 */
[----:B------:R-:W2:Y:S01]  /*14520*/  I2F R98, R83 ;  /* 0x0000005300627306 */ /* 0x000ea20000201400 */
[----:B------:R-:W-:Y:S01]  /*14530*/  FSEL R81, R24, -INF , !P6 ;  /* 0xff80000018517808 */ /* 0x000fe20007000000 */
[----:B------:R-:W-:Y:S01]  /*14540*/  IMAD.IADD R24, R223, 0x1, -R189 ;  /* 0x00000001df187824 */ /* 0x000fe200078e0abd */
[----:B------:R-:W-:Y:S01]  /*14550*/  FSEL R250, R102, -INF , !P3 ;  /* 0xff80000066fa7808 */ /* 0x000fe20005800000 */
[----:B------:R-:W-:Y:S01]  /*14560*/  IMAD.MOV.U32 R102, RZ, RZ, R97 ;  /* 0x000000ffff667224 */ /* 0x000fe200078e0061 */
[----:B------:R-:W-:Y:S01]  /*14570*/  ISETP.GE.AND P3, PT, R192, R228, PT ;  /* 0x000000e4c000720c */ /* 0x000fe20003f66270 */
[----:B---3--:R-:W-:Y:S01]  /*14580*/  FFMA.FTZ R11, R86, -UR17, R11 ;  /* 0x80000011560b7c23 */ /* 0x008fe2000801000b */
[----:B------:R-:W-:Y:S02]  /*14590*/  IABS R24, R24 ;  /* 0x0000001800187213 */ /* 0x000fe40000000000 */
[----:B------:R-:W-:Y:S02]  /*145a0*/  ISETP.GE.OR P3, PT, R192, R227, !P3 ;  /* 0x000000e3c000720c */ /* 0x000fe40005f66670 */
[C---:B------:R-:W-:Y:S02]  /*145b0*/  ISETP.GE.AND P6, PT, R198.reuse, R222, PT ;  /* 0x000000dec600720c */ /* 0x040fe40003fc6270 */
[----:B------:R-:W-:Y:S01]  /*145c0*/  FSEL R248, R103, -INF , !P3 ;  /* 0xff80000067f87808 */ /* 0x000fe20005800000 */
[----:B------:R-:W-:Y:S01]  /*145d0*/  IMAD.MOV.U32 R103, RZ, RZ, R99 ;  /* 0x000000ffff677224 */ /* 0x000fe200078e0063 */
[----:B------:R-:W-:Y:S01]  /*145e0*/  ISETP.GE.OR P6, PT, R198, R219, !P6 ;  /* 0x000000dbc600720c */ /* 0x000fe200077c6670 */
[----:B-1----:R-:W-:Y:S01]  /*145f0*/  FFMA.FTZ R14, R96, -UR17, R14 ;  /* 0x80000011600e7c23 */ /* 0x002fe2000801000e */
[----:B------:R-:W-:Y:S01]  /*14600*/  FSEL R96, R11, -INF , !P0 ;  /* 0xff8000000b607808 */ /* 0x000fe20004000000 */
[----:B------:R-:W-:Y:S01]  /*14610*/  IMAD.MOV.U32 R252, RZ, RZ, R103 ;  /* 0x000000fffffc7224 */ /* 0x000fe200078e0067 */
[----:B------:R-:W-:Y:S01]  /*14620*/  ISETP.GE.AND P0, PT, R193, R225, PT ;  /* 0x000000e1c100720c */ /* 0x000fe20003f06270 */
[----:B------:R-:W-:Y:S01]  /*14630*/  IMAD.MOV.U32 R168, RZ, RZ, R84 ;  /* 0x000000ffffa87224 */ /* 0x000fe200078e0054 */
[----:B------:R-:W-:Y:S01]  /*14640*/  FSEL R86, R14, -INF , !P1 ;  /* 0xff8000000e567808 */ /* 0x000fe20004800000 */
[----:B------:R-:W-:Y:S01]  /*14650*/  IMAD.IADD R84, R223, 0x1, -R243 ;  /* 0x00000001df547824 */ /* 0x000fe200078e0af3 */
[----:B------:R-:W-:Y:S01]  /*14660*/  ISETP.GE.OR P0, PT, R193, R224, !P0 ;  /* 0x000000e0c100720c */ /* 0x000fe20004706670 */
[----:B--2---:R-:W-:Y:S01]  /*14670*/  FFMA.FTZ R40, R98, -UR17, R40 ;  /* 0x8000001162287c23 */ /* 0x004fe20008010028 */
[----:B------:R-:W-:Y:S01]  /*14680*/  ISETP.GE.AND P3, PT, R183, R228, PT ;  /* 0x000000e4b700720c */ /* 0x000fe20003f66270 */
[----:B------:R-:W-:Y:S01]  /*14690*/  IMAD.IADD R14, R223, 0x1, -R179 ;  /* 0x00000001df0e7824 */ /* 0x000fe200078e0ab3 */
[----:B------:R-:W-:Y:S01]  /*146a0*/  IABS R83, R84 ;  /* 0x0000005400537213 */ /* 0x000fe20000000000 */
[----:B------:R-:W-:Y:S01]  /*146b0*/  IMAD.IADD R84, R226, 0x1, -R190 ;  /* 0x00000001e2547824 */ /* 0x000fe200078e0abe */
[----:B------:R-:W-:Y:S02]  /*146c0*/  FSEL R40, R40, -INF , !P0 ;  /* 0xff80000028287808 */ /* 0x000fe40004000000 */
[----:B------:R1:W2:Y:S01]  /*146d0*/  I2F R97, R83 ;  /* 0x0000005300617306 */ /* 0x0002a20000201400 */
[C---:B------:R-:W-:Y:S02]  /*146e0*/  ISETP.GE.AND P0, PT, R193.reuse, R222, PT ;  /* 0x000000dec100720c */ /* 0x040fe40003f06270 */
[----:B------:R-:W-:Y:S02]  /*146f0*/  IABS R14, R14 ;  /* 0x0000000e000e7213 */ /* 0x000fe40000000000 */
[----:B------:R-:W-:Y:S02]  /*14700*/  ISETP.GE.OR P0, PT, R193, R219, !P0 ;  /* 0x000000dbc100720c */ /* 0x000fe40004706670 */
[----:B------:R-:W-:Y:S02]  /*14710*/  ISETP.GE.OR P3, PT, R183, R227, !P3 ;  /* 0x000000e3b700720c */ /* 0x000fe40005f66670 */
[----:B------:R-:W-:Y:S02]  /*14720*/  ISETP.GE.AND P1, PT, R194, R222, PT ;  /* 0x000000dec200720c */ /* 0x000fe40003f26270 */
[----:B------:R-:W-:Y:S01]  /*14730*/  FSEL R203, R114, -INF , !P3 ;  /* 0xff80000072cb7808 */ /* 0x000fe20005800000 */
[----:B------:R-:W-:Y:S01]  /*14740*/  IMAD.MOV.U32 R114, RZ, RZ, R169 ;  /* 0x000000ffff727224 */ /* 0x000fe200078e00a9 */
[----:B------:R-:W-:Y:S01]  /*14750*/  ISETP.GE.OR P1, PT, R194, R219, !P1 ;  /* 0x000000dbc200720c */ /* 0x000fe20004f26670 */
[----:B------:R-:W-:Y:S01]  /*14760*/  IMAD.U32 R169, RZ, RZ, UR15 ;  /* 0x0000000fffa97e24 */ /* 0x000fe2000f8e00ff */
[C---:B------:R-:W-:Y:S01]  /*14770*/  ISETP.GE.AND P3, PT, R187.reuse, R228, PT ;  /* 0x000000e4bb00720c */ /* 0x040fe20003f66270 */
[----:B------:R-:W-:Y:S02]  /*14780*/  IMAD.MOV.U32 R249, RZ, RZ, R114 ;  /* 0x000000fffff97224 */ /* 0x000fe400078e0072 */
[----:B------:R-:W3:Y:S01]  /*14790*/  I2F R114, R24 ;  /* 0x0000001800727306 */ /* 0x000ee20000201400 */
[----:B------:R-:W-:Y:S01]  /*147a0*/  ISETP.GE.OR P3, PT, R187, R227, !P3 ;  /* 0x000000e3bb00720c */ /* 0x000fe20005f66670 */
[----:B------:R-:W-:Y:S03]  /*147b0*/  IMAD R169, R169, 0x80, R217 ;  /* 0x00000080a9a97824 */ /* 0x000fe600078e02d9 */
[----:B------:R-:W-:Y:S01]  /*147c0*/  FSEL R202, R115, -INF , !P3 ;  /* 0xff80000073ca7808 */ /* 0x000fe20005800000 */
[----:B------:R-:W-:Y:S01]  /*147d0*/  IMAD.MOV.U32 R115, RZ, RZ, R102 ;  /* 0x000000ffff737224 */ /* 0x000fe200078e0066 */
[----:B-1----:R-:W-:Y:S01]  /*147e0*/  IABS R83, R84 ;  /* 0x0000005400537213 */ /* 0x002fe20000000000 */
[----:B--2---:R-:W-:Y:S01]  /*147f0*/  FFMA.FTZ R15, R97, -UR17, R15 ;  /* 0x80000011610f7c23 */ /* 0x004fe2000801000f */
[----:B------:R-:W-:Y:S01]  /*14800*/  IADD3 R169, R169, 0x70, RZ ;  /* 0x00000070a9a97810 */ /* 0x000fe20007ffe0ff */
[----:B------:R-:W-:Y:S01]  /*14810*/  IMAD.IADD R102, R226, 0x1, -R243 ;  /* 0x00000001e2667824 */ /* 0x000fe200078e0af3 */
[----:B------:R1:W2:Y:S01]  /*14820*/  I2F R99, R83 ;  /* 0x0000005300637306 */ /* 0x0002a20000201400 */
[----:B------:R-:W-:Y:S01]  /*14830*/  IMAD.IADD R84, R223, 0x1, -R200 ;  /* 0x00000001df547824 */ /* 0x000fe200078e0ac8 */
[C---:B------:R-:W-:Y:S02]  /*14840*/  ISETP.GE.AND P2, PT, R169.reuse, R231, PT ;  /* 0x000000e7a900720c */ /* 0x040fe40003f46270 */
[----:B------:R-:W-:Y:S02]  /*14850*/  IABS R102, R102 ;  /* 0x0000006600667213 */ /* 0x000fe40000000000 */
[C---:B------:R-:W-:Y:S02]  /*14860*/  ISETP.GE.AND P3, PT, R169.reuse, R228, PT ;  /* 0x000000e4a900720c */ /* 0x040fe40003f66270 */
[CC--:B------:R-:W-:Y:S02]  /*14870*/  ISETP.GE.OR P2, PT, R169.reuse, R230.reuse, !P2 ;  /* 0x000000e6a900720c */ /* 0x0c0fe40005746670 */
[----:B------:R-:W4:Y:S01]  /*14880*/  I2F R102, R102 ;  /* 0x0000006600667306 */ /* 0x000f220000201400 */
[----:B------:R-:W-:Y:S01]  /*14890*/  ISETP.GE.OR P3, PT, R169, R227, !P3 ;  /* 0x000000e3a900720c */ /* 0x000fe20005f66670 */
[----:B---3--:R-:W-:Y:S01]  /*148a0*/  FFMA.FTZ R46, R114, -UR17, R46 ;  /* 0x80000011722e7c23 */ /* 0x008fe2000801002e */
[----:B------:R-:W-:Y:S01]  /*148b0*/  FSEL R169, R116, -INF , !P2 ;  /* 0xff80000074a97808 */ /* 0x000fe20005000000 */
[----:B------:R-:W-:Y:S01]  /*148c0*/  IMAD.MOV.U32 R114, RZ, RZ, R252 ;  /* 0x000000ffff727224 */ /* 0x000fe200078e00fc */
[----:B------:R-:W-:Y:S01]  /*148d0*/  ISETP.GE.AND P2, PT, R113, R231, PT ;  /* 0x000000e77100720c */ /* 0x000fe20003f46270 */
[----:B------:R-:W-:Y:S01]  /*148e0*/  IMAD.MOV.U32 R116, RZ, RZ, R168 ;  /* 0x000000ffff747224 */ /* 0x000fe200078e00a8 */
[----:B------:R-:W-:Y:S01]  /*148f0*/  FSEL R118, R118, -INF , !P3 ;  /* 0xff80000076767808 */ /* 0x000fe20005800000 */
[----:B------:R-:W-:Y:S01]  /*14900*/  IMAD.IADD R24, R223, 0x1, -R188 ;  /* 0x00000001df187824 */ /* 0x000fe200078e0abc */
[C---:B------:R-:W-:Y:S02]  /*14910*/  ISETP.GE.OR P2, PT, R113.reuse, R230, !P2 ;  /* 0x000000e67100720c */ /* 0x040fe40005746670 */
[----:B------:R-:W-:Y:S02]  /*14920*/  ISETP.GE.AND P3, PT, R113, R228, PT ;  /* 0x000000e47100720c */ /* 0x000fe40003f66270 */
[----:B-1----:R-:W-:Y:S01]  /*14930*/  IABS R83, R84 ;  /* 0x0000005400537213 */ /* 0x002fe20000000000 */
[----:B------:R-:W-:Y:S01]  /*14940*/  IMAD.IADD R84, R226, 0x1, -R189 ;  /* 0x00000001e2547824 */ /* 0x000fe200078e0abd */
[----:B------:R-:W-:Y:S01]  /*14950*/  FSEL R168, R117, -INF , !P2 ;  /* 0xff80000075a87808 */ /* 0x000fe20005000000 */
[----:B--2---:R-:W-:Y:S01]  /*14960*/  FFMA.FTZ R41, R99, -UR17, R41 ;  /* 0x8000001163297c23 */ /* 0x004fe20008010029 */
[----:B------:R-:W1:Y:S01]  /*14970*/  I2F R100, R83 ;  /* 0x0000005300647306 */ /* 0x000e620000201400 */
[----:B------:R-:W-:Y:S01]  /*14980*/  ISETP.GE.OR P3, PT, R113, R227, !P3 ;  /* 0x000000e37100720c */ /* 0x000fe20005f66670 */
[----:B------:R-:W-:Y:S01]  /*14990*/  IMAD.MOV.U32 R113, RZ, RZ, R112 ;  /* 0x000000ffff717224 */ /* 0x000fe200078e0070 */
[CC--:B------:R-:W-:Y:S02]  /*149a0*/  ISETP.GE.AND P2, PT, R245.reuse, R231.reuse, PT ;  /* 0x000000e7f500720c */ /* 0x0c0fe40003f46270 */
[----:B------:R-:W-:Y:S01]  /*149b0*/  IABS R24, R24 ;  /* 0x0000001800187213 */ /* 0x000fe20000000000 */
[----:B----4-:R-:W-:Y:S01]  /*149c0*/  IMAD.MOV.U32 R117, RZ, RZ, R102 ;  /* 0x000000ffff757224 */ /* 0x010fe200078e0066 */
[----:B------:R-:W-:Y:S02]  /*149d0*/  ISETP.GE.OR P2, PT, R245, R230, !P2 ;  /* 0x000000e6f500720c */ /* 0x000fe40005746670 */
[----:B------:R-:W-:Y:S01]  /*149e0*/  FSEL R119, R119, -INF , !P3 ;  /* 0xff80000077777808 */ /* 0x000fe20005800000 */
[----:B------:R2:W3:Y:S01]  /*149f0*/  I2F R11, R24 ;  /* 0x00000018000b7306 */ /* 0x0004e20000201400 */
[----:B------:R-:W-:Y:S01]  /*14a00*/  FFMA.FTZ R13, R117, -UR17, R13 ;  /* 0x80000011750d7c23 */ /* 0x000fe2000801000d */
[----:B------:R-:W-:Y:S01]  /*14a10*/  FSEL R128, R128, -INF , !P2 ;  /* 0xff80000080807808 */ /* 0x000fe20005000000 */
[----:B------:R-:W-:Y:S01]  /*14a20*/  IMAD.MOV.U32 R117, RZ, RZ, R113 ;  /* 0x000000ffff757224 */ /* 0x000fe200078e0071 */
[C---:B------:R-:W-:Y:S02]  /*14a30*/  ISETP.GE.AND P2, PT, R244.reuse, R231, PT ;  /* 0x000000e7f400720c */ /* 0x040fe40003f46270 */
[C---:B------:R-:W-:Y:S02]  /*14a40*/  ISETP.GE.AND P3, PT, R245.reuse, R228, PT ;  /* 0x000000e4f500720c */ /* 0x040fe40003f66270 */
[----:B------:R-:W-:Y:S02]  /*14a50*/  ISETP.GE.OR P2, PT, R244, R230, !P2 ;  /* 0x000000e6f400720c */ /* 0x000fe40005746670 */
[----:B------:R-:W-:Y:S02]  /*14a60*/  ISETP.GE.OR P3, PT, R245, R227, !P3 ;  /* 0x000000e3f500720c */ /* 0x000fe40005f66670 */
[----:B------:R-:W-:Y:S01]  /*14a70*/  FSEL R129, R129, -INF , !P2 ;  /* 0xff80000081817808 */ /* 0x000fe20005000000 */
[----:B-1----:R-:W-:Y:S01]  /*14a80*/  FFMA.FTZ R26, R100, -UR17, R26 ;  /* 0x80000011641a7c23 */ /* 0x002fe2000801001a */
[----:B------:R-:W-:Y:S02]  /*14a90*/  ISETP.GE.AND P2, PT, R243, R225, PT ;  /* 0x000000e1f300720c */ /* 0x000fe40003f46270 */
[----:B------:R-:W-:Y:S01]  /*14aa0*/  IABS R83, R84 ;  /* 0x0000005400537213 */ /* 0x000fe20000000000 */
[----:B------:R-:W-:Y:S01]  /*14ab0*/  IMAD.IADD R84, R223, 0x1, -R198 ;  /* 0x00000001df547824 */ /* 0x000fe200078e0ac6 */
[----:B------:R-:W-:Y:S02]  /*14ac0*/  ISETP.GE.OR P2, PT, R243, R224, !P2 ;  /* 0x000000e0f300720c */ /* 0x000fe40005746670 */
[----:B------:R-:W1:Y:S01]  /*14ad0*/  I2F R101, R83 ;  /* 0x0000005300657306 */ /* 0x000e620000201400 */
[----:B------:R-:W-:Y:S02]  /*14ae0*/  FSEL R130, R130, -INF , !P3 ;  /* 0xff80000082827808 */ /* 0x000fe40005800000 */
[----:B------:R-:W-:Y:S01]  /*14af0*/  ISETP.GE.AND P3, PT, R244, R228, PT ;  /* 0x000000e4f400720c */ /* 0x000fe20003f66270 */
[----:B--2---:R-:W-:Y:S02]  /*14b00*/  IMAD.IADD R24, R226, 0x1, -R3 ;  /* 0x00000001e2187824 */ /* 0x004fe400078e0a03 */
[----:B---3--:R-:W-:Y:S01]  /*14b10*/  FFMA.FTZ R47, R11, -UR17, R47 ;  /* 0x800000110b2f7c23 */ /* 0x008fe2000801002f */
[----:B------:R-:W-:Y:S04]  /*14b20*/  ISETP.GE.OR P3, PT, R244, R227, !P3 ;  /* 0x000000e3f400720c */ /* 0x000fe80005f66670 */
[----:B------:R-:W-:Y:S02]  /*14b30*/  FSEL R131, R131, -INF , !P3 ;  /* 0xff80000083837808 */ /* 0x000fe40005800000 */
[C---:B------:R-:W-:Y:S04]  /*14b40*/  ISETP.GE.AND P3, PT, R243.reuse, R222, PT ;  /* 0x000000def300720c */ /* 0x040fe80003f66270 */
[----:B------:R-:W-:Y:S01]  /*14b50*/  ISETP.GE.OR P3, PT, R243, R219, !P3 ;  /* 0x000000dbf300720c */ /* 0x000fe20005f66670 */
[----:B------:R-:W-:Y:S03]  /*14b60*/  IMAD.MOV.U32 R243, RZ, RZ, R115 ;  /* 0x000000fffff37224 */ /* 0x000fe600078e0073 */
[----:B------:R-:W-:Y:S02]  /*14b70*/  FSEL R87, R15, -INF , !P3 ;  /* 0xff8000000f577808 */ /* 0x000fe40005800000 */
[----:B------:R-:W2:Y:S01]  /*14b80*/  I2F R15, R14 ;  /* 0x0000000e000f7306 */ /* 0x000ea20000201400 */
[----:B-1----:R-:W-:Y:S01]  /*14b90*/  FFMA.FTZ R44, R101, -UR17, R44 ;  /* 0x80000011652c7c23 */ /* 0x002fe2000801002c */
[----:B------:R-:W-:Y:S01]  /*14ba0*/  IABS R83, R84 ;  /* 0x0000005400537213 */ /* 0x000fe20000000000 */
[----:B------:R-:W-:Y:S01]  /*14bb0*/  IMAD.MOV.U32 R101, RZ, RZ, R249 ;  /* 0x000000ffff657224 */ /* 0x000fe200078e00f9 */
[-C--:B------:R-:W-:Y:S01]  /*14bc0*/  ISETP.GE.AND P3, PT, R190, R225.reuse, PT ;  /* 0x000000e1be00720c */ /* 0x080fe20003f66270 */
[----:B------:R-:W-:Y:S03]  /*14bd0*/  IMAD.IADD R84, R226, 0x1, -R188 ;  /* 0x00000001e2547824 */ /* 0x000fe600078e0abc */
[----:B------:R-:W-:Y:S02]  /*14be0*/  ISETP.GE.OR P3, PT, R190, R224, !P3 ;  /* 0x000000e0be00720c */ /* 0x000fe40005f66670 */
[----:B------:R-:W1:Y:S01]  /*14bf0*/  I2F R36, R83 ;  /* 0x0000005300247306 */ /* 0x000e620000201400 */
[----:B--2---:R-:W-:Y:S01]  /*14c00*/  FFMA.FTZ R58, R15, -UR17, R58 ;  /* 0x800000110f3a7c23 */ /* 0x004fe2000801003a */
[----:B------:R-:W-:Y:S01]  /*14c10*/  IABS R14, R24 ;  /* 0x00000018000e7213 */ /* 0x000fe20000000000 */
[----:B------:R-:W-:Y:S01]  /*14c20*/  IMAD.IADD R15, R223, 0x1, -R3 ;  /* 0x00000001df0f7824 */ /* 0x000fe200078e0a03 */
[----:B------:R-:W-:Y:S06]  /*14c30*/  FSEL R24, R41, -INF , !P3 ;  /* 0xff80000029187808 */ /* 0x000fec0005800000 */
[----:B------:R-:W2:Y:S01]  /*14c40*/  I2F R41, R14 ;  /* 0x0000000e00297306 */ /* 0x000ea20000201400 */
[C---:B------:R-:W-:Y:S01]  /*14c50*/  ISETP.GE.AND P3, PT, R189.reuse, R225, PT ;  /* 0x000000e1bd00720c */ /* 0x040fe20003f66270 */
[----:B-1----:R-:W-:Y:S03]  /*14c60*/  FFMA.FTZ R27, R36, -UR17, R27 ;  /* 0x80000011241b7c23 */ /* 0x002fe6000801001b */
[----:B------:R-:W-:Y:S02]  /*14c70*/  ISETP.GE.OR P3, PT, R189, R224, !P3 ;  /* 0x000000e0bd00720c */ /* 0x000fe40005f66670 */
[----:B------:R-:W-:Y:S01]  /*14c80*/  IABS R83, R84 ;  /* 0x0000005400537213 */ /* 0x000fe20000000000 */
[----:B------:R-:W-:Y:S01]  /*14c90*/  IMAD.IADD R84, R223, 0x1, -R195 ;  /* 0x00000001df547824 */ /* 0x000fe200078e0ac3 */
[----:B------:R-:W-:Y:S02]  /*14ca0*/  FSEL R27, R27, -INF , !P6 ;  /* 0xff8000001b1b7808 */ /* 0x000fe40007000000 */
[----:B------:R-:W1:Y:S01]  /*14cb0*/  I2F R103, R83 ;  /* 0x0000005300677306 */ /* 0x000e620000201400 */
[----:B------:R-:W-:Y:S02]  /*14cc0*/  FSEL R44, R44, -INF , !P3 ;  /* 0xff8000002c2c7808 */ /* 0x000fe40005800000 */
[CC--:B------:R-:W-:Y:S02]  /*14cd0*/  ISETP.GE.AND P6, PT, R189.reuse, R222.reuse, PT ;  /* 0x000000debd00720c */ /* 0x0c0fe40003fc6270 */
[CC--:B------:R-:W-:Y:S02]  /*14ce0*/  ISETP.GE.AND P3, PT, R190.reuse, R222.reuse, PT ;  /* 0x000000debe00720c */ /* 0x0c0fe40003f66270 */
[-C--:B------:R-:W-:Y:S02]  /*14cf0*/  ISETP.GE.OR P6, PT, R189, R219.reuse, !P6 ;  /* 0x000000dbbd00720c */ /* 0x080fe400077c6670 */
[-C--:B------:R-:W-:Y:S02]  /*14d00*/  ISETP.GE.OR P3, PT, R190, R219.reuse, !P3 ;  /* 0x000000dbbe00720c */ /* 0x080fe40005f66670 */
[----:B------:R-:W-:Y:S01]  /*14d10*/  FSEL R46, R46, -INF , !P6 ;  /* 0xff8000002e2e7808 */ /* 0x000fe20007000000 */
[----:B--2---:R-:W-:Y:S01]  /*14d20*/  FFMA.FTZ R76, R41, -UR17, R76 ;  /* 0x80000011294c7c23 */ /* 0x004fe2000801004c */
[C---:B------:R-:W-:Y:S01]  /*14d30*/  ISETP.GE.AND P6, PT, R0.reuse, R222, PT ;  /* 0x000000de0000720c */ /* 0x040fe20003fc6270 */
[----:B------:R-:W-:Y:S03]  /*14d40*/  IMAD.IADD R41, R223, 0x1, -R176 ;  /* 0x00000001df297824 */ /* 0x000fe600078e0ab0 */
[----:B------:R-:W-:Y:S02]  /*14d50*/  ISETP.GE.OR P6, PT, R0, R219, !P6 ;  /* 0x000000db0000720c */ /* 0x000fe400077c6670 */
[----:B------:R-:W-:Y:S01]  /*14d60*/  IABS R41, R41 ;  /* 0x0000002900297213 */ /* 0x000fe20000000000 */
[----:B-1----:R-:W-:Y:S01]  /*14d70*/  FFMA.FTZ R45, R103, -UR17, R45 ;  /* 0x80000011672d7c23 */ /* 0x002fe2000801002d */
[----:B------:R-:W-:Y:S01]  /*14d80*/  IABS R83, R84 ;  /* 0x0000005400537213 */ /* 0x000fe20000000000 */
[----:B------:R-:W-:Y:S02]  /*14d90*/  IMAD.MOV.U32 R103, RZ, RZ, R117 ;  /* 0x000000ffff677224 */ /* 0x000fe400078e0075 */
[C---:B------:R-:W-:Y:S01]  /*14da0*/  IMAD.IADD R84, R226.reuse, 0x1, -R179 ;  /* 0x00000001e2547824 */ /* 0x040fe200078e0ab3 */
[----:B------:R1:W2:Y:S04]  /*14db0*/  I2F R21, R83 ;  /* 0x0000005300157306 */ /* 0x0002a80000201400 */
[----:B------:R-:W-:Y:S06]  /*14dc0*/  IABS R84, R84 ;  /* 0x0000005400547213 */ /* 0x000fec0000000000 */
[----:B------:R-:W3:Y:S01]  /*14dd0*/  I2F R102, R84 ;  /* 0x0000005400667306 */ /* 0x000ee20000201400 */
[----:B-1----:R-:W-:Y:S02]  /*14de0*/  IMAD.IADD R83, R223, 0x1, -R194 ;  /* 0x00000001df537824 */ /* 0x002fe400078e0ac2 */
[----:B--2---:R-:W-:Y:S02]  /*14df0*/  FFMA.FTZ R30, R21, -UR17, R30 ;  /* 0x80000011151e7c23 */ /* 0x004fe4000801001e */
[----:B------:R-:W-:Y:S01]  /*14e00*/  IMAD.IADD R21, R226, 0x1, -R181 ;  /* 0x00000001e2157824 */ /* 0x000fe200078e0ab5 */
[----:B------:R-:W-:Y:S04]  /*14e10*/  IABS R83, R83 ;  /* 0x0000005300537213 */ /* 0x000fe80000000000 */
[----:B------:R1:W2:Y:S01]  /*14e20*/  I2F R20, R83 ;  /* 0x0000005300147306 */ /* 0x0002a20000201400 */
[----:B------:R-:W-:Y:S01]  /*14e30*/  IABS R21, R21 ;  /* 0x0000001500157213 */ /* 0x000fe20000000000 */
[----:B---3--:R-:W-:Y:S02]  /*14e40*/  FFMA.FTZ R56, R102, -UR17, R56 ;  /* 0x8000001166387c23 */ /* 0x008fe40008010038 */
[C---:B------:R-:W-:Y:S06]  /*14e50*/  IMAD.IADD R84, R226.reuse, 0x1, -R178 ;  /* 0x00000001e2547824 */ /* 0x040fec00078e0ab2 */
[----:B------:R-:W3:Y:S01]  /*14e60*/  I2F R100, R21 ;  /* 0x0000001500647306 */ /* 0x000ee20000201400 */
[----:B-1----:R-:W-:Y:S01]  /*14e70*/  IABS R83, R84 ;  /* 0x0000005400537213 */ /* 0x002fe20000000000 */
[----:B------:R-:W-:Y:S02]  /*14e80*/  IMAD.IADD R84, R226, 0x1, -R177 ;  /* 0x00000001e2547824 */ /* 0x000fe400078e0ab1 */
[----:B--2---:R-:W-:Y:S06]  /*14e90*/  FFMA.FTZ R31, R20, -UR17, R31 ;  /* 0x80000011141f7c23 */ /* 0x004fec000801001f */
[----:B------:R-:W1:Y:S01]  /*14ea0*/  I2F R112, R83 ;  /* 0x0000005300707306 */ /* 0x000e620000201400 */
[----:B------:R-:W-:Y:S01]  /*14eb0*/  FSEL R31, R31, -INF , !P1 ;  /* 0xff8000001f1f7808 */ /* 0x000fe20004800000 */
[----:B---3--:R-:W-:Y:S01]  /*14ec0*/  FFMA.FTZ R88, R100, -UR17, R88 ;  /* 0x8000001164587c23 */ /* 0x008fe20008010058 */
[----:B------:R-:W-:Y:S01]  /*14ed0*/  ISETP.GE.AND P1, PT, R177, R225, PT ;  /* 0x000000e1b100720c */ /* 0x000fe20003f26270 */
[----:B------:R-:W-:Y:S03]  /*14ee0*/  IMAD.IADD R21, R223, 0x1, -R2 ;  /* 0x00000001df157824 */ /* 0x000fe600078e0a02 */
[----:B------:R-:W-:Y:S02]  /*14ef0*/  ISETP.GE.OR P1, PT, R177, R224, !P1 ;  /* 0x000000e0b100720c */ /* 0x000fe40004f26670 */
[----:B------:R-:W-:Y:S01]  /*14f00*/  IABS R21, R21 ;  /* 0x0000001500157213 */ /* 0x000fe20000000000 */
[----:B-1----:R-:W-:Y:S01]  /*14f10*/  FFMA.FTZ R57, R112, -UR17, R57 ;  /* 0x8000001170397c23 */ /* 0x002fe20008010039 */
[----:B------:R-:W-:Y:S01]  /*14f20*/  FSEL R83, R12, -INF , !P5 ;  /* 0xff8000000c537808 */ /* 0x000fe20006800000 */
[----:B------:R-:W-:Y:S01]  /*14f30*/  IMAD.MOV.U32 R112, RZ, RZ, R116 ;  /* 0x000000ffff707224 */ /* 0x000fe200078e0074 */
[----:B------:R-:W1:Y:S01]  /*14f40*/  I2F R12, R9 ;  /* 0x00000009000c7306 */ /* 0x000e620000201400 */
[C---:B------:R-:W-:Y:S04]  /*14f50*/  ISETP.GE.AND P5, PT, R200.reuse, R222, PT ;  /* 0x000000dec800720c */ /* 0x040fe80003fa6270 */
[----:B------:R-:W-:Y:S01]  /*14f60*/  ISETP.GE.OR P5, PT, R200, R219, !P5 ;  /* 0x000000dbc800720c */ /* 0x000fe20006fa6670 */
[----:B------:R-:W-:Y:S03]  /*14f70*/  IMAD.U32 R200, RZ, RZ, UR15 ;  /* 0x0000000fffc87e24 */ /* 0x000fe6000f8e00ff */
[----:B------:R-:W-:Y:S01]  /*14f80*/  FSEL R82, R26, -INF , !P5 ;  /* 0xff8000001a527808 */ /* 0x000fe20006800000 */
[--C-:B------:R-:W-:Y:S01]  /*14f90*/  IMAD R200, R200, 0x80, R217.reuse ;  /* 0x00000080c8c87824 */ /* 0x100fe200078e02d9 */
[----:B------:R-:W-:Y:S04]  /*14fa0*/  ISETP.GE.AND P5, PT, R188, R225, PT ;  /* 0x000000e1bc00720c */ /* 0x000fe80003fa6270 */
[----:B------:R-:W-:Y:S02]  /*14fb0*/  IADD3 R200, R200, 0x71, RZ ;  /* 0x00000071c8c87810 */ /* 0x000fe40007ffe0ff */
[C---:B------:R-:W-:Y:S04]  /*14fc0*/  ISETP.GE.OR P5, PT, R188.reuse, R224, !P5 ;  /* 0x000000e0bc00720c */ /* 0x040fe80006fa6670 */
[----:B------:R-:W-:Y:S02]  /*14fd0*/  FSEL R45, R45, -INF , !P5 ;  /* 0xff8000002d2d7808 */ /* 0x000fe40006800000 */
[----:B------:R-:W-:Y:S01]  /*14fe0*/  ISETP.GE.AND P5, PT, R188, R222, PT ;  /* 0x000000debc00720c */ /* 0x000fe20003fa6270 */
[----:B-1----:R-:W-:Y:S01]  /*14ff0*/  FFMA.FTZ R42, R12, -UR17, R42 ;  /* 0x800000110c2a7c23 */ /* 0x002fe2000801002a */
[----:B------:R-:W-:Y:S01]  /*15000*/  IABS R9, R84 ;  /* 0x0000005400097213 */ /* 0x000fe20000000000 */
[C---:B------:R-:W-:Y:S01]  /*15010*/  IMAD.IADD R12, R223.reuse, 0x1, -R0 ;  /* 0x00000001df0c7824 */ /* 0x040fe200078e0a00 */
[----:B------:R-:W-:Y:S01]  /*15020*/  ISETP.GE.OR P5, PT, R188, R219, !P5 ;  /* 0x000000dbbc00720c */ /* 0x000fe20006fa6670 */
[----:B------:R-:W-:Y:S01]  /*15030*/  IMAD.IADD R84, R223, 0x1, -R190 ;  /* 0x00000001df547824 */ /* 0x000fe200078e0abe */
[----:B------:R-:W1:Y:S02]  /*15040*/  I2F R113, R9 ;  /* 0x0000000900717306 */ /* 0x000e640000201400 */
[----:B------:R-:W-:Y:S02]  /*15050*/  FSEL R47, R47, -INF , !P5 ;  /* 0xff8000002f2f7808 */ /* 0x000fe40006800000 */
[----:B------:R-:W-:Y:S02]  /*15060*/  IABS R12, R12 ;  /* 0x0000000c000c7213 */ /* 0x000fe40000000000 */
[CC--:B------:R-:W-:Y:S04]  /*15070*/  ISETP.GE.AND P5, PT, R174.reuse, R225.reuse, PT ;  /* 0x000000e1ae00720c */ /* 0x0c0fe80003fa6270 */
[----:B------:R-:W-:Y:S01]  /*15080*/  ISETP.GE.OR P5, PT, R174, R224, !P5 ;  /* 0x000000e0ae00720c */ /* 0x000fe20006fa6670 */
[----:B-1----:R-:W-:Y:S01]  /*15090*/  FFMA.FTZ R60, R113, -UR17, R60 ;  /* 0x80000011713c7c23 */ /* 0x002fe2000801003c */
[----:B------:R-:W-:Y:S02]  /*150a0*/  IABS R9, R84 ;  /* 0x0000005400097213 */ /* 0x000fe40000000000 */
[----:B------:R-:W-:Y:S02]  /*150b0*/  FSEL R84, R13, -INF , !P2 ;  /* 0xff8000000d547808 */ /* 0x000fe40005000000 */
[----:B------:R-:W1:Y:S01]  /*150c0*/  I2F R13, R80 ;  /* 0x00000050000d7306 */ /* 0x000e620000201400 */
[CC--:B------:R-:W-:Y:S04]  /*150d0*/  ISETP.GE.AND P2, PT, R198.reuse, R225.reuse, PT ;  /* 0x000000e1c600720c */ /* 0x0c0fe80003f46270 */
[-C--:B------:R-:W-:Y:S01]  /*150e0*/  ISETP.GE.OR P2, PT, R198, R224.reuse, !P2 ;  /* 0x000000e0c600720c */ /* 0x080fe20005746670 */
[----:B------:R-:W-:Y:S04]  /*150f0*/  IMAD.U32 R198, RZ, RZ, UR15 ;  /* 0x0000000fffc67e24 */ /* 0x000fe8000f8e00ff */
[----:B------:R-:W2:Y:S01]  /*15100*/  I2F R9, R9 ;  /* 0x0000000900097306 */ /* 0x000ea20000201400 */
[----:B------:R-:W-:Y:S05]  /*15110*/  IMAD R198, R198, 0x80, R217 ;  /* 0x00000080c6c67824 */ /* 0x000fea00078e02d9 */
[----:B------:R-:W-:Y:S01]  /*15120*/  IADD3 R198, R198, 0x70, RZ ;  /* 0x00000070c6c67810 */ /* 0x000fe20007ffe0ff */
[----:B-1----:R-:W-:Y:S01]  /*15130*/  FFMA.FTZ R61, R13, -UR17, R61 ;  /* 0x800000110d3d7c23 */ /* 0x002fe2000801003d */
[----:B------:R-:W-:Y:S02]  /*15140*/  FSEL R80, R25, -INF , !P2 ;  /* 0xff80000019507808 */ /* 0x000fe40005000000 */
[----:B------:R1:W3:Y:S01]  /*15150*/  I2F R13, R21 ;  /* 0x00000015000d7306 */ /* 0x0002e20000201400 */
[----:B------:R-:W-:Y:S01]  /*15160*/  IMAD.IADD R25, R226, 0x1, -R2 ;  /* 0x00000001e2197824 */ /* 0x000fe200078e0a02 */
[----:B------:R-:W-:Y:S04]  /*15170*/  ISETP.GE.AND P2, PT, R195, R225, PT ;  /* 0x000000e1c300720c */ /* 0x000fe80003f46270 */
[----:B------:R-:W-:Y:S01]  /*15180*/  IABS R25, R25 ;  /* 0x0000001900197213 */ /* 0x000fe20000000000 */
[----:B--2---:R-:W-:Y:S01]  /*15190*/  FFMA.FTZ R43, R9, -UR17, R43 ;  /* 0x80000011092b7c23 */ /* 0x004fe2000801002b */
[-C--:B------:R-:W-:Y:S02]  /*151a0*/  ISETP.GE.OR P2, PT, R195, R224.reuse, !P2 ;  /* 0x000000e0c300720c */ /* 0x080fe40005746670 */
[----:B------:R-:W2:Y:S02]  /*151b0*/  I2F R98, R25 ;  /* 0x0000001900627306 */ /* 0x000ea40000201400 */
[----:B------:R-:W-:Y:S02]  /*151c0*/  FSEL R26, R43, -INF , !P3 ;  /* 0xff8000002b1a7808 */ /* 0x000fe40005800000 */
[-C--:B------:R-:W-:Y:S02]  /*151d0*/  ISETP.GE.AND P3, PT, R0, R225.reuse, PT ;  /* 0x000000e10000720c */ /* 0x080fe40003f66270 */
[----:B------:R-:W-:Y:S02]  /*151e0*/  FSEL R28, R28, -INF , !P2 ;  /* 0xff8000001c1c7808 */ /* 0x000fe40005000000 */
[-C--:B------:R-:W-:Y:S02]  /*151f0*/  ISETP.GE.OR P3, PT, R0, R224.reuse, !P3 ;  /* 0x000000e00000720c */ /* 0x080fe40005f66670 */
[-C--:B------:R-:W-:Y:S02]  /*15200*/  ISETP.GE.AND P2, PT, R194, R225.reuse, PT ;  /* 0x000000e1c200720c */ /* 0x080fe40003f46270 */
[----:B-1----:R-:W-:Y:S01]  /*15210*/  FSEL R21, R61, -INF , !P3 ;  /* 0xff8000003d157808 */ /* 0x002fe20005800000 */
[----:B---3--:R-:W-:Y:S01]  /*15220*/  FFMA.FTZ R74, R13, -UR17, R74 ;  /* 0x800000110d4a7c23 */ /* 0x008fe2000801004a */
[----:B------:R-:W-:Y:S02]  /*15230*/  ISETP.GE.AND P3, PT, R2, R225, PT ;  /* 0x000000e10200720c */ /* 0x000fe40003f66270 */
[-C--:B------:R-:W-:Y:S02]  /*15240*/  ISETP.GE.OR P2, PT, R194, R224.reuse, !P2 ;  /* 0x000000e0c200720c */ /* 0x080fe40005746670 */
[----:B------:R-:W-:Y:S02]  /*15250*/  ISETP.GE.OR P3, PT, R2, R224, !P3 ;  /* 0x000000e00200720c */ /* 0x000fe40005f66670 */
[----:B------:R-:W-:Y:S01]  /*15260*/  FSEL R29, R29, -INF , !P2 ;  /* 0xff8000001d1d7808 */ /* 0x000fe20005000000 */
[----:B--2---:R-:W-:Y:S01]  /*15270*/  FFMA.FTZ R72, R98, -UR17, R72 ;  /* 0x8000001162487c23 */ /* 0x004fe20008010048 */
[-C--:B------:R-:W-:Y:S01]  /*15280*/  ISETP.GE.AND P2, PT, R195, R222.reuse, PT ;  /* 0x000000dec300720c */ /* 0x080fe20003f46270 */
[----:B------:R-:W-:Y:S03]  /*15290*/  IMAD.IADD R25, R226, 0x1, -R174 ;  /* 0x00000001e2197824 */ /* 0x000fe600078e0aae */
[----:B------:R-:W-:Y:S02]  /*152a0*/  FSEL R11, R72, -INF , !P3 ;  /* 0xff800000480b7808 */ /* 0x000fe40005800000 */
[----:B------:R-:W-:Y:S02]  /*152b0*/  FMNMX.FTZ R72, R201, R167, !PT ;  /* 0x000000a7c9487209 */ /* 0x000fe40007810000 */
[C---:B------:R-:W-:Y:S02]  /*152c0*/  ISETP.GE.AND P3, PT, R2.reuse, R222, PT ;  /* 0x000000de0200720c */ /* 0x040fe40003f66270 */
[----:B------:R-:W-:Y:S02]  /*152d0*/  IABS R25, R25 ;  /* 0x0000001900197213 */ /* 0x000fe40000000000 */
[----:B------:R-:W-:Y:S02]  /*152e0*/  ISETP.GE.OR P3, PT, R2, R219, !P3 ;  /* 0x000000db0200720c */ /* 0x000fe40005f66670 */
[----:B------:R1:W2:Y:S01]  /*152f0*/  I2F R97, R25 ;  /* 0x0000001900617306 */ /* 0x0002a20000201400 */
[----:B------:R-:W-:Y:S02]  /*15300*/  FMNMX.FTZ R72, R197, R72, !PT ;  /* 0x00000048c5487209 */ /* 0x000fe40007810000 */
[----:B------:R-:W-:Y:S02]  /*15310*/  FSEL R13, R74, -INF , !P3 ;  /* 0xff8000004a0d7808 */ /* 0x000fe40005800000 */
[----:B------:R-:W-:Y:S02]  /*15320*/  FMNMX.FTZ R72, R196, R72, !PT ;  /* 0x00000048c4487209 */ /* 0x000fe40007810000 */
[C---:B------:R-:W-:Y:S02]  /*15330*/  ISETP.GE.AND P3, PT, R186.reuse, R225, PT ;  /* 0x000000e1ba00720c */ /* 0x040fe40003f66270 */
[----:B------:R-:W-:Y:S02]  /*15340*/  FMNMX.FTZ R72, R191, R72, !PT ;  /* 0x00000048bf487209 */ /* 0x000fe40007810000 */
[----:B------:R-:W-:Y:S02]  /*15350*/  ISETP.GE.OR P3, PT, R186, R224, !P3 ;  /* 0x000000e0ba00720c */ /* 0x000fe40005f66670 */
[----:B------:R-:W-:Y:S02]  /*15360*/  FMNMX.FTZ R72, R171, R72, !PT ;  /* 0x00000048ab487209 */ /* 0x000fe40007810000 */
[----:B------:R-:W-:Y:S02]  /*15370*/  ISETP.GE.OR P2, PT, R195, R219, !P2 ;  /* 0x000000dbc300720c */ /* 0x000fe40005746670 */
[----:B------:R-:W-:Y:S02]  /*15380*/  FMNMX.FTZ R72, R170, R72, !PT ;  /* 0x00000048aa487209 */ /* 0x000fe40007810000 */
[----:B------:R-:W-:Y:S02]  /*15390*/  FSEL R30, R30, -INF , !P2 ;  /* 0xff8000001e1e7808 */ /* 0x000fe40005000000 */
[----:B------:R-:W-:Y:S02]  /*153a0*/  FMNMX.FTZ R72, R32, R72, !PT ;  /* 0x0000004820487209 */ /* 0x000fe40007810000 */
[-C--:B------:R-:W-:Y:S01]  /*153b0*/  ISETP.GE.AND P2, PT, R179, R225.reuse, PT ;  /* 0x000000e1b300720c */ /* 0x080fe20003f46270 */
[----:B-1----:R-:W-:Y:S01]  /*153c0*/  IMAD.IADD R25, R223, 0x1, -R178 ;  /* 0x00000001df197824 */ /* 0x002fe200078e0ab2 */
[----:B------:R-:W-:Y:S01]  /*153d0*/  FMNMX.FTZ R72, R33, R72, !PT ;  /* 0x0000004821487209 */ /* 0x000fe20007810000 */
[----:B--2---:R-:W-:Y:S01]  /*153e0*/  FFMA.FTZ R73, R97, -UR17, R73 ;  /* 0x8000001161497c23 */ /* 0x004fe20008010049 */
[----:B------:R-:W-:Y:S01]  /*153f0*/  ISETP.GE.OR P2, PT, R179, R224, !P2 ;  /* 0x000000e0b300720c */ /* 0x000fe20005746670 */
[----:B------:R-:W-:Y:S01]  /*15400*/  IMAD.IADD R97, R223, 0x1, -R180 ;  /* 0x00000001df617824 */ /* 0x000fe200078e0ab4 */
[----:B------:R-:W-:Y:S02]  /*15410*/  FMNMX.FTZ R72, R19, R72, !PT ;  /* 0x0000004813487209 */ /* 0x000fe40007810000 */
        /* <DEDUP_REMOVED lines=14> */
[----:B------:R-:W-:Y:S01]  /*15500*/  IABS R14, R25 ;  /* 0x00000019000e7213 */ /* 0x000fe20000000000 */
[----:B------:R-:W-:Y:S01]  /*15510*/  IMAD.IADD R25, R226, 0x1, -R176 ;  /* 0x00000001e2197824 */ /* 0x000fe200078e0ab0 */
[----:B------:R-:W-:Y:S02]  /*15520*/  ISETP.GE.AND P2, PT, R3, R225, PT ;  /* 0x000000e10300720c */ /* 0x000fe40003f46270 */
[----:B------:R-:W1:Y:S01]  /*15530*/  I2F R36, R14 ;  /* 0x0000000e00247306 */ /* 0x000e620000201400 */
[----:B------:R-:W-:Y:S02]  /*15540*/  FSEL R73, R73, -INF , !P5 ;  /* 0xff80000049497808 */ /* 0x000fe40006800000 */
[C---:B------:R-:W-:Y:S02]  /*15550*/  ISETP.GE.AND P5, PT, R174.reuse, R222, PT ;  /* 0x000000deae00720c */ /* 0x040fe40003fa6270 */
[-C--:B------:R-:W-:Y:S02]  /*15560*/  ISETP.GE.OR P2, PT, R3, R224.reuse, !P2 ;  /* 0x000000e00300720c */ /* 0x080fe40005746670 */
[----:B------:R-:W-:Y:S02]  /*15570*/  ISETP.GE.OR P5, PT, R174, R219, !P5 ;  /* 0x000000dbae00720c */ /* 0x000fe40006fa6670 */
[----:B------:R-:W-:Y:S02]  /*15580*/  FSEL R76, R76, -INF , !P2 ;  /* 0xff8000004c4c7808 */ /* 0x000fe40005000000 */
[C---:B------:R-:W-:Y:S02]  /*15590*/  ISETP.GE.AND P2, PT, R176.reuse, R225, PT ;  /* 0x000000e1b000720c */ /* 0x040fe40003f46270 */
[----:B------:R-:W-:Y:S02]  /*155a0*/  IABS R25, R25 ;  /* 0x0000001900197213 */ /* 0x000fe40000000000 */
[----:B------:R-:W-:Y:S02]  /*155b0*/  ISETP.GE.OR P2, PT, R176, R224, !P2 ;  /* 0x000000e0b000720c */ /* 0x000fe40005746670 */
[----:B------:R2:W3:Y:S01]  /*155c0*/  I2F R99, R25 ;  /* 0x0000001900637306 */ /* 0x0004e20000201400 */
[----:B------:R-:W-:Y:S02]  /*155d0*/  FMNMX.FTZ R74, R68, R74, !PT ;  /* 0x0000004a444a7209 */ /* 0x000fe40007810000 */
[----:B------:R-:W-:Y:S02]  /*155e0*/  IABS R97, R97 ;  /* 0x0000006100617213 */ /* 0x000fe40000000000 */
[----:B------:R-:W-:Y:S01]  /*155f0*/  FMNMX.FTZ R74, R69, R74, !PT ;  /* 0x0000004a454a7209 */ /* 0x000fe20007810000 */
[----:B-1----:R-:W-:Y:S02]  /*15600*/  FFMA.FTZ R59, R36, -UR17, R59 ;  /* 0x80000011243b7c23 */ /* 0x002fe4000801003b */
[----:B------:R-:W-:Y:S02]  /*15610*/  IMAD.IADD R14, R223, 0x1, -R177 ;  /* 0x00000001df0e7824 */ /* 0x000fe400078e0ab1 */
[----:B------:R-:W1:Y:S01]  /*15620*/  I2F R97, R97 ;  /* 0x0000006100617306 */ /* 0x000e620000201400 */
[----:B------:R-:W-:Y:S01]  /*15630*/  IMAD.IADD R36, R226, 0x1, -R185 ;  /* 0x00000001e2247824 */ /* 0x000fe200078e0ab9 */
[----:B------:R-:W-:Y:S02]  /*15640*/  FMNMX.FTZ R74, R8, R74, !PT ;  /* 0x0000004a084a7209 */ /* 0x000fe40007810000 */
[----:B------:R-:W-:Y:S02]  /*15650*/  IABS R14, R14 ;  /* 0x0000000e000e7213 */ /* 0x000fe40000000000 */
[----:B------:R-:W-:Y:S02]  /*15660*/  IABS R36, R36 ;  /* 0x0000002400247213 */ /* 0x000fe40000000000 */
[----:B------:R-:W-:Y:S02]  /*15670*/  FMNMX.FTZ R74, R7, R74, !PT ;  /* 0x0000004a074a7209 */ /* 0x000fe40007810000 */
[----:B------:R-:W4:Y:S02]  /*15680*/  I2F R20, R14 ;  /* 0x0000000e00147306 */ /* 0x000f240000201400 */
[----:B------:R-:W-:Y:S02]  /*15690*/  FMNMX.FTZ R74, R17, R74, !PT ;  /* 0x0000004a114a7209 */ /* 0x000fe40007810000 */
[----:B--2---:R-:W-:Y:S01]  /*156a0*/  FSEL R25, R42, -INF , !P0 ;  /* 0xff8000002a197808 */ /* 0x004fe20004000000 */
[----:B---3--:R-:W-:Y:S01]  /*156b0*/  FFMA.FTZ R77, R99, -UR17, R77 ;  /* 0x80000011634d7c23 */ /* 0x008fe2000801004d */
[----:B------:R-:W-:Y:S02]  /*156c0*/  FMNMX.FTZ R74, R16, R74, !PT ;  /* 0x0000004a104a7209 */ /* 0x000fe40007810000 */
[----:B------:R-:W-:Y:S02]  /*156d0*/  ISETP.GE.AND P0, PT, R178, R222, PT ;  /* 0x000000deb200720c */ /* 0x000fe40003f06270 */
[----:B------:R-:W2:Y:S01]  /*156e0*/  I2F R42, R12 ;  /* 0x0000000c002a7306 */ /* 0x000ea20000201400 */
[----:B------:R-:W-:Y:S02]  /*156f0*/  FMNMX.FTZ R74, R112, R74, !PT ;  /* 0x0000004a704a7209 */ /* 0x000fe40007810000 */
[-C--:B------:R-:W-:Y:S01]  /*15700*/  ISETP.GE.OR P0, PT, R178, R219.reuse, !P0 ;  /* 0x000000dbb200720c */ /* 0x080fe20004706670 */
[----:B-1----:R-:W-:Y:S01]  /*15710*/  FFMA.FTZ R95, R97, -UR17, R95 ;  /* 0x80000011615f7c23 */ /* 0x002fe2000801005f */
[----:B------:R-:W-:Y:S01]  /*15720*/  FMNMX.FTZ R74, R103, R74, !PT ;  /* 0x0000004a674a7209 */ /* 0x000fe20007810000 */
[----:B------:R-:W-:Y:S01]  /*15730*/  IMAD.MOV.U32 R97, RZ, RZ, R112 ;  /* 0x000000ffff617224 */ /* 0x000fe200078e0070 */
[----:B------:R-:W-:Y:S02]  /*15740*/  FSEL R59, R59, -INF , !P0 ;  /* 0xff8000003b3b7808 */ /* 0x000fe40004000000 */
[----:B------:R-:W-:Y:S02]  /*15750*/  ISETP.GE.AND P0, PT, R3, R222, PT ;  /* 0x000000de0300720c */ /* 0x000fe40003f06270 */
[----:B------:R-:W-:Y:S02]  /*15760*/  FMNMX.FTZ R74, R243, R74, !PT ;  /* 0x0000004af34a7209 */ /* 0x000fe40007810000 */
[----:B------:R-:W-:Y:S01]  /*15770*/  ISETP.GE.OR P0, PT, R3, R219, !P0 ;  /* 0x000000db0300720c */ /* 0x000fe20004706670 */
[----:B----4-:R-:W-:Y:S01]  /*15780*/  FFMA.FTZ R62, R20, -UR17, R62 ;  /* 0x80000011143e7c23 */ /* 0x010fe2000801003e */
[----:B------:R-:W1:Y:S01]  /*15790*/  I2F R3, R41 ;  /* 0x0000002900037306 */ /* 0x000e620000201400 */
[----:B------:R-:W-:Y:S01]  /*157a0*/  FMNMX.FTZ R74, R251, R74, !PT ;  /* 0x0000004afb4a7209 */ /* 0x000fe20007810000 */
[----:B------:R-:W-:Y:S03]  /*157b0*/  IMAD.IADD R14, R226, 0x1, -R184 ;  /* 0x00000001e20e7824 */ /* 0x000fe600078e0ab8 */
[----:B------:R-:W-:Y:S02]  /*157c0*/  FMNMX.FTZ R74, R247, R74, !PT ;  /* 0x0000004af74a7209 */ /* 0x000fe40007810000 */
[----:B------:R-:W-:Y:S01]  /*157d0*/  IABS R14, R14 ;  /* 0x0000000e000e7213 */ /* 0x000fe20000000000 */
[----:B--2---:R-:W-:Y:S02]  /*157e0*/  FFMA.FTZ R63, R42, -UR17, R63 ;  /* 0x800000112a3f7c23 */ /* 0x004fe4000801003f */
[----:B------:R-:W2:Y:S01]  /*157f0*/  I2F R20, R36 ;  /* 0x0000002400147306 */ /* 0x000ea20000201400 */
[----:B------:R-:W-:Y:S01]  /*15800*/  FMNMX.FTZ R74, R246, R74, !PT ;  /* 0x0000004af64a7209 */ /* 0x000fe20007810000 */
[----:B------:R-:W-:Y:S01]  /*15810*/  IMAD.MOV.U32 R12, RZ, RZ, R14 ;  /* 0x000000ffff0c7224 */ /* 0x000fe200078e000e */
[----:B------:R-:W-:Y:S01]  /*15820*/  FSEL R14, R60, -INF , !P1 ;  /* 0xff8000003c0e7808 */ /* 0x000fe20004800000 */
[----:B------:R-:W-:Y:S01]  /*15830*/  IMAD.IADD R60, R223, 0x1, -R174 ;  /* 0x00000001df3c7824 */ /* 0x000fe200078e0aae */
[----:B------:R-:W-:Y:S02]  /*15840*/  FSEL R63, R63, -INF , !P6 ;  /* 0xff8000003f3f7808 */ /* 0x000fe40007000000 */
[C---:B------:R-:W-:Y:S02]  /*15850*/  ISETP.GE.AND P6, PT, R184.reuse, R225, PT ;  /* 0x000000e1b800720c */ /* 0x040fe40003fc6270 */
[----:B------:R-:W-:Y:S01]  /*15860*/  IABS R60, R60 ;  /* 0x0000003c003c7213 */ /* 0x000fe20000000000 */
[----:B------:R-:W3:Y:S01]  /*15870*/  I2F R9, R12 ;  /* 0x0000000c00097306 */ /* 0x000ee20000201400 */
[----:B------:R-:W-:Y:S02]  /*15880*/  ISETP.GE.OR P6, PT, R184, R224, !P6 ;  /* 0x000000e0b800720c */ /* 0x000fe400077c6670 */
[----:B------:R-:W-:Y:S01]  /*15890*/  ISETP.GE.AND P1, PT, R177, R222, PT ;  /* 0x000000deb100720c */ /* 0x000fe20003f26270 */
[----:B-1----:R-:W-:Y:S01]  /*158a0*/  FFMA.FTZ R79, R3, -UR17, R79 ;  /* 0x80000011034f7c23 */ /* 0x002fe2000801004f */
[----:B------:R-:W-:Y:S02]  /*158b0*/  FMNMX.FTZ R74, R169, R74, !PT ;  /* 0x0000004aa94a7209 */ /* 0x000fe40007810000 */
[-C--:B------:R-:W-:Y:S02]  /*158c0*/  ISETP.GE.OR P1, PT, R177, R219.reuse, !P1 ;  /* 0x000000dbb100720c */ /* 0x080fe40004f26670 */
[----:B------:R-:W-:Y:S01]  /*158d0*/  FMNMX.FTZ R74, R168, R74, !PT ;  /* 0x0000004aa84a7209 */ /* 0x000fe20007810000 */
[----:B------:R-:W1:Y:S01]  /*158e0*/  I2F R0, R60 ;  /* 0x0000003c00007306 */ /* 0x000e620000201400 */
[----:B------:R-:W-:Y:S02]  /*158f0*/  FSEL R62, R62, -INF , !P1 ;  /* 0xff8000003e3e7808 */ /* 0x000fe40004800000 */
[----:B------:R-:W-:Y:S01]  /*15900*/  ISETP.GE.AND P1, PT, R176, R222, PT ;  /* 0x000000deb000720c */ /* 0x000fe20003f26270 */
[----:B--2---:R-:W-:Y:S01]  /*15910*/  FFMA.FTZ R104, R20, -UR17, R104 ;  /* 0x8000001114687c23 */ /* 0x004fe20008010068 */
[----:B------:R-:W-:Y:S01]  /*15920*/  FMNMX.FTZ R74, R128, R74, !PT ;  /* 0x0000004a804a7209 */ /* 0x000fe20007810000 */
[----:B------:R-:W-:Y:S01]  /*15930*/  IMAD.IADD R36, R226, 0x1, -R192 ;  /* 0x00000001e2247824 */ /* 0x000fe200078e0ac0 */
[----:B------:R-:W-:Y:S02]  /*15940*/  ISETP.GE.OR P1, PT, R176, R219, !P1 ;  /* 0x000000dbb000720c */ /* 0x000fe40004f26670 */
[----:B------:R-:W-:Y:S02]  /*15950*/  FMNMX.FTZ R74, R129, R74, !PT ;  /* 0x0000004a814a7209 */ /* 0x000fe40007810000 */
[----:B------:R-:W-:Y:S01]  /*15960*/  IABS R36, R36 ;  /* 0x0000002400247213 */ /* 0x000fe20000000000 */
[----:B---3--:R-:W-:Y:S03]  /*15970*/  FFMA.FTZ R89, R9, -UR17, R89 ;  /* 0x8000001109597c23 */ /* 0x008fe60008010059 */
[----:B------:R-:W2:Y:S01]  /*15980*/  I2F R41, R36 ;  /* 0x0000002400297306 */ /* 0x000ea20000201400 */
[C---:B------:R-:W-:Y:S02]  /*15990*/  IMAD.IADD R9, R226.reuse, 0x1, -R183 ;  /* 0x00000001e2097824 */ /* 0x040fe400078e0ab7 */
[----:B------:R-:W-:Y:S03]  /*159a0*/  IMAD.IADD R12, R226, 0x1, -R186 ;  /* 0x00000001e20c7824 */ /* 0x000fe600078e0aba */
[----:B------:R-:W-:Y:S02]  /*159b0*/  IABS R9, R9 ;  /* 0x0000000900097213 */ /* 0x000fe40000000000 */
[----:B------:R-:W-:Y:S01]  /*159c0*/  IABS R12, R12 ;  /* 0x0000000c000c7213 */ /* 0x000fe20000000000 */
[----:B-1----:R-:W-:Y:S01]  /*159d0*/  FFMA.FTZ R75, R0, -UR17, R75 ;  /* 0x80000011004b7c23 */ /* 0x002fe2000801004b */
[----:B------:R-:W1:Y:S01]  /*159e0*/  I2F R42, R9 ;  /* 0x00000009002a7306 */ /* 0x000e620000201400 */
[----:B------:R-:W-:Y:S01]  /*159f0*/  FSEL R60, R89, -INF , !P6 ;  /* 0xff800000593c7808 */ /* 0x000fe20007000000 */
[----:B------:R-:W-:Y:S01]  /*15a00*/  IMAD.IADD R0, R223, 0x1, -R184 ;  /* 0x00000001df007824 */ /* 0x000fe200078e0ab8 */
[----:B------:R-:W-:Y:S01]  /*15a10*/  ISETP.GE.AND P6, PT, R184, R222, PT ;  /* 0x000000deb800720c */ /* 0x000fe20003fc6270 */
[----:B------:R-:W-:Y:S01]  /*15a20*/  IMAD.IADD R89, R226, 0x1, -R245 ;  /* 0x00000001e2597824 */ /* 0x000fe200078e0af5 */
[----:B------:R-:W-:Y:S01]  /*15a30*/  FSEL R20, R75, -INF , !P5 ;  /* 0xff8000004b147808 */ /* 0x000fe20006800000 */
[----:B------:R-:W-:Y:S01]  /*15a40*/  IMAD.IADD R75, R223, 0x1, -R192 ;  /* 0x00000001df4b7824 */ /* 0x000fe200078e0ac0 */
[----:B------:R-:W-:Y:S02]  /*15a50*/  ISETP.GE.OR P6, PT, R184, R219, !P6 ;  /* 0x000000dbb800720c */ /* 0x000fe400077c6670 */
[----:B------:R-:W-:Y:S01]  /*15a60*/  IABS R0, R0 ;  /* 0x0000000000007213 */ /* 0x000fe20000000000 */
[----:B------:R-:W3:Y:S01]  /*15a70*/  I2F R43, R12 ;  /* 0x0000000c002b7306 */ /* 0x000ee20000201400 */
[----:B------:R-:W-:Y:S02]  /*15a80*/  IABS R89, R89 ;  /* 0x0000005900597213 */ /* 0x000fe40000000000 */
[C---:B------:R-:W-:Y:S01]  /*15a90*/  ISETP.GE.AND P5, PT, R180.reuse, R225, PT ;  /* 0x000000e1b400720c */ /* 0x040fe20003fa6270 */
[----:B--2---:R-:W-:Y:S01]  /*15aa0*/  FFMA.FTZ R105, R41, -UR17, R105 ;  /* 0x8000001129697c23 */ /* 0x004fe20008010069 */
[----:B------:R-:W-:Y:S01]  /*15ab0*/  IABS R75, R75 ;  /* 0x0000004b004b7213 */ /* 0x000fe20000000000 */
[----:B------:R-:W2:Y:S01]  /*15ac0*/  SHFL.BFLY PT, R41, R74, 0x2, 0x1f ;  /* 0x0c401f004a297f89 */ /* 0x000ea200000e0000 */
[----:B------:R-:W-:Y:S03]  /*15ad0*/  ISETP.GE.OR P5, PT, R180, R224, !P5 ;  /* 0x000000e0b400720c */ /* 0x000fe60006fa6670 */
[----:B------:R-:W4:Y:S01]  /*15ae0*/  I2F R0, R0 ;  /* 0x0000000000007306 */ /* 0x000f220000201400 */
[----:B-1----:R-:W-:Y:S02]  /*15af0*/  FFMA.FTZ R108, R42, -UR17, R108 ;  /* 0x800000112a6c7c23 */ /* 0x002fe4000801006c */
[----:B------:R-:W-:Y:S07]  /*15b00*/  IMAD.IADD R42, R223, 0x1, -R187 ;  /* 0x00000001df2a7824 */ /* 0x000fee00078e0abb */
[----:B------:R-:W1:Y:S01]  /*15b10*/  I2F R75, R75 ;  /* 0x0000004b004b7306 */ /* 0x000e620000201400 */
[----:B------:R-:W-:Y:S01]  /*15b20*/  IABS R42, R42 ;  /* 0x0000002a002a7213 */ /* 0x000fe20000000000 */
[----:B---3--:R-:W-:Y:S01]  /*15b30*/  FFMA.FTZ R92, R43, -UR17, R92 ;  /* 0x800000112b5c7c23 */ /* 0x008fe2000801005c */
[----:B------:R-:W-:Y:S01]  /*15b40*/  FMNMX.FTZ R43, R4, R166, !PT ;  /* 0x000000a6042b7209 */ /* 0x000fe20007810000 */
[----:B------:R-:W-:Y:S03]  /*15b50*/  IMAD.IADD R12, R226, 0x1, -R180 ;  /* 0x00000001e20c7824 */ /* 0x000fe600078e0ab4 */
[----:B------:R-:W-:Y:S03]  /*15b60*/  FSEL R102, R92, -INF , !P3 ;  /* 0xff8000005c667808 */ /* 0x000fe60005800000 */
[----:B------:R-:W3:Y:S01]  /*15b70*/  I2F R89, R89 ;  /* 0x0000005900597306 */ /* 0x000ee20000201400 */
[----:B------:R-:W-:Y:S01]  /*15b80*/  IABS R12, R12 ;  /* 0x0000000c000c7213 */ /* 0x000fe20000000000 */
[----:B------:R-:W-:Y:S01]  /*15b90*/  IMAD.IADD R92, R226, 0x1, -R200 ;  /* 0x00000001e25c7824 */ /* 0x000fe200078e0ac8 */
[----:B------:R-:W-:Y:S01]  /*15ba0*/  FMNMX.FTZ R9, R199, R43, !PT ;  /* 0x0000002bc7097209 */ /* 0x000fe20007810000 */
[----:B----4-:R-:W-:Y:S01]  /*15bb0*/  FFMA.FTZ R91, R0, -UR17, R91 ;  /* 0x80000011005b7c23 */ /* 0x010fe2000801005b */
[----:B------:R-:W-:Y:S01]  /*15bc0*/  FMNMX.FTZ R0, R173, R165, !PT ;  /* 0x000000a5ad007209 */ /* 0x000fe20007810000 */
[----:B------:R-:W-:Y:S01]  /*15bd0*/  IMAD.IADD R43, R226, 0x1, -R187 ;  /* 0x00000001e22b7824 */ /* 0x000fe200078e0abb */
[----:B------:R-:W-:Y:S02]  /*15be0*/  FMNMX.FTZ R9, R182, R9, !PT ;  /* 0x00000009b6097209 */ /* 0x000fe40007810000 */
[----:B------:R-:W-:Y:S01]  /*15bf0*/  FMNMX.FTZ R0, R85, R0, !PT ;  /* 0x0000000055007209 */ /* 0x000fe20007810000 */
[----:B------:R-:W4:Y:S01]  /*15c00*/  I2F R2, R12 ;  /* 0x0000000c00027306 */ /* 0x000f220000201400 */
[----:B------:R-:W-:Y:S02]  /*15c10*/  FSEL R193, R91, -INF , !P6 ;  /* 0xff8000005bc17808 */ /* 0x000fe40007000000 */
[----:B------:R-:W-:Y:S01]  /*15c20*/  FMNMX.FTZ R9, R175, R9, !PT ;  /* 0x00000009af097209 */ /* 0x000fe20007810000 */
[----:B-1----:R-:W-:Y:S01]  /*15c30*/  FFMA.FTZ R107, R75, -UR17, R107 ;  /* 0x800000114b6b7c23 */ /* 0x002fe2000801006b */
[----:B------:R-:W-:Y:S02]  /*15c40*/  FMNMX.FTZ R0, R83, R0, !PT ;  /* 0x0000000053007209 */ /* 0x000fe40007810000 */
[----:B------:R-:W-:Y:S02]  /*15c50*/  FMNMX.FTZ R9, R22, R9, !PT ;  /* 0x0000000916097209 */ /* 0x000fe40007810000 */
[----:B------:R-:W-:Y:S01]  /*15c60*/  FMNMX.FTZ R0, R84, R0, !PT ;  /* 0x0000000054007209 */ /* 0x000fe20007810000 */
[----:B------:R-:W1:Y:S01]  /*15c70*/  I2F R42, R42 ;  /* 0x0000002a002a7306 */ /* 0x000e620000201400 */
[----:B------:R-:W-:Y:S02]  /*15c80*/  FMNMX.FTZ R9, R23, R9, !PT ;  /* 0x0000000917097209 */ /* 0x000fe40007810000 */
[----:B------:R-:W-:Y:S01]  /*15c90*/  ISETP.GE.AND P3, PT, R186, R222, PT ;  /* 0x000000deba00720c */ /* 0x000fe20003f66270 */
[----:B---3--:R-:W-:Y:S01]  /*15ca0*/  FFMA.FTZ R124, R89, -UR17, R124 ;  /* 0x80000011597c7c23 */ /* 0x008fe2000801007c */
[----:B------:R-:W-:Y:S01]  /*15cb0*/  FMNMX.FTZ R9, R34, R9, !PT ;  /* 0x0000000922097209 */ /* 0x000fe20007810000 */
[----:B------:R-:W-:Y:S01]  /*15cc0*/  IMAD.MOV.U32 R89, RZ, RZ, R103 ;  /* 0x000000ffff597224 */ /* 0x000fe200078e0067 */
[----:B------:R-:W-:Y:S01]  /*15cd0*/  ISETP.GE.OR P3, PT, R186, R219, !P3 ;  /* 0x000000dbba00720c */ /* 0x000fe20005f66670 */
[----:B------:R-:W-:Y:S01]  /*15ce0*/  IMAD.IADD R186, R223, 0x1, -R186 ;  /* 0x00000001dfba7824 */ /* 0x000fe200078e0aba */
[----:B------:R-:W-:Y:S02]  /*15cf0*/  FMNMX.FTZ R9, R35, R9, !PT ;  /* 0x0000000923097209 */ /* 0x000fe40007810000 */
[----:B------:R-:W-:Y:S02]  /*15d00*/  IABS R92, R92 ;  /* 0x0000005c005c7213 */ /* 0x000fe40000000000 */
[----:B------:R-:W-:Y:S01]  /*15d10*/  FMNMX.FTZ R9, R38, R9, !PT ;  /* 0x0000000926097209 */ /* 0x000fe20007810000 */
[----:B----4-:R-:W-:Y:S01]  /*15d20*/  FFMA.FTZ R93, R2, -UR17, R93 ;  /* 0x80000011025d7c23 */ /* 0x010fe2000801005d */
[----:B------:R-:W-:Y:S02]  /*15d30*/  IABS R12, R15 ;  /* 0x0000000f000c7213 */ /* 0x000fe40000000000 */
[----:B------:R-:W3:Y:S01]  /*15d40*/  I2F R92, R92 ;  /* 0x0000005c005c7306 */ /* 0x000ee20000201400 */
[----:B------:R-:W-:Y:S02]  /*15d50*/  IABS R186, R186 ;  /* 0x000000ba00ba7213 */ /* 0x000fe40000000000 */
[----:B------:R-:W-:Y:S02]  /*15d60*/  FSEL R177, R93, -INF , !P5 ;  /* 0xff8000005db17808 */ /* 0x000fe40006800000 */
[CC--:B------:R-:W-:Y:S02]  /*15d70*/  ISETP.GE.AND P5, PT, R185.reuse, R225.reuse, PT ;  /* 0x000000e1b900720c */ /* 0x0c0fe40003fa6270 */
[----:B------:R-:W-:Y:S01]  /*15d80*/  ISETP.GE.AND P6, PT, R198, R225, PT ;  /* 0x000000e1c600720c */ /* 0x000fe20003fc6270 */
[----:B-1----:R-:W-:Y:S01]  /*15d90*/  FFMA.FTZ R111, R42, -UR17, R111 ;  /* 0x800000112a6f7c23 */ /* 0x002fe2000801006f */
[-C--:B------:R-:W-:Y:S01]  /*15da0*/  ISETP.GE.OR P5, PT, R185, R224.reuse, !P5 ;  /* 0x000000e0b900720c */ /* 0x080fe20006fa6670 */
[----:B------:R-:W1:Y:S01]  /*15db0*/  I2F R15, R12 ;  /* 0x0000000c000f7306 */ /* 0x000e620000201400 */
[----:B------:R-:W-:Y:S02]  /*15dc0*/  ISETP.GE.OR P6, PT, R198, R224, !P6 ;  /* 0x000000e0c600720c */ /* 0x000fe400077c6670 */
[----:B------:R-:W-:Y:S02]  /*15dd0*/  FSEL R178, R104, -INF , !P5 ;  /* 0xff80000068b27808 */ /* 0x000fe40006800000 */
[----:B------:R-:W-:Y:S02]  /*15de0*/  IABS R43, R43 ;  /* 0x0000002b002b7213 */ /* 0x000fe40000000000 */
[----:B------:R-:W-:Y:S02]  /*15df0*/  FMNMX.FTZ R0, R81, R0, !PT ;  /* 0x0000000051007209 */ /* 0x000fe40007810000 */
[----:B--2---:R-:W-:Y:S01]  /*15e00*/  FMNMX.FTZ R41, R74, R41, !PT ;  /* 0x000000294a297209 */ /* 0x004fe20007810000 */
[----:B------:R-:W2:Y:S01]  /*15e10*/  I2F R2, R186 ;  /* 0x000000ba00027306 */ /* 0x000ea20000201400 */
[----:B------:R-:W-:Y:S01]  /*15e20*/  IMAD.IADD R74, R223, 0x1, -R200 ;  /* 0x00000001df4a7824 */ /* 0x000fe200078e0ac8 */
[----:B------:R-:W-:Y:S01]  /*15e30*/  FMNMX.FTZ R0, R80, R0, !PT ;  /* 0x0000000050007209 */ /* 0x000fe20007810000 */
[----:B---3--:R-:W-:Y:S01]  /*15e40*/  FFMA.FTZ R121, R92, -UR17, R121 ;  /* 0x800000115c797c23 */ /* 0x008fe20008010079 */
[----:B------:R-:W-:Y:S02]  /*15e50*/  SHFL.BFLY PT, R75, R41, 0x1, 0x1f ;  /* 0x0c201f00294b7f89 */ /* 0x000fe400000e0000 */
[----:B------:R-:W-:Y:S02]  /*15e60*/  FMNMX.FTZ R0, R28, R0, !PT ;  /* 0x000000001c007209 */ /* 0x000fe40007810000 */
[----:B------:R-:W-:Y:S02]  /*15e70*/  IABS R74, R74 ;  /* 0x0000004a004a7213 */ /* 0x000fe40000000000 */
[----:B------:R-:W3:Y:S01]  /*15e80*/  I2F R43, R43 ;  /* 0x0000002b002b7306 */ /* 0x000ee20000201400 */
[----:B------:R-:W-:Y:S02]  /*15e90*/  FMNMX.FTZ R0, R29, R0, !PT ;  /* 0x000000001d007209 */ /* 0x000fe40007810000 */
[----:B------:R-:W-:Y:S01]  /*15ea0*/  ISETP.GE.AND P5, PT, R180, R222, PT ;  /* 0x000000deb400720c */ /* 0x000fe20003fa6270 */
[----:B-1----:R-:W-:Y:S01]  /*15eb0*/  FFMA.FTZ R78, R15, -UR17, R78 ;  /* 0x800000110f4e7c23 */ /* 0x002fe2000801004e */
[----:B------:R-:W-:Y:S01]  /*15ec0*/  FMNMX.FTZ R15, R39, R9, !PT ;  /* 0x00000009270f7209 */ /* 0x000fe20007810000 */
[----:B------:R-:W-:Y:S01]  /*15ed0*/  IMAD.IADD R9, R226, 0x1, -R198 ;  /* 0x00000001e2097824 */ /* 0x000fe200078e0ac6 */
[----:B------:R-:W-:Y:S02]  /*15ee0*/  FSEL R12, R77, -INF , !P2 ;  /* 0xff8000004d0c7808 */ /* 0x000fe40005000000 */
[----:B------:R-:W-:Y:S01]  /*15ef0*/  FMNMX.FTZ R15, R50, R15, !PT ;  /* 0x0000000f320f7209 */ /* 0x000fe20007810000 */
[----:B------:R-:W1:Y:S01]  /*15f00*/  I2F R74, R74 ;  /* 0x0000004a004a7306 */ /* 0x000e620000201400 */
[----:B------:R-:W-:Y:S02]  /*15f10*/  ISETP.GE.AND P2, PT, R181, R225, PT ;  /* 0x000000e1b500720c */ /* 0x000fe40003f46270 */
[----:B------:R-:W-:Y:S01]  /*15f20*/  FMNMX.FTZ R15, R51, R15, !PT ;  /* 0x0000000f330f7209 */ /* 0x000fe20007810000 */
[----:B--2---:R-:W-:Y:S01]  /*15f30*/  FFMA.FTZ R94, R2, -UR17, R94 ;  /* 0x80000011025e7c23 */ /* 0x004fe2000801005e */
[----:B------:R-:W-:Y:S02]  /*15f40*/  ISETP.GE.OR P2, PT, R181, R224, !P2 ;  /* 0x000000e0b500720c */ /* 0x000fe40005746670 */
[----:B------:R-:W-:Y:S02]  /*15f50*/  FMNMX.FTZ R15, R54, R15, !PT ;  /* 0x0000000f360f7209 */ /* 0x000fe40007810000 */
[----:B------:R-:W-:Y:S01]  /*15f60*/  FSEL R61, R88, -INF , !P2 ;  /* 0xff800000583d7808 */ /* 0x000fe20005000000 */
[----:B------:R-:W-:Y:S01]  /*15f70*/  IMAD.IADD R88, R223, 0x1, -R185 ;  /* 0x00000001df587824 */ /* 0x000fe200078e0ab9 */
[----:B------:R-:W-:Y:S02]  /*15f80*/  FMNMX.FTZ R72, R55, R15, !PT ;  /* 0x0000000f37487209 */ /* 0x000fe40007810000 */
[----:B------:R-:W-:Y:S01]  /*15f90*/  FSEL R115, R94, -INF , !P3 ;  /* 0xff8000005e737808 */ /* 0x000fe20005800000 */
[----:B---3--:R-:W-:Y:S01]  /*15fa0*/  FFMA.FTZ R109, R43, -UR17, R109 ;  /* 0x800000112b6d7c23 */ /* 0x008fe2000801006d */
[----:B------:R-:W-:Y:S02]  /*15fb0*/  FMNMX.FTZ R43, R172, R164, !PT ;  /* 0x000000a4ac2b7209 */ /* 0x000fe40007810000 */
[----:B------:R-:W-:Y:S02]  /*15fc0*/  IABS R9, R9 ;  /* 0x0000000900097213 */ /* 0x000fe40000000000 */
[----:B------:R-:W-:Y:S02]  /*15fd0*/  FMNMX.FTZ R43, R96, R43, !PT ;  /* 0x0000002b602b7209 */ /* 0x000fe40007810000 */
[----:B------:R2:W3:Y:S01]  /*15fe0*/  I2F R77, R9 ;  /* 0x00000009004d7306 */ /* 0x0004e20000201400 */
[----:B------:R-:W-:Y:S02]  /*15ff0*/  FMNMX.FTZ R0, R40, R0, !PT ;  /* 0x0000000028007209 */ /* 0x000fe40007810000 */
[----:B------:R-:W-:Y:S01]  /*16000*/  FMNMX.FTZ R43, R86, R43, !PT ;  /* 0x0000002b562b7209 */ /* 0x000fe20007810000 */
[----:B-1----:R-:W-:Y:S01]  /*16010*/  FFMA.FTZ R123, R74, -UR17, R123 ;  /* 0x800000114a7b7c23 */ /* 0x002fe2000801007b */
[----:B------:R-:W-:Y:S02]  /*16020*/  FMNMX.FTZ R0, R24, R0, !PT ;  /* 0x0000000018007209 */ /* 0x000fe40007810000 */
[----:B------:R-:W-:Y:S02]  /*16030*/  FMNMX.FTZ R43, R87, R43, !PT ;  /* 0x0000002b572b7209 */ /* 0x000fe40007810000 */
[----:B------:R-:W-:Y:S02]  /*16040*/  FMNMX.FTZ R0, R44, R0, !PT ;  /* 0x000000002c007209 */ /* 0x000fe40007810000 */
[----:B------:R-:W-:Y:S02]  /*16050*/  FMNMX.FTZ R43, R82, R43, !PT ;  /* 0x0000002b522b7209 */ /* 0x000fe40007810000 */
[----:B------:R-:W-:Y:S02]  /*16060*/  IABS R88, R88 ;  /* 0x0000005800587213 */ /* 0x000fe40000000000 */
[----:B------:R-:W-:Y:S02]  /*16070*/  FMNMX.FTZ R43, R27, R43, !PT ;  /* 0x0000002b1b2b7209 */ /* 0x000fe40007810000 */
[----:B------:R-:W-:Y:S01]  /*16080*/  FSEL R15, R78, -INF , !P0 ;  /* 0xff8000004e0f7808 */ /* 0x000fe20004000000 */
[----:B------:R-:W-:Y:S01]  /*16090*/  IMAD.IADD R78, R226, 0x1, -R244 ;  /* 0x00000001e24e7824 */ /* 0x000fe200078e0af4 */
[----:B------:R-:W1:Y:S01]  /*160a0*/  I2F R88, R88 ;  /* 0x0000005800587306 */ /* 0x000e620000201400 */
[----:B------:R-:W-:Y:S02]  /*160b0*/  FMNMX.FTZ R43, R30, R43, !PT ;  /* 0x0000002b1e2b7209 */ /* 0x000fe40007810000 */
[----:B------:R-:W-:Y:S02]  /*160c0*/  ISETP.GE.OR P5, PT, R180, R219, !P5 ;  /* 0x000000dbb400720c */ /* 0x000fe40006fa6670 */
[----:B--2---:R-:W-:Y:S01]  /*160d0*/  FSEL R9, R79, -INF , !P1 ;  /* 0xff8000004f097808 */ /* 0x004fe20004800000 */
[----:B---3--:R-:W-:Y:S01]  /*160e0*/  FFMA.FTZ R120, R77, -UR17, R120 ;  /* 0x800000114d787c23 */ /* 0x008fe20008010078 */
[----:B------:R-:W-:Y:S01]  /*160f0*/  FMNMX.FTZ R77, R45, R0, !PT ;  /* 0x000000002d4d7209 */ /* 0x000fe20007810000 */
[----:B------:R-:W-:Y:S01]  /*16100*/  IMAD.IADD R0, R223, 0x1, -R245 ;  /* 0x00000001df007824 */ /* 0x000fe200078e0af5 */
[----:B------:R-:W-:Y:S02]  /*16110*/  FSEL R116, R95, -INF , !P5 ;  /* 0xff8000005f747808 */ /* 0x000fe40006800000 */
[----:B------:R-:W-:Y:S02]  /*16120*/  FMNMX.FTZ R77, R56, R77, !PT ;  /* 0x0000004d384d7209 */ /* 0x000fe40007810000 */
[----:B------:R-:W-:Y:S02]  /*16130*/  FMNMX.FTZ R43, R31, R43, !PT ;  /* 0x0000002b1f2b7209 */ /* 0x000fe40007810000 */
[----:B------:R-:W-:Y:S02]  /*16140*/  FMNMX.FTZ R77, R57, R77, !PT ;  /* 0x0000004d394d7209 */ /* 0x000fe40007810000 */
[----:B------:R-:W-:Y:S02]  /*16150*/  FMNMX.FTZ R43, R25, R43, !PT ;  /* 0x0000002b192b7209 */ /* 0x000fe40007810000 */
[----:B------:R-:W-:Y:S02]  /*16160*/  FMNMX.FTZ R77, R14, R77, !PT ;  /* 0x0000004d0e4d7209 */ /* 0x000fe40007810000 */
[----:B------:R-:W-:Y:S02]  /*16170*/  FMNMX.FTZ R43, R26, R43, !PT ;  /* 0x0000002b1a2b7209 */ /* 0x000fe40007810000 */
[----:B------:R-:W-:Y:S01]  /*16180*/  FMNMX.FTZ R77, R21, R77, !PT ;  /* 0x0000004d154d7209 */ /* 0x000fe20007810000 */
[----:B-1----:R-:W-:Y:S01]  /*16190*/  FFMA.FTZ R106, R88, -UR17, R106 ;  /* 0x80000011586a7c23 */ /* 0x002fe2000801006a */
        /* <DEDUP_REMOVED lines=15> */
[-C--:B------:R-:W-:Y:S02]  /*16290*/  ISETP.GE.AND P1, PT, R185, R222.reuse, PT ;  /* 0x000000deb900720c */ /* 0x080fe40003f26270 */
[----:B------:R-:W-:Y:S02]  /*162a0*/  FMNMX.FTZ R43, R15, R43, !PT ;  /* 0x0000002b0f2b7209 */ /* 0x000fe40007810000 */
[----:B------:R-:W-:Y:S02]  /*162b0*/  ISETP.GE.OR P1, PT, R185, R219, !P1 ;  /* 0x000000dbb900720c */ /* 0x000fe40004f26670 */
[----:B------:R-:W-:Y:S02]  /*162c0*/  FMNMX.FTZ R43, R9, R43, !PT ;  /* 0x0000002b092b7209 */ /* 0x000fe40007810000 */
[----:B------:R-:W-:Y:S02]  /*162d0*/  FSEL R249, R106, -INF , !P1 ;  /* 0xff8000006af97808 */ /* 0x000fe40004800000 */
[----:B------:R-:W-:Y:S02]  /*162e0*/  FMNMX.FTZ R77, R177, R77, !PT ;  /* 0x0000004db14d7209 */ /* 0x000fe40007810000 */
[----:B------:R-:W-:Y:S02]  /*162f0*/  ISETP.GE.AND P5, PT, R198, R222, PT ;  /* 0x000000dec600720c */ /* 0x000fe40003fa6270 */
[----:B------:R-:W-:Y:S02]  /*16300*/  FMNMX.FTZ R77, R178, R77, !PT ;  /* 0x0000004db24d7209 */ /* 0x000fe40007810000 */
[-C--:B------:R-:W-:Y:S02]  /*16310*/  ISETP.GE.OR P5, PT, R198, R219.reuse, !P5 ;  /* 0x000000dbc600720c */ /* 0x080fe40006fa6670 */
[----:B------:R-:W-:Y:S02]  /*16320*/  FMNMX.FTZ R72, R66, R72, !PT ;  /* 0x0000004842487209 */ /* 0x000fe40007810000 */
[----:B------:R-:W-:Y:S02]  /*16330*/  ISETP.GE.AND P3, PT, R183, R222, PT ;  /* 0x000000deb700720c */ /* 0x000fe40003f66270 */
[----:B------:R-:W-:Y:S02]  /*16340*/  FMNMX.FTZ R72, R67, R72, !PT ;  /* 0x0000004843487209 */ /* 0x000fe40007810000 */
[----:B------:R-:W-:Y:S02]  /*16350*/  ISETP.GE.OR P3, PT, R183, R219, !P3 ;  /* 0x000000dbb700720c */ /* 0x000fe40005f66670 */
        /* <DEDUP_REMOVED lines=8> */
[----:B------:R-:W-:Y:S02]  /*163e0*/  FMNMX.FTZ R72, R53, R72, !PT ;  /* 0x0000004835487209 */ /* 0x000fe40007810000 */
[----:B------:R-:W-:Y:S02]  /*163f0*/  ISETP.GE.AND P1, PT, R245, R225, PT ;  /* 0x000000e1f500720c */ /* 0x000fe40003f26270 */
[----:B------:R-:W-:Y:S02]  /*16400*/  FMNMX.FTZ R72, R52, R72, !PT ;  /* 0x0000004834487209 */ /* 0x000fe40007810000 */
[----:B------:R-:W-:Y:S02]  /*16410*/  ISETP.GE.AND P0, PT, R192, R222, PT ;  /* 0x000000dec000720c */ /* 0x000fe40003f06270 */
[----:B------:R-:W-:Y:S02]  /*16420*/  FMNMX.FTZ R72, R101, R72, !PT ;  /* 0x0000004865487209 */ /* 0x000fe40007810000 */
[----:B------:R-:W-:Y:S02]  /*16430*/  ISETP.GE.OR P1, PT, R245, R224, !P1 ;  /* 0x000000e0f500720c */ /* 0x000fe40004f26670 */
[----:B------:R-:W-:Y:S02]  /*16440*/  FMNMX.FTZ R72, R114, R72, !PT ;  /* 0x0000004872487209 */ /* 0x000fe40007810000 */
[----:B------:R-:W-:Y:S02]  /*16450*/  FSEL R188, R124, -INF , !P1 ;  /* 0xff8000007cbc7808 */ /* 0x000fe40004800000 */
[----:B------:R-:W-:Y:S02]  /*16460*/  FMNMX.FTZ R72, R250, R72, !PT ;  /* 0x00000048fa487209 */ /* 0x000fe40007810000 */
[----:B------:R-:W-:Y:S02]  /*16470*/  IABS R0, R0 ;  /* 0x0000000000007213 */ /* 0x000fe40000000000 */
[----:B------:R-:W-:Y:S02]  /*16480*/  FMNMX.FTZ R72, R248, R72, !PT ;  /* 0x00000048f8487209 */ /* 0x000fe40007810000 */
[-C--:B------:R-:W-:Y:S02]  /*16490*/  ISETP.GE.OR P0, PT, R192, R219.reuse, !P0 ;  /* 0x000000dbc000720c */ /* 0x080fe40004706670 */
[----:B------:R-:W1:Y:S01]  /*164a0*/  I2F R0, R0 ;  /* 0x0000000000007306 */ /* 0x000e620000201400 */
[----:B------:R-:W-:Y:S02]  /*164b0*/  FMNMX.FTZ R72, R203, R72, !PT ;  /* 0x00000048cb487209 */ /* 0x000fe40007810000 */
[C---:B------:R-:W-:Y:S02]  /*164c0*/  ISETP.GE.AND P1, PT, R245.reuse, R222, PT ;  /* 0x000000def500720c */ /* 0x040fe40003f26270 */
[----:B------:R-:W-:Y:S02]  /*164d0*/  FMNMX.FTZ R72, R202, R72, !PT ;  /* 0x00000048ca487209 */ /* 0x000fe40007810000 */
[----:B------:R-:W-:Y:S02]  /*164e0*/  ISETP.GE.OR P1, PT, R245, R219, !P1 ;  /* 0x000000dbf500720c */ /* 0x000fe40004f26670 */
[----:B------:R-:W-:Y:S02]  /*164f0*/  FSEL R245, R107, -INF , !P0 ;  /* 0xff8000006bf57808 */ /* 0x000fe40004000000 */
[----:B------:R-:W-:Y:S02]  /*16500*/  ISETP.GE.AND P0, PT, R244, R225, PT ;  /* 0x000000e1f400720c */ /* 0x000fe40003f06270 */
[----:B------:R-:W-:Y:S02]  /*16510*/  FSEL R190, R120, -INF , !P6 ;  /* 0xff80000078be7808 */ /* 0x000fe40007000000 */
[----:B------:R-:W-:Y:S02]  /*16520*/  ISETP.GE.OR P0, PT, R244, R224, !P0 ;  /* 0x000000e0f400720c */ /* 0x000fe40004706670 */
[-C--:B------:R-:W-:Y:S02]  /*16530*/  ISETP.GE.AND P6, PT, R187, R222.reuse, PT ;  /* 0x000000debb00720c */ /* 0x080fe40003fc6270 */
[----:B------:R-:W-:Y:S02]  /*16540*/  ISETP.GE.AND P2, PT, R181, R222, PT ;  /* 0x000000deb500720c */ /* 0x000fe40003f46270 */
[-C--:B------:R-:W-:Y:S02]  /*16550*/  ISETP.GE.OR P6, PT, R187, R219.reuse, !P6 ;  /* 0x000000dbbb00720c */ /* 0x080fe400077c6670 */
[----:B------:R-:W-:Y:S01]  /*16560*/  ISETP.GE.OR P2, PT, R181, R219, !P2 ;  /* 0x000000dbb500720c */ /* 0x000fe20005746670 */
[----:B-1----:R-:W-:Y:S01]  /*16570*/  FFMA.FTZ R126, R0, -UR17, R126 ;  /* 0x80000011007e7c23 */ /* 0x002fe2000801007e */
[----:B------:R-:W-:Y:S01]  /*16580*/  IABS R78, R78 ;  /* 0x0000004e004e7213 */ /* 0x000fe20000000000 */
[----:B------:R-:W-:Y:S01]  /*16590*/  IMAD.IADD R181, R223, 0x1, -R181 ;  /* 0x00000001dfb57824 */ /* 0x000fe200078e0ab5 */
[----:B------:R-:W-:Y:S04]  /*165a0*/  FMNMX.FTZ R72, R118, R72, !PT ;  /* 0x0000004876487209 */ /* 0x000fe80007810000 */
[----:B------:R-:W1:Y:S01]  /*165b0*/  I2F R78, R78 ;  /* 0x0000004e004e7306 */ /* 0x000e620000201400 */
[----:B------:R-:W-:Y:S02]  /*165c0*/  IABS R181, R181 ;  /* 0x000000b500b57213 */ /* 0x000fe40000000000 */
[----:B------:R-:W-:Y:S04]  /*165d0*/  FMNMX.FTZ R72, R119, R72, !PT ;  /* 0x0000004877487209 */ /* 0x000fe80007810000 */
[----:B------:R-:W-:Y:S03]  /*165e0*/  FMNMX.FTZ R72, R130, R72, !PT ;  /* 0x0000004882487209 */ /* 0x000fe60007810000 */
[----:B------:R-:W2:Y:S01]  /*165f0*/  I2F R36, R181 ;  /* 0x000000b500247306 */ /* 0x000ea20000201400 */
[----:B------:R-:W-:Y:S05]  /*16600*/  FMNMX.FTZ R72, R131, R72, !PT ;  /* 0x0000004883487209 */ /* 0x000fea0007810000 */
[----:B------:R-:W3:Y:S01]  /*16610*/  SHFL.BFLY PT, R3, R72, 0x2, 0x1f ;  /* 0x0c401f0048037f89 */ /* 0x000ee200000e0000 */
[----:B-1----:R-:W-:Y:S02]  /*16620*/  FFMA.FTZ R125, R78, -UR17, R125 ;  /* 0x800000114e7d7c23 */ /* 0x002fe4000801007d */
[----:B--2---:R-:W-:Y:S02]  /*16630*/  FFMA.FTZ R90, R36, -UR17, R90 ;  /* 0x80000011245a7c23 */ /* 0x004fe4000801005a */
[----:B------:R-:W-:Y:S03]  /*16640*/  IMAD.IADD R36, R223, 0x1, -R198 ;  /* 0x00000001df247824 */ /* 0x000fe600078e0ac6 */
[----:B------:R-:W-:Y:S02]  /*16650*/  FSEL R179, R90, -INF , !P2 ;  /* 0xff8000005ab37808 */ /* 0x000fe40005000000 */
[----:B------:R-:W-:Y:S02]  /*16660*/  ISETP.GE.AND P2, PT, R183, R225, PT ;  /* 0x000000e1b700720c */ /* 0x000fe40003f46270 */
[----:B------:R-:W-:Y:S01]  /*16670*/  FMNMX.FTZ R43, R179, R43, !PT ;  /* 0x0000002bb32b7209 */ /* 0x000fe20007810000 */
[----:B------:R-:W-:Y:S01]  /*16680*/  IMAD.MOV.U32 R74, RZ, RZ, R179 ;  /* 0x000000ffff4a7224 */ /* 0x000fe200078e00b3 */
[----:B------:R-:W-:Y:S01]  /*16690*/  ISETP.GE.OR P2, PT, R183, R224, !P2 ;  /* 0x000000e0b700720c */ /* 0x000fe20005746670 */
[C---:B------:R-:W-:Y:S01]  /*166a0*/  IMAD.IADD R183, R223.reuse, 0x1, -R183 ;  /* 0x00000001dfb77824 */ /* 0x040fe200078e0ab7 */
[----:B---3--:R-:W-:Y:S01]  /*166b0*/  FMNMX.FTZ R3, R72, R3, !PT ;  /* 0x0000000348037209 */ /* 0x008fe20007810000 */
[----:B------:R-:W-:Y:S01]  /*166c0*/  IMAD.IADD R72, R223, 0x1, -R244 ;  /* 0x00000001df487824 */ /* 0x000fe200078e0af4 */
[----:B------:R-:W-:Y:S02]  /*166d0*/  FSEL R113, R108, -INF , !P2 ;  /* 0xff8000006c717808 */ /* 0x000fe40005000000 */
[----:B------:R-:W-:Y:S02]  /*166e0*/  IABS R2, R183 ;  /* 0x000000b700027213 */ /* 0x000fe40000000000 */
[----:B------:R-:W-:Y:S02]  /*166f0*/  IABS R72, R72 ;  /* 0x0000004800487213 */ /* 0x000fe40000000000 */
[----:B------:R-:W-:Y:S02]  /*16700*/  FMNMX.FTZ R43, R193, R43, !PT ;  /* 0x0000002bc12b7209 */ /* 0x000fe40007810000 */
[----:B------:R-:W1:Y:S01]  /*16710*/  I2F R2, R2 ;  /* 0x0000000200027306 */ /* 0x000e620000201400 */
[----:B------:R-:W-:Y:S02]  /*16720*/  ISETP.GE.AND P2, PT, R187, R225, PT ;  /* 0x000000e1bb00720c */ /* 0x000fe40003f46270 */
[----:B------:R-:W-:Y:S02]  /*16730*/  FMNMX.FTZ R78, R115, R43, !PT ;  /* 0x0000002b734e7209 */ /* 0x000fe40007810000 */
[----:B------:R-:W2:Y:S01]  /*16740*/  SHFL.BFLY PT, R43, R3, 0x1, 0x1f ;  /* 0x0c201f00032b7f89 */ /* 0x000ea200000e0000 */
[----:B------:R-:W-:Y:S02]  /*16750*/  ISETP.GE.OR P2, PT, R187, R224, !P2 ;  /* 0x000000e0bb00720c */ /* 0x000fe40005746670 */
[----:B------:R-:W-:Y:S02]  /*16760*/  FMNMX.FTZ R78, R116, R78, !PT ;  /* 0x0000004e744e7209 */ /* 0x000fe40007810000 */
[----:B------:R-:W3:Y:S01]  /*16770*/  I2F R72, R72 ;  /* 0x0000004800487306 */ /* 0x000ee20000201400 */
[----:B------:R-:W-:Y:S02]  /*16780*/  FSEL R187, R125, -INF , !P0 ;  /* 0xff8000007dbb7808 */ /* 0x000fe40004000000 */
[C---:B------:R-:W-:Y:S02]  /*16790*/  ISETP.GE.AND P0, PT, R244.reuse, R222, PT ;  /* 0x000000def400720c */ /* 0x040fe40003f06270 */
[----:B------:R-:W-:Y:S02]  /*167a0*/  FMNMX.FTZ R78, R249, R78, !PT ;  /* 0x0000004ef94e7209 */ /* 0x000fe40007810000 */
[----:B------:R-:W-:Y:S02]  /*167b0*/  ISETP.GE.OR P0, PT, R244, R219, !P0 ;  /* 0x000000dbf400720c */ /* 0x000fe40004706670 */
[----:B------:R-:W-:Y:S02]  /*167c0*/  FSEL R252, R109, -INF , !P2 ;  /* 0xff8000006dfc7808 */ /* 0x000fe40005000000 */
[----:B------:R-:W-:Y:S02]  /*167d0*/  ISETP.GE.AND P2, PT, R200, R225, PT ;  /* 0x000000e1c800720c */ /* 0x000fe40003f46270 */
[----:B------:R-:W-:Y:S01]  /*167e0*/  FMNMX.FTZ R77, R113, R77, !PT ;  /* 0x0000004d714d7209 */ /* 0x000fe20007810000 */
[----:B-1----:R-:W-:Y:S01]  /*167f0*/  FFMA.FTZ R110, R2, -UR17, R110 ;  /* 0x80000011026e7c23 */ /* 0x002fe2000801006e */
[----:B------:R-:W-:Y:S02]  /*16800*/  ISETP.GE.OR P2, PT, R200, R224, !P2 ;  /* 0x000000e0c800720c */ /* 0x000fe40005746670 */
[----:B------:R-:W-:Y:S02]  /*16810*/  FMNMX.FTZ R77, R252, R77, !PT ;  /* 0x0000004dfc4d7209 */ /* 0x000fe40007810000 */
[----:B------:R-:W-:Y:S01]  /*16820*/  FSEL R244, R110, -INF , !P3 ;  /* 0xff8000006ef47808 */ /* 0x000fe20005800000 */
[----:B------:R-:W-:Y:S01]  /*16830*/  IMAD.MOV.U32 R110, RZ, RZ, R102 ;  /* 0x000000ffff6e7224 */ /* 0x000fe200078e0066 */
[----:B------:R-:W-:Y:S01]  /*16840*/  FSEL R189, R121, -INF , !P2 ;  /* 0xff80000079bd7808 */ /* 0x000fe20005000000 */
[----:B------:R-:W-:Y:S01]  /*16850*/  IMAD.MOV.U32 R121, RZ, RZ, R101 ;  /* 0x000000ffff797224 */ /* 0x000fe200078e0065 */
[----:B------:R-:W-:Y:S01]  /*16860*/  ISETP.GE.AND P2, PT, R200, R222, PT ;  /* 0x000000dec800720c */ /* 0x000fe20003f46270 */
[----:B---3--:R-:W-:Y:S01]  /*16870*/  FFMA.FTZ R127, R72, -UR17, R127 ;  /* 0x80000011487f7c23 */ /* 0x008fe2000801007f */
[----:B------:R-:W-:Y:S01]  /*16880*/  FMNMX.FTZ R77, R190, R77, !PT ;  /* 0x0000004dbe4d7209 */ /* 0x000fe20007810000 */
[----:B------:R-:W-:Y:S01]  /*16890*/  IMAD.MOV.U32 R72, RZ, RZ, R178 ;  /* 0x000000ffff487224 */ /* 0x000fe200078e00b2 */
[----:B------:R-:W-:Y:S02]  /*168a0*/  ISETP.GE.OR P2, PT, R200, R219, !P2 ;  /* 0x000000dbc800720c */ /* 0x000fe40005746670 */
[----:B------:R-:W-:Y:S02]  /*168b0*/  FMNMX.FTZ R77, R189, R77, !PT ;  /* 0x0000004dbd4d7209 */ /* 0x000fe40007810000 */
[----:B--2---:R-:W-:Y:S02]  /*168c0*/  FMNMX.FTZ R3, R3, R43, !PT ;  /* 0x0000002b03037209 */ /* 0x004fe40007810000 */
[----:B------:R-:W-:Y:S01]  /*168d0*/  FMNMX.FTZ R42, R188, R77, !PT ;  /* 0x0000004dbc2a7209 */ /* 0x000fe20007810000 */
[----:B------:R-:W-:Y:S01]  /*168e0*/  IMAD.MOV.U32 R77, RZ, RZ, R115 ;  /* 0x000000ffff4d7224 */ /* 0x000fe200078e0073 */
[----:B------:R-:W-:Y:S01]  /*168f0*/  FSEL R194, R123, -INF , !P2 ;  /* 0xff8000007bc27808 */ /* 0x000fe20005000000 */
[C---:B------:R-:W-:Y:S01]  /*16900*/  FMUL.FTZ R198, R3.reuse, c[0x0][0x23c] ;  /* 0x00008f0003c67a20 */ /* 0x040fe20000410000 */
[----:B------:R-:W-:Y:S02]  /*16910*/  FSETP.NEU.FTZ.AND P2, PT, R3, -INF , PT ;  /* 0xff8000000300780b */ /* 0x000fe40003f5d000 */
[----:B------:R-:W-:Y:S02]  /*16920*/  FMNMX.FTZ R42, R187, R42, !PT ;  /* 0x0000002abb2a7209 */ /* 0x000fe40007810000 */
[----:B------:R-:W-:Y:S02]  /*16930*/  FSEL R198, R198, RZ, P2 ;  /* 0x000000ffc6c67208 */ /* 0x000fe40001000000 */
[----:B------:R-:W-:Y:S01]  /*16940*/  IABS R36, R36 ;  /* 0x0000002400247213 */ /* 0x000fe20000000000 */
[----:B------:R-:W1:Y:S02]  /*16950*/  SHFL.BFLY PT, R2, R42, 0x2, 0x1f ;  /* 0x0c401f002a027f89 */ /* 0x000e6400000e0000 */
[--C-:B------:R-:W-:Y:S02]  /*16960*/  FFMA.FTZ R106, R50, c[0x0][0x23c], -R198.reuse ;  /* 0x00008f00326a7a23 */ /* 0x100fe400000108c6 */
[--C-:B------:R-:W-:Y:S01]  /*16970*/  FFMA.FTZ R100, R51, c[0x0][0x23c], -R198.reuse ;  /* 0x00008f0033647a23 */ /* 0x100fe200000108c6 */
[----:B------:R-:W2:Y:S01]  /*16980*/  I2F R36, R36 ;  /* 0x0000002400247306 */ /* 0x000ea20000201400 */
[--C-:B------:R-:W-:Y:S02]  /*16990*/  FFMA.FTZ R94, R54, c[0x0][0x23c], -R198.reuse ;  /* 0x00008f00365e7a23 */ /* 0x100fe400000108c6 */
[--C-:B------:R-:W-:Y:S02]  /*169a0*/  FFMA.FTZ R93, R55, c[0x0][0x23c], -R198.reuse ;  /* 0x00008f00375d7a23 */ /* 0x100fe400000108c6 */
[----:B------:R-:W-:Y:S02]  /*169b0*/  FFMA.FTZ R123, R34, c[0x0][0x23c], -R198 ;  /* 0x00008f00227b7a23 */ /* 0x000fe400000108c6 */
[----:B------:R-:W-:Y:S02]  /*169c0*/  IMAD.MOV.U32 R34, RZ, RZ, R74 ;  /* 0x000000ffff227224 */ /* 0x000fe400078e004a */
        /* <DEDUP_REMOVED lines=8> */
[--C-:B------:R-:W-:Y:S01]  /*16a50*/  FFMA.FTZ R107, R39, c[0x0][0x23c], -R198.reuse ;  /* 0x00008f00276b7a23 */ /* 0x100fe200000108c6 */
[----:B------:R-:W-:Y:S01]  /*16a60*/  FSEL R39, R3, RZ, P2 ;  /* 0x000000ff03277208 */ /* 0x000fe20001000000 */
[--C-:B------:R-:W-:Y:S01]  /*16a70*/  FFMA.FTZ R115, R38, c[0x0][0x23c], -R198.reuse ;  /* 0x00008f0026737a23 */ /* 0x100fe200000108c6 */
[----:B-1----:R-:W-:Y:S01]  /*16a80*/  FMNMX.FTZ R2, R42, R2, !PT ;  /* 0x000000022a027209 */ /* 0x002fe20007810000 */
[----:B------:R-:W-:Y:S02]  /*16a90*/  FFMA.FTZ R74, R71, c[0x0][0x23c], -R198 ;  /* 0x00008f00474a7a23 */ /* 0x000fe400000108c6 */
[----:B------:R-:W-:Y:S02]  /*16aa0*/  FADD.FTZ R39, -R39, R166 ;  /* 0x000000a627277221 */ /* 0x000fe40000010100 */
[----:B------:R-:W1:Y:S01]  /*16ab0*/  SHFL.BFLY PT, R42, R2, 0x1, 0x1f ;  /* 0x0c201f00022a7f89 */ /* 0x000e6200000e0000 */
[----:B------:R-:W-:Y:S01]  /*16ac0*/  MUFU.EX2 R179, R179 ;  /* 0x000000b300b37308 */ /* 0x000fe20000000800 */
[----:B------:R-:W-:Y:S02]  /*16ad0*/  FMUL.FTZ R39, R39, c[0x0][0x23c] ;  /* 0x00008f0027277a20 */ /* 0x000fe40000410000 */
[----:B------:R-:W-:Y:S02]  /*16ae0*/  FFMA.FTZ R88, R66, c[0x0][0x23c], -R198 ;  /* 0x00008f0042587a23 */ /* 0x000fe400000108c6 */
[----:B--2---:R-:W-:Y:S01]  /*16af0*/  FFMA.FTZ R122, R36, -UR17, R122 ;  /* 0x80000011247a7c23 */ /* 0x004fe2000801007a */
[----:B------:R-:W-:Y:S01]  /*16b00*/  FMNMX.FTZ R36, R41, R75, !PT ;  /* 0x0000004b29247209 */ /* 0x000fe20007810000 */
[----:B------:R-:W-:Y:S01]  /*16b10*/  IMAD.MOV.U32 R75, RZ, RZ, R193 ;  /* 0x000000ffff4b7224 */ /* 0x000fe200078e00c1 */
[----:B------:R-:W-:Y:S01]  /*16b20*/  FMNMX.FTZ R41, R245, R78, !PT ;  /* 0x0000004ef5297209 */ /* 0x000fe20007810000 */
[----:B------:R-:W-:Y:S01]  /*16b30*/  IMAD.MOV.U32 R78, RZ, RZ, R243 ;  /* 0x000000ffff4e7224 */ /* 0x000fe200078e00f3 */
[----:B------:R-:W2:Y:S01]  /*16b40*/  MUFU.EX2 R39, R39 ;  /* 0x0000002700277308 */ /* 0x000ea20000000800 */
[C---:B------:R-:W-:Y:S01]  /*16b50*/  FMUL.FTZ R200, R36.reuse, c[0x0][0x23c] ;  /* 0x00008f0024c87a20 */ /* 0x040fe20000410000 */
[----:B------:R-:W-:Y:S01]  /*16b60*/  FSETP.NEU.FTZ.AND P3, PT, R36, -INF , PT ;  /* 0xff8000002400780b */ /* 0x000fe20003f7d000 */
[--C-:B------:R-:W-:Y:S01]  /*16b70*/  FFMA.FTZ R175, R175, c[0x0][0x23c], -R198.reuse ;  /* 0x00008f00afaf7a23 */ /* 0x100fe200000108c6 */
[----:B------:R-:W-:Y:S01]  /*16b80*/  FSEL R243, R111, -INF , !P6 ;  /* 0xff8000006ff37808 */ /* 0x000fe20007000000 */
[--C-:B------:R-:W-:Y:S01]  /*16b90*/  FFMA.FTZ R118, R118, c[0x0][0x23c], -R198.reuse ;  /* 0x00008f0076767a23 */ /* 0x100fe200000108c6 */
[----:B------:R-:W-:Y:S01]  /*16ba0*/  FSEL R200, R200, RZ, P3 ;  /* 0x000000ffc8c87208 */ /* 0x000fe20001800000 */
[----:B------:R-:W-:Y:S01]  /*16bb0*/  FFMA.FTZ R119, R119, c[0x0][0x23c], -R198 ;  /* 0x00008f0077777a23 */ /* 0x000fe200000108c6 */
[----:B------:R-:W-:Y:S02]  /*16bc0*/  FMNMX.FTZ R41, R244, R41, !PT ;  /* 0x00000029f4297209 */ /* 0x000fe40007810000 */
[----:B------:R-:W-:Y:S01]  /*16bd0*/  MUFU.EX2 R175, R175 ;  /* 0x000000af00af7308 */ /* 0x000fe20000000800 */
[--C-:B------:R-:W-:Y:S01]  /*16be0*/  FFMA.FTZ R108, R48, c[0x0][0x23c], -R200.reuse ;  /* 0x00008f00306c7a23 */ /* 0x100fe200000108c8 */
[----:B------:R-:W-:Y:S01]  /*16bf0*/  FMNMX.FTZ R41, R243, R41, !PT ;  /* 0x00000029f3297209 */ /* 0x000fe20007810000 */
[--C-:B------:R-:W-:Y:S01]  /*16c00*/  FFMA.FTZ R102, R49, c[0x0][0x23c], -R200.reuse ;  /* 0x00008f0031667a23 */ /* 0x100fe200000108c8 */
[----:B------:R-:W-:Y:S01]  /*16c10*/  FSEL R195, R122, -INF , !P5 ;  /* 0xff8000007ac37808 */ /* 0x000fe20006800000 */
[----:B------:R-:W-:Y:S01]  /*16c20*/  LDSM.16.MT88.4 R48, [R211+0x4000] ;  /* 0x00400000d330783b */ /* 0x000fe20000004200 */
[----:B------:R-:W-:Y:S01]  /*16c30*/  FFMA.FTZ R124, R33, c[0x0][0x23c], -R200 ;  /* 0x00008f00217c7a23 */ /* 0x000fe200000108c8 */
[----:B------:R-:W-:Y:S01]  /*16c40*/  FSEL R193, R126, -INF , !P1 ;  /* 0xff8000007ec17808 */ /* 0x000fe20004800000 */
[----:B------:R-:W-:Y:S01]  /*16c50*/  IMAD.MOV.U32 R33, RZ, RZ, R78 ;  /* 0x000000ffff217224 */ /* 0x000fe200078e004e */
[----:B------:R-:W-:Y:S01]  /*16c60*/  FMNMX.FTZ R0, R195, R41, !PT ;  /* 0x00000029c3007209 */ /* 0x000fe20007810000 */
[----:B------:R-:W-:Y:S01]  /*16c70*/  MUFU.EX2 R123, R123 ;  /* 0x0000007b007b7308 */ /* 0x000fe20000000800 */
[----:B------:R-:W-:Y:S01]  /*16c80*/  FSEL R41, R127, -INF , !P0 ;  /* 0xff8000007f297808 */ /* 0x000fe20004000000 */
[----:B------:R-:W-:Y:S01]  /*16c90*/  FFMA.FTZ R126, R32, c[0x0][0x23c], -R200 ;  /* 0x00008f00207e7a23 */ /* 0x000fe200000108c8 */
[----:B------:R-:W-:Y:S01]  /*16ca0*/  FMNMX.FTZ R0, R194, R0, !PT ;  /* 0x00000000c2007209 */ /* 0x000fe20007810000 */
[----:B------:R-:W-:Y:S01]  /*16cb0*/  IMAD.MOV.U32 R32, RZ, RZ, R116 ;  /* 0x000000ffff207224 */ /* 0x000fe200078e0074 */
[----:B-1----:R-:W-:Y:S01]  /*16cc0*/  FMNMX.FTZ R2, R2, R42, !PT ;  /* 0x0000002a02027209 */ /* 0x002fe20007810000 */
[--C-:B------:R-:W-:Y:S01]  /*16cd0*/  FFMA.FTZ R116, R19, c[0x0][0x23c], -R200.reuse ;  /* 0x00008f0013747a23 */ /* 0x100fe200000108c8 */
[----:B------:R-:W-:Y:S01]  /*16ce0*/  FMNMX.FTZ R0, R193, R0, !PT ;  /* 0x00000000c1007209 */ /* 0x000fe20007810000 */
[----:B--2---:R-:W-:Y:S01]  /*16cf0*/  FMUL.FTZ R19, R39, R151 ;  /* 0x0000009727137220 */ /* 0x004fe20000410000 */
[----:B------:R-:W-:Y:S01]  /*16d00*/  FSETP.NEU.FTZ.AND P1, PT, R2, -INF , PT ;  /* 0xff8000000200780b */ /* 0x000fe20003f3d000 */
[----:B------:R-:W-:Y:S01]  /*16d10*/  MUFU.EX2 R126, R126 ;  /* 0x0000007e007e7308 */ /* 0x000fe20000000800 */
[----:B------:R-:W-:Y:S01]  /*16d20*/  FMNMX.FTZ R0, R41, R0, !PT ;  /* 0x0000000029007209 */ /* 0x000fe20007810000 */
[--C-:B------:R-:W-:Y:S02]  /*16d30*/  FFMA.FTZ R251, R251, c[0x0][0x23c], -R200.reuse ;  /* 0x00008f00fbfb7a23 */ /* 0x100fe400000108c8 */
[--C-:B------:R-:W-:Y:S02]  /*16d40*/  FFMA.FTZ R247, R247, c[0x0][0x23c], -R200.reuse ;  /* 0x00008f00f7f77a23 */ /* 0x100fe400000108c8 */
[--C-:B------:R-:W-:Y:S02]  /*16d50*/  FFMA.FTZ R246, R246, c[0x0][0x23c], -R200.reuse ;  /* 0x00008f00f6f67a23 */ /* 0x100fe400000108c8 */
[--C-:B------:R-:W-:Y:S02]  /*16d60*/  FFMA.FTZ R192, R201, c[0x0][0x23c], -R200.reuse ;  /* 0x00008f00c9c07a23 */ /* 0x100fe400000108c8 */
[----:B------:R-:W-:Y:S01]  /*16d70*/  MUFU.EX2 R124, R124 ;  /* 0x0000007c007c7308 */ /* 0x000fe20000000800 */
[----:B------:R-:W-:Y:S02]  /*16d80*/  FMUL.FTZ R201, R2, c[0x0][0x23c] ;  /* 0x00008f0002c97a20 */ /* 0x000fe40000410000 */
[----:B------:R-:W-:Y:S02]  /*16d90*/  FFMA.FTZ R180, R171, c[0x0][0x23c], -R200 ;  /* 0x00008f00abb47a23 */ /* 0x000fe400000108c8 */
[--C-:B------:R-:W-:Y:S01]  /*16da0*/  FFMA.FTZ R171, R23, c[0x0][0x23c], -R198.reuse ;  /* 0x00008f0017ab7a23 */ /* 0x100fe200000108c6 */
[----:B------:R-:W-:Y:S01]  /*16db0*/  FSEL R201, R201, RZ, P1 ;  /* 0x000000ffc9c97208 */ /* 0x000fe20000800000 */
[----:B------:R-:W-:Y:S02]  /*16dc0*/  IMAD.MOV.U32 R23, RZ, RZ, R117 ;  /* 0x000000ffff177224 */ /* 0x000fe400078e0075 */
[----:B------:R-:W-:Y:S01]  /*16dd0*/  FFMA.FTZ R122, R35, c[0x0][0x23c], -R198 ;  /* 0x00008f00237a7a23 */ /* 0x000fe200000108c6 */
[----:B------:R-:W-:Y:S01]  /*16de0*/  MUFU.EX2 R192, R192 ;  /* 0x000000c000c07308 */ /* 0x000fe20000000800 */
[--C-:B------:R-:W-:Y:S02]  /*16df0*/  FFMA.FTZ R79, R21, c[0x0][0x23c], -R201.reuse ;  /* 0x00008f00154f7a23 */ /* 0x100fe400000108c9 */
[--C-:B------:R-:W-:Y:S02]  /*16e00*/  FFMA.FTZ R182, R85, c[0x0][0x23c], -R201.reuse ;  /* 0x00008f0055b67a23 */ /* 0x100fe400000108c9 */
[----:B------:R-:W-:Y:S02]  /*16e10*/  FFMA.FTZ R92, R56, c[0x0][0x23c], -R201 ;  /* 0x00008f00385c7a23 */ /* 0x000fe400000108c9 */
[----:B------:R-:W-:Y:S02]  /*16e20*/  IMAD.MOV.U32 R56, RZ, RZ, R89 ;  /* 0x000000ffff387224 */ /* 0x000fe400078e0059 */
[----:B------:R-:W-:Y:S01]  /*16e30*/  FFMA.FTZ R89, R17, c[0x0][0x23c], -R200 ;  /* 0x00008f0011597a23 */ /* 0x000fe200000108c8 */
[----:B------:R-:W-:Y:S01]  /*16e40*/  MUFU.EX2 R182, R182 ;  /* 0x000000b600b67308 */ /* 0x000fe20000000800 */
[----:B------:R-:W-:Y:S02]  /*16e50*/  IMAD.MOV.U32 R35, RZ, RZ, R75 ;  /* 0x000000ffff237224 */ /* 0x000fe400078e004b */
[----:B------:R-:W-:Y:S02]  /*16e60*/  FFMA.FTZ R178, R84, c[0x0][0x23c], -R201 ;  /* 0x00008f0054b27a23 */ /* 0x000fe400000108c9 */
[----:B------:R-:W-:Y:S02]  /*16e70*/  IMAD.MOV.U32 R166, RZ, RZ, R35 ;  /* 0x000000ffffa67224 */ /* 0x000fe400078e0023 */
[----:B------:R-:W-:Y:S02]  /*16e80*/  IMAD.MOV.U32 R35, RZ, RZ, R34 ;  /* 0x000000ffff237224 */ /* 0x000fe400078e0022 */
[--C-:B------:R-:W-:Y:S01]  /*16e90*/  FFMA.FTZ R186, R83, c[0x0][0x23c], -R201.reuse ;  /* 0x00008f0053ba7a23 */ /* 0x100fe200000108c9 */
[----:B------:R-:W-:Y:S01]  /*16ea0*/  MUFU.EX2 R178, R178 ;  /* 0x000000b200b27308 */ /* 0x000fe20000000800 */
[--C-:B------:R-:W-:Y:S02]  /*16eb0*/  FFMA.FTZ R83, R65, c[0x0][0x23c], -R200.reuse ;  /* 0x00008f0041537a23 */ /* 0x100fe400000108c8 */
[--C-:B------:R-:W-:Y:S02]  /*16ec0*/  FFMA.FTZ R43, R80, c[0x0][0x23c], -R201.reuse ;  /* 0x00008f00502b7a23 */ /* 0x100fe400000108c9 */
[----:B------:R-:W-:Y:S02]  /*16ed0*/  FFMA.FTZ R105, R24, c[0x0][0x23c], -R201 ;  /* 0x00008f0018697a23 */ /* 0x000fe400000108c9 */
[----:B------:R-:W-:Y:S02]  /*16ee0*/  FFMA.FTZ R75, R69, c[0x0][0x23c], -R200 ;  /* 0x00008f00454b7a23 */ /* 0x000fe400000108c8 */
[----:B------:R-:W-:Y:S01]  /*16ef0*/  FFMA.FTZ R69, R5, c[0x0][0x23c], -R198 ;  /* 0x00008f0005457a23 */ /* 0x000fe200000108c6 */
[----:B------:R-:W-:Y:S01]  /*16f00*/  MUFU.EX2 R186, R186 ;  /* 0x000000ba00ba7308 */ /* 0x000fe20000000800 */
[----:B------:R-:W-:Y:S01]  /*16f10*/  FSEL R5, R2, RZ, P1 ;  /* 0x000000ff02057208 */ /* 0x000fe20000800000 */
[--C-:B------:R-:W-:Y:S02]  /*16f20*/  FFMA.FTZ R181, R196, c[0x0][0x23c], -R200.reuse ;  /* 0x00008f00c4b57a23 */ /* 0x100fe400000108c8 */
[----:B------:R-:W-:Y:S02]  /*16f30*/  FFMA.FTZ R109, R37, c[0x0][0x23c], -R200 ;  /* 0x00008f00256d7a23 */ /* 0x000fe400000108c8 */
[----:B------:R-:W-:Y:S02]  /*16f40*/  FADD.FTZ R5, -R5, R165 ;  /* 0x000000a505057221 */ /* 0x000fe40000010100 */
[----:B------:R-:W-:Y:S02]  /*16f50*/  IMAD.MOV.U32 R127, RZ, RZ, R177 ;  /* 0x000000ffff7f7224 */ /* 0x000fe400078e00b1 */
[----:B------:R-:W-:Y:S01]  /*16f60*/  MUFU.EX2 R181, R181 ;  /* 0x000000b500b57308 */ /* 0x000fe20000000800 */
[----:B------:R-:W-:Y:S02]  /*16f70*/  FMUL.FTZ R5, R5, c[0x0][0x23c] ;  /* 0x00008f0005057a20 */ /* 0x000fe40000410000 */
[--C-:B------:R-:W-:Y:S02]  /*16f80*/  FFMA.FTZ R104, R44, c[0x0][0x23c], -R201.reuse ;  /* 0x00008f002c687a23 */ /* 0x100fe400000108c9 */
[--C-:B------:R-:W-:Y:S02]  /*16f90*/  FFMA.FTZ R99, R45, c[0x0][0x23c], -R201.reuse ;  /* 0x00008f002d637a23 */ /* 0x100fe400000108c9 */
[----:B------:R-:W-:Y:S02]  /*16fa0*/  FFMA.FTZ R80, R70, c[0x0][0x23c], -R198 ;  /* 0x00008f0046507a23 */ /* 0x000fe400000108c6 */
[----:B------:R-:W-:Y:S01]  /*16fb0*/  FFMA.FTZ R71, R7, c[0x0][0x23c], -R200 ;  /* 0x00008f0007477a23 */ /* 0x000fe200000108c8 */
[----:B------:R-:W1:Y:S01]  /*16fc0*/  MUFU.EX2 R38, R5 ;  /* 0x0000000500267308 */ /* 0x000e620000000800 */
[C---:B------:R-:W-:Y:S02]  /*16fd0*/  FMUL.FTZ R7, R39.reuse, R163 ;  /* 0x000000a327077220 */ /* 0x040fe40000410000 */
[----:B------:R-:W-:Y:S02]  /*16fe0*/  FFMA.FTZ R70, R6, c[0x0][0x23c], -R198 ;  /* 0x00008f0006467a23 */ /* 0x000fe400000108c6 */
[----:B------:R-:W-:Y:S02]  /*16ff0*/  FMUL.FTZ R6, R39, R162 ;  /* 0x000000a227067220 */ /* 0x000fe40000410000 */
[--C-:B------:R-:W-:Y:S02]  /*17000*/  FFMA.FTZ R95, R10, c[0x0][0x23c], -R200.reuse ;  /* 0x00008f000a5f7a23 */ /* 0x100fe400000108c8 */
[--C-:B------:R-:W-:Y:S01]  /*17010*/  FFMA.FTZ R78, R11, c[0x0][0x23c], -R201.reuse ;  /* 0x00008f000b4e7a23 */ /* 0x100fe200000108c9 */
[----:B------:R-:W-:Y:S01]  /*17020*/  MUFU.EX2 R180, R180 ;  /* 0x000000b400b47308 */ /* 0x000fe20000000800 */
[--C-:B------:R-:W-:Y:S02]  /*17030*/  FFMA.FTZ R90, R64, c[0x0][0x23c], -R200.reuse ;  /* 0x00008f00405a7a23 */ /* 0x100fe400000108c8 */
[----:B------:R-:W-:Y:S02]  /*17040*/  FFMA.FTZ R66, R12, c[0x0][0x23c], -R201 ;  /* 0x00008f000c427a23 */ /* 0x000fe400000108c9 */
[----:B------:R-:W-:Y:S02]  /*17050*/  IMAD.MOV.U32 R163, RZ, RZ, R127 ;  /* 0x000000ffffa37224 */ /* 0x000fe400078e007f */
[----:B------:R-:W-:Y:S02]  /*17060*/  IMAD.MOV.U32 R127, RZ, RZ, R97 ;  /* 0x000000ffff7f7224 */ /* 0x000fe400078e0061 */
[--C-:B------:R-:W-:Y:S01]  /*17070*/  FFMA.FTZ R97, R16, c[0x0][0x23c], -R200.reuse ;  /* 0x00008f0010617a23 */ /* 0x100fe200000108c8 */
[----:B------:R-:W-:Y:S01]  /*17080*/  MUFU.EX2 R171, R171 ;  /* 0x000000ab00ab7308 */ /* 0x000fe20000000800 */
[--C-:B------:R-:W-:Y:S02]  /*17090*/  FFMA.FTZ R120, R28, c[0x0][0x23c], -R201.reuse ;  /* 0x00008f001c787a23 */ /* 0x100fe400000108c9 */
[--C-:B------:R-:W-:Y:S02]  /*170a0*/  FFMA.FTZ R184, R197, c[0x0][0x23c], -R200.reuse ;  /* 0x00008f00c5b87a23 */ /* 0x100fe400000108c8 */
[----:B-1----:R-:W-:Y:S02]  /*170b0*/  FMUL.FTZ R24, R38, R140 ;  /* 0x0000008c26187220 */ /* 0x002fe40000410000 */
[----:B------:R-:W-:Y:S02]  /*170c0*/  FFMA.FTZ R140, R56, c[0x0][0x23c], -R200 ;  /* 0x00008f00388c7a23 */ /* 0x000fe400000108c8 */
[C---:B------:R-:W-:Y:S01]  /*170d0*/  FMUL.FTZ R12, R38.reuse, R152 ;  /* 0x00000098260c7220 */ /* 0x040fe20000410000 */
[----:B------:R-:W1:Y:S01]  /*170e0*/  MUFU.EX2 R184, R184 ;  /* 0x000000b800b87308 */ /* 0x000e620000000800 */
[----:B------:R-:W-:Y:S02]  /*170f0*/  FMUL.FTZ R28, R38, R136 ;  /* 0x00000088261c7220 */ /* 0x000fe40000410000 */
[----:B------:R-:W-:Y:S02]  /*17100*/  FFMA.FTZ R197, R4, c[0x0][0x23c], -R198 ;  /* 0x00008f0004c57a23 */ /* 0x000fe400000108c6 */
[----:B------:R-:W2:Y:S01]  /*17110*/  SHFL.BFLY PT, R4, R0, 0x2, 0x1f ;  /* 0x0c401f0000047f89 */ /* 0x000ea200000e0000 */
[--C-:B------:R-:W-:Y:S02]  /*17120*/  FFMA.FTZ R174, R191, c[0x0][0x23c], -R200.reuse ;  /* 0x00008f00bfae7a23 */ /* 0x100fe400000108c8 */
[--C-:B------:R-:W-:Y:S02]  /*17130*/  FFMA.FTZ R191, R173, c[0x0][0x23c], -R201.reuse ;  /* 0x00008f00adbf7a23 */ /* 0x100fe400000108c9 */
[----:B------:R-:W3:Y:S01]  /*17140*/  MUFU.EX2 R197, R197 ;  /* 0x000000c500c57308 */ /* 0x000ee20000000800 */
[----:B------:R-:W-:Y:S02]  /*17150*/  FFMA.FTZ R173, R170, c[0x0][0x23c], -R200 ;  /* 0x00008f00aaad7a23 */ /* 0x000fe400000108c8 */
[--C-:B------:R-:W-:Y:S02]  /*17160*/  FFMA.FTZ R170, R81, c[0x0][0x23c], -R201.reuse ;  /* 0x00008f0051aa7a23 */ /* 0x100fe400000108c9 */
[----:B------:R-:W-:Y:S02]  /*17170*/  FFMA.FTZ R81, R67, c[0x0][0x23c], -R198 ;  /* 0x00008f0043517a23 */ /* 0x000fe400000108c6 */
[--C-:B------:R-:W-:Y:S02]  /*17180*/  FFMA.FTZ R67, R76, c[0x0][0x23c], -R201.reuse ;  /* 0x00008f004c437a23 */ /* 0x100fe400000108c9 */
[--C-:B------:R-:W-:Y:S01]  /*17190*/  FFMA.FTZ R127, R127, c[0x0][0x23c], -R200.reuse ;  /* 0x00008f007f7f7a23 */ /* 0x100fe200000108c8 */
[----:B------:R-:W-:Y:S01]  /*171a0*/  MUFU.EX2 R174, R174 ;  /* 0x000000ae00ae7308 */ /* 0x000fe20000000800 */
[--C-:B------:R-:W-:Y:S02]  /*171b0*/  FFMA.FTZ R252, R252, c[0x0][0x23c], -R201.reuse ;  /* 0x00008f00fcfc7a23 */ /* 0x100fe400000108c9 */
[--C-:B------:R-:W-:Y:S01]  /*171c0*/  FFMA.FTZ R169, R169, c[0x0][0x23c], -R200.reuse ;  /* 0x00008f00a9a97a23 */ /* 0x100fe200000108c8 */
[----:B-1----:R-:W-:Y:S01]  /*171d0*/  F2FP.PACK_AB R44, R184, R192 ;  /* 0x000000c0b82c723e */ /* 0x002fe200000000ff */
[--C-:B------:R-:W-:Y:S02]  /*171e0*/  FFMA.FTZ R168, R168, c[0x0][0x23c], -R200.reuse ;  /* 0x00008f00a8a87a23 */ /* 0x100fe400000108c8 */
[----:B------:R-:W-:Y:S01]  /*171f0*/  FFMA.FTZ R128, R128, c[0x0][0x23c], -R200 ;  /* 0x00008f0080807a23 */ /* 0x000fe200000108c8 */
[----:B--2---:R-:W-:Y:S02]  /*17200*/  FMNMX.FTZ R4, R0, R4, !PT ;  /* 0x0000000400047209 */ /* 0x004fe40007810000 */
[----:B------:R-:W-:Y:S01]  /*17210*/  MUFU.EX2 R191, R191 ;  /* 0x000000bf00bf7308 */ /* 0x000fe20000000800 */
[--C-:B------:R-:W-:Y:S02]  /*17220*/  FFMA.FTZ R190, R190, c[0x0][0x23c], -R201.reuse ;  /* 0x00008f00bebe7a23 */ /* 0x100fe400000108c9 */
[----:B------:R-:W-:Y:S01]  /*17230*/  FFMA.FTZ R189, R189, c[0x0][0x23c], -R201 ;  /* 0x00008f00bdbd7a23 */ /* 0x000fe200000108c9 */
[----:B---3--:R-:W-:Y:S01]  /*17240*/  F2FP.PACK_AB R45, R179, R197 ;  /* 0x000000c5b32d723e */ /* 0x008fe200000000ff */
[----:B------:R-:W-:Y:S01]  /*17250*/  FFMA.FTZ R197, R39, R241, R197 ;  /* 0x000000f127c57223 */ /* 0x000fe200000100c5 */
[----:B------:R-:W1:Y:S01]  /*17260*/  SHFL.BFLY PT, R0, R4, 0x1, 0x1f ;  /* 0x0c201f0004007f89 */ /* 0x000e6200000e0000 */
[----:B------:R-:W-:Y:S02]  /*17270*/  FFMA.FTZ R188, R188, c[0x0][0x23c], -R201 ;  /* 0x00008f00bcbc7a23 */ /* 0x000fe400000108c9 */
[----:B------:R-:W-:Y:S01]  /*17280*/  FADD.FTZ R197, R179, R197 ;  /* 0x000000c5b3c57221 */ /* 0x000fe20000010000 */
[----:B------:R-:W-:Y:S03]  /*17290*/  MUFU.EX2 R173, R173 ;  /* 0x000000ad00ad7308 */ /* 0x000fe60000000800 */
[----:B------:R-:W-:Y:S04]  /*172a0*/  FADD.FTZ R197, R183, R197 ;  /* 0x000000c5b7c57221 */ /* 0x000fe80000010000 */
[----:B------:R-:W-:Y:S03]  /*172b0*/  FADD.FTZ R197, R175, R197 ;  /* 0x000000c5afc57221 */ /* 0x000fe60000010000 */
[----:B------:R-:W-:Y:S10]  /*172c0*/  MUFU.EX2 R122, R122 ;  /* 0x0000007a007a7308 */ /* 0x000ff40000000800 */
[----:B------:R-:W-:Y:S01]  /*172d0*/  MUFU.EX2 R170, R170 ;  /* 0x000000aa00aa7308 */ /* 0x000fe20000000800 */
[----:B-1----:R-:W-:Y:S01]  /*172e0*/  FMNMX.FTZ R0, R4, R0, !PT ;  /* 0x0000000004007209 */ /* 0x002fe20007810000 */
[----:B------:R-:W-:Y:S02]  /*172f0*/  IMAD.MOV.U32 R4, RZ, RZ, R113 ;  /* 0x000000ffff047224 */ /* 0x000fe400078e0071 */
[----:B------:R-:W-:Y:S01]  /*17300*/  FFMA.FTZ R113, R40, c[0x0][0x23c], -R201 ;  /* 0x00008f0028717a23 */ /* 0x000fe200000108c9 */
[----:B------:R-:W-:Y:S01]  /*17310*/  FSETP.NEU.FTZ.AND P0, PT, R0, -INF , PT ;  /* 0xff8000000000780b */ /* 0x000fe20003f1d000 */
[----:B------:R-:W-:Y:S01]  /*17320*/  IMAD.MOV.U32 R165, RZ, RZ, R4 ;  /* 0x000000ffffa57224 */ /* 0x000fe200078e0004 */
[----:B------:R-:W-:Y:S01]  /*17330*/  FSEL R40, R36, RZ, P3 ;  /* 0x000000ff24287208 */ /* 0x000fe20001800000 */
[C---:B------:R-:W-:Y:S01]  /*17340*/  FMUL.FTZ R199, R0.reuse, c[0x0][0x23c] ;  /* 0x00008f0000c77a20 */ /* 0x040fe20000410000 */
[----:B------:R-:W-:Y:S01]  /*17350*/  FSEL R4, R0, RZ, P0 ;  /* 0x000000ff00047208 */ /* 0x000fe20000000000 */
[----:B------:R-:W-:Y:S02]  /*17360*/  MUFU.EX2 R43, R43 ;  /* 0x0000002b002b7308 */ /* 0x000fe40000000800 */
[----:B------:R-:W-:Y:S01]  /*17370*/  FADD.FTZ R40, -R40, R167 ;  /* 0x000000a728287221 */ /* 0x000fe20000010100 */
[----:B------:R-:W-:Y:S01]  /*17380*/  FSEL R199, R199, RZ, P0 ;  /* 0x000000ffc7c77208 */ /* 0x000fe20000000000 */
[----:B------:R-:W-:Y:S01]  /*17390*/  IMAD.MOV.U32 R167, RZ, RZ, R33 ;  /* 0x000000ffffa77224 */ /* 0x000fe200078e0021 */
[----:B------:R-:W-:Y:S01]  /*173a0*/  PLOP3.LUT P0, PT, PT, PT, UP0, 0x80, 0x0 ;  /* 0x000000000000781c */ /* 0x000fe20003f0f008 */
[----:B------:R-:W-:Y:S02]  /*173b0*/  FMUL.FTZ R40, R40, c[0x0][0x23c] ;  /* 0x00008f0028287a20 */ /* 0x000fe40000410000 */
[--C-:B------:R-:W-:Y:S02]  /*173c0*/  FFMA.FTZ R65, R20, c[0x0][0x23c], -R199.reuse ;  /* 0x00008f0014417a23 */ /* 0x100fe400000108c7 */
[----:B------:R-:W-:Y:S01]  /*173d0*/  MUFU.EX2 R120, R120 ;  /* 0x0000007800787308 */ /* 0x000fe20000000800 */
[--C-:B------:R-:W-:Y:S02]  /*173e0*/  FFMA.FTZ R91, R58, c[0x0][0x23c], -R199.reuse ;  /* 0x00008f003a5b7a23 */ /* 0x100fe400000108c7 */
[--C-:B------:R-:W-:Y:S02]  /*173f0*/  FFMA.FTZ R85, R59, c[0x0][0x23c], -R199.reuse ;  /* 0x00008f003b557a23 */ /* 0x100fe400000108c7 */
[----:B------:R-:W-:Y:S02]  /*17400*/  FFMA.FTZ R84, R62, c[0x0][0x23c], -R199 ;  /* 0x00008f003e547a23 */ /* 0x000fe400000108c7 */
[----:B------:R-:W-:Y:S02]  /*17410*/  IMAD.MOV.U32 R62, RZ, RZ, R77 ;  /* 0x000000ffff3e7224 */ /* 0x000fe400078e004d */
[----:B------:R-:W-:Y:S01]  /*17420*/  FFMA.FTZ R77, R63, c[0x0][0x23c], -R199 ;  /* 0x00008f003f4d7a23 */ /* 0x000fe200000108c7 */
[----:B------:R-:W1:Y:S01]  /*17430*/  MUFU.EX2 R40, R40 ;  /* 0x0000002800287308 */ /* 0x000e620000000800 */
[----:B------:R-:W-:Y:S02]  /*17440*/  IMAD.MOV.U32 R63, RZ, RZ, R32 ;  /* 0x000000ffff3f7224 */ /* 0x000fe400078e0020 */
[----:B------:R-:W-:Y:S02]  /*17450*/  IMAD.MOV.U32 R32, RZ, RZ, R23 ;  /* 0x000000ffff207224 */ /* 0x000fe400078e0017 */
[----:B------:R-:W-:Y:S02]  /*17460*/  IMAD.MOV.U32 R23, RZ, RZ, R72 ;  /* 0x000000ffff177224 */ /* 0x000fe400078e0048 */
[----:B------:R-:W-:Y:S02]  /*17470*/  FFMA.FTZ R176, R87, c[0x0][0x23c], -R199 ;  /* 0x00008f0057b07a23 */ /* 0x000fe400000108c7 */
[----:B------:R-:W-:Y:S01]  /*17480*/  IMAD.MOV.U32 R34, RZ, RZ, R23 ;  /* 0x000000ffff227224 */ /* 0x000fe200078e0017 */
[----:B------:R-:W-:Y:S01]  /*17490*/  MUFU.EX2 R116, R116 ;  /* 0x0000007400747308 */ /* 0x000fe20000000800 */
[----:B------:R-:W-:Y:S02]  /*174a0*/  FFMA.FTZ R87, R57, c[0x0][0x23c], -R201 ;  /* 0x00008f0039577a23 */ /* 0x000fe400000108c9 */
[----:B------:R-:W-:Y:S01]  /*174b0*/  LDSM.16.MT88.4 R56, [R211+0x4400] ;  /* 0x00440000d338783b */ /* 0x000fe20000004200 */
[--C-:B------:R-:W-:Y:S02]  /*174c0*/  FFMA.FTZ R196, R172, c[0x0][0x23c], -R199.reuse ;  /* 0x00008f00acc47a23 */ /* 0x100fe400000108c7 */
[----:B------:R-:W-:Y:S02]  /*174d0*/  FFMA.FTZ R172, R22, c[0x0][0x23c], -R198 ;  /* 0x00008f0016ac7a23 */ /* 0x000fe400000108c6 */
[----:B------:R-:W-:Y:S02]  /*174e0*/  IMAD.MOV.U32 R22, RZ, RZ, R114 ;  /* 0x000000ffff167224 */ /* 0x000fe400078e0072 */
[----:B------:R-:W-:Y:S01]  /*174f0*/  MUFU.EX2 R196, R196 ;  /* 0x000000c400c47308 */ /* 0x000fe20000000800 */
[--C-:B------:R-:W-:Y:S02]  /*17500*/  FFMA.FTZ R185, R96, c[0x0][0x23c], -R199.reuse ;  /* 0x00008f0060b97a23 */ /* 0x100fe400000108c7 */
[----:B------:R-:W-:Y:S02]  /*17510*/  IMAD.MOV.U32 R33, RZ, RZ, R22 ;  /* 0x000000ffff217224 */ /* 0x000fe400078e0016 */
[----:B------:R-:W2:Y:S01]  /*17520*/  LDSM.16.MT88.4 R20, [R212+0x4000] ;  /* 0x00400000d414783b */ /* 0x000ea20000004200 */
[C---:B-1----:R-:W-:Y:S02]  /*17530*/  FMUL.FTZ R16, R40.reuse, R148 ;  /* 0x0000009428107220 */ /* 0x042fe40000410000 */
[C---:B------:R-:W-:Y:S02]  /*17540*/  FMUL.FTZ R17, R40.reuse, R149 ;  /* 0x0000009528117220 */ /* 0x040fe40000410000 */
[----:B------:R-:W1:Y:S01]  /*17550*/  MUFU.EX2 R185, R185 ;  /* 0x000000b900b97308 */ /* 0x000e620000000800 */
[----:B------:R-:W-:Y:S02]  /*17560*/  FMUL.FTZ R5, R40, R161 ;  /* 0x000000a128057220 */ /* 0x000fe40000410000 */
[----:B------:R-:W-:Y:S02]  /*17570*/  FFMA.FTZ R96, R18, c[0x0][0x23c], -R200 ;  /* 0x00008f0012607a23 */ /* 0x000fe400000108c8 */
[----:B------:R-:W-:Y:S02]  /*17580*/  FMUL.FTZ R18, R39, R150 ;  /* 0x0000009627127220 */ /* 0x000fe40000410000 */
[----:B------:R-:W-:Y:S01]  /*17590*/  LDSM.16.MT88.4 R148, [R212+0x5c00] ;  /* 0x005c0000d494783b */ /* 0x000fe20000004200 */
[----:B------:R-:W-:Y:S02]  /*175a0*/  FFMA.FTZ R192, R40, R242, R192 ;  /* 0x000000f228c07223 */ /* 0x000fe400000100c0 */
[----:B------:R-:W-:Y:S01]  /*175b0*/  MUFU.EX2 R176, R176 ;  /* 0x000000b000b07308 */ /* 0x000fe20000000800 */
[--C-:B------:R-:W-:Y:S02]  /*175c0*/  FFMA.FTZ R177, R86, c[0x0][0x23c], -R199.reuse ;  /* 0x00008f0056b17a23 */ /* 0x100fe400000108c7 */
[--C-:B------:R-:W-:Y:S01]  /*175d0*/  FFMA.FTZ R101, R46, c[0x0][0x23c], -R199.reuse ;  /* 0x00008f002e657a23 */ /* 0x100fe200000108c7 */
[----:B------:R-:W-:Y:S01]  /*175e0*/  F2FP.PACK_AB R46, R174, R181 ;  /* 0x000000b5ae2e723e */ /* 0x000fe200000000ff */
[--C-:B------:R-:W-:Y:S01]  /*175f0*/  FFMA.FTZ R98, R47, c[0x0][0x23c], -R199.reuse ;  /* 0x00008f002f627a23 */ /* 0x100fe200000108c7 */
[----:B------:R-:W-:Y:S01]  /*17600*/  F2FP.PACK_AB R47, R175, R183 ;  /* 0x000000b7af2f723e */ /* 0x000fe200000000ff */
[----:B------:R-:W-:Y:S02]  /*17610*/  FFMA.FTZ R76, R9, c[0x0][0x23c], -R199 ;  /* 0x00008f00094c7a23 */ /* 0x000fe400000108c7 */
[----:B------:R-:W-:Y:S01]  /*17620*/  FMUL.FTZ R9, R38, R157 ;  /* 0x0000009d26097220 */ /* 0x000fe20000410000 */
[----:B------:R-:W-:Y:S01]  /*17630*/  MUFU.EX2 R177, R177 ;  /* 0x000000b100b17308 */ /* 0x000fe20000000800 */
[----:B------:R-:W-:Y:S02]  /*17640*/  IMAD.MOV.U32 R157, RZ, RZ, R121 ;  /* 0x000000ffff9d7224 */ /* 0x000fe400078e0079 */
[----:B------:R-:W-:Y:S02]  /*17650*/  FFMA.FTZ R121, R52, c[0x0][0x23c], -R198 ;  /* 0x00008f0034797a23 */ /* 0x000fe400000108c6 */
[--C-:B------:R-:W-:Y:S02]  /*17660*/  FFMA.FTZ R42, R82, c[0x0][0x23c], -R199.reuse ;  /* 0x00008f00522a7a23 */ /* 0x100fe400000108c7 */
[--C-:B------:R-:W-:Y:S02]  /*17670*/  FFMA.FTZ R64, R15, c[0x0][0x23c], -R199.reuse ;  /* 0x00008f000f407a23 */ /* 0x100fe400000108c7 */
[--C-:B------:R-:W-:Y:S01]  /*17680*/  FFMA.FTZ R125, R27, c[0x0][0x23c], -R199.reuse ;  /* 0x00008f001b7d7a23 */ /* 0x100fe200000108c7 */
[----:B------:R-:W-:Y:S01]  /*17690*/  MUFU.EX2 R172, R172 ;  /* 0x000000ac00ac7308 */ /* 0x000fe20000000800 */
[--C-:B------:R-:W-:Y:S02]  /*176a0*/  FFMA.FTZ R111, R25, c[0x0][0x23c], -R199.reuse ;  /* 0x00008f00196f7a23 */ /* 0x100fe400000108c7 */
[--C-:B------:R-:W-:Y:S02]  /*176b0*/  FFMA.FTZ R103, R26, c[0x0][0x23c], -R199.reuse ;  /* 0x00008f001a677a23 */ /* 0x100fe400000108c7 */
[----:B------:R-:W-:Y:S02]  /*176c0*/  FMUL.FTZ R25, R38, R141 ;  /* 0x0000008d26197220 */ /* 0x000fe40000410000 */
[--C-:B------:R-:W-:Y:S02]  /*176d0*/  FFMA.FTZ R117, R30, c[0x0][0x23c], -R199.reuse ;  /* 0x00008f001e757a23 */ /* 0x100fe400000108c7 */
[--C-:B------:R-:W-:Y:S01]  /*176e0*/  FFMA.FTZ R112, R31, c[0x0][0x23c], -R199.reuse ;  /* 0x00008f001f707a23 */ /* 0x100fe200000108c7 */
[----:B------:R-:W-:Y:S01]  /*176f0*/  MUFU.EX2 R42, R42 ;  /* 0x0000002a002a7308 */ /* 0x000fe20000000800 */
[----:B------:R-:W-:Y:S02]  /*17700*/  FFMA.FTZ R167, R167, c[0x0][0x23c], -R200 ;  /* 0x00008f00a7a77a23 */ /* 0x000fe400000108c8 */
        /* <DEDUP_REMOVED lines=8> */
[----:B------:R-:W-:Y:S02]  /*17790*/  FADD.FTZ R4, -R4, R164 ;  /* 0x000000a404047221 */ /* 0x000fe40000010100 */
[----:B------:R-:W-:Y:S01]  /*177a0*/  IMAD.MOV.U32 R164, RZ, RZ, R32 ;  /* 0x000000ffffa47224 */ /* 0x000fe200078e0020 */
[----:B------:R-:W-:Y:S01]  /*177b0*/  MUFU.EX2 R117, R117 ;  /* 0x0000007500757308 */ /* 0x000fe20000000800 */
[----:B------:R-:W-:Y:S01]  /*177c0*/  FMUL.FTZ R4, R4, c[0x0][0x23c] ;  /* 0x00008f0004047a20 */ /* 0x000fe20000410000 */
[----:B------:R-:W-:Y:S01]  /*177d0*/  F2FP.PACK_AB R32, R182, R191 ;  /* 0x000000bfb620723e */ /* 0x000fe200000000ff */
[----:B------:R-:W-:Y:S02]  /*177e0*/  FFMA.FTZ R72, R8, c[0x0][0x23c], -R200 ;  /* 0x00008f0008487a23 */ /* 0x000fe400000108c8 */
[----:B------:R-:W-:Y:S02]  /*177f0*/  FMUL.FTZ R8, R38, R156 ;  /* 0x0000009c26087220 */ /* 0x000fe40000410000 */
[----:B------:R-:W-:Y:S02]  /*17800*/  IMAD.MOV.U32 R156, RZ, RZ, R110 ;  /* 0x000000ffff9c7224 */ /* 0x000fe400078e006e */
[----:B------:R-:W-:Y:S01]  /*17810*/  FFMA.FTZ R110, R53, c[0x0][0x23c], -R198 ;  /* 0x00008f00356e7a23 */ /* 0x000fe200000108c6 */
[----:B------:R3:W4:Y:S01]  /*17820*/  MUFU.EX2 R37, R4 ;  /* 0x0000000400257308 */ /* 0x0007220000000800 */
[----:B------:R-:W5:Y:S01]  /*17830*/  LDSM.16.MT88.4 R52, [R212+0x4400] ;  /* 0x00440000d434783b */ /* 0x000f620000004200 */
[----:B------:R-:W-:Y:S01]  /*17840*/  IMAD.MOV.U32 R161, RZ, RZ, R34 ;  /* 0x000000ffffa17224 */ /* 0x000fe200078e0022 */
[----:B------:R-:W-:Y:S01]  /*17850*/  F2FP.PACK_AB R34, R178, R186 ;  /* 0x000000bab222723e */ /* 0x000fe200000000ff */
[----:B------:R-:W-:Y:S01]  /*17860*/  IMAD.MOV.U32 R162, RZ, RZ, R33 ;  /* 0x000000ffffa27224 */ /* 0x000fe200078e0021 */
[----:B-1----:R-:W-:Y:S01]  /*17870*/  F2FP.PACK_AB R33, R185, R196 ;  /* 0x000000c4b921723e */ /* 0x002fe200000000ff */
[--C-:B------:R-:W-:Y:S02]  /*17880*/  FFMA.FTZ R86, R14, c[0x0][0x23c], -R201.reuse ;  /* 0x00008f000e567a23 */ /* 0x100fe400000108c9 */
[----:B------:R-:W-:Y:S02]  /*17890*/  FFMA.FTZ R82, R68, c[0x0][0x23c], -R200 ;  /* 0x00008f0044527a23 */ /* 0x000fe400000108c8 */
[----:B------:R-:W-:Y:S01]  /*178a0*/  MUFU.EX2 R112, R112 ;  /* 0x0000007000707308 */ /* 0x000fe20000000800 */
[----:B------:R-:W-:Y:S02]  /*178b0*/  FFMA.FTZ R68, R73, c[0x0][0x23c], -R201 ;  /* 0x00008f0049447a23 */ /* 0x000fe400000108c9 */
[----:B------:R-:W-:Y:S02]  /*178c0*/  FFMA.FTZ R73, R13, c[0x0][0x23c], -R199 ;  /* 0x00008f000d497a23 */ /* 0x000fe400000108c7 */
[C---:B------:R-:W-:Y:S02]  /*178d0*/  FMUL.FTZ R13, R38.reuse, R153 ;  /* 0x00000099260d7220 */ /* 0x040fe40000410000 */
[--C-:B------:R-:W-:Y:S02]  /*178e0*/  FFMA.FTZ R114, R29, c[0x0][0x23c], -R201.reuse ;  /* 0x00008f001d727a23 */ /* 0x100fe400000108c9 */
[----:B------:R-:W-:Y:S01]  /*178f0*/  FMUL.FTZ R29, R38, R137 ;  /* 0x00000089261d7220 */ /* 0x000fe20000410000 */
[----:B------:R-:W-:Y:S01]  /*17900*/  MUFU.EX2 R109, R109 ;  /* 0x0000006d006d7308 */ /* 0x000fe20000000800 */
[----:B------:R-:W-:Y:S02]  /*17910*/  FFMA.FTZ R141, R157, c[0x0][0x23c], -R198 ;  /* 0x00008f009d8d7a23 */ /* 0x000fe400000108c6 */
[----:B------:R-:W-:Y:S02]  /*17920*/  IMAD.MOV.U32 R157, RZ, RZ, R156 ;  /* 0x000000ffff9d7224 */ /* 0x000fe400078e009c */
[----:B---3--:R-:W-:Y:S02]  /*17930*/  FMUL.FTZ R4, R40, R160 ;  /* 0x000000a028047220 */ /* 0x008fe40000410000 */
[----:B----4-:R-:W-:Y:S02]  /*17940*/  FMUL.FTZ R27, R37, R143 ;  /* 0x0000008f251b7220 */ /* 0x010fe40000410000 */
[----:B------:R-:W-:Y:S01]  /*17950*/  FFMA.FTZ R143, R61, c[0x0][0x23c], -R201 ;  /* 0x00008f003d8f7a23 */ /* 0x000fe200000108c9 */
[----:B------:R-:W1:Y:S01]  /*17960*/  MUFU.EX2 R114, R114 ;  /* 0x0000007200727308 */ /* 0x000e620000000800 */
[----:B------:R-:W-:Y:S01]  /*17970*/  IMAD.MOV.U32 R160, RZ, RZ, R35 ;  /* 0x000000ffffa07224 */ /* 0x000fe200078e0023 */
[-C--:B--2---:R-:W-:Y:S05]  /*17980*/  HMMA.16816.F32 R4, R44, R20.reuse, R4 ;  /* 0x000000142c04723c */ /* 0x084fea0000001804 */
[----:B------:R-:W-:Y:S01]  /*17990*/  F2FP.PACK_AB R35, R176, R177 ;  /* 0x000000b1b023723e */ /* 0x000fe200000000ff */
[C---:B------:R-:W-:Y:S02]  /*179a0*/  FMUL.FTZ R10, R37.reuse, R158 ;  /* 0x0000009e250a7220 */ /* 0x040fe40000410000 */
[----:B------:R-:W-:Y:S01]  /*179b0*/  MUFU.EX2 R115, R115 ;  /* 0x0000007300737308 */ /* 0x000fe20000000800 */
[C---:B------:R-:W-:Y:S03]  /*179c0*/  FMUL.FTZ R11, R37.reuse, R159 ;  /* 0x0000009f250b7220 */ /* 0x040fe60000410000 */
[C---:B------:R-:W-:Y:S02]  /*179d0*/  FMUL.FTZ R14, R37.reuse, R154 ;  /* 0x0000009a250e7220 */ /* 0x040fe40000410000 */
[C---:B------:R-:W-:Y:S02]  /*179e0*/  FMUL.FTZ R15, R37.reuse, R155 ;  /* 0x0000009b250f7220 */ /* 0x040fe40000410000 */
[C---:B------:R-:W-:Y:S02]  /*179f0*/  HMMA.16816.F32 R8, R32.reuse, R20, R8 ;  /* 0x000000142008723c */ /* 0x040fe40000001808 */
[----:B------:R-:W-:Y:S02]  /*17a00*/  MUFU.EX2 R107, R107 ;  /* 0x0000006b006b7308 */ /* 0x000fe40000000800 */
[C---:B------:R-:W-:Y:S02]  /*17a10*/  FMUL.FTZ R26, R37.reuse, R142 ;  /* 0x0000008e251a7220 */ /* 0x040fe40000410000 */
[----:B------:R-:W-:Y:S02]  /*17a20*/  FMUL.FTZ R30, R37, R138 ;  /* 0x0000008a251e7220 */ /* 0x000fe40000410000 */
[-C--:B------:R-:W-:Y:S04]  /*17a30*/  HMMA.16816.F32 R12, R32, R22.reuse, R12 ;  /* 0x00000016200c723c */ /* 0x080fe8000000180c */
[----:B------:R-:W-:Y:S01]  /*17a40*/  MUFU.EX2 R108, R108 ;  /* 0x0000006c006c7308 */ /* 0x000fe20000000800 */
[----:B------:R-:W-:Y:S02]  /*17a50*/  FMUL.FTZ R20, R40, R144 ;  /* 0x0000009028147220 */ /* 0x000fe40000410000 */
[--C-:B------:R-:W-:Y:S01]  /*17a60*/  FFMA.FTZ R144, R60, c[0x0][0x23c], -R201.reuse ;  /* 0x00008f003c907a23 */ /* 0x100fe200000108c9 */
[C---:B------:R-:W-:Y:S04]  /*17a70*/  HMMA.16816.F32 R16, R44.reuse, R22, R16 ;  /* 0x000000162c10723c */ /* 0x040fe80000001810 */
[----:B------:R-:W-:Y:S02]  /*17a80*/  FMUL.FTZ R21, R40, R145 ;  /* 0x0000009128157220 */ /* 0x000fe40000410000 */
[----:B------:R-:W-:Y:S01]  /*17a90*/  MUFU.EX2 R102, R102 ;  /* 0x0000006600667308 */ /* 0x000fe20000000800 */
[C---:B------:R-:W-:Y:S02]  /*17aa0*/  FMUL.FTZ R22, R39.reuse, R146 ;  /* 0x0000009227167220 */ /* 0x040fe40000410000 */
[----:B------:R-:W-:Y:S03]  /*17ab0*/  FMUL.FTZ R23, R39, R147 ;  /* 0x0000009327177220 */ /* 0x000fe60000410000 */
[----:B------:R-:W-:Y:S02]  /*17ac0*/  FMUL.FTZ R31, R37, R139 ;  /* 0x0000008b251f7220 */ /* 0x000fe40000410000 */
[----:B------:R-:W-:Y:S02]  /*17ad0*/  FFMA.FTZ R145, R157, c[0x0][0x23c], -R201 ;  /* 0x00008f009d917a23 */ /* 0x000fe400000108c9 */
[----:B------:R-:W-:Y:S01]  /*17ae0*/  MUFU.EX2 R100, R100 ;  /* 0x0000006400647308 */ /* 0x000fe20000000800 */
[-C--:B------:R-:W-:Y:S03]  /*17af0*/  HMMA.16816.F32 R20, R44, R48.reuse, R20 ;  /* 0x000000302c14723c */ /* 0x080fe60000001814 */
[----:B------:R-:W-:Y:S02]  /*17b00*/  IMAD.MOV.U32 R156, RZ, RZ, R163 ;  /* 0x000000ffff9c7224 */ /* 0x000fe400078e00a3 */
[----:B------:R-:W-:Y:S02]  /*17b10*/  IMAD.MOV.U32 R163, RZ, RZ, R160 ;  /* 0x000000ffffa37224 */ /* 0x000fe400078e00a0 */
[----:B------:R-:W-:Y:S01]  /*17b20*/  IMAD.MOV.U32 R160, RZ, RZ, R165 ;  /* 0x000000ffffa07224 */ /* 0x000fe200078e00a5 */
[C---:B------:R-:W-:Y:S01]  /*17b30*/  HMMA.16816.F32 R24, R32.reuse, R48, R24 ;  /* 0x000000302018723c */ /* 0x040fe20000001818 */
[----:B------:R-:W-:Y:S03]  /*17b40*/  MUFU.EX2 R113, R113 ;  /* 0x0000007100717308 */ /* 0x000fe60000000800 */
[----:B------:R-:W-:Y:S02]  /*17b50*/  IMAD.MOV.U32 R165, RZ, RZ, R62 ;  /* 0x000000ffffa57224 */ /* 0x000fe400078e003e */
[----:B------:R-:W-:Y:S01]  /*17b60*/  FFMA.FTZ R146, R156, c[0x0][0x23c], -R201 ;  /* 0x00008f009c927a23 */ /* 0x000fe200000108c9 */
[----:B------:R-:W-:Y:S01]  /*17b70*/  F2FP.PACK_AB R48, R43, R170 ;  /* 0x000000aa2b30723e */ /* 0x000fe200000000ff */
[-C--:B------:R-:W-:Y:S03]  /*17b80*/  HMMA.16816.F32 R28, R32, R50.reuse, R28 ;  /* 0x00000032201c723c */ /* 0x080fe6000000181c */
[----:B------:R-:W2:Y:S01]  /*17b90*/  MUFU.EX2 R105, R105 ;  /* 0x0000006900697308 */ /* 0x000ea20000000800 */
[----:B------:R-:W-:Y:S01]  /*17ba0*/  F2FP.PACK_AB R49, R125, R42 ;  /* 0x0000002a7d31723e */ /* 0x000fe200000000ff */
[--C-:B------:R-:W-:Y:S02]  /*17bb0*/  FFMA.FTZ R147, R163, c[0x0][0x23c], -R199.reuse ;  /* 0x00008f00a3937a23 */ /* 0x100fe400000108c7 */
[C---:B------:R-:W-:Y:S02]  /*17bc0*/  FMUL.FTZ R32, R40.reuse, R132 ;  /* 0x0000008428207220 */ /* 0x040fe40000410000 */
[----:B------:R-:W-:Y:S03]  /*17bd0*/  FMUL.FTZ R33, R40, R133 ;  /* 0x0000008528217220 */ /* 0x000fe60000410000 */
[C---:B------:R-:W-:Y:S01]  /*17be0*/  FMUL.FTZ R34, R39.reuse, R134 ;  /* 0x0000008627227220 */ /* 0x040fe20000410000 */
[----:B------:R-:W-:Y:S01]  /*17bf0*/  MUFU.EX2 R104, R104 ;  /* 0x0000006800687308 */ /* 0x000fe20000000800 */
[----:B------:R-:W-:Y:S02]  /*17c00*/  FMUL.FTZ R35, R39, R135 ;  /* 0x0000008727237220 */ /* 0x000fe40000410000 */
[----:B------:R-:W-:Y:S02]  /*17c10*/  FFMA.FTZ R165, R165, c[0x0][0x23c], -R199 ;  /* 0x00008f00a5a57a23 */ /* 0x000fe400000108c7 */
[----:B------:R-:W-:Y:S02]  /*17c20*/  FFMA.FTZ R142, R162, c[0x0][0x23c], -R198 ;  /* 0x00008f00a28e7a23 */ /* 0x000fe400000108c6 */
[----:B------:R-:W-:Y:S01]  /*17c30*/  IMAD.MOV.U32 R162, RZ, RZ, R161 ;  /* 0x000000ffffa27224 */ /* 0x000fe200078e00a1 */
[----:B------:R-:W-:Y:S02]  /*17c40*/  HMMA.16816.F32 R32, R44, R50, R32 ;  /* 0x000000322c20723c */ /* 0x000fe40000001820 */
[----:B------:R-:W3:Y:S02]  /*17c50*/  MUFU.EX2 R99, R99 ;  /* 0x0000006300637308 */ /* 0x000ee40000000800 */
[----:B------:R-:W-:Y:S02]  /*17c60*/  IMAD.MOV.U32 R161, RZ, RZ, R164 ;  /* 0x000000ffffa17224 */ /* 0x000fe400078e00a4 */
[----:B------:R-:W-:Y:S01]  /*17c70*/  IMAD.MOV.U32 R164, RZ, RZ, R166 ;  /* 0x000000ffffa47224 */ /* 0x000fe200078e00a6 */
[----:B------:R-:W-:Y:S01]  /*17c80*/  F2FP.PACK_AB R44, R173, R180 ;  /* 0x000000b4ad2c723e */ /* 0x000fe200000000ff */
[----:B------:R-:W-:Y:S01]  /*17c90*/  IMAD.MOV.U32 R166, RZ, RZ, R63 ;  /* 0x000000ffffa67224 */ /* 0x000fe200078e003f */
[----:B------:R-:W-:Y:S01]  /*17ca0*/  F2FP.PACK_AB R45, R171, R172 ;  /* 0x000000acab2d723e */ /* 0x000fe200000000ff */
[----:B------:R-:W4:Y:S02]  /*17cb0*/  LDSM.16.MT88.4 R60, [R212+0x4800] ;  /* 0x00480000d43c783b */ /* 0x000f240000004200 */
[----:B------:R-:W-:Y:S01]  /*17cc0*/  MUFU.EX2 R111, R111 ;  /* 0x0000006f006f7308 */ /* 0x000fe20000000800 */
[----:B------:R-:W-:Y:S01]  /*17cd0*/  F2FP.PACK_AB R46, R124, R126 ;  /* 0x0000007e7c2e723e */ /* 0x000fe200000000ff */
[--C-:B------:R-:W-:Y:S01]  /*17ce0*/  FFMA.FTZ R164, R164, c[0x0][0x23c], -R199.reuse ;  /* 0x00008f00a4a47a23 */ /* 0x100fe200000108c7 */
[----:B------:R-:W-:Y:S01]  /*17cf0*/  F2FP.PACK_AB R47, R122, R123 ;  /* 0x0000007b7a2f723e */ /* 0x000fe200000000ff */
[--C-:B------:R-:W-:Y:S01]  /*17d00*/  FFMA.FTZ R166, R166, c[0x0][0x23c], -R199.reuse ;  /* 0x00008f00a6a67a23 */ /* 0x100fe200000108c7 */
[----:B-1----:R-:W-:Y:S01]  /*17d10*/  F2FP.PACK_AB R50, R114, R120 ;  /* 0x000000787232723e */ /* 0x002fe200000000ff */
[----:B------:R-:W-:Y:S01]  /*17d20*/  FFMA.FTZ R199, R41, c[0x0][0x23c], -R199 ;  /* 0x00008f0029c77a23 */ /* 0x000fe200000108c7 */
[----:B------:R-:W-:Y:S01]  /*17d30*/  F2FP.PACK_AB R51, R112, R117 ;  /* 0x000000757033723e */ /* 0x000fe200000000ff */
[----:B------:R-:W-:Y:S02]  /*17d40*/  FFMA.FTZ R200, R129, c[0x0][0x23c], -R200 ;  /* 0x00008f0081c87a23 */ /* 0x000fe400000108c8 */
[----:B------:R-:W1:Y:S01]  /*17d50*/  MUFU.EX2 R103, R103 ;  /* 0x0000006700677308 */ /* 0x000e620000000800 */
[-C--:B-----5:R-:W-:Y:S03]  /*17d60*/  HMMA.16816.F32 R4, R44, R52.reuse, R4 ;  /* 0x000000342c04723c */ /* 0x0a0fe60000001804 */
[----:B------:R-:W-:Y:S02]  /*17d70*/  FFMA.FTZ R196, R37, R233, R196 ;  /* 0x000000e925c47223 */ /* 0x000fe400000100c4 */
[----:B------:R-:W-:Y:S02]  /*17d80*/  FFMA.FTZ R191, R38, R240, R191 ;  /* 0x000000f026bf7223 */ /* 0x000fe400000100bf */
[----:B------:R-:W-:Y:S01]  /*17d90*/  FADD.FTZ R196, R185, R196 ;  /* 0x000000c4b9c47221 */ /* 0x000fe20000010000 */
[C---:B------:R-:W-:Y:S01]  /*17da0*/  HMMA.16816.F32 R8, R48.reuse, R52, R8 ;  /* 0x000000343008723c */ /* 0x040fe20000001808 */
[----:B------:R-:W-:Y:S03]  /*17db0*/  MUFU.EX2 R101, R101 ;  /* 0x0000006500657308 */ /* 0x000fe60000000800 */
[----:B------:R-:W-:Y:S02]  /*17dc0*/  FADD.FTZ R196, R177, R196 ;  /* 0x000000c4b1c47221 */ /* 0x000fe40000010000 */
[----:B------:R-:W-:Y:S02]  /*17dd0*/  FADD.FTZ R191, R182, R191 ;  /* 0x000000bfb6bf7221 */ /* 0x000fe40000010000 */
[-C--:B------:R-:W-:Y:S03]  /*17de0*/  HMMA.16816.F32 R12, R48, R54.reuse, R12 ;  /* 0x00000036300c723c */ /* 0x080fe6000000180c */
[----:B------:R-:W5:Y:S01]  /*17df0*/  MUFU.EX2 R98, R98 ;  /* 0x0000006200627308 */ /* 0x000f620000000800 */
[----:B------:R-:W-:Y:S02]  /*17e00*/  FADD.FTZ R39, R176, R196 ;  /* 0x000000c4b0277221 */ /* 0x000fe40000010000 */
[----:B------:R-:W-:Y:S02]  /*17e10*/  FADD.FTZ R191, R186, R191 ;  /* 0x000000bfbabf7221 */ /* 0x000fe40000010000 */
[C---:B------:R-:W-:Y:S01]  /*17e20*/  HMMA.16816.F32 R16, R44.reuse, R54, R16 ;  /* 0x000000362c10723c */ /* 0x040fe20000001810 */
[----:B------:R-:W4:Y:S03]  /*17e30*/  LDSM.16.MT88.4 R52, [R211+0x4800] ;  /* 0x00480000d334783b */ /* 0x000f260000004200 */
[----:B------:R-:W-:Y:S01]  /*17e40*/  FADD.FTZ R39, R42, R39 ;  /* 0x000000272a277221 */ /* 0x000fe20000010000 */
[----:B------:R-:W1:Y:S01]  /*17e50*/  MUFU.EX2 R96, R96 ;  /* 0x0000006000607308 */ /* 0x000e620000000800 */
[----:B------:R-:W-:Y:S02]  /*17e60*/  FADD.FTZ R191, R178, R191 ;  /* 0x000000bfb2bf7221 */ /* 0x000fe40000010000 */
[-C--:B------:R-:W-:Y:S04]  /*17e70*/  HMMA.16816.F32 R20, R44, R56.reuse, R20 ;  /* 0x000000382c14723c */ /* 0x080fe80000001814 */
[----:B------:R-:W-:Y:S02]  /*17e80*/  FADD.FTZ R192, R184, R192 ;  /* 0x000000c0b8c07221 */ /* 0x000fe40000010000 */
[----:B------:R-:W-:Y:S01]  /*17e90*/  FADD.FTZ R197, R172, R197 ;  /* 0x000000c5acc57221 */ /* 0x000fe20000010000 */
[----:B------:R-:W-:Y:S01]  /*17ea0*/  MUFU.EX2 R95, R95 ;  /* 0x0000005f005f7308 */ /* 0x000fe20000000800 */
[C---:B------:R-:W-:Y:S04]  /*17eb0*/  HMMA.16816.F32 R24, R48.reuse, R56, R24 ;  /* 0x000000383018723c */ /* 0x040fe80000001818 */
[----:B------:R-:W-:Y:S02]  /*17ec0*/  FADD.FTZ R192, R181, R192 ;  /* 0x000000c0b5c07221 */ /* 0x000fe40000010000 */
[----:B------:R-:W-:Y:S02]  /*17ed0*/  FADD.FTZ R171, R171, R197 ;  /* 0x000000c5abab7221 */ /* 0x000fe40000010000 */
[-C--:B------:R-:W-:Y:S01]  /*17ee0*/  HMMA.16816.F32 R28, R48, R58.reuse, R28 ;  /* 0x0000003a301c723c */ /* 0x080fe2000000181c */
[----:B------:R-:W4:Y:S03]  /*17ef0*/  MUFU.EX2 R94, R94 ;  /* 0x0000005e005e7308 */ /* 0x000f260000000800 */
[----:B------:R-:W-:Y:S02]  /*17f00*/  FADD.FTZ R192, R174, R192 ;  /* 0x000000c0aec07221 */ /* 0x000fe40000010000 */
[----:B------:R-:W-:Y:S01]  /*17f10*/  FADD.FTZ R125, R125, R39 ;  /* 0x000000277d7d7221 */ /* 0x000fe20000010000 */
[----:B--2---:R-:W-:Y:S01]  /*17f20*/  F2FP.PACK_AB R48, R105, R113 ;  /* 0x000000716930723e */ /* 0x004fe200000000ff */
[----:B------:R-:W-:Y:S01]  /*17f30*/  HMMA.16816.F32 R32, R44, R58, R32 ;  /* 0x0000003a2c20723c */ /* 0x000fe20000001820 */
[----:B------:R-:W2:Y:S02]  /*17f40*/  LDSM.16.MT88.4 R56, [R212+0x4c00] ;  /* 0x004c0000d438783b */ /* 0x000ea40000004200 */
[----:B------:R-:W2:Y:S01]  /*17f50*/  MUFU.EX2 R93, R93 ;  /* 0x0000005d005d7308 */ /* 0x000ea20000000800 */
[----:B---3--:R-:W-:Y:S01]  /*17f60*/  F2FP.PACK_AB R50, R99, R104 ;  /* 0x000000686332723e */ /* 0x008fe200000000ff */
[----:B------:R-:W-:Y:S01]  /*17f70*/  FADD.FTZ R192, R180, R192 ;  /* 0x000000c0b4c07221 */ /* 0x000fe20000010000 */
[----:B-1----:R-:W-:Y:S01]  /*17f80*/  F2FP.PACK_AB R49, R103, R111 ;  /* 0x0000006f6731723e */ /* 0x002fe200000000ff */
[----:B------:R-:W-:Y:S01]  /*17f90*/  FADD.FTZ R171, R123, R171 ;  /* 0x000000ab7bab7221 */ /* 0x000fe20000010000 */
[----:B------:R-:W-:Y:S01]  /*17fa0*/  F2FP.PACK_AB R44, R109, R116 ;  /* 0x000000746d2c723e */ /* 0x000fe200000000ff */
[----:B------:R-:W-:Y:S03]  /*17fb0*/  FADD.FTZ R173, R173, R192 ;  /* 0x000000c0adad7221 */ /* 0x000fe60000010000 */
[----:B------:R-:W-:Y:S01]  /*17fc0*/  F2FP.PACK_AB R45, R107, R115 ;  /* 0x000000736b2d723e */ /* 0x000fe200000000ff */
[----:B------:R-:W1:Y:S01]  /*17fd0*/  MUFU.EX2 R90, R90 ;  /* 0x0000005a005a7308 */ /* 0x000e620000000800 */
[----:B------:R-:W-:Y:S01]  /*17fe0*/  F2FP.PACK_AB R46, R102, R108 ;  /* 0x0000006c662e723e */ /* 0x000fe200000000ff */
[----:B------:R-:W-:Y:S01]  /*17ff0*/  FADD.FTZ R173, R126, R173 ;  /* 0x000000ad7ead7221 */ /* 0x000fe20000010000 */
[----:B------:R-:W-:Y:S01]  /*18000*/  F2FP.PACK_AB R47, R100, R106 ;  /* 0x0000006a642f723e */ /* 0x000fe200000000ff */
[----:B------:R-:W-:Y:S01]  /*18010*/  FADD.FTZ R125, R117, R125 ;  /* 0x0000007d757d7221 */ /* 0x000fe20000010000 */
[----:B-----5:R-:W-:Y:S01]  /*18020*/  F2FP.PACK_AB R51, R98, R101 ;  /* 0x000000656233723e */ /* 0x020fe200000000ff */
[----:B------:R-:W-:Y:S02]  /*18030*/  FADD.FTZ R173, R124, R173 ;  /* 0x000000ad7cad7221 */ /* 0x000fe40000010000 */
[----:B------:R-:W-:Y:S02]  /*18040*/  FADD.FTZ R171, R122, R171 ;  /* 0x000000ab7aab7221 */ /* 0x000fe40000010000 */
[----:B------:R-:W3:Y:S01]  /*18050*/  MUFU.EX2 R83, R83 ;  /* 0x0000005300537308 */ /* 0x000ee20000000800 */
[-C--:B----4-:R-:W-:Y:S03]  /*18060*/  HMMA.16816.F32 R4, R44, R60.reuse, R4 ;  /* 0x0000003c2c04723c */ /* 0x090fe60000001804 */
[----:B------:R-:W-:Y:S02]  /*18070*/  FADD.FTZ R125, R112, R125 ;  /* 0x0000007d707d7221 */ /* 0x000fe40000010000 */
[----:B------:R-:W-:Y:S02]  /*18080*/  FADD.FTZ R173, R116, R173 ;  /* 0x000000ad74ad7221 */ /* 0x000fe40000010000 */
[----:B------:R-:W-:Y:S01]  /*18090*/  FADD.FTZ R171, R115, R171 ;  /* 0x000000ab73ab7221 */ /* 0x000fe20000010000 */
[C---:B------:R-:W-:Y:S01]  /*180a0*/  HMMA.16816.F32 R8, R48.reuse, R60, R8 ;  /* 0x0000003c3008723c */ /* 0x040fe20000001808 */
[----:B------:R-:W-:Y:S03]  /*180b0*/  MUFU.EX2 R88, R88 ;  /* 0x0000005800587308 */ /* 0x000fe60000000800 */
[----:B------:R-:W-:Y:S02]  /*180c0*/  FADD.FTZ R125, R111, R125 ;  /* 0x0000007d6f7d7221 */ /* 0x000fe40000010000 */
[----:B------:R-:W-:Y:S02]  /*180d0*/  FADD.FTZ R173, R109, R173 ;  /* 0x000000ad6dad7221 */ /* 0x000fe40000010000 */
[-C--:B------:R-:W-:Y:S03]  /*180e0*/  HMMA.16816.F32 R12, R48, R62.reuse, R12 ;  /* 0x0000003e300c723c */ /* 0x080fe6000000180c */
[----:B------:R-:W4:Y:S01]  /*180f0*/  MUFU.EX2 R81, R81 ;  /* 0x0000005100517308 */ /* 0x000f220000000800 */
[----:B------:R-:W-:Y:S02]  /*18100*/  FADD.FTZ R171, R107, R171 ;  /* 0x000000ab6bab7221 */ /* 0x000fe40000010000 */
[----:B------:R-:W-:Y:S02]  /*18110*/  FADD.FTZ R125, R103, R125 ;  /* 0x0000007d677d7221 */ /* 0x000fe40000010000 */
[C---:B------:R-:W-:Y:S01]  /*18120*/  HMMA.16816.F32 R16, R44.reuse, R62, R16 ;  /* 0x0000003e2c10723c */ /* 0x040fe20000001810 */
[----:B------:R-:W5:Y:S03]  /*18130*/  LDSM.16.MT88.4 R60, [R211+0x4c00] ;  /* 0x004c0000d33c783b */ /* 0x000f660000004200 */
[----:B------:R-:W-:Y:S01]  /*18140*/  FADD.FTZ R108, R108, R173 ;  /* 0x000000ad6c6c7221 */ /* 0x000fe20000010000 */
[----:B------:R-:W-:Y:S01]  /*18150*/  MUFU.EX2 R92, R92 ;  /* 0x0000005c005c7308 */ /* 0x000fe20000000800 */
[----:B------:R-:W-:Y:S02]  /*18160*/  FADD.FTZ R106, R106, R171 ;  /* 0x000000ab6a6a7221 */ /* 0x000fe40000010000 */
[-C--:B------:R-:W-:Y:S04]  /*18170*/  HMMA.16816.F32 R20, R44, R52.reuse, R20 ;  /* 0x000000342c14723c */ /* 0x080fe80000001814 */
[----:B------:R-:W-:Y:S02]  /*18180*/  FADD.FTZ R125, R101, R125 ;  /* 0x0000007d657d7221 */ /* 0x000fe40000010000 */
[----:B------:R-:W-:Y:S01]  /*18190*/  FADD.FTZ R108, R102, R108 ;  /* 0x0000006c666c7221 */ /* 0x000fe20000010000 */
[----:B------:R-:W1:Y:S01]  /*181a0*/  MUFU.EX2 R87, R87 ;  /* 0x0000005700577308 */ /* 0x000e620000000800 */
[C---:B------:R-:W-:Y:S04]  /*181b0*/  HMMA.16816.F32 R24, R48.reuse, R52, R24 ;  /* 0x000000343018723c */ /* 0x040fe80000001818 */
[----:B------:R-:W-:Y:S02]  /*181c0*/  FADD.FTZ R106, R100, R106 ;  /* 0x0000006a646a7221 */ /* 0x000fe40000010000 */
[----:B------:R-:W-:Y:S02]  /*181d0*/  FADD.FTZ R125, R98, R125 ;  /* 0x0000007d627d7221 */ /* 0x000fe40000010000 */
[-C--:B------:R-:W-:Y:S01]  /*181e0*/  HMMA.16816.F32 R28, R48, R54.reuse, R28 ;  /* 0x00000036301c723c */ /* 0x080fe2000000181c */
[----:B------:R-:W-:Y:S03]  /*181f0*/  MUFU.EX2 R86, R86 ;  /* 0x0000005600567308 */ /* 0x000fe60000000800 */
[----:B------:R-:W-:Y:S02]  /*18200*/  FADD.FTZ R108, R96, R108 ;  /* 0x0000006c606c7221 */ /* 0x000fe40000010000 */
[----:B------:R-:W-:Y:S02]  /*18210*/  FADD.FTZ R106, R94, R106 ;  /* 0x0000006a5e6a7221 */ /* 0x000fe40000010000 */
[----:B------:R-:W-:Y:S01]  /*18220*/  HMMA.16816.F32 R32, R44, R54, R32 ;  /* 0x000000362c20723c */ /* 0x000fe20000001820 */
[----:B------:R-:W5:Y:S02]  /*18230*/  LDSM.16.MT88.4 R52, [R212+0x5000] ;  /* 0x00500000d434783b */ /* 0x000f640000004200 */
[----:B------:R-:W4:Y:S01]  /*18240*/  MUFU.EX2 R79, R79 ;  /* 0x0000004f004f7308 */ /* 0x000f220000000800 */
[----:B------:R-:W-:Y:S02]  /*18250*/  FADD.FTZ R108, R95, R108 ;  /* 0x0000006c5f6c7221 */ /* 0x000fe40000010000 */
[----:B--2---:R-:W-:Y:S01]  /*18260*/  FADD.FTZ R106, R93, R106 ;  /* 0x0000006a5d6a7221 */ /* 0x004fe20000010000 */
[----:B------:R-:W-:Y:S01]  /*18270*/  F2FP.PACK_AB R44, R95, R96 ;  /* 0x000000605f2c723e */ /* 0x000fe200000000ff */
[----:B-1----:R-:W-:Y:S01]  /*18280*/  FADD.FTZ R108, R90, R108 ;  /* 0x0000006c5a6c7221 */ /* 0x002fe20000010000 */
[----:B------:R-:W-:Y:S03]  /*18290*/  F2FP.PACK_AB R45, R93, R94 ;  /* 0x0000005e5d2d723e */ /* 0x000fe600000000ff */
[----:B---3--:R-:W-:Y:S01]  /*182a0*/  F2FP.PACK_AB R46, R83, R90 ;  /* 0x0000005a532e723e */ /* 0x008fe200000000ff */
[----:B------:R-:W1:Y:S01]  /*182b0*/  MUFU.EX2 R91, R91 ;  /* 0x0000005b005b7308 */ /* 0x000e620000000800 */
[----:B----4-:R-:W-:Y:S01]  /*182c0*/  F2FP.PACK_AB R47, R81, R88 ;  /* 0x00000058512f723e */ /* 0x010fe200000000ff */
[----:B------:R-:W-:Y:S01]  /*182d0*/  FADD.FTZ R106, R88, R106 ;  /* 0x0000006a586a7221 */ /* 0x000fe20000010000 */
[----:B------:R-:W-:Y:S01]  /*182e0*/  F2FP.PACK_AB R48, R87, R92 ;  /* 0x0000005c5730723e */ /* 0x000fe200000000ff */
[----:B------:R-:W-:Y:S02]  /*182f0*/  FADD.FTZ R108, R83, R108 ;  /* 0x0000006c536c7221 */ /* 0x000fe40000010000 */
[----:B------:R-:W-:Y:S02]  /*18300*/  FADD.FTZ R106, R81, R106 ;  /* 0x0000006a516a7221 */ /* 0x000fe40000010000 */
[-C--:B------:R-:W-:Y:S02]  /*18310*/  HMMA.16816.F32 R4, R44, R56.reuse, R4 ;  /* 0x000000382c04723c */ /* 0x080fe40000001804 */
[----:B------:R-:W2:Y:S01]  /*18320*/  MUFU.EX2 R85, R85 ;  /* 0x0000005500557308 */ /* 0x000ea20000000800 */
[----:B------:R-:W-:Y:S09]  /*18330*/  F2FP.PACK_AB R50, R79, R86 ;  /* 0x000000564f32723e */ /* 0x000ff200000000ff */
[----:B------:R-:W3:Y:S01]  /*18340*/  MUFU.EX2 R84, R84 ;  /* 0x0000005400547308 */ /* 0x000ee20000000800 */
[----:B-1----:R-:W-:Y:S09]  /*18350*/  FADD.FTZ R125, R91, R125 ;  /* 0x0000007d5b7d7221 */ /* 0x002ff20000010000 */
[----:B------:R-:W1:Y:S01]  /*18360*/  MUFU.EX2 R77, R77 ;  /* 0x0000004d004d7308 */ /* 0x000e620000000800 */
[C---:B--2---:R-:W-:Y:S01]  /*18370*/  F2FP.PACK_AB R49, R85.reuse, R91 ;  /* 0x0000005b5531723e */ /* 0x044fe200000000ff */
[----:B------:R-:W-:Y:S08]  /*18380*/  FADD.FTZ R125, R85, R125 ;  /* 0x0000007d557d7221 */ /* 0x000ff00000010000 */
[----:B------:R-:W-:Y:S01]  /*18390*/  MUFU.EX2 R82, R82 ;  /* 0x0000005200527308 */ /* 0x000fe20000000800 */
[----:B---3--:R-:W-:Y:S09]  /*183a0*/  FADD.FTZ R125, R84, R125 ;  /* 0x0000007d547d7221 */ /* 0x008ff20000010000 */
[----:B------:R-:W2:Y:S01]  /*183b0*/  MUFU.EX2 R75, R75 ;  /* 0x0000004b004b7308 */ /* 0x000ea20000000800 */
[C---:B-1----:R-:W-:Y:S01]  /*183c0*/  F2FP.PACK_AB R51, R77.reuse, R84 ;  /* 0x000000544d33723e */ /* 0x042fe200000000ff */
[----:B------:R-:W-:Y:S08]  /*183d0*/  FADD.FTZ R125, R77, R125 ;  /* 0x0000007d4d7d7221 */ /* 0x000ff00000010000 */
[----:B------:R-:W-:Y:S01]  /*183e0*/  MUFU.EX2 R80, R80 ;  /* 0x0000005000507308 */ /* 0x000fe20000000800 */
[C---:B------:R-:W-:Y:S07]  /*183f0*/  HMMA.16816.F32 R8, R48.reuse, R56, R8 ;  /* 0x000000383008723c */ /* 0x040fee0000001808 */
[--C-:B------:R-:W-:Y:S01]  /*18400*/  FFMA.FTZ R56, R162, c[0x0][0x23c], -R201.reuse ;  /* 0x00008f00a2387a23 */ /* 0x100fe200000108c9 */
[-C--:B------:R-:W-:Y:S01]  /*18410*/  HMMA.16816.F32 R12, R48, R58.reuse, R12 ;  /* 0x0000003a300c723c */ /* 0x080fe2000000180c */
[----:B------:R-:W1:Y:S07]  /*18420*/  MUFU.EX2 R74, R74 ;  /* 0x0000004a004a7308 */ /* 0x000e6e0000000800 */
[C---:B------:R-:W-:Y:S03]  /*18430*/  HMMA.16816.F32 R16, R44.reuse, R58, R16 ;  /* 0x0000003a2c10723c */ /* 0x040fe60000001810 */
[----:B------:R3:W-:Y:S05]  /*18440*/  MUFU.EX2 R132, R56 ;  /* 0x0000003800847308 */ /* 0x0007ea0000000800 */
[-C--:B-----5:R-:W-:Y:S05]  /*18450*/  HMMA.16816.F32 R20, R44, R60.reuse, R20 ;  /* 0x0000003c2c14723c */ /* 0x0a0fea0000001814 */
[----:B------:R-:W-:Y:S03]  /*18460*/  MUFU.EX2 R72, R72 ;  /* 0x0000004800487308 */ /* 0x000fe60000000800 */
[C---:B------:R-:W-:Y:S07]  /*18470*/  HMMA.16816.F32 R24, R48.reuse, R60, R24 ;  /* 0x0000003c3018723c */ /* 0x040fee0000001818 */
[----:B------:R-:W4:Y:S01]  /*18480*/  MUFU.EX2 R71, R71 ;  /* 0x0000004700477308 */ /* 0x000f220000000800 */
[-C--:B------:R-:W-:Y:S04]  /*18490*/  HMMA.16816.F32 R28, R48, R62.reuse, R28 ;  /* 0x0000003e301c723c */ /* 0x080fe8000000181c */
[--C-:B---3--:R-:W-:Y:S04]  /*184a0*/  FFMA.FTZ R56, R161, c[0x0][0x23c], -R201.reuse ;  /* 0x00008f00a1387a23 */ /* 0x108fe800000108c9 */
[----:B------:R-:W-:Y:S01]  /*184b0*/  HMMA.16816.F32 R32, R44, R62, R32 ;  /* 0x0000003e2c20723c */ /* 0x000fe20000001820 */
[----:B------:R3:W5:Y:S01]  /*184c0*/  MUFU.EX2 R133, R56 ;  /* 0x0000003800857308 */ /* 0x0007620000000800 */
[----:B------:R-:W-:Y:S05]  /*184d0*/  LDSM.16.MT88.4 R60, [R212+0x5400] ;  /* 0x00540000d43c783b */ /* 0x000fea0000004200 */
[C---:B--2---:R-:W-:Y:S01]  /*184e0*/  F2FP.PACK_AB R44, R75.reuse, R82 ;  /* 0x000000524b2c723e */ /* 0x044fe200000000ff */
[----:B------:R-:W-:Y:S01]  /*184f0*/  FADD.FTZ R82, R82, R108 ;  /* 0x0000006c52527221 */ /* 0x000fe20000010000 */
[----:B-1----:R-:W-:Y:S02]  /*18500*/  F2FP.PACK_AB R45, R74, R80 ;  /* 0x000000504a2d723e */ /* 0x002fe400000000ff */
[----:B------:R-:W1:Y:S01]  /*18510*/  MUFU.EX2 R70, R70 ;  /* 0x0000004600467308 */ /* 0x000e620000000800 */
[----:B------:R-:W-:Y:S02]  /*18520*/  FADD.FTZ R80, R80, R106 ;  /* 0x0000006a50507221 */ /* 0x000fe40000010000 */
[----:B------:R-:W-:Y:S01]  /*18530*/  FADD.FTZ R82, R75, R82 ;  /* 0x000000524b527221 */ /* 0x000fe20000010000 */
[C---:B----4-:R-:W-:Y:S01]  /*18540*/  F2FP.PACK_AB R46, R71.reuse, R72 ;  /* 0x00000048472e723e */ /* 0x050fe200000000ff */
[----:B------:R-:W-:Y:S02]  /*18550*/  FADD.FTZ R80, R74, R80 ;  /* 0x000000504a507221 */ /* 0x000fe40000010000 */
[----:B------:R-:W-:Y:S03]  /*18560*/  FADD.FTZ R82, R72, R82 ;  /* 0x0000005248527221 */ /* 0x000fe60000010000 */
[----:B------:R-:W2:Y:S01]  /*18570*/  MUFU.EX2 R69, R69 ;  /* 0x0000004500457308 */ /* 0x000ea20000000800 */
[----:B------:R-:W-:Y:S02]  /*18580*/  FADD.FTZ R82, R71, R82 ;  /* 0x0000005247527221 */ /* 0x000fe40000010000 */
[----:B---3--:R-:W-:Y:S02]  /*18590*/  FFMA.FTZ R56, R160, c[0x0][0x23c], -R201 ;  /* 0x00008f00a0387a23 */ /* 0x008fe400000108c9 */
[----:B-----5:R-:W-:Y:S02]  /*185a0*/  IMAD.MOV.U32 R129, RZ, RZ, R133 ;  /* 0x000000ffff817224 */ /* 0x020fe400078e0085 */
[----:B------:R-:W-:Y:S03]  /*185b0*/  FFMA.FTZ R201, R187, c[0x0][0x23c], -R201 ;  /* 0x00008f00bbc97a23 */ /* 0x000fe600000108c9 */
[----:B------:R3:W-:Y:S01]  /*185c0*/  MUFU.EX2 R134, R56 ;  /* 0x0000003800867308 */ /* 0x0007e20000000800 */
[----:B-1----:R-:W-:Y:S09]  /*185d0*/  FADD.FTZ R80, R70, R80 ;  /* 0x0000005046507221 */ /* 0x002ff20000010000 */
[----:B------:R-:W-:Y:S01]  /*185e0*/  MUFU.EX2 R78, R78 ;  /* 0x0000004e004e7308 */ /* 0x000fe20000000800 */
[C---:B--2---:R-:W-:Y:S01]  /*185f0*/  F2FP.PACK_AB R47, R69.reuse, R70 ;  /* 0x00000046452f723e */ /* 0x044fe200000000ff */
[----:B------:R-:W-:Y:S08]  /*18600*/  FADD.FTZ R80, R69, R80 ;  /* 0x0000005045507221 */ /* 0x000ff00000010000 */
[----:B------:R-:W1:Y:S01]  /*18610*/  MUFU.EX2 R68, R68 ;  /* 0x0000004400447308 */ /* 0x000e620000000800 */
[-C--:B------:R-:W-:Y:S01]  /*18620*/  HMMA.16816.F32 R4, R44, R52.reuse, R4 ;  /* 0x000000342c04723c */ /* 0x080fe20000001804 */
[----:B---3--:R-:W2:Y:S08]  /*18630*/  LDSM.16.MT88.4 R56, [R211+0x5000] ;  /* 0x00500000d338783b */ /* 0x008eb00000004200 */
[----:B------:R-:W-:Y:S10]  /*18640*/  MUFU.EX2 R67, R67 ;  /* 0x0000004300437308 */ /* 0x000ff40000000800 */
[----:B------:R-:W3:Y:S01]  /*18650*/  MUFU.EX2 R66, R66 ;  /* 0x0000004200427308 */ /* 0x000ee20000000800 */
[----:B-1----:R-:W-:Y:S09]  /*18660*/  F2FP.PACK_AB R48, R68, R78 ;  /* 0x0000004e4430723e */ /* 0x002ff200000000ff */
[----:B------:R-:W1:Y:S10]  /*18670*/  MUFU.EX2 R73, R73 ;  /* 0x0000004900497308 */ /* 0x000e740000000800 */
[----:B------:R-:W4:Y:S01]  /*18680*/  MUFU.EX2 R65, R65 ;  /* 0x0000004100417308 */ /* 0x000f220000000800 */
[----:B---3--:R-:W-:Y:S09]  /*18690*/  F2FP.PACK_AB R50, R66, R67 ;  /* 0x000000434232723e */ /* 0x008ff200000000ff */
[----:B------:R-:W3:Y:S01]  /*186a0*/  MUFU.EX2 R64, R64 ;  /* 0x0000004000407308 */ /* 0x000ee20000000800 */
[----:B-1----:R-:W-:Y:S09]  /*186b0*/  FADD.FTZ R125, R73, R125 ;  /* 0x0000007d497d7221 */ /* 0x002ff20000010000 */
[----:B------:R-:W1:Y:S01]  /*186c0*/  MUFU.EX2 R76, R76 ;  /* 0x0000004c004c7308 */ /* 0x000e620000000800 */
[C---:B----4-:R-:W-:Y:S01]  /*186d0*/  F2FP.PACK_AB R49, R65.reuse, R73 ;  /* 0x000000494131723e */ /* 0x050fe200000000ff */
[----:B------:R-:W-:Y:S08]  /*186e0*/  FADD.FTZ R125, R65, R125 ;  /* 0x0000007d417d7221 */ /* 0x000ff00000010000 */
[----:B------:R-:W4:Y:S01]  /*186f0*/  MUFU.EX2 R89, R89 ;  /* 0x0000005900597308 */ /* 0x000f220000000800 */
[----:B---3--:R-:W-:Y:S09]  /*18700*/  FADD.FTZ R125, R64, R125 ;  /* 0x0000007d407d7221 */ /* 0x008ff20000010000 */
[----:B------:R-:W3:Y:S01]  /*18710*/  MUFU.EX2 R97, R97 ;  /* 0x0000006100617308 */ /* 0x000ee20000000800 */
[C---:B-1----:R-:W-:Y:S01]  /*18720*/  F2FP.PACK_AB R51, R76.reuse, R64 ;  /* 0x000000404c33723e */ /* 0x042fe200000000ff */
[----:B------:R-:W-:Y:S08]  /*18730*/  FADD.FTZ R125, R76, R125 ;  /* 0x0000007d4c7d7221 */ /* 0x000ff00000010000 */
[----:B------:R-:W1:Y:S01]  /*18740*/  MUFU.EX2 R110, R110 ;  /* 0x0000006e006e7308 */ /* 0x000e620000000800 */
[C---:B------:R-:W-:Y:S04]  /*18750*/  HMMA.16816.F32 R8, R48.reuse, R52, R8 ;  /* 0x000000343008723c */ /* 0x040fe80000001808 */
[----:B----4-:R-:W-:Y:S04]  /*18760*/  FADD.FTZ R82, R89, R82 ;  /* 0x0000005259527221 */ /* 0x010fe80000010000 */
[-C--:B------:R-:W-:Y:S01]  /*18770*/  HMMA.16816.F32 R12, R48, R54.reuse, R12 ;  /* 0x00000036300c723c */ /* 0x080fe2000000180c */
[----:B------:R-:W4:Y:S03]  /*18780*/  MUFU.EX2 R121, R121 ;  /* 0x0000007900797308 */ /* 0x000f260000000800 */
[----:B---3--:R-:W-:Y:S04]  /*18790*/  FADD.FTZ R82, R97, R82 ;  /* 0x0000005261527221 */ /* 0x008fe80000010000 */
[C---:B------:R-:W-:Y:S01]  /*187a0*/  HMMA.16816.F32 R16, R44.reuse, R54, R16 ;  /* 0x000000362c10723c */ /* 0x040fe20000001810 */
[----:B------:R-:W3:Y:S02]  /*187b0*/  LDSM.16.MT88.4 R52, [R211+0x5400] ;  /* 0x00540000d334783b */ /* 0x000ee40000004200 */
[----:B------:R-:W5:Y:S01]  /*187c0*/  MUFU.EX2 R127, R127 ;  /* 0x0000007f007f7308 */ /* 0x000f620000000800 */
[----:B-1----:R-:W-:Y:S04]  /*187d0*/  FADD.FTZ R80, R110, R80 ;  /* 0x000000506e507221 */ /* 0x002fe80000010000 */
[-C--:B--2---:R-:W-:Y:S05]  /*187e0*/  HMMA.16816.F32 R20, R44, R56.reuse, R20 ;  /* 0x000000382c14723c */ /* 0x084fea0000001814 */
[----:B------:R-:W1:Y:S03]  /*187f0*/  MUFU.EX2 R140, R140 ;  /* 0x0000008c008c7308 */ /* 0x000e660000000800 */
[C---:B------:R-:W-:Y:S04]  /*18800*/  HMMA.16816.F32 R24, R48.reuse, R56, R24 ;  /* 0x000000383018723c */ /* 0x040fe80000001818 */
[----:B----4-:R-:W-:Y:S03]  /*18810*/  FADD.FTZ R80, R121, R80 ;  /* 0x0000005079507221 */ /* 0x010fe60000010000 */
[----:B------:R-:W2:Y:S01]  /*18820*/  MUFU.EX2 R141, R141 ;  /* 0x0000008d008d7308 */ /* 0x000ea20000000800 */
[-C--:B------:R-:W-:Y:S04]  /*18830*/  HMMA.16816.F32 R28, R48, R58.reuse, R28 ;  /* 0x0000003a301c723c */ /* 0x080fe8000000181c */
[----:B-----5:R-:W-:Y:S04]  /*18840*/  FADD.FTZ R82, R127, R82 ;  /* 0x000000527f527221 */ /* 0x020fe80000010000 */
[----:B------:R-:W-:Y:S01]  /*18850*/  HMMA.16816.F32 R32, R44, R58, R32 ;  /* 0x0000003a2c20723c */ /* 0x000fe20000001820 */
[----:B------:R-:W4:Y:S01]  /*18860*/  MUFU.EX2 R142, R142 ;  /* 0x0000008e008e7308 */ /* 0x000f220000000800 */
[----:B------:R-:W5:Y:S02]  /*18870*/  LDSM.16.MT88.4 R56, [R212+0x5800] ;  /* 0x00580000d438783b */ /* 0x000f640000004200 */
[C---:B-1----:R-:W-:Y:S03]  /*18880*/  FADD.FTZ R82, R140.reuse, R82 ;  /* 0x000000528c527221 */ /* 0x042fe60000010000 */
[----:B------:R-:W-:Y:S02]  /*18890*/  F2FP.PACK_AB R44, R97, R89 ;  /* 0x00000059612c723e */ /* 0x000fe400000000ff */
[----:B------:R-:W-:Y:S02]  /*188a0*/  F2FP.PACK_AB R45, R121, R110 ;  /* 0x0000006e792d723e */ /* 0x000fe400000000ff */
[----:B------:R-:W-:Y:S01]  /*188b0*/  MUFU.EX2 R143, R143 ;  /* 0x0000008f008f7308 */ /* 0x000fe20000000800 */
[----:B------:R-:W-:Y:S01]  /*188c0*/  F2FP.PACK_AB R46, R140, R127 ;  /* 0x0000007f8c2e723e */ /* 0x000fe200000000ff */
[----:B--2---:R-:W-:Y:S08]  /*188d0*/  FADD.FTZ R80, R141, R80 ;  /* 0x000000508d507221 */ /* 0x004ff00000010000 */
[----:B------:R-:W1:Y:S01]  /*188e0*/  MUFU.EX2 R144, R144 ;  /* 0x0000009000907308 */ /* 0x000e620000000800 */
[C---:B----4-:R-:W-:Y:S01]  /*188f0*/  F2FP.PACK_AB R47, R142.reuse, R141 ;  /* 0x0000008d8e2f723e */ /* 0x050fe200000000ff */
[----:B------:R-:W-:Y:S08]  /*18900*/  FADD.FTZ R80, R142, R80 ;  /* 0x000000508e507221 */ /* 0x000ff00000010000 */
[----:B------:R-:W-:Y:S01]  /*18910*/  MUFU.EX2 R145, R145 ;  /* 0x0000009100917308 */ /* 0x000fe20000000800 */
[-C--:B------:R-:W-:Y:S09]  /*18920*/  HMMA.16816.F32 R4, R44, R60.reuse, R4 ;  /* 0x0000003c2c04723c */ /* 0x080ff20000001804 */
[----:B------:R-:W2:Y:S03]  /*18930*/  MUFU.EX2 R146, R146 ;  /* 0x0000009200927308 */ /* 0x000ea60000000800 */
[----:B-1----:R-:W-:Y:S07]  /*18940*/  F2FP.PACK_AB R48, R144, R143 ;  /* 0x0000008f9030723e */ /* 0x002fee00000000ff */
[----:B------:R-:W1:Y:S10]  /*18950*/  MUFU.EX2 R147, R147 ;  /* 0x0000009300937308 */ /* 0x000e740000000800 */
[----:B------:R-:W4:Y:S01]  /*18960*/  MUFU.EX2 R164, R164 ;  /* 0x000000a400a47308 */ /* 0x000f220000000800 */
[----:B--2---:R-:W-:Y:S09]  /*18970*/  F2FP.PACK_AB R50, R146, R145 ;  /* 0x000000919232723e */ /* 0x004ff200000000ff */
[----:B------:R-:W2:Y:S01]  /*18980*/  MUFU.EX2 R165, R165 ;  /* 0x000000a500a57308 */ /* 0x000ea20000000800 */
[----:B-1----:R-:W-:Y:S09]  /*18990*/  FADD.FTZ R125, R147, R125 ;  /* 0x0000007d937d7221 */ /* 0x002ff20000010000 */
[----:B------:R-:W1:Y:S01]  /*189a0*/  MUFU.EX2 R166, R166 ;  /* 0x000000a600a67308 */ /* 0x000e620000000800 */
[C---:B----4-:R-:W-:Y:S01]  /*189b0*/  F2FP.PACK_AB R49, R164.reuse, R147 ;  /* 0x00000093a431723e */ /* 0x050fe200000000ff */
[----:B------:R-:W-:Y:S02]  /*189c0*/  FADD.FTZ R125, R164, R125 ;  /* 0x0000007da47d7221 */ /* 0x000fe40000010000 */
[----:B------:R-:W-:Y:S06]  /*189d0*/  IMAD.MOV.U32 R164, RZ, RZ, R0 ;  /* 0x000000ffffa47224 */ /* 0x000fec00078e0000 */
[----:B------:R-:W4:Y:S01]  /*189e0*/  MUFU.EX2 R167, R167 ;  /* 0x000000a700a77308 */ /* 0x000f220000000800 */
[----:B--2---:R-:W-:Y:S09]  /*189f0*/  FADD.FTZ R125, R165, R125 ;  /* 0x0000007da57d7221 */ /* 0x004ff20000010000 */
[----:B------:R-:W2:Y:S01]  /*18a00*/  MUFU.EX2 R251, R251 ;  /* 0x000000fb00fb7308 */ /* 0x000ea20000000800 */
[C---:B-1----:R-:W-:Y:S01]  /*18a10*/  F2FP.PACK_AB R51, R166.reuse, R165 ;  /* 0x000000a5a633723e */ /* 0x042fe200000000ff */
[----:B------:R-:W-:Y:S02]  /*18a20*/  FADD.FTZ R125, R166, R125 ;  /* 0x0000007da67d7221 */ /* 0x000fe40000010000 */
[----:B------:R-:W-:Y:S02]  /*18a30*/  IMAD.MOV.U32 R166, RZ, RZ, R3 ;  /* 0x000000ffffa67224 */ /* 0x000fe400078e0003 */
[----:B------:R-:W-:Y:S04]  /*18a40*/  IMAD.MOV.U32 R165, RZ, RZ, R2 ;  /* 0x000000ffffa57224 */ /* 0x000fe800078e0002 */
[----:B------:R-:W1:Y:S01]  /*18a50*/  MUFU.EX2 R250, R250 ;  /* 0x000000fa00fa7308 */ /* 0x000e620000000800 */
[C---:B------:R-:W-:Y:S04]  /*18a60*/  HMMA.16816.F32 R8, R48.reuse, R60, R8 ;  /* 0x0000003c3008723c */ /* 0x040fe80000001808 */
[----:B----4-:R-:W-:Y:S03]  /*18a70*/  FADD.FTZ R82, R167, R82 ;  /* 0x00000052a7527221 */ /* 0x010fe60000010000 */
[----:B------:R-:W-:Y:S01]  /*18a80*/  IMAD.MOV.U32 R61, RZ, RZ, R134 ;  /* 0x000000ffff3d7224 */ /* 0x000fe200078e0086 */
[-C--:B------:R-:W-:Y:S01]  /*18a90*/  HMMA.16816.F32 R12, R48, R62.reuse, R12 ;  /* 0x0000003e300c723c */ /* 0x080fe2000000180c */
[----:B------:R-:W4:Y:S03]  /*18aa0*/  MUFU.EX2 R248, R248 ;  /* 0x000000f800f87308 */ /* 0x000f260000000800 */
[----:B------:R-:W-:Y:S01]  /*18ab0*/  FFMA.FTZ R60, R130, c[0x0][0x23c], -R198 ;  /* 0x00008f00823c7a23 */ /* 0x000fe200000108c6 */
[----:B--2---:R-:W-:Y:S01]  /*18ac0*/  F2FP.PACK_AB R40, R251, R167 ;  /* 0x000000a7fb28723e */ /* 0x004fe200000000ff */
[----:B------:R-:W-:Y:S02]  /*18ad0*/  IMAD.MOV.U32 R130, RZ, RZ, R132 ;  /* 0x000000ffff827224 */ /* 0x000fe400078e0084 */
[C---:B------:R-:W-:Y:S03]  /*18ae0*/  HMMA.16816.F32 R16, R44.reuse, R62, R16 ;  /* 0x0000003e2c10723c */ /* 0x040fe60000001810 */
[----:B------:R-:W2:Y:S01]  /*18af0*/  MUFU.EX2 R247, R247 ;  /* 0x000000f700f77308 */ /* 0x000ea20000000800 */
[----:B------:R-:W-:Y:S02]  /*18b00*/  FFMA.FTZ R198, R131, c[0x0][0x23c], -R198 ;  /* 0x00008f0083c67a23 */ /* 0x000fe400000108c6 */
[----:B------:R-:W-:Y:S02]  /*18b10*/  FADD.FTZ R82, R251, R82 ;  /* 0x00000052fb527221 */ /* 0x000fe40000010000 */
[-C--:B---3--:R-:W-:Y:S04]  /*18b20*/  HMMA.16816.F32 R20, R44, R52.reuse, R20 ;  /* 0x000000342c14723c */ /* 0x088fe80000001814 */
[----:B-1----:R-:W-:Y:S01]  /*18b30*/  FADD.FTZ R80, R250, R80 ;  /* 0x00000050fa507221 */ /* 0x002fe20000010000 */
[----:B------:R-:W1:Y:S01]  /*18b40*/  MUFU.EX2 R246, R246 ;  /* 0x000000f600f67308 */ /* 0x000e620000000800 */
[----:B------:R-:W-:Y:S02]  /*18b50*/  IMAD.MOV.U32 R167, RZ, RZ, R36 ;  /* 0x000000ffffa77224 */ /* 0x000fe400078e0024 */
[C---:B------:R-:W-:Y:S04]  /*18b60*/  HMMA.16816.F32 R24, R48.reuse, R52, R24 ;  /* 0x000000343018723c */ /* 0x040fe80000001818 */
[C---:B----4-:R-:W-:Y:S01]  /*18b70*/  F2FP.PACK_AB R41, R248.reuse, R250 ;  /* 0x000000faf829723e */ /* 0x050fe200000000ff */
[----:B------:R-:W-:Y:S02]  /*18b80*/  FADD.FTZ R80, R248, R80 ;  /* 0x00000050f8507221 */ /* 0x000fe40000010000 */
[----:B------:R-:W3:Y:S01]  /*18b90*/  MUFU.EX2 R203, R203 ;  /* 0x000000cb00cb7308 */ /* 0x000ee20000000800 */
[-C--:B------:R-:W-:Y:S01]  /*18ba0*/  HMMA.16816.F32 R28, R48, R54.reuse, R28 ;  /* 0x00000036301c723c */ /* 0x080fe2000000181c */
[----:B------:R-:W4:Y:S03]  /*18bb0*/  LDSM.16.MT88.4 R48, [R211+0x5800] ;  /* 0x00580000d330783b */ /* 0x000f260000004200 */
[----:B------:R-:W-:Y:S02]  /*18bc0*/  FADD.FTZ R52, R170, R191 ;  /* 0x000000bfaa347221 */ /* 0x000fe40000010000 */
[----:B--2---:R-:W-:Y:S02]  /*18bd0*/  FADD.FTZ R82, R247, R82 ;  /* 0x00000052f7527221 */ /* 0x004fe40000010000 */
[----:B------:R-:W-:Y:S01]  /*18be0*/  FADD.FTZ R52, R43, R52 ;  /* 0x000000342b347221 */ /* 0x000fe20000010000 */
[----:B------:R-:W2:Y:S01]  /*18bf0*/  MUFU.EX2 R202, R202 ;  /* 0x000000ca00ca7308 */ /* 0x000ea20000000800 */
[----:B------:R-:W-:Y:S04]  /*18c00*/  HMMA.16816.F32 R32, R44, R54, R32 ;  /* 0x000000362c20723c */ /* 0x000fe80000001820 */
[----:B-1----:R-:W-:Y:S01]  /*18c10*/  F2FP.PACK_AB R42, R246, R247 ;  /* 0x000000f7f62a723e */ /* 0x002fe200000000ff */
[----:B------:R-:W-:Y:S02]  /*18c20*/  FADD.FTZ R52, R120, R52 ;  /* 0x0000003478347221 */ /* 0x000fe40000010000 */
[----:B------:R-:W-:Y:S01]  /*18c30*/  F2FP.PACK_AB R44, R129, R130 ;  /* 0x00000082812c723e */ /* 0x000fe200000000ff */
[----:B------:R-:W-:Y:S01]  /*18c40*/  FADD.FTZ R82, R246, R82 ;  /* 0x00000052f6527221 */ /* 0x000fe20000010000 */
[----:B------:R-:W1:Y:S03]  /*18c50*/  MUFU.EX2 R252, R252 ;  /* 0x000000fc00fc7308 */ /* 0x000e660000000800 */
[----:B------:R-:W-:Y:S02]  /*18c60*/  FADD.FTZ R52, R114, R52 ;  /* 0x0000003472347221 */ /* 0x000fe40000010000 */
[----:B---3--:R-:W-:Y:S02]  /*18c70*/  FADD.FTZ R80, R203, R80 ;  /* 0x00000050cb507221 */ /* 0x008fe40000010000 */
[----:B------:R-:W-:Y:S03]  /*18c80*/  FADD.FTZ R52, R113, R52 ;  /* 0x0000003471347221 */ /* 0x000fe60000010000 */
[----:B------:R-:W3:Y:S01]  /*18c90*/  MUFU.EX2 R249, R249 ;  /* 0x000000f900f97308 */ /* 0x000ee20000000800 */
[----:B------:R-:W-:Y:S01]  /*18ca0*/  FADD.FTZ R52, R105, R52 ;  /* 0x0000003469347221 */ /* 0x000fe20000010000 */
[----:B--2---:R-:W-:Y:S03]  /*18cb0*/  F2FP.PACK_AB R43, R202, R203 ;  /* 0x000000cbca2b723e */ /* 0x004fe600000000ff */
[----:B------:R-:W-:Y:S02]  /*18cc0*/  FADD.FTZ R104, R104, R52 ;  /* 0x0000003468687221 */ /* 0x000fe40000010000 */
[----:B------:R-:W-:Y:S02]  /*18cd0*/  FADD.FTZ R80, R202, R80 ;  /* 0x00000050ca507221 */ /* 0x000fe40000010000 */
[----:B------:R-:W-:Y:S01]  /*18ce0*/  FADD.FTZ R104, R99, R104 ;  /* 0x0000006863687221 */ /* 0x000fe20000010000 */
[----:B------:R-:W2:Y:S01]  /*18cf0*/  MUFU.EX2 R245, R245 ;  /* 0x000000f500f57308 */ /* 0x000ea20000000800 */
[-C--:B-----5:R-:W-:Y:S05]  /*18d00*/  HMMA.16816.F32 R4, R40, R56.reuse, R4 ;  /* 0x000000382804723c */ /* 0x0a0fea0000001804 */
[----:B-1----:R-:W-:Y:S01]  /*18d10*/  F2FP.PACK_AB R46, R252, R61 ;  /* 0x0000003dfc2e723e */ /* 0x002fe200000000ff */
[----:B------:R-:W-:Y:S03]  /*18d20*/  FADD.FTZ R104, R92, R104 ;  /* 0x000000685c687221 */ /* 0x000fe60000010000 */
[----:B------:R-:W1:Y:S03]  /*18d30*/  MUFU.EX2 R244, R244 ;  /* 0x000000f400f47308 */ /* 0x000e660000000800 */
[----:B------:R-:W-:Y:S02]  /*18d40*/  FADD.FTZ R104, R87, R104 ;  /* 0x0000006857687221 */ /* 0x000fe40000010000 */
[----:B---3--:R-:W-:Y:S02]  /*18d50*/  FADD.FTZ R125, R249, R125 ;  /* 0x0000007df97d7221 */ /* 0x008fe40000010000 */
[----:B------:R-:W-:Y:S03]  /*18d60*/  FADD.FTZ R104, R86, R104 ;  /* 0x0000006856687221 */ /* 0x000fe60000010000 */
[----:B------:R-:W3:Y:S01]  /*18d70*/  MUFU.EX2 R243, R243 ;  /* 0x000000f300f37308 */ /* 0x000ee20000000800 */
[----:B------:R-:W-:Y:S01]  /*18d80*/  FADD.FTZ R104, R79, R104 ;  /* 0x000000684f687221 */ /* 0x000fe20000010000 */
[C---:B--2---:R-:W-:Y:S03]  /*18d90*/  F2FP.PACK_AB R45, R245.reuse, R249 ;  /* 0x000000f9f52d723e */ /* 0x044fe600000000ff */
[----:B------:R-:W-:Y:S02]  /*18da0*/  FADD.FTZ R78, R78, R104 ;  /* 0x000000684e4e7221 */ /* 0x000fe40000010000 */
[----:B------:R-:W-:Y:S02]  /*18db0*/  FADD.FTZ R125, R245, R125 ;  /* 0x0000007df57d7221 */ /* 0x000fe40000010000 */
[----:B------:R-:W-:Y:S01]  /*18dc0*/  FADD.FTZ R78, R68, R78 ;  /* 0x0000004e444e7221 */ /* 0x000fe20000010000 */
[----:B------:R-:W2:Y:S03]  /*18dd0*/  MUFU.EX2 R169, R169 ;  /* 0x000000a900a97308 */ /* 0x000ea60000000800 */
[----:B------:R-:W-:Y:S02]  /*18de0*/  FADD.FTZ R78, R67, R78 ;  /* 0x0000004e434e7221 */ /* 0x000fe40000010000 */
[----:B-1----:R-:W-:Y:S02]  /*18df0*/  FADD.FTZ R125, R244, R125 ;  /* 0x0000007df47d7221 */ /* 0x002fe40000010000 */
[----:B------:R-:W-:Y:S03]  /*18e00*/  FADD.FTZ R78, R66, R78 ;  /* 0x0000004e424e7221 */ /* 0x000fe60000010000 */
[----:B------:R-:W1:Y:S01]  /*18e10*/  MUFU.EX2 R168, R168 ;  /* 0x000000a800a87308 */ /* 0x000e620000000800 */
[----:B------:R-:W-:Y:S01]  /*18e20*/  FADD.FTZ R78, R143, R78 ;  /* 0x0000004e8f4e7221 */ /* 0x000fe20000010000 */
[C---:B---3--:R-:W-:Y:S03]  /*18e30*/  F2FP.PACK_AB R47, R243.reuse, R244 ;  /* 0x000000f4f32f723e */ /* 0x048fe600000000ff */
[----:B------:R-:W-:Y:S02]  /*18e40*/  FADD.FTZ R78, R144, R78 ;  /* 0x0000004e904e7221 */ /* 0x000fe40000010000 */
[----:B------:R-:W-:Y:S02]  /*18e50*/  FADD.FTZ R125, R243, R125 ;  /* 0x0000007df37d7221 */ /* 0x000fe40000010000 */
[----:B------:R-:W-:Y:S01]  /*18e60*/  FADD.FTZ R78, R145, R78 ;  /* 0x0000004e914e7221 */ /* 0x000fe20000010000 */
[----:B------:R-:W3:Y:S01]  /*18e70*/  MUFU.EX2 R118, R118 ;  /* 0x0000007600767308 */ /* 0x000ee20000000800 */
[C---:B------:R-:W-:Y:S04]  /*18e80*/  HMMA.16816.F32 R8, R44.reuse, R56, R8 ;  /* 0x000000382c08723c */ /* 0x040fe80000001808 */
[----:B------:R-:W-:Y:S02]  /*18e90*/  FADD.FTZ R78, R146, R78 ;  /* 0x0000004e924e7221 */ /* 0x000fe40000010000 */
[----:B--2---:R-:W-:Y:S02]  /*18ea0*/  FADD.FTZ R82, R169, R82 ;  /* 0x00000052a9527221 */ /* 0x004fe40000010000 */
[-C--:B------:R-:W-:Y:S01]  /*18eb0*/  HMMA.16816.F32 R12, R44, R58.reuse, R12 ;  /* 0x0000003a2c0c723c */ /* 0x080fe2000000180c */
[----:B------:R-:W2:Y:S03]  /*18ec0*/  MUFU.EX2 R119, R119 ;  /* 0x0000007700777308 */ /* 0x000ea60000000800 */
[----:B------:R-:W-:Y:S01]  /*18ed0*/  FADD.FTZ R78, R130, R78 ;  /* 0x0000004e824e7221 */ /* 0x000fe20000010000 */
[C---:B-1----:R-:W-:Y:S01]  /*18ee0*/  F2FP.PACK_AB R132, R168.reuse, R169 ;  /* 0x000000a9a884723e */ /* 0x042fe200000000ff */
[----:B------:R-:W-:Y:S02]  /*18ef0*/  FADD.FTZ R82, R168, R82 ;  /* 0x00000052a8527221 */ /* 0x000fe40000010000 */
[C---:B------:R-:W-:Y:S03]  /*18f00*/  HMMA.16816.F32 R16, R40.reuse, R58, R16 ;  /* 0x0000003a2810723c */ /* 0x040fe60000001810 */
[----:B------:R-:W1:Y:S01]  /*18f10*/  MUFU.EX2 R128, R128 ;  /* 0x0000008000807308 */ /* 0x000e620000000800 */
[----:B------:R-:W-:Y:S02]  /*18f20*/  FADD.FTZ R78, R129, R78 ;  /* 0x0000004e814e7221 */ /* 0x000fe40000010000 */
[----:B---3--:R-:W-:Y:S02]  /*18f30*/  FADD.FTZ R80, R118, R80 ;  /* 0x0000005076507221 */ /* 0x008fe40000010000 */
[-C--:B----4-:R-:W-:Y:S04]  /*18f40*/  HMMA.16816.F32 R20, R40, R48.reuse, R20 ;  /* 0x000000302814723c */ /* 0x090fe80000001814 */
[----:B------:R-:W-:Y:S01]  /*18f50*/  FADD.FTZ R78, R61, R78 ;  /* 0x0000004e3d4e7221 */ /* 0x000fe20000010000 */
[----:B------:R-:W3:Y:S03]  /*18f60*/  MUFU.EX2 R200, R200 ;  /* 0x000000c800c87308 */ /* 0x000ee60000000800 */
[C---:B------:R-:W-:Y:S04]  /*18f70*/  HMMA.16816.F32 R24, R44.reuse, R48, R24 ;  /* 0x000000302c18723c */ /* 0x040fe80000001818 */
[C---:B--2---:R-:W-:Y:S01]  /*18f80*/  F2FP.PACK_AB R133, R119.reuse, R118 ;  /* 0x000000767785723e */ /* 0x044fe200000000ff */
[----:B------:R-:W-:Y:S02]  /*18f90*/  FADD.FTZ R78, R252, R78 ;  /* 0x0000004efc4e7221 */ /* 0x000fe40000010000 */
[----:B------:R-:W2:Y:S01]  /*18fa0*/  MUFU.EX2 R60, R60 ;  /* 0x0000003c003c7308 */ /* 0x000ea20000000800 */
[-C--:B------:R-:W-:Y:S04]  /*18fb0*/  HMMA.16816.F32 R28, R44, R50.reuse, R28 ;  /* 0x000000322c1c723c */ /* 0x080fe8000000181c */
[----:B------:R-:W-:Y:S02]  /*18fc0*/  FADD.FTZ R80, R119, R80 ;  /* 0x0000005077507221 */ /* 0x000fe40000010000 */
[----:B-1----:R-:W-:Y:S02]  /*18fd0*/  FADD.FTZ R82, R128, R82 ;  /* 0x0000005280527221 */ /* 0x002fe40000010000 */
[----:B------:R-:W-:Y:S01]  /*18fe0*/  HMMA.16816.F32 R32, R40, R50, R32 ;  /* 0x000000322820723c */ /* 0x000fe20000001820 */
[----:B------:R-:W1:Y:S01]  /*18ff0*/  MUFU.EX2 R198, R198 ;  /* 0x000000c600c67308 */ /* 0x000e620000000800 */
[----:B------:R-:W4:Y:S02]  /*19000*/  LDSM.16.MT88.4 R40, [R211+0x5c00] ;  /* 0x005c0000d328783b */ /* 0x000f240000004200 */
[C---:B---3--:R-:W-:Y:S01]  /*19010*/  F2FP.PACK_AB R134, R200.reuse, R128 ;  /* 0x00000080c886723e */ /* 0x048fe200000000ff */
[----:B------:R-:W-:Y:S06]  /*19020*/  FADD.FTZ R242, R200, R82 ;  /* 0x00000052c8f27221 */ /* 0x000fec0000010000 */
[----:B------:R-:W3:Y:S01]  /*19030*/  MUFU.EX2 R37, R190 ;  /* 0x000000be00257308 */ /* 0x000ee20000000800 */
[----:B--2---:R-:W-:Y:S09]  /*19040*/  FADD.FTZ R80, R60, R80 ;  /* 0x000000503c507221 */ /* 0x004ff20000010000 */
[----:B------:R-:W2:Y:S01]  /*19050*/  MUFU.EX2 R38, R189 ;  /* 0x000000bd00267308 */ /* 0x000ea20000000800 */
[C---:B-1----:R-:W-:Y:S01]  /*19060*/  F2FP.PACK_AB R135, R198.reuse, R60 ;  /* 0x0000003cc687723e */ /* 0x042fe200000000ff */
[----:B------:R-:W-:Y:S08]  /*19070*/  FADD.FTZ R241, R198, R80 ;  /* 0x00000050c6f17221 */ /* 0x000ff00000010000 */
[----:B------:R-:W1:Y:S01]  /*19080*/  MUFU.EX2 R39, R188 ;  /* 0x000000bc00277308 */ /* 0x000e620000000800 */
[-C--:B------:R-:W-:Y:S05]  /*19090*/  HMMA.16816.F32 R160, R132, R148.reuse, R4 ;  /* 0x0000009484a0723c */ /* 0x080fea0000001804 */
[----:B---3--:R-:W-:Y:S04]  /*190a0*/  FADD.FTZ R78, R37, R78 ;  /* 0x0000004e254e7221 */ /* 0x008fe80000010000 */
[----:B------:R-:W3:Y:S03]  /*190b0*/  MUFU.EX2 R201, R201 ;  /* 0x000000c900c97308 */ /* 0x000ee60000000800 */
[C---:B--2---:R-:W-:Y:S01]  /*190c0*/  F2FP.PACK_AB R136, R38.reuse, R37 ;  /* 0x000000252688723e */ /* 0x044fe200000000ff */
[----:B------:R-:W-:Y:S06]  /*190d0*/  FADD.FTZ R78, R38, R78 ;  /* 0x0000004e264e7221 */ /* 0x000fec0000010000 */
[----:B------:R-:W2:Y:S01]  /*190e0*/  MUFU.EX2 R195, R195 ;  /* 0x000000c300c37308 */ /* 0x000ea20000000800 */
[----:B-1----:R-:W-:Y:S09]  /*190f0*/  FADD.FTZ R78, R39, R78 ;  /* 0x0000004e274e7221 */ /* 0x002ff20000010000 */
[----:B------:R-:W1:Y:S01]  /*19100*/  MUFU.EX2 R194, R194 ;  /* 0x000000c200c27308 */ /* 0x000e620000000800 */
[C---:B---3--:R-:W-:Y:S01]  /*19110*/  F2FP.PACK_AB R138, R201.reuse, R39 ;  /* 0x00000027c98a723e */ /* 0x048fe200000000ff */
[----:B------:R-:W-:Y:S08]  /*19120*/  FADD.FTZ R240, R201, R78 ;  /* 0x0000004ec9f07221 */ /* 0x000ff00000010000 */
[----:B------:R-:W3:Y:S01]  /*19130*/  MUFU.EX2 R193, R193 ;  /* 0x000000c100c17308 */ /* 0x000ee20000000800 */
[----:B--2---:R-:W-:Y:S09]  /*19140*/  FADD.FTZ R125, R195, R125 ;  /* 0x0000007dc37d7221 */ /* 0x004ff20000010000 */
[----:B------:R-:W2:Y:S01]  /*19150*/  MUFU.EX2 R199, R199 ;  /* 0x000000c700c77308 */ /* 0x000ea20000000800 */
[C---:B-1----:R-:W-:Y:S01]  /*19160*/  F2FP.PACK_AB R137, R194.reuse, R195 ;  /* 0x000000c3c289723e */ /* 0x042fe200000000ff */
[----:B------:R-:W-:Y:S04]  /*19170*/  FADD.FTZ R125, R194, R125 ;  /* 0x0000007dc27d7221 */ /* 0x000fe80000010000 */
[----:B---3--:R-:W-:Y:S01]  /*19180*/  FADD.FTZ R125, R193, R125 ;  /* 0x0000007dc17d7221 */ /* 0x008fe20000010000 */
[C---:B--2---:R-:W-:Y:S03]  /*19190*/  F2FP.PACK_AB R139, R199.reuse, R193 ;  /* 0x000000c1c78b723e */ /* 0x044fe600000000ff */
        /* <DEDUP_REMOVED lines=9> */
.L_x_271:
[----:B------:R-:W1:Y:S01]  /*19230*/  SHFL.BFLY PT, R4, R240, 0x2, 0x1f ;  /* 0x0c401f00f0047f89 */ /* 0x000e6200000e0000 */
[----:B------:R-:W-:Y:S01]  /*19240*/  IMAD.MOV.U32 R13, RZ, RZ, 0x3f800000 ;  /* 0x3f800000ff0d7424 */ /* 0x000fe200078e00ff */
[----:B------:R-:W-:Y:S01]  /*19250*/  MOV R14, 0x3f800000 ;  /* 0x3f800000000e7802 */ /* 0x000fe20000000f00 */
[----:B------:R-:W-:Y:S01]  /*19260*/  IMAD.MOV.U32 R15, RZ, RZ, 0x3f800000 ;  /* 0x3f800000ff0f7424 */ /* 0x000fe200078e00ff */
[----:B------:R-:W2:Y:S01]  /*19270*/  SHFL.BFLY PT, R5, R242, 0x2, 0x1f ;  /* 0x0c401f00f2057f89 */ /* 0x000ea200000e0000 */
[----:B------:R-:W3:Y:S01]  /*19280*/  S2UR UR6, SR_CTAID.Y ;  /* 0x00000000000679c3 */ /* 0x000ee20000002600 */
[----:B------:R-:W-:Y:S01]  /*19290*/  UISETP.NE.AND UP4, UPT, UR10, -0x1, UPT ;  /* 0xffffffff0a00788c */ /* 0x000fe2000bf85270 */
[----:B------:R-:W-:Y:S01]  /*192a0*/  BSSY B0, `(.L_x_275) ;  /* 0x00000e8000007945 */ /* 0x000fe20003800000 */
[----:B------:R-:W4:Y:S01]  /*192b0*/  SHFL.BFLY PT, R6, R241, 0x2, 0x1f ;  /* 0x0c401f00f1067f89 */ /* 0x000f2200000e0000 */
[----:B------:R-:W-:-:S02]  /*192c0*/  ULDC.64 UR4, c[0x0][0x1e8] ;  /* 0x00007a0000047ab9 */ /* 0x000fc40000000a00 */
[----:B------:R-:W-:Y:S02]  /*192d0*/  ULDC.U8 UR9, c[0x0][0x329] ;  /* 0x0000ca4000097ab9 */ /* 0x000fe40000000000 */
[----:B------:R-:W-:Y:S01]  /*192e0*/  UISETP.NE.AND UP1, UPT, UR9, URZ, UPT ;  /* 0x0000003f0900728c */ /* 0x000fe2000bf25270 */
[----:B------:R-:W5:Y:S01]  /*192f0*/  S2UR UR11, SR_CTAID.Z ;  /* 0x00000000000b79c3 */ /* 0x000f620000002700 */
[----:B------:R-:W-:Y:S02]  /*19300*/  ULDC UR8, c[0x0][0x214] ;  /* 0x0000850000087ab9 */ /* 0x000fe40000000800 */
[----:B------:R-:W-:Y:S02]  /*19310*/  @UP4 UIMAD.WIDE.U32 UR14, UR10, UR4, URZ ;  /* 0x000000040a0e42a5 */ /* 0x000fe4000f8e003f */
[----:B------:R-:W-:Y:S02]  /*19320*/  UMOV UR24, URZ ;  /* 0x0000003f00187c82 */ /* 0x000fe40008000000 */
[----:B------:R-:W-:-:S02]  /*19330*/  @UP4 UIMAD UR7, UR10, UR5, UR15 ;  /* 0x000000050a0742a4 */ /* 0x000fc4000f8e020f */
[----:B------:R-:W-:Y:S01]  /*19340*/  UMOV UR25, URZ ;  /* 0x0000003f00197c82 */ /* 0x000fe20008000000 */
[----:B-1----:R-:W-:Y:S01]  /*19350*/  FADD.FTZ R240, R4, R240 ;  /* 0x000000f004f07221 */ /* 0x002fe20000010000 */
[----:B------:R-:W-:Y:S01]  /*19360*/  ULDC.64 UR4, c[0x0][0x1e0] ;  /* 0x0000780000047ab9 */ /* 0x000fe20000000a00 */
[----:B------:R-:W1:Y:S01]  /*19370*/  S2R R4, SR_TID.X ;  /* 0x0000000000047919 */ /* 0x000e620000002100 */
[----:B------:R-:W-:Y:S01]  /*19380*/  @UP1 ULDC UR15, c[0x0][0x210] ;  /* 0x00008400000f1ab9 */ /* 0x000fe20000000800 */
[----:B--2---:R-:W-:Y:S01]  /*19390*/  FADD.FTZ R242, R5, R242 ;  /* 0x000000f205f27221 */ /* 0x004fe20000010000 */
[----:B---3--:R-:W-:Y:S01]  /*193a0*/  @!UP4 USHF.R.S32.HI UR12, URZ, 0x1f, UR6 ;  /* 0x0000001f3f0cc899 */ /* 0x008fe20008011406 */
[----:B------:R-:W2:Y:S01]  /*193b0*/  SHFL.BFLY PT, R10, R240, 0x1, 0x1f ;  /* 0x0c201f00f00a7f89 */ /* 0x000ea200000e0000 */
[----:B------:R-:W-:Y:S01]  /*193c0*/  @!UP4 UIMAD.WIDE.U32 UR22, UR6, UR4, URZ ;  /* 0x000000040616c2a5 */ /* 0x000fe2000f8e003f */
[----:B----4-:R-:W-:Y:S01]  /*193d0*/  FADD.FTZ R241, R6, R241 ;  /* 0x000000f106f17221 */ /* 0x010fe20000010000 */
[----:B------:R-:W-:Y:S01]  /*193e0*/  @!UP4 UIMAD UR12, UR12, UR4, URZ ;  /* 0x000000040c0cc2a4 */ /* 0x000fe2000f8e023f */
[----:B------:R-:W3:Y:S01]  /*193f0*/  SHFL.BFLY PT, R5, R233, 0x2, 0x1f ;  /* 0x0c401f00e9057f89 */ /* 0x000ee200000e0000 */
[----:B------:R-:W-:-:S02]  /*19400*/  @UP1 UIMAD UR15, UR15, UR8, URZ ;  /* 0x000000080f0f12a4 */ /* 0x000fc4000f8e023f */
[----:B------:R-:W-:Y:S01]  /*19410*/  ULDC.U8 UR4, c[0x0][0x328] ;  /* 0x0000ca0000047ab9 */ /* 0x000fe20000000000 */
[----:B------:R-:W4:Y:S01]  /*19420*/  SHFL.BFLY PT, R12, R242, 0x1, 0x1f ;  /* 0x0c201f00f20c7f89 */ /* 0x000f2200000e0000 */
[----:B------:R-:W-:Y:S02]  /*19430*/  UISETP.NE.AND UP3, UPT, UR4, URZ, UPT ;  /* 0x0000003f0400728c */ /* 0x000fe4000bf65270 */
[----:B------:R-:W-:Y:S01]  /*19440*/  @!UP4 UIMAD UR12, UR6, UR5, UR12 ;  /* 0x00000005060cc2a4 */ /* 0x000fe2000f8e020c */
[----:B------:R-:W5:Y:S01]  /*19450*/  SHFL.BFLY PT, R11, R241, 0x1, 0x1f ;  /* 0x0c201f00f10b7f89 */ /* 0x000f6200000e0000 */
[----:B------:R-:W-:Y:S01]  /*19460*/  UISETP.NE.OR UP2, UPT, UR9, URZ, !UP3 ;  /* 0x0000003f0900728c */ /* 0x000fe2000df45670 */
[----:B------:R-:W5:Y:S01]  /*19470*/  S2UR UR9, SR_CTAID.X ;  /* 0x00000000000979c3 */ /* 0x000f620000002500 */
[----:B------:R-:W-:Y:S02]  /*19480*/  ULDC UR5, c[0x0][0x234] ;  /* 0x00008d0000057ab9 */ /* 0x000fe40000000800 */
[----:B------:R-:W-:-:S02]  /*19490*/  UISETP.NE.OR UP0, UPT, UR10, -0x1, UP2 ;  /* 0xffffffff0a00788c */ /* 0x000fc40009705670 */
[----:B------:R-:W-:Y:S01]  /*194a0*/  @!UP1 USEL UR15, UR8, UR5, !UP3 ;  /* 0x00000005080f9287 */ /* 0x000fe2000d800000 */
[----:B-1----:R-:W-:Y:S01]  /*194b0*/  SHF.R.S32.HI R6, RZ, 0x1f, R4 ;  /* 0x0000001fff067819 */ /* 0x002fe20000011404 */
[----:B------:R-:W-:Y:S02]  /*194c0*/  ULDC UR4, c[0x0][0x1c0] ;  /* 0x0000700000047ab9 */ /* 0x000fe40000000800 */
[----:B------:R-:W-:Y:S01]  /*194d0*/  @UP1 UMOV UR17, 0x1 ;  /* 0x0000000100111882 */ /* 0x000fe20000000000 */
[----:B--2---:R-:W-:Y:S01]  /*194e0*/  FADD.FTZ R10, R240, R10 ;  /* 0x0000000af00a7221 */ /* 0x004fe20000010000 */
[----:B------:R-:W-:Y:S01]  /*194f0*/  LEA.HI R8, R6, R4, RZ, 0x2 ;  /* 0x0000000406087211 */ /* 0x000fe200078f10ff */
[----:B------:R-:W-:Y:S01]  /*19500*/  @!UP1 UIMAD UR17, UR15, UR4, URZ ;  /* 0x000000040f1192a4 */ /* 0x000fe2000f8e023f */
[-C--:B------:R-:W-:Y:S01]  /*19510*/  LEA.HI R6, R6, R4.reuse, RZ, 0x5 ;  /* 0x0000000406067211 */ /* 0x080fe200078f28ff */
[----:B---3--:R-:W-:Y:S01]  /*19520*/  FADD.FTZ R233, R5, R233 ;  /* 0x000000e905e97221 */ /* 0x008fe20000010000 */
[----:B------:R-:W-:Y:S01]  /*19530*/  FSETP.NE.FTZ.AND P2, PT, R10, RZ, PT ;  /* 0x000000ff0a00720b */ /* 0x000fe20003f55000 */
[----:B------:R-:W-:Y:S01]  /*19540*/  @UP1 ULDC UR20, c[0x0][0x210] ;  /* 0x0000840000141ab9 */ /* 0x000fe20000000800 */
[----:B------:R-:W-:Y:S01]  /*19550*/  LOP3.LUT R7, R8, 0xfffffffc, RZ, 0xc0, !PT ;  /* 0xfffffffc08077812 */ /* 0x000fe200078ec0ff */
[----:B----4-:R-:W-:Y:S01]  /*19560*/  FADD.FTZ R12, R242, R12 ;  /* 0x0000000cf20c7221 */ /* 0x010fe20000010000 */
[----:B------:R-:W1:Y:S01]  /*19570*/  SHFL.BFLY PT, R9, R233, 0x1, 0x1f ;  /* 0x0c201f00e9097f89 */ /* 0x000e6200000e0000 */
[----:B------:R-:W-:Y:S01]  /*19580*/  SHF.R.S32.HI R5, RZ, 0x5, R6 ;  /* 0x00000005ff057819 */ /* 0x000fe20000011406 */
[----:B------:R-:W-:Y:S01]  /*19590*/  UIMAD UR5, UR6, UR17, URZ ;  /* 0x00000011060572a4 */ /* 0x000fe2000f8e023f */
[----:B-----5:R-:W-:Y:S01]  /*195a0*/  FADD.FTZ R11, R241, R11 ;  /* 0x0000000bf10b7221 */ /* 0x020fe20000010000 */
[----:B------:R-:W-:Y:S01]  /*195b0*/  FSETP.NE.FTZ.AND P4, PT, R12, RZ, PT ;  /* 0x000000ff0c00720b */ /* 0x000fe20003f95000 */
[----:B------:R-:W-:Y:S01]  /*195c0*/  @!UP1 UMOV UR20, 0x1 ;  /* 0x0000000100149882 */ /* 0x000fe20000000000 */
[----:B------:R-:W-:Y:S01]  /*195d0*/  IADD3 R7, -R7, R4, RZ ;  /* 0x0000000407077210 */ /* 0x000fe20007ffe1ff */
[----:B------:R-:W-:Y:S01]  /*195e0*/  @!UP0 UIMAD UR10, UR6, UR8, URZ ;  /* 0x00000008060a82a4 */ /* 0x000fe2000f8e023f */
[----:B------:R-:W-:Y:S01]  /*195f0*/  FSETP.NE.FTZ.AND P3, PT, R11, RZ, PT ;  /* 0x000000ff0b00720b */ /* 0x000fe20003f75000 */
[----:B------:R-:W2:Y:S01]  /*19600*/  @P2 MUFU.RCP R13, R10 ;  /* 0x0000000a000d2308 */ /* 0x000ea20000001000 */
[----:B------:R-:W-:Y:S01]  /*19610*/  LEA R5, R5, R7, 0x8 ;  /* 0x0000000705057211 */ /* 0x000fe200078e40ff */
[----:B------:R-:W-:Y:S01]  /*19620*/  IMAD.MOV.U32 R7, RZ, RZ, 0x3f800000 ;  /* 0x3f800000ff077424 */ /* 0x000fe200078e00ff */
[----:B------:R-:W-:Y:S01]  /*19630*/  LOP3.LUT R6, R6, 0xffffffe0, RZ, 0xc0, !PT ;  /* 0xffffffe006067812 */ /* 0x000fe200078ec0ff */
[----:B------:R-:W-:-:S02]  /*19640*/  UIMAD UR4, UR9, UR20, URZ ;  /* 0x00000014090472a4 */ /* 0x000fc4000f8e023f */
[----:B------:R-:W-:Y:S01]  /*19650*/  USEL UR5, UR5, URZ, UP2 ;  /* 0x0000003f05057287 */ /* 0x000fe20009000000 */
[----:B------:R-:W-:Y:S01]  /*19660*/  IADD3 R6, R4, -R6, RZ ;  /* 0x8000000604067210 */ /* 0x000fe20007ffe0ff */
[----:B------:R-:W3:Y:S01]  /*19670*/  @P4 MUFU.RCP R14, R12 ;  /* 0x0000000c000e4308 */ /* 0x000ee20000001000 */
[----:B------:R-:W-:Y:S01]  /*19680*/  USHF.L.U32 UR4, UR4, 0x7, URZ ;  /* 0x0000000704047899 */ /* 0x000fe2000800063f */
[----:B------:R-:W-:Y:S01]  /*19690*/  MOV R4, 0x7f800000 ;  /* 0x7f80000000047802 */ /* 0x000fe20000000f00 */
[----:B------:R-:W-:Y:S02]  /*196a0*/  UIMAD UR15, UR11, UR15, UR5 ;  /* 0x0000000f0b0f72a4 */ /* 0x000fe4000f8e0205 */
[----:B------:R-:W-:Y:S01]  /*196b0*/  @!UP2 UMOV UR24, UR10 ;  /* 0x0000000a0018ac82 */ /* 0x000fe20008000000 */
[----:B-1----:R-:W-:Y:S02]  /*196c0*/  FADD.FTZ R9, R233, R9 ;  /* 0x00000009e9097221 */ /* 0x002fe40000010000 */
[----:B------:R-:W1:Y:S01]  /*196d0*/  @P3 MUFU.RCP R15, R11 ;  /* 0x0000000b000f3308 */ /* 0x000e620000001000 */
[C---:B--2---:R-:W-:Y:S01]  /*196e0*/  FMUL.FTZ R156, R13.reuse, R156 ;  /* 0x0000009c0d9c7220 */ /* 0x044fe20000410000 */
[----:B------:R-:W-:Y:S01]  /*196f0*/  USHF.R.S32.HI UR5, URZ, 0x1f, UR4 ;  /* 0x0000001f3f057899 */ /* 0x000fe20008011404 */
[----:B------:R-:W-:Y:S01]  /*19700*/  FMUL.FTZ R157, R13, R157 ;  /* 0x0000009d0d9d7220 */ /* 0x000fe20000410000 */
[----:B------:R-:W-:Y:S01]  /*19710*/  FSETP.NE.FTZ.AND P1, PT, R9, RZ, PT ;  /* 0x000000ff0900720b */ /* 0x000fe20003f35000 */
[C---:B------:R-:W-:Y:S01]  /*19720*/  FMUL.FTZ R152, R13.reuse, R152 ;  /* 0x000000980d987220 */ /* 0x040fe20000410000 */
[----:B------:R-:W-:Y:S01]  /*19730*/  @!UP2 USHF.R.S32.HI UR25, URZ, 0x1f, UR10 ;  /* 0x0000001f3f19a899 */ /* 0x000fe2000801140a */
[----:B------:R-:W-:Y:S01]  /*19740*/  FMUL.FTZ R153, R13, R153 ;  /* 0x000000990d997220 */ /* 0x000fe20000410000 */
[----:B------:R-:W-:Y:S01]  /*19750*/  F2FP.PACK_AB R156, R157, R156 ;  /* 0x0000009c9d9c723e */ /* 0x000fe200000000ff */
[C---:B------:R-:W-:Y:S01]  /*19760*/  FMUL.FTZ R140, R13.reuse, R140 ;  /* 0x0000008c0d8c7220 */ /* 0x040fe20000410000 */
[----:B------:R-:W-:Y:S01]  /*19770*/  @P4 MUFU.LG2 R12, R12 ;  /* 0x0000000c000c4308 */ /* 0x000fe20000000c00 */
[----:B------:R-:W-:Y:S01]  /*19780*/  FMUL.FTZ R141, R13, R141 ;  /* 0x0000008d0d8d7220 */ /* 0x000fe20000410000 */
[----:B------:R-:W-:Y:S01]  /*19790*/  F2FP.PACK_AB R152, R153, R152 ;  /* 0x000000989998723e */ /* 0x000fe200000000ff */
[C---:B------:R-:W-:Y:S01]  /*197a0*/  FMUL.FTZ R136, R13.reuse, R136 ;  /* 0x000000880d887220 */ /* 0x040fe20000410000 */
[----:B------:R-:W-:Y:S01]  /*197b0*/  USHF.R.S32.HI UR6, URZ, 0x1f, UR15 ;  /* 0x0000001f3f067899 */ /* 0x000fe2000801140f */
[----:B------:R-:W-:Y:S01]  /*197c0*/  FMUL.FTZ R137, R13, R137 ;  /* 0x000000890d897220 */ /* 0x000fe20000410000 */
[----:B------:R-:W-:Y:S01]  /*197d0*/  SHF.R.S32.HI R13, RZ, 0x2, R8 ;  /* 0x00000002ff0d7819 */ /* 0x000fe20000011408 */
[C---:B---3--:R-:W-:Y:S01]  /*197e0*/  FMUL.FTZ R160, R14.reuse, R160 ;  /* 0x000000a00ea07220 */ /* 0x048fe20000410000 */
[----:B------:R-:W2:Y:S01]  /*197f0*/  @P1 MUFU.RCP R7, R9 ;  /* 0x0000000900071308 */ /* 0x000ea20000001000 */
[----:B------:R-:W-:Y:S01]  /*19800*/  FMUL.FTZ R161, R14, R161 ;  /* 0x000000a10ea17220 */ /* 0x000fe20000410000 */
[----:B------:R-:W-:Y:S01]  /*19810*/  SHF.R.S32.HI R16, RZ, 0x1f, R13 ;  /* 0x0000001fff107819 */ /* 0x000fe2000001140d */
[----:B-1----:R-:W-:Y:S01]  /*19820*/  FMUL.FTZ R162, R15, R162 ;  /* 0x000000a20fa27220 */ /* 0x002fe20000410000 */
[----:B------:R-:W-:Y:S01]  /*19830*/  F2FP.PACK_AB R140, R141, R140 ;  /* 0x0000008c8d8c723e */ /* 0x000fe200000000ff */
[----:B------:R-:W-:Y:S01]  /*19840*/  FMUL.FTZ R163, R15, R163 ;  /* 0x000000a30fa37220 */ /* 0x000fe20000410000 */
[----:B------:R-:W-:Y:S01]  /*19850*/  LEA.HI R16, R16, R13, RZ, 0x3 ;  /* 0x0000000d10107211 */ /* 0x000fe200078f18ff */
[C---:B------:R-:W-:Y:S01]  /*19860*/  FMUL.FTZ R148, R14.reuse, R148 ;  /* 0x000000940e947220 */ /* 0x040fe20000410000 */
[----:B------:R-:W-:Y:S01]  /*19870*/  F2FP.PACK_AB R160, R161, R160 ;  /* 0x000000a0a1a0723e */ /* 0x000fe200000000ff */
[----:B------:R-:W-:Y:S01]  /*19880*/  FMUL.FTZ R149, R14, R149 ;  /* 0x000000950e957220 */ /* 0x000fe20000410000 */
[----:B------:R-:W-:Y:S01]  /*19890*/  LOP3.LUT R16, R16, 0xfffffff8, RZ, 0xc0, !PT ;  /* 0xfffffff810107812 */ /* 0x000fe200078ec0ff */
[----:B------:R-:W-:Y:S01]  /*198a0*/  FMUL.FTZ R150, R15, R150 ;  /* 0x000000960f967220 */ /* 0x000fe20000410000 */
[----:B------:R-:W-:Y:S01]  /*198b0*/  F2FP.PACK_AB R162, R163, R162 ;  /* 0x000000a2a3a2723e */ /* 0x000fe200000000ff */
[----:B------:R-:W-:Y:S01]  /*198c0*/  FMUL.FTZ R151, R15, R151 ;  /* 0x000000970f977220 */ /* 0x000fe20000410000 */
[----:B------:R-:W-:Y:S01]  /*198d0*/  IADD3 R16, R13, -R16, RZ ;  /* 0x800000100d107210 */ /* 0x000fe20007ffe0ff */
[----:B------:R-:W-:Y:S01]  /*198e0*/  FMUL.FTZ R144, R14, R144 ;  /* 0x000000900e907220 */ /* 0x000fe20000410000 */
[----:B------:R-:W-:Y:S01]  /*198f0*/  F2FP.PACK_AB R148, R149, R148 ;  /* 0x000000949594723e */ /* 0x000fe200000000ff */
[C---:B--2---:R-:W-:Y:S01]  /*19900*/  FMUL.FTZ R159, R7.reuse, R159 ;  /* 0x0000009f079f7220 */ /* 0x044fe20000410000 */
        /* <DEDUP_REMOVED lines=9> */
[----:B------:R-:W-:Y:S01]  /*199a0*/  FMUL.FTZ R132, R14, R132 ;  /* 0x000000840e847220 */ /* 0x000fe20000410000 */
[----:B------:R-:W-:Y:S01]  /*199b0*/  F2FP.PACK_AB R158, R159, R158 ;  /* 0x0000009e9f9e723e */ /* 0x000fe200000000ff */
[----:B------:R-:W-:Y:S01]  /*199c0*/  IMAD.IADD R17, R16, 0x1, -R17 ;  /* 0x0000000110117824 */ /* 0x000fe200078e0a11 */
[----:B------:R-:W-:Y:S01]  /*199d0*/  LOP3.LUT R16, R18, 0x1, RZ, 0xc0, !PT ;  /* 0x0000000112107812 */ /* 0x000fe200078ec0ff */
[----:B------:R-:W-:Y:S01]  /*199e0*/  FMUL.FTZ R146, R15, R146 ;  /* 0x000000920f927220 */ /* 0x000fe20000410000 */
[----:B------:R-:W-:Y:S01]  /*199f0*/  LOP3.LUT R19, R19, 0xc0, RZ, 0xc0, !PT ;  /* 0x000000c013137812 */ /* 0x000fe200078ec0ff */
[C---:B------:R-:W-:Y:S01]  /*19a00*/  FMUL.FTZ R147, R15.reuse, R147 ;  /* 0x000000930f937220 */ /* 0x040fe20000410000 */
[----:B------:R-:W-:Y:S01]  /*19a10*/  ISETP.NE.U32.AND P0, PT, R16, 0x1, PT ;  /* 0x000000011000780c */ /* 0x000fe20003f05070 */
[----:B------:R-:W-:Y:S01]  /*19a20*/  FMUL.FTZ R134, R15, R134 ;  /* 0x000000860f867220 */ /* 0x000fe20000410000 */
[----:B------:R-:W-:Y:S01]  /*19a30*/  MOV R16, 0xfffffff0 ;  /* 0xfffffff000107802 */ /* 0x000fe20000000f00 */
[----:B------:R-:W-:Y:S01]  /*19a40*/  FMUL.FTZ R14, R14, R133 ;  /* 0x000000850e0e7220 */ /* 0x000fe20000410000 */
[----:B------:R-:W-:Y:S01]  /*19a50*/  LEA R5, R17, R5, 0x4 ;  /* 0x0000000511057211 */ /* 0x000fe200078e20ff */
[----:B------:R-:W-:Y:S01]  /*19a60*/  FMUL.FTZ R15, R15, R135 ;  /* 0x000000870f0f7220 */ /* 0x000fe20000410000 */
[----:B------:R-:W-:Y:S01]  /*19a70*/  LEA.HI R19, R19, R19, RZ, 0x1d ;  /* 0x0000001313137211 */ /* 0x000fe200078fe8ff */
[C---:B------:R-:W-:Y:S01]  /*19a80*/  FMUL.FTZ R143, R7.reuse, R143 ;  /* 0x0000008f078f7220 */ /* 0x040fe20000410000 */
[----:B------:R-:W-:Y:S01]  /*19a90*/  SEL R16, R16, 0x10, !P0 ;  /* 0x0000001010107807 */ /* 0x000fe20004000000 */
[----:B------:R-:W-:Y:S01]  /*19aa0*/  FMUL.FTZ R142, R7, R142 ;  /* 0x0000008e078e7220 */ /* 0x000fe20000410000 */
[----:B------:R-:W-:Y:S01]  /*19ab0*/  LOP3.LUT P0, RZ, R18, 0x2, RZ, 0xc0, !PT ;  /* 0x0000000212ff7812 */ /* 0x000fe2000780c0ff */
[----:B------:R-:W-:Y:S01]  /*19ac0*/  IMAD.U32 R5, R5, 0x2, R19 ;  /* 0x0000000205057824 */ /* 0x000fe200078e0013 */
[----:B------:R-:W-:Y:S01]  /*19ad0*/  F2FP.PACK_AB R154, R155, R154 ;  /* 0x0000009a9b9a723e */ /* 0x000fe200000000ff */
[----:B------:R-:W-:Y:S01]  /*19ae0*/  FMUL.FTZ R139, R7, R139 ;  /* 0x0000008b078b7220 */ /* 0x000fe20000410000 */
[----:B------:R-:W-:Y:S01]  /*19af0*/  F2FP.PACK_AB R144, R145, R144 ;  /* 0x000000909190723e */ /* 0x000fe200000000ff */
[----:B------:R-:W-:Y:S01]  /*19b00*/  FMUL.FTZ R7, R7, R138 ;  /* 0x0000008a07077220 */ /* 0x000fe20000410000 */
[----:B------:R-:W-:Y:S01]  /*19b10*/  SHF.L.U32 R5, R5, 0x1, RZ ;  /* 0x0000000105057819 */ /* 0x000fe200000006ff */
[----:B------:R-:W1:Y:S01]  /*19b20*/  @P3 MUFU.LG2 R11, R11 ;  /* 0x0000000b000b3308 */ /* 0x000e620000000c00 */
[----:B------:R-:W-:Y:S01]  /*19b30*/  F2FP.PACK_AB R146, R147, R146 ;  /* 0x000000929392723e */ /* 0x000fe200000000ff */
[----:B------:R-:W-:Y:S01]  /*19b40*/  UIADD3 UR4, UP1, UP0, UR4, UR24, UR15 ;  /* 0x0000001804047290 */ /* 0x000fe2000f83e00f */
[C---:B------:R-:W-:Y:S01]  /*19b50*/  IADD3 R18, R5.reuse, 0x20, RZ ;  /* 0x0000002005127810 */ /* 0x040fe20007ffe0ff */
[----:B------:R-:W-:Y:S01]  /*19b60*/  STS [R5], R160 ;  /* 0x000000a005007388 */ /* 0x000fe20000000800 */
[C---:B------:R-:W-:Y:S01]  /*19b70*/  IADD3 R17, R5.reuse, R16, RZ ;  /* 0x0000001005117210 */ /* 0x040fe20007ffe0ff */
[----:B------:R-:W-:Y:S01]  /*19b80*/  @P4 FMUL.FTZ R12, R12, 0.69314718246459960938 ;  /* 0x3f3172180c0c4820 */ /* 0x000fe20000410000 */
[----:B------:R-:W-:Y:S01]  /*19b90*/  @P0 IADD3 R18, R5, -0x20, RZ ;  /* 0xffffffe005120810 */ /* 0x000fe20007ffe0ff */
[----:B------:R-:W-:Y:S01]  /*19ba0*/  STS [R5+0x200], R162 ;  /* 0x000200a205007388 */ /* 0x000fe20000000800 */
[----:B------:R-:W-:Y:S01]  /*19bb0*/  F2FP.PACK_AB R14, R14, R132 ;  /* 0x000000840e0e723e */ /* 0x000fe200000000ff */
[----:B------:R-:W2:Y:S01]  /*19bc0*/  @P2 MUFU.LG2 R10, R10 ;  /* 0x0000000a000a2308 */ /* 0x000ea20000000c00 */
[----:B------:R-:W-:Y:S01]  /*19bd0*/  F2FP.PACK_AB R15, R15, R134 ;  /* 0x000000860f0f723e */ /* 0x000fe200000000ff */
[----:B------:R-:W-:Y:S01]  /*19be0*/  IMAD.IADD R16, R16, 0x1, R18 ;  /* 0x0000000110107824 */ /* 0x000fe200078e0212 */
[----:B------:R-:W-:Y:S01]  /*19bf0*/  F2FP.PACK_AB R142, R143, R142 ;  /* 0x0000008e8f8e723e */ /* 0x000fe200000000ff */
[----:B------:R-:W-:Y:S01]  /*19c00*/  STS [R17], R148 ;  /* 0x0000009411007388 */ /* 0x000fe20000000800 */
[----:B------:R-:W-:Y:S01]  /*19c10*/  F2FP.PACK_AB R136, R137, R136 ;  /* 0x000000888988723e */ /* 0x000fe200000000ff */
[----:B-1----:R-:W-:Y:S01]  /*19c20*/  @P3 FMUL.FTZ R11, R11, 0.69314718246459960938 ;  /* 0x3f3172180b0b3820 */ /* 0x002fe20000410000 */
[----:B------:R-:W-:Y:S01]  /*19c30*/  F2FP.PACK_AB R7, R139, R7 ;  /* 0x000000078b07723e */ /* 0x000fe200000000ff */
[----:B------:R-:W-:Y:S01]  /*19c40*/  STS [R17+0x200], R150 ;  /* 0x0002009611007388 */ /* 0x000fe20000000800 */
[----:B------:R-:W1:Y:S01]  /*19c50*/  @P1 MUFU.LG2 R9, R9 ;  /* 0x0000000900091308 */ /* 0x000e620000000c00 */
[----:B------:R-:W-:Y:S01]  /*19c60*/  LOP3.LUT P0, RZ, R6, 0x3, RZ, 0xc0, !PT ;  /* 0x0000000306ff7812 */ /* 0x000fe2000780c0ff */
[----:B------:R-:W-:Y:S01]  /*19c70*/  @!UP4 UIADD3 UR7, UR23, UR12, URZ ;  /* 0x0000000c1707c290 */ /* 0x000fe2000fffe03f */
[----:B------:R-:W-:Y:S01]  /*19c80*/  STS [R5+0x1000], R156 ;  /* 0x0010009c05007388 */ /* 0x000fe20000000800 */
[----:B------:R-:W-:Y:S01]  /*19c90*/  UIADD3.X UR5, UR5, UR25, UR6, UP1, UP0 ;  /* 0x0000001905057290 */ /* 0x000fe20008fe0406 */
[----:B------:R-:W-:Y:S01]  /*19ca0*/  MOV R6, 0x7f800000 ;  /* 0x7f80000000067802 */ /* 0x000fe20000000f00 */
[----:B------:R-:W-:Y:S01]  /*19cb0*/  @!UP4 UMOV UR14, UR22 ;  /* 0x00000016000ecc82 */ /* 0x000fe20008000000 */
[----:B------:R3:W-:Y:S01]  /*19cc0*/  STS [R5+0x1200], R158 ;  /* 0x0012009e05007388 */ /* 0x0007e20000000800 */
[----:B--2---:R-:W-:-:S02]  /*19cd0*/  @P2 FMUL.FTZ R10, R10, 0.69314718246459960938 ;  /* 0x3f3172180a0a2820 */ /* 0x004fc40000410000 */
[----:B------:R-:W-:Y:S01]  /*19ce0*/  @P4 FFMA.FTZ R6, R36, c[0x0][0x238], R12 ;  /* 0x00008e0024064a23 */ /* 0x000fe2000001000c */
[----:B------:R-:W-:Y:S01]  /*19cf0*/  STS [R17+0x1000], R152 ;  /* 0x0010009811007388 */ /* 0x000fe20000000800 */
[----:B------:R-:W-:-:S03]  /*19d00*/  @P2 FFMA.FTZ R4, R2, c[0x0][0x238], R10 ;  /* 0x00008e0002042a23 */ /* 0x000fc6000001000a */
[----:B------:R-:W-:Y:S01]  /*19d10*/  STS [R17+0x1200], R154 ;  /* 0x0012009a11007388 */ /* 0x000fe20000000800 */
[----:B-1----:R-:W-:-:S03]  /*19d20*/  @P1 FMUL.FTZ R9, R9, 0.69314718246459960938 ;  /* 0x3f31721809091820 */ /* 0x002fc60000410000 */
[----:B------:R-:W-:Y:S04]  /*19d30*/  STS [R18], R144 ;  /* 0x0000009012007388 */ /* 0x000fe80000000800 */
[----:B------:R-:W-:Y:S04]  /*19d40*/  STS [R18+0x200], R146 ;  /* 0x0002009212007388 */ /* 0x000fe80000000800 */
[----:B------:R-:W-:Y:S04]  /*19d50*/  STS [R16], R14 ;  /* 0x0000000e10007388 */ /* 0x000fe80000000800 */
[----:B------:R-:W-:Y:S01]  /*19d60*/  STS [R16+0x200], R15 ;  /* 0x0002000f10007388 */ /* 0x000fe20000000800 */
[----:B---3--:R-:W-:Y:S01]  /*19d70*/  MOV R5, 0x7f800000 ;  /* 0x7f80000000057802 */ /* 0x008fe20000000f00 */
[----:B------:R-:W-:-:S02]  /*19d80*/  @P1 FFMA.FTZ R5, R0, c[0x0][0x238], R9 ;  /* 0x00008e0000051a23 */ /* 0x000fc40000010009 */
[----:B------:R-:W-:Y:S04]  /*19d90*/  STS [R18+0x1000], R140 ;  /* 0x0010008c12007388 */ /* 0x000fe80000000800 */
[----:B------:R-:W-:Y:S04]  /*19da0*/  STS [R18+0x1200], R142 ;  /* 0x0012008e12007388 */ /* 0x000fe80000000800 */
[----:B------:R-:W-:Y:S04]  /*19db0*/  STS [R16+0x1000], R136 ;  /* 0x0010008810007388 */ /* 0x000fe80000000800 */
[----:B------:R1:W-:Y:S04]  /*19dc0*/  STS [R16+0x1200], R7 ;  /* 0x0012000710007388 */ /* 0x0003e80000000800 */
[----:B------:R-:W-:Y:S01]  /*19dd0*/  BAR.SYNC.DEFER_BLOCKING 0x0 ;  /* 0x0000000000007b1d */ /* 0x000fe20000010000 */
[----:B-1----:R-:W-:-:S02]  /*19de0*/  IMAD.MOV.U32 R7, RZ, RZ, 0x7f800000 ;  /* 0x7f800000ff077424 */ /* 0x002fc400078e00ff */
[----:B------:R-:W-:-:S03]  /*19df0*/  @P3 FFMA.FTZ R7, R3, c[0x0][0x238], R11 ;  /* 0x00008e0003073a23 */ /* 0x000fc6000001000b */
[----:B------:R1:W2:Y:S04]  /*19e00*/  LDS.128 R24, [R218] ;  /* 0x00000000da187984 */ /* 0x0002a80000000c00 */
[----:B------:R1:W3:Y:S04]  /*19e10*/  LDS.128 R20, [R218+0x800] ;  /* 0x00080000da147984 */ /* 0x0002e80000000c00 */
[----:B------:R1:W4:Y:S04]  /*19e20*/  LDS.128 R16, [R218+0x1000] ;  /* 0x00100000da107984 */ /* 0x0003280000000c00 */
[----:B------:R-:W1:Y:S01]  /*19e30*/  LDS.128 R216, [R218+0x1800] ;  /* 0x00180000dad87984 */ /* 0x000e620000000c00 */
[----:B------:R-:W-:Y:S05]  /*19e40*/  @P0 BRA `(.L_x_276) ;  /* 0x000002d000000947 */ /* 0x000fea0003800000 */
[----:B------:R-:W5:Y:S02]  /*19e50*/  S2R R0, SR_TID.X ;  /* 0x0000000000007919 */ /* 0x000f640000002100 */
[----:B-----5:R-:W-:-:S04]  /*19e60*/  SHF.R.S32.HI R2, RZ, 0x1f, R0 ;  /* 0x0000001fff027819 */ /* 0x020fc80000011400 */
[----:B------:R-:W-:-:S04]  /*19e70*/  LEA.HI R2, R2, R0, RZ, 0x5 ;  /* 0x0000000002027211 */ /* 0x000fc800078f28ff */
[----:B------:R-:W-:Y:S02]  /*19e80*/  SHF.R.S32.HI R9, RZ, 0x5, R2 ;  /* 0x00000005ff097819 */ /* 0x000fe40000011402 */
[----:B------:R-:W-:Y:S02]  /*19e90*/  LOP3.LUT R2, R2, 0xffffffe0, RZ, 0xc0, !PT ;  /* 0xffffffe002027812 */ /* 0x000fe400078ec0ff */
[----:B------:R-:W-:-:S03]  /*19ea0*/  SHF.R.S32.HI R3, RZ, 0x1f, R9 ;  /* 0x0000001fff037819 */ /* 0x000fc60000011409 */
[----:B------:R-:W-:Y:S01]  /*19eb0*/  IMAD.IADD R2, R0, 0x1, -R2 ;  /* 0x0000000100027824 */ /* 0x000fe200078e0a02 */
[----:B------:R-:W-:-:S04]  /*19ec0*/  LEA.HI R3, R3, R9, RZ, 0x2 ;  /* 0x0000000903037211 */ /* 0x000fc800078f10ff */
[----:B------:R-:W-:Y:S02]  /*19ed0*/  SHF.R.S32.HI R0, RZ, 0x1f, R2 ;  /* 0x0000001fff007819 */ /* 0x000fe40000011402 */
[----:B------:R-:W-:Y:S02]  /*19ee0*/  LOP3.LUT R3, R3, 0xfffffffc, RZ, 0xc0, !PT ;  /* 0xfffffffc03037812 */ /* 0x000fe400078ec0ff */
[----:B------:R-:W-:-:S03]  /*19ef0*/  LEA.HI R0, R0, R2, RZ, 0x2 ;  /* 0x0000000200007211 */ /* 0x000fc600078f10ff */
[----:B------:R-:W-:Y:S01]  /*19f00*/  IMAD.IADD R3, R9, 0x1, -R3 ;  /* 0x0000000109037824 */ /* 0x000fe200078e0a03 */
[----:B------:R-:W-:-:S05]  /*19f10*/  SHF.R.S32.HI R0, RZ, 0x2, R0 ;  /* 0x00000002ff007819 */ /* 0x000fca0000011400 */
[----:B------:R-:W-:-:S05]  /*19f20*/  IMAD R0, R3, 0x10, R0 ;  /* 0x0000001003007824 */ /* 0x000fca00078e0200 */
[C---:B------:R-:W-:Y:S02]  /*19f30*/  ISETP.GE.AND P6, PT, R0.reuse, UR21, PT ;  /* 0x0000001500007c0c */ /* 0x040fe4000bfc6270 */
[C---:B------:R-:W-:Y:S02]  /*19f40*/  IADD3 R9, R0.reuse, 0x8, RZ ;  /* 0x0000000800097810 */ /* 0x040fe40007ffe0ff */
[C---:B------:R-:W-:Y:S02]  /*19f50*/  IADD3 R11, R0.reuse, 0x40, RZ ;  /* 0x00000040000b7810 */ /* 0x040fe40007ffe0ff */
        /* <DEDUP_REMOVED lines=9> */
[----:B------:R-:W-:Y:S01]  /*19ff0*/  @!P6 LEA R14, P1, R3, c[0x0][0x200], 0x2 ;  /* 0x00008000030eea11 */ /* 0x000fe200078210ff */
[----:B------:R-:W-:Y:S01]  /*1a000*/  @!P3 IMAD R10, R10, UR20, RZ ;  /* 0x000000140a0abc24 */ /* 0x000fe2000f8e02ff */
[----:B------:R-:W-:Y:S02]  /*1a010*/  @!P5 IADD3 R2, P0, R9, UR4, RZ ;  /* 0x000000040902dc10 */ /* 0x000fe4000ff1e0ff */
        /* <DEDUP_REMOVED lines=16> */
.L_x_276:
[----:B------:R-:W-:Y:S05]  /*1a120*/  BSYNC B0 ;  /* 0x0000000000007941 */ /* 0x000fea0003800000 */
.L_x_275:
[----:B----4-:R-:W4:Y:S01]  /*1a130*/  S2R R4, SR_TID.X ;  /* 0x0000000000047919 */ /* 0x010f220000002100 */
[----:B------:R-:W-:Y:S01]  /*1a140*/  UIMAD UR9, UR9, -0x80, UR16 ;  /* 0xffffff80090978a4 */ /* 0x000fe2000f8e0210 */
[C---:B------:R-:W-:Y:S01]  /*1a150*/  IADD3 R6, P0, R236.reuse, UR14, RZ ;  /* 0x0000000eec067c10 */ /* 0x040fe2000ff1e0ff */
[----:B------:R-:W-:Y:S01]  /*1a160*/  USHF.R.S32.HI UR6, URZ, 0x1f, UR11 ;  /* 0x0000001f3f067899 */ /* 0x000fe2000801140b */
[----:B------:R-:W5:Y:S01]  /*1a170*/  S2R R0, SR_CTAID.Z ;  /* 0x0000000000007919 */ /* 0x000f620000002700 */
[----:B------:R-:W-:Y:S01]  /*1a180*/  ISETP.GE.AND P1, PT, R236, c[0x0][0x220], PT ;  /* 0x00008800ec007a0c */ /* 0x000fe20003f26270 */
[----:B------:R-:W-:Y:S01]  /*1a190*/  ULDC.64 UR4, c[0x0][0x1f0] ;  /* 0x00007c0000047ab9 */ /* 0x000fe20000000a00 */
[----:B------:R-:W-:Y:S01]  /*1a1a0*/  BSSY B0, `(.L_x_277) ;  /* 0x000001a000007945 */ /* 0x000fe20003800000 */
[----:B------:R-:W-:-:S04]  /*1a1b0*/  UIMAD UR4, UR6, UR4, URZ ;  /* 0x00000004060472a4 */ /* 0x000fc8000f8e023f */
[----:B------:R-:W-:Y:S01]  /*1a1c0*/  UIMAD UR4, UR11, UR5, UR4 ;  /* 0x000000050b0472a4 */ /* 0x000fe2000f8e0204 */
[----:B----4-:R-:W-:-:S04]  /*1a1d0*/  SHF.R.S32.HI R3, RZ, 0x1f, R4 ;  /* 0x0000001fff037819 */ /* 0x010fc80000011404 */
        /* <DEDUP_REMOVED lines=10> */
[----:B-----5:R-:W-:-:S04]  /*1a280*/  IMAD.WIDE.U32 R6, R0, c[0x0][0x1f0], R6 ;  /* 0x00007c0000067a25 */ /* 0x020fc800078e0006 */
        /* <DEDUP_REMOVED lines=11> */
.L_x_278:
[----:B------:R-:W-:Y:S05]  /*1a340*/  BSYNC B0 ;  /* 0x0000000000007941 */ /* 0x000fea0003800000 */
.L_x_277:
[----:B------:R-:W-:Y:S01]  /*1a350*/  LEA.HI.SX32 R8, R8, 0x20, 0x1e ;  /* 0x0000002008087811 */ /* 0x000fe200078ff2ff */
[----:B------:R-:W-:Y:S03]  /*1a360*/  BSSY B0, `(.L_x_279) ;  /* 0x000000e000007945 */ /* 0x000fe60003800000 */
[----:B------:R-:W-:-:S13]  /*1a370*/  ISETP.GE.OR P0, PT, R8, UR9, P1 ;  /* 0x0000000908007c0c */ /* 0x000fda0008f06670 */
        /* <DEDUP_REMOVED lines=12> */
.L_x_280:
[----:B------:R-:W-:Y:S05]  /*1a440*/  BSYNC B0 ;  /* 0x0000000000007941 */ /* 0x000fea0003800000 */
.L_x_279:
[----:B------:R-:W-:Y:S01]  /*1a450*/  IADD3 R0, R4, 0x40, RZ ;  /* 0x0000004004007810 */ /* 0x000fe20007ffe0ff */
[----:B------:R-:W-:Y:S03]  /*1a460*/  BSSY B0, `(.L_x_281) ;  /* 0x000000e000007945 */ /* 0x000fe60003800000 */
[----:B------:R-:W-:-:S13]  /*1a470*/  ISETP.GE.OR P0, PT, R0, UR21, P1 ;  /* 0x0000001500007c0c */ /* 0x000fda0008f06670 */
        /* <DEDUP_REMOVED lines=12> */
.L_x_282:
[----:B------:R-:W-:Y:S05]  /*1a540*/  BSYNC B0 ;  /* 0x0000000000007941 */ /* 0x000fea0003800000 */
.L_x_281:
[----:B------:R-:W-:-:S04]  /*1a550*/  IADD3 R4, R4, 0x60, RZ ;  /* 0x0000006004047810 */ /* 0x000fc80007ffe0ff */
[----:B------:R-:W-:-:S13]  /*1a560*/  ISETP.GE.OR P1, PT, R4, UR21, P1 ;  /* 0x0000001504007c0c */ /* 0x000fda0008f26670 */
[----:B------:R-:W-:Y:S05]  /*1a570*/  @P1 EXIT ;  /* 0x000000000000194d */ /* 0x000fea0003800000 */
[----:B------:R-:W-:Y:S01]  /*1a580*/  IADD3 R0, P0, R10, 0x60, RZ ;  /* 0x000000600a007810 */ /* 0x000fe20007f1e0ff */
[----:B------:R-:W-:Y:S01]  /*1a590*/  IMAD.MOV.U32 R4, RZ, RZ, R6 ;  /* 0x000000ffff047224 */ /* 0x000fe200078e0006 */
[----:B------:R-:W-:-:S03]  /*1a5a0*/  MOV R5, R13 ;  /* 0x0000000d00057202 */ /* 0x000fc60000000f00 */
[----:B---3--:R-:W-:Y:S02]  /*1a5b0*/  IMAD.X R2, RZ, RZ, R11, P0 ;  /* 0x000000ffff027224 */ /* 0x008fe400000e060b */
        /* <DEDUP_REMOVED lines=8> */
.L_x_283:
        /* <DEDUP_REMOVED lines=12> */
.L_x_1130:


//--------------------- .text._ZN5flash16flash_fwd_kernelI23Flash_fwd_kernel_traitsILi32ELi128ELi128ELi4ELb0ELb0EN7cutlass6half_tE19Flash_kernel_traitsILi32ELi128ELi128ELi4ES3_EELb1ELb0ELb0ELb0ELb0ELb1ELb0ELb0EEEvNS_16Flash_fwd_paramsE --------------------------
	.section	.text._ZN5flash16flash_fwd_kernelI23Flash_fwd_kernel_traitsILi32ELi128ELi128ELi4ELb0ELb0EN7cutlass6half_tE19Flash_kernel_traitsILi32ELi128ELi128ELi4ES3_EELb1ELb0ELb0ELb0ELb0ELb1ELb0ELb0EEEvNS_16Flash_fwd_paramsE,"ax",@progbits
	.sectioninfo	@"SHI_REGISTERS=255"
	.align	128
        .global         _ZN5flash16flash_fwd_kernelI23Flash_fwd_kernel_traitsILi32ELi128ELi128ELi4ELb0ELb0EN7cutlass6half_tE19Flash_kernel_traitsILi32ELi128ELi128ELi4ES3_EELb1ELb0ELb0ELb0ELb0ELb1ELb0ELb0EEEvNS_16Flash_fwd_paramsE
        .type           _ZN5flash16flash_fwd_kernelI23Flash_fwd_kernel_traitsILi32ELi128ELi128ELi4ELb0ELb0EN7cutlass6half_tE19Flash_kernel_traitsILi32ELi128ELi128ELi4ES3_EELb1ELb0ELb0ELb0ELb0ELb1ELb0ELb0EEEvNS_16Flash_fwd_paramsE,@function
        .size           _ZN5flash16flash_fwd_kernelI23Flash_fwd_kernel_traitsILi32ELi128ELi128ELi4ELb0ELb0EN7cutlass6half_tE19Flash_kernel_traitsILi32ELi128ELi128ELi4ES3_EELb1ELb0ELb0ELb0ELb0ELb1ELb0ELb0EEEvNS_16Flash_fwd_paramsE,(.L_x_1131 - _ZN5flash16flash_fwd_kernelI23Flash_fwd_kernel_traitsILi32ELi128ELi128ELi4ELb0ELb0EN7cutlass6half_tE19Flash_kernel_traitsILi32ELi128ELi128ELi4ES3_EELb1ELb0ELb0ELb0ELb0ELb1ELb0ELb0EEEvNS_16Flash_fwd_paramsE)
        .other          _ZN5flash16flash_fwd_kernelI23Flash_fwd_kernel_traitsILi32ELi128ELi128ELi4ELb0ELb0EN7cutlass6half_tE19Flash_kernel_traitsILi32ELi128ELi128ELi4ES3_EELb1ELb0ELb0ELb0ELb0ELb1ELb0ELb0EEEvNS_16Flash_fwd_paramsE,@"STO_CUDA_ENTRY STV_DEFAULT"
_ZN5flash16flash_fwd_kernelI23Flash_fwd_kernel_traitsILi32ELi128ELi128ELi4ELb0ELb0EN7cutlass6half_tE19Flash_kernel_traitsILi32ELi128ELi128ELi4ES3_EELb1ELb0ELb0ELb0ELb0ELb1ELb0ELb0EEEvNS_16Flash_fwd_paramsE:
.text._ZN5flash16flash_fwd_kernelI23Flash_fwd_kernel_traitsILi32ELi128ELi128ELi4ELb0ELb0EN7cutlass6half_tE19Flash_kernel_traitsILi32ELi128ELi128ELi4ES3_EELb1ELb0ELb0ELb0ELb0ELb1ELb0ELb0EEEvNS_16Flash_fwd_paramsE:
[----:B------:R-:W-:-:S03]  /*0000*/  MOV R1, c[0x0][0x28] ;  /* 0x00000a0000017a02 */ /* 0x000fc60000000f00 */
[----:B------:R-:W-:Y:S01]  /*0010*/  ULDC.U8 UR4, c[0x0][0x304] ;  /* 0x0000c10000047ab9 */ /* 0x000fe20000000000 */
[----:B------:R-:W-:Y:S01]  /*0020*/  IADD3 R1, R1, -0x88, RZ ;  /* 0xffffff7801017810 */ /* 0x000fe20007ffe0ff */
[----:B------:R-:W-:Y:S01]  /*0030*/  ULDC.64 UR26, c[0x0][0x2f0] ;  /* 0x0000bc00001a7ab9 */ /* 0x000fe20000000a00 */
[----:B------:R-:W-:Y:S01]  /*0040*/  ISETP.NE.AND P2, PT, RZ, UR4, PT ;  /* 0x00000004ff007c0c */ /* 0x000fe2000bf45270 */
[----:B------:R-:W-:Y:S01]  /*0050*/  IMAD.U32 R2, RZ, RZ, UR26 ;  /* 0x0000001aff027e24 */ /* 0x000fe2000f8e00ff */
[----:B------:R-:W-:Y:S01]  /*0060*/  ULDC.64 UR22, c[0x0][0x118] ;  /* 0x0000460000167ab9 */ /* 0x000fe20000000a00 */
[----:B------:R-:W-:Y:S02]  /*0070*/  IMAD.U32 R3, RZ, RZ, UR27 ;  /* 0x0000001bff037e24 */ /* 0x000fe4000f8e00ff */
[----:B------:R-:W-:Y:S02]  /*0080*/  IMAD.MOV.U32 R6, RZ, RZ, c[0x0][0x2f8] ;  /* 0x0000be00ff067624 */ /* 0x000fe400078e00ff */
[----:B------:R-:W-:Y:S01]  /*0090*/  IMAD.MOV.U32 R7, RZ, RZ, c[0x0][0x2fc] ;  /* 0x0000bf00ff077624 */ /* 0x000fe200078e00ff */
[----:B------:R-:W1:Y:S01]  /*00a0*/  S2UR UR8, SR_CTAID.Z ;  /* 0x00000000000879c3 */ /* 0x000e620000002700 */
[----:B------:R-:W1:Y:S01]  /*00b0*/  S2R R205, SR_CTAID.X ;  /* 0x0000000000cd7919 */ /* 0x000e620000002500 */
[----:B------:R-:W-:-:S03]  /*00c0*/  ULDC.64 UR4, c[0x0][0x240] ;  /* 0x0000900000047ab9 */ /* 0x000fc60000000a00 */
[----:B------:R2:W3:Y:S02]  /*00d0*/  @P2 LDG.E.64 R4, [R2.64] ;  /* 0x0000001602042981 */ /* 0x0004e4000c1e1b00 */
[----:B--2---:R-:W-:Y:S02]  /*00e0*/  @P2 IMAD.MOV.U32 R2, RZ, RZ, R6 ;  /* 0x000000ffff022224 */ /* 0x004fe400078e0006 */
[----:B------:R-:W-:-:S06]  /*00f0*/  @P2 IMAD.MOV.U32 R3, RZ, RZ, R7 ;  /* 0x000000ffff032224 */ /* 0x000fcc00078e0007 */
[----:B------:R-:W2:Y:S01]  /*0100*/  @P2 LDG.E.64 R2, [R2.64] ;  /* 0x0000001602022981 */ /* 0x000ea2000c1e1b00 */
[----:B------:R-:W-:Y:S01]  /*0110*/  UISETP.NE.U32.AND UP0, UPT, URZ, UR4, UPT ;  /* 0x000000043f00728c */ /* 0x000fe2000bf05070 */
[----:B------:R-:W-:Y:S02]  /*0120*/  IMAD.MOV.U32 R13, RZ, RZ, 0x4 ;  /* 0x00000004ff0d7424 */ /* 0x000fe400078e00ff */
[----:B------:R-:W1:Y:S01]  /*0130*/  S2R R0, SR_CTAID.Y ;  /* 0x0000000000007919 */ /* 0x000e620000002600 */
[----:B------:R-:W-:-:S03]  /*0140*/  UISETP.NE.AND.EX UP0, UPT, URZ, UR5, UPT, UP0 ;  /* 0x000000053f00728c */ /* 0x000fc6000bf05300 */
[----:B------:R-:W4:Y:S03]  /*0150*/  S2R R70, SR_TID.X ;  /* 0x0000000000467919 */ /* 0x000f260000002100 */
[----:B------:R-:W-:Y:S01]  /*0160*/  PLOP3.LUT P0, PT, PT, PT, UP0, 0x80, 0x0 ;  /* 0x000000000000781c */ /* 0x000fe20003f0f008 */
[----:B------:R-:W4:Y:S01]  /*0170*/  S2R R12, SR_CTAID.Y ;  /* 0x00000000000c7919 */ /* 0x000f220000002600 */
[----:B-1----:R-:W-:-:S04]  /*0180*/  LOP3.LUT R0, R205, UR8, R0, 0xfe, !PT ;  /* 0x00000008cd007c12 */ /* 0x002fc8000f8efe00 */
[----:B----4-:R-:W-:Y:S01]  /*0190*/  LOP3.LUT P3, RZ, R0, R70, RZ, 0xfc, !PT ;  /* 0x0000004600ff7212 */ /* 0x010fe2000786fcff */
[----:B------:R-:W-:-:S12]  /*01a0*/  IMAD.WIDE R8, R12, R13, c[0x0][0x240] ;  /* 0x000090000c087625 */ /* 0x000fd800078e020d */
[----:B------:R-:W-:Y:S02]  /*01b0*/  @!P3 IMAD.MOV.U32 R10, RZ, RZ, c[0x0][0x308] ;  /* 0x0000c200ff0ab624 */ /* 0x000fe400078e00ff */
[----:B------:R-:W-:Y:S01]  /*01c0*/  @!P3 IMAD.MOV.U32 R11, RZ, RZ, c[0x0][0x30c] ;  /* 0x0000c300ff0bb624 */ /* 0x000fe200078e00ff */
[----:B---3--:R-:W1:Y:S08]  /*01d0*/  @P2 R2UR UR26, R4 ;  /* 0x00000000041a23c2 */ /* 0x008e7000000e0000 */
[----:B------:R-:W3:Y:S01]  /*01e0*/  @P2 R2UR UR27, R5 ;  /* 0x00000000051b23c2 */ /* 0x000ee200000e0000 */
[----:B-1----:R-:W-:Y:S01]  /*01f0*/  MOV R4, UR26 ;  /* 0x0000001a00047c02 */ /* 0x002fe20008000f00 */
[----:B---3--:R-:W-:Y:S01]  /*0200*/  IMAD.U32 R5, RZ, RZ, UR27 ;  /* 0x0000001bff057e24 */ /* 0x008fe2000f8e00ff */
[----:B--2---:R-:W-:-:S04]  /*0210*/  @P2 IADD3 R6, P1, R2, c[0x0][0x300], RZ ;  /* 0x0000c00002062a10 */ /* 0x004fc80007f3e0ff */
[----:B------:R1:W-:Y:S01]  /*0220*/  @!P3 STG.E.64 [R10.64], R4 ;  /* 0x000000040a00b986 */ /* 0x0003e2000c101b16 */
[----:B------:R-:W-:Y:S01]  /*0230*/  @P2 IMAD.X R7, RZ, RZ, R3, P1 ;  /* 0x000000ffff072224 */ /* 0x000fe200008e0603 */
[----:B------:R-:W-:Y:S02]  /*0240*/  ISETP.NE.U32.AND P2, PT, RZ, c[0x0][0x250], PT ;  /* 0x00009400ff007a0c */ /* 0x000fe40003f45070 */
[----:B------:R-:W-:Y:S01]  /*0250*/  @!P3 MOV R2, R6 ;  /* 0x000000060002b202 */ /* 0x000fe20000000f00 */
[----:B------:R-:W-:Y:S01]  /*0260*/  @!P3 IMAD.MOV.U32 R3, RZ, RZ, R7 ;  /* 0x000000ffff03b224 */ /* 0x000fe200078e0007 */
[----:B------:R-:W-:-:S04]  /*0270*/  ISETP.NE.AND.EX P2, PT, RZ, c[0x0][0x254], PT, P2 ;  /* 0x00009500ff007a0c */ /* 0x000fc80003f45320 */
[----:B------:R2:W-:Y:S04]  /*0280*/  @!P3 STG.E.64 [R10.64+0x8], R2 ;  /* 0x000008020a00b986 */ /* 0x0005e8000c101b16 */
[----:B------:R3:W4:Y:S01]  /*0290*/  @P0 LDG.E R0, [R8.64+0x4] ;  /* 0x0000041608000981 */ /* 0x000722000c1e1900 */
[----:B-1----:R-:W-:Y:S01]  /*02a0*/  IMAD.MOV.U32 R4, RZ, RZ, -0x1 ;  /* 0xffffffffff047424 */ /* 0x002fe200078e00ff */
[----:B------:R-:W1:Y:S05]  /*02b0*/  LDC.U8 R5, c[0x0][0x312] ;  /* 0x0000c480ff057b82 */ /* 0x000e6a0000000000 */
[----:B------:R3:W4:Y:S01]  /*02c0*/  @P0 LDG.E R4, [R8.64] ;  /* 0x0000001608040981 */ /* 0x000722000c1e1900 */
[----:B--2---:R-:W-:-:S06]  /*02d0*/  @P2 IMAD.WIDE R2, R12, R13, c[0x0][0x250] ;  /* 0x000094000c022625 */ /* 0x004fcc00078e020d */
[----:B------:R-:W2:Y:S01]  /*02e0*/  @P2 LDG.E R2, [R2.64] ;  /* 0x0000001602022981 */ /* 0x000ea2000c1e1900 */
[----:B------:R-:W3:Y:S01]  /*02f0*/  S2UR UR9, SR_CTAID.Y ;  /* 0x00000000000979c3 */ /* 0x000ee20000002600 */
[----:B------:R-:W-:Y:S02]  /*0300*/  ISETP.EQ.U32.AND P1, PT, RZ, c[0x0][0x248], PT ;  /* 0x00009200ff007a0c */ /* 0x000fe40003f22070 */
[----:B------:R-:W-:Y:S01]  /*0310*/  SHF.R.S32.HI R30, RZ, 0x1f, R70 ;  /* 0x0000001fff1e7819 */ /* 0x000fe20000011446 */
[----:B------:R-:W-:Y:S01]  /*0320*/  UMOV UR7, URZ ;  /* 0x0000003f00077c82 */ /* 0x000fe20008000000 */
[----:B-1----:R-:W-:Y:S02]  /*0330*/  ISETP.NE.AND P3, PT, R5, RZ, PT ;  /* 0x000000ff0500720c */ /* 0x002fe40003f65270 */
[----:B------:R-:W-:Y:S02]  /*0340*/  LEA.HI R29, R30, R70, RZ, 0x5 ;  /* 0x000000461e1d7211 */ /* 0x000fe400078f28ff */
[----:B------:R-:W-:Y:S01]  /*0350*/  ISETP.EQ.OR.EX P1, PT, RZ, c[0x0][0x24c], !P3, P1 ;  /* 0x00009300ff007a0c */ /* 0x000fe20005f22710 */
[----:B------:R-:W-:Y:S01]  /*0360*/  ULDC UR4, c[0x0][0x1c0] ;  /* 0x0000700000047ab9 */ /* 0x000fe20000000800 */
[----:B------:R-:W-:-:S02]  /*0370*/  IMAD.MOV.U32 R5, RZ, RZ, -0x1 ;  /* 0xffffffffff057424 */ /* 0x000fc400078e00ff */
[----:B---3--:R-:W-:Y:S01]  /*0380*/  IMAD.WIDE R8, R12, R13, c[0x0][0x248] ;  /* 0x000092000c087625 */ /* 0x008fe200078e020d */
[----:B------:R-:W-:-:S08]  /*0390*/  UIMAD UR4, UR9, UR4, UR8 ;  /* 0x00000004090472a4 */ /* 0x000fd0000f8e0208 */
[----:B------:R1:W5:Y:S01]  /*03a0*/  @!P1 LDG.E R5, [R8.64] ;  /* 0x0000001608059981 */ /* 0x000362000c1e1900 */
[----:B------:R-:W-:-:S04]  /*03b0*/  USHF.L.U32 UR5, UR4, 0x5, URZ ;  /* 0x0000000504057899 */ /* 0x000fc8000800063f */
[----:B------:R-:W-:Y:S01]  /*03c0*/  USHF.R.S32.HI UR4, URZ, 0x1f, UR5 ;  /* 0x0000001f3f047899 */ /* 0x000fe20008011405 */
[----:B----4-:R3:W4:Y:S08]  /*03d0*/  @P0 R2UR UR18, R0 ;  /* 0x00000000001203c2 */ /* 0x01073000000e0000 */
[----:B------:R-:W4:Y:S01]  /*03e0*/  R2UR UR19, R4 ;  /* 0x00000000041373c2 */ /* 0x000f2200000e0000 */
[----:B---3--:R-:W-:-:S07]  /*03f0*/  LOP3.LUT R0, R29, 0xffffffe0, RZ, 0xc0, !PT ;  /* 0xffffffe01d007812 */ /* 0x008fce00078ec0ff */
[----:B--2---:R1:W2:Y:S01]  /*0400*/  @P2 R2UR UR7, R2 ;  /* 0x00000000020723c2 */ /* 0x0042a200000e0000 */
[----:B------:R-:W-:Y:S01]  /*0410*/  ISETP.NE.U32.AND P2, PT, RZ, c[0x0][0x248], PT ;  /* 0x00009200ff007a0c */ /* 0x000fe20003f45070 */
[----:B------:R-:W-:-:S03]  /*0420*/  IMAD.IADD R0, R70, 0x1, -R0 ;  /* 0x0000000146007824 */ /* 0x000fc600078e0a00 */
[----:B------:R-:W-:Y:S02]  /*0430*/  ISETP.NE.AND.EX P2, PT, RZ, c[0x0][0x24c], PT, P2 ;  /* 0x00009300ff007a0c */ /* 0x000fe40003f45320 */
[--C-:B------:R-:W-:Y:S02]  /*0440*/  IADD3 R239, P1, P0, R6, UR5, R0.reuse ;  /* 0x0000000506ef7c10 */ /* 0x100fe4000f83e000 */
[----:B------:R-:W-:Y:S01]  /*0450*/  SHF.R.S32.HI R0, RZ, 0x1f, R0 ;  /* 0x0000001fff007819 */ /* 0x000fe20000011400 */
[----:B----4-:R-:W-:-:S03]  /*0460*/  @UP0 UIADD3 UR18, UR18, -UR19, URZ ;  /* 0x8000001312120290 */ /* 0x010fc6000fffe03f */
[----:B------:R-:W-:-:S04]  /*0470*/  IADD3.X R222, R7, UR4, R0, P1, P0 ;  /* 0x0000000407de7c10 */ /* 0x000fc80008fe0400 */
[----:B------:R-:W-:Y:S01]  /*0480*/  @!UP0 ULDC UR18, c[0x0][0x214] ;  /* 0x0000850000128ab9 */ /* 0x000fe20000000800 */
[----:B-12---:R-:W-:Y:S05]  /*0490*/  @!P2 BRA `(.L_x_284) ;  /* 0x000000400000a947 */ /* 0x006fea0003800000 */
[----:B------:R-:W2:Y:S02]  /*04a0*/  @P3 LDG.E R0, [R8.64+0x4] ;  /* 0x0000041608003981 */ /* 0x000ea4000c1e1900 */
[----:B--2--5:R-:W-:-:S06]  /*04b0*/  @P3 IADD3 R0, R0, -R5, RZ ;  /* 0x8000000500003210 */ /* 0x024fcc0007ffe0ff */
[----:B------:R1:W5:Y:S01]  /*04c0*/  @!P3 LDG.E R0, [R8.64] ;  /* 0x000000160800b981 */ /* 0x000362000c1e1900 */
[----:B------:R-:W-:Y:S05]  /*04d0*/  BRA `(.L_x_285) ;  /* 0x0000001000007947 */ /* 0x000fea0003800000 */
.L_x_284:
[----:B------:R-:W-:Y:S02]  /*04e0*/  MOV R0, c[0x0][0x218] ;  /* 0x0000860000007a02 */ /* 0x000fe40000000f00 */
.L_x_285:
[----:B------:R-:W-:-:S04]  /*04f0*/  ISETP.NE.U32.AND P2, PT, RZ, c[0x0][0x258], PT ;  /* 0x00009600ff007a0c */ /* 0x000fc80003f45070 */
[----:B------:R-:W-:-:S13]  /*0500*/  ISETP.NE.AND.EX P2, PT, RZ, c[0x0][0x25c], PT, P2 ;  /* 0x00009700ff007a0c */ /* 0x000fda0003f45320 */
[----:B------:R-:W-:-:S06]  /*0510*/  @P2 IMAD.WIDE R2, R12, R13, c[0x0][0x258] ;  /* 0x000096000c022625 */ /* 0x000fcc00078e020d */
[----:B------:R-:W2:Y:S01]  /*0520*/  @P2 LDG.E R3, [R2.64] ;  /* 0x0000001602032981 */ /* 0x000ea2000c1e1900 */
[----:B------:R-:W-:Y:S01]  /*0530*/  IMAD.SHL.U32 R14, R205, 0x80, RZ ;  /* 0x00000080cd0e7824 */ /* 0x000fe200078e00ff */
[----:B------:R-:W-:-:S04]  /*0540*/  @!P2 ISETP.NE.U32.AND P1, PT, RZ, c[0x0][0x268], PT ;  /* 0x00009a00ff00aa0c */ /* 0x000fc80003f25070 */
[----:B------:R-:W-:Y:S02]  /*0550*/  ISETP.LT.AND P0, PT, R14, UR18, PT ;  /* 0x000000120e007c0c */ /* 0x000fe4000bf01270 */
[----:B------:R-:W-:-:S04]  /*0560*/  @!P2 ISETP.NE.AND.EX P1, PT, RZ, c[0x0][0x26c], PT, P1 ;  /* 0x00009b00ff00aa0c */ /* 0x000fc80003f25310 */
[----:B------:R-:W-:Y:S02]  /*0570*/  @!P2 SEL R2, RZ, c[0x0][0x21c], !P1 ;  /* 0x00008700ff02aa07 */ /* 0x000fe40004800000 */
[----:B--2---:R-:W-:Y:S02]  /*0580*/  @P2 IADD3 R20, R3, -UR7, RZ ;  /* 0x8000000703142c10 */ /* 0x004fe4000fffe0ff */
[----:B-----5:R-:W-:-:S03]  /*0590*/  @!P2 IADD3 R20, R2, -UR7, R0 ;  /* 0x800000070214ac10 */ /* 0x020fc6000fffe000 */
[----:B------:R-:W-:Y:S05]  /*05a0*/  @!P0 EXIT ;  /* 0x000000000000894d */ /* 0x000fea0003800000 */
[C---:B------:R-:W-:Y:S02]  /*05b0*/  ISETP.GE.AND P0, PT, R20.reuse, 0x1, PT ;  /* 0x000000011400780c */ /* 0x040fe40003f06270 */
[----:B------:R-:W-:-:S04]  /*05c0*/  IADD3 R0, R20, 0x7f, RZ ;  /* 0x0000007f14007810 */ /* 0x000fc80007ffe0ff */
[----:B------:R-:W-:-:S04]  /*05d0*/  SHF.R.S32.HI R2, RZ, 0x1f, R0 ;  /* 0x0000001fff027819 */ /* 0x000fc80000011400 */
[----:B------:R-:W-:-:S03]  /*05e0*/  LEA.HI R237, R2, R0, RZ, 0x7 ;  /* 0x0000000002ed7211 */ /* 0x000fc600078f38ff */
[----:B------:R-:W-:Y:S05]  /*05f0*/  @!P0 BRA `(.L_x_286) ;  /* 0x0000fd5000008947 */ /* 0x000fea0003800000 */
[----:B------:R-:W-:Y:S01]  /*0600*/  UISETP.NE.AND UP0, UPT, UR19, -0x1, UPT ;  /* 0xffffffff1300788c */ /* 0x000fe2000bf05270 */
[----:B------:R-:W-:Y:S01]  /*0610*/  ISETP.NE.AND P0, PT, R5, -0x1, PT ;  /* 0xffffffff0500780c */ /* 0x000fe20003f05270 */
[----:B------:R-:W-:Y:S01]  /*0620*/  ULDC.64 UR4, c[0x0][0x190] ;  /* 0x0000640000047ab9 */ /* 0x000fe20000000a00 */
[----:B------:R-:W2:Y:S08]  /*0630*/  LDC.U8 R172, c[0x0][0x2d8] ;  /* 0x0000b600ffac7b82 */ /* 0x000eb00000000000 */
[----:B------:R-:W-:-:S02]  /*0640*/  @UP0 UIMAD.WIDE.U32 UR12, UR19, UR4, URZ ;  /* 0x00000004130c02a5 */ /* 0x000fc4000f8e003f */
[----:B------:R-:W-:Y:S01]  /*0650*/  @!UP0 USHF.R.S32.HI UR10, URZ, 0x1f, UR9 ;  /* 0x0000001f3f0a8899 */ /* 0x000fe20008011409 */
[----:B------:R-:W-:Y:S01]  /*0660*/  @P0 IADD3 R0, R5, UR7, RZ ;  /* 0x0000000705000c10 */ /* 0x000fe2000fffe0ff */
[----:B------:R-:W-:-:S03]  /*0670*/  @UP0 UIMAD UR6, UR19, UR5, UR13 ;  /* 0x00000005130602a4 */ /* 0x000fc6000f8e020d */
[----:B------:R-:W-:Y:S01]  /*0680*/  ULDC.64 UR4, c[0x0][0x178] ;  /* 0x00005e0000047ab9 */ /* 0x000fe20000000a00 */
[C---:B------:R-:W-:Y:S01]  /*0690*/  @P0 IMAD.WIDE.U32 R2, R0.reuse, c[0x0][0x198], RZ ;  /* 0x0000660000020a25 */ /* 0x040fe200078e00ff */
[----:B------:R-:W-:Y:S02]  /*06a0*/  @!UP0 UIMAD UR10, UR10, UR4, URZ ;  /* 0x000000040a0a82a4 */ /* 0x000fe4000f8e023f */
[----:B------:R-:W-:Y:S01]  /*06b0*/  @!UP0 UIMAD.WIDE.U32 UR14, UR9, UR4, URZ ;  /* 0x00000004090e82a5 */ /* 0x000fe2000f8e003f */
[----:B------:R-:W-:Y:S01]  /*06c0*/  @P0 IMAD R12, R0, c[0x0][0x19c], R3 ;  /* 0x00006700000c0a24 */ /* 0x000fe200078e0203 */
[----:B------:R-:W-:Y:S01]  /*06d0*/  @!UP0 UIMAD UR5, UR9, UR5, UR10 ;  /* 0x00000005090582a4 */ /* 0x000fe2000f8e020a */
[----:B-1----:R-:W-:Y:S02]  /*06e0*/  @P0 MOV R8, R2 ;  /* 0x0000000200080202 */ /* 0x002fe40000000f00 */
[----:B------:R-:W-:Y:S02]  /*06f0*/  @UP0 UMOV UR10, UR12 ;  /* 0x0000000c000a0c82 */ /* 0x000fe40008000000 */
[----:B------:R-:W-:-:S02]  /*0700*/  @!UP0 UIADD3 UR6, UR15, UR5, URZ ;  /* 0x000000050f068290 */ /* 0x000fc4000fffe03f */
[----:B------:R-:W-:Y:S01]  /*0710*/  @!UP0 UMOV UR10, UR14 ;  /* 0x0000000e000a8c82 */ /* 0x000fe20008000000 */
[----:B------:R-:W-:Y:S05]  /*0720*/  @P0 BRA `(.L_x_287) ;  /* 0x0000010000000947 */ /* 0x000fea0003800000 */
[----:B--2---:R-:W-:Y:S02]  /*0730*/  USHF.R.S32.HI UR11, URZ, 0x1f, UR7 ;  /* 0x0000001f3f0b7899 */ /* 0x004fe40008011407 */
[----:B------:R-:W-:Y:S02]  /*0740*/  ULDC.64 UR4, c[0x0][0x198] ;  /* 0x0000660000047ab9 */ /* 0x000fe40000000a00 */
[----:B------:R-:W-:Y:S02]  /*0750*/  UIMAD UR11, UR11, UR4, URZ ;  /* 0x000000040b0b72a4 */ /* 0x000fe4000f8e023f */
[----:B------:R-:W-:Y:S02]  /*0760*/  UIMAD.WIDE.U32 UR12, UR7, UR4, URZ ;  /* 0x00000004070c72a5 */ /* 0x000fe4000f8e003f */
[----:B------:R-:W-:Y:S02]  /*0770*/  UIMAD UR5, UR7, UR5, UR11 ;  /* 0x00000005070572a4 */ /* 0x000fe4000f8e020b */
[----:B------:R-:W-:-:S02]  /*0780*/  USHF.R.S32.HI UR11, URZ, 0x1f, UR9 ;  /* 0x0000001f3f0b7899 */ /* 0x000fc40008011409 */
[----:B------:R-:W-:-:S03]  /*0790*/  UIADD3 UR13, UR13, UR5, URZ ;  /* 0x000000050d0d7290 */ /* 0x000fc6000fffe03f */
[----:B------:R-:W-:Y:S02]  /*07a0*/  ULDC.64 UR4, c[0x0][0x180] ;  /* 0x0000600000047ab9 */ /* 0x000fe40000000a00 */
[----:B------:R-:W-:Y:S02]  /*07b0*/  UIMAD UR11, UR11, UR4, URZ ;  /* 0x000000040b0b72a4 */ /* 0x000fe4000f8e023f */
[----:B------:R-:W-:Y:S02]  /*07c0*/  UIMAD.WIDE.U32 UR12, UR9, UR4, UR12 ;  /* 0x00000004090c72a5 */ /* 0x000fe4000f8e000c */
[----:B------:R-:W-:-:S04]  /*07d0*/  UIMAD UR5, UR9, UR5, UR11 ;  /* 0x00000005090572a4 */ /* 0x000fc8000f8e020b */
[----:B------:R-:W-:Y:S01]  /*07e0*/  UIADD3 UR5, UR13, UR5, URZ ;  /* 0x000000050d057290 */ /* 0x000fe2000fffe03f */
[----:B------:R-:W-:Y:S02]  /*07f0*/  IMAD.U32 R2, RZ, RZ, UR12 ;  /* 0x0000000cff027e24 */ /* 0x000fe4000f8e00ff */
[----:B------:R-:W-:-:S03]  /*0800*/  IMAD.U32 R3, RZ, RZ, UR13 ;  /* 0x0000000dff037e24 */ /* 0x000fc6000f8e00ff */
[----:B------:R-:W-:Y:S02]  /*0810*/  MOV R8, R2 ;  /* 0x0000000200087202 */ /* 0x000fe40000000f00 */
[----:B------:R-:W-:Y:S02]  /*0820*/  MOV R12, UR5 ;  /* 0x00000005000c7c02 */ /* 0x000fe40008000f00 */
.L_x_287:
[----:B--2---:R-:W-:Y:S01]  /*0830*/  IABS R4, c[0x0][0x1c8] ;  /* 0x0000720000047a13 */ /* 0x004fe20000000000 */
[----:B------:R-:W1:Y:S01]  /*0840*/  S2R R6, SR_CTAID.Z ;  /* 0x0000000000067919 */ /* 0x000e620000002700 */
[----:B------:R-:W-:Y:S02]  /*0850*/  ULDC UR4, c[0x0][0x1c8] ;  /* 0x0000720000047ab9 */ /* 0x000fe40000000800 */
[----:B------:R-:W2:Y:S01]  /*0860*/  I2F.RP R2, R4 ;  /* 0x0000000400027306 */ /* 0x000ea20000209400 */
[----:B------:R-:W-:Y:S02]  /*0870*/  ULOP3.LUT UR4, UR8, UR4, URZ, 0x3c, !UPT ;  /* 0x0000000408047292 */ /* 0x000fe4000f8e3c3f */
[----:B------:R-:W-:-:S04]  /*0880*/  USHF.R.S32.HI UR11, URZ, 0x1f, UR8 ;  /* 0x0000001f3f0b7899 */ /* 0x000fc80008011408 */
[----:B------:R-:W-:Y:S01]  /*0890*/  ISETP.LE.AND P1, PT, RZ, UR4, PT ;  /* 0x00000004ff007c0c */ /* 0x000fe2000bf23270 */
[----:B--2---:R-:W2:Y:S01]  /*08a0*/  MUFU.RCP R2, R2 ;  /* 0x0000000200027308 */ /* 0x004ea20000001000 */
[----:B-1----:R-:W-:Y:S02]  /*08b0*/  IABS R6, R6 ;  /* 0x0000000600067213 */ /* 0x002fe40000000000 */
[----:B--2---:R-:W-:-:S05]  /*08c0*/  IADD3 R2, R2, 0xffffffe, RZ ;  /* 0x0ffffffe02027810 */ /* 0x004fca0007ffe0ff */
[----:B------:R-:W1:Y:S02]  /*08d0*/  F2I.FTZ.U32.TRUNC.NTZ R3, R2 ;  /* 0x0000000200037305 */ /* 0x000e64000021f000 */
[----:B-1----:R-:W-:Y:S02]  /*08e0*/  IMAD.MOV R0, RZ, RZ, -R3 ;  /* 0x000000ffff007224 */ /* 0x002fe400078e0a03 */
[----:B------:R-:W-:Y:S02]  /*08f0*/  IMAD.MOV.U32 R2, RZ, RZ, RZ ;  /* 0x000000ffff027224 */ /* 0x000fe400078e00ff */
[----:B------:R-:W-:-:S04]  /*0900*/  IMAD R0, R0, R4, RZ ;  /* 0x0000000400007224 */ /* 0x000fc800078e02ff */
[----:B------:R-:W-:Y:S01]  /*0910*/  IMAD.HI.U32 R0, R3, R0, R2 ;  /* 0x0000000003007227 */ /* 0x000fe200078e0002 */
[----:B------:R-:W-:-:S05]  /*0920*/  MOV R3, R6 ;  /* 0x0000000600037202 */ /* 0x000fca0000000f00 */
[----:B------:R-:W-:-:S04]  /*0930*/  IMAD.HI.U32 R0, R0, R3, RZ ;  /* 0x0000000300007227 */ /* 0x000fc800078e00ff */
[----:B------:R-:W-:-:S04]  /*0940*/  IMAD.MOV R2, RZ, RZ, -R0 ;  /* 0x000000ffff027224 */ /* 0x000fc800078e0a00 */
[----:B------:R-:W-:-:S05]  /*0950*/  IMAD R2, R4, R2, R3 ;  /* 0x0000000204027224 */ /* 0x000fca00078e0203 */
[----:B------:R-:W-:-:S13]  /*0960*/  ISETP.GT.U32.AND P2, PT, R4, R2, PT ;  /* 0x000000020400720c */ /* 0x000fda0003f44070 */
[----:B------:R-:W-:Y:S01]  /*0970*/  @!P2 IMAD.IADD R2, R2, 0x1, -R4 ;  /* 0x000000010202a824 */ /* 0x000fe200078e0a04 */
[----:B------:R-:W-:Y:S02]  /*0980*/  @!P2 IADD3 R0, R0, 0x1, RZ ;  /* 0x000000010000a810 */ /* 0x000fe40007ffe0ff */
[----:B------:R-:W-:Y:S02]  /*0990*/  ISETP.NE.AND P2, PT, RZ, c[0x0][0x1c8], PT ;  /* 0x00007200ff007a0c */ /* 0x000fe40003f45270 */
[----:B------:R-:W-:Y:S02]  /*09a0*/  ISETP.GE.U32.AND P3, PT, R2, R4, PT ;  /* 0x000000040200720c */ /* 0x000fe40003f66070 */
[----:B------:R-:W-:-:S05]  /*09b0*/  @P0 IADD3 R4, R5, UR7, RZ ;  /* 0x0000000705040c10 */ /* 0x000fca000fffe0ff */
        /* <DEDUP_REMOVED lines=24> */
.L_x_288:
[CC--:B------:R-:W-:Y:S01]  /*0b40*/  LEA.HI R27, R30.reuse, R70.reuse, RZ, 0x2 ;  /* 0x000000461e1b7211 */ /* 0x0c0fe200078f10ff */
[----:B------:R-:W1:Y:S01]  /*0b50*/  R2UR UR7, R14 ;  /* 0x000000000e0773c2 */ /* 0x000e6200000e0000 */
[----:B------:R-:W-:Y:S01]  /*0b60*/  LEA.HI R31, R30, R70, RZ, 0x3 ;  /* 0x000000461e1f7211 */ /* 0x000fe200078f18ff */
[----:B------:R-:W2:Y:S01]  /*0b70*/  S2R R3, SR_CTAID.Z ;  /* 0x0000000000037919 */ /* 0x000ea20000002700 */
[----:B------:R-:W-:Y:S01]  /*0b80*/  LOP3.LUT R0, R27, 0xfffffffc, RZ, 0xc0, !PT ;  /* 0xfffffffc1b007812 */ /* 0x000fe200078ec0ff */
[----:B------:R-:W-:Y:S01]  /*0b90*/  ULDC.64 UR4, c[0x0][0x1a8] ;  /* 0x00006a0000047ab9 */ /* 0x000fe20000000a00 */
[----:B------:R-:W-:Y:S01]  /*0ba0*/  SHF.R.S32.HI R28, RZ, 0x3, R31 ;  /* 0x00000003ff1c7819 */ /* 0x000fe2000001141f */
[----:B------:R-:W-:Y:S01]  /*0bb0*/  UIMAD UR4, UR11, UR4, URZ ;  /* 0x000000040b0472a4 */ /* 0x000fe2000f8e023f */
[----:B------:R-:W-:Y:S01]  /*0bc0*/  LEA.HI.SX32 R68, R237, 0xffffffff, 0x19 ;  /* 0xffffffffed447811 */ /* 0x000fe200078fcaff */
[----:B------:R-:W-:Y:S01]  /*0bd0*/  IMAD.IADD R0, R70, 0x1, -R0 ;  /* 0x0000000146007824 */ /* 0x000fe200078e0a00 */
[----:B------:R-:W-:Y:S01]  /*0be0*/  SHF.R.S32.HI R173, RZ, 0x5, R29 ;  /* 0x00000005ffad7819 */ /* 0x000fe2000001141d */
[----:B------:R-:W-:Y:S01]  /*0bf0*/  IMAD.SHL.U32 R2, R28, 0x40, RZ ;  /* 0x000000401c027824 */ /* 0x000fe200078e00ff */
[----:B------:R-:W-:Y:S01]  /*0c00*/  UIMAD UR4, UR8, UR5, UR4 ;  /* 0x00000005080472a4 */ /* 0x000fe2000f8e0204 */
[----:B------:R-:W-:-:S02]  /*0c10*/  IMAD.SHL.U32 R24, R0, 0x8, RZ ;  /* 0x0000000800187824 */ /* 0x000fc400078e00ff */
[----:B------:R-:W-:Y:S01]  /*0c20*/  UMOV UR8, 0x7 ;  /* 0x0000000700087882 */ /* 0x000fe20000000000 */
[----:B------:R-:W-:Y:S01]  /*0c30*/  LOP3.LUT R0, R2, 0xc0, RZ, 0xc0, !PT ;  /* 0x000000c002007812 */ /* 0x000fe200078ec0ff */
[----:B------:R-:W-:Y:S01]  /*0c40*/  IMAD.MOV.U32 R235, RZ, RZ, c[0x0][0x19c] ;  /* 0x00006700ffeb7624 */ /* 0x000fe200078e00ff */
[--C-:B------:R-:W-:Y:S02]  /*0c50*/  SHF.R.S32.HI R25, RZ, 0x1f, R24.reuse ;  /* 0x0000001fff197819 */ /* 0x100fe40000011418 */
[----:B------:R-:W-:Y:S02]  /*0c60*/  LOP3.LUT R2, R0, 0x18, R24, 0xf8, !PT ;  /* 0x0000001800027812 */ /* 0x000fe400078ef818 */
[----:B------:R-:W-:Y:S01]  /*0c70*/  SHF.R.U32.HI R0, RZ, 0x3, R0 ;  /* 0x00000003ff007819 */ /* 0x000fe20000011600 */
[----:B------:R3:W-:Y:S01]  /*0c80*/  STL.64 [R1+0x38], R24 ;  /* 0x0000381801007387 */ /* 0x0007e20000100a00 */
[----:B------:R-:W-:Y:S01]  /*0c90*/  IADD3 R4, P0, R24, UR10, RZ ;  /* 0x0000000a18047c10 */ /* 0x000fe2000ff1e0ff */
[----:B-1----:R-:W-:Y:S01]  /*0ca0*/  UIADD3 UR18, -UR7, UR18, URZ ;  /* 0x0000001207127290 */ /* 0x002fe2000fffe13f */
[----:B------:R-:W-:-:S02]  /*0cb0*/  LOP3.LUT R26, R2, R0, RZ, 0x3c, !PT ;  /* 0x00000000021a7212 */ /* 0x000fc400078e3cff */
[----:B------:R-:W-:Y:S01]  /*0cc0*/  IADD3.X R5, R25, UR6, RZ, P0, !PT ;  /* 0x0000000619057c10 */ /* 0x000fe200087fe4ff */
[----:B------:R-:W-:Y:S01]  /*0cd0*/  ULDC.64 UR6, c[0x0][0x198] ;  /* 0x0000660000067ab9 */ /* 0x000fe20000000a00 */
[----:B------:R-:W-:Y:S01]  /*0ce0*/  SHF.R.S32.HI R2, RZ, 0x2, R27 ;  /* 0x00000002ff027819 */ /* 0x000fe2000001141b */
[----:B------:R-:W-:Y:S02]  /*0cf0*/  USHF.L.U64.HI UR8, UR6, UR8, UR7 ;  /* 0x0000000806087299 */ /* 0x000fe40008010207 */
[----:B--2---:R-:W-:Y:S01]  /*0d00*/  IMAD.WIDE.U32 R4, R3, c[0x0][0x1a8], R4 ;  /* 0x00006a0003047a25 */ /* 0x004fe200078e0004 */
[C---:B------:R-:W-:Y:S01]  /*0d10*/  IADD3 R23, R2.reuse, 0x20, RZ ;  /* 0x0000002002177810 */ /* 0x040fe20007ffe0ff */
[----:B------:R-:W-:Y:S01]  /*0d20*/  USHF.L.U32 UR9, UR6, 0x7, URZ ;  /* 0x0000000706097899 */ /* 0x000fe2000800063f */
[----:B------:R-:W-:Y:S01]  /*0d30*/  SHF.R.S32.HI R3, RZ, 0x1f, R2 ;  /* 0x0000001fff037819 */ /* 0x000fe20000011402 */
[C---:B------:R-:W-:Y:S01]  /*0d40*/  IMAD.WIDE.U32 R6, R2.reuse, c[0x0][0x198], R24 ;  /* 0x0000660002067a25 */ /* 0x040fe200078e0018 */
[----:B------:R-:W-:-:S02]  /*0d50*/  IADD3 R33, R2, 0x40, RZ ;  /* 0x0000004002217810 */ /* 0x000fc40007ffe0ff */
[----:B------:R-:W-:Y:S01]  /*0d60*/  ISETP.GE.AND P5, PT, R23, UR18, PT ;  /* 0x0000001217007c0c */ /* 0x000fe2000bfa6270 */
[----:B------:R-:W-:Y:S01]  /*0d70*/  IMAD R0, R3, c[0x0][0x198], RZ ;  /* 0x0000660003007a24 */ /* 0x000fe200078e02ff */
[----:B------:R-:W-:Y:S01]  /*0d80*/  IADD3 R32, R2, 0x60, RZ ;  /* 0x0000006002207810 */ /* 0x000fe20007ffe0ff */
[----:B------:R-:W-:Y:S01]  /*0d90*/  IMAD.WIDE R34, R205, 0x80, R2 ;  /* 0x00000080cd227825 */ /* 0x000fe200078e0202 */
[----:B------:R-:W-:Y:S01]  /*0da0*/  ISETP.GE.AND P3, PT, R33, UR18, PT ;  /* 0x0000001221007c0c */ /* 0x000fe2000bf66270 */
[----:B------:R-:W-:Y:S01]  /*0db0*/  STL [R1+0x40], R33 ;  /* 0x0000402101007387 */ /* 0x000fe20000100800 */
[----:B------:R-:W-:Y:S01]  /*0dc0*/  ISETP.GE.AND P0, PT, R32, UR18, PT ;  /* 0x0000001220007c0c */ /* 0x000fe2000bf06270 */
[----:B------:R-:W-:Y:S01]  /*0dd0*/  IMAD R10, R2, c[0x0][0x19c], R0 ;  /* 0x00006700020a7a24 */ /* 0x000fe200078e0200 */
[----:B------:R-:W-:Y:S01]  /*0de0*/  IADD3 R18, P2, R8, R6, RZ ;  /* 0x0000000608127210 */ /* 0x000fe20007f5e0ff */
[----:B------:R-:W-:Y:S01]  /*0df0*/  IMAD R0, R3, c[0x0][0x1a0], RZ ;  /* 0x0000680003007a24 */ /* 0x000fe200078e02ff */
[C---:B------:R-:W-:Y:S01]  /*0e00*/  ISETP.GE.AND P1, PT, R2.reuse, UR18, PT ;  /* 0x0000001202007c0c */ /* 0x040fe2000bf26270 */
[----:B------:R-:W-:Y:S01]  /*0e10*/  IMAD.WIDE.U32 R8, R2, c[0x0][0x1a0], R24 ;  /* 0x0000680002087a25 */ /* 0x000fe200078e0018 */
[----:B------:R-:W-:Y:S01]  /*0e20*/  IADD3.X R19, R12, R7, R10, P2, !PT ;  /* 0x000000070c137210 */ /* 0x000fe200017fe40a */
[----:B------:R-:W-:Y:S01]  /*0e30*/  STL [R1+0x44], R32 ;  /* 0x0000442001007387 */ /* 0x000fe20000100800 */
[----:B------:R-:W-:Y:S01]  /*0e40*/  @!P5 IADD3 R10, P6, R34, 0x20, RZ ;  /* 0x00000020220ad810 */ /* 0x000fe20007fde0ff */
[----:B------:R-:W-:Y:S01]  /*0e50*/  IMAD R0, R2, c[0x0][0x1a4], R0 ;  /* 0x0000690002007a24 */ /* 0x000fe200078e0200 */
[----:B---3--:R-:W-:Y:S01]  /*0e60*/  IADD3 R24, P2, R11, R8, RZ ;  /* 0x000000080b187210 */ /* 0x008fe20007f5e0ff */
[--C-:B------:R-:W-:Y:S01]  /*0e70*/  @!P5 IMAD.MOV.U32 R6, RZ, RZ, R4.reuse ;  /* 0x000000ffff06d224 */ /* 0x100fe200078e0004 */
[C---:B------:R-:W-:Y:S01]  /*0e80*/  @!P3 IADD3 R12, P4, R34.reuse, 0x40, RZ ;  /* 0x00000040220cb810 */ /* 0x040fe20007f9e0ff */
[--C-:B------:R-:W-:Y:S01]  /*0e90*/  @!P5 IMAD.X R3, RZ, RZ, R35.reuse, P6 ;  /* 0x000000ffff03d224 */ /* 0x100fe200030e0623 */
[----:B------:R-:W-:Y:S01]  /*0ea0*/  IADD3 R5, R5, UR4, RZ ;  /* 0x0000000405057c10 */ /* 0x000fe2000fffe0ff */
[----:B------:R-:W-:Y:S01]  /*0eb0*/  @!P3 IMAD.MOV.U32 R8, RZ, RZ, R4 ;  /* 0x000000ffff08b224 */ /* 0x000fe200078e0004 */
[----:B------:R-:W-:Y:S01]  /*0ec0*/  IADD3.X R25, R13, R9, R0, P2, !PT ;  /* 0x000000090d197210 */ /* 0x000fe200017fe400 */
[----:B------:R-:W-:Y:S01]  /*0ed0*/  @!P3 IMAD.X R0, RZ, RZ, R35, P4 ;  /* 0x000000ffff00b224 */ /* 0x000fe200020e0623 */
[----:B------:R-:W-:Y:S01]  /*0ee0*/  @!P0 IADD3 R11, P2, R34, 0x60, RZ ;  /* 0x00000060220b8810 */ /* 0x000fe20007f5e0ff */
[----:B------:R-:W-:Y:S01]  /*0ef0*/  @!P5 IMAD R13, R3, c[0x0][0x190], RZ ;  /* 0x00006400030dda24 */ /* 0x000fe200078e02ff */
[----:B------:R-:W-:Y:S01]  /*0f00*/  UIMAD.WIDE.U32 UR4, UR6, 0x40, URZ ;  /* 0x00000040060478a5 */ /* 0x000fe2000f8e003f */
[----:B------:R-:W-:Y:S01]  /*0f10*/  @!P5 IMAD.MOV.U32 R7, RZ, RZ, R5 ;  /* 0x000000ffff07d224 */ /* 0x000fe200078e0005 */
[----:B------:R-:W-:Y:S01]  /*0f20*/  STL.64 [R1+0x30], R34 ;  /* 0x0000302201007387 */ /* 0x000fe20000100a00 */
[----:B------:R-:W-:-:S02]  /*0f30*/  @!P0 IMAD.X R3, RZ, RZ, R35, P2 ;  /* 0x000000ffff038224 */ /* 0x000fc400010e0623 */
[----:B------:R-:W-:Y:S02]  /*0f40*/  @!P3 IMAD R21, R0, c[0x0][0x190], RZ ;  /* 0x000064000015ba24 */ /* 0x000fe400078e02ff */
[C---:B------:R-:W-:Y:S02]  /*0f50*/  @!P5 IMAD R17, R10.reuse, c[0x0][0x194], R13 ;  /* 0x000065000a11da24 */ /* 0x040fe400078e020d */
[----:B------:R-:W-:-:S04]  /*0f60*/  @!P5 IMAD.WIDE.U32 R6, R10, c[0x0][0x190], R6 ;  /* 0x000064000a06da25 */ /* 0x000fc800078e0006 */
[--C-:B------:R-:W-:Y:S02]  /*0f70*/  @!P3 IMAD.MOV.U32 R9, RZ, RZ, R5.reuse ;  /* 0x000000ffff09b224 */ /* 0x100fe400078e0005 */
[----:B------:R-:W-:Y:S02]  /*0f80*/  @!P1 IMAD R0, R35, c[0x0][0x190], RZ ;  /* 0x0000640023009a24 */ /* 0x000fe400078e02ff */
[----:B------:R-:W-:Y:S01]  /*0f90*/  @!P0 IMAD R10, R3, c[0x0][0x190], RZ ;  /* 0x00006400030a8a24 */ /* 0x000fe200078e02ff */
[----:B------:R-:W-:Y:S01]  /*0fa0*/  LEA.HI R3, R27, R2, RZ, 0x1 ;  /* 0x000000021b037211 */ /* 0x000fe200078f08ff */
[----:B------:R-:W-:Y:S02]  /*0fb0*/  @!P0 IMAD.MOV.U32 R14, RZ, RZ, R4 ;  /* 0x000000ffff0e8224 */ /* 0x000fe400078e0004 */
[----:B------:R-:W-:Y:S02]  /*0fc0*/  @!P0 IMAD.MOV.U32 R15, RZ, RZ, R5 ;  /* 0x000000ffff0f8224 */ /* 0x000fe400078e0005 */
[----:B------:R-:W-:-:S02]  /*0fd0*/  @!P3 IMAD R22, R12, c[0x0][0x194], R21 ;  /* 0x000065000c16ba24 */ /* 0x000fc400078e0215 */
[----:B------:R-:W-:Y:S01]  /*0fe0*/  @!P3 IMAD.WIDE.U32 R12, R12, c[0x0][0x190], R8 ;  /* 0x000064000c0cba25 */ /* 0x000fe200078e0008 */
[----:B------:R-:W-:Y:S02]  /*0ff0*/  LOP3.LUT R9, R3, 0x7fffffe, RZ, 0xc0, !PT ;  /* 0x07fffffe03097812 */ /* 0x000fe400078ec0ff */
[----:B------:R-:W-:Y:S01]  /*1000*/  @!P5 LEA R8, P2, R6, c[0x0][0x160], 0x1 ;  /* 0x000058000608da11 */ /* 0x000fe200078408ff */
[C---:B------:R-:W-:Y:S02]  /*1010*/  @!P1 IMAD R0, R34.reuse, c[0x0][0x194], R0 ;  /* 0x0000650022009a24 */ /* 0x040fe400078e0200 */
[----:B------:R-:W-:-:S04]  /*1020*/  @!P1 IMAD.WIDE.U32 R4, R34, c[0x0][0x190], R4 ;  /* 0x0000640022049a25 */ /* 0x000fc800078e0004 */
[----:B------:R-:W-:Y:S01]  /*1030*/  @!P0 IMAD R21, R11, c[0x0][0x194], R10 ;  /* 0x000065000b158a24 */ /* 0x000fe200078e020a */
[----:B------:R-:W-:Y:S01]  /*1040*/  @!P1 LEA R10, P4, R4, c[0x0][0x160], 0x1 ;  /* 0x00005800040a9a11 */ /* 0x000fe200078808ff */
[----:B------:R-:W-:Y:S02]  /*1050*/  @!P1 IMAD.IADD R0, R5, 0x1, R0 ;  /* 0x0000000105009824 */ /* 0x000fe400078e0200 */
[----:B------:R-:W-:Y:S02]  /*1060*/  IMAD.IADD R5, R2, 0x1, -R9 ;  /* 0x0000000102057824 */ /* 0x000fe400078e0a09 */
[----:B------:R-:W-:Y:S02]  /*1070*/  @!P5 IMAD.IADD R3, R7, 0x1, R17 ;  /* 0x000000010703d824 */ /* 0x000fe400078e0211 */
[----:B------:R-:W-:Y:S01]  /*1080*/  @!P0 IMAD.WIDE.U32 R14, R11, c[0x0][0x190], R14 ;  /* 0x000064000b0e8a25 */ /* 0x000fe200078e000e */
[----:B------:R-:W-:Y:S02]  /*1090*/  @!P1 LEA.HI.X R11, R4, c[0x0][0x164], R0, 0x1, P4 ;  /* 0x00005900040b9a11 */ /* 0x000fe400020f0c00 */
[----:B------:R-:W-:Y:S01]  /*10a0*/  @!P3 LEA R4, P6, R12, c[0x0][0x160], 0x1 ;  /* 0x000058000c04ba11 */ /* 0x000fe200078c08ff */
[----:B------:R-:W-:Y:S01]  /*10b0*/  IMAD R17, R68, -0x80, R20 ;  /* 0xffffff8044117824 */ /* 0x000fe200078e0214 */
[----:B------:R-:W-:Y:S01]  /*10c0*/  @!P5 LEA.HI.X R9, R6, c[0x0][0x164], R3, 0x1, P2 ;  /* 0x000059000609da11 */ /* 0x000fe200010f0c03 */
[----:B------:R-:W-:-:S02]  /*10d0*/  IMAD R5, R173, 0x8, R5 ;  /* 0x00000008ad057824 */ /* 0x000fc400078e0205 */
[----:B------:R-:W-:Y:S01]  /*10e0*/  @!P3 IMAD.IADD R0, R13, 0x1, R22 ;  /* 0x000000010d00b824 */ /* 0x000fe200078e0216 */
[-C--:B------:R-:W-:Y:S01]  /*10f0*/  ISETP.GE.AND P2, PT, R2, R17.reuse, PT ;  /* 0x000000110200720c */ /* 0x080fe20003f46270 */
[----:B------:R-:W-:Y:S01]  /*1100*/  IMAD.WIDE.U32 R18, R16, c[0x0][0x1b0], R18 ;  /* 0x00006c0010127a25 */ /* 0x000fe200078e0012 */
[----:B------:R-:W-:-:S03]  /*1110*/  ISETP.GE.AND P4, PT, R2, R17, PT ;  /* 0x000000110200720c */ /* 0x000fc60003f86270 */
[----:B------:R-:W-:Y:S01]  /*1120*/  IMAD.U32 R2, R5, 0x20, R26 ;  /* 0x0000002005027824 */ /* 0x000fe200078e001a */
[----:B------:R-:W-:Y:S01]  /*1130*/  @!P3 LEA.HI.X R5, R12, c[0x0][0x164], R0, 0x1, P6 ;  /* 0x000059000c05ba11 */ /* 0x000fe200030f0c00 */
[----:B------:R-:W-:Y:S01]  /*1140*/  @!P0 IMAD.IADD R0, R15, 0x1, R21 ;  /* 0x000000010f008824 */ /* 0x000fe200078e0215 */
[----:B------:R-:W-:Y:S01]  /*1150*/  SHF.R.S32.HI R15, RZ, 0x1f, R16 ;  /* 0x0000001fff0f7819 */ /* 0x000fe20000011410 */
[----:B------:R-:W-:Y:S01]  /*1160*/  IMAD.SHL.U32 R221, R2, 0x2, RZ ;  /* 0x0000000202dd7824 */ /* 0x000fe200078e00ff */
[C---:B------:R-:W-:Y:S01]  /*1170*/  @!P0 LEA R12, P6, R14.reuse, c[0x0][0x160], 0x1 ;  /* 0x000058000e0c8a11 */ /* 0x040fe200078c08ff */
[----:B------:R-:W-:Y:S01]  /*1180*/  IMAD.MOV.U32 R240, RZ, RZ, R18 ;  /* 0x000000fffff07224 */ /* 0x000fe200078e0012 */
[----:B------:R1:W-:Y:S01]  /*1190*/  STL.64 [R1+0x28], R18 ;  /* 0x0000281201007387 */ /* 0x0003e20000100a00 */
[----:B------:R-:W-:Y:S01]  /*11a0*/  IMAD R2, R15, c[0x0][0x1b0], RZ ;  /* 0x00006c000f027a24 */ /* 0x000fe200078e02ff */
[----:B------:R-:W-:Y:S01]  /*11b0*/  @!P0 LEA.HI.X R13, R14, c[0x0][0x164], R0, 0x1, P6 ;  /* 0x000059000e0d8a11 */ /* 0x000fe200030f0c00 */
[----:B------:R-:W-:Y:S01]  /*11c0*/  IMAD R0, R68, UR8, RZ ;  /* 0x0000000844007c24 */ /* 0x000fe2000f8e02ff */
[----:B------:R-:W-:Y:S01]  /*11d0*/  @!PT LDS RZ, [RZ] ;  /* 0x00000000fffff984 */ /* 0x000fe20000000800 */
[----:B------:R-:W-:Y:S01]  /*11e0*/  @!PT LDS RZ, [RZ] ;  /* 0x00000000fffff984 */ /* 0x000fe20000000800 */
[----:B------:R-:W-:Y:S01]  /*11f0*/  @!PT LDS RZ, [RZ] ;  /* 0x00000000fffff984 */ /* 0x000fe20000000800 */
[----:B------:R2:W-:Y:S01]  /*1200*/  @!P1 LDGSTS.E.BYPASS.LTC128B.128 [R221], [R10.64] ;  /* 0x000000000add9fae */ /* 0x0005e2000b901d56 */
[C---:B------:R-:W-:Y:S01]  /*1210*/  IMAD R2, R16.reuse, c[0x0][0x1b4], R2 ;  /* 0x00006d0010027a24 */ /* 0x040fe200078e0202 */
[-C--:B------:R-:W-:Y:S01]  /*1220*/  ISETP.GE.AND P1, PT, R23, R17.reuse, PT ;  /* 0x000000111700720c */ /* 0x080fe20003f26270 */
[----:B------:R-:W-:Y:S01]  /*1230*/  IMAD.WIDE.U32 R24, R16, c[0x0][0x1b8], R24 ;  /* 0x00006e0010187a25 */ /* 0x000fe200078e0018 */
[----:B------:R3:W-:Y:S01]  /*1240*/  @!P5 LDGSTS.E.BYPASS.LTC128B.128 [R221+0x800], [R8.64] ;  /* 0x0080000008dddfae */ /* 0x0007e2000b901d56 */
[----:B------:R-:W-:-:S02]  /*1250*/  ISETP.GE.AND P6, PT, R33, R17, PT ;  /* 0x000000112100720c */ /* 0x000fc40003fc6270 */
[----:B------:R-:W-:Y:S01]  /*1260*/  IMAD.IADD R241, R19, 0x1, R2 ;  /* 0x0000000113f17824 */ /* 0x000fe200078e0202 */
[----:B------:R4:W-:Y:S03]  /*1270*/  @!P3 LDGSTS.E.BYPASS.LTC128B.128 [R221+0x1000], [R4.64] ;  /* 0x0100000004ddbfae */ /* 0x0009e6000b901d56 */
[----:B------:R-:W-:Y:S01]  /*1280*/  IMAD.WIDE.U32 R2, R68, UR9, R240 ;  /* 0x0000000944027c25 */ /* 0x000fe2000f8e00f0 */
[----:B------:R5:W-:Y:S04]  /*1290*/  @!P0 LDGSTS.E.BYPASS.LTC128B.128 [R221+0x1800], [R12.64] ;  /* 0x018000000cdd8fae */ /* 0x000be8000b901d56 */
[----:B------:R-:W-:Y:S01]  /*12a0*/  @!P2 LEA R6, P5, R2, c[0x0][0x168], 0x1 ;  /* 0x00005a000206aa11 */ /* 0x000fe200078a08ff */
[----:B------:R-:W-:Y:S04]  /*12b0*/  STL.64 [R1+0x18], R240 ;  /* 0x000018f001007387 */ /* 0x000fe80000100a00 */
[----:B------:R-:W-:Y:S01]  /*12c0*/  STL.64 [R1+0x20], R24 ;  /* 0x0000201801007387 */ /* 0x000fe20000100a00 */
[----:B--2---:R-:W-:-:S05]  /*12d0*/  SHF.R.S32.HI R10, RZ, 0x1f, R68 ;  /* 0x0000001fff0a7819 */ /* 0x004fca0000011444 */
[----:B------:R-:W-:Y:S02]  /*12e0*/  IMAD R0, R10, UR9, R0 ;  /* 0x000000090a007c24 */ /* 0x000fe4000f8e0200 */
[----:B----4-:R-:W-:Y:S02]  /*12f0*/  IMAD.U32 R4, RZ, RZ, UR6 ;  /* 0x00000006ff047e24 */ /* 0x010fe4000f8e00ff */
[----:B------:R-:W-:Y:S02]  /*1300*/  IMAD.IADD R3, R3, 0x1, R0 ;  /* 0x0000000103037824 */ /* 0x000fe400078e0200 */
[----:B------:R-:W-:Y:S01]  /*1310*/  IMAD.U32 R5, RZ, RZ, UR6 ;  /* 0x00000006ff057e24 */ /* 0x000fe2000f8e00ff */
[----:B------:R-:W-:Y:S02]  /*1320*/  @!P1 LEA R0, P3, R4, R2, 0x5 ;  /* 0x0000000204009211 */ /* 0x000fe400078628ff */
[----:B------:R-:W-:Y:S02]  /*1330*/  @!P2 LEA.HI.X R7, R2, c[0x0][0x16c], R3, 0x1, P5 ;  /* 0x00005b000207aa11 */ /* 0x000fe400028f0c03 */
[----:B------:R-:W-:-:S02]  /*1340*/  @!P1 LEA.HI.X R5, R5, R3, R235, 0x5, P3 ;  /* 0x0000000305059211 */ /* 0x000fc400018f2ceb */
[----:B------:R-:W-:Y:S01]  /*1350*/  @!P1 LEA R4, P0, R0, c[0x0][0x168], 0x1 ;  /* 0x00005a0000049a11 */ /* 0x000fe200078008ff */
[----:B------:R2:W-:Y:S01]  /*1360*/  @!P2 LDGSTS.E.BYPASS.LTC128B.128 [R221+0x2000], [R6.64] ;  /* 0x0200000006ddafae */ /* 0x0005e2000b901d56 */
[-C--:B------:R-:W-:Y:S02]  /*1370*/  ISETP.GE.AND P5, PT, R32, R17.reuse, PT ;  /* 0x000000112000720c */ /* 0x080fe40003fa6270 */
[----:B------:R-:W-:Y:S02]  /*1380*/  @!P1 LEA.HI.X R5, R0, c[0x0][0x16c], R5, 0x1, P0 ;  /* 0x00005b0000059a11 */ /* 0x000fe400000f0c05 */
[----:B------:R-:W-:Y:S02]  /*1390*/  @!P6 IADD3 R0, P0, R2, UR4, RZ ;  /* 0x000000040200ec10 */ /* 0x000fe4000ff1e0ff */
[----:B-----5:R-:W-:Y:S01]  /*13a0*/  LEA.HI R13, R30, R70, RZ, 0x4 ;  /* 0x000000461e0d7211 */ /* 0x020fe200078f20ff */
[----:B------:R4:W-:Y:S01]  /*13b0*/  @!P1 LDGSTS.E.BYPASS.LTC128B.128 [R221+0x2800], [R4.64] ;  /* 0x0280000004dd9fae */ /* 0x0009e2000b901d56 */
[----:B------:R-:W-:-:S02]  /*13c0*/  ISETP.GE.AND P3, PT, R23, R17, PT ;  /* 0x000000111700720c */ /* 0x000fc40003f66270 */
[----:B------:R-:W-:Y:S02]  /*13d0*/  SHF.R.S32.HI R11, RZ, 0x4, R13 ;  /* 0x00000004ff0b7819 */ /* 0x000fe4000001140d */
[-C--:B------:R-:W-:Y:S01]  /*13e0*/  ISETP.GE.AND P2, PT, R33, R17.reuse, PT ;  /* 0x000000112100720c */ /* 0x080fe20003f46270 */
[C---:B---3--:R-:W-:Y:S01]  /*13f0*/  @!P5 IMAD R8, R235.reuse, 0x60, RZ ;  /* 0x00000060eb08d824 */ /* 0x048fe200078e02ff */
[----:B------:R-:W-:Y:S01]  /*1400*/  ISETP.GE.AND P1, PT, R32, R17, PT ;  /* 0x000000112000720c */ /* 0x000fe20003f26270 */
[----:B--2---:R-:W-:-:S12]  /*1410*/  IMAD.SHL.U32 R6, R235, 0x40, RZ ;  /* 0x00000040eb067824 */ /* 0x004fd800078e00ff */
[----:B------:R-:W-:Y:S01]  /*1420*/  VOTEU.ALL UP0, P1 ;  /* 0x00000000003f7886 */ /* 0x000fe20000800000 */
[----:B----4-:R-:W-:Y:S01]  /*1430*/  @!P6 IADD3.X R5, R3, UR5, R6, P0, !PT ;  /* 0x000000050305ec10 */ /* 0x010fe200087fe406 */
[----:B------:R-:W-:Y:S01]  /*1440*/  IMAD.U32 R4, RZ, RZ, UR6 ;  /* 0x00000006ff047e24 */ /* 0x000fe2000f8e00ff */
[----:B-1----:R-:W-:Y:S01]  /*1450*/  @!P6 LEA R18, P0, R0, c[0x0][0x168], 0x1 ;  /* 0x00005a000012ea11 */ /* 0x002fe200078008ff */
[----:B------:R-:W-:Y:S01]  /*1460*/  IMAD.WIDE.U32 R6, R68, c[0x0][0x1a0], RZ ;  /* 0x0000680044067a25 */ /* 0x000fe200078e00ff */
[----:B------:R-:W-:Y:S02]  /*1470*/  ULDC.64 UR4, c[0x0][0x1a0] ;  /* 0x0000680000047ab9 */ /* 0x000fe40000000a00 */
[----:B------:R-:W-:Y:S01]  /*1480*/  @!P6 LEA.HI.X R19, R0, c[0x0][0x16c], R5, 0x1, P0 ;  /* 0x00005b000013ea11 */ /* 0x000fe200000f0c05 */
[----:B------:R-:W-:Y:S01]  /*1490*/  @!P5 IMAD.WIDE.U32 R2, R4, 0x60, R2 ;  /* 0x000000600402d825 */ /* 0x000fe200078e0002 */
[----:B------:R-:W-:Y:S01]  /*14a0*/  LOP3.LUT R5, R31, 0xfffffff8, RZ, 0xc0, !PT ;  /* 0xfffffff81f057812 */ /* 0x000fe200078ec0ff */
[----:B------:R-:W-:-:S02]  /*14b0*/  USHF.L.U32 UR7, UR5, 0x6, URZ ;  /* 0x0000000605077899 */ /* 0x000fc4000800063f */
[----:B------:R-:W-:Y:S01]  /*14c0*/  IMAD R4, R15, c[0x0][0x1b8], RZ ;  /* 0x00006e000f047a24 */ /* 0x000fe200078e02ff */
[----:B------:R-:W-:Y:S01]  /*14d0*/  @!P5 LEA R14, P0, R2, c[0x0][0x168], 0x1 ;  /* 0x00005a00020eda11 */ /* 0x000fe200078008ff */
[----:B------:R-:W-:Y:S01]  /*14e0*/  IMAD R0, R10, c[0x0][0x1a0], RZ ;  /* 0x000068000a007a24 */ /* 0x000fe200078e02ff */
[----:B------:R-:W-:Y:S01]  /*14f0*/  LEA.HI R10, R13, R11, RZ, 0x1 ;  /* 0x0000000b0d0a7211 */ /* 0x000fe200078f08ff */
[----:B------:R-:W-:Y:S01]  /*1500*/  IMAD.IADD R5, R70, 0x1, -R5 ;  /* 0x0000000146057824 */ /* 0x000fe200078e0a05 */
[----:B------:R1:W-:Y:S01]  /*1510*/  @!P6 LDGSTS.E.BYPASS.LTC128B.128 [R221+0x3000], [R18.64] ;  /* 0x0300000012ddefae */ /* 0x0003e2000b901d56 */
[----:B------:R-:W-:Y:S01]  /*1520*/  IMAD R9, R16, c[0x0][0x1bc], R4 ;  /* 0x00006f0010097a24 */ /* 0x000fe200078e0204 */
[----:B------:R-:W-:Y:S01]  /*1530*/  UIMAD.WIDE.U32 UR10, UR4, 0x40, URZ ;  /* 0x00000040040a78a5 */ /* 0x000fe2000f8e003f */
[----:B------:R-:W-:Y:S01]  /*1540*/  IMAD R0, R68, c[0x0][0x1a4], R0 ;  /* 0x0000690044007a24 */ /* 0x000fe200078e0200 */
[----:B------:R-:W-:Y:S01]  /*1550*/  LEA.HI R4, R5, R5, RZ, 0x1 ;  /* 0x0000000505047211 */ /* 0x000fe200078f08ff */
[----:B------:R-:W-:-:S02]  /*1560*/  @!P5 IMAD.IADD R3, R3, 0x1, R8 ;  /* 0x000000010303d824 */ /* 0x000fc400078e0208 */
[----:B------:R-:W-:Y:S01]  /*1570*/  IMAD.IADD R7, R7, 0x1, R0 ;  /* 0x0000000107077824 */ /* 0x000fe200078e0200 */
[----:B------:R-:W-:Y:S01]  /*1580*/  LOP3.LUT R0, R4, 0x3fffffe, RZ, 0xc0, !PT ;  /* 0x03fffffe04007812 */ /* 0x000fe200078ec0ff */
[----:B------:R-:W-:Y:S01]  /*1590*/  IMAD.IADD R22, R25, 0x1, R9 ;  /* 0x0000000119167824 */ /* 0x000fe200078e0209 */
[----:B------:R-:W-:Y:S01]  /*15a0*/  SHF.R.S32.HI R21, RZ, 0x1, R4 ;  /* 0x00000001ff157819 */ /* 0x000fe20000011404 */
[----:B------:R-:W-:Y:S01]  /*15b0*/  IMAD.U32 R17, RZ, RZ, UR4 ;  /* 0x00000004ff117e24 */ /* 0x000fe2000f8e00ff */
[----:B------:R-:W-:Y:S01]  /*15c0*/  @!P5 LEA.HI.X R15, R2, c[0x0][0x16c], R3, 0x1, P0 ;  /* 0x00005b00020fda11 */ /* 0x000fe200000f0c03 */
[----:B------:R-:W-:Y:S01]  /*15d0*/  IMAD.IADD R12, R5, 0x1, -R0 ;  /* 0x00000001050c7824 */ /* 0x000fe200078e0a00 */
[----:B------:R-:W-:Y:S01]  /*15e0*/  LOP3.LUT R0, R13, 0xfffffff0, RZ, 0xc0, !PT ;  /* 0xfffffff00d007812 */ /* 0x000fe200078ec0ff */
[----:B------:R-:W-:Y:S01]  /*15f0*/  IMAD.SHL.U32 R5, R21, 0x40, RZ ;  /* 0x0000004015057824 */ /* 0x000fe200078e00ff */
[----:B------:R-:W-:Y:S01]  /*1600*/  LOP3.LUT R3, R10, 0xfffffffe, RZ, 0xc0, !PT ;  /* 0xfffffffe0a037812 */ /* 0x000fe200078ec0ff */
[----:B------:R2:W-:Y:S01]  /*1610*/  @!P5 LDGSTS.E.BYPASS.LTC128B.128 [R221+0x3800], [R14.64] ;  /* 0x038000000edddfae */ /* 0x0005e2000b901d56 */
[----:B------:R-:W-:Y:S01]  /*1620*/  LEA R2, P0, R6, R24, 0x7 ;  /* 0x0000001806027211 */ /* 0x000fe200078038ff */
[----:B------:R-:W-:Y:S01]  /*1630*/  IMAD.IADD R0, R70, 0x1, -R0 ;  /* 0x0000000146007824 */ /* 0x000fe200078e0a00 */
[----:B------:R-:W-:Y:S01]  /*1640*/  LOP3.LUT R5, R5, 0xc0, RZ, 0xc0, !PT ;  /* 0x000000c005057812 */ /* 0x000fe200078ec0ff */
[----:B------:R-:W-:Y:S01]  /*1650*/  IMAD.IADD R11, R11, 0x1, -R3 ;  /* 0x000000010b0b7824 */ /* 0x000fe200078e0a03 */
[----:B------:R-:W-:Y:S01]  /*1660*/  LEA.HI.X R3, R6, R22, R7, 0x7, P0 ;  /* 0x0000001606037211 */ /* 0x000fe200000f3c07 */
[----:B------:R-:W0:Y:S01]  /*1670*/  LDGDEPBAR ;  /* 0x00000000000079af */ /* 0x000e220000000000 */
[----:B------:R-:W-:Y:S01]  /*1680*/  IMAD.SHL.U32 R6, R28, 0x8, RZ ;  /* 0x000000081c067824 */ /* 0x000fe200078e00ff */
[----:B------:R-:W-:Y:S01]  /*1690*/  LEA.HI R4, R0, R0, RZ, 0x1 ;  /* 0x0000000000047211 */ /* 0x000fe200078f08ff */
[----:B------:R-:W-:Y:S01]  /*16a0*/  IMAD.U32 R10, RZ, RZ, UR4 ;  /* 0x00000004ff0a7e24 */ /* 0x000fe2000f8e00ff */
[----:B------:R-:W-:Y:S01]  /*16b0*/  SHF.R.U32.HI R7, RZ, 0x3, R5 ;  /* 0x00000003ff077819 */ /* 0x000fe20000011605 */
[----:B------:R-:W-:Y:S01]  /*16c0*/  IMAD.U32 R13, RZ, RZ, UR5 ;  /* 0x00000005ff0d7e24 */ /* 0x000fe2000f8e00ff */
[----:B------:R-:W-:Y:S01]  /*16d0*/  LOP3.LUT R9, R5, 0x8, R6, 0xf8, !PT ;  /* 0x0000000805097812 */ /* 0x000fe200078ef806 */
[----:B------:R3:W-:Y:S01]  /*16e0*/  STL [R1+0x10], R22 ;  /* 0x0000101601007387 */ /* 0x0007e20000100800 */
[----:B------:R-:W-:-:S02]  /*16f0*/  SHF.R.S32.HI R5, RZ, 0x1, R4 ;  /* 0x00000001ff057819 */ /* 0x000fc40000011404 */
[----:B------:R-:W-:Y:S02]  /*1700*/  SHF.R.S32.HI R8, RZ, 0x1f, R4 ;  /* 0x0000001fff087819 */ /* 0x000fe40000011404 */
[----:B------:R-:W-:Y:S02]  /*1710*/  @!P3 LEA R6, P0, R10, R2, 0x5 ;  /* 0x000000020a06b211 */ /* 0x000fe400078028ff */
[----:B------:R-:W-:Y:S02]  /*1720*/  LOP3.LUT R10, R9, R7, RZ, 0x3c, !PT ;  /* 0x00000007090a7212 */ /* 0x000fe400078e3cff */
[----:B------:R-:W-:Y:S02]  /*1730*/  LEA.HI R7, R8, R5, RZ, 0x2 ;  /* 0x0000000508077211 */ /* 0x000fe400078f10ff */
[----:B------:R-:W-:Y:S01]  /*1740*/  LOP3.LUT R8, R4, 0x7fffffe, RZ, 0xc0, !PT ;  /* 0x07fffffe04087812 */ /* 0x000fe200078ec0ff */
[----:B------:R-:W-:Y:S01]  /*1750*/  IMAD R4, R11, 0x8, R12 ;  /* 0x000000080b047824 */ /* 0x000fe200078e020c */
[----:B------:R-:W-:-:S02]  /*1760*/  LOP3.LUT R7, R7, 0xfffffffc, RZ, 0xc0, !PT ;  /* 0xfffffffc07077812 */ /* 0x000fc400078ec0ff */
[----:B------:R-:W-:Y:S01]  /*1770*/  SHF.R.S32.HI R16, RZ, 0x1f, R0 ;  /* 0x0000001fff107819 */ /* 0x000fe20000011400 */
[----:B------:R-:W-:Y:S01]  /*1780*/  IMAD.IADD R69, R0, 0x1, -R8 ;  /* 0x0000000100457824 */ /* 0x000fe200078e0a08 */
[----:B------:R-:W-:Y:S01]  /*1790*/  @!P3 LEA.HI.X R9, R17, R3, R13, 0x5, P0 ;  /* 0x000000031109b211 */ /* 0x000fe200000f2c0d */
[----:B------:R-:W-:Y:S01]  /*17a0*/  IMAD.IADD R17, R5, 0x1, -R7 ;  /* 0x0000000105117824 */ /* 0x000fe200078e0a07 */
[----:B------:R-:W-:Y:S01]  /*17b0*/  @!P3 LEA R12, P0, R6, c[0x0][0x170], 0x1 ;  /* 0x00005c00060cba11 */ /* 0x000fe200078008ff */
[----:B------:R-:W-:Y:S01]  /*17c0*/  IMAD.U32 R7, RZ, RZ, UR7 ;  /* 0x00000007ff077e24 */ /* 0x000fe2000f8e00ff */
[----:B------:R-:W-:Y:S01]  /*17d0*/  LEA.HI R16, R16, R0, RZ, 0x3 ;  /* 0x0000000010107211 */ /* 0x000fe200078f18ff */
[----:B------:R-:W-:Y:S01]  /*17e0*/  IMAD.U32 R0, R4, 0x20, R10 ;  /* 0x0000002004007824 */ /* 0x000fe200078e000a */
[----:B------:R-:W-:Y:S01]  /*17f0*/  @!P3 LEA.HI.X R13, R6, c[0x0][0x174], R9, 0x1, P0 ;  /* 0x00005d00060dba11 */ /* 0x000fe200000f0c09 */
[----:B------:R-:W-:Y:S01]  /*1800*/  IMAD.SHL.U32 R4, R17, 0x40, RZ ;  /* 0x0000004011047824 */ /* 0x000fe200078e00ff */
[----:B------:R-:W-:Y:S01]  /*1810*/  @!P2 IADD3 R9, P0, R2, UR10, RZ ;  /* 0x0000000a0209ac10 */ /* 0x000fe2000ff1e0ff */
[----:B------:R-:W-:-:S04]  /*1820*/  DEPBAR.LE SB0, 0x0 ;  /* 0x000080000000791a */ /* 0x000fc80000000000 */
[----:B------:R-:W-:Y:S01]  /*1830*/  BAR.SYNC.DEFER_BLOCKING 0x0 ;  /* 0x0000000000007b1d */ /* 0x000fe20000010000 */
[----:B------:R-:W-:Y:S01]  /*1840*/  @!P4 LEA R6, P5, R2, c[0x0][0x170], 0x1 ;  /* 0x00005c000206ca11 */ /* 0x000fe200078a08ff */
[----:B------:R-:W-:Y:S01]  /*1850*/  IMAD.U32 R5, RZ, RZ, UR4 ;  /* 0x00000004ff057e24 */ /* 0x000fe2000f8e00ff */
[----:B--2---:R-:W-:Y:S01]  /*1860*/  @!P2 IADD3.X R14, R3, UR11, R7, P0, !PT ;  /* 0x0000000b030eac10 */ /* 0x004fe200087fe407 */
[----:B------:R-:W-:Y:S01]  /*1870*/  IMAD.SHL.U32 R8, R11, 0x8, RZ ;  /* 0x000000080b087824 */ /* 0x000fe200078e00ff */
[----:B------:R-:W-:Y:S01]  /*1880*/  @!UP0 UIMAD UR7, UR5, 0x60, URZ ;  /* 0x00000060050788a4 */ /* 0x000fe2000f8e023f */
[----:B------:R-:W-:Y:S01]  /*1890*/  LOP3.LUT R4, R4, 0xc0, RZ, 0xc0, !PT ;  /* 0x000000c004047812 */ /* 0x000fe200078ec0ff */
[----:B------:R-:W-:Y:S01]  /*18a0*/  IMAD.SHL.U32 R11, R16, 0x20, RZ ;  /* 0x00000020100b7824 */ /* 0x000fe200078e00ff */
[--C-:B------:R-:W-:Y:S01]  /*18b0*/  @!P4 LEA.HI.X R7, R2, c[0x0][0x174], R3.reuse, 0x1, P5 ;  /* 0x00005d000207ca11 */ /* 0x100fe200028f0c03 */
[----:B------:R-:W-:Y:S01]  /*18c0*/  @!P1 IMAD.WIDE.U32 R2, R5, 0x60, R2 ;  /* 0x0000006005029825 */ /* 0x000fe200078e0002 */
[----:B------:R-:W-:-:S02]  /*18d0*/  LOP3.LUT R10, R4, 0x8, R8, 0xf8, !PT ;  /* 0x00000008040a7812 */ /* 0x000fc400078ef808 */
[----:B------:R-:W-:Y:S01]  /*18e0*/  SHF.R.U32.HI R5, RZ, 0x3, R4 ;  /* 0x00000003ff057819 */ /* 0x000fe20000011604 */
[----:B------:R-:W-:Y:S01]  /*18f0*/  IMAD.SHL.U32 R204, R0, 0x2, RZ ;  /* 0x0000000200cc7824 */ /* 0x000fe200078e00ff */
[----:B------:R-:W-:Y:S01]  /*1900*/  @!P2 LEA R4, P5, R9, c[0x0][0x170], 0x1 ;  /* 0x00005c000904aa11 */ /* 0x000fe200078a08ff */
[----:B------:R-:W-:Y:S01]  /*1910*/  IMAD.MOV.U32 R0, RZ, RZ, 0x10 ;  /* 0x00000010ff007424 */ /* 0x000fe200078e00ff */
[----:B------:R-:W-:Y:S02]  /*1920*/  @!P1 IADD3 R3, R3, UR7, RZ ;  /* 0x0000000703039c10 */ /* 0x000fe4000fffe0ff */
[----:B------:R-:W-:Y:S02]  /*1930*/  @!P1 LEA R8, P0, R2, c[0x0][0x170], 0x1 ;  /* 0x00005c0002089a11 */ /* 0x000fe400078008ff */
[----:B---3--:R-:W-:Y:S02]  /*1940*/  LOP3.LUT R22, R11, 0xffffff00, RZ, 0xc0, !PT ;  /* 0xffffff000b167812 */ /* 0x008fe400078ec0ff */
[----:B------:R-:W-:-:S02]  /*1950*/  LOP3.LUT R23, R10, R5, RZ, 0x3c, !PT ;  /* 0x000000050a177212 */ /* 0x000fc400078e3cff */
[----:B------:R-:W-:Y:S01]  /*1960*/  @!P2 LEA.HI.X R5, R9, c[0x0][0x174], R14, 0x1, P5 ;  /* 0x00005d000905aa11 */ /* 0x000fe200028f0c0e */
[----:B------:R-:W-:Y:S01]  /*1970*/  @P4 STS [R221+0x4000], RZ ;  /* 0x004000ffdd004388 */ /* 0x000fe20000000800 */
[----:B------:R-:W-:Y:S01]  /*1980*/  @!P1 LEA.HI.X R9, R2, c[0x0][0x174], R3, 0x1, P0 ;  /* 0x00005d0002099a11 */ /* 0x000fe200000f0c03 */
[----:B------:R-:W-:Y:S01]  /*1990*/  IMAD R2, R173, 0x200, R22 ;  /* 0x00000200ad027824 */ /* 0x000fe200078e0216 */
[----:B------:R-:W-:Y:S01]  /*19a0*/  LOP3.LUT P0, RZ, R21, 0x2, RZ, 0xc0, !PT ;  /* 0x0000000215ff7812 */ /* 0x000fe2000780c0ff */
[----:B------:R-:W-:Y:S01]  /*19b0*/  @P4 STS [R221+0x4004], RZ ;  /* 0x004004ffdd004388 */ /* 0x000fe20000000800 */
[----:B------:R-:W-:Y:S01]  /*19c0*/  IADD3 R209, R204, 0x2020, RZ ;  /* 0x00002020ccd17810 */ /* 0x000fe20007ffe0ff */
[----:B------:R-:W-:Y:S02]  /*19d0*/  IMAD R2, R69, 0x20, R2 ;  /* 0x0000002045027824 */ /* 0x000fe400078e0202 */
[----:B------:R-:W-:Y:S02]  /*19e0*/  @P4 STS.64 [R221+0x4008], RZ ;  /* 0x004008ffdd004388 */ /* 0x000fe40000000a00 */
[----:B------:R-:W-:-:S02]  /*19f0*/  IMAD.IADD R2, R23, 0x1, R2 ;  /* 0x0000000117027824 */ /* 0x000fc400078e0202 */
[----:B------:R-:W-:Y:S01]  /*1a00*/  @!PT LDS RZ, [RZ] ;  /* 0x00000000fffff984 */ /* 0x000fe20000000800 */
[----:B------:R-:W-:Y:S01]  /*1a10*/  @!PT LDS RZ, [RZ] ;  /* 0x00000000fffff984 */ /* 0x000fe20000000800 */
[----:B------:R-:W-:Y:S01]  /*1a20*/  @!PT LDS RZ, [RZ] ;  /* 0x00000000fffff984 */ /* 0x000fe20000000800 */
[----:B------:R2:W-:Y:S02]  /*1a30*/  @!P4 LDGSTS.E.BYPASS.LTC128B.128 [R221+0x4000], [R6.64] ;  /* 0x0400000006ddcfae */ /* 0x0005e4000b901d56 */
[----:B------:R-:W-:Y:S01]  /*1a40*/  IMAD.SHL.U32 R207, R2, 0x2, RZ ;  /* 0x0000000202cf7824 */ /* 0x000fe200078e00ff */
[----:B------:R-:W-:Y:S01]  /*1a50*/  IADD3 R2, R204, 0x2000, RZ ;  /* 0x00002000cc027810 */ /* 0x000fe20007ffe0ff */
[----:B------:R-:W-:Y:S03]  /*1a60*/  @P3 STS.128 [R221+0x4800], RZ ;  /* 0x004800ffdd003388 */ /* 0x000fe60000000c00 */
[----:B------:R-:W-:Y:S01]  /*1a70*/  @P0 IADD3 R209, R2, -0x20, RZ ;  /* 0xffffffe002d10810 */ /* 0x000fe20007ffe0ff */
[----:B------:R-:W-:Y:S01]  /*1a80*/  @!PT LDS RZ, [RZ] ;  /* 0x00000000fffff984 */ /* 0x000fe20000000800 */
[----:B------:R-:W-:Y:S01]  /*1a90*/  @!PT LDS RZ, [RZ] ;  /* 0x00000000fffff984 */ /* 0x000fe20000000800 */
[----:B------:R-:W-:Y:S01]  /*1aa0*/  @!PT LDS RZ, [RZ] ;  /* 0x00000000fffff984 */ /* 0x000fe20000000800 */
[----:B------:R3:W-:Y:S01]  /*1ab0*/  @!P3 LDGSTS.E.BYPASS.LTC128B.128 [R221+0x4800], [R12.64] ;  /* 0x048000000cddbfae */ /* 0x0007e2000b901d56 */
[----:B------:R-:W-:Y:S02]  /*1ac0*/  IMAD.SHL.U32 R2, R70, 0x2, RZ ;  /* 0x0000000246027824 */ /* 0x000fe400078e00ff */
[C---:B------:R-:W-:Y:S01]  /*1ad0*/  IADD3 R216, R209.reuse, 0x400, RZ ;  /* 0x00000400d1d87810 */ /* 0x040fe20007ffe0ff */
[----:B------:R-:W-:Y:S01]  /*1ae0*/  @P2 STS.128 [R221+0x5000], RZ ;  /* 0x005000ffdd002388 */ /* 0x000fe20000000c00 */
[----:B------:R-:W-:-:S02]  /*1af0*/  IADD3 R215, R209, 0x800, RZ ;  /* 0x00000800d1d77810 */ /* 0x000fc40007ffe0ff */
[----:B------:R-:W-:Y:S01]  /*1b00*/  LOP3.LUT R2, R2, 0x6, RZ, 0xc0, !PT ;  /* 0x0000000602027812 */ /* 0x000fe200078ec0ff */
[----:B------:R-:W-:Y:S01]  /*1b10*/  @!PT LDS RZ, [RZ] ;  /* 0x00000000fffff984 */ /* 0x000fe20000000800 */
[----:B------:R-:W-:Y:S01]  /*1b20*/  @!PT LDS RZ, [RZ] ;  /* 0x00000000fffff984 */ /* 0x000fe20000000800 */
[----:B------:R-:W-:Y:S01]  /*1b30*/  @!PT LDS RZ, [RZ] ;  /* 0x00000000fffff984 */ /* 0x000fe20000000800 */
[----:B------:R2:W-:Y:S01]  /*1b40*/  @!P2 LDGSTS.E.BYPASS.LTC128B.128 [R221+0x5000], [R4.64] ;  /* 0x0500000004ddafae */ /* 0x0005e2000b901d56 */
[C---:B------:R-:W-:Y:S02]  /*1b50*/  IADD3 R214, R209.reuse, 0xc00, RZ ;  /* 0x00000c00d1d67810 */ /* 0x040fe40007ffe0ff */
[C---:B------:R-:W-:Y:S01]  /*1b60*/  IADD3 R213, R209.reuse, 0x1000, RZ ;  /* 0x00001000d1d57810 */ /* 0x040fe20007ffe0ff */
[----:B------:R-:W-:Y:S01]  /*1b70*/  @P1 STS.128 [R221+0x5800], RZ ;  /* 0x005800ffdd001388 */ /* 0x000fe20000000c00 */
[----:B------:R-:W-:Y:S01]  /*1b80*/  IMAD R2, R68, 0x80, R2 ;  /* 0x0000008044027824 */ /* 0x000fe200078e0202 */
[----:B------:R-:W-:Y:S02]  /*1b90*/  IADD3 R212, R209, 0x1400, RZ ;  /* 0x00001400d1d47810 */ /* 0x000fe40007ffe0ff */
[----:B------:R-:W-:Y:S01]  /*1ba0*/  @!PT LDS RZ, [RZ] ;  /* 0x00000000fffff984 */ /* 0x000fe20000000800 */
[----:B------:R-:W-:Y:S01]  /*1bb0*/  @!PT LDS RZ, [RZ] ;  /* 0x00000000fffff984 */ /* 0x000fe20000000800 */
[----:B------:R-:W-:Y:S01]  /*1bc0*/  @!PT LDS RZ, [RZ] ;  /* 0x00000000fffff984 */ /* 0x000fe20000000800 */
[----:B------:R4:W-:Y:S01]  /*1bd0*/  @!P1 LDGSTS.E.BYPASS.LTC128B.128 [R221+0x5800], [R8.64] ;  /* 0x0580000008dd9fae */ /* 0x0009e2000b901d56 */
[----:B------:R-:W-:-:S02]  /*1be0*/  LOP3.LUT P1, RZ, R17, 0x2, RZ, 0xc0, !PT ;  /* 0x0000000211ff7812 */ /* 0x000fc4000782c0ff */
[----:B------:R-:W-:Y:S01]  /*1bf0*/  IADD3 R3, R2, 0x8, RZ ;  /* 0x0000000802037810 */ /* 0x000fe20007ffe0ff */
[----:B------:R-:W-:Y:S01]  /*1c00*/  LDSM.16.M88.4 R32, [R204+0x2400] ;  /* 0x00240000cc20783b */ /* 0x000fe20000000200 */
[----:B------:R-:W-:Y:S02]  /*1c10*/  SEL R0, R0, 0xfffffff0, !P1 ;  /* 0xfffffff000007807 */ /* 0x000fe40004800000 */
[-C--:B------:R-:W-:Y:S01]  /*1c20*/  ISETP.GE.AND P6, PT, R3, R20.reuse, PT ;  /* 0x000000140300720c */ /* 0x080fe20003fc6270 */
[----:B------:R-:W-:Y:S01]  /*1c30*/  LDSM.16.M88.4 R28, [R204+0x2800] ;  /* 0x00280000cc1c783b */ /* 0x000fe20000000200 */
[----:B------:R-:W-:Y:S01]  /*1c40*/  IADD3 R3, R2, 0x18, RZ ;  /* 0x0000001802037810 */ /* 0x000fe20007ffe0ff */
[----:B------:R-:W-:Y:S01]  /*1c50*/  IMAD R208, R0, 0x2, R207 ;  /* 0x0000000200d07824 */ /* 0x000fe200078e02cf */
[-C--:B------:R-:W-:Y:S01]  /*1c60*/  ISETP.GE.AND P5, PT, R2, R20.reuse, PT ;  /* 0x000000140200720c */ /* 0x080fe20003fa6270 */
[----:B---3--:R-:W-:Y:S01]  /*1c70*/  LDSM.16.M88.4 R12, [R204+0x2000] ;  /* 0x00200000cc0c783b */ /* 0x008fe20000000200 */
[----:B------:R-:W-:-:S02]  /*1c80*/  ISETP.GE.AND P3, PT, R3, R20, PT ;  /* 0x000000140300720c */ /* 0x000fc40003f66270 */
[C---:B------:R-:W-:Y:S01]  /*1c90*/  IADD3 R3, R2.reuse, 0x19, RZ ;  /* 0x0000001902037810 */ /* 0x040fe20007ffe0ff */
[----:B------:R-:W-:Y:S01]  /*1ca0*/  LDSM.16.M88.4 R24, [R204+0x2c00] ;  /* 0x002c0000cc18783b */ /* 0x000fe20000000200 */
[C---:B------:R-:W-:Y:S02]  /*1cb0*/  IADD3 R211, R209.reuse, 0x1800, RZ ;  /* 0x00001800d1d37810 */ /* 0x040fe40007ffe0ff */
[----:B------:R-:W-:Y:S01]  /*1cc0*/  IADD3 R210, R209, 0x1c00, RZ ;  /* 0x00001c00d1d27810 */ /* 0x000fe20007ffe0ff */
[----:B--2---:R-:W2:Y:S04]  /*1cd0*/  LDSM.16.M88.4 R4, [R207+0x1000] ;  /* 0x00100000cf04783b */ /* 0x004ea80000000200 */
[----:B------:R-:W-:Y:S04]  /*1ce0*/  LDSM.16.M88.4 R36, [R204+0x3000] ;  /* 0x00300000cc24783b */ /* 0x000fe80000000200 */
[----:B----4-:R-:W3:Y:S04]  /*1cf0*/  LDSM.16.M88.4 R8, [R207] ;  /* 0x00000000cf08783b */ /* 0x010ee80000000200 */
[----:B------:R-:W4:Y:S04]  /*1d00*/  LDSM.16.M88.4 R44, [R204+0x3400] ;  /* 0x00340000cc2c783b */ /* 0x000f280000000200 */
[----:B------:R-:W5:Y:S04]  /*1d10*/  LDSM.16.M88.4 R52, [R204+0x3800] ;  /* 0x00380000cc34783b */ /* 0x000f680000000200 */
[----:B------:R-:W4:Y:S04]  /*1d20*/  LDSM.16.M88.4 R48, [R204+0x3c00] ;  /* 0x003c0000cc30783b */ /* 0x000f280000000200 */
[----:B------:R-:W-:Y:S04]  /*1d30*/  LDSM.16.M88.4 R40, [R209] ;  /* 0x00000000d128783b */ /* 0x000fe80000000200 */
[----:B-1----:R-:W-:Y:S04]  /*1d40*/  LDSM.16.M88.4 R16, [R208] ;  /* 0x00000000d010783b */ /* 0x002fe80000000200 */
[----:B------:R-:W-:Y:S04]  /*1d50*/  LDSM.16.M88.4 R64, [R209+0xc00] ;  /* 0x000c0000d140783b */ /* 0x000fe80000000200 */
[----:B------:R-:W-:Y:S01]  /*1d60*/  LDSM.16.M88.4 R76, [R209+0x1400] ;  /* 0x00140000d14c783b */ /* 0x000fe20000000200 */
[-C--:B--2---:R-:W-:Y:S03]  /*1d70*/  HMMA.16816.F32 R88, R4, R12.reuse, RZ ;  /* 0x0000000c0458723c */ /* 0x084fe600000018ff */
[----:B------:R-:W-:Y:S04]  /*1d80*/  LDSM.16.M88.4 R60, [R209+0x800] ;  /* 0x00080000d13c783b */ /* 0x000fe80000000200 */
[----:B------:R-:W-:Y:S01]  /*1d90*/  LDSM.16.M88.4 R72, [R209+0x1000] ;  /* 0x00100000d148783b */ /* 0x000fe20000000200 */
[----:B---3--:R-:W-:Y:S03]  /*1da0*/  HMMA.16816.F32 R84, R8, R12, RZ ;  /* 0x0000000c0854723c */ /* 0x008fe600000018ff */
[----:B------:R-:W-:Y:S04]  /*1db0*/  LDSM.16.M88.4 R56, [R209+0x400] ;  /* 0x00040000d138783b */ /* 0x000fe80000000200 */
[----:B------:R-:W0:Y:S01]  /*1dc0*/  LDGDEPBAR ;  /* 0x00000000000079af */ /* 0x000e220000000000 */
[-C--:B------:R-:W-:Y:S08]  /*1dd0*/  HMMA.16816.F32 R112, R4, R14.reuse, RZ ;  /* 0x0000000e0470723c */ /* 0x080ff000000018ff */
[----:B------:R-:W-:Y:S01]  /*1de0*/  HMMA.16816.F32 R116, R8, R14, RZ ;  /* 0x0000000e0874723c */ /* 0x000fe200000018ff */
[----:B------:R-:W1:Y:S07]  /*1df0*/  LDSM.16.M88.4 R12, [R208+0x1000] ;  /* 0x00100000d00c783b */ /* 0x000e6e0000000200 */
[C---:B------:R-:W-:Y:S08]  /*1e00*/  HMMA.16816.F32 R92, R4.reuse, R32, RZ ;  /* 0x00000020045c723c */ /* 0x040ff000000018ff */
[C---:B------:R-:W-:Y:S08]  /*1e10*/  HMMA.16816.F32 R96, R4.reuse, R28, RZ ;  /* 0x0000001c0460723c */ /* 0x040ff000000018ff */
[C---:B------:R-:W-:Y:S08]  /*1e20*/  HMMA.16816.F32 R100, R4.reuse, R24, RZ ;  /* 0x000000180464723c */ /* 0x040ff000000018ff */
[C---:B------:R-:W-:Y:S08]  /*1e30*/  HMMA.16816.F32 R104, R4.reuse, R36, RZ ;  /* 0x000000240468723c */ /* 0x040ff000000018ff */
        /* <DEDUP_REMOVED lines=21> */
[----:B------:R-:W-:Y:S08]  /*1f90*/  HMMA.16816.F32 R44, R16, R40, R84 ;  /* 0x00000028102c723c */ /* 0x000ff00000001854 */
[----:B------:R-:W-:Y:S08]  /*1fa0*/  HMMA.16816.F32 R88, R12, R64, R100 ;  /* 0x000000400c58723c */ /* 0x000ff00000001864 */
[----:B------:R-:W-:Y:S07]  /*1fb0*/  HMMA.16816.F32 R100, R16, R76, R4 ;  /* 0x0000004c1064723c */ /* 0x000fee0000001804 */
[C---:B------:R-:W-:Y:S01]  /*1fc0*/  IADD3 R4, R2.reuse, 0x1, RZ ;  /* 0x0000000102047810 */ /* 0x040fe20007ffe0ff */
[----:B------:R-:W-:Y:S01]  /*1fd0*/  HMMA.16816.F32 R120, R8, R52, RZ ;  /* 0x000000340878723c */ /* 0x000fe200000018ff */
[----:B------:R-:W-:-:S02]  /*1fe0*/  IADD3 R6, R2, 0x9, RZ ;  /* 0x0000000902067810 */ /* 0x000fc40007ffe0ff */
[-C--:B------:R-:W-:Y:S02]  /*1ff0*/  ISETP.GE.AND P4, PT, R4, R20.reuse, PT ;  /* 0x000000140400720c */ /* 0x080fe40003f86270 */
[C---:B------:R-:W-:Y:S02]  /*2000*/  IADD3 R5, R2.reuse, 0x10, RZ ;  /* 0x0000001002057810 */ /* 0x040fe40007ffe0ff */
[----:B------:R-:W-:Y:S01]  /*2010*/  IADD3 R4, R2, 0x11, RZ ;  /* 0x0000001102047810 */ /* 0x000fe20007ffe0ff */
[----:B------:R-:W-:Y:S01]  /*2020*/  HMMA.16816.F32 R180, R8, R54, RZ ;  /* 0x0000003608b4723c */ /* 0x000fe200000018ff */
[-C--:B------:R-:W-:Y:S02]  /*2030*/  ISETP.GE.AND P2, PT, R6, R20.reuse, PT ;  /* 0x000000140600720c */ /* 0x080fe40003f46270 */
[-C--:B------:R-:W-:Y:S02]  /*2040*/  ISETP.GE.AND P0, PT, R5, R20.reuse, PT ;  /* 0x000000140500720c */ /* 0x080fe40003f06270 */
[----:B------:R-:W-:-:S02]  /*2050*/  ISETP.GE.AND P1, PT, R4, R20, PT ;  /* 0x000000140400720c */ /* 0x000fc40003f26270 */
[----:B------:R-:W1:Y:S01]  /*2060*/  LDSM.16.M88.4 R4, [R209+0x1800] ;  /* 0x00180000d104783b */ /* 0x000e620000000200 */
[----:B------:R-:W-:Y:S01]  /*2070*/  HMMA.16816.F32 R52, R12, R60, R96 ;  /* 0x0000003c0c34723c */ /* 0x000fe20000001860 */
[----:B------:R-:W-:-:S07]  /*2080*/  FSEL R70, R37, -INF , !P4 ;  /* 0xff80000025467808 */ /* 0x000fce0006000000 */
[C---:B------:R-:W-:Y:S08]  /*2090*/  HMMA.16816.F32 R156, R8.reuse, R48, RZ ;  /* 0x00000030089c723c */ /* 0x040ff000000018ff */
[----:B------:R-:W-:Y:S08]  /*20a0*/  HMMA.16816.F32 R176, R8, R50, RZ ;  /* 0x0000003208b0723c */ /* 0x000ff000000018ff */
[----:B------:R-:W-:Y:S08]  /*20b0*/  HMMA.16816.F32 R96, R16, R72, R24 ;  /* 0x000000481060723c */ /* 0x000ff00000001818 */
[-C--:B------:R-:W-:Y:S07]  /*20c0*/  HMMA.16816.F32 R24, R12, R42.reuse, R112 ;  /* 0x0000002a0c18723c */ /* 0x080fee0000001870 */
[----:B------:R-:W-:Y:S01]  /*20d0*/  FSEL R113, R38, -INF , !P5 ;  /* 0xff80000026717808 */ /* 0x000fe20006800000 */
[C---:B------:R-:W-:Y:S07]  /*20e0*/  HMMA.16816.F32 R8, R16.reuse, R42, R116 ;  /* 0x0000002a1008723c */ /* 0x040fee0000001874 */
[----:B------:R-:W-:Y:S01]  /*20f0*/  FSEL R119, R39, -INF , !P4 ;  /* 0xff80000027777808 */ /* 0x000fe20006000000 */
[-C--:B------:R-:W-:Y:S08]  /*2100*/  HMMA.16816.F32 R80, R16, R56.reuse, R80 ;  /* 0x000000381050723c */ /* 0x080ff00000001850 */
[----:B------:R-:W-:Y:S01]  /*2110*/  HMMA.16816.F32 R48, R12, R56, R92 ;  /* 0x000000380c30723c */ /* 0x000fe2000000185c */
[----:B------:R-:W-:-:S02]  /*2120*/  FSEL R115, R26, -INF , !P6 ;  /* 0xff8000001a737808 */ /* 0x000fc40007000000 */
[----:B------:R-:W-:Y:S02]  /*2130*/  FSEL R117, R27, -INF , !P2 ;  /* 0xff8000001b757808 */ /* 0x000fe40005000000 */
[----:B------:R-:W-:Y:S02]  /*2140*/  FSEL R112, R25, -INF , !P2 ;  /* 0xff80000019707808 */ /* 0x000fe40005000000 */
[----:B------:R-:W-:Y:S01]  /*2150*/  FSEL R56, R44, -INF , !P5 ;  /* 0xff8000002c387808 */ /* 0x000fe20006800000 */
[----:B------:R-:W-:Y:S01]  /*2160*/  HMMA.16816.F32 R84, R16, R60, R32 ;  /* 0x0000003c1054723c */ /* 0x000fe20000001820 */
[----:B------:R-:W-:-:S06]  /*2170*/  FSEL R57, R45, -INF , !P4 ;  /* 0xff8000002d397808 */ /* 0x000fcc0006000000 */
[----:B------:R-:W-:Y:S01]  /*2180*/  FSEL R61, R8, -INF , !P6 ;  /* 0xff800000083d7808 */ /* 0x000fe20007000000 */
[----:B------:R-:W-:Y:S01]  /*2190*/  HMMA.16816.F32 R92, R16, R64, R28 ;  /* 0x00000040105c723c */ /* 0x000fe2000000181c */
[----:B------:R-:W-:-:S06]  /*21a0*/  FSEL R60, R80, -INF , !P0 ;  /* 0xff800000503c7808 */ /* 0x000fcc0004000000 */
[----:B------:R-:W-:Y:S01]  /*21b0*/  FSEL R65, R36, -INF , !P5 ;  /* 0xff80000024417808 */ /* 0x000fe20006800000 */
        /* <DEDUP_REMOVED lines=15> */
[----:B------:R-:W-:Y:S02]  /*22b0*/  ISETP.GE.AND P6, PT, R3, R20, PT ;  /* 0x000000140300720c */ /* 0x000fe40003fc6270 */
[----:B------:R-:W-:Y:S02]  /*22c0*/  IADD3 R3, R2, 0x28, RZ ;  /* 0x0000002802037810 */ /* 0x000fe40007ffe0ff */
[----:B------:R-:W-:-:S02]  /*22d0*/  FSEL R131, R82, -INF , !P0 ;  /* 0xff80000052837808 */ /* 0x000fc40004000000 */
[-C--:B------:R-:W-:Y:S01]  /*22e0*/  ISETP.GE.AND P2, PT, R3, R20.reuse, PT ;  /* 0x000000140300720c */ /* 0x080fe20003f46270 */
[-C--:B------:R-:W-:Y:S01]  /*22f0*/  HMMA.16816.F32 R8, R16, R62.reuse, R132 ;  /* 0x0000003e1008723c */ /* 0x080fe20000001884 */
[----:B------:R-:W-:Y:S02]  /*2300*/  IADD3 R3, R2, 0x29, RZ ;  /* 0x0000002902037810 */ /* 0x000fe40007ffe0ff */
[----:B------:R-:W-:Y:S02]  /*2310*/  FSEL R76, R48, -INF , !P0 ;  /* 0xff800000304c7808 */ /* 0x000fe40004000000 */
[----:B------:R-:W-:Y:S02]  /*2320*/  ISETP.GE.AND P0, PT, R3, R20, PT ;  /* 0x000000140300720c */ /* 0x000fe40003f06270 */
[----:B------:R-:W-:Y:S01]  /*2330*/  IADD3 R3, R2, 0x30, RZ ;  /* 0x0000003002037810 */ /* 0x000fe20007ffe0ff */
[----:B------:R-:W-:Y:S01]  /*2340*/  HMMA.16816.F32 R24, R12, R62, R136 ;  /* 0x0000003e0c18723c */ /* 0x000fe20000001888 */
[----:B------:R-:W-:-:S02]  /*2350*/  FSEL R124, R51, -INF , !P1 ;  /* 0xff800000337c7808 */ /* 0x000fc40004800000 */
[----:B------:R-:W-:Y:S02]  /*2360*/  FSEL R73, R49, -INF , !P1 ;  /* 0xff80000031497808 */ /* 0x000fe40004800000 */
[----:B------:R-:W-:Y:S02]  /*2370*/  FSEL R130, R83, -INF , !P1 ;  /* 0xff80000053827808 */ /* 0x000fe40004800000 */
[----:B------:R-:W-:Y:S01]  /*2380*/  FSEL R125, R81, -INF , !P1 ;  /* 0xff800000517d7808 */ /* 0x000fe20004800000 */
[----:B-1----:R-:W-:Y:S01]  /*2390*/  HMMA.16816.F32 R48, R16, R4, R120 ;  /* 0x000000041030723c */ /* 0x002fe20000001878 */
[----:B------:R-:W-:Y:S02]  /*23a0*/  ISETP.GE.AND P1, PT, R3, R20, PT ;  /* 0x000000140300720c */ /* 0x000fe40003f26270 */
[----:B------:R-:W-:Y:S02]  /*23b0*/  IADD3 R3, R2, 0x31, RZ ;  /* 0x0000003102037810 */ /* 0x000fe40007ffe0ff */
[----:B------:R-:W-:-:S02]  /*23c0*/  FSEL R114, R34, -INF , !P3 ;  /* 0xff80000022727808 */ /* 0x000fc40005800000 */
[----:B------:R-:W-:Y:S01]  /*23d0*/  FSEL R71, R32, -INF , !P3 ;  /* 0xff80000020477808 */ /* 0x000fe20005800000 */
[C---:B------:R-:W-:Y:S01]  /*23e0*/  HMMA.16816.F32 R44, R12.reuse, R4, R144 ;  /* 0x000000040c2c723c */ /* 0x040fe20000001890 */
[----:B------:R-:W-:Y:S02]  /*23f0*/  FSEL R122, R30, -INF , !P3 ;  /* 0xff8000001e7a7808 */ /* 0x000fe40005800000 */
        /* <DEDUP_REMOVED lines=8> */
[----:B------:R-:W-:Y:S01]  /*2480*/  HMMA.16816.F32 R32, R16, R66, R140 ;  /* 0x000000421020723c */ /* 0x000fe2000000188c */
[----:B------:R-:W-:Y:S02]  /*2490*/  ISETP.GE.AND P5, PT, R3, R20, PT ;  /* 0x000000140300720c */ /* 0x000fe40003fa6270 */
[----:B------:R-:W-:Y:S02]  /*24a0*/  IADD3 R3, R2, 0x39, RZ ;  /* 0x0000003902037810 */ /* 0x000fe40007ffe0ff */
[----:B------:R-:W-:-:S02]  /*24b0*/  FSEL R197, R86, -INF , !P4 ;  /* 0xff80000056c57808 */ /* 0x000fc40006000000 */
[----:B------:R-:W-:Y:S01]  /*24c0*/  FSEL R145, R54, -INF , !P4 ;  /* 0xff80000036917808 */ /* 0x000fe20006000000 */
[----:B------:R-:W-:Y:S01]  /*24d0*/  HMMA.16816.F32 R28, R12, R74, R164 ;  /* 0x0000004a0c1c723c */ /* 0x000fe200000018a4 */
[----:B------:R-:W-:Y:S02]  /*24e0*/  FSEL R132, R52, -INF , !P4 ;  /* 0xff80000034847808 */ /* 0x000fe40006000000 */
[----:B------:R-:W-:Y:S02]  /*24f0*/  FSEL R175, R84, -INF , !P4 ;  /* 0xff80000054af7808 */ /* 0x000fe40006000000 */
[----:B------:R-:W-:Y:S02]  /*2500*/  ISETP.GE.AND P4, PT, R3, R20, PT ;  /* 0x000000140300720c */ /* 0x000fe40003f86270 */
[----:B------:R-:W-:Y:S02]  /*2510*/  IADD3 R3, R2, 0x40, RZ ;  /* 0x0000004002037810 */ /* 0x000fe40007ffe0ff */
[----:B------:R-:W-:-:S02]  /*2520*/  FSEL R146, R55, -INF , !P6 ;  /* 0xff80000037927808 */ /* 0x000fc40007000000 */
[----:B------:R-:W-:Y:S02]  /*2530*/  FSEL R135, R53, -INF , !P6 ;  /* 0xff80000035877808 */ /* 0x000fe40007000000 */
        /* <DEDUP_REMOVED lines=8> */
[----:B------:R-:W1:Y:S01]  /*25c0*/  LDSM.16.M88.4 R8, [R209+0x1c00] ;  /* 0x001c0000d108783b */ /* 0x000e620000000200 */
[----:B------:R-:W-:Y:S01]  /*25d0*/  FSEL R144, R26, -INF , !P2 ;  /* 0xff8000001a907808 */ /* 0x000fe20005000000 */
[----:B------:R-:W-:-:S04]  /*25e0*/  DEPBAR.LE SB0, 0x0 ;  /* 0x000080000000791a */ /* 0x000fc80000000000 */
[----:B------:R-:W-:Y:S02]  /*25f0*/  FSEL R139, R24, -INF , !P2 ;  /* 0xff800000188b7808 */ /* 0x000fe40005000000 */
[-C--:B------:R-:W-:Y:S02]  /*2600*/  ISETP.GE.AND P2, PT, R3, R20.reuse, PT ;  /* 0x000000140300720c */ /* 0x080fe40003f46270 */
[C---:B------:R-:W-:Y:S02]  /*2610*/  IADD3 R3, R2.reuse, 0x48, RZ ;  /* 0x0000004802037810 */ /* 0x040fe40007ffe0ff */
[----:B------:R-:W-:Y:S02]  /*2620*/  FSEL R140, R27, -INF , !P0 ;  /* 0xff8000001b8c7808 */ /* 0x000fe40004000000 */
[----:B------:R-:W-:Y:S02]  /*2630*/  FSEL R133, R25, -INF , !P0 ;  /* 0xff80000019857808 */ /* 0x000fe40004000000 */
[----:B------:R-:W-:Y:S01]  /*2640*/  ISETP.GE.AND P0, PT, R3, R20, PT ;  /* 0x000000140300720c */ /* 0x000fe20003f06270 */
[----:B------:R-:W-:Y:S01]  /*2650*/  HMMA.16816.F32 R24, R16, R74, R148 ;  /* 0x0000004a1018723c */ /* 0x000fe20000001894 */
        /* <DEDUP_REMOVED lines=11> */
[----:B------:R-:W-:Y:S01]  /*2710*/  ISETP.GE.AND P3, PT, R3, R20, PT ;  /* 0x000000140300720c */ /* 0x000fe20003f66270 */
[----:B-1----:R-:W-:Y:S01]  /*2720*/  HMMA.16816.F32 R40, R16, R8, R156 ;  /* 0x000000081028723c */ /* 0x002fe2000000189c */
        /* <DEDUP_REMOVED lines=32> */
[----:B------:R-:W-:-:S02]  /*2930*/  FSEL R163, R27, -INF , !P1 ;  /* 0xff8000001ba37808 */ /* 0x000fc40004800000 */
[----:B------:R-:W-:Y:S02]  /*2940*/  FSEL R156, R25, -INF , !P1 ;  /* 0xff800000199c7808 */ /* 0x000fe40004800000 */
[C---:B------:R-:W-:Y:S01]  /*2950*/  IADD3 R3, R2.reuse, 0x70, RZ ;  /* 0x0000007002037810 */ /* 0x040fe20007ffe0ff */
        /* <DEDUP_REMOVED lines=15> */
[-C--:B------:R-:W-:Y:S01]  /*2a50*/  HMMA.16816.F32 R12, R12, R10.reuse, R192 ;  /* 0x0000000a0c0c723c */ /* 0x080fe200000018c0 */
[----:B------:R-:W-:Y:S02]  /*2a60*/  FSEL R187, R103, -INF , !P5 ;  /* 0xff80000067bb7808 */ /* 0x000fe40006800000 */
[----:B------:R-:W-:Y:S02]  /*2a70*/  FSEL R171, R101, -INF , !P5 ;  /* 0xff80000065ab7808 */ /* 0x000fe40006800000 */
[----:B------:R-:W-:Y:S02]  /*2a80*/  FSEL R226, R47, -INF , !P0 ;  /* 0xff8000002fe27808 */ /* 0x000fe40004000000 */
[----:B------:R-:W-:Y:S01]  /*2a90*/  FSEL R191, R45, -INF , !P0 ;  /* 0xff8000002dbf7808 */ /* 0x000fe20004000000 */
[----:B------:R-:W-:Y:S01]  /*2aa0*/  HMMA.16816.F32 R16, R16, R10, R176 ;  /* 0x0000000a1010723c */ /* 0x000fe200000018b0 */
[----:B------:R-:W-:-:S02]  /*2ab0*/  FSEL R180, R51, -INF , !P0 ;  /* 0xff80000033b47808 */ /* 0x000fc40004000000 */
[----:B------:R-:W-:Y:S02]  /*2ac0*/  FSEL R111, R49, -INF , !P0 ;  /* 0xff800000316f7808 */ /* 0x000fe40004000000 */
[----:B------:R-:W-:Y:S02]  /*2ad0*/  ISETP.GE.AND P5, PT, R3, R20, PT ;  /* 0x000000140300720c */ /* 0x000fe40003fa6270 */
[----:B------:R-:W-:Y:S02]  /*2ae0*/  ISETP.GE.AND P0, PT, R20, 0x81, PT ;  /* 0x000000811400780c */ /* 0x000fe40003f06270 */
[----:B------:R-:W-:Y:S02]  /*2af0*/  IADD3 R3, R2, 0x69, RZ ;  /* 0x0000006902037810 */ /* 0x000fe40007ffe0ff */
[----:B------:R-:W-:Y:S02]  /*2b00*/  FSEL R189, R38, -INF , !P4 ;  /* 0xff80000026bd7808 */ /* 0x000fe40006000000 */
[----:B------:R-:W-:-:S02]  /*2b10*/  FSEL R188, R36, -INF , !P4 ;  /* 0xff80000024bc7808 */ /* 0x000fc40006000000 */
[----:B------:R-:W-:Y:S02]  /*2b20*/  FSEL R186, R34, -INF , !P4 ;  /* 0xff80000022ba7808 */ /* 0x000fe40006000000 */
[----:B------:R-:W-:Y:S02]  /*2b30*/  FSEL R159, R32, -INF , !P4 ;  /* 0xff800000209f7808 */ /* 0x000fe40006000000 */
[----:B------:R-:W-:Y:S02]  /*2b40*/  ISETP.GE.AND P4, PT, R3, R20, PT ;  /* 0x000000140300720c */ /* 0x000fe40003f86270 */
[C---:B------:R-:W-:Y:S02]  /*2b50*/  IADD3 R3, R2.reuse, 0x78, RZ ;  /* 0x0000007802037810 */ /* 0x040fe40007ffe0ff */
[----:B------:R-:W-:Y:S02]  /*2b60*/  IADD3 R2, R2, 0x79, RZ ;  /* 0x0000007902027810 */ /* 0x000fe40007ffe0ff */
[----:B------:R-:W-:-:S02]  /*2b70*/  FSEL R185, R50, -INF , !P2 ;  /* 0xff80000032b97808 */ /* 0x000fc40005000000 */
[----:B------:R-:W-:Y:S02]  /*2b80*/  FSEL R227, R46, -INF , !P2 ;  /* 0xff8000002ee37808 */ /* 0x000fe40005000000 */
[----:B------:R-:W-:Y:S02]  /*2b90*/  FSEL R192, R44, -INF , !P2 ;  /* 0xff8000002cc07808 */ /* 0x000fe40005000000 */
[----:B------:R-:W-:Y:S02]  /*2ba0*/  FSEL R158, R48, -INF , !P2 ;  /* 0xff800000309e7808 */ /* 0x000fe40005000000 */
[----:B------:R-:W-:Y:S01]  /*2bb0*/  ISETP.GE.AND P2, PT, R3, R20, PT ;  /* 0x000000140300720c */ /* 0x000fe20003f46270 */
[----:B------:R-:W-:Y:S01]  /*2bc0*/  IMAD R3, R69, 0x20, R22 ;  /* 0x0000002045037824 */ /* 0x000fe200078e0216 */
[----:B------:R-:W-:Y:S02]  /*2bd0*/  FSEL R182, R42, -INF , !P1 ;  /* 0xff8000002ab67808 */ /* 0x000fe40004800000 */
[----:B------:R-:W-:-:S02]  /*2be0*/  FSEL R236, R26, -INF , !P1 ;  /* 0xff8000001aec7808 */ /* 0x000fc40004800000 */
[----:B------:R-:W-:Y:S02]  /*2bf0*/  FSEL R233, R24, -INF , !P1 ;  /* 0xff80000018e97808 */ /* 0x000fe40004800000 */
[----:B------:R-:W-:Y:S02]  /*2c00*/  FSEL R170, R40, -INF , !P1 ;  /* 0xff80000028aa7808 */ /* 0x000fe40004800000 */
[----:B------:R-:W-:Y:S01]  /*2c10*/  ISETP.GE.AND P1, PT, R2, R20, PT ;  /* 0x000000140200720c */ /* 0x000fe20003f26270 */
[----:B------:R-:W-:Y:S01]  /*2c20*/  IMAD.IADD R2, R23, 0x1, R3 ;  /* 0x0000000117027824 */ /* 0x000fe200078e0203 */
        /* <DEDUP_REMOVED lines=23> */
[----:B------:R-:W-:Y:S01]  /*2da0*/  FSEL R108, R17, -INF , !P1 ;  /* 0xff800000116c7808 */ /* 0x000fe20004800000 */
[----:B------:R-:W-:Y:S06]  /*2db0*/  BAR.SYNC.DEFER_BLOCKING 0x0 ;  /* 0x0000000000007b1d */ /* 0x000fec0000010000 */
[----:B------:R-:W-:Y:S05]  /*2dc0*/  @!P0 BRA `(.L_x_289) ;  /* 0x0000019000008947 */ /* 0x000fea0003800000 */
[----:B------:R-:W-:Y:S01]  /*2dd0*/  LEA.HI.SX32 R4, R237, 0xfffffffe, 0x19 ;  /* 0xfffffffeed047811 */ /* 0x000fe200078fcaff */
[----:B------:R-:W-:-:S03]  /*2de0*/  USHF.L.U32 UR7, UR6, 0x6, URZ ;  /* 0x0000000606077899 */ /* 0x000fc6000800063f */
[----:B------:R-:W-:Y:S01]  /*2df0*/  SHF.R.S32.HI R6, RZ, 0x1f, R4 ;  /* 0x0000001fff067819 */ /* 0x000fe20000011404 */
[C---:B------:R-:W-:Y:S02]  /*2e00*/  IMAD R3, R4.reuse, UR8, RZ ;  /* 0x0000000804037c24 */ /* 0x040fe4000f8e02ff */
[----:B------:R-:W-:-:S04]  /*2e10*/  IMAD.WIDE.U32 R4, R4, UR9, R240 ;  /* 0x0000000904047c25 */ /* 0x000fc8000f8e00f0 */
[----:B------:R-:W-:Y:S01]  /*2e20*/  IMAD R3, R6, UR9, R3 ;  /* 0x0000000906037c24 */ /* 0x000fe2000f8e0203 */
[----:B------:R-:W-:Y:S01]  /*2e30*/  LEA R8, P2, R4, c[0x0][0x168], 0x1 ;  /* 0x00005a0004087a11 */ /* 0x000fe200078408ff */
[----:B------:R-:W-:Y:S02]  /*2e40*/  IMAD.U32 R6, RZ, RZ, UR6 ;  /* 0x00000006ff067e24 */ /* 0x000fe4000f8e00ff */
[----:B------:R-:W-:-:S03]  /*2e50*/  IMAD.IADD R5, R5, 0x1, R3 ;  /* 0x0000000105057824 */ /* 0x000fc600078e0203 */
[----:B------:R-:W-:Y:S02]  /*2e60*/  SHF.L.U64.HI R3, R6, 0x6, R235 ;  /* 0x0000000606037819 */ /* 0x000fe400000102eb */
[----:B------:R-:W-:Y:S02]  /*2e70*/  IADD3 R6, P1, R8, UR7, RZ ;  /* 0x0000000708067c10 */ /* 0x000fe4000ff3e0ff */
[----:B------:R-:W-:Y:S02]  /*2e80*/  LEA.HI.X R9, R4, c[0x0][0x16c], R5, 0x1, P2 ;  /* 0x00005b0004097a11 */ /* 0x000fe400010f0c05 */
[----:B------:R-:W-:-:S03]  /*2e90*/  IADD3 R4, P2, R6, UR7, RZ ;  /* 0x0000000706047c10 */ /* 0x000fc6000ff5e0ff */
[----:B------:R-:W-:Y:S01]  /*2ea0*/  IMAD.X R7, R3, 0x1, R9, P1 ;  /* 0x0000000103077824 */ /* 0x000fe200008e0609 */
[----:B------:R-:W-:Y:S01]  /*2eb0*/  IADD3 R10, P1, R4, UR7, RZ ;  /* 0x00000007040a7c10 */ /* 0x000fe2000ff3e0ff */
        /* <DEDUP_REMOVED lines=10> */
.L_x_289:
[----:B------:R-:W-:Y:S01]  /*2f60*/  FMNMX.FTZ R3, R56, R57, !PT ;  /* 0x0000003938037209 */ /* 0x000fe20007810000 */
[----:B------:R-:W-:Y:S01]  /*2f70*/  IMAD R173, R205, 0x8, R173 ;  /* 0x00000008cdad7824 */ /* 0x000fe200078e02ad */
[----:B------:R-:W-:Y:S01]  /*2f80*/  LOP3.LUT R222, R222, UR26, RZ, 0x3c, !PT ;  /* 0x0000001adede7c12 */ /* 0x000fe2000f8e3cff */
[----:B------:R-:W-:Y:S01]  /*2f90*/  IMAD.SHL.U32 R100, R68, 0x4, RZ ;  /* 0x0000000444647824 */ /* 0x000fe200078e00ff */
[----:B------:R-:W-:Y:S01]  /*2fa0*/  FMNMX.FTZ R3, R61, R3, !PT ;  /* 0x000000033d037209 */ /* 0x000fe20007810000 */
[C---:B------:R-:W-:Y:S01]  /*2fb0*/  IMAD.WIDE.U32 R80, R173.reuse, -0x326172a9, RZ ;  /* 0xcd9e8d57ad507825 */ /* 0x040fe200078e00ff */
[----:B------:R-:W-:Y:S01]  /*2fc0*/  IADD3 R238, R173, 0x4, RZ ;  /* 0x00000004adee7810 */ /* 0x000fe20007ffe0ff */
[----:B------:R-:W-:Y:S01]  /*2fd0*/  UIADD3 UR14, UR27, -0x4498517b, URZ ;  /* 0xbb67ae851b0e7890 */ /* 0x000fe2000fffe03f */
[----:B------:R-:W-:Y:S01]  /*2fe0*/  FMNMX.FTZ R3, R64, R3, !PT ;  /* 0x0000000340037209 */ /* 0x000fe20007810000 */
[----:B------:R-:W-:Y:S01]  /*2ff0*/  IMAD.WIDE.U32 R96, R239, -0x2daee0ad, RZ ;  /* 0xd2511f53ef607825 */ /* 0x000fe200078e00ff */
[----:B------:R-:W-:Y:S01]  /*3000*/  UIADD3 UR15, UR26, -0x61c88647, URZ ;  /* 0x9e3779b91a0f7890 */ /* 0x000fe2000fffe03f */
[----:B------:R-:W-:Y:S01]  /*3010*/  STL [R1+0x68], R214 ;  /* 0x000068d601007387 */ /* 0x000fe20000100800 */
[----:B------:R-:W-:Y:S01]  /*3020*/  FMNMX.FTZ R3, R60, R3, !PT ;  /* 0x000000033c037209 */ /* 0x000fe20007810000 */
[----:B------:R-:W-:Y:S01]  /*3030*/  IMAD.WIDE.U32 R82, R238, -0x326172a9, RZ ;  /* 0xcd9e8d57ee527825 */ /* 0x000fe200078e00ff */
[----:B-1----:R-:W-:Y:S01]  /*3040*/  LOP3.LUT R7, R97, UR27, R100, 0x96, !PT ;  /* 0x0000001b61077c12 */ /* 0x002fe2000f8e9664 */
[----:B------:R-:W-:Y:S01]  /*3050*/  UIADD3 UR13, UR26, 0x3c6ef372, URZ ;  /* 0x3c6ef3721a0d7890 */ /* 0x000fe2000fffe03f */
[----:B------:R-:W-:Y:S01]  /*3060*/  FMNMX.FTZ R3, R125, R3, !PT ;  /* 0x000000037d037209 */ /* 0x000fe20007810000 */
[----:B------:R-:W-:Y:S01]  /*3070*/  UIADD3 UR12, UR27, 0x76cf5d0a, URZ ;  /* 0x76cf5d0a1b0c7890 */ /* 0x000fe2000fffe03f */
[----:B------:R-:W-:Y:S01]  /*3080*/  STL [R1+0x64], R213 ;  /* 0x000064d501007387 */ /* 0x000fe20000100800 */
[----:B------:R-:W-:Y:S01]  /*3090*/  UIADD3 UR11, UR26, -0x255992d5, URZ ;  /* 0xdaa66d2b1a0b7890 */ /* 0x000fe2000fffe03f */
[----:B------:R-:W-:Y:S01]  /*30a0*/  FMNMX.FTZ R3, R120, R3, !PT ;  /* 0x0000000378037209 */ /* 0x000fe20007810000 */
[----:B------:R-:W-:Y:S01]  /*30b0*/  UIADD3 UR10, UR27, 0x32370b8f, URZ ;  /* 0x32370b8f1b0a7890 */ /* 0x000fe2000fffe03f */
[----:B------:R-:W-:Y:S01]  /*30c0*/  STL [R1+0x60], R212 ;  /* 0x000060d401007387 */ /* 0x000fe20000100800 */
[----:B------:R-:W-:Y:S01]  /*30d0*/  UIADD3 UR8, UR27, -0x126145ec, URZ ;  /* 0xed9eba141b087890 */ /* 0x000fe2000fffe03f */
[----:B------:R-:W-:Y:S01]  /*30e0*/  FMNMX.FTZ R3, R121, R3, !PT ;  /* 0x0000000379037209 */ /* 0x000fe20007810000 */
[----:B------:R-:W-:Y:S01]  /*30f0*/  UIADD3 UR9, UR26, 0x78dde6e4, URZ ;  /* 0x78dde6e41a097890 */ /* 0x000fe2000fffe03f */
[----:B------:R-:W-:Y:S01]  /*3100*/  STL [R1+0x5c], R211 ;  /* 0x00005cd301007387 */ /* 0x000fe20000100800 */
[----:B------:R-:W-:Y:S01]  /*3110*/  UIADD3 UR7, UR26, 0x1715609d, URZ ;  /* 0x1715609d1a077890 */ /* 0x000fe2000fffe03f */
[----:B------:R-:W-:Y:S01]  /*3120*/  FMNMX.FTZ R3, R175, R3, !PT ;  /* 0x00000003af037209 */ /* 0x000fe20007810000 */
[----:B------:R-:W-:Y:S01]  /*3130*/  UIADD3 UR6, UR27, -0x56f99767, URZ ;  /* 0xa90668991b067890 */ /* 0x000fe2000fffe03f */
[----:B------:R-:W-:Y:S01]  /*3140*/  STL [R1+0x58], R210 ;  /* 0x000058d201007387 */ /* 0x000fe20000100800 */
[----:B------:R-:W-:Y:S01]  /*3150*/  UIADD3 UR16, UR27, 0x646e171e, URZ ;  /* 0x646e171e1b107890 */ /* 0x000fe2000fffe03f */
[----:B------:R-:W-:Y:S01]  /*3160*/  FMNMX.FTZ R3, R174, R3, !PT ;  /* 0x00000003ae037209 */ /* 0x000fe20007810000 */
[----:B------:R-:W-:Y:S01]  /*3170*/  UIADD3 UR17, UR26, -0x4ab325aa, URZ ;  /* 0xb54cda561a117890 */ /* 0x000fe2000fffe03f */
[----:B------:R-:W-:Y:S01]  /*3180*/  STL [R1+0x54], R209 ;  /* 0x000054d101007387 */ /* 0x000fe20000100800 */
[----:B------:R-:W-:Y:S01]  /*3190*/  IMAD.SHL.U32 R205, R2, 0x2, RZ ;  /* 0x0000000202cd7824 */ /* 0x000fe200078e00ff */
[----:B------:R-:W-:-:S02]  /*31a0*/  FMNMX.FTZ R3, R152, R3, !PT ;  /* 0x0000000398037209 */ /* 0x000fc40007810000 */
[----:B------:R-:W-:Y:S01]  /*31b0*/  STL [R1+0x50], R208 ;  /* 0x000050d001007387 */ /* 0x000fe20000100800 */
[----:B------:R-:W-:Y:S01]  /*31c0*/  IMAD R206, R0, 0x2, R205 ;  /* 0x0000000200ce7824 */ /* 0x000fe200078e02cd */
[----:B------:R-:W-:Y:S02]  /*31d0*/  FMNMX.FTZ R4, R142, R3, !PT ;  /* 0x000000038e047209 */ /* 0x000fe40007810000 */
[----:B------:R-:W-:Y:S01]  /*31e0*/  FMNMX.FTZ R3, R65, R70, !PT ;  /* 0x0000004641037209 */ /* 0x000fe20007810000 */
[----:B------:R-:W-:Y:S01]  /*31f0*/  STL [R1+0x4c], R207 ;  /* 0x00004ccf01007387 */ /* 0x000fe20000100800 */
[----:B------:R-:W-:Y:S02]  /*3200*/  FMNMX.FTZ R4, R166, R4, !PT ;  /* 0x00000004a6047209 */ /* 0x000fe40007810000 */
[----:B------:R-:W-:Y:S01]  /*3210*/  FMNMX.FTZ R3, R77, R3, !PT ;  /* 0x000000034d037209 */ /* 0x000fe20007810000 */
[----:B------:R-:W-:Y:S01]  /*3220*/  STL [R1+0x48], R204 ;  /* 0x000048cc01007387 */ /* 0x000fe20000100800 */
[----:B------:R-:W-:-:S02]  /*3230*/  FMNMX.FTZ R5, R167, R4, !PT ;  /* 0x00000004a7057209 */ /* 0x000fc40007810000 */
[----:B------:R-:W-:Y:S01]  /*3240*/  FMNMX.FTZ R3, R112, R3, !PT ;  /* 0x0000000370037209 */ /* 0x000fe20007810000 */
[----:B------:R-:W-:Y:S01]  /*3250*/  LDSM.16.MT88.4 R40, [R205+0x4000] ;  /* 0x00400000cd28783b */ /* 0x000fe20000004200 */
[----:B------:R-:W-:Y:S02]  /*3260*/  FMNMX.FTZ R5, R150, R5, !PT ;  /* 0x0000000596057209 */ /* 0x000fe40007810000 */
[----:B------:R-:W-:Y:S01]  /*3270*/  FMNMX.FTZ R3, R76, R3, !PT ;  /* 0x000000034c037209 */ /* 0x000fe20007810000 */
[----:B------:R-:W-:Y:S01]  /*3280*/  LDSM.16.MT88.4 R44, [R206+0x4000] ;  /* 0x00400000ce2c783b */ /* 0x000fe20000004200 */
[----:B------:R-:W-:Y:S02]  /*3290*/  FMNMX.FTZ R5, R151, R5, !PT ;  /* 0x0000000597057209 */ /* 0x000fe40007810000 */
[----:B------:R-:W-:Y:S01]  /*32a0*/  FMNMX.FTZ R3, R73, R3, !PT ;  /* 0x0000000349037209 */ /* 0x000fe20007810000 */
[----:B------:R-:W-:Y:S01]  /*32b0*/  LDSM.16.MT88.4 R48, [R205+0x4400] ;  /* 0x00440000cd30783b */ /* 0x000fe20000004200 */
[----:B------:R-:W-:-:S02]  /*32c0*/  FMNMX.FTZ R5, R169, R5, !PT ;  /* 0x00000005a9057209 */ /* 0x000fc40007810000 */
[----:B------:R-:W-:Y:S01]  /*32d0*/  FMNMX.FTZ R3, R71, R3, !PT ;  /* 0x0000000347037209 */ /* 0x000fe20007810000 */
[----:B------:R-:W-:Y:S01]  /*32e0*/  LDSM.16.MT88.4 R52, [R206+0x4400] ;  /* 0x00440000ce34783b */ /* 0x000fe20000004200 */
        /* <DEDUP_REMOVED lines=34> */
[----:B------:R-:W-:Y:S01]  /*3510*/  LOP3.LUT R6, R81, R222, RZ, 0x3c, !PT ;  /* 0x000000de51067212 */ /* 0x000fe200078e3cff */
[----:B------:R-:W-:Y:S01]  /*3520*/  IMAD R81, R172, 0x10000, R172 ;  /* 0x00010000ac517824 */ /* 0x000fe200078e02ac */
[----:B------:R-:W-:-:S02]  /*3530*/  FMNMX.FTZ R4, R219, R4, !PT ;  /* 0x00000004db047209 */ /* 0x000fc40007810000 */
[----:B------:R-:W-:Y:S01]  /*3540*/  FMNMX.FTZ R3, R116, R3, !PT ;  /* 0x0000000374037209 */ /* 0x000fe20007810000 */
[----:B------:R-:W-:Y:S01]  /*3550*/  IMAD.WIDE.U32 R92, R6, -0x2daee0ad, RZ ;  /* 0xd2511f53065c7825 */ /* 0x000fe200078e00ff */
[----:B------:R-:W-:Y:S02]  /*3560*/  FMNMX.FTZ R8, R108, R5, !PT ;  /* 0x000000056c087209 */ /* 0x000fe40007810000 */
[----:B------:R-:W-:Y:S02]  /*3570*/  LOP3.LUT R5, R83, R222, RZ, 0x3c, !PT ;  /* 0x000000de53057212 */ /* 0x000fe400078e3cff */
[----:B------:R-:W-:Y:S01]  /*3580*/  FMNMX.FTZ R6, R188, R4, !PT ;  /* 0x00000004bc067209 */ /* 0x000fe20007810000 */
[----:B------:R-:W1:Y:S01]  /*3590*/  SHFL.BFLY PT, R138, R8, 0x2, 0x1f ;  /* 0x0c401f00088a7f89 */ /* 0x000e6200000e0000 */
[----:B------:R-:W-:Y:S01]  /*35a0*/  FMNMX.FTZ R3, R145, R3, !PT ;  /* 0x0000000391037209 */ /* 0x000fe20007810000 */
[----:B------:R-:W-:Y:S01]  /*35b0*/  IMAD.WIDE.U32 R94, R5, -0x2daee0ad, RZ ;  /* 0xd2511f53055e7825 */ /* 0x000fe200078e00ff */
[----:B------:R-:W-:-:S02]  /*35c0*/  FMNMX.FTZ R6, R176, R6, !PT ;  /* 0x00000006b0067209 */ /* 0x000fc40007810000 */
[----:B------:R-:W-:Y:S01]  /*35d0*/  FMNMX.FTZ R3, R146, R3, !PT ;  /* 0x0000000392037209 */ /* 0x000fe20007810000 */
[----:B------:R-:W-:Y:S01]  /*35e0*/  IMAD.WIDE.U32 R4, R7, -0x326172a9, RZ ;  /* 0xcd9e8d5707047825 */ /* 0x000fe200078e00ff */
[----:B------:R-:W-:Y:S02]  /*35f0*/  FMNMX.FTZ R6, R192, R6, !PT ;  /* 0x00000006c0067209 */ /* 0x000fe40007810000 */
[--C-:B------:R-:W-:Y:S02]  /*3600*/  LOP3.LUT R9, R93, UR14, R96.reuse, 0x96, !PT ;  /* 0x0000000e5d097c12 */ /* 0x100fe4000f8e9660 */
[----:B------:R-:W-:Y:S02]  /*3610*/  LOP3.LUT R7, R95, UR14, R96, 0x96, !PT ;  /* 0x0000000e5f077c12 */ /* 0x000fe4000f8e9660 */
[----:B------:R-:W-:Y:S01]  /*3620*/  FMNMX.FTZ R3, R144, R3, !PT ;  /* 0x0000000390037209 */ /* 0x000fe20007810000 */
[----:B------:R-:W-:Y:S01]  /*3630*/  IMAD.WIDE.U32 R58, R9, -0x326172a9, RZ ;  /* 0xcd9e8d57093a7825 */ /* 0x000fe200078e00ff */
[----:B------:R-:W-:-:S02]  /*3640*/  FMNMX.FTZ R6, R191, R6, !PT ;  /* 0x00000006bf067209 */ /* 0x000fc40007810000 */
[----:B------:R-:W-:Y:S01]  /*3650*/  FMNMX.FTZ R3, R140, R3, !PT ;  /* 0x000000038c037209 */ /* 0x000fe20007810000 */
[----:B------:R-:W-:Y:S01]  /*3660*/  IMAD.WIDE.U32 R62, R7, -0x326172a9, RZ ;  /* 0xcd9e8d57073e7825 */ /* 0x000fe200078e00ff */
[C---:B------:R-:W-:Y:S02]  /*3670*/  LOP3.LUT R11, R5.reuse, UR15, R80, 0x96, !PT ;  /* 0x0000000f050b7c12 */ /* 0x040fe4000f8e9650 */
[----:B------:R-:W-:Y:S02]  /*3680*/  LOP3.LUT R10, R5, UR15, R82, 0x96, !PT ;  /* 0x0000000f050a7c12 */ /* 0x000fe4000f8e9652 */
[----:B------:R-:W-:Y:S01]  /*3690*/  FMNMX.FTZ R5, R183, R6, !PT ;  /* 0x00000006b7057209 */ /* 0x000fe20007810000 */
[----:B------:R-:W-:Y:S01]  /*36a0*/  IMAD.WIDE.U32 R6, R11, -0x2daee0ad, RZ ;  /* 0xd2511f530b067825 */ /* 0x000fe200078e00ff */
[----:B------:R-:W-:Y:S02]  /*36b0*/  FMNMX.FTZ R3, R164, R3, !PT ;  /* 0x00000003a4037209 */ /* 0x000fe40007810000 */
[--C-:B------:R-:W-:Y:S01]  /*36c0*/  LOP3.LUT R13, R59, UR13, R4.reuse, 0x96, !PT ;  /* 0x0000000d3b0d7c12 */ /* 0x100fe2000f8e9604 */
[----:B------:R-:W-:Y:S01]  /*36d0*/  IMAD.WIDE.U32 R10, R10, -0x2daee0ad, RZ ;  /* 0xd2511f530a0a7825 */ /* 0x000fe200078e00ff */
[----:B------:R-:W-:-:S02]  /*36e0*/  LOP3.LUT R17, R63, UR13, R4, 0x96, !PT ;  /* 0x0000000d3f117c12 */ /* 0x000fc4000f8e9604 */
[----:B------:R-:W-:Y:S02]  /*36f0*/  FMNMX.FTZ R4, R190, R5, !PT ;  /* 0x00000005be047209 */ /* 0x000fe40007810000 */
[----:B------:R-:W-:Y:S02]  /*3700*/  FMNMX.FTZ R3, R165, R3, !PT ;  /* 0x00000003a5037209 */ /* 0x000fe40007810000 */
[----:B------:R-:W-:Y:S02]  /*3710*/  FMNMX.FTZ R4, R233, R4, !PT ;  /* 0x00000004e9047209 */ /* 0x000fe40007810000 */
[----:B------:R-:W-:Y:S02]  /*3720*/  FMNMX.FTZ R3, R148, R3, !PT ;  /* 0x0000000394037209 */ /* 0x000fe40007810000 */
[----:B-1----:R-:W-:Y:S02]  /*3730*/  FMNMX.FTZ R138, R8, R138, !PT ;  /* 0x0000008a088a7209 */ /* 0x002fe40007810000 */
[----:B------:R-:W-:-:S02]  /*3740*/  FMNMX.FTZ R4, R230, R4, !PT ;  /* 0x00000004e6047209 */ /* 0x000fc40007810000 */
[----:B------:R-:W-:Y:S01]  /*3750*/  LOP3.LUT R5, R7, UR12, R92, 0x96, !PT ;  /* 0x0000000c07057c12 */ /* 0x000fe2000f8e965c */
[----:B------:R-:W1:Y:S01]  /*3760*/  SHFL.BFLY PT, R16, R138, 0x1, 0x1f ;  /* 0x0c201f008a107f89 */ /* 0x000e6200000e0000 */
[----:B------:R-:W-:Y:S02]  /*3770*/  FMNMX.FTZ R3, R149, R3, !PT ;  /* 0x0000000395037209 */ /* 0x000fe40007810000 */
[----:B------:R-:W-:Y:S01]  /*3780*/  FMNMX.FTZ R4, R228, R4, !PT ;  /* 0x00000004e4047209 */ /* 0x000fe20007810000 */
[----:B------:R-:W-:Y:S01]  /*3790*/  IMAD.WIDE.U32 R14, R5, -0x326172a9, RZ ;  /* 0xcd9e8d57050e7825 */ /* 0x000fe200078e00ff */
[----:B------:R-:W-:Y:S02]  /*37a0*/  FMNMX.FTZ R3, R168, R3, !PT ;  /* 0x00000003a8037209 */ /* 0x000fe40007810000 */
[----:B------:R-:W-:Y:S02]  /*37b0*/  FMNMX.FTZ R8, R128, R129, !PT ;  /* 0x0000008180087209 */ /* 0x000fe40007810000 */
[----:B------:R-:W-:Y:S01]  /*37c0*/  FMNMX.FTZ R12, R229, R4, !PT ;  /* 0x00000004e50c7209 */ /* 0x000fe20007810000 */
[----:B------:R-:W-:Y:S01]  /*37d0*/  IMAD.WIDE.U32 R4, R13, -0x2daee0ad, RZ ;  /* 0xd2511f530d047825 */ /* 0x000fe200078e00ff */
[----:B------:R-:W-:-:S02]  /*37e0*/  FMNMX.FTZ R3, R160, R3, !PT ;  /* 0x00000003a0037209 */ /* 0x000fc40007810000 */
[----:B------:R-:W-:Y:S02]  /*37f0*/  LOP3.LUT R7, R15, UR11, R58, 0x96, !PT ;  /* 0x0000000b0f077c12 */ /* 0x000fe4000f8e963a */
[----:B------:R-:W-:Y:S02]  /*3800*/  FMNMX.FTZ R8, R126, R8, !PT ;  /* 0x000000087e087209 */ /* 0x000fe40007810000 */
[----:B------:R-:W-:Y:S01]  /*3810*/  LOP3.LUT R9, R11, UR12, R94, 0x96, !PT ;  /* 0x0000000c0b097c12 */ /* 0x000fe2000f8e965e */
[----:B------:R-:W-:Y:S01]  /*3820*/  IMAD.WIDE.U32 R22, R7, -0x2daee0ad, RZ ;  /* 0xd2511f5307167825 */ /* 0x000fe200078e00ff */
[----:B------:R-:W2:Y:S01]  /*3830*/  SHFL.BFLY PT, R11, R12, 0x2, 0x1f ;  /* 0x0c401f000c0b7f89 */ /* 0x000ea200000e0000 */
[----:B------:R-:W-:Y:S02]  /*3840*/  FMNMX.FTZ R3, R106, R3, !PT ;  /* 0x000000036a037209 */ /* 0x000fe40007810000 */
[----:B------:R-:W-:Y:S01]  /*3850*/  FMNMX.FTZ R8, R127, R8, !PT ;  /* 0x000000087f087209 */ /* 0x000fe20007810000 */
[----:B------:R-:W-:Y:S01]  /*3860*/  IMAD.WIDE.U32 R18, R9, -0x326172a9, RZ ;  /* 0xcd9e8d5709127825 */ /* 0x000fe200078e00ff */
[----:B------:R-:W-:-:S02]  /*3870*/  FMNMX.FTZ R7, R107, R3, !PT ;  /* 0x000000036b077209 */ /* 0x000fc40007810000 */
[----:B------:R-:W-:Y:S02]  /*3880*/  FMNMX.FTZ R3, R131, R8, !PT ;  /* 0x0000000883037209 */ /* 0x000fe40007810000 */
[----:B------:R-:W-:Y:S02]  /*3890*/  FMNMX.FTZ R7, R223, R7, !PT ;  /* 0x00000007df077209 */ /* 0x000fe40007810000 */
[----:B------:R-:W-:Y:S02]  /*38a0*/  LOP3.LUT R8, R19, UR11, R62, 0x96, !PT ;  /* 0x0000000b13087c12 */ /* 0x000fe4000f8e963e */
[----:B------:R-:W-:Y:S02]  /*38b0*/  LOP3.LUT R9, R5, UR10, R6, 0x96, !PT ;  /* 0x0000000a05097c12 */ /* 0x000fe4000f8e9606 */
[----:B------:R-:W-:Y:S01]  /*38c0*/  FMNMX.FTZ R6, R130, R3, !PT ;  /* 0x0000000382067209 */ /* 0x000fe20007810000 */
[----:B------:R-:W-:Y:S01]  /*38d0*/  IMAD.WIDE.U32 R20, R8, -0x2daee0ad, RZ ;  /* 0xd2511f5308147825 */ /* 0x000fe200078e00ff */
[----:B------:R-:W-:-:S02]  /*38e0*/  FMNMX.FTZ R3, R224, R7, !PT ;  /* 0x00000007e0037209 */ /* 0x000fc40007810000 */
[----:B------:R-:W-:Y:S01]  /*38f0*/  LOP3.LUT R15, R23, UR8, R4, 0x96, !PT ;  /* 0x00000008170f7c12 */ /* 0x000fe2000f8e9604 */
[----:B------:R-:W-:Y:S01]  /*3900*/  IMAD.WIDE.U32 R4, R17, -0x2daee0ad, RZ ;  /* 0xd2511f5311047825 */ /* 0x000fe200078e00ff */
[----:B-1----:R-:W-:Y:S02]  /*3910*/  FMNMX.FTZ R138, R138, R16, !PT ;  /* 0x000000108a8a7209 */ /* 0x002fe40007810000 */
[----:B------:R-:W-:Y:S02]  /*3920*/  FMNMX.FTZ R3, R189, R3, !PT ;  /* 0x00000003bd037209 */ /* 0x000fe40007810000 */
[----:B------:R-:W-:Y:S02]  /*3930*/  FMNMX.FTZ R6, R122, R6, !PT ;  /* 0x000000067a067209 */ /* 0x000fe40007810000 */
[----:B------:R-:W-:Y:S02]  /*3940*/  LOP3.LUT R13, R21, UR8, R4, 0x96, !PT ;  /* 0x00000008150d7c12 */ /* 0x000fe4000f8e9604 */
[----:B------:R-:W-:Y:S01]  /*3950*/  FMNMX.FTZ R4, R178, R3, !PT ;  /* 0x00000003b2047209 */ /* 0x000fe20007810000 */
[----:B------:R-:W-:Y:S01]  /*3960*/  FMUL.FTZ R3, R138, c[0x0][0x23c] ;  /* 0x00008f008a037a20 */ /* 0x000fe20000410000 */
[----:B------:R-:W-:-:S02]  /*3970*/  LOP3.LUT R10, R5, UR10, R10, 0x96, !PT ;  /* 0x0000000a050a7c12 */ /* 0x000fc4000f8e960a */
[----:B------:R-:W-:Y:S02]  /*3980*/  FSETP.NEU.FTZ.AND P1, PT, R138, -INF , PT ;  /* 0xff8000008a00780b */ /* 0x000fe40003f3d000 */
[----:B------:R-:W-:Y:S02]  /*3990*/  FMNMX.FTZ R5, R123, R6, !PT ;  /* 0x000000067b057209 */ /* 0x000fe40007810000 */
[----:B--2---:R-:W-:Y:S02]  /*39a0*/  FMNMX.FTZ R12, R12, R11, !PT ;  /* 0x0000000b0c0c7209 */ /* 0x004fe40007810000 */
[----:B------:R-:W-:Y:S02]  /*39b0*/  FMNMX.FTZ R6, R227, R4, !PT ;  /* 0x00000004e3067209 */ /* 0x000fe40007810000 */
[----:B------:R-:W-:Y:S01]  /*39c0*/  FSEL R16, R3, RZ, P1 ;  /* 0x000000ff03107208 */ /* 0x000fe20000800000 */
[----:B------:R-:W1:Y:S01]  /*39d0*/  SHFL.BFLY PT, R136, R12, 0x1, 0x1f ;  /* 0x0c201f000c887f89 */ /* 0x000e6200000e0000 */
[----:B------:R-:W-:Y:S01]  /*39e0*/  FMNMX.FTZ R7, R197, R5, !PT ;  /* 0x00000005c5077209 */ /* 0x000fe20007810000 */
[----:B------:R-:W-:Y:S01]  /*39f0*/  IMAD.WIDE.U32 R4, R9, -0x326172a9, RZ ;  /* 0xcd9e8d5709047825 */ /* 0x000fe200078e00ff */
[----:B------:R-:W-:-:S02]  /*3a00*/  FMNMX.FTZ R3, R226, R6, !PT ;  /* 0x00000006e2037209 */ /* 0x000fc40007810000 */
[----:B------:R-:W-:Y:S01]  /*3a10*/  FMNMX.FTZ R7, R196, R7, !PT ;  /* 0x00000007c4077209 */ /* 0x000fe20007810000 */
[----:B------:R-:W-:Y:S01]  /*3a20*/  FFMA.FTZ R6, R56, c[0x0][0x23c], -R16 ;  /* 0x00008f0038067a23 */ /* 0x000fe20000010810 */
[----:B------:R-:W-:Y:S02]  /*3a30*/  FMNMX.FTZ R3, R193, R3, !PT ;  /* 0x00000003c1037209 */ /* 0x000fe40007810000 */
[----:B------:R-:W-:Y:S01]  /*3a40*/  LOP3.LUT R9, R5, UR9, R14, 0x96, !PT ;  /* 0x0000000905097c12 */ /* 0x000fe2000f8e960e */
[----:B------:R2:W-:Y:S01]  /*3a50*/  MUFU.EX2 R66, R6 ;  /* 0x0000000600427308 */ /* 0x0005e20000000800 */
[----:B------:R-:W-:Y:S01]  /*3a60*/  FMNMX.FTZ R5, R225, R3, !PT ;  /* 0x00000003e1057209 */ /* 0x000fe20007810000 */
[----:B------:R-:W-:Y:S02]  /*3a70*/  FFMA.FTZ R3, R57, c[0x0][0x23c], -R16 ;  /* 0x00008f0039037a23 */ /* 0x000fe40000010810 */
[----:B------:R-:W-:Y:S01]  /*3a80*/  IMAD.WIDE.U32 R14, R15, -0x326172a9, RZ ;  /* 0xcd9e8d570f0e7825 */ /* 0x000fe200078e00ff */
[----:B------:R-:W-:-:S03]  /*3a90*/  FMNMX.FTZ R5, R236, R5, !PT ;  /* 0x00000005ec057209 */ /* 0x000fc60007810000 */
[----:B------:R3:W-:Y:S01]  /*3aa0*/  MUFU.EX2 R235, R3 ;  /* 0x0000000300eb7308 */ /* 0x0007e20000000800 */
[----:B------:R-:W-:Y:S01]  /*3ab0*/  IMAD.WIDE.U32 R56, R9, -0x2daee0ad, RZ ;  /* 0xd2511f5309387825 */ /* 0x000fe200078e00ff */
[----:B-1----:R-:W-:Y:S02]  /*3ac0*/  FMNMX.FTZ R136, R12, R136, !PT ;  /* 0x000000880c887209 */ /* 0x002fe40007810000 */
[----:B--2---:R-:W-:Y:S02]  /*3ad0*/  FMNMX.FTZ R6, R155, R7, !PT ;  /* 0x000000079b067209 */ /* 0x004fe40007810000 */
[----:B------:R-:W-:Y:S02]  /*3ae0*/  FSETP.NEU.FTZ.AND P1, PT, R136, -INF , PT ;  /* 0xff8000008800780b */ /* 0x000fe40003f3d000 */
[----:B------:R-:W-:Y:S01]  /*3af0*/  FMNMX.FTZ R8, R147, R6, !PT ;  /* 0x0000000693087209 */ /* 0x000fe20007810000 */
[----:B------:R-:W-:Y:S01]  /*3b00*/  IMAD.WIDE.U32 R6, R10, -0x326172a9, RZ ;  /* 0xcd9e8d570a067825 */ /* 0x000fe200078e00ff */
[----:B------:R-:W-:-:S02]  /*3b10*/  LOP3.LUT R9, R57, UR6, R22, 0x96, !PT ;  /* 0x0000000639097c12 */ /* 0x000fc4000f8e9616 */
[----:B------:R-:W-:Y:S01]  /*3b20*/  FMNMX.FTZ R8, R200, R8, !PT ;  /* 0x00000008c8087209 */ /* 0x000fe20007810000 */
[----:B------:R-:W-:Y:S01]  /*3b30*/  IMAD.WIDE.U32 R10, R13, -0x326172a9, RZ ;  /* 0xcd9e8d570d0a7825 */ /* 0x000fe200078e00ff */
[----:B---3--:R-:W-:Y:S02]  /*3b40*/  FMNMX.FTZ R3, R234, R5, !PT ;  /* 0x00000005ea037209 */ /* 0x008fe40007810000 */
[----:B------:R-:W-:Y:S01]  /*3b50*/  LOP3.LUT R7, R7, UR9, R18, 0x96, !PT ;  /* 0x0000000907077c12 */ /* 0x000fe2000f8e9612 */
[----:B------:R-:W-:Y:S01]  /*3b60*/  FFMA.FTZ R5, R61, c[0x0][0x23c], -R16 ;  /* 0x00008f003d057a23 */ /* 0x000fe20000010810 */
[----:B------:R-:W-:Y:S02]  /*3b70*/  LOP3.LUT R61, R15, UR7, R4, 0x96, !PT ;  /* 0x000000070f3d7c12 */ /* 0x000fe4000f8e9604 */
[----:B------:R-:W-:Y:S01]  /*3b80*/  FMNMX.FTZ R4, R201, R8, !PT ;  /* 0x00000008c9047209 */ /* 0x000fe20007810000 */
[----:B------:R1:W-:Y:S01]  /*3b90*/  MUFU.EX2 R211, R5 ;  /* 0x0000000500d37308 */ /* 0x0003e20000000800 */
[----:B------:R-:W-:-:S02]  /*3ba0*/  FMNMX.FTZ R3, R232, R3, !PT ;  /* 0x00000003e8037209 */ /* 0x000fc40007810000 */
[----:B------:R-:W-:Y:S02]  /*3bb0*/  FMNMX.FTZ R4, R199, R4, !PT ;  /* 0x00000004c7047209 */ /* 0x000fe40007810000 */
[----:B------:R-:W-:Y:S01]  /*3bc0*/  FMNMX.FTZ R134, R231, R3, !PT ;  /* 0x00000003e7867209 */ /* 0x000fe20007810000 */
[----:B------:R-:W-:-:S04]  /*3bd0*/  FFMA.FTZ R3, R64, c[0x0][0x23c], -R16 ;  /* 0x00008f0040037a23 */ /* 0x000fc80000010810 */
[----:B------:R2:W-:Y:S01]  /*3be0*/  MUFU.EX2 R25, R3 ;  /* 0x0000000300197308 */ /* 0x0005e20000000800 */
[----:B------:R-:W3:Y:S01]  /*3bf0*/  SHFL.BFLY PT, R12, R134, 0x2, 0x1f ;  /* 0x0c401f00860c7f89 */ /* 0x000ee200000e0000 */
[----:B-1----:R-:W-:Y:S01]  /*3c00*/  FMNMX.FTZ R5, R198, R4, !PT ;  /* 0x00000004c6057209 */ /* 0x002fe20007810000 */
[----:B------:R-:W-:-:S03]  /*3c10*/  FFMA.FTZ R4, R60, c[0x0][0x23c], -R16 ;  /* 0x00008f003c047a23 */ /* 0x000fc60000010810 */
[----:B------:R-:W-:Y:S02]  /*3c20*/  FMNMX.FTZ R5, R217, R5, !PT ;  /* 0x00000005d9057209 */ /* 0x000fe40007810000 */
[----:B------:R1:W-:Y:S01]  /*3c30*/  MUFU.EX2 R241, R4 ;  /* 0x0000000400f17308 */ /* 0x0003e20000000800 */
[----:B--2---:R-:W-:-:S05]  /*3c40*/  FMUL.FTZ R3, R136, c[0x0][0x23c] ;  /* 0x00008f0088037a20 */ /* 0x004fca0000410000 */
[----:B------:R-:W-:Y:S02]  /*3c50*/  FSEL R19, R3, RZ, P1 ;  /* 0x000000ff03137208 */ /* 0x000fe40000800000 */
[----:B------:R-:W-:Y:S02]  /*3c60*/  FMNMX.FTZ R3, R203, R5, !PT ;  /* 0x00000005cb037209 */ /* 0x000fe40007810000 */
[----:B---3--:R-:W-:Y:S01]  /*3c70*/  FMNMX.FTZ R134, R134, R12, !PT ;  /* 0x0000000c86867209 */ /* 0x008fe20007810000 */
[--C-:B------:R-:W-:Y:S01]  /*3c80*/  FFMA.FTZ R5, R65, c[0x0][0x23c], -R19.reuse ;  /* 0x00008f0041057a23 */ /* 0x100fe20000010813 */
[----:B------:R-:W-:Y:S02]  /*3c90*/  FMNMX.FTZ R3, R202, R3, !PT ;  /* 0x00000003ca037209 */ /* 0x000fe40007810000 */
[----:B-1----:R-:W-:Y:S01]  /*3ca0*/  LOP3.LUT R4, R11, UR7, R6, 0x96, !PT ;  /* 0x000000070b047c12 */ /* 0x002fe2000f8e9606 */
[----:B------:R1:W2:Y:S01]  /*3cb0*/  MUFU.EX2 R24, R5 ;  /* 0x0000000500187308 */ /* 0x0002a20000000800 */
[----:B------:R-:W-:Y:S01]  /*3cc0*/  FMNMX.FTZ R8, R163, R3, !PT ;  /* 0x00000003a3087209 */ /* 0x000fe20007810000 */
[----:B------:R-:W-:-:S02]  /*3cd0*/  FFMA.FTZ R3, R70, c[0x0][0x23c], -R19 ;  /* 0x00008f0046037a23 */ /* 0x000fc40000010813 */
[----:B------:R-:W-:Y:S01]  /*3ce0*/  IMAD.WIDE.U32 R6, R7, -0x2daee0ad, RZ ;  /* 0xd2511f5307067825 */ /* 0x000fe200078e00ff */
[----:B------:R-:W-:-:S03]  /*3cf0*/  FMNMX.FTZ R8, R218, R8, !PT ;  /* 0x00000008da087209 */ /* 0x000fc60007810000 */
[----:B------:R3:W-:Y:S01]  /*3d00*/  MUFU.EX2 R240, R3 ;  /* 0x0000000300f07308 */ /* 0x0007e20000000800 */
[----:B------:R-:W-:Y:S01]  /*3d10*/  LOP3.LUT R13, R7, UR6, R20, 0x96, !PT ;  /* 0x00000006070d7c12 */ /* 0x000fe2000f8e9614 */
[----:B-1----:R-:W-:-:S05]  /*3d20*/  IMAD.WIDE.U32 R4, R4, -0x2daee0ad, RZ ;  /* 0xd2511f5304047825 */ /* 0x002fca00078e00ff */
[----:B------:R-:W-:Y:S01]  /*3d30*/  LOP3.LUT R15, R5, UR16, R6, 0x96, !PT ;  /* 0x00000010050f7c12 */ /* 0x000fe2000f8e9606 */
[----:B------:R-:W-:Y:S01]  /*3d40*/  IMAD.WIDE.U32 R6, R9, -0x326172a9, RZ ;  /* 0xcd9e8d5709067825 */ /* 0x000fe200078e00ff */
[----:B------:R-:W-:Y:S01]  /*3d50*/  LOP3.LUT R12, R4, 0xffff, RZ, 0xc0, !PT ;  /* 0x0000ffff040c7812 */ /* 0x000fe200078ec0ff */
[----:B------:R-:W1:Y:S01]  /*3d60*/  SHFL.BFLY PT, R9, R134, 0x1, 0x1f ;  /* 0x0c201f0086097f89 */ /* 0x000e6200000e0000 */
[----:B---3--:R-:W-:Y:S01]  /*3d70*/  FMNMX.FTZ R3, R187, R8, !PT ;  /* 0x00000008bb037209 */ /* 0x008fe20007810000 */
[--C-:B------:R-:W-:Y:S01]  /*3d80*/  FFMA.FTZ R5, R112, c[0x0][0x23c], -R19.reuse ;  /* 0x00008f0070057a23 */ /* 0x100fe20000010813 */
[----:B------:R-:W-:Y:S01]  /*3d90*/  LOP3.LUT R20, R7, UR17, R14, 0x96, !PT ;  /* 0x0000001107147c12 */ /* 0x000fe2000f8e960e */
[--C-:B------:R-:W-:Y:S01]  /*3da0*/  FFMA.FTZ R8, R77, c[0x0][0x23c], -R19.reuse ;  /* 0x00008f004d087a23 */ /* 0x100fe20000010813 */
[----:B------:R-:W-:Y:S01]  /*3db0*/  FMNMX.FTZ R3, R186, R3, !PT ;  /* 0x00000003ba037209 */ /* 0x000fe20007810000 */
[----:B--2---:R-:W-:Y:S01]  /*3dc0*/  IMAD.MOV.U32 R112, RZ, RZ, R24 ;  /* 0x000000ffff707224 */ /* 0x004fe200078e0018 */
[----:B------:R-:W-:Y:S01]  /*3dd0*/  LOP3.LUT R28, R6, 0xffff, RZ, 0xc0, !PT ;  /* 0x0000ffff061c7812 */ /* 0x000fe200078ec0ff */
[----:B------:R-:W-:Y:S01]  /*3de0*/  FFMA.FTZ R7, R76, c[0x0][0x23c], -R19 ;  /* 0x00008f004c077a23 */ /* 0x000fe20000010813 */
[----:B------:R-:W-:Y:S01]  /*3df0*/  FMNMX.FTZ R3, R162, R3, !PT ;  /* 0x00000003a2037209 */ /* 0x000fe20007810000 */
[----:B------:R2:W3:Y:S01]  /*3e00*/  MUFU.EX2 R24, R5 ;  /* 0x0000000500187308 */ /* 0x0004e20000000800 */
[----:B------:R-:W-:-:S02]  /*3e10*/  LOP3.LUT R60, R6, 0xff, RZ, 0xc0, !PT ;  /* 0x000000ff063c7812 */ /* 0x000fc400078ec0ff */
[----:B------:R-:W-:Y:S02]  /*3e20*/  FMNMX.FTZ R3, R185, R3, !PT ;  /* 0x00000003b9037209 */ /* 0x000fe40007810000 */
[--C-:B------:R-:W-:Y:S02]  /*3e30*/  SHF.R.U32.HI R23, RZ, 0x10, R6.reuse ;  /* 0x00000010ff177819 */ /* 0x100fe40000011606 */
[----:B------:R-:W-:Y:S01]  /*3e40*/  FMNMX.FTZ R3, R180, R3, !PT ;  /* 0x00000003b4037209 */ /* 0x000fe20007810000 */
[----:B------:R4:W-:Y:S01]  /*3e50*/  MUFU.EX2 R209, R7 ;  /* 0x0000000700d17308 */ /* 0x0009e20000000800 */
[----:B------:R-:W-:Y:S01]  /*3e60*/  SHF.R.U32.HI R57, RZ, 0x18, R6 ;  /* 0x00000018ff397819 */ /* 0x000fe20000011606 */
[----:B------:R-:W-:Y:S01]  /*3e70*/  FFMA.FTZ R6, R73, c[0x0][0x23c], -R19 ;  /* 0x00008f0049067a23 */ /* 0x000fe20000010813 */
[----:B------:R-:W-:Y:S02]  /*3e80*/  FMNMX.FTZ R3, R177, R3, !PT ;  /* 0x00000003b1037209 */ /* 0x000fe40007810000 */
[----:B------:R-:W-:-:S02]  /*3e90*/  LOP3.LUT R22, R4, 0xff, RZ, 0xc0, !PT ;  /* 0x000000ff04167812 */ /* 0x000fc400078ec0ff */
[----:B------:R-:W-:Y:S01]  /*3ea0*/  FMNMX.FTZ R3, R179, R3, !PT ;  /* 0x00000003b3037209 */ /* 0x000fe20007810000 */
[----:B------:R3:W-:Y:S01]  /*3eb0*/  MUFU.EX2 R210, R6 ;  /* 0x0000000600d27308 */ /* 0x0007e20000000800 */
[----:B-1----:R-:W-:Y:S02]  /*3ec0*/  FMNMX.FTZ R134, R134, R9, !PT ;  /* 0x0000000986867209 */ /* 0x002fe40007810000 */
[--C-:B------:R-:W-:Y:S02]  /*3ed0*/  SHF.R.U32.HI R11, RZ, 0x10, R4.reuse ;  /* 0x00000010ff0b7819 */ /* 0x100fe40000011604 */
[----:B------:R-:W-:Y:S02]  /*3ee0*/  FSETP.NEU.FTZ.AND P1, PT, R134, -INF , PT ;  /* 0xff8000008600780b */ /* 0x000fe40003f3d000 */
[----:B------:R-:W-:Y:S01]  /*3ef0*/  SHF.R.U32.HI R21, RZ, 0x18, R4 ;  /* 0x00000018ff157819 */ /* 0x000fe20000011604 */
[----:B--2---:R-:W-:Y:S01]  /*3f00*/  IMAD.WIDE.U32 R4, R13, -0x326172a9, RZ ;  /* 0xcd9e8d570d047825 */ /* 0x004fe200078e00ff */
[----:B----4-:R-:W-:Y:S01]  /*3f10*/  FMNMX.FTZ R7, R182, R3, !PT ;  /* 0x00000003b6077209 */ /* 0x010fe20007810000 */
[----:B------:R1:W-:Y:S01]  /*3f20*/  MUFU.EX2 R204, R8 ;  /* 0x0000000800cc7308 */ /* 0x0003e20000000800 */
[----:B------:R-:W-:-:S02]  /*3f30*/  LOP3.LUT R9, R15, 0xffff, RZ, 0xc0, !PT ;  /* 0x0000ffff0f097812 */ /* 0x000fc400078ec0ff */
[----:B------:R-:W-:Y:S02]  /*3f40*/  LOP3.LUT R3, R5, UR17, R10, 0x96, !PT ;  /* 0x0000001105037c12 */ /* 0x000fe4000f8e960a */
[----:B------:R-:W-:Y:S02]  /*3f50*/  SHF.R.U32.HI R12, RZ, 0x8, R12 ;  /* 0x00000008ff0c7819 */ /* 0x000fe4000001160c */
[----:B---3--:R-:W-:Y:S01]  /*3f60*/  FMNMX.FTZ R6, R181, R7, !PT ;  /* 0x00000007b5067209 */ /* 0x008fe20007810000 */
[----:B------:R-:W-:Y:S01]  /*3f70*/  FFMA.FTZ R7, R71, c[0x0][0x23c], -R19 ;  /* 0x00008f0047077a23 */ /* 0x000fe20000010813 */
[----:B------:R-:W-:Y:S02]  /*3f80*/  LOP3.LUT R11, R11, 0xff, RZ, 0xc0, !PT ;  /* 0x000000ff0b0b7812 */ /* 0x000fe400078ec0ff */
[----:B------:R-:W-:Y:S01]  /*3f90*/  FMNMX.FTZ R6, R195, R6, !PT ;  /* 0x00000006c3067209 */ /* 0x000fe20007810000 */
[----:B------:R2:W-:Y:S01]  /*3fa0*/  MUFU.EX2 R242, R7 ;  /* 0x0000000700f27308 */ /* 0x0005e20000000800 */
[----:B------:R-:W-:-:S02]  /*3fb0*/  LOP3.LUT R10, R15, 0xff, RZ, 0xc0, !PT ;  /* 0x000000ff0f0a7812 */ /* 0x000fc400078ec0ff */
[----:B------:R-:W-:Y:S01]  /*3fc0*/  FMNMX.FTZ R6, R194, R6, !PT ;  /* 0x00000006c2067209 */ /* 0x000fe20007810000 */
[----:B-1----:R-:W-:Y:S01]  /*3fd0*/  FFMA.FTZ R8, R72, c[0x0][0x23c], -R19 ;  /* 0x00008f0048087a23 */ /* 0x002fe20000010813 */
[----:B------:R-:W-:Y:S02]  /*3fe0*/  SHF.R.U32.HI R9, RZ, 0x8, R9 ;  /* 0x00000008ff097819 */ /* 0x000fe40000011609 */
[C---:B------:R-:W-:Y:S01]  /*3ff0*/  LOP3.LUT R5, R4.reuse, 0xffff, RZ, 0xc0, !PT ;  /* 0x0000ffff04057812 */ /* 0x040fe200078ec0ff */
[----:B------:R-:W1:Y:S01]  /*4000*/  SHFL.BFLY PT, R17, R6, 0x2, 0x1f ;  /* 0x0c401f0006117f89 */ /* 0x000e6200000e0000 */
[----:B------:R3:W-:Y:S01]  /*4010*/  MUFU.EX2 R245, R8 ;  /* 0x0000000800f57308 */ /* 0x0007e20000000800 */
[----:B------:R-:W-:Y:S02]  /*4020*/  LOP3.LUT R14, R4, 0xff, RZ, 0xc0, !PT ;  /* 0x000000ff040e7812 */ /* 0x000fe400078ec0ff */
[----:B------:R-:W-:Y:S02]  /*4030*/  SHF.R.U32.HI R13, RZ, 0x18, R4 ;  /* 0x00000018ff0d7819 */ /* 0x000fe40000011604 */
[----:B------:R-:W-:Y:S01]  /*4040*/  PRMT R12, R22, 0x5410, R12 ;  /* 0x00005410160c7816 */ /* 0x000fe2000000000c */
[----:B--2---:R-:W-:Y:S01]  /*4050*/  FMUL.FTZ R7, R134, c[0x0][0x23c] ;  /* 0x00008f0086077a20 */ /* 0x004fe20000410000 */
[----:B------:R-:W-:-:S02]  /*4060*/  PRMT R22, R11, 0x5410, R21 ;  /* 0x000054100b167816 */ /* 0x000fc40000000015 */
[----:B------:R-:W-:Y:S02]  /*4070*/  PRMT R21, R10, 0x5410, R9 ;  /* 0x000054100a157816 */ /* 0x000fe40000000009 */
[----:B------:R-:W-:Y:S02]  /*4080*/  FSEL R18, R7, RZ, P1 ;  /* 0x000000ff07127208 */ /* 0x000fe40000800000 */
[----:B------:R-:W-:Y:S02]  /*4090*/  LOP3.LUT R9, R3, 0xff, RZ, 0xc0, !PT ;  /* 0x000000ff03097812 */ /* 0x000fe400078ec0ff */
[----:B---3--:R-:W-:Y:S01]  /*40a0*/  SHF.R.U32.HI R8, RZ, 0x10, R4 ;  /* 0x00000010ff087819 */ /* 0x008fe20000011604 */
[--C-:B------:R-:W-:Y:S01]  /*40b0*/  FFMA.FTZ R7, R113, c[0x0][0x23c], -R18.reuse ;  /* 0x00008f0071077a23 */ /* 0x100fe20000010812 */
[----:B------:R-:W-:Y:S01]  /*40c0*/  LOP3.LUT R4, R3, 0xffff, RZ, 0xc0, !PT ;  /* 0x0000ffff03047812 */ /* 0x000fe200078ec0ff */
[----:B------:R-:W-:Y:S01]  /*40d0*/  FFMA.FTZ R2, R117, c[0x0][0x23c], -R18 ;  /* 0x00008f0075027a23 */ /* 0x000fe20000010812 */
[----:B------:R-:W-:Y:S01]  /*40e0*/  LOP3.LUT R8, R8, 0xff, RZ, 0xc0, !PT ;  /* 0x000000ff08087812 */ /* 0x000fe200078ec0ff */
[----:B------:R2:W-:Y:S01]  /*40f0*/  MUFU.EX2 R213, R7 ;  /* 0x0000000700d57308 */ /* 0x0005e20000000800 */
[----:B------:R-:W-:Y:S01]  /*4100*/  SHF.R.U32.HI R4, RZ, 0x8, R4 ;  /* 0x00000008ff047819 */ /* 0x000fe20000011604 */
[----:B------:R-:W-:Y:S01]  /*4110*/  IMAD.MOV.U32 R117, RZ, RZ, R25 ;  /* 0x000000ffff757224 */ /* 0x000fe200078e0019 */
[----:B-1----:R-:W-:-:S02]  /*4120*/  FMNMX.FTZ R10, R6, R17, !PT ;  /* 0x00000011060a7209 */ /* 0x002fc40007810000 */
[----:B------:R-:W-:Y:S02]  /*4130*/  PRMT R8, R8, 0x5410, R13 ;  /* 0x0000541008087816 */ /* 0x000fe4000000000d */
[----:B------:R-:W-:Y:S01]  /*4140*/  SHF.R.U32.HI R5, RZ, 0x8, R5 ;  /* 0x00000008ff057819 */ /* 0x000fe20000011605 */
[----:B------:R1:W-:Y:S01]  /*4150*/  MUFU.EX2 R13, R2 ;  /* 0x00000002000d7308 */ /* 0x0003e20000000800 */
[----:B--2---:R-:W-:Y:S01]  /*4160*/  FFMA.FTZ R7, R115, c[0x0][0x23c], -R18 ;  /* 0x00008f0073077a23 */ /* 0x004fe20000010812 */
[----:B------:R-:W2:Y:S01]  /*4170*/  SHFL.BFLY PT, R11, R10, 0x1, 0x1f ;  /* 0x0c201f000a0b7f89 */ /* 0x000ea200000e0000 */
[----:B------:R-:W-:-:S05]  /*4180*/  PRMT R5, R14, 0x5410, R5 ;  /* 0x000054100e057816 */ /* 0x000fca0000000005 */
[----:B------:R-:W3:Y:S01]  /*4190*/  MUFU.EX2 R7, R7 ;  /* 0x0000000700077308 */ /* 0x000ee20000000800 */
[----:B-1----:R-:W-:Y:S02]  /*41a0*/  FFMA.FTZ R2, R119, c[0x0][0x23c], -R18 ;  /* 0x00008f0077027a23 */ /* 0x002fe40000010812 */
[----:B------:R-:W-:Y:S01]  /*41b0*/  IMAD.MOV.U32 R119, RZ, RZ, R24 ;  /* 0x000000ffff777224 */ /* 0x000fe200078e0018 */
[----:B---3--:R1:W-:Y:S04]  /*41c0*/  STL [R1+0x8], R7 ;  /* 0x0000080701007387 */ /* 0x0083e80000100800 */
[----:B------:R-:W3:Y:S01]  /*41d0*/  LDL.LU R172, [R1+0x8] ;  /* 0x0000080001ac7983 */ /* 0x000ee20000300800 */
[----:B------:R4:W1:Y:S02]  /*41e0*/  MUFU.EX2 R244, R2 ;  /* 0x0000000200f47308 */ /* 0x0008640000000800 */
[----:B-1----:R-:W-:-:S02]  /*41f0*/  PRMT R7, R9, 0x5410, R4 ;  /* 0x0000541009077816 */ /* 0x002fc40000000004 */
[--C-:B------:R-:W-:Y:S02]  /*4200*/  SHF.R.U32.HI R4, RZ, 0x10, R3.reuse ;  /* 0x00000010ff047819 */ /* 0x100fe40000011603 */
[----:B------:R-:W-:Y:S02]  /*4210*/  SHF.R.U32.HI R3, RZ, 0x18, R3 ;  /* 0x00000018ff037819 */ /* 0x000fe40000011603 */
[----:B------:R-:W-:Y:S02]  /*4220*/  LOP3.LUT R0, R4, 0xff, RZ, 0xc0, !PT ;  /* 0x000000ff04007812 */ /* 0x000fe400078ec0ff */
[----:B----4-:R-:W-:Y:S02]  /*4230*/  F2FP.PACK_AB R2, R119, R204 ;  /* 0x000000cc7702723e */ /* 0x010fe400000000ff */
[----:B------:R-:W-:Y:S01]  /*4240*/  PRMT R9, R0, 0x5410, R3 ;  /* 0x0000541000097816 */ /* 0x000fe20000000003 */
[--C-:B------:R-:W-:Y:S01]  /*4250*/  HSET2.LE.AND R0, R5, R81.reuse, PT ;  /* 0x0000005105007233 */ /* 0x100fe20003803000 */
[----:B------:R-:W-:Y:S01]  /*4260*/  FFMA.FTZ R5, R118, c[0x0][0x23c], -R18 ;  /* 0x00008f0076057a23 */ /* 0x000fe20000010812 */
[----:B------:R-:W-:-:S03]  /*4270*/  HSET2.LE.AND R3, R8, R81, PT ;  /* 0x0000005108037233 */ /* 0x000fc60003803000 */
[----:B------:R-:W-:Y:S01]  /*4280*/  LOP3.LUT R6, R0, R2, RZ, 0xc0, !PT ;  /* 0x0000000200067212 */ /* 0x000fe200078ec0ff */
[--C-:B------:R-:W-:Y:S02]  /*4290*/  FFMA.FTZ R0, R114, c[0x0][0x23c], -R18.reuse ;  /* 0x00008f0072007a23 */ /* 0x100fe40000010812 */
[----:B------:R-:W-:Y:S02]  /*42a0*/  IMAD.MOV.U32 R118, RZ, RZ, R13 ;  /* 0x000000ffff767224 */ /* 0x000fe400078e000d */
[----:B------:R-:W-:Y:S01]  /*42b0*/  FFMA.FTZ R8, R116, c[0x0][0x23c], -R18 ;  /* 0x00008f0074087a23 */ /* 0x000fe20000010812 */
[----:B------:R-:W-:Y:S01]  /*42c0*/  HSET2.LE.AND R4, R7, R81, PT ;  /* 0x0000005107047233 */ /* 0x000fe20003803000 */
[----:B------:R1:W-:Y:S01]  /*42d0*/  MUFU.EX2 R113, R5 ;  /* 0x0000000500717308 */ /* 0x0003e20000000800 */
[----:B------:R-:W-:-:S07]  /*42e0*/  F2FP.PACK_AB R2, R244, R213 ;  /* 0x000000d5f402723e */ /* 0x000fce00000000ff */
[----:B------:R4:W-:Y:S01]  /*42f0*/  MUFU.EX2 R243, R0 ;  /* 0x0000000000f37308 */ /* 0x0009e20000000800 */
[----:B--2---:R-:W-:Y:S02]  /*4300*/  FMNMX.FTZ R137, R10, R11, !PT ;  /* 0x0000000b0a897209 */ /* 0x004fe40007810000 */
[----:B-1----:R-:W-:-:S05]  /*4310*/  F2FP.PACK_AB R5, R240, R112 ;  /* 0x00000070f005723e */ /* 0x002fca00000000ff */
[----:B------:R1:W2:Y:S01]  /*4320*/  MUFU.EX2 R246, R8 ;  /* 0x0000000800f67308 */ /* 0x0002a20000000800 */
[----:B------:R-:W-:Y:S01]  /*4330*/  LOP3.LUT R4, R4, R5, RZ, 0xc0, !PT ;  /* 0x0000000504047212 */ /* 0x000fe200078ec0ff */
[----:B----4-:R-:W-:-:S05]  /*4340*/  HSET2.LE.AND R0, R9, R81, PT ;  /* 0x0000005109007233 */ /* 0x010fca0003803000 */
[----:B------:R-:W-:Y:S01]  /*4350*/  LOP3.LUT R5, R0, R2, RZ, 0xc0, !PT ;  /* 0x0000000200057212 */ /* 0x000fe200078ec0ff */
[----:B------:R-:W-:Y:S01]  /*4360*/  FFMA.FTZ R2, R124, c[0x0][0x23c], -R18 ;  /* 0x00008f007c027a23 */ /* 0x000fe20000010812 */
[----:B------:R-:W-:Y:S01]  /*4370*/  SHF.R.U32.HI R9, RZ, 0x18, R15 ;  /* 0x00000018ff097819 */ /* 0x000fe2000001160f */
[C---:B-1----:R-:W-:Y:S02]  /*4380*/  FMUL.FTZ R8, R137.reuse, c[0x0][0x23c] ;  /* 0x00008f0089087a20 */ /* 0x042fe40000410000 */
[----:B------:R1:W4:Y:S01]  /*4390*/  MUFU.EX2 R214, R2 ;  /* 0x0000000200d67308 */ /* 0x0003220000000800 */
[----:B------:R-:W-:Y:S01]  /*43a0*/  FSETP.NEU.FTZ.AND P1, PT, R137, -INF , PT ;  /* 0xff8000008900780b */ /* 0x000fe20003f3d000 */
[----:B------:R-:W-:-:S03]  /*43b0*/  HSET2.LE.AND R0, R12, R81, PT ;  /* 0x000000510c007233 */ /* 0x000fc60003803000 */
[----:B------:R-:W-:Y:S02]  /*43c0*/  FSEL R17, R8, RZ, P1 ;  /* 0x000000ff08117208 */ /* 0x000fe40000800000 */
[----:B--2---:R-:W-:Y:S02]  /*43d0*/  F2FP.PACK_AB R8, R246, R243 ;  /* 0x000000f3f608723e */ /* 0x004fe400000000ff */
[----:B-1----:R-:W-:-:S04]  /*43e0*/  F2FP.PACK_AB R2, R245, R242 ;  /* 0x000000f2f502723e */ /* 0x002fc800000000ff */
[----:B------:R-:W-:Y:S01]  /*43f0*/  LOP3.LUT R14, R0, R2, RZ, 0xc0, !PT ;  /* 0x00000002000e7212 */ /* 0x000fe200078ec0ff */
[----:B------:R-:W-:Y:S01]  /*4400*/  FFMA.FTZ R0, R128, c[0x0][0x23c], -R17 ;  /* 0x00008f0080007a23 */ /* 0x000fe20000010811 */
[----:B----4-:R-:W-:-:S03]  /*4410*/  F2FP.PACK_AB R2, R214, R113 ;  /* 0x00000071d602723e */ /* 0x010fc600000000ff */
[----:B------:R-:W-:Y:S01]  /*4420*/  MUFU.EX2 R64, R0 ;  /* 0x0000000000407308 */ /* 0x000fe20000000800 */
[----:B------:R-:W-:-:S07]  /*4430*/  FFMA.FTZ R10, R125, c[0x0][0x23c], -R16 ;  /* 0x00008f007d0a7a23 */ /* 0x000fce0000010810 */
[----:B------:R1:W-:Y:S02]  /*4440*/  MUFU.EX2 R208, R10 ;  /* 0x0000000a00d07308 */ /* 0x0003e40000000800 */
[----:B-1----:R-:W-:Y:S02]  /*4450*/  F2FP.PACK_AB R10, R210, R209 ;  /* 0x000000d1d20a723e */ /* 0x002fe400000000ff */
[----:B---3--:R-:W-:-:S04]  /*4460*/  F2FP.PACK_AB R7, R118, R172 ;  /* 0x000000ac7607723e */ /* 0x008fc800000000ff */
[----:B------:R-:W-:Y:S02]  /*4470*/  LOP3.LUT R7, R3, R7, RZ, 0xc0, !PT ;  /* 0x0000000703077212 */ /* 0x000fe400078ec0ff */
[----:B------:R-:W-:-:S04]  /*4480*/  SHF.R.U32.HI R3, RZ, 0x10, R15 ;  /* 0x00000010ff037819 */ /* 0x000fc8000001160f */
[----:B------:R-:W-:-:S04]  /*4490*/  LOP3.LUT R3, R3, 0xff, RZ, 0xc0, !PT ;  /* 0x000000ff03037812 */ /* 0x000fc800078ec0ff */
[----:B------:R-:W-:Y:S01]  /*44a0*/  PRMT R11, R3, 0x5410, R9 ;  /* 0x00005410030b7816 */ /* 0x000fe20000000009 */
[--C-:B------:R-:W-:Y:S01]  /*44b0*/  HSET2.LE.AND R3, R22, R81.reuse, PT ;  /* 0x0000005116037233 */ /* 0x100fe20003803000 */
[C---:B------:R-:W-:Y:S04]  /*44c0*/  HMMA.16816.F32 R24, R4.reuse, R40, RZ ;  /* 0x000000280418723c */ /* 0x040fe800000018ff */
[----:B------:R-:W-:Y:S02]  /*44d0*/  LOP3.LUT R15, R3, R8, RZ, 0xc0, !PT ;  /* 0x00000008030f7212 */ /* 0x000fe400078ec0ff */
[----:B------:R-:W-:Y:S01]  /*44e0*/  SHF.R.U32.HI R3, RZ, 0x8, R28 ;  /* 0x00000008ff037819 */ /* 0x000fe2000001161c */
[--C-:B------:R-:W-:Y:S01]  /*44f0*/  HSET2.LE.AND R0, R11, R81.reuse, PT ;  /* 0x000000510b007233 */ /* 0x100fe20003803000 */
[----:B------:R-:W-:Y:S01]  /*4500*/  HMMA.16816.F32 R36, R4, R44, RZ ;  /* 0x0000002c0424723c */ /* 0x000fe200000018ff */
[----:B------:R-:W-:Y:S01]  /*4510*/  FFMA.FTZ R8, R126, c[0x0][0x23c], -R17 ;  /* 0x00008f007e087a23 */ /* 0x000fe20000010811 */
[----:B------:R-:W-:-:S06]  /*4520*/  HSET2.LE.AND R9, R21, R81, PT ;  /* 0x0000005115097233 */ /* 0x000fcc0003803000 */
[C---:B------:R-:W-:Y:S01]  /*4530*/  HMMA.16816.F32 R32, R4.reuse, R42, RZ ;  /* 0x0000002a0420723c */ /* 0x040fe200000018ff */
[----:B------:R-:W-:Y:S01]  /*4540*/  LOP3.LUT R13, R0, R2, RZ, 0xc0, !PT ;  /* 0x00000002000d7212 */ /* 0x000fe200078ec0ff */
[----:B------:R1:W-:Y:S06]  /*4550*/  MUFU.EX2 R115, R8 ;  /* 0x0000000800737308 */ /* 0x0003ec0000000800 */
[----:B------:R-:W-:Y:S01]  /*4560*/  HMMA.16816.F32 R28, R4, R46, RZ ;  /* 0x0000002e041c723c */ /* 0x000fe200000018ff */
[----:B------:R-:W-:-:S06]  /*4570*/  LOP3.LUT R0, R20, 0xffff, RZ, 0xc0, !PT ;  /* 0x0000ffff14007812 */ /* 0x000fcc00078ec0ff */
[----:B------:R-:W-:Y:S01]  /*4580*/  PRMT R5, R60, 0x5410, R3 ;  /* 0x000054103c057816 */ /* 0x000fe20000000003 */
[--C-:B------:R-:W-:Y:S01]  /*4590*/  FFMA.FTZ R3, R127, c[0x0][0x23c], -R17.reuse ;  /* 0x00008f007f037a23 */ /* 0x100fe20000010811 */
[----:B------:R-:W-:Y:S01]  /*45a0*/  SHF.R.U32.HI R2, RZ, 0x10, R20 ;  /* 0x00000010ff027819 */ /* 0x000fe20000011614 */
[----:B------:R-:W-:Y:S02]  /*45b0*/  FFMA.FTZ R4, R129, c[0x0][0x23c], -R17 ;  /* 0x00008f0081047a23 */ /* 0x000fe40000010811 */
[----:B------:R2:W3:Y:S01]  /*45c0*/  MUFU.EX2 R114, R3 ;  /* 0x0000000300727308 */ /* 0x0004e20000000800 */
[----:B------:R-:W-:Y:S01]  /*45d0*/  SHF.R.U32.HI R6, RZ, 0x8, R0 ;  /* 0x00000008ff067819 */ /* 0x000fe20000011600 */
[----:B------:R-:W-:Y:S01]  /*45e0*/  HSET2.LE.AND R0, R5, R81, PT ;  /* 0x0000005105007233 */ /* 0x000fe20003803000 */
[----:B------:R-:W-:Y:S02]  /*45f0*/  LOP3.LUT R12, R9, R10, RZ, 0xc0, !PT ;  /* 0x0000000a090c7212 */ /* 0x000fe400078ec0ff */
[----:B------:R-:W-:-:S02]  /*4600*/  LOP3.LUT R9, R23, 0xff, RZ, 0xc0, !PT ;  /* 0x000000ff17097812 */ /* 0x000fc400078ec0ff */
[----:B-1----:R-:W-:Y:S01]  /*4610*/  LOP3.LUT R8, R20, 0xff, RZ, 0xc0, !PT ;  /* 0x000000ff14087812 */ /* 0x002fe200078ec0ff */
[----:B------:R3:W1:Y:S01]  /*4620*/  MUFU.EX2 R126, R4 ;  /* 0x00000004007e7308 */ /* 0x0006620000000800 */
[----:B------:R-:W-:Y:S01]  /*4630*/  PRMT R9, R9, 0x5410, R57 ;  /* 0x0000541009097816 */ /* 0x000fe20000000039 */
[----:B------:R-:W-:Y:S01]  /*4640*/  IMAD.MOV.U32 R60, RZ, RZ, R66 ;  /* 0x000000ffff3c7224 */ /* 0x000fe200078e0042 */
[----:B------:R-:W-:Y:S02]  /*4650*/  PRMT R5, R8, 0x5410, R6 ;  /* 0x0000541008057816 */ /* 0x000fe40000000006 */
[----:B--2---:R-:W-:Y:S02]  /*4660*/  LOP3.LUT R3, R2, 0xff, RZ, 0xc0, !PT ;  /* 0x000000ff02037812 */ /* 0x004fe400078ec0ff */
[----:B------:R-:W-:Y:S02]  /*4670*/  F2FP.PACK_AB R2, R117, R211 ;  /* 0x000000d37502723e */ /* 0x000fe400000000ff */
[----:B------:R-:W-:-:S02]  /*4680*/  SHF.R.U32.HI R7, RZ, 0x18, R20 ;  /* 0x00000018ff077819 */ /* 0x000fc40000011614 */
[----:B------:R-:W-:Y:S01]  /*4690*/  LOP3.LUT R10, R0, R2, RZ, 0xc0, !PT ;  /* 0x00000002000a7212 */ /* 0x000fe200078ec0ff */
[--C-:B------:R-:W-:Y:S01]  /*46a0*/  FFMA.FTZ R2, R120, c[0x0][0x23c], -R16.reuse ;  /* 0x00008f0078027a23 */ /* 0x100fe20000010810 */
[----:B------:R-:W-:Y:S01]  /*46b0*/  PRMT R20, R3, 0x5410, R7 ;  /* 0x0000541003147816 */ /* 0x000fe20000000007 */
[--C-:B------:R-:W-:Y:S01]  /*46c0*/  HSET2.LE.AND R0, R9, R81.reuse, PT ;  /* 0x0000005109007233 */ /* 0x100fe20003803000 */
[----:B---3--:R-:W-:Y:S01]  /*46d0*/  F2FP.PACK_AB R4, R114, R115 ;  /* 0x000000737204723e */ /* 0x008fe200000000ff */
[--C-:B------:R-:W-:Y:S01]  /*46e0*/  HSET2.LE.AND R5, R5, R81.reuse, PT ;  /* 0x0000005105057233 */ /* 0x100fe20003803000 */
[----:B------:R2:W3:Y:S01]  /*46f0*/  MUFU.EX2 R22, R2 ;  /* 0x0000000200167308 */ /* 0x0004e20000000800 */
[----:B------:R-:W-:Y:S01]  /*4700*/  F2FP.PACK_AB R6, R235, R60 ;  /* 0x0000003ceb06723e */ /* 0x000fe200000000ff */
[----:B------:R-:W-:Y:S02]  /*4710*/  FFMA.FTZ R7, R121, c[0x0][0x23c], -R16 ;  /* 0x00008f0079077a23 */ /* 0x000fe40000010810 */
[----:B------:R-:W-:Y:S01]  /*4720*/  IMAD.MOV.U32 R121, RZ, RZ, R64 ;  /* 0x000000ffff797224 */ /* 0x000fe200078e0040 */
[----:B------:R-:W-:Y:S01]  /*4730*/  HMMA.16816.F32 R84, R12, R48, R24 ;  /* 0x000000300c54723c */ /* 0x000fe20000001818 */
[----:B------:R-:W-:Y:S01]  /*4740*/  LOP3.LUT R11, R0, R4, RZ, 0xc0, !PT ;  /* 0x00000004000b7212 */ /* 0x000fe200078ec0ff */
[----:B------:R-:W-:Y:S01]  /*4750*/  HSET2.LE.AND R0, R20, R81, PT ;  /* 0x0000005114007233 */ /* 0x000fe20003803000 */
[----:B------:R-:W-:Y:S01]  /*4760*/  LOP3.LUT R8, R5, R6, RZ, 0xc0, !PT ;  /* 0x0000000605087212 */ /* 0x000fe200078ec0ff */
[----:B------:R4:W-:Y:S01]  /*4770*/  MUFU.EX2 R120, R7 ;  /* 0x0000000700787308 */ /* 0x0009e20000000800 */
[----:B------:R-:W-:-:S02]  /*4780*/  FFMA.FTZ R6, R122, c[0x0][0x23c], -R17 ;  /* 0x00008f007a067a23 */ /* 0x000fc40000010811 */
[----:B--2---:R-:W-:Y:S01]  /*4790*/  IMAD.WIDE.U32 R2, R61, -0x2daee0ad, RZ ;  /* 0xd2511f533d027825 */ /* 0x004fe200078e00ff */
[C---:B------:R-:W-:Y:S04]  /*47a0*/  HMMA.16816.F32 R76, R12.reuse, R52, R36 ;  /* 0x000000340c4c723c */ /* 0x040fe80000001824 */
[----:B------:R-:W-:Y:S02]  /*47b0*/  LOP3.LUT R4, R2, 0xffff, RZ, 0xc0, !PT ;  /* 0x0000ffff02047812 */ /* 0x000fe400078ec0ff */
[--C-:B------:R-:W-:Y:S02]  /*47c0*/  SHF.R.U32.HI R5, RZ, 0x10, R2.reuse ;  /* 0x00000010ff057819 */ /* 0x100fe40000011602 */
[C---:B------:R-:W-:Y:S01]  /*47d0*/  HMMA.16816.F32 R72, R12.reuse, R50, R32 ;  /* 0x000000320c48723c */ /* 0x040fe20000001820 */
[----:B----4-:R-:W-:Y:S01]  /*47e0*/  SHF.R.U32.HI R7, RZ, 0x18, R2 ;  /* 0x00000018ff077819 */ /* 0x010fe20000011602 */
[----:B------:R2:W4:Y:S06]  /*47f0*/  MUFU.EX2 R21, R6 ;  /* 0x0000000600157308 */ /* 0x00052c0000000800 */
[----:B------:R-:W-:Y:S01]  /*4800*/  HMMA.16816.F32 R68, R12, R54, R28 ;  /* 0x000000360c44723c */ /* 0x000fe2000000181c */
[----:B------:R-:W-:-:S06]  /*4810*/  SHF.R.U32.HI R4, RZ, 0x8, R4 ;  /* 0x00000008ff047819 */ /* 0x000fcc0000011604 */
[----:B------:R-:W-:Y:S02]  /*4820*/  LOP3.LUT R12, R2, 0xff, RZ, 0xc0, !PT ;  /* 0x000000ff020c7812 */ /* 0x000fe400078ec0ff */
[----:B-1----:R-:W-:Y:S02]  /*4830*/  F2FP.PACK_AB R2, R126, R121 ;  /* 0x000000797e02723e */ /* 0x002fe400000000ff */
[----:B------:R-:W-:Y:S02]  /*4840*/  LOP3.LUT R5, R5, 0xff, RZ, 0xc0, !PT ;  /* 0x000000ff05057812 */ /* 0x000fe400078ec0ff */
[----:B------:R-:W-:Y:S01]  /*4850*/  LOP3.LUT R9, R0, R2, RZ, 0xc0, !PT ;  /* 0x0000000200097212 */ /* 0x000fe200078ec0ff */
[----:B------:R-:W-:Y:S01]  /*4860*/  FFMA.FTZ R0, R123, c[0x0][0x23c], -R17 ;  /* 0x00008f007b007a23 */ /* 0x000fe20000010811 */
[----:B------:R-:W-:Y:S02]  /*4870*/  LOP3.LUT R2, R3, UR16, R56, 0x96, !PT ;  /* 0x0000001003027c12 */ /* 0x000fe4000f8e9638 */
[----:B------:R-:W-:Y:S01]  /*4880*/  PRMT R14, R12, 0x5410, R4 ;  /* 0x000054100c0e7816 */ /* 0x000fe20000000004 */
[----:B------:R1:W1:Y:S01]  /*4890*/  MUFU.EX2 R129, R0 ;  /* 0x0000000000817308 */ /* 0x0002620000000800 */
[----:B------:R-:W-:Y:S01]  /*48a0*/  PRMT R12, R5, 0x5410, R7 ;  /* 0x00005410050c7816 */ /* 0x000fe20000000007 */
[----:B------:R-:W-:Y:S01]  /*48b0*/  FFMA.FTZ R5, R131, c[0x0][0x23c], -R17 ;  /* 0x00008f0083057a23 */ /* 0x000fe20000010811 */
[----:B------:R-:W-:-:S02]  /*48c0*/  LOP3.LUT R7, R2, 0xff, RZ, 0xc0, !PT ;  /* 0x000000ff02077812 */ /* 0x000fc400078ec0ff */
[--C-:B------:R-:W-:Y:S02]  /*48d0*/  SHF.R.U32.HI R3, RZ, 0x10, R2.reuse ;  /* 0x00000010ff037819 */ /* 0x100fe40000011602 */
[----:B--2---:R-:W-:Y:S01]  /*48e0*/  SHF.R.U32.HI R6, RZ, 0x18, R2 ;  /* 0x00000018ff067819 */ /* 0x004fe20000011602 */
[----:B------:R2:W-:Y:S01]  /*48f0*/  MUFU.EX2 R34, R5 ;  /* 0x0000000500227308 */ /* 0x0005e20000000800 */
[----:B-1----:R-:W-:Y:S01]  /*4900*/  LOP3.LUT R0, R2, 0xffff, RZ, 0xc0, !PT ;  /* 0x0000ffff02007812 */ /* 0x002fe200078ec0ff */
[----:B------:R-:W-:-:S03]  /*4910*/  FFMA.FTZ R2, R130, c[0x0][0x23c], -R17 ;  /* 0x00008f0082027a23 */ /* 0x000fc60000010811 */
[----:B------:R-:W-:-:S03]  /*4920*/  SHF.R.U32.HI R4, RZ, 0x8, R0 ;  /* 0x00000008ff047819 */ /* 0x000fc60000011600 */
[----:B------:R1:W1:Y:S01]  /*4930*/  MUFU.EX2 R35, R2 ;  /* 0x0000000200237308 */ /* 0x0002620000000800 */
[----:B------:R-:W-:Y:S02]  /*4940*/  LOP3.LUT R0, R3, 0xff, RZ, 0xc0, !PT ;  /* 0x000000ff03007812 */ /* 0x000fe400078ec0ff */
[----:B------:R-:W-:Y:S01]  /*4950*/  IADD3 R3, R100, 0x1, RZ ;  /* 0x0000000164037810 */ /* 0x000fe20007ffe0ff */
[----:B---3--:R-:W-:Y:S01]  /*4960*/  IMAD.MOV.U32 R56, RZ, RZ, R22 ;  /* 0x000000ffff387224 */ /* 0x008fe200078e0016 */
[----:B------:R-:W-:Y:S01]  /*4970*/  PRMT R13, R7, 0x5410, R4 ;  /* 0x00005410070d7816 */ /* 0x000fe20000000004 */
[----:B----4-:R-:W-:Y:S01]  /*4980*/  IMAD.MOV.U32 R57, RZ, RZ, R21 ;  /* 0x000000ffff397224 */ /* 0x010fe200078e0015 */
[----:B------:R-:W-:Y:S02]  /*4990*/  LOP3.LUT R4, R97, UR27, R3, 0x96, !PT ;  /* 0x0000001b61047c12 */ /* 0x000fe4000f8e9603 */
[----:B--2---:R-:W-:Y:S01]  /*49a0*/  PRMT R5, R0, 0x5410, R6 ;  /* 0x0000541000057816 */ /* 0x004fe20000000006 */
[--C-:B------:R-:W-:Y:S01]  /*49b0*/  HSET2.LE.AND R0, R14, R81.reuse, PT ;  /* 0x000000510e007233 */ /* 0x100fe20003803000 */
[----:B------:R-:W-:Y:S01]  /*49c0*/  F2FP.PACK_AB R7, R129, R57 ;  /* 0x000000398107723e */ /* 0x000fe200000000ff */
[----:B------:R-:W-:Y:S01]  /*49d0*/  HSET2.LE.AND R3, R12, R81, PT ;  /* 0x000000510c037233 */ /* 0x000fe20003803000 */
[----:B------:R-:W-:Y:S01]  /*49e0*/  IMAD.WIDE.U32 R32, R4, -0x326172a9, RZ ;  /* 0xcd9e8d5704207825 */ /* 0x000fe200078e00ff */
[----:B-1----:R-:W-:Y:S01]  /*49f0*/  F2FP.PACK_AB R2, R120, R56 ;  /* 0x000000387802723e */ /* 0x002fe200000000ff */
[----:B------:R-:W-:Y:S02]  /*4a00*/  HMMA.16816.F32 R28, R8, R40, RZ ;  /* 0x00000028081c723c */ /* 0x000fe400000018ff */
[----:B------:R-:W-:-:S02]  /*4a10*/  LOP3.LUT R7, R3, R7, RZ, 0xc0, !PT ;  /* 0x0000000703077212 */ /* 0x000fc400078ec0ff */
[----:B------:R-:W-:Y:S01]  /*4a20*/  LOP3.LUT R6, R0, R2, RZ, 0xc0, !PT ;  /* 0x0000000200067212 */ /* 0x000fe200078ec0ff */
[--C-:B------:R-:W-:Y:S01]  /*4a30*/  HSET2.LE.AND R0, R13, R81.reuse, PT ;  /* 0x000000510d007233 */ /* 0x100fe20003803000 */
[----:B------:R-:W-:Y:S01]  /*4a40*/  LOP3.LUT R3, R33, UR15, R82, 0x96, !PT ;  /* 0x0000000f21037c12 */ /* 0x000fe2000f8e9652 */
[----:B------:R-:W-:Y:S01]  /*4a50*/  HSET2.LE.AND R5, R5, R81, PT ;  /* 0x0000005105057233 */ /* 0x000fe20003803000 */
[----:B------:R-:W-:Y:S01]  /*4a60*/  F2FP.PACK_AB R2, R208, R241 ;  /* 0x000000f1d002723e */ /* 0x000fe200000000ff */
[----:B------:R-:W-:Y:S03]  /*4a70*/  HMMA.16816.F32 R36, R8, R42, RZ ;  /* 0x0000002a0824723c */ /* 0x000fe600000018ff */
[----:B------:R-:W-:-:S05]  /*4a80*/  LOP3.LUT R4, R0, R2, RZ, 0xc0, !PT ;  /* 0x0000000200047212 */ /* 0x000fca00078ec0ff */
[----:B------:R-:W-:Y:S01]  /*4a90*/  HMMA.16816.F32 R24, R8, R44, RZ ;  /* 0x0000002c0818723c */ /* 0x000fe200000018ff */
[----:B------:R-:W-:-:S07]  /*4aa0*/  IMAD.WIDE.U32 R2, R3, -0x2daee0ad, RZ ;  /* 0xd2511f5303027825 */ /* 0x000fce00078e00ff */
[----:B------:R-:W-:Y:S07]  /*4ab0*/  HMMA.16816.F32 R20, R8, R46, RZ ;  /* 0x0000002e0814723c */ /* 0x000fee00000018ff */
[----:B------:R-:W-:Y:S02]  /*4ac0*/  LOP3.LUT R9, R63, UR13, R32, 0x96, !PT ;  /* 0x0000000d3f097c12 */ /* 0x000fe4000f8e9620 */
[----:B------:R-:W-:-:S04]  /*4ad0*/  F2FP.PACK_AB R8, R35, R34 ;  /* 0x000000222308723e */ /* 0x000fc800000000ff */
[----:B------:R-:W-:Y:S01]  /*4ae0*/  LOP3.LUT R5, R5, R8, RZ, 0xc0, !PT ;  /* 0x0000000805057212 */ /* 0x000fe200078ec0ff */
[----:B------:R-:W-:Y:S01]  /*4af0*/  IMAD.WIDE.U32 R8, R9, -0x2daee0ad, RZ ;  /* 0xd2511f5309087825 */ /* 0x000fe200078e00ff */
[----:B------:R-:W-:-:S04]  /*4b00*/  LOP3.LUT R3, R3, UR12, R94, 0x96, !PT ;  /* 0x0000000c03037c12 */ /* 0x000fc8000f8e965e */
[----:B------:R-:W-:Y:S01]  /*4b10*/  LOP3.LUT R9, R9, UR10, R2, 0x96, !PT ;  /* 0x0000000a09097c12 */ /* 0x000fe2000f8e9602 */
[----:B------:R-:W-:-:S04]  /*4b20*/  IMAD.WIDE.U32 R2, R3, -0x326172a9, RZ ;  /* 0xcd9e8d5703027825 */ /* 0x000fc800078e00ff */
[----:B------:R-:W-:Y:S02]  /*4b30*/  FFMA.FTZ R0, R132, c[0x0][0x23c], -R19 ;  /* 0x00008f0084007a23 */ /* 0x000fe40000010813 */
[----:B------:R-:W-:Y:S01]  /*4b40*/  IMAD.WIDE.U32 R14, R9, -0x326172a9, RZ ;  /* 0xcd9e8d57090e7825 */ /* 0x000fe200078e00ff */
[----:B------:R-:W-:Y:S01]  /*4b50*/  LOP3.LUT R3, R3, UR11, R62, 0x96, !PT ;  /* 0x0000000b03037c12 */ /* 0x000fe2000f8e963e */
[----:B------:R1:W-:Y:S01]  /*4b60*/  MUFU.EX2 R125, R0 ;  /* 0x00000000007d7308 */ /* 0x0003e20000000800 */
[----:B------:R-:W-:Y:S02]  /*4b70*/  HMMA.16816.F32 R44, R4, R48, R28 ;  /* 0x00000030042c723c */ /* 0x000fe4000000181c */
[----:B-1----:R-:W-:Y:S01]  /*4b80*/  LOP3.LUT R0, R15, UR9, R2, 0x96, !PT ;  /* 0x000000090f007c12 */ /* 0x002fe2000f8e9602 */
[----:B------:R-:W-:-:S04]  /*4b90*/  IMAD.WIDE.U32 R2, R3, -0x2daee0ad, RZ ;  /* 0xd2511f5303027825 */ /* 0x000fc800078e00ff */
[----:B------:R-:W-:Y:S01]  /*4ba0*/  IMAD.WIDE.U32 R28, R0, -0x2daee0ad, RZ ;  /* 0xd2511f53001c7825 */ /* 0x000fe200078e00ff */
[----:B------:R-:W-:-:S03]  /*4bb0*/  LOP3.LUT R0, R3, UR8, R8, 0x96, !PT ;  /* 0x0000000803007c12 */ /* 0x000fc6000f8e9608 */
[--C-:B------:R-:W-:Y:S01]  /*4bc0*/  FFMA.FTZ R3, R139, c[0x0][0x23c], -R19.reuse ;  /* 0x00008f008b037a23 */ /* 0x100fe20000010813 */
[----:B------:R-:W-:Y:S01]  /*4bd0*/  LOP3.LUT R2, R29, UR6, R2, 0x96, !PT ;  /* 0x000000061d027c12 */ /* 0x000fe2000f8e9602 */
[----:B------:R-:W-:Y:S02]  /*4be0*/  IMAD.WIDE.U32 R12, R0, -0x326172a9, RZ ;  /* 0xcd9e8d57000c7825 */ /* 0x000fe400078e00ff */
[----:B------:R1:W-:Y:S02]  /*4bf0*/  MUFU.EX2 R212, R3 ;  /* 0x0000000300d47308 */ /* 0x0003e40000000800 */
[--C-:B------:R-:W-:Y:S01]  /*4c00*/  FFMA.FTZ R0, R133, c[0x0][0x23c], -R19.reuse ;  /* 0x00008f0085007a23 */ /* 0x100fe20000010813 */
[C---:B------:R-:W-:Y:S08]  /*4c10*/  HMMA.16816.F32 R88, R4.reuse, R52, R24 ;  /* 0x000000340458723c */ /* 0x040ff00000001818 */
[----:B------:R-:W-:Y:S01]  /*4c20*/  HMMA.16816.F32 R64, R4, R50, R36 ;  /* 0x000000320440723c */ /* 0x000fe20000001824 */
[----:B------:R2:W3:Y:S01]  /*4c30*/  MUFU.EX2 R116, R0 ;  /* 0x0000000000747308 */ /* 0x0004e20000000800 */
[----:B------:R-:W-:Y:S01]  /*4c40*/  FFMA.FTZ R9, R135, c[0x0][0x23c], -R19 ;  /* 0x00008f0087097a23 */ /* 0x000fe20000010813 */
[----:B------:R-:W4:Y:S01]  /*4c50*/  LDSM.16.MT88.4 R24, [R206+0x4800] ;  /* 0x00480000ce18783b */ /* 0x000f220000004200 */
[----:B-1----:R-:W-:-:S04]  /*4c60*/  IMAD.WIDE.U32 R2, R2, -0x326172a9, RZ ;  /* 0xcd9e8d5702027825 */ /* 0x002fc800078e00ff */
[----:B------:R-:W-:Y:S01]  /*4c70*/  HMMA.16816.F32 R52, R4, R54, R20 ;  /* 0x000000360434723c */ /* 0x000fe20000001814 */
[----:B------:R-:W1:Y:S01]  /*4c80*/  LDSM.16.MT88.4 R20, [R205+0x4800] ;  /* 0x00480000cd14783b */ /* 0x000e620000004200 */
[C---:B------:R-:W-:Y:S02]  /*4c90*/  LOP3.LUT R11, R2.reuse, 0xff, RZ, 0xc0, !PT ;  /* 0x000000ff020b7812 */ /* 0x040fe400078ec0ff */
[----:B------:R-:W-:Y:S02]  /*4ca0*/  SHF.R.U32.HI R10, RZ, 0x18, R2 ;  /* 0x00000018ff0a7819 */ /* 0x000fe40000011602 */
[----:B--2---:R-:W-:Y:S02]  /*4cb0*/  LOP3.LUT R0, R3, UR17, R12, 0x96, !PT ;  /* 0x0000001103007c12 */ /* 0x004fe4000f8e960c */
[----:B------:R-:W-:Y:S01]  /*4cc0*/  LOP3.LUT R3, R2, 0xffff, RZ, 0xc0, !PT ;  /* 0x0000ffff02037812 */ /* 0x000fe200078ec0ff */
[----:B------:R-:W-:Y:S01]  /*4cd0*/  FFMA.FTZ R5, R145, c[0x0][0x23c], -R18 ;  /* 0x00008f0091057a23 */ /* 0x000fe20000010812 */
[----:B------:R-:W-:-:S02]  /*4ce0*/  SHF.R.U32.HI R4, RZ, 0x10, R2 ;  /* 0x00000010ff047819 */ /* 0x000fc40000011602 */
[----:B------:R-:W-:Y:S02]  /*4cf0*/  SHF.R.U32.HI R7, RZ, 0x8, R3 ;  /* 0x00000008ff077819 */ /* 0x000fe40000011603 */
[----:B------:R-:W-:Y:S02]  /*4d00*/  LOP3.LUT R2, R0, 0xffff, RZ, 0xc0, !PT ;  /* 0x0000ffff00027812 */ /* 0x000fe400078ec0ff */
[----:B------:R-:W-:Y:S01]  /*4d10*/  SHF.R.U32.HI R3, RZ, 0x10, R0 ;  /* 0x00000010ff037819 */ /* 0x000fe20000011600 */
[----:B------:R2:W-:Y:S01]  /*4d20*/  MUFU.EX2 R124, R5 ;  /* 0x00000005007c7308 */ /* 0x0005e20000000800 */
[----:B------:R-:W-:Y:S01]  /*4d30*/  LOP3.LUT R6, R4, 0xff, RZ, 0xc0, !PT ;  /* 0x000000ff04067812 */ /* 0x000fe200078ec0ff */
[----:B------:R-:W-:Y:S01]  /*4d40*/  FFMA.FTZ R4, R144, c[0x0][0x23c], -R18 ;  /* 0x00008f0090047a23 */ /* 0x000fe20000010812 */
[----:B------:R-:W-:-:S05]  /*4d50*/  SHF.R.U32.HI R8, RZ, 0x18, R0 ;  /* 0x00000018ff087819 */ /* 0x000fca0000011600 */
[----:B------:R-:W-:Y:S01]  /*4d60*/  MUFU.EX2 R207, R4 ;  /* 0x0000000400cf7308 */ /* 0x000fe20000000800 */
[----:B--2---:R-:W-:Y:S02]  /*4d70*/  SHF.R.U32.HI R5, RZ, 0x8, R2 ;  /* 0x00000008ff057819 */ /* 0x004fe40000011602 */
[----:B------:R-:W-:Y:S01]  /*4d80*/  LOP3.LUT R2, R3, 0xff, RZ, 0xc0, !PT ;  /* 0x000000ff03027812 */ /* 0x000fe200078ec0ff */
[----:B------:R-:W-:-:S04]  /*4d90*/  FFMA.FTZ R3, R140, c[0x0][0x23c], -R18 ;  /* 0x00008f008c037a23 */ /* 0x000fc80000010812 */
[----:B------:R2:W1:Y:S08]  /*4da0*/  MUFU.EX2 R61, R9 ;  /* 0x00000009003d7308 */ /* 0x0004700000000800 */
[----:B------:R1:W1:Y:S01]  /*4db0*/  MUFU.EX2 R30, R3 ;  /* 0x00000003001e7308 */ /* 0x0002620000000800 */
[----:B------:R-:W-:Y:S02]  /*4dc0*/  PRMT R8, R2, 0x5410, R8 ;  /* 0x0000541002087816 */ /* 0x000fe40000000008 */
[----:B--2---:R-:W-:-:S02]  /*4dd0*/  LOP3.LUT R9, R0, 0xff, RZ, 0xc0, !PT ;  /* 0x000000ff00097812 */ /* 0x004fc400078ec0ff */
[----:B------:R-:W-:Y:S01]  /*4de0*/  PRMT R0, R11, 0x5410, R7 ;  /* 0x000054100b007816 */ /* 0x000fe20000000007 */
[----:B------:R-:W-:Y:S01]  /*4df0*/  IMAD.MOV.U32 R130, RZ, RZ, R210 ;  /* 0x000000ffff827224 */ /* 0x000fe200078e00d2 */
[----:B------:R-:W-:Y:S02]  /*4e00*/  PRMT R4, R6, 0x5410, R10 ;  /* 0x0000541006047816 */ /* 0x000fe4000000000a */
[----:B---3--:R-:W-:Y:S01]  /*4e10*/  F2FP.PACK_AB R2, R116, R212 ;  /* 0x000000d47402723e */ /* 0x008fe200000000ff */
[----:B------:R-:W-:Y:S01]  /*4e20*/  HSET2.LE.AND R0, R0, R81, PT ;  /* 0x0000005100007233 */ /* 0x000fe20003803000 */
[----:B-1----:R-:W-:-:S04]  /*4e30*/  FFMA.FTZ R3, R146, c[0x0][0x23c], -R18 ;  /* 0x00008f0092037a23 */ /* 0x002fc80000010812 */
[----:B------:R-:W1:Y:S01]  /*4e40*/  MUFU.EX2 R210, R3 ;  /* 0x0000000300d27308 */ /* 0x000e620000000800 */
[----:B------:R-:W-:Y:S01]  /*4e50*/  LOP3.LUT R6, R0, R2, RZ, 0xc0, !PT ;  /* 0x0000000200067212 */ /* 0x000fe200078ec0ff */
[----:B------:R-:W-:Y:S01]  /*4e60*/  HSET2.LE.AND R0, R4, R81, PT ;  /* 0x0000005104007233 */ /* 0x000fe20003803000 */
[----:B------:R-:W-:Y:S01]  /*4e70*/  PRMT R5, R9, 0x5410, R5 ;  /* 0x0000541009057816 */ /* 0x000fe20000000005 */
[----:B------:R-:W-:Y:S01]  /*4e80*/  IMAD.MOV.U32 R140, RZ, RZ, R61 ;  /* 0x000000ffff8c7224 */ /* 0x000fe200078e003d */
[----:B------:R-:W-:-:S04]  /*4e90*/  F2FP.PACK_AB R2, R30, R207 ;  /* 0x000000cf1e02723e */ /* 0x000fc800000000ff */
[----:B------:R-:W-:Y:S01]  /*4ea0*/  LOP3.LUT R7, R0, R2, RZ, 0xc0, !PT ;  /* 0x0000000200077212 */ /* 0x000fe200078ec0ff */
[----:B------:R-:W-:Y:S01]  /*4eb0*/  HSET2.LE.AND R0, R5, R81, PT ;  /* 0x0000005105007233 */ /* 0x000fe20003803000 */
[----:B------:R-:W-:-:S04]  /*4ec0*/  F2FP.PACK_AB R2, R140, R125 ;  /* 0x0000007d8c02723e */ /* 0x000fc800000000ff */
[----:B------:R-:W-:Y:S01]  /*4ed0*/  LOP3.LUT R4, R0, R2, RZ, 0xc0, !PT ;  /* 0x0000000200047212 */ /* 0x000fe200078ec0ff */
[----:B------:R-:W-:Y:S01]  /*4ee0*/  HSET2.LE.AND R0, R8, R81, PT ;  /* 0x0000005108007233 */ /* 0x000fe20003803000 */
[----:B-1----:R-:W-:-:S04]  /*4ef0*/  F2FP.PACK_AB R2, R210, R124 ;  /* 0x0000007cd202723e */ /* 0x002fc800000000ff */
[----:B------:R-:W-:Y:S02]  /*4f00*/  LOP3.LUT R5, R0, R2, RZ, 0xc0, !PT ;  /* 0x0000000200057212 */ /* 0x000fe400078ec0ff */
[----:B------:R-:W-:Y:S02]  /*4f10*/  LOP3.LUT R0, R33, UR15, R80, 0x96, !PT ;  /* 0x0000000f21007c12 */ /* 0x000fe4000f8e9650 */
[----:B------:R-:W-:-:S03]  /*4f20*/  LOP3.LUT R2, R59, UR13, R32, 0x96, !PT ;  /* 0x0000000d3b027c12 */ /* 0x000fc6000f8e9620 */
[----:B----4-:R-:W-:Y:S02]  /*4f30*/  HMMA.16816.F32 R48, R4, R24, R76 ;  /* 0x000000180430723c */ /* 0x010fe4000000184c */
[----:B------:R-:W-:-:S06]  /*4f40*/  IMAD.WIDE.U32 R2, R2, -0x2daee0ad, RZ ;  /* 0xd2511f5302027825 */ /* 0x000fcc00078e00ff */
[C---:B------:R-:W-:Y:S08]  /*4f50*/  HMMA.16816.F32 R40, R4.reuse, R20, R84 ;  /* 0x000000140428723c */ /* 0x040ff00000001854 */
[C---:B------:R-:W-:Y:S08]  /*4f60*/  HMMA.16816.F32 R72, R4.reuse, R22, R72 ;  /* 0x000000160448723c */ /* 0x040ff00000001848 */
[----:B------:R-:W-:Y:S07]  /*4f70*/  HMMA.16816.F32 R76, R4, R26, R68 ;  /* 0x0000001a044c723c */ /* 0x000fee0000001844 */
[----:B------:R-:W-:-:S05]  /*4f80*/  IMAD.WIDE.U32 R4, R0, -0x2daee0ad, RZ ;  /* 0xd2511f5300047825 */ /* 0x000fca00078e00ff */
[----:B------:R-:W-:Y:S02]  /*4f90*/  LOP3.LUT R5, R5, UR12, R92, 0x96, !PT ;  /* 0x0000000c05057c12 */ /* 0x000fe4000f8e965c */
[----:B------:R-:W-:-:S03]  /*4fa0*/  LOP3.LUT R0, R3, UR10, R4, 0x96, !PT ;  /* 0x0000000a03007c12 */ /* 0x000fc6000f8e9604 */
[----:B------:R-:W-:-:S04]  /*4fb0*/  IMAD.WIDE.U32 R4, R5, -0x326172a9, RZ ;  /* 0xcd9e8d5705047825 */ /* 0x000fc800078e00ff */
[----:B------:R-:W-:Y:S01]  /*4fc0*/  IMAD.WIDE.U32 R6, R0, -0x326172a9, RZ ;  /* 0xcd9e8d5700067825 */ /* 0x000fe200078e00ff */
[----:B------:R-:W-:-:S04]  /*4fd0*/  LOP3.LUT R3, R5, UR11, R58, 0x96, !PT ;  /* 0x0000000b05037c12 */ /* 0x000fc8000f8e963a */
[----:B------:R-:W-:Y:S01]  /*4fe0*/  LOP3.LUT R0, R7, UR9, R4, 0x96, !PT ;  /* 0x0000000907007c12 */ /* 0x000fe2000f8e9604 */
[----:B------:R-:W-:Y:S01]  /*4ff0*/  IMAD.WIDE.U32 R4, R3, -0x2daee0ad, RZ ;  /* 0xd2511f5303047825 */ /* 0x000fe200078e00ff */
[----:B------:R-:W-:-:S03]  /*5000*/  LOP3.LUT R9, R13, UR7, R14, 0x96, !PT ;  /* 0x000000070d097c12 */ /* 0x000fc6000f8e960e */
[----:B------:R-:W-:Y:S01]  /*5010*/  IMAD.WIDE.U32 R14, R0, -0x2daee0ad, RZ ;  /* 0xd2511f53000e7825 */ /* 0x000fe200078e00ff */
[----:B------:R-:W-:-:S04]  /*5020*/  LOP3.LUT R3, R5, UR8, R2, 0x96, !PT ;  /* 0x0000000805037c12 */ /* 0x000fc8000f8e9602 */
[----:B------:R-:W-:Y:S01]  /*5030*/  LOP3.LUT R2, R15, UR6, R4, 0x96, !PT ;  /* 0x000000060f027c12 */ /* 0x000fe2000f8e9604 */
[----:B------:R-:W-:-:S04]  /*5040*/  IMAD.WIDE.U32 R4, R3, -0x326172a9, RZ ;  /* 0xcd9e8d5703047825 */ /* 0x000fc800078e00ff */
[----:B------:R-:W-:Y:S02]  /*5050*/  FFMA.FTZ R0, R175, c[0x0][0x23c], -R16 ;  /* 0x00008f00af007a23 */ /* 0x000fe40000010810 */
[----:B------:R-:W-:Y:S02]  /*5060*/  IMAD.WIDE.U32 R2, R2, -0x326172a9, RZ ;  /* 0xcd9e8d5702027825 */ /* 0x000fe400078e00ff */
[----:B------:R1:W-:Y:S01]  /*5070*/  MUFU.EX2 R251, R0 ;  /* 0x0000000000fb7308 */ /* 0x0003e20000000800 */
[----:B------:R-:W-:Y:S02]  /*5080*/  LOP3.LUT R13, R5, UR7, R6, 0x96, !PT ;  /* 0x00000007050d7c12 */ /* 0x000fe4000f8e9606 */
[--C-:B------:R-:W-:Y:S02]  /*5090*/  SHF.R.U32.HI R6, RZ, 0x10, R2.reuse ;  /* 0x00000010ff067819 */ /* 0x100fe40000011602 */
[----:B------:R-:W-:Y:S02]  /*50a0*/  LOP3.LUT R7, R2, 0xff, RZ, 0xc0, !PT ;  /* 0x000000ff02077812 */ /* 0x000fe400078ec0ff */
[----:B------:R-:W-:-:S02]  /*50b0*/  SHF.R.U32.HI R5, RZ, 0x18, R2 ;  /* 0x00000018ff057819 */ /* 0x000fc40000011602 */
[----:B-1----:R-:W-:Y:S02]  /*50c0*/  LOP3.LUT R0, R3, UR17, R4, 0x96, !PT ;  /* 0x0000001103007c12 */ /* 0x002fe4000f8e9604 */
[----:B------:R-:W-:Y:S01]  /*50d0*/  LOP3.LUT R3, R2, 0xffff, RZ, 0xc0, !PT ;  /* 0x0000ffff02037812 */ /* 0x000fe200078ec0ff */
[--C-:B------:R-:W-:Y:S01]  /*50e0*/  FFMA.FTZ R4, R174, c[0x0][0x23c], -R16.reuse ;  /* 0x00008f00ae047a23 */ /* 0x100fe20000010810 */
[----:B------:R-:W-:Y:S02]  /*50f0*/  LOP3.LUT R2, R6, 0xff, RZ, 0xc0, !PT ;  /* 0x000000ff06027812 */ /* 0x000fe400078ec0ff */
[----:B------:R-:W-:Y:S01]  /*5100*/  SHF.R.U32.HI R3, RZ, 0x8, R3 ;  /* 0x00000008ff037819 */ /* 0x000fe20000011603 */
[----:B------:R1:W-:Y:S01]  /*5110*/  MUFU.EX2 R252, R4 ;  /* 0x0000000400fc7308 */ /* 0x0003e20000000800 */
[----:B------:R-:W-:Y:S02]  /*5120*/  PRMT R8, R2, 0x5410, R5 ;  /* 0x0000541002087816 */ /* 0x000fe40000000005 */
[----:B------:R-:W-:Y:S01]  /*5130*/  PRMT R7, R7, 0x5410, R3 ;  /* 0x0000541007077816 */ /* 0x000fe20000000003 */
[----:B------:R-:W-:Y:S01]  /*5140*/  FFMA.FTZ R3, R142, c[0x0][0x23c], -R16 ;  /* 0x00008f008e037a23 */ /* 0x000fe20000010810 */
[----:B------:R-:W-:Y:S01]  /*5150*/  LOP3.LUT R2, R0, 0xffff, RZ, 0xc0, !PT ;  /* 0x0000ffff00027812 */ /* 0x000fe200078ec0ff */
[----:B------:R-:W-:-:S02]  /*5160*/  IMAD.MOV.U32 R131, RZ, RZ, R214 ;  /* 0x000000ffff837224 */ /* 0x000fc400078e00d6 */
[----:B------:R-:W-:Y:S02]  /*5170*/  IMAD.MOV.U32 R132, RZ, RZ, R208 ;  /* 0x000000ffff847224 */ /* 0x000fe400078e00d0 */
[----:B------:R2:W-:Y:S01]  /*5180*/  MUFU.EX2 R208, R3 ;  /* 0x0000000300d07308 */ /* 0x0005e20000000800 */
[----:B-1----:R-:W-:-:S07]  /*5190*/  FFMA.FTZ R4, R152, c[0x0][0x23c], -R16 ;  /* 0x00008f0098047a23 */ /* 0x002fce0000010810 */
[----:B------:R1:W3:Y:S01]  /*51a0*/  MUFU.EX2 R214, R4 ;  /* 0x0000000400d67308 */ /* 0x0002e20000000800 */
[----:B--2---:R-:W-:Y:S02]  /*51b0*/  SHF.R.U32.HI R3, RZ, 0x8, R2 ;  /* 0x00000008ff037819 */ /* 0x004fe40000011602 */
[----:B------:R-:W-:Y:S01]  /*51c0*/  LOP3.LUT R2, R0, 0xff, RZ, 0xc0, !PT ;  /* 0x000000ff00027812 */ /* 0x000fe200078ec0ff */
[----:B-1----:R-:W-:-:S04]  /*51d0*/  FFMA.FTZ R4, R155, c[0x0][0x23c], -R17 ;  /* 0x00008f009b047a23 */ /* 0x002fc80000010811 */
[----:B------:R1:W-:Y:S01]  /*51e0*/  MUFU.EX2 R250, R4 ;  /* 0x0000000400fa7308 */ /* 0x0003e20000000800 */
[----:B------:R-:W-:Y:S01]  /*51f0*/  IMAD.MOV.U32 R61, RZ, RZ, R244 ;  /* 0x000000ffff3d7224 */ /* 0x000fe200078e00f4 */
[----:B-1----:R-:W-:Y:S01]  /*5200*/  PRMT R4, R2, 0x5410, R3 ;  /* 0x0000541002047816 */ /* 0x002fe20000000003 */
[----:B------:R-:W-:Y:S01]  /*5210*/  FFMA.FTZ R2, R147, c[0x0][0x23c], -R17 ;  /* 0x00008f0093027a23 */ /* 0x000fe20000010811 */
[----:B------:R-:W-:-:S04]  /*5220*/  SHF.R.U32.HI R3, RZ, 0x10, R0 ;  /* 0x00000010ff037819 */ /* 0x000fc80000011600 */
[----:B------:R1:W2:Y:S01]  /*5230*/  MUFU.EX2 R249, R2 ;  /* 0x0000000200f97308 */ /* 0x0002a20000000800 */
[----:B------:R-:W-:Y:S01]  /*5240*/  IMAD.MOV.U32 R122, RZ, RZ, R243 ;  /* 0x000000ffff7a7224 */ /* 0x000fe200078e00f3 */
[----:B-1----:R-:W-:Y:S02]  /*5250*/  SHF.R.U32.HI R2, RZ, 0x18, R0 ;  /* 0x00000018ff027819 */ /* 0x002fe40000011600 */
[----:B------:R-:W-:Y:S01]  /*5260*/  LOP3.LUT R0, R3, 0xff, RZ, 0xc0, !PT ;  /* 0x000000ff03007812 */ /* 0x000fe200078ec0ff */
[----:B------:R-:W-:-:S03]  /*5270*/  FFMA.FTZ R3, R197, c[0x0][0x23c], -R17 ;  /* 0x00008f00c5037a23 */ /* 0x000fc60000010811 */
[----:B------:R-:W-:Y:S01]  /*5280*/  PRMT R5, R0, 0x5410, R2 ;  /* 0x0000541000057816 */ /* 0x000fe20000000002 */
[----:B------:R1:W-:Y:S01]  /*5290*/  MUFU.EX2 R244, R3 ;  /* 0x0000000300f47308 */ /* 0x0003e20000000800 */
[----:B------:R-:W-:Y:S01]  /*52a0*/  HSET2.LE.AND R0, R7, R81, PT ;  /* 0x0000005107007233 */ /* 0x000fe20003803000 */
[----:B---3--:R-:W-:-:S04]  /*52b0*/  F2FP.PACK_AB R2, R208, R214 ;  /* 0x000000d6d002723e */ /* 0x008fc800000000ff */
[----:B------:R-:W-:Y:S01]  /*52c0*/  LOP3.LUT R6, R0, R2, RZ, 0xc0, !PT ;  /* 0x0000000200067212 */ /* 0x000fe200078ec0ff */
[----:B------:R-:W-:Y:S01]  /*52d0*/  HSET2.LE.AND R0, R8, R81, PT ;  /* 0x0000005108007233 */ /* 0x000fe20003803000 */
[----:B--2---:R-:W-:Y:S01]  /*52e0*/  F2FP.PACK_AB R2, R249, R250 ;  /* 0x000000faf902723e */ /* 0x004fe200000000ff */
[----:B-1----:R-:W-:-:S04]  /*52f0*/  FFMA.FTZ R3, R196, c[0x0][0x23c], -R17 ;  /* 0x00008f00c4037a23 */ /* 0x002fc80000010811 */
[----:B------:R1:W2:Y:S01]  /*5300*/  MUFU.EX2 R243, R3 ;  /* 0x0000000300f37308 */ /* 0x0002a20000000800 */
[----:B------:R-:W-:Y:S01]  /*5310*/  LOP3.LUT R7, R0, R2, RZ, 0xc0, !PT ;  /* 0x0000000200077212 */ /* 0x000fe200078ec0ff */
[----:B------:R-:W-:Y:S01]  /*5320*/  HSET2.LE.AND R0, R4, R81, PT ;  /* 0x0000005104007233 */ /* 0x000fe20003803000 */
[----:B------:R-:W-:-:S04]  /*5330*/  F2FP.PACK_AB R2, R252, R251 ;  /* 0x000000fbfc02723e */ /* 0x000fc800000000ff */
[----:B------:R-:W-:Y:S01]  /*5340*/  LOP3.LUT R4, R0, R2, RZ, 0xc0, !PT ;  /* 0x0000000200047212 */ /* 0x000fe200078ec0ff */
[----:B------:R-:W-:Y:S01]  /*5350*/  HSET2.LE.AND R0, R5, R81, PT ;  /* 0x0000005105007233 */ /* 0x000fe20003803000 */
[----:B-1----:R-:W-:Y:S01]  /*5360*/  FFMA.FTZ R3, R153, c[0x0][0x23c], -R19 ;  /* 0x00008f0099037a23 */ /* 0x002fe20000010813 */
[----:B--2---:R-:W-:-:S03]  /*5370*/  F2FP.PACK_AB R2, R243, R244 ;  /* 0x000000f4f302723e */ /* 0x004fc600000000ff */
[----:B------:R1:W-:Y:S01]  /*5380*/  MUFU.EX2 R248, R3 ;  /* 0x0000000300f87308 */ /* 0x0003e20000000800 */
[----:B------:R-:W-:Y:S01]  /*5390*/  LOP3.LUT R5, R0, R2, RZ, 0xc0, !PT ;  /* 0x0000000200057212 */ /* 0x000fe200078ec0ff */
[--C-:B------:R-:W-:Y:S02]  /*53a0*/  FFMA.FTZ R0, R143, c[0x0][0x23c], -R19.reuse ;  /* 0x00008f008f007a23 */ /* 0x100fe40000010813 */
[----:B------:R-:W-:Y:S02]  /*53b0*/  IMAD.MOV.U32 R128, RZ, RZ, R246 ;  /* 0x000000ffff807224 */ /* 0x000fe400078e00f6 */
[----:B------:R-:W-:Y:S02]  /*53c0*/  FFMA.FTZ R8, R164, c[0x0][0x23c], -R18 ;  /* 0x00008f00a4087a23 */ /* 0x000fe40000010812 */
[----:B------:R2:W-:Y:S01]  /*53d0*/  MUFU.EX2 R246, R0 ;  /* 0x0000000000f67308 */ /* 0x0005e20000000800 */
[----:B-1----:R-:W-:-:S07]  /*53e0*/  FFMA.FTZ R3, R154, c[0x0][0x23c], -R19 ;  /* 0x00008f009a037a23 */ /* 0x002fce0000010813 */
[----:B------:R1:W-:Y:S01]  /*53f0*/  MUFU.EX2 R247, R3 ;  /* 0x0000000300f77308 */ /* 0x0003e20000000800 */
[----:B------:R-:W-:Y:S02]  /*5400*/  IMAD.MOV.U32 R127, RZ, RZ, R245 ;  /* 0x000000ffff7f7224 */ /* 0x000fe400078e00f5 */
[----:B--2---:R-:W-:Y:S02]  /*5410*/  FFMA.FTZ R0, R141, c[0x0][0x23c], -R19 ;  /* 0x00008f008d007a23 */ /* 0x004fe40000010813 */
[----:B------:R-:W-:-:S03]  /*5420*/  IMAD.MOV.U32 R135, RZ, RZ, R241 ;  /* 0x000000ffff877224 */ /* 0x000fc600078e00f1 */
[----:B------:R2:W3:Y:S01]  /*5430*/  MUFU.EX2 R245, R0 ;  /* 0x0000000000f57308 */ /* 0x0004e20000000800 */
[----:B-1----:R-:W-:-:S07]  /*5440*/  IMAD.WIDE.U32 R2, R9, -0x2daee0ad, RZ ;  /* 0xd2511f5309027825 */ /* 0x002fce00078e00ff */
[----:B------:R1:W-:Y:S01]  /*5450*/  MUFU.EX2 R241, R8 ;  /* 0x0000000800f17308 */ /* 0x0003e20000000800 */
[----:B------:R-:W-:Y:S01]  /*5460*/  IMAD.MOV.U32 R123, RZ, RZ, R242 ;  /* 0x000000ffff7b7224 */ /* 0x000fe200078e00f2 */
[C---:B------:R-:W-:Y:S02]  /*5470*/  LOP3.LUT R12, R2.reuse, 0xff, RZ, 0xc0, !PT ;  /* 0x000000ff020c7812 */ /* 0x040fe400078ec0ff */
[----:B--2---:R-:W-:Y:S02]  /*5480*/  LOP3.LUT R0, R3, UR16, R28, 0x96, !PT ;  /* 0x0000001003007c12 */ /* 0x004fe4000f8e961c */
[----:B------:R-:W-:Y:S02]  /*5490*/  LOP3.LUT R3, R2, 0xffff, RZ, 0xc0, !PT ;  /* 0x0000ffff02037812 */ /* 0x000fe400078ec0ff */
[--C-:B------:R-:W-:Y:S02]  /*54a0*/  SHF.R.U32.HI R9, RZ, 0x10, R2.reuse ;  /* 0x00000010ff097819 */ /* 0x100fe40000011602 */
[----:B------:R-:W-:Y:S01]  /*54b0*/  SHF.R.U32.HI R11, RZ, 0x18, R2 ;  /* 0x00000018ff0b7819 */ /* 0x000fe20000011602 */
[----:B-1----:R-:W-:Y:S01]  /*54c0*/  FFMA.FTZ R8, R148, c[0x0][0x23c], -R18 ;  /* 0x00008f0094087a23 */ /* 0x002fe20000010812 */
[----:B------:R-:W-:-:S03]  /*54d0*/  LOP3.LUT R2, R0, 0xffff, RZ, 0xc0, !PT ;  /* 0x0000ffff00027812 */ /* 0x000fc600078ec0ff */
[----:B------:R1:W-:Y:S01]  /*54e0*/  MUFU.EX2 R242, R8 ;  /* 0x0000000800f27308 */ /* 0x0003e20000000800 */
[----:B------:R-:W-:Y:S01]  /*54f0*/  SHF.R.U32.HI R10, RZ, 0x8, R3 ;  /* 0x00000008ff0a7819 */ /* 0x000fe20000011603 */
[----:B------:R-:W-:Y:S01]  /*5500*/  IMAD.MOV.U32 R145, RZ, RZ, R240 ;  /* 0x000000ffff917224 */ /* 0x000fe200078e00f0 */
[----:B------:R-:W-:Y:S02]  /*5510*/  LOP3.LUT R9, R9, 0xff, RZ, 0xc0, !PT ;  /* 0x000000ff09097812 */ /* 0x000fe400078ec0ff */
[----:B------:R-:W-:Y:S02]  /*5520*/  SHF.R.U32.HI R3, RZ, 0x8, R2 ;  /* 0x00000008ff037819 */ /* 0x000fe40000011602 */
[----:B------:R-:W-:Y:S02]  /*5530*/  LOP3.LUT R2, R0, 0xff, RZ, 0xc0, !PT ;  /* 0x000000ff00027812 */ /* 0x000fe400078ec0ff */
[----:B------:R-:W-:Y:S01]  /*5540*/  PRMT R9, R9, 0x5410, R11 ;  /* 0x0000541009097816 */ /* 0x000fe2000000000b */
[----:B-1----:R-:W-:-:S04]  /*5550*/  FFMA.FTZ R8, R149, c[0x0][0x23c], -R18 ;  /* 0x00008f0095087a23 */ /* 0x002fc80000010812 */
[----:B------:R1:W2:Y:S01]  /*5560*/  MUFU.EX2 R240, R8 ;  /* 0x0000000800f07308 */ /* 0x0002a20000000800 */
[----:B------:R-:W-:Y:S01]  /*5570*/  PRMT R11, R2, 0x5410, R3 ;  /* 0x00005410020b7816 */ /* 0x000fe20000000003 */
[----:B------:R-:W-:Y:S01]  /*5580*/  FFMA.FTZ R3, R165, c[0x0][0x23c], -R18 ;  /* 0x00008f00a5037a23 */ /* 0x000fe20000010812 */
[----:B------:R-:W-:Y:S02]  /*5590*/  SHF.R.U32.HI R2, RZ, 0x10, R0 ;  /* 0x00000010ff027819 */ /* 0x000fe40000011600 */
[----:B------:R-:W-:-:S03]  /*55a0*/  PRMT R10, R12, 0x5410, R10 ;  /* 0x000054100c0a7816 */ /* 0x000fc6000000000a */
[----:B------:R4:W2:Y:S01]  /*55b0*/  MUFU.EX2 R197, R3 ;  /* 0x0000000300c57308 */ /* 0x0008a20000000800 */
[----:B------:R-:W-:Y:S01]  /*55c0*/  IMAD.MOV.U32 R31, RZ, RZ, R35 ;  /* 0x000000ffff1f7224 */ /* 0x000fe200078e0023 */
[----:B------:R-:W-:Y:S01]  /*55d0*/  HMMA.16816.F32 R36, R4, R20, R44 ;  /* 0x000000140424723c */ /* 0x000fe2000000182c */
[----:B-1----:R-:W-:Y:S02]  /*55e0*/  SHF.R.U32.HI R8, RZ, 0x18, R0 ;  /* 0x00000018ff087819 */ /* 0x002fe40000011600 */
[----:B------:R-:W-:Y:S01]  /*55f0*/  LOP3.LUT R0, R2, 0xff, RZ, 0xc0, !PT ;  /* 0x000000ff02007812 */ /* 0x000fe200078ec0ff */
[----:B------:R-:W-:-:S04]  /*5600*/  FFMA.FTZ R2, R166, c[0x0][0x23c], -R16 ;  /* 0x00008f00a6027a23 */ /* 0x000fc80000010810 */
[C---:B------:R-:W-:Y:S01]  /*5610*/  HMMA.16816.F32 R64, R4.reuse, R22, R64 ;  /* 0x000000160440723c */ /* 0x040fe20000001840 */
[----:B------:R-:W-:Y:S01]  /*5620*/  IMAD.MOV.U32 R133, RZ, RZ, R34 ;  /* 0x000000ffff857224 */ /* 0x000fe200078e0022 */
[----:B------:R-:W-:Y:S01]  /*5630*/  PRMT R8, R0, 0x5410, R8 ;  /* 0x0000541000087816 */ /* 0x000fe20000000008 */
[----:B------:R3:W-:Y:S01]  /*5640*/  MUFU.EX2 R196, R2 ;  /* 0x0000000200c47308 */ /* 0x0007e20000000800 */
[--C-:B------:R-:W-:Y:S01]  /*5650*/  HSET2.LE.AND R0, R10, R81.reuse, PT ;  /* 0x000000510a007233 */ /* 0x100fe20003803000 */
[----:B------:R-:W1:Y:S01]  /*5660*/  LDSM.16.MT88.4 R20, [R205+0x4c00] ;  /* 0x004c0000cd14783b */ /* 0x000e620000004200 */
[----:B----4-:R-:W-:Y:S02]  /*5670*/  HSET2.LE.AND R3, R9, R81, PT ;  /* 0x0000005109037233 */ /* 0x010fe40003803000 */
[C---:B------:R-:W-:Y:S08]  /*5680*/  HMMA.16816.F32 R44, R4.reuse, R24, R88 ;  /* 0x00000018042c723c */ /* 0x040ff00000001858 */
[----:B------:R-:W-:Y:S01]  /*5690*/  HMMA.16816.F32 R32, R4, R26, R52 ;  /* 0x0000001a0420723c */ /* 0x000fe20000001834 */
[----:B------:R-:W4:Y:S01]  /*56a0*/  LDSM.16.MT88.4 R24, [R206+0x4c00] ;  /* 0x004c0000ce18783b */ /* 0x000f220000004200 */
[----:B---3--:R-:W-:-:S05]  /*56b0*/  F2FP.PACK_AB R2, R245, R246 ;  /* 0x000000f6f502723e */ /* 0x008fca00000000ff */
[----:B--2---:R-:W-:Y:S01]  /*56c0*/  F2FP.PACK_AB R7, R240, R242 ;  /* 0x000000f2f007723e */ /* 0x004fe200000000ff */
[--C-:B------:R-:W-:Y:S01]  /*56d0*/  FFMA.FTZ R4, R167, c[0x0][0x23c], -R16.reuse ;  /* 0x00008f00a7047a23 */ /* 0x100fe20000010810 */
[----:B------:R-:W-:Y:S01]  /*56e0*/  LOP3.LUT R6, R0, R2, RZ, 0xc0, !PT ;  /* 0x0000000200067212 */ /* 0x000fe200078ec0ff */
[--C-:B------:R-:W-:Y:S01]  /*56f0*/  HSET2.LE.AND R0, R11, R81.reuse, PT ;  /* 0x000000510b007233 */ /* 0x100fe20003803000 */
[----:B------:R-:W-:Y:S01]  /*5700*/  LOP3.LUT R7, R3, R7, RZ, 0xc0, !PT ;  /* 0x0000000703077212 */ /* 0x000fe200078ec0ff */
[----:B------:R-:W-:Y:S01]  /*5710*/  FFMA.FTZ R3, R150, c[0x0][0x23c], -R16 ;  /* 0x00008f0096037a23 */ /* 0x000fe20000010810 */
[----:B------:R-:W-:Y:S01]  /*5720*/  F2FP.PACK_AB R2, R247, R248 ;  /* 0x000000f8f702723e */ /* 0x000fe200000000ff */
[----:B------:R2:W-:Y:S01]  /*5730*/  MUFU.EX2 R175, R4 ;  /* 0x0000000400af7308 */ /* 0x0005e20000000800 */
[----:B------:R-:W-:Y:S01]  /*5740*/  HSET2.LE.AND R5, R8, R81, PT ;  /* 0x0000005108057233 */ /* 0x000fe20003803000 */
[----:B------:R-:W-:-:S06]  /*5750*/  F2FP.PACK_AB R8, R197, R241 ;  /* 0x000000f1c508723e */ /* 0x000fcc00000000ff */
[----:B------:R3:W-:Y:S01]  /*5760*/  MUFU.EX2 R174, R3 ;  /* 0x0000000300ae7308 */ /* 0x0007e20000000800 */
[----:B------:R-:W-:Y:S01]  /*5770*/  LOP3.LUT R5, R5, R8, RZ, 0xc0, !PT ;  /* 0x0000000805057212 */ /* 0x000fe200078ec0ff */
[----:B------:R-:W-:Y:S01]  /*5780*/  FFMA.FTZ R8, R151, c[0x0][0x23c], -R16 ;  /* 0x00008f0097087a23 */ /* 0x000fe20000010810 */
[----:B--2---:R-:W-:Y:S01]  /*5790*/  LOP3.LUT R4, R0, R2, RZ, 0xc0, !PT ;  /* 0x0000000200047212 */ /* 0x004fe200078ec0ff */
[----:B---3--:R-:W-:-:S04]  /*57a0*/  IMAD.WIDE.U32 R2, R13, -0x2daee0ad, RZ ;  /* 0xd2511f530d027825 */ /* 0x008fc800078e00ff */
[----:B------:R2:W3:Y:S01]  /*57b0*/  MUFU.EX2 R139, R8 ;  /* 0x00000008008b7308 */ /* 0x0004e20000000800 */
[----:B------:R-:W-:Y:S02]  /*57c0*/  LOP3.LUT R0, R3, UR16, R14, 0x96, !PT ;  /* 0x0000001003007c12 */ /* 0x000fe4000f8e960e */
[C---:B------:R-:W-:Y:S02]  /*57d0*/  LOP3.LUT R3, R2.reuse, 0xffff, RZ, 0xc0, !PT ;  /* 0x0000ffff02037812 */ /* 0x040fe400078ec0ff */
[----:B------:R-:W-:Y:S02]  /*57e0*/  LOP3.LUT R11, R2, 0xff, RZ, 0xc0, !PT ;  /* 0x000000ff020b7812 */ /* 0x000fe400078ec0ff */
[--C-:B------:R-:W-:Y:S02]  /*57f0*/  SHF.R.U32.HI R10, RZ, 0x18, R2.reuse ;  /* 0x00000018ff0a7819 */ /* 0x100fe40000011602 */
[----:B--2---:R-:W-:Y:S02]  /*5800*/  SHF.R.U32.HI R8, RZ, 0x10, R2 ;  /* 0x00000010ff087819 */ /* 0x004fe40000011602 */
[----:B------:R-:W-:-:S02]  /*5810*/  SHF.R.U32.HI R2, RZ, 0x8, R3 ;  /* 0x00000008ff027819 */ /* 0x000fc40000011603 */
[----:B------:R-:W-:Y:S02]  /*5820*/  LOP3.LUT R3, R8, 0xff, RZ, 0xc0, !PT ;  /* 0x000000ff08037812 */ /* 0x000fe400078ec0ff */
[----:B------:R-:W-:Y:S02]  /*5830*/  PRMT R11, R11, 0x5410, R2 ;  /* 0x000054100b0b7816 */ /* 0x000fe40000000002 */
[----:B------:R-:W-:Y:S01]  /*5840*/  LOP3.LUT R2, R0, 0xffff, RZ, 0xc0, !PT ;  /* 0x0000ffff00027812 */ /* 0x000fe200078ec0ff */
[--C-:B------:R-:W-:Y:S01]  /*5850*/  FFMA.FTZ R9, R199, c[0x0][0x23c], -R17.reuse ;  /* 0x00008f00c7097a23 */ /* 0x100fe20000010811 */
[----:B------:R-:W-:Y:S01]  /*5860*/  PRMT R10, R3, 0x5410, R10 ;  /* 0x00005410030a7816 */ /* 0x000fe2000000000a */
[----:B------:R-:W-:Y:S01]  /*5870*/  FFMA.FTZ R8, R198, c[0x0][0x23c], -R17 ;  /* 0x00008f00c6087a23 */ /* 0x000fe20000010811 */
[----:B------:R-:W-:Y:S02]  /*5880*/  SHF.R.U32.HI R3, RZ, 0x8, R2 ;  /* 0x00000008ff037819 */ /* 0x000fe40000011602 */
[----:B------:R-:W-:Y:S01]  /*5890*/  LOP3.LUT R2, R0, 0xff, RZ, 0xc0, !PT ;  /* 0x000000ff00027812 */ /* 0x000fe200078ec0ff */
[----:B------:R-:W-:-:S02]  /*58a0*/  IMAD.MOV.U32 R142, RZ, RZ, R133 ;  /* 0x000000ffff8e7224 */ /* 0x000fc400078e0085 */
[----:B------:R-:W-:Y:S01]  /*58b0*/  IMAD.MOV.U32 R143, RZ, RZ, R135 ;  /* 0x000000ffff8f7224 */ /* 0x000fe200078e0087 */
[----:B------:R2:W-:Y:S01]  /*58c0*/  MUFU.EX2 R133, R8 ;  /* 0x0000000800857308 */ /* 0x0005e20000000800 */
[----:B------:R-:W-:Y:S01]  /*58d0*/  PRMT R12, R2, 0x5410, R3 ;  /* 0x00005410020c7816 */ /* 0x000fe20000000003 */
[----:B------:R-:W-:-:S06]  /*58e0*/  FFMA.FTZ R3, R201, c[0x0][0x23c], -R17 ;  /* 0x00008f00c9037a23 */ /* 0x000fcc0000010811 */
[----:B------:R3:W3:Y:S01]  /*58f0*/  MUFU.EX2 R135, R9 ;  /* 0x0000000900877308 */ /* 0x0006e20000000800 */
[----:B------:R-:W-:Y:S02]  /*5900*/  IMAD.MOV.U32 R141, RZ, RZ, R132 ;  /* 0x000000ffff8d7224 */ /* 0x000fe400078e0084 */
[----:B------:R-:W-:Y:S02]  /*5910*/  IMAD.MOV.U32 R91, RZ, RZ, R131 ;  /* 0x000000ffff5b7224 */ /* 0x000fe400078e0083 */
[----:B--2---:R-:W-:-:S03]  /*5920*/  FFMA.FTZ R8, R200, c[0x0][0x23c], -R17 ;  /* 0x00008f00c8087a23 */ /* 0x004fc60000010811 */
[----:B------:R2:W-:Y:S01]  /*5930*/  MUFU.EX2 R131, R3 ;  /* 0x0000000300837308 */ /* 0x0005e20000000800 */
[----:B------:R-:W-:Y:S01]  /*5940*/  SHF.R.U32.HI R2, RZ, 0x10, R0 ;  /* 0x00000010ff027819 */ /* 0x000fe20000011600 */
[----:B-1----:R-:W-:Y:S01]  /*5950*/  HMMA.16816.F32 R68, R4, R20, R40 ;  /* 0x000000140444723c */ /* 0x002fe20000001828 */
[----:B---3--:R-:W-:-:S05]  /*5960*/  IADD3 R9, R100, 0x2, RZ ;  /* 0x0000000264097810 */ /* 0x008fca0007ffe0ff */
[----:B------:R1:W3:Y:S02]  /*5970*/  MUFU.EX2 R132, R8 ;  /* 0x0000000800847308 */ /* 0x0002e40000000800 */
[C---:B------:R-:W-:Y:S08]  /*5980*/  HMMA.16816.F32 R52, R4.reuse, R22, R72 ;  /* 0x000000160434723c */ /* 0x040ff00000001848 */
[----:B----4-:R-:W-:Y:S01]  /*5990*/  HMMA.16816.F32 R48, R4, R24, R48 ;  /* 0x000000180430723c */ /* 0x010fe20000001830 */
[----:B--2---:R-:W-:Y:S01]  /*59a0*/  HSET2.LE.AND R3, R10, R81, PT ;  /* 0x000000510a037233 */ /* 0x004fe20003803000 */
[----:B-1----:R-:W-:-:S06]  /*59b0*/  LOP3.LUT R8, R97, UR27, R9, 0x96, !PT ;  /* 0x0000001b61087c12 */ /* 0x002fcc000f8e9609 */
[----:B------:R-:W-:Y:S01]  /*59c0*/  HMMA.16816.F32 R40, R4, R26, R76 ;  /* 0x0000001a0428723c */ /* 0x000fe2000000184c */
[----:B------:R-:W-:-:S06]  /*59d0*/  IMAD.WIDE.U32 R28, R8, -0x326172a9, RZ ;  /* 0xcd9e8d57081c7825 */ /* 0x000fcc00078e00ff */
[----:B------:R-:W-:Y:S02]  /*59e0*/  SHF.R.U32.HI R5, RZ, 0x18, R0 ;  /* 0x00000018ff057819 */ /* 0x000fe40000011600 */
[----:B------:R-:W-:Y:S01]  /*59f0*/  LOP3.LUT R4, R2, 0xff, RZ, 0xc0, !PT ;  /* 0x000000ff02047812 */ /* 0x000fe200078ec0ff */
[--C-:B------:R-:W-:Y:S01]  /*5a00*/  HSET2.LE.AND R0, R11, R81.reuse, PT ;  /* 0x000000510b007233 */ /* 0x100fe20003803000 */
[----:B------:R-:W-:Y:S02]  /*5a10*/  F2FP.PACK_AB R2, R139, R174 ;  /* 0x000000ae8b02723e */ /* 0x000fe400000000ff */
[----:B------:R-:W-:Y:S02]  /*5a20*/  F2FP.PACK_AB R7, R133, R135 ;  /* 0x000000878507723e */ /* 0x000fe400000000ff */
[----:B------:R-:W-:Y:S02]  /*5a30*/  PRMT R5, R4, 0x5410, R5 ;  /* 0x0000541004057816 */ /* 0x000fe40000000005 */
[----:B------:R-:W-:Y:S01]  /*5a40*/  LOP3.LUT R6, R0, R2, RZ, 0xc0, !PT ;  /* 0x0000000200067212 */ /* 0x000fe200078ec0ff */
[--C-:B------:R-:W-:Y:S01]  /*5a50*/  HSET2.LE.AND R0, R12, R81.reuse, PT ;  /* 0x000000510c007233 */ /* 0x100fe20003803000 */
[----:B------:R-:W-:Y:S01]  /*5a60*/  LOP3.LUT R7, R3, R7, RZ, 0xc0, !PT ;  /* 0x0000000703077212 */ /* 0x000fe200078ec0ff */
[----:B------:R-:W-:Y:S01]  /*5a70*/  HSET2.LE.AND R5, R5, R81, PT ;  /* 0x0000005105057233 */ /* 0x000fe20003803000 */
[----:B------:R-:W-:-:S02]  /*5a80*/  LOP3.LUT R3, R29, UR15, R82, 0x96, !PT ;  /* 0x0000000f1d037c12 */ /* 0x000fc4000f8e9652 */
[----:B------:R-:W-:Y:S02]  /*5a90*/  F2FP.PACK_AB R2, R175, R196 ;  /* 0x000000c4af02723e */ /* 0x000fe400000000ff */
[----:B------:R-:W-:Y:S02]  /*5aa0*/  LOP3.LUT R9, R63, UR13, R28, 0x96, !PT ;  /* 0x0000000d3f097c12 */ /* 0x000fe4000f8e961c */
[----:B---3--:R-:W-:Y:S02]  /*5ab0*/  F2FP.PACK_AB R8, R131, R132 ;  /* 0x000000848308723e */ /* 0x008fe400000000ff */
[----:B------:R-:W-:Y:S01]  /*5ac0*/  LOP3.LUT R4, R0, R2, RZ, 0xc0, !PT ;  /* 0x0000000200047212 */ /* 0x000fe200078ec0ff */
[----:B------:R-:W-:Y:S01]  /*5ad0*/  IMAD.WIDE.U32 R2, R3, -0x2daee0ad, RZ ;  /* 0xd2511f5303027825 */ /* 0x000fe200078e00ff */
[----:B------:R-:W-:-:S03]  /*5ae0*/  LOP3.LUT R5, R5, R8, RZ, 0xc0, !PT ;  /* 0x0000000805057212 */ /* 0x000fc600078ec0ff */
[----:B------:R-:W-:Y:S01]  /*5af0*/  IMAD.WIDE.U32 R8, R9, -0x2daee0ad, RZ ;  /* 0xd2511f5309087825 */ /* 0x000fe200078e00ff */
[----:B------:R-:W-:-:S04]  /*5b00*/  LOP3.LUT R3, R3, UR12, R94, 0x96, !PT ;  /* 0x0000000c03037c12 */ /* 0x000fc8000f8e965e */
[----:B------:R-:W-:Y:S01]  /*5b10*/  LOP3.LUT R9, R9, UR10, R2, 0x96, !PT ;  /* 0x0000000a09097c12 */ /* 0x000fe2000f8e9602 */
[----:B------:R-:W-:-:S04]  /*5b20*/  IMAD.WIDE.U32 R2, R3, -0x326172a9, RZ ;  /* 0xcd9e8d5703027825 */ /* 0x000fc800078e00ff */
[----:B------:R-:W-:Y:S02]  /*5b30*/  FFMA.FTZ R0, R104, c[0x0][0x23c], -R19 ;  /* 0x00008f0068007a23 */ /* 0x000fe40000010813 */
[----:B------:R-:W-:Y:S01]  /*5b40*/  IMAD.WIDE.U32 R10, R9, -0x326172a9, RZ ;  /* 0xcd9e8d57090a7825 */ /* 0x000fe200078e00ff */
[----:B------:R-:W-:-:S03]  /*5b50*/  LOP3.LUT R3, R3, UR11, R62, 0x96, !PT ;  /* 0x0000000b03037c12 */ /* 0x000fc6000f8e963e */
[----:B------:R-:W-:Y:S02]  /*5b60*/  IMAD.MOV.U32 R149, RZ, RZ, R130 ;  /* 0x000000ffff957224 */ /* 0x000fe400078e0082 */
[----:B------:R1:W-:Y:S01]  /*5b70*/  MUFU.EX2 R130, R0 ;  /* 0x0000000000827308 */ /* 0x0003e20000000800 */
[----:B------:R-:W-:Y:S02]  /*5b80*/  IMAD.MOV.U32 R199, RZ, RZ, R145 ;  /* 0x000000ffffc77224 */ /* 0x000fe400078e0091 */
[----:B------:R-:W-:Y:S01]  /*5b90*/  HMMA.16816.F32 R144, R4, R20, R36 ;  /* 0x000000140490723c */ /* 0x000fe20000001824 */
[----:B------:R-:W-:Y:S02]  /*5ba0*/  FFMA.FTZ R9, R105, c[0x0][0x23c], -R19 ;  /* 0x00008f0069097a23 */ /* 0x000fe40000010813 */
[----:B------:R-:W-:Y:S02]  /*5bb0*/  IMAD.MOV.U32 R151, RZ, RZ, R129 ;  /* 0x000000ffff977224 */ /* 0x000fe400078e0081 */
[----:B------:R2:W-:Y:S01]  /*5bc0*/  MUFU.EX2 R129, R9 ;  /* 0x0000000900817308 */ /* 0x0005e20000000800 */
[----:B-1----:R-:W-:Y:S01]  /*5bd0*/  LOP3.LUT R0, R11, UR9, R2, 0x96, !PT ;  /* 0x000000090b007c12 */ /* 0x002fe2000f8e9602 */
[----:B------:R-:W-:-:S04]  /*5be0*/  IMAD.WIDE.U32 R2, R3, -0x2daee0ad, RZ ;  /* 0xd2511f5303027825 */ /* 0x000fc800078e00ff */
[----:B------:R-:W-:Y:S01]  /*5bf0*/  IMAD.WIDE.U32 R36, R0, -0x2daee0ad, RZ ;  /* 0xd2511f5300247825 */ /* 0x000fe200078e00ff */
[----:B------:R-:W-:-:S03]  /*5c00*/  LOP3.LUT R0, R3, UR8, R8, 0x96, !PT ;  /* 0x0000000803007c12 */ /* 0x000fc6000f8e9608 */
[----:B--2---:R-:W-:Y:S01]  /*5c10*/  FFMA.FTZ R9, R98, c[0x0][0x23c], -R19 ;  /* 0x00008f0062097a23 */ /* 0x004fe20000010813 */
[----:B------:R-:W-:Y:S01]  /*5c20*/  LOP3.LUT R2, R37, UR6, R2, 0x96, !PT ;  /* 0x0000000625027c12 */ /* 0x000fe2000f8e9602 */
[----:B------:R-:W-:Y:S02]  /*5c30*/  IMAD.MOV.U32 R200, RZ, RZ, R128 ;  /* 0x000000ffffc87224 */ /* 0x000fe400078e0080 */
[----:B------:R1:W-:Y:S02]  /*5c40*/  MUFU.EX2 R128, R9 ;  /* 0x0000000900807308 */ /* 0x0003e40000000800 */
[----:B------:R-:W-:Y:S01]  /*5c50*/  IMAD.WIDE.U32 R2, R2, -0x326172a9, RZ ;  /* 0xcd9e8d5702027825 */ /* 0x000fe200078e00ff */
[----:B------:R-:W-:Y:S03]  /*5c60*/  HMMA.16816.F32 R64, R4, R22, R64 ;  /* 0x000000160440723c */ /* 0x000fe60000001840 */
[----:B------:R-:W-:-:S02]  /*5c70*/  IMAD.MOV.U32 R198, RZ, RZ, R127 ;  /* 0x000000ffffc67224 */ /* 0x000fc400078e007f */
[----:B-1----:R-:W-:-:S04]  /*5c80*/  IMAD.WIDE.U32 R8, R0, -0x326172a9, RZ ;  /* 0xcd9e8d5700087825 */ /* 0x002fc800078e00ff */
[----:B------:R-:W-:Y:S01]  /*5c90*/  FFMA.FTZ R0, R99, c[0x0][0x23c], -R19 ;  /* 0x00008f0063007a23 */ /* 0x000fe20000010813 */
[C---:B------:R-:W-:Y:S08]  /*5ca0*/  HMMA.16816.F32 R76, R4.reuse, R24, R44 ;  /* 0x00000018044c723c */ /* 0x040ff0000000182c */
[----:B------:R-:W-:Y:S01]  /*5cb0*/  HMMA.16816.F32 R72, R4, R26, R32 ;  /* 0x0000001a0448723c */ /* 0x000fe20000001820 */
[----:B------:R1:W2:Y:S01]  /*5cc0*/  MUFU.EX2 R127, R0 ;  /* 0x00000000007f7308 */ /* 0x0002a20000000800 */
[----:B------:R-:W-:Y:S01]  /*5cd0*/  IMAD.MOV.U32 R90, RZ, RZ, R56 ;  /* 0x000000ffff5a7224 */ /* 0x000fe200078e0038 */
[----:B------:R-:W3:Y:S04]  /*5ce0*/  LDSM.16.MT88.4 R24, [R205+0x5000] ;  /* 0x00500000cd18783b */ /* 0x000ee80000004200 */
[--C-:B------:R-:W-:Y:S01]  /*5cf0*/  SHF.R.U32.HI R5, RZ, 0x10, R2.reuse ;  /* 0x00000010ff057819 */ /* 0x100fe20000011602 */
[----:B------:R-:W-:Y:S01]  /*5d00*/  IMAD.MOV.U32 R201, RZ, RZ, R125 ;  /* 0x000000ffffc97224 */ /* 0x000fe200078e007d */
[----:B------:R-:W-:Y:S01]  /*5d10*/  SHF.R.U32.HI R7, RZ, 0x18, R2 ;  /* 0x00000018ff077819 */ /* 0x000fe20000011602 */
[----:B------:R-:W-:Y:S01]  /*5d20*/  IMAD.MOV.U32 R98, RZ, RZ, R124 ;  /* 0x000000ffff627224 */ /* 0x000fe200078e007c */
[----:B------:R-:W4:Y:S01]  /*5d30*/  LDSM.16.MT88.4 R44, [R206+0x5000] ;  /* 0x00500000ce2c783b */ /* 0x000f220000004200 */
[----:B-1----:R-:W-:-:S02]  /*5d40*/  LOP3.LUT R0, R3, UR17, R8, 0x96, !PT ;  /* 0x0000001103007c12 */ /* 0x002fc4000f8e9608 */
[----:B------:R-:W-:-:S04]  /*5d50*/  LOP3.LUT R3, R2, 0xffff, RZ, 0xc0, !PT ;  /* 0x0000ffff02037812 */ /* 0x000fc800078ec0ff */
[----:B------:R-:W-:Y:S02]  /*5d60*/  SHF.R.U32.HI R6, RZ, 0x8, R3 ;  /* 0x00000008ff067819 */ /* 0x000fe40000011603 */
[----:B------:R-:W-:Y:S01]  /*5d70*/  LOP3.LUT R3, R5, 0xff, RZ, 0xc0, !PT ;  /* 0x000000ff05037812 */ /* 0x000fe200078ec0ff */
[--C-:B------:R-:W-:Y:S01]  /*5d80*/  FFMA.FTZ R4, R168, c[0x0][0x23c], -R18.reuse ;  /* 0x00008f00a8047a23 */ /* 0x100fe20000010812 */
[----:B------:R-:W-:Y:S01]  /*5d90*/  LOP3.LUT R8, R2, 0xff, RZ, 0xc0, !PT ;  /* 0x000000ff02087812 */ /* 0x000fe200078ec0ff */
[--C-:B------:R-:W-:Y:S01]  /*5da0*/  FFMA.FTZ R5, R106, c[0x0][0x23c], -R18.reuse ;  /* 0x00008f006a057a23 */ /* 0x100fe20000010812 */
[----:B------:R-:W-:Y:S01]  /*5db0*/  PRMT R7, R3, 0x5410, R7 ;  /* 0x0000541003077816 */ /* 0x000fe20000000007 */
[----:B------:R-:W-:Y:S01]  /*5dc0*/  FFMA.FTZ R3, R107, c[0x0][0x23c], -R18 ;  /* 0x00008f006b037a23 */ /* 0x000fe20000010812 */
[----:B------:R-:W-:Y:S01]  /*5dd0*/  LOP3.LUT R2, R0, 0xffff, RZ, 0xc0, !PT ;  /* 0x0000ffff00027812 */ /* 0x000fe200078ec0ff */
[----:B------:R-:W-:Y:S01]  /*5de0*/  IMAD.MOV.U32 R56, RZ, RZ, R126 ;  /* 0x000000ffff387224 */ /* 0x000fe200078e007e */
[----:B------:R1:W-:Y:S02]  /*5df0*/  MUFU.EX2 R125, R4 ;  /* 0x00000004007d7308 */ /* 0x0003e40000000800 */
[----:B------:R-:W-:-:S02]  /*5e00*/  SHF.R.U32.HI R2, RZ, 0x8, R2 ;  /* 0x00000008ff027819 */ /* 0x000fc40000011602 */
[----:B------:R-:W-:-:S04]  /*5e10*/  PRMT R6, R8, 0x5410, R6 ;  /* 0x0000541008067816 */ /* 0x000fc80000000006 */
[----:B------:R2:W-:Y:S01]  /*5e20*/  MUFU.EX2 R126, R5 ;  /* 0x00000005007e7308 */ /* 0x0005e20000000800 */
[----:B-1----:R-:W-:-:S07]  /*5e30*/  LOP3.LUT R4, R0, 0xff, RZ, 0xc0, !PT ;  /* 0x000000ff00047812 */ /* 0x002fce00078ec0ff */
[----:B------:R1:W1:Y:S01]  /*5e40*/  MUFU.EX2 R124, R3 ;  /* 0x00000003007c7308 */ /* 0x0002620000000800 */
[----:B------:R-:W-:Y:S02]  /*5e50*/  PRMT R8, R4, 0x5410, R2 ;  /* 0x0000541004087816 */ /* 0x000fe40000000002 */
[----:B------:R-:W-:Y:S01]  /*5e60*/  SHF.R.U32.HI R2, RZ, 0x10, R0 ;  /* 0x00000010ff027819 */ /* 0x000fe20000011600 */
[----:B------:R-:W-:Y:S01]  /*5e70*/  FFMA.FTZ R4, R160, c[0x0][0x23c], -R18 ;  /* 0x00008f00a0047a23 */ /* 0x000fe20000010812 */
[----:B--2---:R-:W-:Y:S01]  /*5e80*/  SHF.R.U32.HI R5, RZ, 0x18, R0 ;  /* 0x00000018ff057819 */ /* 0x004fe20000011600 */
[----:B------:R-:W-:Y:S01]  /*5e90*/  HSET2.LE.AND R0, R6, R81, PT ;  /* 0x0000005106007233 */ /* 0x000fe20003803000 */
[----:B------:R-:W-:Y:S02]  /*5ea0*/  IMAD.MOV.U32 R88, RZ, RZ, R123 ;  /* 0x000000ffff587224 */ /* 0x000fe400078e007b */
[----:B------:R2:W2:Y:S01]  /*5eb0*/  MUFU.EX2 R123, R4 ;  /* 0x00000004007b7308 */ /* 0x0004a20000000800 */
[----:B-1----:R-:W-:-:S02]  /*5ec0*/  LOP3.LUT R3, R2, 0xff, RZ, 0xc0, !PT ;  /* 0x000000ff02037812 */ /* 0x002fc400078ec0ff */
[----:B------:R-:W-:-:S04]  /*5ed0*/  F2FP.PACK_AB R2, R127, R128 ;  /* 0x000000807f02723e */ /* 0x000fc800000000ff */
[----:B------:R-:W-:Y:S01]  /*5ee0*/  LOP3.LUT R6, R0, R2, RZ, 0xc0, !PT ;  /* 0x0000000200067212 */ /* 0x000fe200078ec0ff */
[--C-:B------:R-:W-:Y:S01]  /*5ef0*/  HSET2.LE.AND R0, R7, R81.reuse, PT ;  /* 0x0000005107007233 */ /* 0x100fe20003803000 */
[----:B------:R-:W-:Y:S02]  /*5f00*/  F2FP.PACK_AB R2, R124, R126 ;  /* 0x0000007e7c02723e */ /* 0x000fe400000000ff */
[----:B------:R-:W-:Y:S02]  /*5f10*/  PRMT R3, R3, 0x5410, R5 ;  /* 0x0000541003037816 */ /* 0x000fe40000000005 */
[----:B------:R-:W-:Y:S01]  /*5f20*/  LOP3.LUT R7, R0, R2, RZ, 0xc0, !PT ;  /* 0x0000000200077212 */ /* 0x000fe200078ec0ff */
[----:B------:R-:W-:Y:S01]  /*5f30*/  HSET2.LE.AND R0, R8, R81, PT ;  /* 0x0000005108007233 */ /* 0x000fe20003803000 */
[----:B------:R-:W-:-:S04]  /*5f40*/  F2FP.PACK_AB R2, R129, R130 ;  /* 0x000000828102723e */ /* 0x000fc800000000ff */
[----:B--2---:R-:W-:Y:S01]  /*5f50*/  LOP3.LUT R4, R0, R2, RZ, 0xc0, !PT ;  /* 0x0000000200047212 */ /* 0x004fe200078ec0ff */
[----:B------:R-:W-:Y:S01]  /*5f60*/  HSET2.LE.AND R0, R3, R81, PT ;  /* 0x0000005103007233 */ /* 0x000fe20003803000 */
[----:B------:R-:W-:-:S04]  /*5f70*/  F2FP.PACK_AB R2, R123, R125 ;  /* 0x0000007d7b02723e */ /* 0x000fc800000000ff */
[----:B------:R-:W-:Y:S02]  /*5f80*/  LOP3.LUT R5, R0, R2, RZ, 0xc0, !PT ;  /* 0x0000000200057212 */ /* 0x000fe400078ec0ff */
[----:B------:R-:W-:-:S04]  /*5f90*/  IADD3 R0, R100, 0x3, RZ ;  /* 0x0000000364007810 */ /* 0x000fc80007ffe0ff */
[----:B------:R-:W-:-:S05]  /*5fa0*/  LOP3.LUT R0, R97, UR27, R0, 0x96, !PT ;  /* 0x0000001b61007c12 */ /* 0x000fca000f8e9600 */
[----:B------:R-:W-:Y:S01]  /*5fb0*/  IMAD.WIDE.U32 R14, R0, -0x326172a9, RZ ;  /* 0xcd9e8d57000e7825 */ /* 0x000fe200078e00ff */
[C---:B---3--:R-:W-:Y:S04]  /*5fc0*/  HMMA.16816.F32 R68, R4.reuse, R24, R68 ;  /* 0x000000180444723c */ /* 0x048fe80000001844 */
[----:B------:R-:W-:Y:S02]  /*5fd0*/  LOP3.LUT R0, R15, UR15, R80, 0x96, !PT ;  /* 0x0000000f0f007c12 */ /* 0x000fe4000f8e9650 */
[----:B------:R-:W-:Y:S02]  /*5fe0*/  LOP3.LUT R2, R59, UR13, R14, 0x96, !PT ;  /* 0x0000000d3b027c12 */ /* 0x000fe4000f8e960e */
[----:B------:R-:W-:Y:S03]  /*5ff0*/  HMMA.16816.F32 R152, R4, R26, R52 ;  /* 0x0000001a0498723c */ /* 0x000fe60000001834 */
[----:B------:R-:W-:-:S05]  /*6000*/  IMAD.WIDE.U32 R2, R2, -0x2daee0ad, RZ ;  /* 0xd2511f5302027825 */ /* 0x000fca00078e00ff */
[C---:B----4-:R-:W-:Y:S08]  /*6010*/  HMMA.16816.F32 R48, R4.reuse, R44, R48 ;  /* 0x0000002c0430723c */ /* 0x050ff00000001830 */
[----:B------:R-:W-:Y:S07]  /*6020*/  HMMA.16816.F32 R84, R4, R46, R40 ;  /* 0x0000002e0454723c */ /* 0x000fee0000001828 */
[----:B------:R-:W-:Y:S01]  /*6030*/  IMAD.WIDE.U32 R4, R0, -0x2daee0ad, RZ ;  /* 0xd2511f5300047825 */ /* 0x000fe200078e00ff */
[----:B------:R-:W-:-:S02]  /*6040*/  LOP3.LUT R6, R29, UR15, R80, 0x96, !PT ;  /* 0x0000000f1d067c12 */ /* 0x000fc4000f8e9650 */
[----:B------:R-:W-:Y:S02]  /*6050*/  LOP3.LUT R7, R59, UR13, R28, 0x96, !PT ;  /* 0x0000000d3b077c12 */ /* 0x000fe4000f8e961c */
[----:B------:R-:W-:Y:S02]  /*6060*/  LOP3.LUT R0, R5, UR12, R92, 0x96, !PT ;  /* 0x0000000c05007c12 */ /* 0x000fe4000f8e965c */
[----:B------:R-:W-:Y:S01]  /*6070*/  LOP3.LUT R29, R9, UR7, R10, 0x96, !PT ;  /* 0x00000007091d7c12 */ /* 0x000fe2000f8e960a */
[----:B------:R-:W-:Y:S01]  /*6080*/  IMAD.WIDE.U32 R10, R6, -0x2daee0ad, RZ ;  /* 0xd2511f53060a7825 */ /* 0x000fe200078e00ff */
[----:B------:R-:W-:-:S03]  /*6090*/  LOP3.LUT R3, R3, UR10, R4, 0x96, !PT ;  /* 0x0000000a03037c12 */ /* 0x000fc6000f8e9604 */
[----:B------:R-:W-:Y:S01]  /*60a0*/  IMAD.WIDE.U32 R4, R0, -0x326172a9, RZ ;  /* 0xcd9e8d5700047825 */ /* 0x000fe200078e00ff */
[----:B------:R-:W-:-:S03]  /*60b0*/  LOP3.LUT R0, R11, UR12, R92, 0x96, !PT ;  /* 0x0000000c0b007c12 */ /* 0x000fc6000f8e965c */
[----:B------:R-:W-:-:S04]  /*60c0*/  IMAD.WIDE.U32 R8, R7, -0x2daee0ad, RZ ;  /* 0xd2511f5307087825 */ /* 0x000fc800078e00ff */
[----:B------:R-:W-:Y:S01]  /*60d0*/  IMAD.WIDE.U32 R6, R3, -0x326172a9, RZ ;  /* 0xcd9e8d5703067825 */ /* 0x000fe200078e00ff */
[----:B------:R-:W-:Y:S02]  /*60e0*/  LOP3.LUT R3, R5, UR11, R58, 0x96, !PT ;  /* 0x0000000b05037c12 */ /* 0x000fe4000f8e963a */
[----:B------:R-:W-:Y:S01]  /*60f0*/  LOP3.LUT R9, R9, UR10, R10, 0x96, !PT ;  /* 0x0000000a09097c12 */ /* 0x000fe2000f8e960a */
[----:B------:R-:W-:Y:S01]  /*6100*/  IMAD.WIDE.U32 R10, R0, -0x326172a9, RZ ;  /* 0xcd9e8d57000a7825 */ /* 0x000fe200078e00ff */
[----:B------:R-:W-:-:S03]  /*6110*/  LOP3.LUT R0, R7, UR9, R4, 0x96, !PT ;  /* 0x0000000907007c12 */ /* 0x000fc6000f8e9604 */
        /* <DEDUP_REMOVED lines=14> */
[----:B------:R-:W-:Y:S01]  /*6200*/  FFMA.FTZ R0, R169, c[0x0][0x23c], -R16 ;  /* 0x00008f00a9007a23 */ /* 0x000fe20000010810 */
[----:B------:R-:W-:Y:S01]  /*6210*/  LOP3.LUT R23, R3, UR17, R4, 0x96, !PT ;  /* 0x0000001103177c12 */ /* 0x000fe2000f8e9604 */
[----:B------:R-:W-:Y:S01]  /*6220*/  IMAD.MOV.U32 R167, RZ, RZ, R122 ;  /* 0x000000ffffa77224 */ /* 0x000fe200078e007a */
[C---:B------:R-:W-:Y:S01]  /*6230*/  LOP3.LUT R39, R2.reuse, 0xffff, RZ, 0xc0, !PT ;  /* 0x0000ffff02277812 */ /* 0x040fe200078ec0ff */
[----:B------:R1:W-:Y:S01]  /*6240*/  MUFU.EX2 R122, R0 ;  /* 0x00000000007a7308 */ /* 0x0003e20000000800 */
[----:B------:R-:W-:Y:S01]  /*6250*/  LOP3.LUT R42, R2, 0xff, RZ, 0xc0, !PT ;  /* 0x000000ff022a7812 */ /* 0x000fe200078ec0ff */
[----:B------:R-:W-:Y:S01]  /*6260*/  IMAD.WIDE.U32 R4, R7, -0x326172a9, RZ ;  /* 0xcd9e8d5707047825 */ /* 0x000fe200078e00ff */
[--C-:B------:R-:W-:Y:S02]  /*6270*/  SHF.R.U32.HI R41, RZ, 0x10, R2.reuse ;  /* 0x00000010ff297819 */ /* 0x100fe40000011602 */
[----:B------:R-:W-:Y:S01]  /*6280*/  SHF.R.U32.HI R40, RZ, 0x18, R2 ;  /* 0x00000018ff287819 */ /* 0x000fe20000011602 */
[----:B------:R-:W-:-:S04]  /*6290*/  IMAD.WIDE.U32 R2, R6, -0x326172a9, RZ ;  /* 0xcd9e8d5706027825 */ /* 0x000fc800078e00ff */
[----:B------:R-:W-:Y:S02]  /*62a0*/  IMAD.MOV.U32 R89, RZ, RZ, R57 ;  /* 0x000000ffff597224 */ /* 0x000fe400078e0039 */
[----:B------:R-:W-:Y:S02]  /*62b0*/  IMAD.MOV.U32 R57, RZ, RZ, R121 ;  /* 0x000000ffff397224 */ /* 0x000fe400078e0079 */
[----:B-1----:R-:W-:-:S04]  /*62c0*/  FFMA.FTZ R0, R161, c[0x0][0x23c], -R16 ;  /* 0x00008f00a1007a23 */ /* 0x002fc80000010810 */
[----:B------:R1:W-:Y:S01]  /*62d0*/  MUFU.EX2 R121, R0 ;  /* 0x0000000000797308 */ /* 0x0003e20000000800 */
[----:B------:R-:W-:Y:S02]  /*62e0*/  LOP3.LUT R9, R5, UR7, R12, 0x96, !PT ;  /* 0x0000000705097c12 */ /* 0x000fe4000f8e960c */
[C---:B------:R-:W-:Y:S02]  /*62f0*/  LOP3.LUT R6, R2.reuse, 0xff, RZ, 0xc0, !PT ;  /* 0x000000ff02067812 */ /* 0x040fe400078ec0ff */
[--C-:B------:R-:W-:Y:S02]  /*6300*/  SHF.R.U32.HI R5, RZ, 0x10, R2.reuse ;  /* 0x00000010ff057819 */ /* 0x100fe40000011602 */
[----:B------:R-:W-:Y:S02]  /*6310*/  SHF.R.U32.HI R7, RZ, 0x18, R2 ;  /* 0x00000018ff077819 */ /* 0x000fe40000011602 */
[----:B-1----:R-:W-:Y:S02]  /*6320*/  LOP3.LUT R0, R3, UR17, R4, 0x96, !PT ;  /* 0x0000001103007c12 */ /* 0x002fe4000f8e9604 */
[----:B------:R-:W-:-:S04]  /*6330*/  LOP3.LUT R3, R2, 0xffff, RZ, 0xc0, !PT ;  /* 0x0000ffff02037812 */ /* 0x000fc800078ec0ff */
[----:B------:R-:W-:Y:S01]  /*6340*/  SHF.R.U32.HI R2, RZ, 0x8, R3 ;  /* 0x00000008ff027819 */ /* 0x000fe20000011603 */
[----:B------:R-:W-:Y:S02]  /*6350*/  FFMA.FTZ R3, R156, c[0x0][0x23c], -R16 ;  /* 0x00008f009c037a23 */ /* 0x000fe40000010810 */
[----:B------:R-:W-:Y:S01]  /*6360*/  IMAD.MOV.U32 R168, RZ, RZ, R119 ;  /* 0x000000ffffa87224 */ /* 0x000fe200078e0077 */
[----:B------:R-:W-:Y:S01]  /*6370*/  PRMT R8, R6, 0x5410, R2 ;  /* 0x0000541006087816 */ /* 0x000fe20000000002 */
[----:B------:R1:W-:Y:S01]  /*6380*/  MUFU.EX2 R119, R3 ;  /* 0x0000000300777308 */ /* 0x0003e20000000800 */
[----:B------:R-:W-:Y:S01]  /*6390*/  FFMA.FTZ R4, R157, c[0x0][0x23c], -R16 ;  /* 0x00008f009d047a23 */ /* 0x000fe20000010810 */
[----:B------:R-:W-:Y:S01]  /*63a0*/  LOP3.LUT R2, R0, 0xffff, RZ, 0xc0, !PT ;  /* 0x0000ffff00027812 */ /* 0x000fe200078ec0ff */
[----:B------:R-:W-:-:S05]  /*63b0*/  IMAD.MOV.U32 R150, RZ, RZ, R120 ;  /* 0x000000ffff967224 */ /* 0x000fca00078e0078 */
[----:B------:R2:W-:Y:S01]  /*63c0*/  MUFU.EX2 R120, R4 ;  /* 0x0000000400787308 */ /* 0x0005e20000000800 */
[----:B-1----:R-:W-:-:S04]  /*63d0*/  LOP3.LUT R3, R5, 0xff, RZ, 0xc0, !PT ;  /* 0x000000ff05037812 */ /* 0x002fc800078ec0ff */
[----:B------:R-:W-:Y:S02]  /*63e0*/  PRMT R7, R3, 0x5410, R7 ;  /* 0x0000541003077816 */ /* 0x000fe40000000007 */
[----:B------:R-:W-:Y:S01]  /*63f0*/  SHF.R.U32.HI R3, RZ, 0x8, R2 ;  /* 0x00000008ff037819 */ /* 0x000fe20000011602 */
[----:B--2---:R-:W-:Y:S01]  /*6400*/  FFMA.FTZ R4, R217, c[0x0][0x23c], -R17 ;  /* 0x00008f00d9047a23 */ /* 0x004fe20000010811 */
[----:B------:R-:W-:Y:S01]  /*6410*/  LOP3.LUT R2, R0, 0xff, RZ, 0xc0, !PT ;  /* 0x000000ff00027812 */ /* 0x000fe200078ec0ff */
[----:B------:R-:W-:Y:S02]  /*6420*/  IMAD.MOV.U32 R164, RZ, RZ, R116 ;  /* 0x000000ffffa47224 */ /* 0x000fe400078e0074 */
[----:B------:R1:W-:Y:S01]  /*6430*/  MUFU.EX2 R116, R4 ;  /* 0x0000000400747308 */ /* 0x0003e20000000800 */
[----:B------:R-:W-:Y:S01]  /*6440*/  PRMT R6, R2, 0x5410, R3 ;  /* 0x0000541002067816 */ /* 0x000fe20000000003 */
[----:B------:R-:W-:Y:S01]  /*6450*/  FFMA.FTZ R3, R163, c[0x0][0x23c], -R17 ;  /* 0x00008f00a3037a23 */ /* 0x000fe20000010811 */
[----:B------:R-:W-:Y:S01]  /*6460*/  SHF.R.U32.HI R2, RZ, 0x10, R0 ;  /* 0x00000010ff027819 */ /* 0x000fe20000011600 */
[----:B------:R-:W-:-:S02]  /*6470*/  IMAD.MOV.U32 R99, RZ, RZ, R118 ;  /* 0x000000ffff637224 */ /* 0x000fc400078e0076 */
[----:B------:R-:W-:Y:S02]  /*6480*/  IMAD.MOV.U32 R100, RZ, RZ, R117 ;  /* 0x000000ffff647224 */ /* 0x000fe400078e0075 */
[----:B------:R-:W-:Y:S01]  /*6490*/  MUFU.EX2 R117, R3 ;  /* 0x0000000300757308 */ /* 0x000fe20000000800 */
[----:B-1----:R-:W-:-:S07]  /*64a0*/  FFMA.FTZ R4, R202, c[0x0][0x23c], -R17 ;  /* 0x00008f00ca047a23 */ /* 0x002fce0000010811 */
[----:B------:R1:W2:Y:S01]  /*64b0*/  MUFU.EX2 R118, R4 ;  /* 0x0000000400767308 */ /* 0x0002a20000000800 */
[----:B------:R-:W-:Y:S01]  /*64c0*/  IMAD.MOV.U32 R160, RZ, RZ, R114 ;  /* 0x000000ffffa07224 */ /* 0x000fe200078e0072 */
[----:B------:R-:W-:Y:S02]  /*64d0*/  LOP3.LUT R38, R63, UR13, R14, 0x96, !PT ;  /* 0x0000000d3f267c12 */ /* 0x000fe4000f8e960e */
[----:B-1----:R-:W-:Y:S02]  /*64e0*/  SHF.R.U32.HI R4, RZ, 0x18, R0 ;  /* 0x00000018ff047819 */ /* 0x002fe40000011600 */
[----:B------:R-:W-:Y:S01]  /*64f0*/  LOP3.LUT R0, R2, 0xff, RZ, 0xc0, !PT ;  /* 0x000000ff02007812 */ /* 0x000fe200078ec0ff */
[----:B------:R-:W-:-:S04]  /*6500*/  FFMA.FTZ R2, R203, c[0x0][0x23c], -R17 ;  /* 0x00008f00cb027a23 */ /* 0x000fc80000010811 */
[----:B------:R1:W3:Y:S01]  /*6510*/  MUFU.EX2 R114, R2 ;  /* 0x0000000200727308 */ /* 0x0002e20000000800 */
[----:B------:R-:W-:Y:S01]  /*6520*/  PRMT R5, R0, 0x5410, R4 ;  /* 0x0000541000057816 */ /* 0x000fe20000000004 */
[----:B------:R-:W-:Y:S01]  /*6530*/  HSET2.LE.AND R0, R8, R81, PT ;  /* 0x0000005108007233 */ /* 0x000fe20003803000 */
[----:B--2---:R-:W-:Y:S02]  /*6540*/  F2FP.PACK_AB R3, R117, R118 ;  /* 0x000000767503723e */ /* 0x004fe400000000ff */
[----:B------:R-:W-:Y:S02]  /*6550*/  F2FP.PACK_AB R4, R121, R122 ;  /* 0x0000007a7904723e */ /* 0x000fe400000000ff */
[----:B------:R-:W-:Y:S02]  /*6560*/  LOP3.LUT R37, R15, UR15, R82, 0x96, !PT ;  /* 0x0000000f0f257c12 */ /* 0x000fe4000f8e9652 */
[----:B-1----:R-:W-:-:S04]  /*6570*/  F2FP.PACK_AB R2, R119, R120 ;  /* 0x000000787702723e */ /* 0x002fc800000000ff */
[----:B------:R-:W-:Y:S01]  /*6580*/  LOP3.LUT R14, R0, R2, RZ, 0xc0, !PT ;  /* 0x00000002000e7212 */ /* 0x000fe200078ec0ff */
[--C-:B------:R-:W-:Y:S02]  /*6590*/  HSET2.LE.AND R0, R7, R81.reuse, PT ;  /* 0x0000005107007233 */ /* 0x100fe40003803000 */
[----:B------:R-:W-:-:S03]  /*65a0*/  HSET2.LE.AND R2, R6, R81, PT ;  /* 0x0000005106027233 */ /* 0x000fc60003803000 */
[----:B------:R-:W-:Y:S01]  /*65b0*/  LOP3.LUT R15, R0, R3, RZ, 0xc0, !PT ;  /* 0x00000003000f7212 */ /* 0x000fe200078ec0ff */
[----:B------:R-:W-:Y:S01]  /*65c0*/  HSET2.LE.AND R0, R5, R81, PT ;  /* 0x0000005105007233 */ /* 0x000fe20003803000 */
[----:B------:R-:W-:Y:S02]  /*65d0*/  LOP3.LUT R12, R2, R4, RZ, 0xc0, !PT ;  /* 0x00000004020c7212 */ /* 0x000fe400078ec0ff */
[----:B---3--:R-:W-:-:S04]  /*65e0*/  F2FP.PACK_AB R2, R114, R116 ;  /* 0x000000747202723e */ /* 0x008fc800000000ff */
[----:B------:R-:W-:Y:S01]  /*65f0*/  LOP3.LUT R13, R0, R2, RZ, 0xc0, !PT ;  /* 0x00000002000d7212 */ /* 0x000fe200078ec0ff */
[----:B------:R-:W-:Y:S02]  /*6600*/  FFMA.FTZ R0, R171, c[0x0][0x23c], -R16 ;  /* 0x00008f00ab007a23 */ /* 0x000fe40000010810 */
[----:B------:R-:W-:Y:S02]  /*6610*/  IMAD.MOV.U32 R165, RZ, RZ, R113 ;  /* 0x000000ffffa57224 */ /* 0x000fe400078e0071 */
[----:B------:R1:W-:Y:S01]  /*6620*/  MUFU.EX2 R113, R0 ;  /* 0x0000000000717308 */ /* 0x0003e20000000800 */
[----:B------:R-:W-:Y:S02]  /*6630*/  IMAD.MOV.U32 R96, RZ, RZ, R112 ;  /* 0x000000ffff607224 */ /* 0x000fe400078e0070 */
[--C-:B------:R-:W-:Y:S02]  /*6640*/  FFMA.FTZ R3, R184, c[0x0][0x23c], -R16.reuse ;  /* 0x00008f00b8037a23 */ /* 0x100fe40000010810 */
[----:B-1----:R-:W-:-:S04]  /*6650*/  FFMA.FTZ R0, R159, c[0x0][0x23c], -R16 ;  /* 0x00008f009f007a23 */ /* 0x002fc80000010810 */
[----:B------:R1:W-:Y:S01]  /*6660*/  MUFU.EX2 R112, R0 ;  /* 0x0000000000707308 */ /* 0x0003e20000000800 */
[----:B------:R-:W-:Y:S02]  /*6670*/  IMAD.MOV.U32 R97, RZ, RZ, R115 ;  /* 0x000000ffff617224 */ /* 0x000fe400078e0073 */
[----:B-1----:R-:W-:-:S05]  /*6680*/  FFMA.FTZ R0, R101, c[0x0][0x23c], -R16 ;  /* 0x00008f0065007a23 */ /* 0x002fca0000010810 */
[----:B------:R1:W-:Y:S01]  /*6690*/  MUFU.EX2 R107, R0 ;  /* 0x00000000006b7308 */ /* 0x0003e20000000800 */
[----:B------:R-:W-:Y:S02]  /*66a0*/  IMAD.MOV.U32 R148, RZ, RZ, R31 ;  /* 0x000000ffff947224 */ /* 0x000fe400078e001f */
[----:B------:R-:W-:-:S05]  /*66b0*/  IMAD.WIDE.U32 R6, R37, -0x2daee0ad, RZ ;  /* 0xd2511f5325067825 */ /* 0x000fca00078e00ff */
[----:B------:R2:W-:Y:S01]  /*66c0*/  MUFU.EX2 R115, R3 ;  /* 0x0000000300737308 */ /* 0x0005e20000000800 */
[----:B-1----:R-:W-:-:S07]  /*66d0*/  FFMA.FTZ R0, R158, c[0x0][0x23c], -R16 ;  /* 0x00008f009e007a23 */ /* 0x002fce0000010810 */
[----:B------:R1:W-:Y:S01]  /*66e0*/  MUFU.EX2 R106, R0 ;  /* 0x00000000006a7308 */ /* 0x0003e20000000800 */
[----:B--2---:R-:W-:-:S05]  /*66f0*/  IMAD.WIDE.U32 R2, R9, -0x2daee0ad, RZ ;  /* 0xd2511f5309027825 */ /* 0x004fca00078e00ff */
[----:B------:R-:W-:Y:S01]  /*6700*/  LOP3.LUT R20, R3, UR16, R20, 0x96, !PT ;  /* 0x0000001003147c12 */ /* 0x000fe2000f8e9614 */
[----:B-1----:R-:W-:Y:S01]  /*6710*/  FFMA.FTZ R0, R111, c[0x0][0x23c], -R16 ;  /* 0x00008f006f007a23 */ /* 0x002fe20000010810 */
[----:B------:R-:W-:-:S03]  /*6720*/  LOP3.LUT R31, R2, 0xffff, RZ, 0xc0, !PT ;  /* 0x0000ffff021f7812 */ /* 0x000fc600078ec0ff */
[----:B------:R1:W-:Y:S01]  /*6730*/  MUFU.EX2 R105, R0 ;  /* 0x0000000000697308 */ /* 0x0003e20000000800 */
[----:B------:R-:W-:Y:S02]  /*6740*/  LOP3.LUT R34, R2, 0xff, RZ, 0xc0, !PT ;  /* 0x000000ff02227812 */ /* 0x000fe400078ec0ff */
[--C-:B------:R-:W-:Y:S02]  /*6750*/  SHF.R.U32.HI R33, RZ, 0x10, R2.reuse ;  /* 0x00000010ff217819 */ /* 0x100fe40000011602 */
[----:B------:R-:W-:Y:S01]  /*6760*/  SHF.R.U32.HI R35, RZ, 0x18, R2 ;  /* 0x00000018ff237819 */ /* 0x000fe20000011602 */
[----:B------:R-:W-:Y:S01]  /*6770*/  IMAD.WIDE.U32 R2, R11, -0x2daee0ad, RZ ;  /* 0xd2511f530b027825 */ /* 0x000fe200078e00ff */
[----:B------:R-:W-:Y:S03]  /*6780*/  HMMA.16816.F32 R144, R12, R24, R144 ;  /* 0x000000180c90723c */ /* 0x000fe60000001890 */
[----:B------:R-:W-:-:S02]  /*6790*/  IMAD.MOV.U32 R166, RZ, RZ, R30 ;  /* 0x000000ffffa67224 */ /* 0x000fc400078e001e */
[----:B-1----:R-:W-:-:S03]  /*67a0*/  FFMA.FTZ R0, R102, c[0x0][0x23c], -R16 ;  /* 0x00008f0066007a23 */ /* 0x002fc60000010810 */
[----:B------:R-:W-:Y:S01]  /*67b0*/  HMMA.16816.F32 R64, R12, R26, R64 ;  /* 0x0000001a0c40723c */ /* 0x000fe20000001840 */
[----:B------:R1:W-:Y:S01]  /*67c0*/  MUFU.EX2 R104, R0 ;  /* 0x0000000000687308 */ /* 0x0003e20000000800 */
[----:B------:R-:W-:Y:S02]  /*67d0*/  LOP3.LUT R22, R3, UR16, R22, 0x96, !PT ;  /* 0x0000001003167c12 */ /* 0x000fe4000f8e9616 */
[C---:B------:R-:W-:Y:S02]  /*67e0*/  LOP3.LUT R25, R2.reuse, 0xffff, RZ, 0xc0, !PT ;  /* 0x0000ffff02197812 */ /* 0x040fe400078ec0ff */
[----:B------:R-:W-:Y:S02]  /*67f0*/  LOP3.LUT R30, R2, 0xff, RZ, 0xc0, !PT ;  /* 0x000000ff021e7812 */ /* 0x000fe400078ec0ff */
[--C-:B------:R-:W-:Y:S02]  /*6800*/  SHF.R.U32.HI R27, RZ, 0x10, R2.reuse ;  /* 0x00000010ff1b7819 */ /* 0x100fe40000011602 */
[----:B------:R-:W-:Y:S01]  /*6810*/  SHF.R.U32.HI R32, RZ, 0x18, R2 ;  /* 0x00000018ff207819 */ /* 0x000fe20000011602 */
[----:B------:R-:W-:Y:S01]  /*6820*/  IMAD.WIDE.U32 R2, R29, -0x2daee0ad, RZ ;  /* 0xd2511f531d027825 */ /* 0x000fe200078e00ff */
[----:B-1----:R-:W-:-:S04]  /*6830*/  LOP3.LUT R0, R7, UR12, R94, 0x96, !PT ;  /* 0x0000000c07007c12 */ /* 0x002fc8000f8e965e */
[----:B------:R-:W-:Y:S01]  /*6840*/  LOP3.LUT R10, R3, UR16, R36, 0x96, !PT ;  /* 0x00000010030a7c12 */ /* 0x000fe2000f8e9624 */
[----:B------:R-:W-:Y:S01]  /*6850*/  IMAD.WIDE.U32 R4, R0, -0x326172a9, RZ ;  /* 0xcd9e8d5700047825 */ /* 0x000fe200078e00ff */
[C---:B------:R-:W-:Y:S02]  /*6860*/  LOP3.LUT R24, R2.reuse, 0xffff, RZ, 0xc0, !PT ;  /* 0x0000ffff02187812 */ /* 0x040fe400078ec0ff */
[----:B------:R-:W-:Y:S01]  /*6870*/  LOP3.LUT R29, R2, 0xff, RZ, 0xc0, !PT ;  /* 0x000000ff021d7812 */ /* 0x000fe200078ec0ff */
[----:B------:R-:W-:Y:S01]  /*6880*/  FFMA.FTZ R3, R170, c[0x0][0x23c], -R16 ;  /* 0x00008f00aa037a23 */ /* 0x000fe20000010810 */
[--C-:B------:R-:W-:Y:S02]  /*6890*/  SHF.R.U32.HI R26, RZ, 0x10, R2.reuse ;  /* 0x00000010ff1a7819 */ /* 0x100fe40000011602 */
[----:B------:R-:W-:Y:S01]  /*68a0*/  SHF.R.U32.HI R28, RZ, 0x18, R2 ;  /* 0x00000018ff1c7819 */ /* 0x000fe20000011602 */
[----:B------:R-:W-:Y:S01]  /*68b0*/  FFMA.FTZ R2, R103, c[0x0][0x23c], -R16 ;  /* 0x00008f0067027a23 */ /* 0x000fe20000010810 */
[----:B------:R-:W-:Y:S01]  /*68c0*/  LOP3.LUT R0, R5, UR11, R62, 0x96, !PT ;  /* 0x0000000b05007c12 */ /* 0x000fe2000f8e963e */
[----:B------:R-:W-:Y:S04]  /*68d0*/  MUFU.EX2 R101, R3 ;  /* 0x0000000300657308 */ /* 0x000fe80000000800 */
[----:B------:R-:W-:-:S04]  /*68e0*/  IMAD.WIDE.U32 R8, R0, -0x2daee0ad, RZ ;  /* 0xd2511f5300087825 */ /* 0x000fc800078e00ff */
[----:B------:R1:W-:Y:S01]  /*68f0*/  MUFU.EX2 R102, R2 ;  /* 0x0000000200667308 */ /* 0x0003e20000000800 */
[----:B------:R-:W-:Y:S02]  /*6900*/  FFMA.FTZ R7, R110, c[0x0][0x23c], -R16 ;  /* 0x00008f006e077a23 */ /* 0x000fe40000010810 */
[----:B------:R-:W-:Y:S02]  /*6910*/  IMAD.MOV.U32 R110, RZ, RZ, R100 ;  /* 0x000000ffff6e7224 */ /* 0x000fe400078e0064 */
[----:B-1----:R-:W-:-:S05]  /*6920*/  IMAD.WIDE.U32 R2, R38, -0x2daee0ad, RZ ;  /* 0xd2511f5326027825 */ /* 0x002fca00078e00ff */
[----:B------:R-:W-:Y:S02]  /*6930*/  LOP3.LUT R3, R3, UR10, R6, 0x96, !PT ;  /* 0x0000000a03037c12 */ /* 0x000fe4000f8e9606 */
[----:B------:R-:W-:Y:S01]  /*6940*/  LOP3.LUT R0, R9, UR8, R2, 0x96, !PT ;  /* 0x0000000809007c12 */ /* 0x000fe2000f8e9602 */
[----:B------:R1:W-:Y:S02]  /*6950*/  MUFU.EX2 R100, R7 ;  /* 0x0000000700647308 */ /* 0x0003e40000000800 */
[----:B------:R-:W-:-:S04]  /*6960*/  IMAD.WIDE.U32 R2, R3, -0x326172a9, RZ ;  /* 0xcd9e8d5703027825 */ /* 0x000fc800078e00ff */
[----:B------:R-:W-:Y:S01]  /*6970*/  FFMA.FTZ R11, R109, c[0x0][0x23c], -R16 ;  /* 0x00008f006d0b7a23 */ /* 0x000fe20000010810 */
[----:B------:R-:W-:Y:S01]  /*6980*/  LOP3.LUT R4, R3, UR9, R4, 0x96, !PT ;  /* 0x0000000903047c12 */ /* 0x000fe2000f8e9604 */
[----:B------:R-:W-:Y:S02]  /*6990*/  FFMA.FTZ R16, R108, c[0x0][0x23c], -R16 ;  /* 0x00008f006c107a23 */ /* 0x000fe40000010810 */
[----:B------:R-:W-:Y:S02]  /*69a0*/  IMAD.MOV.U32 R108, RZ, RZ, R96 ;  /* 0x000000ffff6c7224 */ /* 0x000fe400078e0060 */
[----:B-1----:R-:W-:-:S04]  /*69b0*/  IMAD.WIDE.U32 R6, R0, -0x326172a9, RZ ;  /* 0xcd9e8d5700067825 */ /* 0x002fc800078e00ff */
[----:B------:R-:W-:Y:S01]  /*69c0*/  FFMA.FTZ R0, R187, c[0x0][0x23c], -R17 ;  /* 0x00008f00bb007a23 */ /* 0x000fe20000010811 */
[----:B------:R-:W-:-:S03]  /*69d0*/  LOP3.LUT R2, R7, UR7, R2, 0x96, !PT ;  /* 0x0000000707027c12 */ /* 0x000fc6000f8e9602 */
[----:B------:R1:W-:Y:S01]  /*69e0*/  MUFU.EX2 R96, R0 ;  /* 0x0000000000607308 */ /* 0x0003e20000000800 */
[----:B------:R-:W-:Y:S02]  /*69f0*/  FFMA.FTZ R3, R218, c[0x0][0x23c], -R17 ;  /* 0x00008f00da037a23 */ /* 0x000fe40000010811 */
[----:B------:R-:W-:-:S04]  /*6a00*/  IMAD.WIDE.U32 R4, R4, -0x2daee0ad, RZ ;  /* 0xd2511f5304047825 */ /* 0x000fc800078e00ff */
[----:B------:R-:W-:Y:S02]  /*6a10*/  IMAD.MOV.U32 R109, RZ, RZ, R97 ;  /* 0x000000ffff6d7224 */ /* 0x000fe400078e0061 */
[----:B------:R2:W-:Y:S01]  /*6a20*/  MUFU.EX2 R97, R3 ;  /* 0x0000000300617308 */ /* 0x0005e20000000800 */
[----:B-1----:R-:W-:-:S07]  /*6a30*/  FFMA.FTZ R0, R186, c[0x0][0x23c], -R17 ;  /* 0x00008f00ba007a23 */ /* 0x002fce0000010811 */
[----:B------:R1:W-:Y:S01]  /*6a40*/  MUFU.EX2 R95, R0 ;  /* 0x00000000005f7308 */ /* 0x0003e20000000800 */
[----:B------:R-:W-:Y:S01]  /*6a50*/  LOP3.LUT R5, R5, UR6, R8, 0x96, !PT ;  /* 0x0000000605057c12 */ /* 0x000fe2000f8e9608 */
[----:B------:R-:W-:Y:S02]  /*6a60*/  IMAD.MOV.U32 R111, RZ, RZ, R99 ;  /* 0x000000ffff6f7224 */ /* 0x000fe400078e0063 */
[----:B--2---:R-:W-:-:S04]  /*6a70*/  IMAD.WIDE.U32 R2, R2, -0x2daee0ad, RZ ;  /* 0xd2511f5302027825 */ /* 0x004fc800078e00ff */
[----:B------:R2:W-:Y:S01]  /*6a80*/  MUFU.EX2 R99, R11 ;  /* 0x0000000b00637308 */ /* 0x0005e20000000800 */
[----:B-1----:R-:W-:Y:S01]  /*6a90*/  FFMA.FTZ R0, R162, c[0x0][0x23c], -R17 ;  /* 0x00008f00a2007a23 */ /* 0x002fe20000010811 */
[----:B------:R-:W-:-:S06]  /*6aa0*/  LOP3.LUT R21, R3, UR16, R4, 0x96, !PT ;  /* 0x0000001003157c12 */ /* 0x000fcc000f8e9604 */
[----:B------:R1:W-:Y:S01]  /*6ab0*/  MUFU.EX2 R93, R0 ;  /* 0x00000000005d7308 */ /* 0x0003e20000000800 */
[C---:B------:R-:W-:Y:S02]  /*6ac0*/  LOP3.LUT R9, R2.reuse, 0xffff, RZ, 0xc0, !PT ;  /* 0x0000ffff02097812 */ /* 0x040fe400078ec0ff */
[--C-:B------:R-:W-:Y:S02]  /*6ad0*/  SHF.R.U32.HI R37, RZ, 0x10, R2.reuse ;  /* 0x00000010ff257819 */ /* 0x100fe40000011602 */
[----:B--2---:R-:W-:Y:S02]  /*6ae0*/  LOP3.LUT R11, R2, 0xff, RZ, 0xc0, !PT ;  /* 0x000000ff020b7812 */ /* 0x004fe400078ec0ff */
[----:B------:R-:W-:Y:S01]  /*6af0*/  SHF.R.U32.HI R38, RZ, 0x18, R2 ;  /* 0x00000018ff267819 */ /* 0x000fe20000011602 */
[----:B------:R-:W-:-:S04]  /*6b00*/  IMAD.WIDE.U32 R2, R5, -0x326172a9, RZ ;  /* 0xcd9e8d5705027825 */ /* 0x000fc800078e00ff */
[----:B-1----:R-:W-:-:S04]  /*6b10*/  FFMA.FTZ R0, R185, c[0x0][0x23c], -R17 ;  /* 0x00008f00b9007a23 */ /* 0x002fc80000010811 */
[----:B------:R1:W-:Y:S01]  /*6b20*/  MUFU.EX2 R94, R0 ;  /* 0x00000000005e7308 */ /* 0x0003e20000000800 */
[C---:B------:R-:W-:Y:S02]  /*6b30*/  LOP3.LUT R52, R2.reuse, 0xffff, RZ, 0xc0, !PT ;  /* 0x0000ffff02347812 */ /* 0x040fe400078ec0ff */
[----:B------:R-:W-:Y:S02]  /*6b40*/  LOP3.LUT R55, R2, 0xff, RZ, 0xc0, !PT ;  /* 0x000000ff02377812 */ /* 0x000fe400078ec0ff */
[--C-:B------:R-:W-:Y:S02]  /*6b50*/  SHF.R.U32.HI R53, RZ, 0x10, R2.reuse ;  /* 0x00000010ff357819 */ /* 0x100fe40000011602 */
[----:B------:R-:W-:Y:S01]  /*6b60*/  SHF.R.U32.HI R54, RZ, 0x18, R2 ;  /* 0x00000018ff367819 */ /* 0x000fe20000011602 */
[----:B------:R-:W-:Y:S02]  /*6b70*/  FFMA.FTZ R2, R220, c[0x0][0x23c], -R19 ;  /* 0x00008f00dc027a23 */ /* 0x000fe40000010813 */
[----:B------:R-:W-:-:S02]  /*6b80*/  IMAD.MOV.U32 R184, RZ, RZ, R201 ;  /* 0x000000ffffb87224 */ /* 0x000fc400078e00c9 */
[----:B-1----:R-:W-:-:S04]  /*6b90*/  FFMA.FTZ R0, R180, c[0x0][0x23c], -R17 ;  /* 0x00008f00b4007a23 */ /* 0x002fc80000010811 */
[----:B------:R1:W-:Y:S01]  /*6ba0*/  MUFU.EX2 R92, R0 ;  /* 0x00000000005c7308 */ /* 0x0003e20000000800 */
[----:B------:R-:W-:Y:S02]  /*6bb0*/  IMAD.MOV.U32 R201, RZ, RZ, R91 ;  /* 0x000000ffffc97224 */ /* 0x000fe400078e005b */
[----:B------:R-:W-:-:S05]  /*6bc0*/  IMAD.MOV.U32 R103, RZ, RZ, R168 ;  /* 0x000000ffff677224 */ /* 0x000fca00078e00a8 */
[----:B------:R2:W-:Y:S01]  /*6bd0*/  MUFU.EX2 R91, R2 ;  /* 0x00000002005b7308 */ /* 0x0005e20000000800 */
[----:B------:R-:W-:Y:S01]  /*6be0*/  IMAD.MOV.U32 R168, RZ, RZ, R90 ;  /* 0x000000ffffa87224 */ /* 0x000fe200078e005a */
[----:B-1----:R-:W-:-:S04]  /*6bf0*/  SHF.R.U32.HI R0, RZ, 0x8, R39 ;  /* 0x00000008ff007819 */ /* 0x002fc80000011627 */
[----:B------:R-:W-:Y:S02]  /*6c00*/  PRMT R59, R42, 0x5410, R0 ;  /* 0x000054102a3b7816 */ /* 0x000fe40000000000 */
[----:B------:R-:W-:Y:S01]  /*6c10*/  LOP3.LUT R0, R41, 0xff, RZ, 0xc0, !PT ;  /* 0x000000ff29007812 */ /* 0x000fe200078ec0ff */
[----:B--2---:R-:W-:Y:S02]  /*6c20*/  FFMA.FTZ R2, R219, c[0x0][0x23c], -R19 ;  /* 0x00008f00db027a23 */ /* 0x004fe40000010813 */
[----:B------:R-:W-:Y:S01]  /*6c30*/  IMAD.MOV.U32 R187, RZ, RZ, R57 ;  /* 0x000000ffffbb7224 */ /* 0x000fe200078e0039 */
[----:B------:R-:W-:Y:S01]  /*6c40*/  PRMT R57, R0, 0x5410, R40 ;  /* 0x0000541000397816 */ /* 0x000fe20000000028 */
[----:B------:R1:W2:Y:S01]  /*6c50*/  MUFU.EX2 R90, R2 ;  /* 0x00000002005a7308 */ /* 0x0002a20000000800 */
[----:B------:R-:W-:Y:S01]  /*6c60*/  SHF.R.U32.HI R0, RZ, 0x8, R31 ;  /* 0x00000008ff007819 */ /* 0x000fe2000001161f */
[----:B------:R-:W-:Y:S02]  /*6c70*/  IMAD.MOV.U32 R170, RZ, RZ, R160 ;  /* 0x000000ffffaa7224 */ /* 0x000fe400078e00a0 */
[----:B------:R-:W-:Y:S01]  /*6c80*/  IMAD.MOV.U32 R160, RZ, RZ, R89 ;  /* 0x000000ffffa07224 */ /* 0x000fe200078e0059 */
[----:B------:R-:W-:Y:S01]  /*6c90*/  PRMT R36, R34, 0x5410, R0 ;  /* 0x0000541022247816 */ /* 0x000fe20000000000 */
[----:B------:R-:W-:Y:S01]  /*6ca0*/  IMAD.MOV.U32 R171, RZ, RZ, R98 ;  /* 0x000000ffffab7224 */ /* 0x000fe200078e0062 */
[----:B------:R-:W-:Y:S01]  /*6cb0*/  SHF.R.U32.HI R0, RZ, 0x8, R25 ;  /* 0x00000008ff007819 */ /* 0x000fe20000011619 */
[----:B------:R3:W-:Y:S01]  /*6cc0*/  MUFU.EX2 R98, R16 ;  /* 0x0000001000627308 */ /* 0x0007e20000000800 */
[----:B-1----:R-:W-:-:S07]  /*6cd0*/  FFMA.FTZ R2, R188, c[0x0][0x23c], -R19 ;  /* 0x00008f00bc027a23 */ /* 0x002fce0000010813 */
[----:B------:R1:W-:Y:S01]  /*6ce0*/  MUFU.EX2 R89, R2 ;  /* 0x0000000200597308 */ /* 0x0003e20000000800 */
[----:B------:R-:W-:Y:S01]  /*6cf0*/  IMAD.MOV.U32 R186, RZ, RZ, R60 ;  /* 0x000000ffffba7224 */ /* 0x000fe200078e003c */
[----:B------:R-:W-:Y:S02]  /*6d00*/  PRMT R60, R30, 0x5410, R0 ;  /* 0x000054101e3c7816 */ /* 0x000fe40000000000 */
[----:B---3--:R-:W-:Y:S01]  /*6d10*/  LOP3.LUT R16, R3, UR17, R6, 0x96, !PT ;  /* 0x0000001103107c12 */ /* 0x008fe2000f8e9606 */
[----:B------:R-:W-:Y:S01]  /*6d20*/  FFMA.FTZ R3, R176, c[0x0][0x23c], -R19 ;  /* 0x00008f00b0037a23 */ /* 0x000fe20000010813 */
[----:B------:R-:W-:Y:S01]  /*6d30*/  SHF.R.U32.HI R0, RZ, 0x8, R24 ;  /* 0x00000008ff007819 */ /* 0x000fe20000011618 */
[----:B------:R-:W-:Y:S01]  /*6d40*/  IMAD.MOV.U32 R169, RZ, RZ, R88 ;  /* 0x000000ffffa97224 */ /* 0x000fe200078e0058 */
[----:B-1----:R-:W-:-:S04]  /*6d50*/  LOP3.LUT R2, R33, 0xff, RZ, 0xc0, !PT ;  /* 0x000000ff21027812 */ /* 0x002fc800078ec0ff */
[----:B------:R-:W-:Y:S02]  /*6d60*/  PRMT R25, R2, 0x5410, R35 ;  /* 0x0000541002197816 */ /* 0x000fe40000000023 */
[----:B------:R-:W-:Y:S01]  /*6d70*/  LOP3.LUT R2, R27, 0xff, RZ, 0xc0, !PT ;  /* 0x000000ff1b027812 */ /* 0x000fe200078ec0ff */
[----:B------:R1:W-:Y:S01]  /*6d80*/  MUFU.EX2 R88, R3 ;  /* 0x0000000300587308 */ /* 0x0003e20000000800 */
[----:B------:R-:W-:Y:S02]  /*6d90*/  PRMT R8, R29, 0x5410, R0 ;  /* 0x000054101d087816 */ /* 0x000fe40000000000 */
[----:B------:R-:W-:Y:S01]  /*6da0*/  PRMT R58, R2, 0x5410, R32 ;  /* 0x00005410023a7816 */ /* 0x000fe20000000020 */
[--C-:B------:R-:W-:Y:S01]  /*6db0*/  FFMA.FTZ R2, R224, c[0x0][0x23c], -R18.reuse ;  /* 0x00008f00e0027a23 */ /* 0x100fe20000010812 */
[----:B------:R-:W-:Y:S02]  /*6dc0*/  LOP3.LUT R0, R10, 0xffff, RZ, 0xc0, !PT ;  /* 0x0000ffff0a007812 */ /* 0x000fe400078ec0ff */
[----:B------:R-:W-:Y:S01]  /*6dd0*/  LOP3.LUT R4, R26, 0xff, RZ, 0xc0, !PT ;  /* 0x000000ff1a047812 */ /* 0x000fe200078ec0ff */
[----:B------:R3:W-:Y:S01]  /*6de0*/  MUFU.EX2 R80, R2 ;  /* 0x0000000200507308 */ /* 0x0007e20000000800 */
[----:B------:R-:W-:Y:S01]  /*6df0*/  HMMA.16816.F32 R40, R12, R44, R76 ;  /* 0x0000002c0c28723c */ /* 0x000fe2000000184c */
[----:B------:R-:W4:Y:S01]  /*6e00*/  LDSM.16.MT88.4 R32, [R206+0x5400] ;  /* 0x00540000ce20783b */ /* 0x000f220000004200 */
[----:B-1----:R-:W-:-:S05]  /*6e10*/  FFMA.FTZ R3, R223, c[0x0][0x23c], -R18 ;  /* 0x00008f00df037a23 */ /* 0x002fca0000010812 */
[----:B------:R1:W1:Y:S01]  /*6e20*/  MUFU.EX2 R83, R3 ;  /* 0x0000000300537308 */ /* 0x0002620000000800 */
[----:B---3--:R-:W-:Y:S02]  /*6e30*/  SHF.R.U32.HI R2, RZ, 0x8, R0 ;  /* 0x00000008ff027819 */ /* 0x008fe40000011600 */
[----:B------:R-:W-:-:S04]  /*6e40*/  LOP3.LUT R0, R10, 0xff, RZ, 0xc0, !PT ;  /* 0x000000ff0a007812 */ /* 0x000fc800078ec0ff */
[----:B------:R-:W-:Y:S01]  /*6e50*/  PRMT R0, R0, 0x5410, R2 ;  /* 0x0000541000007816 */ /* 0x000fe20000000002 */
[----:B-1----:R-:W-:Y:S01]  /*6e60*/  FFMA.FTZ R3, R189, c[0x0][0x23c], -R18 ;  /* 0x00008f00bd037a23 */ /* 0x002fe20000010812 */
[----:B------:R-:W-:-:S03]  /*6e70*/  SHF.R.U32.HI R2, RZ, 0x10, R10 ;  /* 0x00000010ff027819 */ /* 0x000fc6000001160a */
[----:B------:R1:W-:Y:S01]  /*6e80*/  MUFU.EX2 R82, R3 ;  /* 0x0000000300527308 */ /* 0x0003e20000000800 */
[----:B------:R-:W-:Y:S02]  /*6e90*/  PRMT R7, R4, 0x5410, R28 ;  /* 0x0000541004077816 */ /* 0x000fe4000000001c */
[----:B------:R-:W-:Y:S01]  /*6ea0*/  SHF.R.U32.HI R5, RZ, 0x8, R9 ;  /* 0x00000008ff057819 */ /* 0x000fe20000011609 */
[----:B------:R-:W3:Y:S01]  /*6eb0*/  LDSM.16.MT88.4 R28, [R205+0x5400] ;  /* 0x00540000cd1c783b */ /* 0x000ee20000004200 */
[----:B------:R-:W-:Y:S02]  /*6ec0*/  SHF.R.U32.HI R6, RZ, 0x18, R10 ;  /* 0x00000018ff067819 */ /* 0x000fe4000001160a */
[----:B------:R-:W-:Y:S01]  /*6ed0*/  LOP3.LUT R4, R2, 0xff, RZ, 0xc0, !PT ;  /* 0x000000ff02047812 */ /* 0x000fe200078ec0ff */
[----:B------:R-:W-:Y:S02]  /*6ee0*/  IMAD.MOV.U32 R218, RZ, RZ, R56 ;  /* 0x000000ffffda7224 */ /* 0x000fe400078e0038 */
[----:B-1----:R-:W-:-:S04]  /*6ef0*/  FFMA.FTZ R3, R178, c[0x0][0x23c], -R18 ;  /* 0x00008f00b2037a23 */ /* 0x002fc80000010812 */
[----:B------:R1:W1:Y:S01]  /*6f00*/  MUFU.EX2 R77, R3 ;  /* 0x00000003004d7308 */ /* 0x0002620000000800 */
[--C-:B------:R-:W-:Y:S01]  /*6f10*/  HSET2.LE.AND R0, R0, R81.reuse, PT ;  /* 0x0000005100007233 */ /* 0x100fe20003803000 */
[----:B------:R-:W-:Y:S02]  /*6f20*/  PRMT R56, R11, 0x5410, R5 ;  /* 0x000054100b387816 */ /* 0x000fe40000000005 */
[----:B--2---:R-:W-:Y:S02]  /*6f30*/  F2FP.PACK_AB R2, R90, R91 ;  /* 0x0000005b5a02723e */ /* 0x004fe400000000ff */
[----:B------:R-:W-:Y:S02]  /*6f40*/  PRMT R5, R4, 0x5410, R6 ;  /* 0x0000541004057816 */ /* 0x000fe40000000006 */
[----:B------:R-:W-:Y:S01]  /*6f50*/  LOP3.LUT R4, R0, R2, RZ, 0xc0, !PT ;  /* 0x0000000200047212 */ /* 0x000fe200078ec0ff */
[----:B-1----:R-:W-:Y:S02]  /*6f60*/  FFMA.FTZ R3, R177, c[0x0][0x23c], -R17 ;  /* 0x00008f00b1037a23 */ /* 0x002fe40000010811 */
[----:B------:R-:W-:-:S02]  /*6f70*/  HSET2.LE.AND R0, R5, R81, PT ;  /* 0x0000005105007233 */ /* 0x000fc40003803000 */
[----:B------:R1:W-:Y:S01]  /*6f80*/  MUFU.EX2 R79, R3 ;  /* 0x00000003004f7308 */ /* 0x0003e20000000800 */
[----:B------:R-:W-:Y:S01]  /*6f90*/  F2FP.PACK_AB R2, R80, R83 ;  /* 0x000000535002723e */ /* 0x000fe200000000ff */
[--C-:B------:R-:W-:Y:S01]  /*6fa0*/  HSET2.LE.AND R7, R7, R81.reuse, PT ;  /* 0x0000005107077233 */ /* 0x100fe20003803000 */
[----:B------:R-:W-:Y:S02]  /*6fb0*/  F2FP.PACK_AB R6, R88, R89 ;  /* 0x000000595806723e */ /* 0x000fe400000000ff */
[----:B------:R-:W-:Y:S01]  /*6fc0*/  LOP3.LUT R5, R0, R2, RZ, 0xc0, !PT ;  /* 0x0000000200057212 */ /* 0x000fe200078ec0ff */
[--C-:B------:R-:W-:Y:S01]  /*6fd0*/  FFMA.FTZ R2, R182, c[0x0][0x23c], -R17.reuse ;  /* 0x00008f00b6027a23 */ /* 0x100fe20000010811 */
[----:B------:R-:W-:Y:S01]  /*6fe0*/  LOP3.LUT R0, R20, 0xffff, RZ, 0xc0, !PT ;  /* 0x0000ffff14007812 */ /* 0x000fe200078ec0ff */
[----:B-1----:R-:W-:Y:S01]  /*6ff0*/  HSET2.LE.AND R3, R8, R81, PT ;  /* 0x0000005108037233 */ /* 0x002fe20003803000 */
[----:B------:R-:W-:-:S04]  /*7000*/  FFMA.FTZ R8, R179, c[0x0][0x23c], -R17 ;  /* 0x00008f00b3087a23 */ /* 0x000fc80000010811 */
[----:B------:R1:W-:Y:S01]  /*7010*/  MUFU.EX2 R78, R8 ;  /* 0x00000008004e7308 */ /* 0x0003e20000000800 */
[----:B------:R-:W-:Y:S02]  /*7020*/  SHF.R.U32.HI R0, RZ, 0x8, R0 ;  /* 0x00000008ff007819 */ /* 0x000fe40000011600 */
[----:B------:R-:W-:Y:S02]  /*7030*/  LOP3.LUT R6, R3, R6, RZ, 0xc0, !PT ;  /* 0x0000000603067212 */ /* 0x000fe400078ec0ff */
[----:B------:R-:W-:-:S03]  /*7040*/  SHF.R.U32.HI R3, RZ, 0x10, R20 ;  /* 0x00000010ff037819 */ /* 0x000fc60000011614 */
[----:B------:R2:W-:Y:S01]  /*7050*/  MUFU.EX2 R76, R2 ;  /* 0x00000002004c7308 */ /* 0x0005e20000000800 */
[----:B-1----:R-:W-:-:S04]  /*7060*/  F2FP.PACK_AB R8, R77, R82 ;  /* 0x000000524d08723e */ /* 0x002fc800000000ff */
[----:B------:R-:W-:Y:S02]  /*7070*/  LOP3.LUT R7, R7, R8, RZ, 0xc0, !PT ;  /* 0x0000000807077212 */ /* 0x000fe400078ec0ff */
[----:B------:R-:W-:Y:S01]  /*7080*/  LOP3.LUT R8, R20, 0xff, RZ, 0xc0, !PT ;  /* 0x000000ff14087812 */ /* 0x000fe200078ec0ff */
[----:B--2---:R-:W-:Y:S01]  /*7090*/  FFMA.FTZ R2, R181, c[0x0][0x23c], -R17 ;  /* 0x00008f00b5027a23 */ /* 0x004fe20000010811 */
[----:B------:R-:W-:Y:S02]  /*70a0*/  HMMA.16816.F32 R44, R12, R46, R72 ;  /* 0x0000002e0c2c723c */ /* 0x000fe40000001848 */
[----:B------:R-:W-:Y:S01]  /*70b0*/  PRMT R8, R8, 0x5410, R0 ;  /* 0x0000541008087816 */ /* 0x000fe20000000000 */
[----:B------:R-:W-:Y:S01]  /*70c0*/  HSET2.LE.AND R0, R36, R81, PT ;  /* 0x0000005124007233 */ /* 0x000fe20003803000 */
[----:B------:R1:W-:Y:S01]  /*70d0*/  MUFU.EX2 R75, R2 ;  /* 0x00000002004b7308 */ /* 0x0003e20000000800 */
[----:B------:R-:W-:Y:S02]  /*70e0*/  SHF.R.U32.HI R9, RZ, 0x18, R20 ;  /* 0x00000018ff097819 */ /* 0x000fe40000011614 */
[----:B------:R-:W-:Y:S01]  /*70f0*/  LOP3.LUT R3, R3, 0xff, RZ, 0xc0, !PT ;  /* 0x000000ff03037812 */ /* 0x000fe200078ec0ff */
[----:B------:R-:W-:-:S03]  /*7100*/  FFMA.FTZ R11, R191, c[0x0][0x23c], -R19 ;  /* 0x00008f00bf0b7a23 */ /* 0x000fc60000010813 */
[----:B------:R-:W-:Y:S01]  /*7110*/  PRMT R9, R3, 0x5410, R9 ;  /* 0x0000541003097816 */ /* 0x000fe20000000009 */
[----:B------:R-:W-:Y:S01]  /*7120*/  FFMA.FTZ R3, R192, c[0x0][0x23c], -R19 ;  /* 0x00008f00c0037a23 */ /* 0x000fe20000010813 */
[----:B-1----:R-:W-:-:S04]  /*7130*/  F2FP.PACK_AB R2, R107, R112 ;  /* 0x000000706b02723e */ /* 0x002fc800000000ff */
[----:B------:R-:W-:Y:S01]  /*7140*/  LOP3.LUT R10, R0, R2, RZ, 0xc0, !PT ;  /* 0x00000002000a7212 */ /* 0x000fe200078ec0ff */
[----:B------:R-:W-:Y:S01]  /*7150*/  HSET2.LE.AND R0, R25, R81, PT ;  /* 0x0000005119007233 */ /* 0x000fe20003803000 */
[----:B------:R-:W-:Y:S01]  /*7160*/  F2FP.PACK_AB R2, R93, R95 ;  /* 0x0000005f5d02723e */ /* 0x000fe200000000ff */
[----:B------:R1:W-:Y:S01]  /*7170*/  MUFU.EX2 R74, R3 ;  /* 0x00000003004a7308 */ /* 0x0003e20000000800 */
[----:B------:R-:W-:Y:S02]  /*7180*/  IMAD.MOV.U32 R203, RZ, RZ, R200 ;  /* 0x000000ffffcb7224 */ /* 0x000fe400078e00c8 */
[----:B------:R-:W-:-:S05]  /*7190*/  IMAD.MOV.U32 R163, RZ, RZ, R198 ;  /* 0x000000ffffa37224 */ /* 0x000fca00078e00c6 */
[----:B------:R2:W2:Y:S01]  /*71a0*/  MUFU.EX2 R73, R11 ;  /* 0x0000000b00497308 */ /* 0x0004a20000000800 */
[----:B------:R-:W-:Y:S01]  /*71b0*/  IMAD.MOV.U32 R202, RZ, RZ, R151 ;  /* 0x000000ffffca7224 */ /* 0x000fe200078e0097 */
[--C-:B------:R-:W-:Y:S01]  /*71c0*/  HSET2.LE.AND R9, R9, R81.reuse, PT ;  /* 0x0000005109097233 */ /* 0x100fe20003803000 */
[----:B------:R-:W-:Y:S01]  /*71d0*/  IMAD.MOV.U32 R217, RZ, RZ, R150 ;  /* 0x000000ffffd97224 */ /* 0x000fe200078e0096 */
[----:B----4-:R-:W-:Y:S01]  /*71e0*/  HMMA.16816.F32 R156, R4, R32, R48 ;  /* 0x00000020049c723c */ /* 0x010fe20000001830 */
[----:B------:R-:W-:Y:S01]  /*71f0*/  IMAD.MOV.U32 R200, RZ, RZ, R149 ;  /* 0x000000ffffc87224 */ /* 0x000fe200078e0095 */
[----:B------:R-:W-:Y:S01]  /*7200*/  F2FP.PACK_AB R12, R96, R97 ;  /* 0x00000061600c723e */ /* 0x000fe200000000ff */
[----:B------:R-:W4:Y:S01]  /*7210*/  LDSM.16.MT88.4 R24, [R205+0x5800] ;  /* 0x00580000cd18783b */ /* 0x000f220000004200 */
[----:B-1----:R-:W-:Y:S01]  /*7220*/  HSET2.LE.AND R3, R8, R81, PT ;  /* 0x0000005108037233 */ /* 0x002fe20003803000 */
[----:B------:R-:W-:Y:S01]  /*7230*/  F2FP.PACK_AB R8, R113, R115 ;  /* 0x000000737108723e */ /* 0x000fe200000000ff */
[----:B------:R-:W-:-:S02]  /*7240*/  IMAD.MOV.U32 R198, RZ, RZ, R148 ;  /* 0x000000ffffc67224 */ /* 0x000fc400078e0094 */
[----:B------:R-:W-:Y:S01]  /*7250*/  IMAD.MOV.U32 R151, RZ, RZ, R141 ;  /* 0x000000ffff977224 */ /* 0x000fe200078e008d */
[----:B--2---:R-:W-:Y:S01]  /*7260*/  LOP3.LUT R11, R0, R2, RZ, 0xc0, !PT ;  /* 0x00000002000b7212 */ /* 0x004fe200078ec0ff */
[----:B------:R-:W-:Y:S01]  /*7270*/  FFMA.FTZ R2, R183, c[0x0][0x23c], -R19 ;  /* 0x00008f00b7027a23 */ /* 0x000fe20000010813 */
[C---:B---3--:R-:W-:Y:S01]  /*7280*/  HMMA.16816.F32 R152, R4.reuse, R30, R152 ;  /* 0x0000001e0498723c */ /* 0x048fe20000001898 */
[----:B------:R-:W-:Y:S01]  /*7290*/  IMAD.MOV.U32 R150, RZ, RZ, R143 ;  /* 0x000000ffff967224 */ /* 0x000fe200078e008f */
[----:B------:R-:W-:Y:S01]  /*72a0*/  LOP3.LUT R8, R3, R8, RZ, 0xc0, !PT ;  /* 0x0000000803087212 */ /* 0x000fe200078ec0ff */
[----:B------:R-:W-:Y:S01]  /*72b0*/  IMAD.MOV.U32 R149, RZ, RZ, R142 ;  /* 0x000000ffff957224 */ /* 0x000fe200078e008e */
[----:B------:R-:W-:Y:S01]  /*72c0*/  LOP3.LUT R0, R23, 0xffff, RZ, 0xc0, !PT ;  /* 0x0000ffff17007812 */ /* 0x000fe200078ec0ff */
[----:B------:R-:W-:Y:S01]  /*72d0*/  IMAD.MOV.U32 R148, RZ, RZ, R140 ;  /* 0x000000ffff947224 */ /* 0x000fe200078e008c */
[----:B------:R1:W-:Y:S01]  /*72e0*/  MUFU.EX2 R72, R2 ;  /* 0x0000000200487308 */ /* 0x0003e20000000800 */
[----:B------:R-:W-:Y:S01]  /*72f0*/  FFMA.FTZ R3, R190, c[0x0][0x23c], -R19 ;  /* 0x00008f00be037a23 */ /* 0x000fe20000010813 */
[----:B------:R-:W-:Y:S01]  /*7300*/  HMMA.16816.F32 R140, R4, R28, R68 ;  /* 0x0000001c048c723c */ /* 0x000fe20000001844 */
[----:B------:R-:W-:-:S02]  /*7310*/  LOP3.LUT R9, R9, R12, RZ, 0xc0, !PT ;  /* 0x0000000c09097212 */ /* 0x000fc400078ec0ff */
[----:B------:R-:W-:-:S05]  /*7320*/  SHF.R.U32.HI R12, RZ, 0x18, R23 ;  /* 0x00000018ff0c7819 */ /* 0x000fca0000011617 */
[----:B------:R-:W-:Y:S01]  /*7330*/  HMMA.16816.F32 R48, R4, R34, R84 ;  /* 0x000000220430723c */ /* 0x000fe20000001854 */
[----:B------:R2:W-:Y:S01]  /*7340*/  MUFU.EX2 R71, R3 ;  /* 0x0000000300477308 */ /* 0x0005e20000000800 */
[----:B-1----:R-:W-:-:S05]  /*7350*/  SHF.R.U32.HI R2, RZ, 0x10, R23 ;  /* 0x00000010ff027819 */ /* 0x002fca0000011617 */
[----:B------:R-:W-:Y:S02]  /*7360*/  LOP3.LUT R5, R37, 0xff, RZ, 0xc0, !PT ;  /* 0x000000ff25057812 */ /* 0x000fe400078ec0ff */
[C---:B------:R-:W-:Y:S02]  /*7370*/  LOP3.LUT R4, R22.reuse, 0xffff, RZ, 0xc0, !PT ;  /* 0x0000ffff16047812 */ /* 0x040fe400078ec0ff */
[----:B------:R-:W-:Y:S02]  /*7380*/  SHF.R.U32.HI R6, RZ, 0x8, R0 ;  /* 0x00000008ff067819 */ /* 0x000fe40000011600 */
[----:B------:R-:W-:Y:S02]  /*7390*/  LOP3.LUT R7, R22, 0xff, RZ, 0xc0, !PT ;  /* 0x000000ff16077812 */ /* 0x000fe400078ec0ff */
[----:B------:R-:W-:Y:S01]  /*73a0*/  LOP3.LUT R2, R2, 0xff, RZ, 0xc0, !PT ;  /* 0x000000ff02027812 */ /* 0x000fe200078ec0ff */
[----:B--2---:R-:W-:Y:S01]  /*73b0*/  FFMA.FTZ R3, R227, c[0x0][0x23c], -R18 ;  /* 0x00008f00e3037a23 */ /* 0x004fe20000010812 */
[----:B------:R-:W-:-:S02]  /*73c0*/  SHF.R.U32.HI R0, RZ, 0x8, R4 ;  /* 0x00000008ff007819 */ /* 0x000fc40000011604 */
[----:B------:R-:W-:Y:S02]  /*73d0*/  PRMT R39, R5, 0x5410, R38 ;  /* 0x0000541005277816 */ /* 0x000fe40000000026 */
[----:B------:R-:W-:Y:S02]  /*73e0*/  SHF.R.U32.HI R5, RZ, 0x8, R52 ;  /* 0x00000008ff057819 */ /* 0x000fe40000011634 */
[----:B------:R-:W-:Y:S01]  /*73f0*/  LOP3.LUT R4, R53, 0xff, RZ, 0xc0, !PT ;  /* 0x000000ff35047812 */ /* 0x000fe200078ec0ff */
[----:B------:R1:W-:Y:S01]  /*7400*/  MUFU.EX2 R70, R3 ;  /* 0x0000000300467308 */ /* 0x0003e20000000800 */
[----:B------:R-:W-:Y:S02]  /*7410*/  LOP3.LUT R13, R23, 0xff, RZ, 0xc0, !PT ;  /* 0x000000ff170d7812 */ /* 0x000fe400078ec0ff */
[----:B------:R-:W-:Y:S01]  /*7420*/  PRMT R15, R2, 0x5410, R12 ;  /* 0x00005410020f7816 */ /* 0x000fe2000000000c */
[----:B------:R-:W-:Y:S01]  /*7430*/  FFMA.FTZ R2, R226, c[0x0][0x23c], -R18 ;  /* 0x00008f00e2027a23 */ /* 0x000fe20000010812 */
[----:B------:R-:W-:Y:S01]  /*7440*/  PRMT R37, R7, 0x5410, R0 ;  /* 0x0000541007257816 */ /* 0x000fe20000000000 */
[----:B------:R-:W-:Y:S01]  /*7450*/  HMMA.16816.F32 R144, R8, R28, R144 ;  /* 0x0000001c0890723c */ /* 0x000fe20000001890 */
[----:B------:R-:W-:-:S02]  /*7460*/  LOP3.LUT R0, R16, 0xffff, RZ, 0xc0, !PT ;  /* 0x0000ffff10007812 */ /* 0x000fc400078ec0ff */
[----:B------:R-:W-:Y:S02]  /*7470*/  PRMT R12, R55, 0x5410, R5 ;  /* 0x00005410370c7816 */ /* 0x000fe40000000005 */
[----:B------:R-:W-:-:S03]  /*7480*/  PRMT R14, R4, 0x5410, R54 ;  /* 0x00005410040e7816 */ /* 0x000fc60000000036 */
[----:B------:R-:W-:Y:S01]  /*7490*/  HMMA.16816.F32 R52, R8, R30, R64 ;  /* 0x0000001e0834723c */ /* 0x000fe20000001840 */
[----:B------:R-:W2:Y:S01]  /*74a0*/  LDSM.16.MT88.4 R28, [R206+0x5800] ;  /* 0x00580000ce1c783b */ /* 0x000ea20000004200 */
[----:B-1----:R-:W-:Y:S01]  /*74b0*/  SHF.R.U32.HI R3, RZ, 0x10, R16 ;  /* 0x00000010ff037819 */ /* 0x002fe20000011610 */
[----:B------:R1:W3:Y:S01]  /*74c0*/  MUFU.EX2 R69, R2 ;  /* 0x0000000200457308 */ /* 0x0002e20000000800 */
[----:B------:R-:W-:Y:S02]  /*74d0*/  PRMT R23, R13, 0x5410, R6 ;  /* 0x000054100d177816 */ /* 0x000fe40000000006 */
[----:B------:R-:W-:Y:S02]  /*74e0*/  LOP3.LUT R6, R16, 0xff, RZ, 0xc0, !PT ;  /* 0x000000ff10067812 */ /* 0x000fe400078ec0ff */
[----:B------:R-:W-:Y:S02]  /*74f0*/  SHF.R.U32.HI R0, RZ, 0x8, R0 ;  /* 0x00000008ff007819 */ /* 0x000fe40000011600 */
[----:B------:R-:W-:-:S02]  /*7500*/  SHF.R.U32.HI R7, RZ, 0x18, R16 ;  /* 0x00000018ff077819 */ /* 0x000fc40000011610 */
[----:B------:R-:W-:Y:S02]  /*7510*/  PRMT R0, R6, 0x5410, R0 ;  /* 0x0000541006007816 */ /* 0x000fe40000000000 */
[----:B-1----:R-:W-:Y:S01]  /*7520*/  LOP3.LUT R2, R3, 0xff, RZ, 0xc0, !PT ;  /* 0x000000ff03027812 */ /* 0x002fe200078ec0ff */
[----:B------:R-:W-:Y:S02]  /*7530*/  FFMA.FTZ R3, R193, c[0x0][0x23c], -R18 ;  /* 0x00008f00c1037a23 */ /* 0x000fe40000010812 */
[----:B------:R-:W-:Y:S02]  /*7540*/  HSET2.LE.AND R0, R0, R81, PT ;  /* 0x0000005100007233 */ /* 0x000fe40003803000 */
[----:B------:R1:W-:Y:S01]  /*7550*/  MUFU.EX2 R68, R3 ;  /* 0x0000000300447308 */ /* 0x0003e20000000800 */
[----:B------:R-:W-:Y:S02]  /*7560*/  PRMT R5, R2, 0x5410, R7 ;  /* 0x0000541002057816 */ /* 0x000fe40000000007 */
[----:B------:R-:W-:-:S04]  /*7570*/  F2FP.PACK_AB R2, R73, R74 ;  /* 0x0000004a4902723e */ /* 0x000fc800000000ff */
[----:B------:R-:W-:Y:S01]  /*7580*/  LOP3.LUT R4, R0, R2, RZ, 0xc0, !PT ;  /* 0x0000000200047212 */ /* 0x000fe200078ec0ff */
[----:B------:R-:W-:Y:S01]  /*7590*/  HSET2.LE.AND R0, R5, R81, PT ;  /* 0x0000005105007233 */ /* 0x000fe20003803000 */
[----:B-1----:R-:W-:-:S04]  /*75a0*/  FFMA.FTZ R3, R225, c[0x0][0x23c], -R18 ;  /* 0x00008f00e1037a23 */ /* 0x002fc80000010812 */
[----:B------:R1:W1:Y:S01]  /*75b0*/  MUFU.EX2 R65, R3 ;  /* 0x0000000300417308 */ /* 0x0002620000000800 */
[----:B---3--:R-:W-:Y:S01]  /*75c0*/  F2FP.PACK_AB R2, R69, R70 ;  /* 0x000000464502723e */ /* 0x008fe200000000ff */
[----:B------:R-:W-:Y:S01]  /*75d0*/  FFMA.FTZ R7, R195, c[0x0][0x23c], -R17 ;  /* 0x00008f00c3077a23 */ /* 0x000fe20000010811 */
[----:B------:R-:W-:Y:S02]  /*75e0*/  F2FP.PACK_AB R6, R71, R72 ;  /* 0x000000484706723e */ /* 0x000fe400000000ff */
[----:B------:R-:W-:Y:S01]  /*75f0*/  LOP3.LUT R5, R0, R2, RZ, 0xc0, !PT ;  /* 0x0000000200057212 */ /* 0x000fe200078ec0ff */
[----:B------:R-:W-:Y:S01]  /*7600*/  IMAD.MOV.U32 R162, RZ, RZ, R235 ;  /* 0x000000ffffa27224 */ /* 0x000fe200078e00eb */
[----:B------:R-:W-:Y:S01]  /*7610*/  SHF.R.U32.HI R0, RZ, 0x10, R22 ;  /* 0x00000010ff007819 */ /* 0x000fe20000011616 */
[----:B------:R-:W-:Y:S01]  /*7620*/  HMMA.16816.F32 R40, R8, R32, R40 ;  /* 0x000000200828723c */ /* 0x000fe20000001828 */
[----:B------:R3:W-:Y:S01]  /*7630*/  MUFU.EX2 R64, R7 ;  /* 0x0000000700407308 */ /* 0x0007e20000000800 */
[----:B-1----:R-:W-:-:S06]  /*7640*/  HSET2.LE.AND R3, R12, R81, PT ;  /* 0x000000510c037233 */ /* 0x002fcc0003803000 */
[----:B------:R-:W-:Y:S01]  /*7650*/  HMMA.16816.F32 R44, R8, R34, R44 ;  /* 0x00000022082c723c */ /* 0x000fe2000000182c */
[----:B------:R-:W-:Y:S01]  /*7660*/  FADD.FTZ R36, R186, R162 ;  /* 0x000000a2ba247221 */ /* 0x000fe20000010000 */
[----:B------:R-:W-:Y:S02]  /*7670*/  LOP3.LUT R6, R3, R6, RZ, 0xc0, !PT ;  /* 0x0000000603067212 */ /* 0x000fe400078ec0ff */
[----:B------:R-:W-:-:S03]  /*7680*/  LOP3.LUT R3, R21, 0xffff, RZ, 0xc0, !PT ;  /* 0x0000ffff15037812 */ /* 0x000fc600078ec0ff */
[----:B------:R-:W-:Y:S01]  /*7690*/  FFMA.FTZ R8, R233, c[0x0][0x23c], -R19 ;  /* 0x00008f00e9087a23 */ /* 0x000fe20000010813 */
[----:B------:R-:W-:Y:S01]  /*76a0*/  LOP3.LUT R9, R0, 0xff, RZ, 0xc0, !PT ;  /* 0x000000ff00097812 */ /* 0x000fe200078ec0ff */
[----:B------:R-:W-:Y:S01]  /*76b0*/  HSET2.LE.AND R0, R14, R81, PT ;  /* 0x000000510e007233 */ /* 0x000fe20003803000 */
[----:B---3--:R-:W-:Y:S01]  /*76c0*/  SHF.R.U32.HI R7, RZ, 0x10, R21 ;  /* 0x00000010ff077819 */ /* 0x008fe20000011615 */
[----:B------:R-:W-:Y:S01]  /*76d0*/  IMAD.MOV.U32 R186, RZ, RZ, R187 ;  /* 0x000000ffffba7224 */ /* 0x000fe200078e00bb */
[----:B------:R-:W-:Y:S01]  /*76e0*/  F2FP.PACK_AB R2, R65, R68 ;  /* 0x000000444102723e */ /* 0x000fe200000000ff */
[----:B------:R-:W-:Y:S01]  /*76f0*/  IMAD.MOV.U32 R162, RZ, RZ, R218 ;  /* 0x000000ffffa27224 */ /* 0x000fe200078e00da */
[----:B------:R1:W-:Y:S01]  /*7700*/  MUFU.EX2 R63, R8 ;  /* 0x00000008003f7308 */ /* 0x0003e20000000800 */
[----:B------:R-:W-:Y:S02]  /*7710*/  IMAD.MOV.U32 R161, RZ, RZ, R167 ;  /* 0x000000ffffa17224 */ /* 0x000fe400078e00a7 */
[----:B------:R-:W-:-:S02]  /*7720*/  IMAD.MOV.U32 R187, RZ, RZ, R108 ;  /* 0x000000ffffbb7224 */ /* 0x000fc400078e006c */
[----:B------:R-:W-:Y:S02]  /*7730*/  IMAD.MOV.U32 R218, RZ, RZ, R199 ;  /* 0x000000ffffda7224 */ /* 0x000fe400078e00c7 */
[----:B------:R-:W-:Y:S02]  /*7740*/  IMAD.MOV.U32 R167, RZ, RZ, R61 ;  /* 0x000000ffffa77224 */ /* 0x000fe400078e003d */
[----:B------:R-:W-:Y:S02]  /*7750*/  IMAD.MOV.U32 R108, RZ, RZ, R213 ;  /* 0x000000ffff6c7224 */ /* 0x000fe400078e00d5 */
[----:B------:R-:W-:Y:S01]  /*7760*/  FADD.FTZ R38, R186, R162 ;  /* 0x000000a2ba267221 */ /* 0x000fe20000010000 */
[----:B------:R-:W-:Y:S01]  /*7770*/  SHF.R.U32.HI R12, RZ, 0x18, R22 ;  /* 0x00000018ff0c7819 */ /* 0x000fe20000011616 */
[----:B------:R-:W-:Y:S01]  /*7780*/  IMAD.MOV.U32 R186, RZ, RZ, R187 ;  /* 0x000000ffffba7224 */ /* 0x000fe200078e00bb */
[----:B-1----:R-:W-:Y:S02]  /*7790*/  SHF.R.U32.HI R8, RZ, 0x8, R3 ;  /* 0x00000008ff087819 */ /* 0x002fe40000011603 */
[----:B------:R-:W-:Y:S01]  /*77a0*/  LOP3.LUT R3, R7, 0xff, RZ, 0xc0, !PT ;  /* 0x000000ff07037812 */ /* 0x000fe200078ec0ff */
[----:B------:R-:W-:Y:S01]  /*77b0*/  IMAD.MOV.U32 R162, RZ, RZ, R218 ;  /* 0x000000ffffa27224 */ /* 0x000fe200078e00da */
[----:B------:R-:W-:Y:S01]  /*77c0*/  LOP3.LUT R7, R0, R2, RZ, 0xc0, !PT ;  /* 0x0000000200077212 */ /* 0x000fe200078ec0ff */
[----:B------:R-:W-:-:S02]  /*77d0*/  IMAD.MOV.U32 R187, RZ, RZ, R108 ;  /* 0x000000ffffbb7224 */ /* 0x000fc400078e006c */
[----:B------:R-:W-:Y:S02]  /*77e0*/  IMAD.MOV.U32 R218, RZ, RZ, R167 ;  /* 0x000000ffffda7224 */ /* 0x000fe400078e00a7 */
[----:B------:R-:W-:Y:S01]  /*77f0*/  IMAD.MOV.U32 R108, RZ, RZ, R211 ;  /* 0x000000ffff6c7224 */ /* 0x000fe200078e00d3 */
[----:B------:R-:W-:Y:S01]  /*7800*/  LOP3.LUT R11, R21, 0xff, RZ, 0xc0, !PT ;  /* 0x000000ff150b7812 */ /* 0x000fe200078ec0ff */
[----:B------:R-:W-:Y:S01]  /*7810*/  FFMA.FTZ R16, R234, c[0x0][0x23c], -R18 ;  /* 0x00008f00ea107a23 */ /* 0x000fe20000010812 */
[----:B------:R-:W-:Y:S01]  /*7820*/  SHF.R.U32.HI R10, RZ, 0x18, R21 ;  /* 0x00000018ff0a7819 */ /* 0x000fe20000011615 */
[----:B------:R-:W-:Y:S01]  /*7830*/  IMAD.MOV.U32 R220, RZ, RZ, R187 ;  /* 0x000000ffffdc7224 */ /* 0x000fe200078e00bb */
[----:B------:R-:W-:Y:S01]  /*7840*/  PRMT R21, R9, 0x5410, R12 ;  /* 0x0000541009157816 */ /* 0x000fe2000000000c */
[----:B------:R-:W-:Y:S01]  /*7850*/  IMAD.MOV.U32 R219, RZ, RZ, R218 ;  /* 0x000000ffffdb7224 */ /* 0x000fe200078e00da */
[C---:B----4-:R-:W-:Y:S01]  /*7860*/  HMMA.16816.F32 R140, R4.reuse, R24, R140 ;  /* 0x00000018048c723c */ /* 0x050fe2000000188c */
[--C-:B------:R-:W-:Y:S01]  /*7870*/  HSET2.LE.AND R12, R15, R81.reuse, PT ;  /* 0x000000510f0c7233 */ /* 0x100fe20003803000 */
[----:B------:R-:W-:Y:S01]  /*7880*/  IMAD.MOV.U32 R180, RZ, RZ, R108 ;  /* 0x000000ffffb47224 */ /* 0x000fe200078e006c */
[----:B------:R-:W-:Y:S01]  /*7890*/  HSET2.LE.AND R15, R39, R81, PT ;  /* 0x00000051270f7233 */ /* 0x000fe20003803000 */
[----:B------:R-:W-:Y:S01]  /*78a0*/  IMAD.MOV.U32 R185, RZ, RZ, R109 ;  /* 0x000000ffffb97224 */ /* 0x000fe200078e006d */
[----:B------:R1:W-:Y:S03]  /*78b0*/  MUFU.EX2 R39, R16 ;  /* 0x0000001000277308 */ /* 0x0003e60000000800 */
[----:B------:R-:W-:Y:S01]  /*78c0*/  HMMA.16816.F32 R152, R4, R26, R152 ;  /* 0x0000001a0498723c */ /* 0x000fe20000001898 */
[----:B------:R-:W-:-:S02]  /*78d0*/  IMAD.MOV.U32 R187, RZ, RZ, R103 ;  /* 0x000000ffffbb7224 */ /* 0x000fc400078e0067 */
[----:B------:R-:W-:-:S05]  /*78e0*/  IMAD.MOV.U32 R218, RZ, RZ, R111 ;  /* 0x000000ffffda7224 */ /* 0x000fca00078e006f */
[----:B--2---:R-:W-:Y:S01]  /*78f0*/  HMMA.16816.F32 R156, R4, R28, R156 ;  /* 0x0000001c049c723c */ /* 0x004fe2000000189c */
[----:B------:R-:W-:Y:S02]  /*7900*/  IMAD.MOV.U32 R111, RZ, RZ, R171 ;  /* 0x000000ffff6f7224 */ /* 0x000fe400078e00ab */
[----:B-1----:R-:W-:-:S05]  /*7910*/  FADD.FTZ R16, R220, R219 ;  /* 0x000000dbdc107221 */ /* 0x002fca0000010000 */
[----:B------:R-:W-:Y:S01]  /*7920*/  HMMA.16816.F32 R32, R4, R30, R48 ;  /* 0x0000001e0420723c */ /* 0x000fe20000001830 */
[----:B------:R-:W-:Y:S02]  /*7930*/  IMAD.MOV.U32 R220, RZ, RZ, R180 ;  /* 0x000000ffffdc7224 */ /* 0x000fe400078e00b4 */
[----:B------:R-:W-:-:S04]  /*7940*/  IMAD.MOV.U32 R180, RZ, RZ, R185 ;  /* 0x000000ffffb47224 */ /* 0x000fc800078e00b9 */
[----:B------:R-:W-:Y:S02]  /*7950*/  FADD.FTZ R4, R186, R162 ;  /* 0x000000a2ba047221 */ /* 0x000fe40000010000 */
[----:B------:R-:W-:Y:S02]  /*7960*/  IMAD.MOV.U32 R162, RZ, RZ, R110 ;  /* 0x000000ffffa27224 */ /* 0x000fe400078e006e */
[----:B------:R-:W-:Y:S02]  /*7970*/  IMAD.MOV.U32 R186, RZ, RZ, R170 ;  /* 0x000000ffffba7224 */ /* 0x000fe400078e00aa */
[----:B------:R-:W-:Y:S02]  /*7980*/  IMAD.MOV.U32 R170, RZ, RZ, R217 ;  /* 0x000000ffffaa7224 */ /* 0x000fe400078e00d9 */
[----:B------:R-:W-:Y:S02]  /*7990*/  IMAD.MOV.U32 R185, RZ, RZ, R162 ;  /* 0x000000ffffb97224 */ /* 0x000fe400078e00a2 */
[----:B------:R-:W-:-:S02]  /*79a0*/  IMAD.MOV.U32 R103, RZ, RZ, R184 ;  /* 0x000000ffff677224 */ /* 0x000fc400078e00b8 */
[----:B------:R-:W-:Y:S02]  /*79b0*/  IMAD.MOV.U32 R171, RZ, RZ, R161 ;  /* 0x000000ffffab7224 */ /* 0x000fe400078e00a1 */
[----:B------:R-:W-:Y:S02]  /*79c0*/  IMAD.MOV.U32 R162, RZ, RZ, R186 ;  /* 0x000000ffffa27224 */ /* 0x000fe400078e00ba */
[----:B------:R-:W-:Y:S02]  /*79d0*/  IMAD.MOV.U32 R110, RZ, RZ, R203 ;  /* 0x000000ffff6e7224 */ /* 0x000fe400078e00cb */
[----:B------:R-:W-:Y:S02]  /*79e0*/  IMAD.MOV.U32 R184, RZ, RZ, R169 ;  /* 0x000000ffffb87224 */ /* 0x000fe400078e00a9 */
[----:B------:R-:W-:Y:S02]  /*79f0*/  IMAD.MOV.U32 R186, RZ, RZ, R187 ;  /* 0x000000ffffba7224 */ /* 0x000fe400078e00bb */
[----:B------:R-:W-:-:S02]  /*7a00*/  IMAD.MOV.U32 R109, RZ, RZ, R163 ;  /* 0x000000ffff6d7224 */ /* 0x000fc400078e00a3 */
[----:B------:R-:W-:Y:S02]  /*7a10*/  IMAD.MOV.U32 R203, RZ, RZ, R160 ;  /* 0x000000ffffcb7224 */ /* 0x000fe400078e00a0 */
[----:B------:R-:W-:Y:S02]  /*7a20*/  IMAD.MOV.U32 R187, RZ, RZ, R218 ;  /* 0x000000ffffbb7224 */ /* 0x000fe400078e00da */
[----:B------:R-:W-:Y:S02]  /*7a30*/  FADD.FTZ R6, R220, R36 ;  /* 0x00000024dc067221 */ /* 0x000fe40000010000 */
        /* <DEDUP_REMOVED lines=25> */
[----:B------:R-:W-:Y:S01]  /*7bd0*/  IMAD.MOV.U32 R167, RZ, RZ, R212 ;  /* 0x000000ffffa77224 */ /* 0x000fe200078e00d4 */
[----:B------:R1:W5:Y:S01]  /*7be0*/  LDL.LU R214, [R1+0x68] ;  /* 0x0000680001d67983 */ /* 0x0003620000300800 */
[----:B------:R-:W-:-:S02]  /*7bf0*/  IMAD.MOV.U32 R171, RZ, RZ, R184 ;  /* 0x000000ffffab7224 */ /* 0x000fc400078e00b8 */
[----:B------:R-:W-:Y:S01]  /*7c00*/  IMAD.MOV.U32 R200, RZ, RZ, R210 ;  /* 0x000000ffffc87224 */ /* 0x000fe200078e00d2 */
[----:B------:R1:W5:Y:S01]  /*7c10*/  LDL.LU R213, [R1+0x64] ;  /* 0x0000640001d57983 */ /* 0x0003620000300800 */
[----:B------:R-:W-:Y:S02]  /*7c20*/  IMAD.MOV.U32 R161, RZ, RZ, R169 ;  /* 0x000000ffffa17224 */ /* 0x000fe400078e00a9 */
[----:B------:R-:W-:Y:S01]  /*7c30*/  IMAD.MOV.U32 R184, RZ, RZ, R203 ;  /* 0x000000ffffb87224 */ /* 0x000fe200078e00cb */
[----:B------:R1:W5:Y:S01]  /*7c40*/  LDL.LU R212, [R1+0x60] ;  /* 0x0000600001d47983 */ /* 0x0003620000300800 */
        /* <DEDUP_REMOVED lines=10> */
[----:B------:R-:W-:Y:S02]  /*7cf0*/  IMAD.MOV.U32 R201, RZ, RZ, R200 ;  /* 0x000000ffffc97224 */ /* 0x000fe400078e00c8 */
[----:B------:R-:W-:-:S02]  /*7d00*/  FFMA.FTZ R13, R194, c[0x0][0x23c], -R17 ;  /* 0x00008f00c20d7a23 */ /* 0x000fc40000010811 */
[----:B------:R-:W-:Y:S01]  /*7d10*/  FFMA.FTZ R0, R230, c[0x0][0x23c], -R19 ;  /* 0x00008f00e6007a23 */ /* 0x000fe20000010813 */
[----:B------:R-:W-:Y:S01]  /*7d20*/  PRMT R20, R11, 0x5410, R8 ;  /* 0x000054100b147816 */ /* 0x000fe20000000008 */
[----:B------:R-:W-:Y:S02]  /*7d30*/  IMAD.MOV.U32 R217, RZ, RZ, R161 ;  /* 0x000000ffffd97224 */ /* 0x000fe400078e00a1 */
[----:B------:R-:W-:Y:S02]  /*7d40*/  FFMA.FTZ R2, R229, c[0x0][0x23c], -R19 ;  /* 0x00008f00e5027a23 */ /* 0x000fe40000010813 */
[----:B------:R-:W-:Y:S01]  /*7d50*/  FFMA.FTZ R14, R236, c[0x0][0x23c], -R18 ;  /* 0x00008f00ec0e7a23 */ /* 0x000fe20000010812 */
[----:B------:R-:W-:Y:S01]  /*7d60*/  F2FP.PACK_AB R9, R105, R106 ;  /* 0x0000006a6909723e */ /* 0x000fe200000000ff */
[----:B------:R-:W-:Y:S01]  /*7d70*/  IMAD.MOV.U32 R200, RZ, RZ, R198 ;  /* 0x000000ffffc87224 */ /* 0x000fe200078e00c6 */
[----:B------:R-:W2:Y:S01]  /*7d80*/  LDSM.16.MT88.4 R148, [R205+0x5c00] ;  /* 0x005c0000cd94783b */ /* 0x000ea20000004200 */
[----:B------:R-:W-:-:S02]  /*7d90*/  IMAD.MOV.U32 R161, RZ, RZ, R169 ;  /* 0x000000ffffa17224 */ /* 0x000fc400078e00a9 */
[----:B------:R-:W-:Y:S02]  /*7da0*/  IMAD.MOV.U32 R198, RZ, RZ, R199 ;  /* 0x000000ffffc67224 */ /* 0x000fe400078e00c7 */
[----:B------:R-:W-:Y:S02]  /*7db0*/  IMAD.MOV.U32 R169, RZ, RZ, R160 ;  /* 0x000000ffffa97224 */ /* 0x000fe400078e00a0 */
[----:B------:R-:W-:Y:S02]  /*7dc0*/  IMAD.MOV.U32 R199, RZ, RZ, R208 ;  /* 0x000000ffffc77224 */ /* 0x000fe400078e00d0 */
[----:B------:R-:W-:Y:S01]  /*7dd0*/  IMAD.MOV.U32 R160, RZ, RZ, R168 ;  /* 0x000000ffffa07224 */ /* 0x000fe200078e00a8 */
[----:B------:R1:W5:Y:S01]  /*7de0*/  LDL.LU R208, [R1+0x50] ;  /* 0x0000500001d07983 */ /* 0x0003620000300800 */
[----:B------:R-:W-:Y:S02]  /*7df0*/  IMAD.MOV.U32 R168, RZ, RZ, R201 ;  /* 0x000000ffffa87224 */ /* 0x000fe400078e00c9 */
[----:B------:R-:W-:-:S02]  /*7e00*/  IMAD.MOV.U32 R201, RZ, RZ, R200 ;  /* 0x000000ffffc97224 */ /* 0x000fc400078e00c8 */
[----:B------:R-:W-:Y:S02]  /*7e10*/  IMAD.MOV.U32 R200, RZ, RZ, R198 ;  /* 0x000000ffffc87224 */ /* 0x000fe400078e00c6 */
[----:B------:R-:W-:Y:S02]  /*7e20*/  IMAD.MOV.U32 R198, RZ, RZ, R199 ;  /* 0x000000ffffc67224 */ /* 0x000fe400078e00c7 */
[----:B------:R-:W-:Y:S02]  /*7e30*/  IMAD.MOV.U32 R199, RZ, RZ, R167 ;  /* 0x000000ffffc77224 */ /* 0x000fe400078e00a7 */
[----:B------:R-:W-:Y:S02]  /*7e40*/  IMAD.MOV.U32 R167, RZ, RZ, R207 ;  /* 0x000000ffffa77224 */ /* 0x000fe400078e00cf */
[----:B------:R1:W5:Y:S01]  /*7e50*/  LDL.LU R207, [R1+0x4c] ;  /* 0x00004c0001cf7983 */ /* 0x0003620000300800 */
[----:B------:R-:W-:-:S03]  /*7e60*/  FADD.FTZ R4, R204, R4 ;  /* 0x00000004cc047221 */ /* 0x000fc60000010000 */
[----:B------:R1:W5:Y:S01]  /*7e70*/  LDL.LU R204, [R1+0x48] ;  /* 0x0000480001cc7983 */ /* 0x0003620000300800 */
[----:B------:R-:W3:Y:S01]  /*7e80*/  MUFU.EX2 R235, R13 ;  /* 0x0000000d00eb7308 */ /* 0x000ee20000000800 */
[----:B------:R-:W-:Y:S01]  /*7e90*/  PRMT R17, R3, 0x5410, R10 ;  /* 0x0000541003117816 */ /* 0x000fe2000000000a */
[----:B------:R-:W-:Y:S01]  /*7ea0*/  HSET2.LE.AND R3, R57, R81, PT ;  /* 0x0000005139037233 */ /* 0x000fe20003803000 */
[----:B------:R-:W-:-:S05]  /*7eb0*/  F2FP.PACK_AB R11, R78, R79 ;  /* 0x0000004f4e0b723e */ /* 0x000fca00000000ff */
[----:B------:R4:W1:Y:S01]  /*7ec0*/  MUFU.EX2 R62, R0 ;  /* 0x00000000003e7308 */ /* 0x0008620000000800 */
[--C-:B------:R-:W-:Y:S01]  /*7ed0*/  HSET2.LE.AND R8, R23, R81.reuse, PT ;  /* 0x0000005117087233 */ /* 0x100fe20003803000 */
[----:B------:R-:W-:Y:S01]  /*7ee0*/  LOP3.LUT R11, R3, R11, RZ, 0xc0, !PT ;  /* 0x0000000b030b7212 */ /* 0x000fe200078ec0ff */
[----:B------:R-:W-:Y:S01]  /*7ef0*/  HSET2.LE.AND R3, R37, R81, PT ;  /* 0x0000005125037233 */ /* 0x000fe20003803000 */
[----:B------:R-:W-:-:S04]  /*7f00*/  FADD.FTZ R5, R220, R38 ;  /* 0x00000026dc057221 */ /* 0x000fc80000010000 */
[----:B------:R1:W-:Y:S01]  /*7f10*/  MUFU.EX2 R234, R2 ;  /* 0x0000000200ea7308 */ /* 0x0003e20000000800 */
[----:B----4-:R-:W-:Y:S02]  /*7f20*/  FFMA.FTZ R0, R228, c[0x0][0x23c], -R19 ;  /* 0x00008f00e4007a23 */ /* 0x010fe40000010813 */
[--C-:B------:R-:W-:Y:S02]  /*7f30*/  FFMA.FTZ R19, R232, c[0x0][0x23c], -R18.reuse ;  /* 0x00008f00e8137a23 */ /* 0x100fe40000010812 */
[----:B------:R-:W-:-:S03]  /*7f40*/  FFMA.FTZ R18, R231, c[0x0][0x23c], -R18 ;  /* 0x00008f00e7127a23 */ /* 0x000fc60000010812 */
[----:B------:R4:W-:Y:S01]  /*7f50*/  MUFU.EX2 R61, R0 ;  /* 0x00000000003d7308 */ /* 0x0009e20000000800 */
[----:B------:R-:W-:Y:S02]  /*7f60*/  F2FP.PACK_AB R13, R92, R94 ;  /* 0x0000005e5c0d723e */ /* 0x000fe400000000ff */
[----:B-1----:R-:W-:Y:S01]  /*7f70*/  F2FP.PACK_AB R2, R102, R104 ;  /* 0x000000686602723e */ /* 0x002fe200000000ff */
[----:B------:R-:W-:Y:S01]  /*7f80*/  FADD.FTZ R16, R172, R16 ;  /* 0x00000010ac107221 */ /* 0x000fe20000010000 */
[----:B------:R-:W-:-:S03]  /*7f90*/  LOP3.LUT R8, R8, R9, RZ, 0xc0, !PT ;  /* 0x0000000908087212 */ /* 0x000fc600078ec0ff */
[----:B------:R1:W-:Y:S01]  /*7fa0*/  MUFU.EX2 R37, R19 ;  /* 0x0000001300257308 */ /* 0x0003e20000000800 */
[----:B------:R-:W-:Y:S01]  /*7fb0*/  LOP3.LUT R9, R12, R13, RZ, 0xc0, !PT ;  /* 0x0000000d0c097212 */ /* 0x000fe200078ec0ff */
[--C-:B------:R-:W-:Y:S02]  /*7fc0*/  HSET2.LE.AND R13, R17, R81.reuse, PT ;  /* 0x00000051110d7233 */ /* 0x100fe40003803000 */
[----:B----4-:R-:W-:-:S04]  /*7fd0*/  HSET2.LE.AND R0, R59, R81, PT ;  /* 0x000000513b007233 */ /* 0x010fc80003803000 */
[----:B------:R-:W4:Y:S01]  /*7fe0*/  MUFU.EX2 R18, R18 ;  /* 0x0000001200127308 */ /* 0x000f220000000800 */
[----:B------:R-:W-:Y:S01]  /*7ff0*/  FADD.FTZ R17, R162, R4 ;  /* 0x00000004a2117221 */ /* 0x000fe20000010000 */
[----:B------:R-:W-:Y:S01]  /*8000*/  LOP3.LUT R10, R0, R2, RZ, 0xc0, !PT ;  /* 0x00000002000a7212 */ /* 0x000fe200078ec0ff */
[----:B------:R-:W-:-:S05]  /*8010*/  HSET2.LE.AND R2, R60, R81, PT ;  /* 0x000000513c027233 */ /* 0x000fca0003803000 */
[----:B------:R2:W2:Y:S01]  /*8020*/  MUFU.EX2 R48, R14 ;  /* 0x0000000e00307308 */ /* 0x0004a20000000800 */
[----:B-1----:R-:W-:Y:S01]  /*8030*/  FADD.FTZ R19, R185, R5 ;  /* 0x00000005b9137221 */ /* 0x002fe20000010000 */
[--C-:B------:R-:W-:Y:S01]  /*8040*/  HSET2.LE.AND R0, R58, R81.reuse, PT ;  /* 0x000000513a007233 */ /* 0x100fe20003803000 */
[----:B------:R-:W-:Y:S01]  /*8050*/  F2FP.PACK_AB R5, R98, R99 ;  /* 0x000000636205723e */ /* 0x000fe200000000ff */
[----:B------:R-:W-:Y:S01]  /*8060*/  FADD.FTZ R16, R186, R16 ;  /* 0x00000010ba107221 */ /* 0x000fe20000010000 */
[----:B---3--:R-:W-:Y:S01]  /*8070*/  F2FP.PACK_AB R4, R235, R64 ;  /* 0x00000040eb04723e */ /* 0x008fe200000000ff */
[----:B------:R-:W-:Y:S01]  /*8080*/  IMAD.MOV.U32 R186, RZ, RZ, R170 ;  /* 0x000000ffffba7224 */ /* 0x000fe200078e00aa */
[--C-:B------:R-:W-:Y:S01]  /*8090*/  HSET2.LE.AND R12, R21, R81.reuse, PT ;  /* 0x00000051150c7233 */ /* 0x100fe20003803000 */
[----:B------:R-:W-:Y:S01]  /*80a0*/  IMAD.MOV.U32 R185, RZ, RZ, R171 ;  /* 0x000000ffffb97224 */ /* 0x000fe200078e00ab */
[----:B------:R-:W-:Y:S01]  /*80b0*/  LOP3.LUT R170, R2, R5, RZ, 0xc0, !PT ;  /* 0x0000000502aa7212 */ /* 0x000fe200078ec0ff */
[--C-:B------:R-:W-:Y:S01]  /*80c0*/  HSET2.LE.AND R7, R20, R81.reuse, PT ;  /* 0x0000005114077233 */ /* 0x100fe20003803000 */
[----:B------:R-:W-:Y:S01]  /*80d0*/  LOP3.LUT R171, R0, R4, RZ, 0xc0, !PT ;  /* 0x0000000400ab7212 */ /* 0x000fe200078ec0ff */
[----:B------:R-:W-:Y:S01]  /*80e0*/  IMAD.MOV.U32 R188, RZ, RZ, R202 ;  /* 0x000000ffffbc7224 */ /* 0x000fe200078e00ca */
[----:B------:R-:W-:Y:S01]  /*80f0*/  F2FP.PACK_AB R2, R75, R76 ;  /* 0x0000004c4b02723e */ /* 0x000fe200000000ff */
[----:B------:R-:W-:Y:S01]  /*8100*/  FADD.FTZ R36, R180, R6 ;  /* 0x00000006b4247221 */ /* 0x000fe20000010000 */
[----:B------:R-:W-:Y:S01]  /*8110*/  F2FP.PACK_AB R0, R62, R63 ;  /* 0x0000003f3e00723e */ /* 0x000fe200000000ff */
[----:B------:R-:W-:Y:S01]  /*8120*/  IMAD.MOV.U32 R202, RZ, RZ, R200 ;  /* 0x000000ffffca7224 */ /* 0x000fe200078e00c8 */
[----:B------:R-:W-:Y:S01]  /*8130*/  F2FP.PACK_AB R6, R100, R101 ;  /* 0x000000656406723e */ /* 0x000fe200000000ff */
[----:B------:R-:W-:Y:S01]  /*8140*/  IMAD.MOV.U32 R189, RZ, RZ, R169 ;  /* 0x000000ffffbd7224 */ /* 0x000fe200078e00a9 */
[----:B------:R-:W-:Y:S01]  /*8150*/  LOP3.LUT R169, R12, R2, RZ, 0xc0, !PT ;  /* 0x000000020ca97212 */ /* 0x000fe200078ec0ff */
[----:B------:R-:W-:Y:S01]  /*8160*/  IMAD.MOV.U32 R200, RZ, RZ, R198 ;  /* 0x000000ffffc87224 */ /* 0x000fe200078e00c6 */
[----:B--2---:R-:W-:Y:S01]  /*8170*/  HSET2.LE.AND R14, R56, R81, PT ;  /* 0x00000051380e7233 */ /* 0x004fe20003803000 */
[----:B------:R-:W-:Y:S01]  /*8180*/  IMAD.MOV.U32 R198, RZ, RZ, R164 ;  /* 0x000000ffffc67224 */ /* 0x000fe200078e00a4 */
[----:B------:R-:W-:Y:S01]  /*8190*/  LOP3.LUT R164, R7, R0, RZ, 0xc0, !PT ;  /* 0x0000000007a47212 */ /* 0x000fe200078ec0ff */
[----:B------:R-:W-:Y:S01]  /*81a0*/  IMAD.MOV.U32 R220, RZ, RZ, R203 ;  /* 0x000000ffffdc7224 */ /* 0x000fe200078e00cb */
[----:B----4-:R-:W-:Y:S01]  /*81b0*/  F2FP.PACK_AB R2, R18, R37 ;  /* 0x000000251202723e */ /* 0x010fe200000000ff */
[----:B------:R-:W-:Y:S01]  /*81c0*/  IMAD.MOV.U32 R178, RZ, RZ, R161 ;  /* 0x000000ffffb27224 */ /* 0x000fe200078e00a1 */
[----:B------:R-:W-:Y:S01]  /*81d0*/  F2FP.PACK_AB R0, R234, R61 ;  /* 0x0000003dea00723e */ /* 0x000fe200000000ff */
[----:B------:R-:W-:Y:S01]  /*81e0*/  IMAD.MOV.U32 R203, RZ, RZ, R168 ;  /* 0x000000ffffcb7224 */ /* 0x000fe200078e00a8 */
[----:B------:R-:W-:Y:S01]  /*81f0*/  LOP3.LUT R168, R3, R6, RZ, 0xc0, !PT ;  /* 0x0000000603a87212 */ /* 0x000fe200078ec0ff */
[----:B------:R-:W-:Y:S01]  /*8200*/  IMAD.MOV.U32 R176, RZ, RZ, R217 ;  /* 0x000000ffffb07224 */ /* 0x000fe200078e00d9 */
[----:B------:R-:W-:Y:S01]  /*8210*/  F2FP.PACK_AB R3, R39, R48 ;  /* 0x000000302703723e */ /* 0x000fe200000000ff */
[----:B------:R-:W-:Y:S01]  /*8220*/  IMAD.MOV.U32 R224, RZ, RZ, R201 ;  /* 0x000000ffffe07224 */ /* 0x000fe200078e00c9 */
[----:B------:R-:W1:Y:S01]  /*8230*/  LDSM.16.MT88.4 R20, [R206+0x5c00] ;  /* 0x005c0000ce14783b */ /* 0x000e620000004200 */
[----:B------:R-:W-:-:S02]  /*8240*/  IMAD.MOV.U32 R217, RZ, RZ, R199 ;  /* 0x000000ffffd97224 */ /* 0x000fc400078e00c7 */
[----:B------:R-:W-:Y:S01]  /*8250*/  IMAD.MOV.U32 R201, RZ, RZ, R167 ;  /* 0x000000ffffc97224 */ /* 0x000fe200078e00a7 */
[----:B------:R-:W-:Y:S01]  /*8260*/  LOP3.LUT R167, R15, R2, RZ, 0xc0, !PT ;  /* 0x000000020fa77212 */ /* 0x000fe200078ec0ff */
[----:B------:R-:W-:Y:S01]  /*8270*/  IMAD.MOV.U32 R199, RZ, RZ, R166 ;  /* 0x000000ffffc77224 */ /* 0x000fe200078e00a6 */
[----:B------:R-:W-:Y:S01]  /*8280*/  LOP3.LUT R166, R14, R0, RZ, 0xc0, !PT ;  /* 0x000000000ea67212 */ /* 0x000fe200078ec0ff */
[----:B------:R-:W-:Y:S02]  /*8290*/  IMAD.MOV.U32 R223, RZ, RZ, R165 ;  /* 0x000000ffffdf7224 */ /* 0x000fe400078e00a5 */
[----:B------:R-:W-:Y:S01]  /*82a0*/  FADD.FTZ R2, R178, R36 ;  /* 0x00000024b2027221 */ /* 0x000fe20000010000 */
[----:B------:R-:W-:Y:S01]  /*82b0*/  LOP3.LUT R165, R13, R3, RZ, 0xc0, !PT ;  /* 0x000000030da57212 */ /* 0x000fe200078ec0ff */
[----:B------:R-:W-:Y:S02]  /*82c0*/  FADD.FTZ R0, R189, R19 ;  /* 0x00000013bd007221 */ /* 0x000fe40000010000 */
[----:B------:R-:W-:-:S02]  /*82d0*/  IMAD.MOV.U32 R219, RZ, RZ, R163 ;  /* 0x000000ffffdb7224 */ /* 0x000fc400078e00a3 */
[----:B------:R-:W-:Y:S02]  /*82e0*/  FADD.FTZ R4, R224, R17 ;  /* 0x00000011e0047221 */ /* 0x000fe40000010000 */
[----:B------:R-:W-:Y:S02]  /*82f0*/  FADD.FTZ R3, R223, R16 ;  /* 0x00000010df037221 */ /* 0x000fe40000010000 */
[----:B------:R-:W-:Y:S02]  /*8300*/  IMAD.MOV.U32 R180, RZ, RZ, R184 ;  /* 0x000000ffffb47224 */ /* 0x000fe400078e00b8 */
        /* <DEDUP_REMOVED lines=14> */
[----:B------:R-:W-:-:S02]  /*83f0*/  IMAD.MOV.U32 R184, RZ, RZ, R160 ;  /* 0x000000ffffb87224 */ /* 0x000fc400078e00a0 */
        /* <DEDUP_REMOVED lines=69> */
[----:B------:R-:W-:-:S05]  /*8850*/  FADD.FTZ R3, R92, R3 ;  /* 0x000000035c037221 */ /* 0x000fca0000010000 */
[----:B------:R-:W-:Y:S01]  /*8860*/  HMMA.16816.F32 R160, R8, R28, R40 ;  /* 0x0000001c08a0723c */ /* 0x000fe20000001828 */
[----:B------:R-:W-:Y:S02]  /*8870*/  FADD.FTZ R2, R73, R2 ;  /* 0x0000000249027221 */ /* 0x000fe40000010000 */
[----:B------:R-:W-:-:S05]  /*8880*/  FADD.FTZ R0, R69, R0 ;  /* 0x0000000045007221 */ /* 0x000fca0000010000 */
[----:B------:R-:W-:Y:S01]  /*8890*/  HMMA.16816.F32 R8, R8, R30, R44 ;  /* 0x0000001e0808723c */ /* 0x000fe2000000182c */
[----:B------:R-:W2:Y:S01]  /*88a0*/  LDC.U8 R172, c[0x0][0x2d8] ;  /* 0x0000b600ffac7b82 */ /* 0x000ea20000000000 */
        /* <DEDUP_REMOVED lines=23> */
[----:B------:R-:W-:-:S05]  /*8a20*/  FADD.FTZ R235, R235, R3 ;  /* 0x00000003ebeb7221 */ /* 0x000fca0000010000 */
[----:B------:R-:W-:Y:S01]  /*8a30*/  HMMA.16816.F32 R144, R168, R148, R144 ;  /* 0x00000094a890723c */ /* 0x000fe20000001890 */
[----:B------:R-:W-:Y:S02]  /*8a40*/  FADD.FTZ R234, R234, R2 ;  /* 0x00000002eaea7221 */ /* 0x000fe40000010000 */
[----:B------:R-:W-:-:S05]  /*8a50*/  FADD.FTZ R233, R18, R0 ;  /* 0x0000000012e97221 */ /* 0x000fca0000010000 */
[----:B-1----:R-:W-:Y:S08]  /*8a60*/  HMMA.16816.F32 R156, R164, R20, R156 ;  /* 0x00000014a49c723c */ /* 0x002ff0000000189c */
[C---:B------:R-:W-:Y:S08]  /*8a70*/  HMMA.16816.F32 R148, R168.reuse, R150, R24 ;  /* 0x00000096a894723c */ /* 0x040ff00000001818 */
[----:B------:R-:W-:Y:S08]  /*8a80*/  HMMA.16816.F32 R160, R168, R20, R160 ;  /* 0x00000014a8a0723c */ /* 0x000ff000000018a0 */
[-C--:B------:R-:W-:Y:S08]  /*8a90*/  HMMA.16816.F32 R164, R164, R22.reuse, R32 ;  /* 0x00000016a4a4723c */ /* 0x080ff00000001820 */
[----:B------:R-:W-:Y:S01]  /*8aa0*/  HMMA.16816.F32 R168, R168, R22, R8 ;  /* 0x00000016a8a8723c */ /* 0x000fe20000001808 */
[----:B------:R-:W-:Y:S07]  /*8ab0*/  @!P0 BRA `(.L_x_290) ;  /* 0x000064f000008947 */ /* 0x000fee0003800000 */
[----:B--2---:R-:W-:Y:S01]  /*8ac0*/  IMAD.WIDE.U32 R230, R173, -0x326172a9, RZ ;  /* 0xcd9e8d57ade67825 */ /* 0x004fe200078e00ff */
[----:B------:R-:W-:Y:S01]  /*8ad0*/  LEA.HI.SX32 R217, R237, 0xfffffffe, 0x19 ;  /* 0xfffffffeedd97811 */ /* 0x000fe200078fcaff */
[----:B------:R-:W-:Y:S01]  /*8ae0*/  USHF.L.U64.HI UR20, UR4, 0x6, UR5 ;  /* 0x0000000604147899 */ /* 0x000fe20008010205 */
[----:B------:R-:W-:Y:S01]  /*8af0*/  MOV R132, R137 ;  /* 0x0000008900847202 */ /* 0x000fe20000000f00 */
[----:B------:R-:W-:Y:S01]  /*8b00*/  IMAD.WIDE.U32 R228, R238, -0x326172a9, RZ ;  /* 0xcd9e8d57eee47825 */ /* 0x000fe200078e00ff */
[----:B------:R-:W-:Y:S01]  /*8b10*/  LOP3.LUT R224, R231, R222, RZ, 0x3c, !PT ;  /* 0x000000dee7e07212 */ /* 0x000fe200078e3cff */
[----:B------:R-:W-:Y:S01]  /*8b20*/  USHF.L.U32 UR24, UR4, 0x6, URZ ;  /* 0x0000000604187899 */ /* 0x000fe2000800063f */
[----:B------:R-:W-:Y:S01]  /*8b30*/  MOV R3, R138 ;  /* 0x0000008a00037202 */ /* 0x000fe20000000f00 */
[----:B------:R-:W-:Y:S01]  /*8b40*/  IMAD.WIDE.U32 R218, R239, -0x2daee0ad, RZ ;  /* 0xd2511f53efda7825 */ /* 0x000fe200078e00ff */
[----:B------:R-:W-:-:S02]  /*8b50*/  LOP3.LUT R222, R229, R222, RZ, 0x3c, !PT ;  /* 0x000000dee5de7212 */ /* 0x000fc400078e3cff */
[----:B------:R-:W-:Y:S01]  /*8b60*/  MOV R135, R134 ;  /* 0x0000008600877202 */ /* 0x000fe20000000f00 */
[----:B------:R-:W-:Y:S01]  /*8b70*/  IMAD.WIDE.U32 R224, R224, -0x2daee0ad, RZ ;  /* 0xd2511f53e0e07825 */ /* 0x000fe200078e00ff */
[----:B------:R-:W-:Y:S02]  /*8b80*/  MOV R133, R136 ;  /* 0x0000008800857202 */ /* 0x000fe40000000f00 */
[----:B------:R-:W-:Y:S01]  /*8b90*/  PRMT R220, R172, 0x7054, R172 ;  /* 0x00007054acdc7816 */ /* 0x000fe200000000ac */
[----:B------:R-:W-:Y:S01]  /*8ba0*/  IMAD.WIDE.U32 R222, R222, -0x2daee0ad, RZ ;  /* 0xd2511f53dede7825 */ /* 0x000fe200078e00ff */
[----:B------:R-:W-:Y:S05]  /*8bb0*/  BRA `(.L_x_291) ;  /* 0x000001e000007947 */ /* 0x000fea0003800000 */
.L_x_293:
[----:B------:R-:W2:Y:S01]  /*8bc0*/  LDL.64 R236, [R1+0x28] ;  /* 0x0000280001ec7983 */ /* 0x000ea20000100a00 */
[----:B------:R-:W-:Y:S01]  /*8bd0*/  ULDC.64 UR4, c[0x0][0x198] ;  /* 0x0000660000047ab9 */ /* 0x000fe20000000a00 */
[----:B------:R-:W-:Y:S01]  /*8be0*/  IADD3 R0, R217, -0x1, RZ ;  /* 0xffffffffd9007810 */ /* 0x000fe20007ffe0ff */
[----:B------:R-:W-:Y:S01]  /*8bf0*/  USHF.L.U32 UR21, UR4, 0x6, URZ ;  /* 0x0000000604157899 */ /* 0x000fe2000800063f */
[----:B------:R-:W3:Y:S01]  /*8c00*/  LDL.64 R226, [R1+0x18] ;  /* 0x0000180001e27983 */ /* 0x000ee20000100a00 */
[----:B------:R-:W-:Y:S01]  /*8c10*/  USHF.L.U64.HI UR5, UR4, 0x6, UR5 ;  /* 0x0000000604057899 */ /* 0x000fe20008010205 */
[----:B------:R-:W-:Y:S01]  /*8c20*/  SHF.R.S32.HI R2, RZ, 0x1f, R0 ;  /* 0x0000001fff027819 */ /* 0x000fe20000011400 */
[----:B------:R-:W-:Y:S04]  /*8c30*/  IMAD.WIDE.U32 R136, R0, c[0x0][0x198], RZ ;  /* 0x0000660000887a25 */ /* 0x000fe800078e00ff */
[----:B------:R-:W-:Y:S04]  /*8c40*/  IMAD R2, R2, c[0x0][0x198], RZ ;  /* 0x0000660002027a24 */ /* 0x000fe800078e02ff */
[----:B------:R-:W-:Y:S04]  /*8c50*/  IMAD R2, R0, c[0x0][0x19c], R2 ;  /* 0x0000670000027a24 */ /* 0x000fe800078e0202 */
[----:B------:R-:W-:Y:S01]  /*8c60*/  IMAD.IADD R2, R137, 0x1, R2 ;  /* 0x0000000189027824 */ /* 0x000fe200078e0202 */
[----:B--2---:R-:W-:Y:S04]  /*8c70*/  LEA R0, P1, R136, R236, 0x7 ;  /* 0x000000ec88007211 */ /* 0x004fe800078238ff */
[----:B------:R-:W-:Y:S02]  /*8c80*/  LEA R172, P2, R0, c[0x0][0x168], 0x1 ;  /* 0x00005a0000ac7a11 */ /* 0x000fe400078408ff */
[----:B---3--:R-:W-:Y:S02]  /*8c90*/  LEA.HI.X R2, R136, R227, R2, 0x7, P1 ;  /* 0x000000e388027211 */ /* 0x008fe400008f3c02 */
        /* <DEDUP_REMOVED lines=16> */
.L_x_291:
[----:B------:R-:W2:Y:S01]  /*8da0*/  LDL.64 R10, [R1+0x20] ;  /* 0x00002000010a7983 */ /* 0x000ea20000100a00 */
[----:B------:R-:W-:Y:S01]  /*8db0*/  SHF.R.S32.HI R0, RZ, 0x1f, R217 ;  /* 0x0000001fff007819 */ /* 0x000fe200000114d9 */
[----:B------:R-:W-:Y:S04]  /*8dc0*/  DEPBAR.LE SB0, 0x0 ;  /* 0x000080000000791a */ /* 0x000fe80000000000 */
[----:B------:R-:W3:Y:S01]  /*8dd0*/  LDL R6, [R1+0x10] ;  /* 0x0000100001067983 */ /* 0x000ee20000100800 */
[----:B------:R-:W-:Y:S02]  /*8de0*/  IMAD R0, R0, c[0x0][0x1a0], RZ ;  /* 0x0000680000007a24 */ /* 0x000fe400078e02ff */
[C---:B------:R-:W-:Y:S01]  /*8df0*/  IMAD.WIDE.U32 R4, R217.reuse, c[0x0][0x1a0], RZ ;  /* 0x00006800d9047a25 */ /* 0x040fe200078e00ff */
[----:B------:R-:W-:Y:S03]  /*8e00*/  BAR.SYNC.DEFER_BLOCKING 0x0 ;  /* 0x0000000000007b1d */ /* 0x000fe60000010000 */
        /* <DEDUP_REMOVED lines=20> */
[----:B-----5:R-:W-:Y:S08]  /*8f50*/  LDSM.16.M88.4 R128, [R207] ;  /* 0x00000000cf80783b */ /* 0x020ff00000000200 */
[----:B------:R-:W2:Y:S08]  /*8f60*/  LDSM.16.M88.4 R16, [R204+0x2000] ;  /* 0x00200000cc10783b */ /* 0x000eb00000000200 */
[----:B------:R-:W1:Y:S08]  /*8f70*/  LDSM.16.M88.4 R124, [R207+0x1000] ;  /* 0x00100000cf7c783b */ /* 0x000e700000000200 */
[----:B------:R-:W3:Y:S08]  /*8f80*/  LDSM.16.M88.4 R32, [R204+0x2400] ;  /* 0x00240000cc20783b */ /* 0x000ef00000000200 */
[----:B------:R-:W0:Y:S08]  /*8f90*/  LDGDEPBAR ;  /* 0x00000000000079af */ /* 0x000e300000000000 */
[----:B------:R-:W4:Y:S01]  /*8fa0*/  LDSM.16.M88.4 R48, [R204+0x2800] ;  /* 0x00280000cc30783b */ /* 0x000f220000000200 */
[-C--:B--2---:R-:W-:Y:S07]  /*8fb0*/  HMMA.16816.F32 R4, R128, R16.reuse, RZ ;  /* 0x000000108004723c */ /* 0x084fee00000018ff */
[----:B------:R-:W2:Y:S01]  /*8fc0*/  LDSM.16.M88.4 R64, [R204+0x2c00] ;  /* 0x002c0000cc40783b */ /* 0x000ea20000000200 */
[C---:B-1----:R-:W-:Y:S07]  /*8fd0*/  HMMA.16816.F32 R8, R124.reuse, R16, RZ ;  /* 0x000000107c08723c */ /* 0x042fee00000018ff */
[----:B------:R-:W1:Y:S01]  /*8fe0*/  LDSM.16.M88.4 R80, [R204+0x3000] ;  /* 0x00300000cc50783b */ /* 0x000e620000000200 */
[-C--:B------:R-:W-:Y:S07]  /*8ff0*/  HMMA.16816.F32 R12, R124, R18.reuse, RZ ;  /* 0x000000127c0c723c */ /* 0x080fee00000018ff */
[----:B------:R-:W1:Y:S01]  /*9000*/  LDSM.16.M88.4 R96, [R204+0x3400] ;  /* 0x00340000cc60783b */ /* 0x000e620000000200 */
[C---:B------:R-:W-:Y:S07]  /*9010*/  HMMA.16816.F32 R16, R128.reuse, R18, RZ ;  /* 0x000000128010723c */ /* 0x040fee00000018ff */
[----:B------:R-:W1:Y:S01]  /*9020*/  LDSM.16.M88.4 R112, [R204+0x3800] ;  /* 0x00380000cc70783b */ /* 0x000e620000000200 */
[-C--:B---3--:R-:W-:Y:S07]  /*9030*/  HMMA.16816.F32 R20, R128, R32.reuse, RZ ;  /* 0x000000208014723c */ /* 0x088fee00000018ff */
[----:B------:R-:W3:Y:S01]  /*9040*/  LDSM.16.M88.4 R136, [R204+0x3c00] ;  /* 0x003c0000cc88783b */ /* 0x000ee20000000200 */
[C---:B------:R-:W-:Y:S07]  /*9050*/  HMMA.16816.F32 R24, R124.reuse, R32, RZ ;  /* 0x000000207c18723c */ /* 0x040fee00000018ff */
[----:B------:R-:W-:Y:S01]  /*9060*/  LDSM.16.M88.4 R172, [R208] ;  /* 0x00000000d0ac783b */ /* 0x000fe20000000200 */
[-C--:B------:R-:W-:Y:S07]  /*9070*/  HMMA.16816.F32 R28, R124, R34.reuse, RZ ;  /* 0x000000227c1c723c */ /* 0x080fee00000018ff */
[----:B------:R-:W1:Y:S01]  /*9080*/  LDSM.16.M88.4 R176, [R209] ;  /* 0x00000000d1b0783b */ /* 0x000e620000000200 */
[C---:B------:R-:W-:Y:S07]  /*9090*/  HMMA.16816.F32 R32, R128.reuse, R34, RZ ;  /* 0x000000228020723c */ /* 0x040fee00000018ff */
[----:B------:R-:W1:Y:S01]  /*90a0*/  LDSM.16.M88.4 R180, [R208+0x1000] ;  /* 0x00100000d0b4783b */ /* 0x000e620000000200 */
[-C--:B----4-:R-:W-:Y:S07]  /*90b0*/  HMMA.16816.F32 R36, R128, R48.reuse, RZ ;  /* 0x000000308024723c */ /* 0x090fee00000018ff */
[----:B------:R-:W4:Y:S01]  /*90c0*/  LDSM.16.M88.4 R184, [R216] ;  /* 0x00000000d8b8783b */ /* 0x000f220000000200 */
[C---:B------:R-:W-:Y:S07]  /*90d0*/  HMMA.16816.F32 R40, R124.reuse, R48, RZ ;  /* 0x000000307c28723c */ /* 0x040fee00000018ff */
[----:B------:R-:W1:Y:S01]  /*90e0*/  LDSM.16.M88.4 R188, [R215] ;  /* 0x00000000d7bc783b */ /* 0x000e620000000200 */
[-C--:B------:R-:W-:Y:S07]  /*90f0*/  HMMA.16816.F32 R44, R124, R50.reuse, RZ ;  /* 0x000000327c2c723c */ /* 0x080fee00000018ff */
[----:B------:R-:W1:Y:S01]  /*9100*/  LDSM.16.M88.4 R192, [R214] ;  /* 0x00000000d6c0783b */ /* 0x000e620000000200 */
[C---:B------:R-:W-:Y:S07]  /*9110*/  HMMA.16816.F32 R48, R128.reuse, R50, RZ ;  /* 0x000000328030723c */ /* 0x040fee00000018ff */
[----:B------:R-:W3:Y:S01]  /*9120*/  LDSM.16.M88.4 R196, [R213] ;  /* 0x00000000d5c4783b */ /* 0x000ee20000000200 */
[-C--:B--2---:R-:W-:Y:S07]  /*9130*/  HMMA.16816.F32 R52, R128, R64.reuse, RZ ;  /* 0x000000408034723c */ /* 0x084fee00000018ff */
[----:B------:R-:W-:Y:S01]  /*9140*/  LDSM.16.M88.4 R200, [R211] ;  /* 0x00000000d3c8783b */ /* 0x000fe20000000200 */
        /* <DEDUP_REMOVED lines=15> */
[-C--:B---3--:R-:W-:Y:S08]  /*9240*/  HMMA.16816.F32 R116, R128, R136.reuse, RZ ;  /* 0x000000888074723c */ /* 0x088ff000000018ff */
        /* <DEDUP_REMOVED lines=10> */
[-C--:B----4-:R-:W-:Y:S01]  /*92f0*/  HMMA.16816.F32 R20, R172, R184.reuse, R20 ;  /* 0x000000b8ac14723c */ /* 0x090fe20000001814 */
        /* <DEDUP_REMOVED lines=29> */
.L_x_292:
[----:B------:R-:W-:Y:S01]  /*94d0*/  FMNMX.FTZ R0, R4, R3, !PT ;  /* 0x0000000304007209 */ /* 0x000fe20007810000 */
[----:B------:R-:W-:Y:S01]  /*94e0*/  STL [R1+0x84], R233 ;  /* 0x000084e901007387 */ /* 0x000fe20000100800 */
[----:B------:R-:W-:Y:S01]  /*94f0*/  IMAD.SHL.U32 R183, R217, 0x4, RZ ;  /* 0x00000004d9b77824 */ /* 0x000fe200078e00ff */
[----:B------:R-:W-:Y:S02]  /*9500*/  LOP3.LUT R184, R223, UR14, R218, 0x96, !PT ;  /* 0x0000000edfb87c12 */ /* 0x000fe4000f8e96da */
[----:B------:R-:W-:Y:S01]  /*9510*/  FMNMX.FTZ R0, R5, R0, !PT ;  /* 0x0000000005007209 */ /* 0x000fe20007810000 */
[----:B------:R-:W-:Y:S02]  /*9520*/  STL [R1+0x74], R221 ;  /* 0x000074dd01007387 */ /* 0x000fe40000100800 */
[----:B------:R-:W-:Y:S01]  /*9530*/  IMAD.WIDE.U32 R184, R184, -0x326172a9, RZ ;  /* 0xcd9e8d57b8b87825 */ /* 0x000fe200078e00ff */
[----:B------:R-:W-:Y:S01]  /*9540*/  FMNMX.FTZ R0, R16, R0, !PT ;  /* 0x0000000010007209 */ /* 0x000fe20007810000 */
[----:B------:R-:W-:Y:S03]  /*9550*/  STL [R1+0x70], R216 ;  /* 0x000070d801007387 */ /* 0x000fe60000100800 */
[----:B------:R-:W-:Y:S01]  /*9560*/  FMNMX.FTZ R2, R17, R0, !PT ;  /* 0x0000000011027209 */ /* 0x000fe20007810000 */
[----:B------:R-:W-:Y:S01]  /*9570*/  STL [R1+0x6c], R215 ;  /* 0x00006cd701007387 */ /* 0x000fe20000100800 */
[----:B------:R-:W-:Y:S02]  /*9580*/  FMNMX.FTZ R0, R6, R132, !PT ;  /* 0x0000008406007209 */ /* 0x000fe40007810000 */
        /* <DEDUP_REMOVED lines=119> */
[----:B--2---:R-:W-:Y:S01]  /*9d00*/  FMNMX.FTZ R137, R0, R137, !PT ;  /* 0x0000008900897209 */ /* 0x004fe20007810000 */
        /* <DEDUP_REMOVED lines=10> */
[----:B------:R-:W-:Y:S04]  /*9db0*/  FMNMX.FTZ R0, R111, R0, !PT ;  /* 0x000000006f007209 */ /* 0x000fe80007810000 */
[----:B------:R-:W-:Y:S02]  /*9dc0*/  FMNMX.FTZ R0, R122, R0, !PT ;  /* 0x000000007a007209 */ /* 0x000fe40007810000 */
[----:B-1----:R-:W-:Y:S02]  /*9dd0*/  FMNMX.FTZ R138, R138, R136, !PT ;  /* 0x000000888a8a7209 */ /* 0x002fe40007810000 */
[----:B------:R-:W-:Y:S02]  /*9de0*/  FMNMX.FTZ R136, R121, R2, !PT ;  /* 0x0000000279887209 */ /* 0x000fe40007810000 */
[----:B------:R-:W-:Y:S01]  /*9df0*/  FMNMX.FTZ R0, R123, R0, !PT ;  /* 0x000000007b007209 */ /* 0x000fe20007810000 */
[----:B------:R-:W-:Y:S01]  /*9e00*/  FMUL.FTZ R181, R138, c[0x0][0x23c] ;  /* 0x00008f008ab57a20 */ /* 0x000fe20000410000 */
[----:B------:R-:W-:Y:S02]  /*9e10*/  FMNMX.FTZ R136, R124, R136, !PT ;  /* 0x000000887c887209 */ /* 0x000fe40007810000 */
[----:B------:R-:W-:Y:S02]  /*9e20*/  FSETP.NEU.FTZ.AND P1, PT, R138, -INF , PT ;  /* 0xff8000008a00780b */ /* 0x000fe40003f3d000 */
[----:B------:R-:W-:Y:S02]  /*9e30*/  FMNMX.FTZ R136, R125, R136, !PT ;  /* 0x000000887d887209 */ /* 0x000fe40007810000 */
[----:B------:R-:W-:Y:S02]  /*9e40*/  FMNMX.FTZ R0, R126, R0, !PT ;  /* 0x000000007e007209 */ /* 0x000fe40007810000 */
[----:B------:R-:W-:Y:S01]  /*9e50*/  FSEL R181, R181, RZ, P1 ;  /* 0x000000ffb5b57208 */ /* 0x000fe20000800000 */
[----:B------:R-:W1:Y:S01]  /*9e60*/  SHFL.BFLY PT, R134, R136, 0x2, 0x1f ;  /* 0x0c401f0088867f89 */ /* 0x000e6200000e0000 */
[----:B------:R-:W-:Y:S02]  /*9e70*/  FMNMX.FTZ R0, R127, R0, !PT ;  /* 0x000000007f007209 */ /* 0x000fe40007810000 */
[----:B--2---:R-:W-:Y:S01]  /*9e80*/  FMNMX.FTZ R137, R137, R139, !PT ;  /* 0x0000008b89897209 */ /* 0x004fe20007810000 */
[--C-:B------:R-:W-:Y:S02]  /*9e90*/  FFMA.FTZ R16, R16, c[0x0][0x23c], -R181.reuse ;  /* 0x00008f0010107a23 */ /* 0x100fe400000108b5 */
[--C-:B------:R-:W-:Y:S01]  /*9ea0*/  FFMA.FTZ R4, R4, c[0x0][0x23c], -R181.reuse ;  /* 0x00008f0004047a23 */ /* 0x100fe200000108b5 */
[C---:B------:R-:W-:Y:S01]  /*9eb0*/  FSETP.NEU.FTZ.AND P1, PT, R137.reuse, -INF , PT ;  /* 0xff8000008900780b */ /* 0x040fe20003f3d000 */
[----:B------:R2:W-:Y:S01]  /*9ec0*/  MUFU.EX2 R215, R16 ;  /* 0x0000001000d77308 */ /* 0x0005e20000000800 */
[----:B------:R-:W3:Y:S01]  /*9ed0*/  SHFL.BFLY PT, R2, R0, 0x2, 0x1f ;  /* 0x0c401f0000027f89 */ /* 0x000ee200000e0000 */
[----:B------:R-:W-:Y:S02]  /*9ee0*/  FMUL.FTZ R180, R137, c[0x0][0x23c] ;  /* 0x00008f0089b47a20 */ /* 0x000fe40000410000 */
[--C-:B------:R-:W-:Y:S02]  /*9ef0*/  FFMA.FTZ R17, R17, c[0x0][0x23c], -R181.reuse ;  /* 0x00008f0011117a23 */ /* 0x100fe400000108b5 */
[--C-:B------:R-:W-:Y:S01]  /*9f00*/  FFMA.FTZ R69, R69, c[0x0][0x23c], -R181.reuse ;  /* 0x00008f0045457a23 */ /* 0x100fe200000108b5 */
[----:B------:R-:W-:Y:S01]  /*9f10*/  FSEL R180, R180, RZ, P1 ;  /* 0x000000ffb4b47208 */ /* 0x000fe20000800000 */
[--C-:B------:R-:W-:Y:S02]  /*9f20*/  FFMA.FTZ R5, R5, c[0x0][0x23c], -R181.reuse ;  /* 0x00008f0005057a23 */ /* 0x100fe400000108b5 */
[----:B------:R-:W-:Y:S01]  /*9f30*/  MUFU.EX2 R252, R4 ;  /* 0x0000000400fc7308 */ /* 0x000fe20000000800 */
[--C-:B------:R-:W-:Y:S02]  /*9f40*/  FFMA.FTZ R20, R20, c[0x0][0x23c], -R181.reuse ;  /* 0x00008f0014147a23 */ /* 0x100fe400000108b5 */
[--C-:B------:R-:W-:Y:S02]  /*9f50*/  FFMA.FTZ R7, R7, c[0x0][0x23c], -R180.reuse ;  /* 0x00008f0007077a23 */ /* 0x100fe400000108b4 */
[--C-:B------:R-:W-:Y:S01]  /*9f60*/  FFMA.FTZ R18, R18, c[0x0][0x23c], -R180.reuse ;  /* 0x00008f0012127a23 */ /* 0x100fe200000108b4 */
[----:B-1----:R-:W-:Y:S01]  /*9f70*/  FMNMX.FTZ R136, R136, R134, !PT ;  /* 0x0000008688887209 */ /* 0x002fe20007810000 */
[--C-:B------:R-:W-:Y:S02]  /*9f80*/  FFMA.FTZ R35, R35, c[0x0][0x23c], -R180.reuse ;  /* 0x00008f0023237a23 */ /* 0x100fe400000108b4 */
[--C-:B------:R-:W-:Y:S01]  /*9f90*/  FFMA.FTZ R6, R6, c[0x0][0x23c], -R180.reuse ;  /* 0x00008f0006067a23 */ /* 0x100fe200000108b4 */
[----:B------:R-:W1:Y:S01]  /*9fa0*/  MUFU.EX2 R4, R7 ;  /* 0x0000000700047308 */ /* 0x000e620000000800 */
[--C-:B------:R-:W-:Y:S02]  /*9fb0*/  FFMA.FTZ R22, R22, c[0x0][0x23c], -R180.reuse ;  /* 0x00008f0016167a23 */ /* 0x100fe400000108b4 */
[--C-:B------:R-:W-:Y:S01]  /*9fc0*/  FFMA.FTZ R34, R34, c[0x0][0x23c], -R180.reuse ;  /* 0x00008f0022227a23 */ /* 0x100fe200000108b4 */
[----:B--2---:R-:W2:Y:S01]  /*9fd0*/  SHFL.BFLY PT, R16, R136, 0x1, 0x1f ;  /* 0x0c201f0088107f89 */ /* 0x004ea200000e0000 */
[----:B---3--:R-:W-:Y:S01]  /*9fe0*/  FMNMX.FTZ R0, R0, R2, !PT ;  /* 0x0000000200007209 */ /* 0x008fe20007810000 */
[--C-:B------:R-:W-:Y:S02]  /*9ff0*/  FFMA.FTZ R23, R23, c[0x0][0x23c], -R180.reuse ;  /* 0x00008f0017177a23 */ /* 0x100fe400000108b4 */
[--C-:B------:R-:W-:Y:S02]  /*a000*/  FFMA.FTZ R51, R51, c[0x0][0x23c], -R180.reuse ;  /* 0x00008f0033337a23 */ /* 0x100fe400000108b4 */
[----:B------:R-:W-:Y:S01]  /*a010*/  MUFU.EX2 R195, R5 ;  /* 0x0000000500c37308 */ /* 0x000fe20000000800 */
[--C-:B------:R-:W-:Y:S01]  /*a020*/  FFMA.FTZ R82, R82, c[0x0][0x23c], -R180.reuse ;  /* 0x00008f0052527a23 */ /* 0x100fe200000108b4 */
[----:B------:R-:W3:Y:S01]  /*a030*/  SHFL.BFLY PT, R2, R0, 0x1, 0x1f ;  /* 0x0c201f0000027f89 */ /* 0x000ee200000e0000 */
[--C-:B------:R-:W-:Y:S02]  /*a040*/  FFMA.FTZ R19, R19, c[0x0][0x23c], -R180.reuse ;  /* 0x00008f0013137a23 */ /* 0x100fe400000108b4 */
[--C-:B------:R-:W-:Y:S02]  /*a050*/  FFMA.FTZ R21, R21, c[0x0][0x23c], -R181.reuse ;  /* 0x00008f0015157a23 */ /* 0x100fe400000108b5 */
[--C-:B------:R-:W-:Y:S02]  /*a060*/  FFMA.FTZ R32, R32, c[0x0][0x23c], -R181.reuse ;  /* 0x00008f0020207a23 */ /* 0x100fe400000108b5 */
[--C-:B------:R-:W-:Y:S01]  /*a070*/  FFMA.FTZ R33, R33, c[0x0][0x23c], -R181.reuse ;  /* 0x00008f0021217a23 */ /* 0x100fe200000108b5 */
[----:B------:R-:W-:Y:S01]  /*a080*/  MUFU.EX2 R214, R18 ;  /* 0x0000001200d67308 */ /* 0x000fe20000000800 */
[--C-:B------:R-:W-:Y:S02]  /*a090*/  FFMA.FTZ R50, R50, c[0x0][0x23c], -R180.reuse ;  /* 0x00008f0032327a23 */ /* 0x100fe400000108b4 */
[--C-:B------:R-:W-:Y:S01]  /*a0a0*/  FFMA.FTZ R66, R66, c[0x0][0x23c], -R180.reuse ;  /* 0x00008f0042427a23 */ /* 0x100fe200000108b4 */
[----:B-1----:R1:W-:Y:S01]  /*a0b0*/  STL [R1+0x4], R4 ;  /* 0x0000040401007387 */ /* 0x0023e20000100800 */
[--C-:B------:R-:W-:Y:S02]  /*a0c0*/  FFMA.FTZ R67, R67, c[0x0][0x23c], -R180.reuse ;  /* 0x00008f0043437a23 */ /* 0x100fe400000108b4 */
[--C-:B------:R-:W-:Y:S01]  /*a0d0*/  FFMA.FTZ R36, R36, c[0x0][0x23c], -R181.reuse ;  /* 0x00008f0024247a23 */ /* 0x100fe200000108b5 */
[----:B--2---:R-:W-:Y:S01]  /*a0e0*/  FMNMX.FTZ R136, R136, R16, !PT ;  /* 0x0000001088887209 */ /* 0x004fe20007810000 */
[--C-:B------:R-:W-:Y:S01]  /*a0f0*/  FFMA.FTZ R52, R52, c[0x0][0x23c], -R181.reuse ;  /* 0x00008f0034347a23 */ /* 0x100fe200000108b5 */
[----:B------:R-:W-:Y:S01]  /*a100*/  MUFU.EX2 R192, R6 ;  /* 0x0000000600c07308 */ /* 0x000fe20000000800 */
[--C-:B------:R-:W-:Y:S01]  /*a110*/  FFMA.FTZ R54, R54, c[0x0][0x23c], -R180.reuse ;  /* 0x00008f0036367a23 */ /* 0x100fe200000108b4 */
[C---:B------:R-:W-:Y:S01]  /*a120*/  FSETP.NEU.FTZ.AND P1, PT, R136.reuse, -INF , PT ;  /* 0xff8000008800780b */ /* 0x040fe20003f3d000 */
[----:B------:R-:W-:Y:S02]  /*a130*/  FMUL.FTZ R139, R136, c[0x0][0x23c] ;  /* 0x00008f00888b7a20 */ /* 0x000fe40000410000 */
[----:B------:R-:W-:Y:S01]  /*a140*/  FFMA.FTZ R55, R55, c[0x0][0x23c], -R180 ;  /* 0x00008f0037377a23 */ /* 0x000fe200000108b4 */
[----:B---3--:R-:W-:Y:S01]  /*a150*/  FMNMX.FTZ R134, R0, R2, !PT ;  /* 0x0000000200867209 */ /* 0x008fe20007810000 */
[--C-:B------:R-:W-:Y:S01]  /*a160*/  FFMA.FTZ R81, R81, c[0x0][0x23c], -R181.reuse ;  /* 0x00008f0051517a23 */ /* 0x100fe200000108b5 */
[----:B------:R-:W-:Y:S01]  /*a170*/  FSEL R139, R139, RZ, P1 ;  /* 0x000000ff8b8b7208 */ /* 0x000fe20000800000 */
[----:B------:R-:W-:Y:S01]  /*a180*/  FFMA.FTZ R68, R68, c[0x0][0x23c], -R181 ;  /* 0x00008f0044447a23 */ /* 0x000fe200000108b5 */
[----:B------:R-:W-:Y:S01]  /*a190*/  MUFU.EX2 R177, R19 ;  /* 0x0000001300b17308 */ /* 0x000fe20000000800 */
[C---:B------:R-:W-:Y:S01]  /*a1a0*/  FMUL.FTZ R182, R134.reuse, c[0x0][0x23c] ;  /* 0x00008f0086b67a20 */ /* 0x040fe20000410000 */
[----:B------:R-:W-:Y:S01]  /*a1b0*/  FSETP.NEU.FTZ.AND P1, PT, R134, -INF , PT ;  /* 0xff8000008600780b */ /* 0x000fe20003f3d000 */
[--C-:B------:R-:W-:Y:S02]  /*a1c0*/  FFMA.FTZ R12, R12, c[0x0][0x23c], -R139.reuse ;  /* 0x00008f000c0c7a23 */ /* 0x100fe4000001088b */
[--C-:B------:R-:W-:Y:S01]  /*a1d0*/  FFMA.FTZ R8, R8, c[0x0][0x23c], -R139.reuse ;  /* 0x00008f0008087a23 */ /* 0x100fe2000001088b */
[----:B------:R-:W-:Y:S01]  /*a1e0*/  FSEL R182, R182, RZ, P1 ;  /* 0x000000ffb6b67208 */ /* 0x000fe20000800000 */
[--C-:B------:R-:W-:Y:S02]  /*a1f0*/  FFMA.FTZ R9, R9, c[0x0][0x23c], -R139.reuse ;  /* 0x00008f0009097a23 */ /* 0x100fe4000001088b */
[----:B------:R-:W-:Y:S01]  /*a200*/  FFMA.FTZ R29, R29, c[0x0][0x23c], -R139 ;  /* 0x00008f001d1d7a23 */ /* 0x000fe2000001088b */
[----:B------:R2:W-:Y:S01]  /*a210*/  MUFU.EX2 R186, R12 ;  /* 0x0000000c00ba7308 */ /* 0x0005e20000000800 */
[--C-:B------:R-:W-:Y:S01]  /*a220*/  FFMA.FTZ R10, R10, c[0x0][0x23c], -R182.reuse ;  /* 0x00008f000a0a7a23 */ /* 0x100fe200000108b6 */
[----:B-1----:R-:W-:Y:S01]  /*a230*/  LOP3.LUT R4, R219, UR27, R183, 0x96, !PT ;  /* 0x0000001bdb047c12 */ /* 0x002fe2000f8e96b7 */
[--C-:B------:R-:W-:Y:S02]  /*a240*/  FFMA.FTZ R14, R14, c[0x0][0x23c], -R182.reuse ;  /* 0x00008f000e0e7a23 */ /* 0x100fe400000108b6 */
[--C-:B------:R-:W-:Y:S02]  /*a250*/  FFMA.FTZ R11, R11, c[0x0][0x23c], -R182.reuse ;  /* 0x00008f000b0b7a23 */ /* 0x100fe400000108b6 */
[--C-:B------:R-:W-:Y:S02]  /*a260*/  FFMA.FTZ R44, R44, c[0x0][0x23c], -R139.reuse ;  /* 0x00008f002c2c7a23 */ /* 0x100fe4000001088b */
[--C-:B------:R-:W-:Y:S01]  /*a270*/  FFMA.FTZ R45, R45, c[0x0][0x23c], -R139.reuse ;  /* 0x00008f002d2d7a23 */ /* 0x100fe2000001088b */
[----:B------:R-:W1:Y:S01]  /*a280*/  MUFU.EX2 R0, R10 ;  /* 0x0000000a00007308 */ /* 0x000e620000000800 */
[--C-:B------:R-:W-:Y:S02]  /*a290*/  FFMA.FTZ R13, R13, c[0x0][0x23c], -R139.reuse ;  /* 0x00008f000d0d7a23 */ /* 0x100fe4000001088b */
[--C-:B------:R-:W-:Y:S02]  /*a2a0*/  FFMA.FTZ R46, R46, c[0x0][0x23c], -R182.reuse ;  /* 0x00008f002e2e7a23 */ /* 0x100fe400000108b6 */
[--C-:B------:R-:W-:Y:S02]  /*a2b0*/  FFMA.FTZ R47, R47, c[0x0][0x23c], -R182.reuse ;  /* 0x00008f002f2f7a23 */ /* 0x100fe400000108b6 */
[----:B------:R-:W-:Y:S02]  /*a2c0*/  FFMA.FTZ R42, R42, c[0x0][0x23c], -R182 ;  /* 0x00008f002a2a7a23 */ /* 0x000fe400000108b6 */
[--C-:B------:R-:W-:Y:S01]  /*a2d0*/  FFMA.FTZ R61, R61, c[0x0][0x23c], -R139.reuse ;  /* 0x00008f003d3d7a23 */ /* 0x100fe2000001088b */
[----:B------:R-:W-:Y:S01]  /*a2e0*/  MUFU.EX2 R226, R13 ;  /* 0x0000000d00e27308 */ /* 0x000fe20000000800 */
[--C-:B------:R-:W-:Y:S02]  /*a2f0*/  FFMA.FTZ R60, R60, c[0x0][0x23c], -R139.reuse ;  /* 0x00008f003c3c7a23 */ /* 0x100fe4000001088b */
[--C-:B------:R-:W-:Y:S01]  /*a300*/  FFMA.FTZ R24, R24, c[0x0][0x23c], -R139.reuse ;  /* 0x00008f0018187a23 */ /* 0x100fe2000001088b */
[----:B--2---:R-:W-:Y:S01]  /*a310*/  LOP3.LUT R12, R225, UR14, R218, 0x96, !PT ;  /* 0x0000000ee10c7c12 */ /* 0x004fe2000f8e96da */
[--C-:B------:R-:W-:Y:S02]  /*a320*/  FFMA.FTZ R26, R26, c[0x0][0x23c], -R182.reuse ;  /* 0x00008f001a1a7a23 */ /* 0x100fe400000108b6 */
[--C-:B------:R-:W-:Y:S02]  /*a330*/  FFMA.FTZ R28, R28, c[0x0][0x23c], -R139.reuse ;  /* 0x00008f001c1c7a23 */ /* 0x100fe4000001088b */
[--C-:B------:R-:W-:Y:S01]  /*a340*/  FFMA.FTZ R40, R40, c[0x0][0x23c], -R139.reuse ;  /* 0x00008f0028287a23 */ /* 0x100fe2000001088b */
[----:B------:R-:W-:Y:S01]  /*a350*/  MUFU.EX2 R233, R8 ;  /* 0x0000000800e97308 */ /* 0x000fe20000000800 */
[--C-:B------:R-:W-:Y:S02]  /*a360*/  FFMA.FTZ R43, R43, c[0x0][0x23c], -R182.reuse ;  /* 0x00008f002b2b7a23 */ /* 0x100fe400000108b6 */
[--C-:B------:R-:W-:Y:S01]  /*a370*/  FFMA.FTZ R58, R58, c[0x0][0x23c], -R182.reuse ;  /* 0x00008f003a3a7a23 */ /* 0x100fe200000108b6 */
[----:B-1----:R1:W-:Y:S01]  /*a380*/  STL [R1], R0 ;  /* 0x0000000001007387 */ /* 0x0023e20000100800 */
[--C-:B------:R-:W-:Y:S02]  /*a390*/  FFMA.FTZ R41, R41, c[0x0][0x23c], -R139.reuse ;  /* 0x00008f0029297a23 */ /* 0x100fe4000001088b */
[--C-:B------:R-:W-:Y:S01]  /*a3a0*/  FFMA.FTZ R59, R59, c[0x0][0x23c], -R182.reuse ;  /* 0x00008f003b3b7a23 */ /* 0x100fe200000108b6 */
[----:B------:R2:W-:Y:S01]  /*a3b0*/  STL [R1+0x78], R217 ;  /* 0x000078d901007387 */ /* 0x0005e20000100800 */
[--C-:B------:R-:W-:Y:S01]  /*a3c0*/  FFMA.FTZ R78, R78, c[0x0][0x23c], -R182.reuse ;  /* 0x00008f004e4e7a23 */ /* 0x100fe200000108b6 */
[----:B------:R3:W-:Y:S01]  /*a3d0*/  MUFU.EX2 R221, R9 ;  /* 0x0000000900dd7308 */ /* 0x0007e20000000800 */
        /* <DEDUP_REMOVED lines=9> */
[--C-:B------:R-:W-:Y:S01]  /*a470*/  FFMA.FTZ R74, R74, c[0x0][0x23c], -R182.reuse ;  /* 0x00008f004a4a7a23 */ /* 0x100fe200000108b6 */
[----:B-1----:R-:W-:Y:S02]  /*a480*/  IADD3 R0, R183, 0x1, RZ ;  /* 0x00000001b7007810 */ /* 0x002fe40007ffe0ff */
[----:B------:R-:W-:Y:S01]  /*a490*/  MUFU.EX2 R173, R15 ;  /* 0x0000000f00ad7308 */ /* 0x000fe20000000800 */
[----:B------:R-:W-:Y:S01]  /*a4a0*/  FFMA.FTZ R75, R75, c[0x0][0x23c], -R182 ;  /* 0x00008f004b4b7a23 */ /* 0x000fe200000108b6 */
[----:B--2---:R-:W2:Y:S01]  /*a4b0*/  LDL.LU R217, [R1+0x4] ;  /* 0x0000040001d97983 */ /* 0x004ea20000300800 */
[--C-:B------:R-:W-:Y:S01]  /*a4c0*/  FFMA.FTZ R80, R80, c[0x0][0x23c], -R181.reuse ;  /* 0x00008f0050507a23 */ /* 0x100fe200000108b5 */
[----:B------:R-:W-:Y:S01]  /*a4d0*/  LOP3.LUT R0, R219, UR27, R0, 0x96, !PT ;  /* 0x0000001bdb007c12 */ /* 0x000fe2000f8e9600 */
[--C-:B------:R-:W-:Y:S02]  /*a4e0*/  FFMA.FTZ R83, R83, c[0x0][0x23c], -R180.reuse ;  /* 0x00008f0053537a23 */ /* 0x100fe400000108b4 */
[--C-:B------:R-:W-:Y:S03]  /*a4f0*/  FFMA.FTZ R70, R70, c[0x0][0x23c], -R180.reuse ;  /* 0x00008f0046467a23 */ /* 0x100fe600000108b4 */
[----:B------:R-:W-:Y:S01]  /*a500*/  MUFU.EX2 R211, R17 ;  /* 0x0000001100d37308 */ /* 0x000fe20000000800 */
[----:B---3--:R-:W-:Y:S04]  /*a510*/  IMAD.WIDE.U32 R8, R0, -0x326172a9, RZ ;  /* 0xcd9e8d5700087825 */ /* 0x008fe800078e00ff */
[----:B------:R-:W-:Y:S01]  /*a520*/  FFMA.FTZ R71, R71, c[0x0][0x23c], -R180 ;  /* 0x00008f0047477a23 */ /* 0x000fe200000108b4 */
[----:B------:R-:W-:Y:S01]  /*a530*/  LOP3.LUT R2, R9, UR15, R228, 0x96, !PT ;  /* 0x0000000f09027c12 */ /* 0x000fe2000f8e96e4 */
[--C-:B------:R-:W-:Y:S01]  /*a540*/  FFMA.FTZ R96, R96, c[0x0][0x23c], -R181.reuse ;  /* 0x00008f0060607a23 */ /* 0x100fe200000108b5 */
[----:B------:R-:W-:Y:S01]  /*a550*/  LOP3.LUT R10, R185, UR13, R8, 0x96, !PT ;  /* 0x0000000db90a7c12 */ /* 0x000fe2000f8e9608 */
[--C-:B------:R-:W-:Y:S01]  /*a560*/  FFMA.FTZ R97, R97, c[0x0][0x23c], -R181.reuse ;  /* 0x00008f0061617a23 */ /* 0x100fe200000108b5 */
[----:B------:R1:W-:Y:S01]  /*a570*/  MUFU.EX2 R216, R11 ;  /* 0x0000000b00d87308 */ /* 0x0003e20000000800 */
[----:B------:R-:W-:Y:S01]  /*a580*/  LOP3.LUT R178, R9, UR15, R230, 0x96, !PT ;  /* 0x0000000f09b27c12 */ /* 0x000fe2000f8e96e6 */
[--C-:B------:R-:W-:Y:S02]  /*a590*/  FFMA.FTZ R98, R98, c[0x0][0x23c], -R180.reuse ;  /* 0x00008f0062627a23 */ /* 0x100fe400000108b4 */
[--C-:B------:R-:W-:Y:S02]  /*a5a0*/  FFMA.FTZ R99, R99, c[0x0][0x23c], -R180.reuse ;  /* 0x00008f0063637a23 */ /* 0x100fe400000108b4 */
[--C-:B------:R-:W-:Y:S02]  /*a5b0*/  FFMA.FTZ R86, R86, c[0x0][0x23c], -R180.reuse ;  /* 0x00008f0056567a23 */ /* 0x100fe400000108b4 */
[----:B------:R-:W-:Y:S02]  /*a5c0*/  FFMA.FTZ R87, R87, c[0x0][0x23c], -R180 ;  /* 0x00008f0057577a23 */ /* 0x000fe400000108b4 */
[----:B------:R-:W-:Y:S01]  /*a5d0*/  MUFU.EX2 R172, R20 ;  /* 0x0000001400ac7308 */ /* 0x000fe20000000800 */
[--C-:B------:R-:W-:Y:S02]  /*a5e0*/  FFMA.FTZ R112, R112, c[0x0][0x23c], -R181.reuse ;  /* 0x00008f0070707a23 */ /* 0x100fe400000108b5 */
[----:B------:R-:W-:Y:S02]  /*a5f0*/  FFMA.FTZ R113, R113, c[0x0][0x23c], -R181 ;  /* 0x00008f0071717a23 */ /* 0x000fe400000108b5 */
[--C-:B------:R-:W-:Y:S02]  /*a600*/  FFMA.FTZ R108, R108, c[0x0][0x23c], -R139.reuse ;  /* 0x00008f006c6c7a23 */ /* 0x100fe4000001088b */
[--C-:B------:R-:W-:Y:S02]  /*a610*/  FFMA.FTZ R109, R109, c[0x0][0x23c], -R139.reuse ;  /* 0x00008f006d6d7a23 */ /* 0x100fe4000001088b */
[--C-:B------:R-:W-:Y:S01]  /*a620*/  FFMA.FTZ R104, R104, c[0x0][0x23c], -R139.reuse ;  /* 0x00008f0068687a23 */ /* 0x100fe2000001088b */
[----:B------:R3:W-:Y:S01]  /*a630*/  MUFU.EX2 R189, R21 ;  /* 0x0000001500bd7308 */ /* 0x0007e20000000800 */
[----:B------:R-:W-:Y:S04]  /*a640*/  IMAD.WIDE.U32 R12, R12, -0x326172a9, RZ ;  /* 0xcd9e8d570c0c7825 */ /* 0x000fe800078e00ff */
[----:B------:R-:W-:Y:S01]  /*a650*/  IMAD.WIDE.U32 R4, R4, -0x326172a9, RZ ;  /* 0xcd9e8d5704047825 */ /* 0x000fe200078e00ff */
[C---:B------:R-:W-:Y:S03]  /*a660*/  LOP3.LUT R179, R13.reuse, UR13, R8, 0x96, !PT ;  /* 0x0000000d0db37c12 */ /* 0x040fe6000f8e9608 */
[----:B-1----:R-:W-:Y:S01]  /*a670*/  IMAD.WIDE.U32 R10, R10, -0x2daee0ad, RZ ;  /* 0xd2511f530a0a7825 */ /* 0x002fe200078e00ff */
[----:B------:R1:W-:Y:S01]  /*a680*/  MUFU.EX2 R176, R22 ;  /* 0x0000001600b07308 */ /* 0x0003e20000000800 */
[----:B------:R-:W-:Y:S02]  /*a690*/  LOP3.LUT R18, R13, UR13, R4, 0x96, !PT ;  /* 0x0000000d0d127c12 */ /* 0x000fe4000f8e9604 */
[----:B------:R-:W-:Y:S01]  /*a6a0*/  LOP3.LUT R6, R5, UR15, R230, 0x96, !PT ;  /* 0x0000000f05067c12 */ /* 0x000fe2000f8e96e6 */
[----:B------:R-:W-:Y:S01]  /*a6b0*/  FFMA.FTZ R105, R105, c[0x0][0x23c], -R139 ;  /* 0x00008f0069697a23 */ /* 0x000fe2000001088b */
[----:B------:R-:W-:Y:S01]  /*a6c0*/  LOP3.LUT R14, R185, UR13, R4, 0x96, !PT ;  /* 0x0000000db90e7c12 */ /* 0x000fe2000f8e9604 */
[----:B------:R-:W-:Y:S01]  /*a6d0*/  FFMA.FTZ R106, R106, c[0x0][0x23c], -R182 ;  /* 0x00008f006a6a7a23 */ /* 0x000fe200000108b6 */
[----:B------:R-:W-:Y:S01]  /*a6e0*/  LOP3.LUT R5, R5, UR15, R228, 0x96, !PT ;  /* 0x0000000f05057c12 */ /* 0x000fe2000f8e96e4 */
[--C-:B------:R-:W-:Y:S02]  /*a6f0*/  FFMA.FTZ R107, R107, c[0x0][0x23c], -R182.reuse ;  /* 0x00008f006b6b7a23 */ /* 0x100fe400000108b6 */
[----:B------:R-:W-:Y:S01]  /*a700*/  MUFU.EX2 R193, R34 ;  /* 0x0000002200c17308 */ /* 0x000fe20000000800 */
[--C-:B------:R-:W-:Y:S02]  /*a710*/  FFMA.FTZ R110, R110, c[0x0][0x23c], -R182.reuse ;  /* 0x00008f006e6e7a23 */ /* 0x100fe400000108b6 */
[----:B------:R-:W-:Y:S02]  /*a720*/  FFMA.FTZ R111, R111, c[0x0][0x23c], -R182 ;  /* 0x00008f006f6f7a23 */ /* 0x000fe400000108b6 */
[----:B---3--:R-:W-:Y:S04]  /*a730*/  IMAD.WIDE.U32 R20, R2, -0x2daee0ad, RZ ;  /* 0xd2511f5302147825 */ /* 0x008fe800078e00ff */
[----:B------:R-:W-:Y:S01]  /*a740*/  IMAD.WIDE.U32 R18, R18, -0x2daee0ad, RZ ;  /* 0xd2511f5312127825 */ /* 0x000fe200078e00ff */
[----:B------:R3:W-:Y:S03]  /*a750*/  MUFU.EX2 R210, R35 ;  /* 0x0000002300d27308 */ /* 0x0007e60000000800 */
[----:B------:R-:W-:Y:S01]  /*a760*/  IMAD.WIDE.U32 R6, R6, -0x2daee0ad, RZ ;  /* 0xd2511f5306067825 */ /* 0x000fe200078e00ff */
[----:B-1----:R-:W-:Y:S03]  /*a770*/  LOP3.LUT R22, R11, UR10, R20, 0x96, !PT ;  /* 0x0000000a0b167c12 */ /* 0x002fe6000f8e9614 */
[----:B------:R-:W-:Y:S01]  /*a780*/  IMAD.WIDE.U32 R14, R14, -0x2daee0ad, RZ ;  /* 0xd2511f530e0e7825 */ /* 0x000fe200078e00ff */
[----:B------:R-:W-:Y:S02]  /*a790*/  LOP3.LUT R0, R7, UR12, R224, 0x96, !PT ;  /* 0x0000000c07007c12 */ /* 0x000fe4000f8e96e0 */
[----:B------:R1:W-:Y:S01]  /*a7a0*/  MUFU.EX2 R194, R32 ;  /* 0x0000002000c27308 */ /* 0x0003e20000000800 */
[----:B------:R-:W-:Y:S01]  /*a7b0*/  LOP3.LUT R16, R19, UR10, R6, 0x96, !PT ;  /* 0x0000000a13107c12 */ /* 0x000fe2000f8e9606 */
[----:B------:R-:W-:Y:S02]  /*a7c0*/  FFMA.FTZ R27, R27, c[0x0][0x23c], -R182 ;  /* 0x00008f001b1b7a23 */ /* 0x000fe400000108b6 */
[--C-:B------:R-:W-:Y:S02]  /*a7d0*/  FFMA.FTZ R48, R48, c[0x0][0x23c], -R181.reuse ;  /* 0x00008f0030307a23 */ /* 0x100fe400000108b5 */
[----:B------:R-:W-:Y:S04]  /*a7e0*/  IMAD.WIDE.U32 R16, R16, -0x326172a9, RZ ;  /* 0xcd9e8d5710107825 */ /* 0x000fe800078e00ff */
[----:B------:R4:W-:Y:S01]  /*a7f0*/  MUFU.EX2 R209, R24 ;  /* 0x0000001800d17308 */ /* 0x0009e20000000800 */
[----:B------:R-:W-:Y:S04]  /*a800*/  IMAD.WIDE.U32 R4, R5, -0x2daee0ad, RZ ;  /* 0xd2511f5305047825 */ /* 0x000fe800078e00ff */
[--C-:B------:R-:W-:Y:S01]  /*a810*/  FFMA.FTZ R49, R49, c[0x0][0x23c], -R181.reuse ;  /* 0x00008f0031317a23 */ /* 0x100fe200000108b5 */
[----:B------:R-:W-:Y:S01]  /*a820*/  LOP3.LUT R6, R5, UR12, R222, 0x96, !PT ;  /* 0x0000000c05067c12 */ /* 0x000fe2000f8e96de */
[----:B------:R-:W-:Y:S01]  /*a830*/  FFMA.FTZ R64, R64, c[0x0][0x23c], -R181 ;  /* 0x00008f0040407a23 */ /* 0x000fe200000108b5 */
[----:B------:R-:W-:Y:S01]  /*a840*/  LOP3.LUT R8, R15, UR10, R4, 0x96, !PT ;  /* 0x0000000a0f087c12 */ /* 0x000fe2000f8e9604 */
[----:B------:R-:W-:Y:S01]  /*a850*/  IMAD.WIDE.U32 R4, R0, -0x326172a9, RZ ;  /* 0xcd9e8d5700047825 */ /* 0x000fe200078e00ff */
[----:B------:R4:W-:Y:S01]  /*a860*/  MUFU.EX2 R188, R33 ;  /* 0x0000002100bc7308 */ /* 0x0009e20000000800 */
[----:B------:R-:W-:Y:S02]  /*a870*/  LOP3.LUT R0, R21, UR12, R222, 0x96, !PT ;  /* 0x0000000c15007c12 */ /* 0x000fe4000f8e96de */
[----:B------:R-:W-:Y:S01]  /*a880*/  IMAD.WIDE.U32 R8, R8, -0x326172a9, RZ ;  /* 0xcd9e8d5708087825 */ /* 0x000fe200078e00ff */
[----:B------:R-:W-:Y:S02]  /*a890*/  LOP3.LUT R7, R5, UR11, R12, 0x96, !PT ;  /* 0x0000000b05077c12 */ /* 0x000fe4000f8e960c */
[----:B------:R-:W-:Y:S01]  /*a8a0*/  LOP3.LUT R20, R17, UR9, R4, 0x96, !PT ;  /* 0x0000000911147c12 */ /* 0x000fe2000f8e9604 */
[----:B---3--:R-:W-:Y:S03]  /*a8b0*/  IMAD.WIDE.U32 R34, R0, -0x326172a9, RZ ;  /* 0xcd9e8d5700227825 */ /* 0x008fe600078e00ff */
[----:B------:R3:W-:Y:S01]  /*a8c0*/  MUFU.EX2 R207, R23 ;  /* 0x0000001700cf7308 */ /* 0x0007e20000000800 */
[----:B------:R-:W-:Y:S01]  /*a8d0*/  IMAD.WIDE.U32 R4, R6, -0x326172a9, RZ ;  /* 0xcd9e8d5706047825 */ /* 0x000fe200078e00ff */
[--C-:B-1----:R-:W-:Y:S03]  /*a8e0*/  LOP3.LUT R32, R35, UR11, R184.reuse, 0x96, !PT ;  /* 0x0000000b23207c12 */ /* 0x102fe6000f8e96b8 */
[----:B------:R-:W-:Y:S01]  /*a8f0*/  FFMA.FTZ R0, R25, c[0x0][0x23c], -R139 ;  /* 0x00008f0019007a23 */ /* 0x000fe2000001088b */
[----:B------:R-:W-:Y:S01]  /*a900*/  LOP3.LUT R5, R5, UR11, R184, 0x96, !PT ;  /* 0x0000000b05057c12 */ /* 0x000fe2000f8e96b8 */
[----:B------:R-:W-:Y:S01]  /*a910*/  IMAD.WIDE.U32 R20, R20, -0x2daee0ad, RZ ;  /* 0xd2511f5314147825 */ /* 0x000fe200078e00ff */
[----:B----4-:R-:W-:Y:S02]  /*a920*/  LOP3.LUT R24, R9, UR9, R4, 0x96, !PT ;  /* 0x0000000909187c12 */ /* 0x010fe4000f8e9604 */
[----:B------:R1:W-:Y:S01]  /*a930*/  MUFU.EX2 R208, R26 ;  /* 0x0000001a00d07308 */ /* 0x0003e20000000800 */
[----:B------:R-:W-:Y:S04]  /*a940*/  IMAD.WIDE.U32 R4, R5, -0x2daee0ad, RZ ;  /* 0xd2511f5305047825 */ /* 0x000fe800078e00ff */
[----:B------:R-:W-:Y:S04]  /*a950*/  IMAD.WIDE.U32 R6, R7, -0x2daee0ad, RZ ;  /* 0xd2511f5307067825 */ /* 0x000fe800078e00ff */
[----:B------:R-:W-:Y:S01]  /*a960*/  IMAD.WIDE.U32 R32, R32, -0x2daee0ad, RZ ;  /* 0xd2511f5320207825 */ /* 0x000fe200078e00ff */
[----:B------:R-:W-:Y:S01]  /*a970*/  MUFU.EX2 R200, R0 ;  /* 0x0000000000c87308 */ /* 0x000fe20000000800 */
[----:B------:R-:W-:Y:S02]  /*a980*/  LOP3.LUT R15, R7, UR8, R18, 0x96, !PT ;  /* 0x00000008070f7c12 */ /* 0x000fe4000f8e9612 */
[----:B------:R-:W-:Y:S01]  /*a990*/  IMAD.WIDE.U32 R24, R24, -0x2daee0ad, RZ ;  /* 0xd2511f5318187825 */ /* 0x000fe200078e00ff */
[----:B------:R-:W-:Y:S02]  /*a9a0*/  LOP3.LUT R7, R5, UR8, R14, 0x96, !PT ;  /* 0x0000000805077c12 */ /* 0x000fe4000f8e960e */
[----:B------:R-:W-:Y:S01]  /*a9b0*/  LOP3.LUT R5, R21, UR6, R6, 0x96, !PT ;  /* 0x0000000615057c12 */ /* 0x000fe2000f8e9606 */
[----:B---3--:R-:W-:Y:S01]  /*a9c0*/  IMAD.WIDE.U32 R22, R22, -0x326172a9, RZ ;  /* 0xcd9e8d5716167825 */ /* 0x008fe200078e00ff */
[----:B------:R-:W-:Y:S02]  /*a9d0*/  LOP3.LUT R2, R33, UR8, R10, 0x96, !PT ;  /* 0x0000000821027c12 */ /* 0x000fe4000f8e960a */
[----:B------:R3:W-:Y:S01]  /*a9e0*/  MUFU.EX2 R203, R28 ;  /* 0x0000001c00cb7308 */ /* 0x0007e20000000800 */
[----:B------:R-:W-:Y:S01]  /*a9f0*/  LOP3.LUT R11, R25, UR6, R4, 0x96, !PT ;  /* 0x00000006190b7c12 */ /* 0x000fe2000f8e9604 */
[----:B------:R-:W-:Y:S01]  /*aa00*/  IMAD.WIDE.U32 R4, R5, -0x326172a9, RZ ;  /* 0xcd9e8d5705047825 */ /* 0x000fe200078e00ff */
[----:B------:R-:W-:Y:S03]  /*aa10*/  LOP3.LUT R19, R23, UR9, R34, 0x96, !PT ;  /* 0x0000000917137c12 */ /* 0x000fe6000f8e9622 */
[----:B------:R-:W-:Y:S01]  /*aa20*/  IMAD.WIDE.U32 R14, R15, -0x326172a9, RZ ;  /* 0xcd9e8d570f0e7825 */ /* 0x000fe200078e00ff */
[----:B------:R-:W-:Y:S02]  /*aa30*/  SHF.R.U32.HI R23, RZ, 0x10, R4 ;  /* 0x00000010ff177819 */ /* 0x000fe40000011604 */
[C---:B-1----:R-:W-:Y:S01]  /*aa40*/  LOP3.LUT R26, R4.reuse, 0xff, RZ, 0xc0, !PT ;  /* 0x000000ff041a7812 */ /* 0x042fe200078ec0ff */
[----:B------:R1:W-:Y:S01]  /*aa50*/  MUFU.EX2 R199, R27 ;  /* 0x0000001b00c77308 */ /* 0x0003e20000000800 */
[----:B------:R-:W-:Y:S01]  /*aa60*/  LOP3.LUT R14, R5, UR17, R14, 0x96, !PT ;  /* 0x00000011050e7c12 */ /* 0x000fe2000f8e960e */
[----:B------:R-:W-:Y:S01]  /*aa70*/  IMAD.WIDE.U32 R18, R19, -0x2daee0ad, RZ ;  /* 0xd2511f5313127825 */ /* 0x000fe200078e00ff */
[----:B------:R-:W-:Y:S02]  /*aa80*/  SHF.R.U32.HI R25, RZ, 0x18, R4 ;  /* 0x00000018ff197819 */ /* 0x000fe40000011604 */
[----:B------:R-:W-:Y:S01]  /*aa90*/  LOP3.LUT R9, R15, UR7, R16, 0x96, !PT ;  /* 0x000000070f097c12 */ /* 0x000fe2000f8e9610 */
[----:B------:R-:W-:Y:S01]  /*aaa0*/  IMAD.WIDE.U32 R6, R7, -0x326172a9, RZ ;  /* 0xcd9e8d5707067825 */ /* 0x000fe200078e00ff */
[----:B------:R-:W-:Y:S02]  /*aab0*/  LOP3.LUT R15, R4, 0xffff, RZ, 0xc0, !PT ;  /* 0x0000ffff040f7812 */ /* 0x000fe400078ec0ff */
[----:B------:R-:W-:Y:S01]  /*aac0*/  LOP3.LUT R32, R19, UR6, R32, 0x96, !PT ;  /* 0x0000000613207c12 */ /* 0x000fe2000f8e9620 */
[----:B------:R-:W-:Y:S01]  /*aad0*/  MUFU.EX2 R187, R30 ;  /* 0x0000001e00bb7308 */ /* 0x000fe20000000800 */
[----:B------:R-:W-:Y:S01]  /*aae0*/  IMAD.WIDE.U32 R4, R2, -0x326172a9, RZ ;  /* 0xcd9e8d5702047825 */ /* 0x000fe200078e00ff */
[----:B------:R-:W-:Y:S02]  /*aaf0*/  LOP3.LUT R21, R7, UR7, R8, 0x96, !PT ;  /* 0x0000000707157c12 */ /* 0x000fe4000f8e9608 */
[----:B------:R-:W-:Y:S01]  /*ab00*/  SHF.R.U32.HI R15, RZ, 0x8, R15 ;  /* 0x00000008ff0f7819 */ /* 0x000fe2000001160f */
[----:B------:R-:W-:Y:S01]  /*ab10*/  IMAD.WIDE.U32 R8, R9, -0x2daee0ad, RZ ;  /* 0xd2511f5309087825 */ /* 0x000fe200078e00ff */
[----:B---3--:R-:W-:Y:S02]  /*ab20*/  LOP3.LUT R28, R5, UR7, R22, 0x96, !PT ;  /* 0x00000007051c7c12 */ /* 0x008fe4000f8e9616 */
[----:B------:R-:W-:Y:S01]  /*ab30*/  PRMT R174, R26, 0x5410, R15 ;  /* 0x000054101aae7816 */ /* 0x000fe2000000000f */
[----:B------:R-:W-:Y:S01]  /*ab40*/  IMAD.WIDE.U32 R10, R11, -0x326172a9, RZ ;  /* 0xcd9e8d570b0a7825 */ /* 0x000fe200078e00ff */
[----:B------:R-:W3:Y:S01]  /*ab50*/  MUFU.EX2 R2, R29 ;  /* 0x0000001d00027308 */ /* 0x000ee20000000800 */
[----:B------:R-:W-:Y:S02]  /*ab60*/  LOP3.LUT R34, R8, 0xff, RZ, 0xc0, !PT ;  /* 0x000000ff08227812 */ /* 0x000fe400078ec0ff */
[----:B------:R-:W-:Y:S01]  /*ab70*/  SHF.R.U32.HI R33, RZ, 0x18, R8 ;  /* 0x00000018ff217819 */ /* 0x000fe20000011608 */
[--C-:B------:R-:W-:Y:S01]  /*ab80*/  FFMA.FTZ R65, R65, c[0x0][0x23c], -R181.reuse ;  /* 0x00008f0041417a23 */ /* 0x100fe200000108b5 */
[----:B------:R-:W-:Y:S01]  /*ab90*/  LOP3.LUT R0, R11, UR17, R6, 0x96, !PT ;  /* 0x000000110b007c12 */ /* 0x000fe2000f8e9606 */
[----:B------:R-:W-:Y:S01]  /*aba0*/  IMAD.WIDE.U32 R6, R32, -0x326172a9, RZ ;  /* 0xcd9e8d5720067825 */ /* 0x000fe200078e00ff */
[--C-:B------:R-:W-:Y:S02]  /*abb0*/  SHF.R.U32.HI R17, RZ, 0x10, R10.reuse ;  /* 0x00000010ff117819 */ /* 0x100fe4000001160a */
[----:B-1----:R-:W-:Y:S01]  /*abc0*/  SHF.R.U32.HI R27, RZ, 0x18, R10 ;  /* 0x00000018ff1b7819 */ /* 0x002fe2000001160a */
[----:B------:R-:W-:Y:S01]  /*abd0*/  MUFU.EX2 R204, R40 ;  /* 0x0000002800cc7308 */ /* 0x000fe20000000800 */
[----:B------:R-:W-:Y:S01]  /*abe0*/  LOP3.LUT R15, R6, 0xffff, RZ, 0xc0, !PT ;  /* 0x0000ffff060f7812 */ /* 0x000fe200078ec0ff */
[--C-:B------:R-:W-:Y:S01]  /*abf0*/  FFMA.FTZ R37, R37, c[0x0][0x23c], -R181.reuse ;  /* 0x00008f0025257a23 */ /* 0x100fe200000108b5 */
[----:B------:R-:W-:Y:S01]  /*ac00*/  LOP3.LUT R32, R8, 0xffff, RZ, 0xc0, !PT ;  /* 0x0000ffff08207812 */ /* 0x000fe200078ec0ff */
[--C-:B------:R-:W-:Y:S01]  /*ac10*/  FFMA.FTZ R38, R38, c[0x0][0x23c], -R180.reuse ;  /* 0x00008f0026267a23 */ /* 0x100fe200000108b4 */
[----:B------:R-:W-:Y:S01]  /*ac20*/  LOP3.LUT R16, R10, 0xffff, RZ, 0xc0, !PT ;  /* 0x0000ffff0a107812 */ /* 0x000fe200078ec0ff */
[----:B------:R-:W-:Y:S01]  /*ac30*/  FFMA.FTZ R39, R39, c[0x0][0x23c], -R180 ;  /* 0x00008f0027277a23 */ /* 0x000fe200000108b4 */
[----:B------:R-:W-:Y:S01]  /*ac40*/  LOP3.LUT R11, R7, UR17, R4, 0x96, !PT ;  /* 0x00000011070b7c12 */ /* 0x000fe2000f8e9604 */
[----:B------:R-:W-:Y:S01]  /*ac50*/  IMAD.WIDE.U32 R4, R21, -0x2daee0ad, RZ ;  /* 0xd2511f5315047825 */ /* 0x000fe200078e00ff */
[----:B------:R-:W-:Y:S01]  /*ac60*/  LOP3.LUT R7, R0, 0xffff, RZ, 0xc0, !PT ;  /* 0x0000ffff00077812 */ /* 0x000fe200078ec0ff */
[----:B------:R-:W-:Y:S01]  /*ac70*/  MUFU.EX2 R201, R31 ;  /* 0x0000001f00c97308 */ /* 0x000fe20000000800 */
[----:B------:R-:W-:Y:S01]  /*ac80*/  LOP3.LUT R19, R10, 0xff, RZ, 0xc0, !PT ;  /* 0x000000ff0a137812 */ /* 0x000fe200078ec0ff */
[--C-:B------:R-:W-:Y:S01]  /*ac90*/  FFMA.FTZ R53, R53, c[0x0][0x23c], -R181.reuse ;  /* 0x00008f0035357a23 */ /* 0x100fe200000108b5 */
[----:B------:R-:W-:Y:S01]  /*aca0*/  SHF.R.U32.HI R21, RZ, 0x10, R4 ;  /* 0x00000010ff157819 */ /* 0x000fe20000011604 */
[----:B---3--:R1:W-:Y:S01]  /*acb0*/  STL [R1+0xc], R2 ;  /* 0x00000c0201007387 */ /* 0x0083e20000100800 */
[----:B------:R-:W-:Y:S01]  /*acc0*/  SHF.R.U32.HI R29, RZ, 0x10, R8 ;  /* 0x00000010ff1d7819 */ /* 0x000fe20000011608 */
[--C-:B------:R-:W-:Y:S01]  /*acd0*/  FFMA.FTZ R84, R84, c[0x0][0x23c], -R181.reuse ;  /* 0x00008f0054547a23 */ /* 0x100fe200000108b5 */
[----:B------:R-:W-:Y:S01]  /*ace0*/  LOP3.LUT R8, R23, 0xff, RZ, 0xc0, !PT ;  /* 0x000000ff17087812 */ /* 0x000fe200078ec0ff */
[----:B------:R3:W-:Y:S01]  /*acf0*/  STL [R1+0x80], R215 ;  /* 0x000080d701007387 */ /* 0x0007e20000100800 */
[C---:B------:R-:W-:Y:S01]  /*ad00*/  LOP3.LUT R22, R4.reuse, 0xff, RZ, 0xc0, !PT ;  /* 0x000000ff04167812 */ /* 0x040fe200078ec0ff */
[----:B------:R4:W-:Y:S01]  /*ad10*/  MUFU.EX2 R190, R44 ;  /* 0x0000002c00be7308 */ /* 0x0009e20000000800 */
[----:B------:R-:W-:Y:S01]  /*ad20*/  LOP3.LUT R10, R9, UR16, R20, 0x96, !PT ;  /* 0x00000010090a7c12 */ /* 0x000fe2000f8e9614 */
[----:B------:R-:W-:Y:S01]  /*ad30*/  FFMA.FTZ R85, R85, c[0x0][0x23c], -R181 ;  /* 0x00008f0055557a23 */ /* 0x000fe200000108b5 */
[----:B------:R-:W-:Y:S01]  /*ad40*/  LOP3.LUT R20, R4, 0xffff, RZ, 0xc0, !PT ;  /* 0x0000ffff04147812 */ /* 0x000fe200078ec0ff */
[--C-:B------:R-:W-:Y:S01]  /*ad50*/  FFMA.FTZ R88, R88, c[0x0][0x23c], -R139.reuse ;  /* 0x00008f0058587a23 */ /* 0x100fe2000001088b */
[----:B------:R-:W-:Y:S01]  /*ad60*/  SHF.R.U32.HI R9, RZ, 0x8, R16 ;  /* 0x00000008ff097819 */ /* 0x000fe20000011610 */
[----:B------:R-:W-:Y:S01]  /*ad70*/  FFMA.FTZ R89, R89, c[0x0][0x23c], -R139 ;  /* 0x00008f0059597a23 */ /* 0x000fe2000001088b */
[----:B------:R-:W-:Y:S01]  /*ad80*/  SHF.R.U32.HI R16, RZ, 0x18, R4 ;  /* 0x00000018ff107819 */ /* 0x000fe20000011604 */
[----:B------:R-:W-:Y:S01]  /*ad90*/  FFMA.FTZ R90, R90, c[0x0][0x23c], -R182 ;  /* 0x00008f005a5a7a23 */ /* 0x000fe200000108b6 */
[----:B------:R-:W-:Y:S01]  /*ada0*/  SHF.R.U32.HI R4, RZ, 0x10, R14 ;  /* 0x00000010ff047819 */ /* 0x000fe2000001160e */
[----:B------:R3:W2:Y:S01]  /*adb0*/  MUFU.EX2 R202, R45 ;  /* 0x0000002d00ca7308 */ /* 0x0006a20000000800 */
[----:B------:R-:W-:Y:S01]  /*adc0*/  PRMT R35, R8, 0x5410, R25 ;  /* 0x0000541008237816 */ /* 0x000fe20000000019 */
[--C-:B------:R-:W-:Y:S01]  /*add0*/  FFMA.FTZ R91, R91, c[0x0][0x23c], -R182.reuse ;  /* 0x00008f005b5b7a23 */ /* 0x100fe200000108b6 */
[----:B------:R-:W-:Y:S01]  /*ade0*/  LOP3.LUT R8, R14, 0xff, RZ, 0xc0, !PT ;  /* 0x000000ff0e087812 */ /* 0x000fe200078ec0ff */
[--C-:B------:R-:W-:Y:S01]  /*adf0*/  FFMA.FTZ R92, R92, c[0x0][0x23c], -R139.reuse ;  /* 0x00008f005c5c7a23 */ /* 0x100fe2000001088b */
[----:B------:R-:W-:Y:S01]  /*ae00*/  LOP3.LUT R4, R4, 0xff, RZ, 0xc0, !PT ;  /* 0x000000ff04047812 */ /* 0x000fe200078ec0ff */
[----:B------:R-:W-:Y:S01]  /*ae10*/  FFMA.FTZ R93, R93, c[0x0][0x23c], -R139 ;  /* 0x00008f005d5d7a23 */ /* 0x000fe2000001088b */
[----:B------:R-:W-:Y:S01]  /*ae20*/  PRMT R175, R19, 0x5410, R9 ;  /* 0x0000541013af7816 */ /* 0x000fe20000000009 */
[----:B------:R-:W-:Y:S01]  /*ae30*/  FFMA.FTZ R94, R94, c[0x0][0x23c], -R182 ;  /* 0x00008f005e5e7a23 */ /* 0x000fe200000108b6 */
[----:B-1----:R-:W-:Y:S01]  /*ae40*/  LOP3.LUT R2, R5, UR16, R24, 0x96, !PT ;  /* 0x0000001005027c12 */ /* 0x002fe2000f8e9618 */
[----:B------:R1:W-:Y:S01]  /*ae50*/  MUFU.EX2 R196, R43 ;  /* 0x0000002b00c47308 */ /* 0x0003e20000000800 */
[----:B------:R-:W-:Y:S01]  /*ae60*/  LOP3.LUT R5, R14, 0xffff, RZ, 0xc0, !PT ;  /* 0x0000ffff0e057812 */ /* 0x000fe200078ec0ff */
[----:B------:R-:W-:Y:S01]  /*ae70*/  FFMA.FTZ R95, R95, c[0x0][0x23c], -R182 ;  /* 0x00008f005f5f7a23 */ /* 0x000fe200000108b6 */
[----:B------:R-:W-:Y:S01]  /*ae80*/  SHF.R.U32.HI R14, RZ, 0x18, R14 ;  /* 0x00000018ff0e7819 */ /* 0x000fe2000001160e */
[----:B----4-:R-:W-:Y:S01]  /*ae90*/  IMAD.MOV.U32 R44, RZ, RZ, R172 ;  /* 0x000000ffff2c7224 */ /* 0x010fe200078e00ac */
[----:B------:R-:W-:Y:S01]  /*aea0*/  SHF.R.U32.HI R5, RZ, 0x8, R5 ;  /* 0x00000008ff057819 */ /* 0x000fe20000011605 */
[--C-:B------:R-:W-:Y:S01]  /*aeb0*/  FFMA.FTZ R114, R114, c[0x0][0x23c], -R180.reuse ;  /* 0x00008f0072727a23 */ /* 0x100fe200000108b4 */
[----:B------:R-:W-:Y:S01]  /*aec0*/  LOP3.LUT R9, R17, 0xff, RZ, 0xc0, !PT ;  /* 0x000000ff11097812 */ /* 0x000fe200078ec0ff */
[----:B------:R-:W-:Y:S01]  /*aed0*/  FFMA.FTZ R115, R115, c[0x0][0x23c], -R180 ;  /* 0x00008f0073737a23 */ /* 0x000fe200000108b4 */
[----:B------:R-:W-:Y:S01]  /*aee0*/  SHF.R.U32.HI R17, RZ, 0x10, R6 ;  /* 0x00000010ff117819 */ /* 0x000fe20000011606 */
[----:B------:R-:W-:Y:S01]  /*aef0*/  MUFU.EX2 R197, R58 ;  /* 0x0000003a00c57308 */ /* 0x000fe20000000800 */
[----:B------:R-:W-:Y:S01]  /*af00*/  LOP3.LUT R19, R6, 0xff, RZ, 0xc0, !PT ;  /* 0x000000ff06137812 */ /* 0x000fe200078ec0ff */
[----:B------:R-:W-:Y:S01]  /*af10*/  FFMA.FTZ R102, R102, c[0x0][0x23c], -R180 ;  /* 0x00008f0066667a23 */ /* 0x000fe200000108b4 */
[----:B------:R-:W-:Y:S01]  /*af20*/  SHF.R.U32.HI R24, RZ, 0x18, R6 ;  /* 0x00000018ff187819 */ /* 0x000fe20000011606 */
[----:B---3--:R-:W-:Y:S01]  /*af30*/  IMAD.MOV.U32 R45, RZ, RZ, R195 ;  /* 0x000000ffff2d7224 */ /* 0x008fe200078e00c3 */
[----:B------:R-:W-:Y:S01]  /*af40*/  SHF.R.U32.HI R6, RZ, 0x10, R0 ;  /* 0x00000010ff067819 */ /* 0x000fe20000011600 */
[----:B------:R-:W-:Y:S01]  /*af50*/  FFMA.FTZ R103, R103, c[0x0][0x23c], -R180 ;  /* 0x00008f0067677a23 */ /* 0x000fe200000108b4 */
[----:B------:R-:W-:Y:S01]  /*af60*/  PRMT R40, R8, 0x5410, R5 ;  /* 0x0000541008287816 */ /* 0x000fe20000000005 */
[--C-:B------:R-:W-:Y:S01]  /*af70*/  FFMA.FTZ R76, R76, c[0x0][0x23c], -R139.reuse ;  /* 0x00008f004c4c7a23 */ /* 0x100fe2000001088b */
[----:B------:R-:W-:Y:S01]  /*af80*/  PRMT R30, R4, 0x5410, R14 ;  /* 0x00005410041e7816 */ /* 0x000fe2000000000e */
[----:B------:R3:W-:Y:S01]  /*af90*/  MUFU.EX2 R195, R46 ;  /* 0x0000002e00c37308 */ /* 0x0007e20000000800 */
[----:B------:R-:W-:Y:S01]  /*afa0*/  IMAD.WIDE.U32 R4, R28, -0x2daee0ad, RZ ;  /* 0xd2511f531c047825 */ /* 0x000fe200078e00ff */
[----:B------:R-:W-:Y:S01]  /*afb0*/  SHF.R.U32.HI R8, RZ, 0x18, R0 ;  /* 0x00000018ff087819 */ /* 0x000fe20000011600 */
[--C-:B------:R-:W-:Y:S01]  /*afc0*/  HSET2.LE.AND R40, R40, R220.reuse, PT ;  /* 0x000000dc28287233 */ /* 0x100fe20003803000 */
[----:B------:R-:W-:Y:S01]  /*afd0*/  LOP3.LUT R6, R6, 0xff, RZ, 0xc0, !PT ;  /* 0x000000ff06067812 */ /* 0x000fe200078ec0ff */
[--C-:B-1----:R-:W-:Y:S01]  /*afe0*/  HSET2.LE.AND R43, R35, R220.reuse, PT ;  /* 0x000000dc232b7233 */ /* 0x102fe20003803000 */
[----:B------:R-:W-:Y:S01]  /*aff0*/  SHF.R.U32.HI R23, RZ, 0x10, R4 ;  /* 0x00000010ff177819 */ /* 0x000fe20000011604 */
[----:B------:R-:W-:Y:S01]  /*b000*/  FFMA.FTZ R77, R77, c[0x0][0x23c], -R139 ;  /* 0x00008f004d4d7a23 */ /* 0x000fe2000001088b */
[----:B------:R-:W-:Y:S01]  /*b010*/  PRMT R31, R9, 0x5410, R27 ;  /* 0x00005410091f7816 */ /* 0x000fe2000000001b */
[--C-:B------:R-:W-:Y:S01]  /*b020*/  FFMA.FTZ R100, R100, c[0x0][0x23c], -R181.reuse ;  /* 0x00008f0064647a23 */ /* 0x100fe200000108b5 */
[----:B------:R1:W-:Y:S01]  /*b030*/  MUFU.EX2 R213, R42 ;  /* 0x0000002a00d57308 */ /* 0x0003e20000000800 */
[----:B------:R-:W-:Y:S01]  /*b040*/  PRMT R28, R6, 0x5410, R8 ;  /* 0x00005410061c7816 */ /* 0x000fe20000000008 */
[----:B------:R-:W-:Y:S01]  /*b050*/  FFMA.FTZ R101, R101, c[0x0][0x23c], -R181 ;  /* 0x00008f0065657a23 */ /* 0x000fe200000108b5 */
[----:B------:R-:W-:Y:S01]  /*b060*/  LOP3.LUT R6, R29, 0xff, RZ, 0xc0, !PT ;  /* 0x000000ff1d067812 */ /* 0x000fe200078ec0ff */
[----:B------:R-:W-:Y:S01]  /*b070*/  IMAD.MOV.U32 R29, RZ, RZ, R173 ;  /* 0x000000ffff1d7224 */ /* 0x000fe200078e00ad */
[----:B------:R-:W-:Y:S01]  /*b080*/  LOP3.LUT R9, R0, 0xff, RZ, 0xc0, !PT ;  /* 0x000000ff00097812 */ /* 0x000fe200078ec0ff */
[--C-:B------:R-:W-:Y:S01]  /*b090*/  HSET2.LE.AND R35, R31, R220.reuse, PT ;  /* 0x000000dc1f237233 */ /* 0x100fe20003803000 */
[----:B------:R-:W-:Y:S01]  /*b0a0*/  LOP3.LUT R0, R5, UR16, R18, 0x96, !PT ;  /* 0x0000001005007c12 */ /* 0x000fe2000f8e9612 */
[----:B------:R-:W-:Y:S01]  /*b0b0*/  IMAD.MOV.U32 R31, RZ, RZ, R207 ;  /* 0x000000ffff1f7224 */ /* 0x000fe200078e00cf */
[----:B------:R-:W-:Y:S01]  /*b0c0*/  LOP3.LUT R18, R4, 0xffff, RZ, 0xc0, !PT ;  /* 0x0000ffff04127812 */ /* 0x000fe200078ec0ff */
[----:B------:R-:W-:Y:S01]  /*b0d0*/  MUFU.EX2 R207, R61 ;  /* 0x0000003d00cf7308 */ /* 0x000fe20000000800 */
[----:B------:R-:W-:Y:S01]  /*b0e0*/  SHF.R.U32.HI R5, RZ, 0x8, R20 ;  /* 0x00000008ff057819 */ /* 0x000fe20000011614 */
[----:B------:R-:W-:Y:S01]  /*b0f0*/  FFMA.FTZ R120, R120, c[0x0][0x23c], -R139 ;  /* 0x00008f0078787a23 */ /* 0x000fe2000001088b */
[----:B------:R-:W-:Y:S01]  /*b100*/  SHF.R.U32.HI R7, RZ, 0x8, R7 ;  /* 0x00000008ff077819 */ /* 0x000fe20000011607 */
[----:B---3--:R-:W-:Y:S01]  /*b110*/  IMAD.MOV.U32 R46, RZ, RZ, R186 ;  /* 0x000000ffff2e7224 */ /* 0x008fe200078e00ba */
[----:B------:R-:W-:Y:S01]  /*b120*/  LOP3.LUT R26, R4, 0xff, RZ, 0xc0, !PT ;  /* 0x000000ff041a7812 */ /* 0x000fe200078ec0ff */
[----:B------:R-:W-:Y:S01]  /*b130*/  FFMA.FTZ R121, R121, c[0x0][0x23c], -R139 ;  /* 0x00008f0079797a23 */ /* 0x000fe2000001088b */
[----:B------:R-:W-:Y:S01]  /*b140*/  SHF.R.U32.HI R25, RZ, 0x18, R4 ;  /* 0x00000018ff197819 */ /* 0x000fe20000011604 */
[----:B------:R-:W-:Y:S01]  /*b150*/  FFMA.FTZ R126, R126, c[0x0][0x23c], -R182 ;  /* 0x00008f007e7e7a23 */ /* 0x000fe200000108b6 */
[----:B------:R-:W-:Y:S01]  /*b160*/  LOP3.LUT R4, R21, 0xff, RZ, 0xc0, !PT ;  /* 0x000000ff15047812 */ /* 0x000fe200078ec0ff */
[----:B------:R-:W-:Y:S01]  /*b170*/  MUFU.EX2 R186, R57 ;  /* 0x0000003900ba7308 */ /* 0x000fe20000000800 */
[----:B------:R-:W-:Y:S01]  /*b180*/  PRMT R21, R6, 0x5410, R33 ;  /* 0x0000541006157816 */ /* 0x000fe20000000021 */
[--C-:B------:R-:W-:Y:S01]  /*b190*/  HSET2.LE.AND R33, R28, R220.reuse, PT ;  /* 0x000000dc1c217233 */ /* 0x100fe20003803000 */
[----:B------:R-:W-:Y:S01]  /*b1a0*/  PRMT R22, R22, 0x5410, R5 ;  /* 0x0000541016167816 */ /* 0x000fe20000000005 */
[----:B------:R-:W-:Y:S01]  /*b1b0*/  IMAD.MOV.U32 R28, RZ, RZ, R189 ;  /* 0x000000ffff1c7224 */ /* 0x000fe200078e00bd */
[----:B------:R-:W-:Y:S01]  /*b1c0*/  PRMT R27, R9, 0x5410, R7 ;  /* 0x00005410091b7816 */ /* 0x000fe20000000007 */
[--C-:B-1----:R-:W-:Y:S01]  /*b1d0*/  HSET2.LE.AND R42, R174, R220.reuse, PT ;  /* 0x000000dcae2a7233 */ /* 0x102fe20003803000 */
[----:B------:R-:W-:Y:S01]  /*b1e0*/  SHF.R.U32.HI R7, RZ, 0x8, R32 ;  /* 0x00000008ff077819 */ /* 0x000fe20000011620 */
[----:B------:R-:W-:Y:S01]  /*b1f0*/  FFMA.FTZ R122, R122, c[0x0][0x23c], -R182 ;  /* 0x00008f007a7a7a23 */ /* 0x000fe200000108b6 */
[----:B------:R-:W-:Y:S01]  /*b200*/  PRMT R16, R4, 0x5410, R16 ;  /* 0x0000541004107816 */ /* 0x000fe20000000010 */
[----:B------:R1:W-:Y:S01]  /*b210*/  MUFU.EX2 R198, R56 ;  /* 0x0000003800c67308 */ /* 0x0003e20000000800 */
[----:B------:R-:W-:Y:S01]  /*b220*/  LOP3.LUT R6, R11, 0xffff, RZ, 0xc0, !PT ;  /* 0x0000ffff0b067812 */ /* 0x000fe200078ec0ff */
[--C-:B------:R-:W-:Y:S01]  /*b230*/  HSET2.LE.AND R32, R27, R220.reuse, PT ;  /* 0x000000dc1b207233 */ /* 0x100fe20003803000 */
[----:B------:R-:W-:Y:S01]  /*b240*/  SHF.R.U32.HI R5, RZ, 0x10, R11 ;  /* 0x00000010ff057819 */ /* 0x000fe2000001160b */
[----:B------:R-:W-:Y:S01]  /*b250*/  IMAD.MOV.U32 R27, RZ, RZ, R208 ;  /* 0x000000ffff1b7224 */ /* 0x000fe200078e00d0 */
[----:B------:R-:W-:Y:S01]  /*b260*/  LOP3.LUT R4, R10, 0xffff, RZ, 0xc0, !PT ;  /* 0x0000ffff0a047812 */ /* 0x000fe200078ec0ff */
[----:B------:R-:W-:Y:S01]  /*b270*/  FFMA.FTZ R123, R123, c[0x0][0x23c], -R182 ;  /* 0x00008f007b7b7a23 */ /* 0x000fe200000108b6 */
[----:B------:R-:W-:Y:S01]  /*b280*/  PRMT R20, R34, 0x5410, R7 ;  /* 0x0000541022147816 */ /* 0x000fe20000000007 */
[--C-:B------:R-:W-:Y:S01]  /*b290*/  HSET2.LE.AND R34, R175, R220.reuse, PT ;  /* 0x000000dcaf227233 */ /* 0x100fe20003803000 */
[----:B------:R-:W-:Y:S01]  /*b2a0*/  SHF.R.U32.HI R7, RZ, 0x8, R6 ;  /* 0x00000008ff077819 */ /* 0x000fe20000011606 */
[----:B------:R3:W-:Y:S01]  /*b2b0*/  MUFU.EX2 R191, R41 ;  /* 0x0000002900bf7308 */ /* 0x0007e20000000800 */
[----:B------:R-:W-:Y:S01]  /*b2c0*/  LOP3.LUT R8, R11, 0xff, RZ, 0xc0, !PT ;  /* 0x000000ff0b087812 */ /* 0x000fe200078ec0ff */
[--C-:B------:R-:W-:Y:S01]  /*b2d0*/  HSET2.LE.AND R58, R20, R220.reuse, PT ;  /* 0x000000dc143a7233 */ /* 0x100fe20003803000 */
[----:B------:R-:W-:Y:S01]  /*b2e0*/  SHF.R.U32.HI R11, RZ, 0x18, R11 ;  /* 0x00000018ff0b7819 */ /* 0x000fe2000001160b */
[----:B------:R-:W-:Y:S01]  /*b2f0*/  IMAD.MOV.U32 R20, RZ, RZ, R203 ;  /* 0x000000ffff147224 */ /* 0x000fe200078e00cb */
[----:B------:R-:W-:Y:S01]  /*b300*/  LOP3.LUT R5, R5, 0xff, RZ, 0xc0, !PT ;  /* 0x000000ff05057812 */ /* 0x000fe200078ec0ff */
[--C-:B------:R-:W-:Y:S01]  /*b310*/  FFMA.FTZ R130, R130, c[0x0][0x23c], -R180.reuse ;  /* 0x00008f0082827a23 */ /* 0x100fe200000108b4 */
[----:B------:R-:W-:Y:S01]  /*b320*/  LOP3.LUT R6, R10, 0xff, RZ, 0xc0, !PT ;  /* 0x000000ff0a067812 */ /* 0x000fe200078ec0ff */
[----:B------:R-:W-:Y:S01]  /*b330*/  FFMA.FTZ R131, R131, c[0x0][0x23c], -R180 ;  /* 0x00008f0083837a23 */ /* 0x000fe200000108b4 */
[----:B------:R-:W-:Y:S01]  /*b340*/  SHF.R.U32.HI R4, RZ, 0x8, R4 ;  /* 0x00000008ff047819 */ /* 0x000fe20000011604 */
[----:B------:R4:W-:Y:S01]  /*b350*/  MUFU.EX2 R189, R59 ;  /* 0x0000003b00bd7308 */ /* 0x0009e20000000800 */
[----:B------:R-:W-:Y:S01]  /*b360*/  SHF.R.U32.HI R9, RZ, 0x8, R15 ;  /* 0x00000008ff097819 */ /* 0x000fe2000001160f */
[----:B------:R-:W-:Y:S01]  /*b370*/  FFMA.FTZ R128, R128, c[0x0][0x23c], -R181 ;  /* 0x00008f0080807a23 */ /* 0x000fe200000108b5 */
[----:B------:R-:W-:Y:S01]  /*b380*/  PRMT R173, R5, 0x5410, R11 ;  /* 0x0000541005ad7816 */ /* 0x000fe2000000000b */
[----:B------:R-:W-:Y:S01]  /*b390*/  FFMA.FTZ R129, R129, c[0x0][0x23c], -R181 ;  /* 0x00008f0081817a23 */ /* 0x000fe200000108b5 */
[----:B------:R-:W-:Y:S01]  /*b3a0*/  PRMT R14, R6, 0x5410, R4 ;  /* 0x00005410060e7816 */ /* 0x000fe20000000004 */
[----:B------:R-:W-:Y:S01]  /*b3b0*/  FFMA.FTZ R118, R118, c[0x0][0x23c], -R180 ;  /* 0x00008f0076767a23 */ /* 0x000fe200000108b4 */
[----:B------:R-:W-:Y:S01]  /*b3c0*/  SHF.R.U32.HI R5, RZ, 0x10, R10 ;  /* 0x00000010ff057819 */ /* 0x000fe2000001160a */
[--C-:B------:R-:W-:Y:S01]  /*b3d0*/  HSET2.LE.AND R173, R173, R220.reuse, PT ;  /* 0x000000dcadad7233 */ /* 0x100fe20003803000 */
[----:B------:R-:W-:Y:S01]  /*b3e0*/  SHF.R.U32.HI R6, RZ, 0x10, R2 ;  /* 0x00000010ff067819 */ /* 0x000fe20000011602 */
[----:B------:R2:W2:Y:S01]  /*b3f0*/  MUFU.EX2 R15, R47 ;  /* 0x0000002f000f7308 */ /* 0x0004a20000000800 */
[----:B------:R-:W-:Y:S01]  /*b400*/  PRMT R19, R19, 0x5410, R9 ;  /* 0x0000541013137816 */ /* 0x000fe20000000009 */
[--C-:B-1----:R-:W-:Y:S01]  /*b410*/  HSET2.LE.AND R56, R14, R220.reuse, PT ;  /* 0x000000dc0e387233 */ /* 0x102fe20003803000 */
[----:B------:R-:W-:Y:S01]  /*b420*/  LOP3.LUT R9, R17, 0xff, RZ, 0xc0, !PT ;  /* 0x000000ff11097812 */ /* 0x000fe200078ec0ff */
[----:B------:R-:W-:Y:S01]  /*b430*/  IMAD.MOV.U32 R17, RZ, RZ, R177 ;  /* 0x000000ffff117224 */ /* 0x000fe200078e00b1 */
[----:B------:R-:W-:Y:S01]  /*b440*/  PRMT R172, R8, 0x5410, R7 ;  /* 0x0000541008ac7816 */ /* 0x000fe20000000007 */
[--C-:B---3--:R-:W-:Y:S01]  /*b450*/  HSET2.LE.AND R41, R30, R220.reuse, PT ;  /* 0x000000dc1e297233 */ /* 0x108fe20003803000 */
[----:B------:R-:W-:Y:S01]  /*b460*/  LOP3.LUT R7, R5, 0xff, RZ, 0xc0, !PT ;  /* 0x000000ff05077812 */ /* 0x000fe200078ec0ff */
[----:B------:R-:W-:Y:S01]  /*b470*/  IMAD.MOV.U32 R30, RZ, RZ, R226 ;  /* 0x000000ffff1e7224 */ /* 0x000fe200078e00e2 */
[C---:B------:R-:W-:Y:S01]  /*b480*/  LOP3.LUT R4, R2.reuse, 0xffff, RZ, 0xc0, !PT ;  /* 0x0000ffff02047812 */ /* 0x040fe200078ec0ff */
[----:B------:R-:W-:Y:S01]  /*b490*/  MUFU.EX2 R246, R50 ;  /* 0x0000003200f67308 */ /* 0x000fe20000000800 */
[----:B------:R-:W-:Y:S01]  /*b4a0*/  LOP3.LUT R8, R2, 0xff, RZ, 0xc0, !PT ;  /* 0x000000ff02087812 */ /* 0x000fe200078ec0ff */
[--C-:B------:R-:W-:Y:S01]  /*b4b0*/  HSET2.LE.AND R174, R19, R220.reuse, PT ;  /* 0x000000dc13ae7233 */ /* 0x100fe20003803000 */
[----:B------:R-:W-:Y:S01]  /*b4c0*/  SHF.R.U32.HI R5, RZ, 0x18, R2 ;  /* 0x00000018ff057819 */ /* 0x000fe20000011602 */
[--C-:B----4-:R-:W-:Y:S01]  /*b4d0*/  HSET2.LE.AND R59, R21, R220.reuse, PT ;  /* 0x000000dc153b7233 */ /* 0x110fe20003803000 */
[----:B------:R-:W-:Y:S01]  /*b4e0*/  LOP3.LUT R2, R6, 0xff, RZ, 0xc0, !PT ;  /* 0x000000ff06027812 */ /* 0x000fe200078ec0ff */
[----:B--2---:R-:W-:Y:S01]  /*b4f0*/  IMAD.MOV.U32 R21, RZ, RZ, R202 ;  /* 0x000000ffff157224 */ /* 0x004fe200078e00ca */
[----:B------:R-:W-:Y:S01]  /*b500*/  SHF.R.U32.HI R4, RZ, 0x8, R4 ;  /* 0x00000008ff047819 */ /* 0x000fe20000011604 */
[--C-:B------:R-:W-:Y:S01]  /*b510*/  HSET2.LE.AND R172, R172, R220.reuse, PT ;  /* 0x000000dcacac7233 */ /* 0x100fe20003803000 */
[----:B------:R-:W-:Y:S01]  /*b520*/  PRMT R24, R9, 0x5410, R24 ;  /* 0x0000541009187816 */ /* 0x000fe20000000018 */
[----:B------:R-:W-:Y:S01]  /*b530*/  MUFU.EX2 R248, R48 ;  /* 0x0000003000f87308 */ /* 0x000fe20000000800 */
[----:B------:R-:W-:Y:S01]  /*b540*/  PRMT R9, R2, 0x5410, R5 ;  /* 0x0000541002097816 */ /* 0x000fe20000000005 */
[----:B------:R-:W-:Y:S01]  /*b550*/  IMAD.MOV.U32 R19, RZ, RZ, R194 ;  /* 0x000000ffff137224 */ /* 0x000fe200078e00c2 */
[----:B------:R-:W-:Y:S01]  /*b560*/  SHF.R.U32.HI R5, RZ, 0x10, R0 ;  /* 0x00000010ff057819 */ /* 0x000fe20000011600 */
[----:B------:R-:W-:Y:S01]  /*b570*/  IMAD.MOV.U32 R47, RZ, RZ, R209 ;  /* 0x000000ffff2f7224 */ /* 0x000fe200078e00d1 */
[----:B------:R-:W-:Y:S01]  /*b580*/  PRMT R11, R8, 0x5410, R4 ;  /* 0x00005410080b7816 */ /* 0x000fe20000000004 */
[--C-:B------:R-:W-:Y:S01]  /*b590*/  HSET2.LE.AND R61, R9, R220.reuse, PT ;  /* 0x000000dc093d7233 */ /* 0x100fe20003803000 */
[----:B------:R-:W-:Y:S01]  /*b5a0*/  SHF.R.U32.HI R4, RZ, 0x18, R0 ;  /* 0x00000018ff047819 */ /* 0x000fe20000011600 */
[--C-:B------:R-:W-:Y:S01]  /*b5b0*/  HSET2.LE.AND R175, R24, R220.reuse, PT ;  /* 0x000000dc18af7233 */ /* 0x100fe20003803000 */
[C---:B------:R-:W-:Y:S01]  /*b5c0*/  LOP3.LUT R2, R0.reuse, 0xffff, RZ, 0xc0, !PT ;  /* 0x0000ffff00027812 */ /* 0x040fe200078ec0ff */
[----:B------:R1:W-:Y:S01]  /*b5d0*/  MUFU.EX2 R209, R60 ;  /* 0x0000003c00d17308 */ /* 0x0003e20000000800 */
[----:B------:R-:W-:Y:S01]  /*b5e0*/  LOP3.LUT R6, R0, 0xff, RZ, 0xc0, !PT ;  /* 0x000000ff00067812 */ /* 0x000fe200078ec0ff */
[----:B------:R-:W-:Y:S01]  /*b5f0*/  IMAD.MOV.U32 R24, RZ, RZ, R200 ;  /* 0x000000ffff187224 */ /* 0x000fe200078e00c8 */
[----:B------:R-:W-:Y:S01]  /*b600*/  LOP3.LUT R0, R5, 0xff, RZ, 0xc0, !PT ;  /* 0x000000ff05007812 */ /* 0x000fe200078ec0ff */
[----:B------:R-:W-:Y:S01]  /*b610*/  FFMA.FTZ R5, R62, c[0x0][0x23c], -R182 ;  /* 0x00008f003e057a23 */ /* 0x000fe200000108b6 */
[----:B------:R-:W-:Y:S01]  /*b620*/  SHF.R.U32.HI R2, RZ, 0x8, R2 ;  /* 0x00000008ff027819 */ /* 0x000fe20000011602 */
[--C-:B------:R-:W-:Y:S01]  /*b630*/  HSET2.LE.AND R62, R22, R220.reuse, PT ;  /* 0x000000dc163e7233 */ /* 0x100fe20003803000 */
[----:B------:R-:W-:Y:S01]  /*b640*/  PRMT R177, R0, 0x5410, R4 ;  /* 0x0000541000b17816 */ /* 0x000fe20000000004 */
[----:B------:R-:W-:Y:S01]  /*b650*/  IMAD.MOV.U32 R22, RZ, RZ, R15 ;  /* 0x000000ffff167224 */ /* 0x000fe200078e000f */
[----:B------:R-:W-:Y:S01]  /*b660*/  F2FP.PACK_AB R0, R211, R215 ;  /* 0x000000d7d300723e */ /* 0x000fe200000000ff */
[----:B------:R-:W-:Y:S01]  /*b670*/  MUFU.EX2 R208, R5 ;  /* 0x0000000500d07308 */ /* 0x000fe20000000800 */
[----:B------:R-:W2:Y:S01]  /*b680*/  LDL.LU R215, [R1] ;  /* 0x0000000001d77983 */ /* 0x000ea20000300800 */
[----:B------:R-:W-:Y:S01]  /*b690*/  SHF.R.U32.HI R10, RZ, 0x18, R10 ;  /* 0x00000018ff0a7819 */ /* 0x000fe2000001160a */
[--C-:B------:R-:W-:Y:S01]  /*b6a0*/  HSET2.LE.AND R177, R177, R220.reuse, PT ;  /* 0x000000dcb1b17233 */ /* 0x100fe20003803000 */
[----:B------:R-:W-:Y:S01]  /*b6b0*/  SHF.R.U32.HI R8, RZ, 0x8, R18 ;  /* 0x00000008ff087819 */ /* 0x000fe20000011612 */
[----:B------:R3:W-:Y:S01]  /*b6c0*/  STL [R1+0x7c], R211 ;  /* 0x00007cd301007387 */ /* 0x0007e20000100800 */
[----:B------:R-:W-:Y:S01]  /*b6d0*/  PRMT R10, R7, 0x5410, R10 ;  /* 0x00005410070a7816 */ /* 0x000fe2000000000a */
[----:B------:R-:W-:Y:S01]  /*b6e0*/  IMAD.MOV.U32 R18, RZ, RZ, R204 ;  /* 0x000000ffff127224 */ /* 0x000fe200078e00cc */
[----:B------:R-:W-:Y:S01]  /*b6f0*/  LOP3.LUT R7, R23, 0xff, RZ, 0xc0, !PT ;  /* 0x000000ff17077812 */ /* 0x000fe200078ec0ff */
[----:B------:R-:W-:Y:S01]  /*b700*/  IMAD.MOV.U32 R23, RZ, RZ, R176 ;  /* 0x000000ffff177224 */ /* 0x000fe200078e00b0 */
[----:B------:R-:W-:Y:S01]  /*b710*/  MUFU.EX2 R249, R49 ;  /* 0x0000003100f97308 */ /* 0x000fe20000000800 */
[----:B------:R-:W-:Y:S01]  /*b720*/  PRMT R176, R6, 0x5410, R2 ;  /* 0x0000541006b07816 */ /* 0x000fe20000000002 */
[----:B------:R-:W-:Y:S01]  /*b730*/  FFMA.FTZ R6, R63, c[0x0][0x23c], -R182 ;  /* 0x00008f003f067a23 */ /* 0x000fe200000108b6 */
[----:B------:R-:W-:Y:S01]  /*b740*/  F2FP.PACK_AB R4, R45, R252 ;  /* 0x000000fc2d04723e */ /* 0x000fe200000000ff */
[--C-:B------:R-:W-:Y:S01]  /*b750*/  HSET2.LE.AND R57, R10, R220.reuse, PT ;  /* 0x000000dc0a397233 */ /* 0x100fe20003803000 */
[----:B------:R-:W-:Y:S01]  /*b760*/  LOP3.LUT R42, R42, R0, RZ, 0xc0, !PT ;  /* 0x000000002a2a7212 */ /* 0x000fe200078ec0ff */
[--C-:B------:R-:W-:Y:S01]  /*b770*/  HSET2.LE.AND R176, R176, R220.reuse, PT ;  /* 0x000000dcb0b07233 */ /* 0x100fe20003803000 */
[----:B------:R-:W-:Y:S01]  /*b780*/  LOP3.LUT R40, R40, R4, RZ, 0xc0, !PT ;  /* 0x0000000428287212 */ /* 0x000fe200078ec0ff */
[--C-:B-1----:R-:W-:Y:S01]  /*b790*/  HSET2.LE.AND R60, R11, R220.reuse, PT ;  /* 0x000000dc0b3c7233 */ /* 0x102fe20003803000 */
[----:B------:R-:W-:Y:S01]  /*b7a0*/  F2FP.PACK_AB R0, R217, R192 ;  /* 0x000000c0d900723e */ /* 0x000fe200000000ff */
[----:B------:R1:W-:Y:S01]  /*b7b0*/  MUFU.EX2 R204, R6 ;  /* 0x0000000600cc7308 */ /* 0x0003e20000000800 */
[----:B------:R-:W-:Y:S01]  /*b7c0*/  PRMT R26, R26, 0x5410, R8 ;  /* 0x000054101a1a7816 */ /* 0x000fe20000000008 */
[----:B------:R-:W-:Y:S01]  /*b7d0*/  IMAD.WIDE.U32 R8, R178, -0x2daee0ad, RZ ;  /* 0xd2511f53b2087825 */ /* 0x000fe200078e00ff */
[----:B------:R-:W-:Y:S01]  /*b7e0*/  PRMT R25, R7, 0x5410, R25 ;  /* 0x0000541007197816 */ /* 0x000fe20000000019 */
[--C-:B------:R-:W-:Y:S01]  /*b7f0*/  HSET2.LE.AND R63, R16, R220.reuse, PT ;  /* 0x000000dc103f7233 */ /* 0x100fe20003803000 */
[----:B------:R-:W-:Y:S01]  /*b800*/  LOP3.LUT R41, R41, R0, RZ, 0xc0, !PT ;  /* 0x0000000029297212 */ /* 0x000fe200078ec0ff */
[----:B------:R-:W-:Y:S01]  /*b810*/  IMAD.MOV.U32 R16, RZ, RZ, R201 ;  /* 0x000000ffff107224 */ /* 0x000fe200078e00c9 */
[----:B------:R-:W-:Y:S01]  /*b820*/  F2FP.PACK_AB R0, R30, R46 ;  /* 0x0000002e1e00723e */ /* 0x000fe200000000ff */
[--C-:B------:R-:W-:Y:S01]  /*b830*/  HSET2.LE.AND R178, R26, R220.reuse, PT ;  /* 0x000000dc1ab27233 */ /* 0x100fe20003803000 */
[----:B------:R-:W-:Y:S01]  /*b840*/  F2FP.PACK_AB R2, R17, R214 ;  /* 0x000000d61102723e */ /* 0x000fe200000000ff */
[----:B------:R-:W4:Y:S01]  /*b850*/  MUFU.EX2 R245, R51 ;  /* 0x0000003300f57308 */ /* 0x000f220000000800 */
[----:B---3--:R-:W3:Y:S01]  /*b860*/  LDL.LU R211, [R1+0xc] ;  /* 0x00000c0001d37983 */ /* 0x008ee20000300800 */
[----:B------:R-:W-:Y:S01]  /*b870*/  LOP3.LUT R34, R34, R0, RZ, 0xc0, !PT ;  /* 0x0000000022227212 */ /* 0x000fe200078ec0ff */
[----:B------:R-:W-:Y:S01]  /*b880*/  IMAD.MOV.U32 R26, RZ, RZ, R199 ;  /* 0x000000ffff1a7224 */ /* 0x000fe200078e00c7 */
[----:B------:R-:W-:Y:S01]  /*b890*/  F2FP.PACK_AB R0, R210, R193 ;  /* 0x000000c1d200723e */ /* 0x000fe200000000ff */
[----:B------:R-:W-:Y:S01]  /*b8a0*/  FFMA.FTZ R182, R127, c[0x0][0x23c], -R182 ;  /* 0x00008f007fb67a23 */ /* 0x000fe200000108b6 */
[----:B------:R-:W-:Y:S01]  /*b8b0*/  LOP3.LUT R43, R43, R2, RZ, 0xc0, !PT ;  /* 0x000000022b2b7212 */ /* 0x000fe200078ec0ff */
[----:B------:R-:W-:Y:S01]  /*b8c0*/  FFMA.FTZ R180, R119, c[0x0][0x23c], -R180 ;  /* 0x00008f0077b47a23 */ /* 0x000fe200000108b4 */
[----:B------:R-:W-:Y:S01]  /*b8d0*/  LOP3.LUT R59, R59, R0, RZ, 0xc0, !PT ;  /* 0x000000003b3b7212 */ /* 0x000fe200078ec0ff */
[--C-:B------:R-:W-:Y:S01]  /*b8e0*/  FFMA.FTZ R124, R124, c[0x0][0x23c], -R139.reuse ;  /* 0x00008f007c7c7a23 */ /* 0x100fe2000001088b */
[----:B------:R-:W-:Y:S01]  /*b8f0*/  MUFU.EX2 R247, R66 ;  /* 0x0000004200f77308 */ /* 0x000fe20000000800 */
[----:B------:R-:W-:Y:S01]  /*b900*/  F2FP.PACK_AB R0, R200, R47 ;  /* 0x0000002fc800723e */ /* 0x000fe200000000ff */
[----:B------:R-:W-:Y:S01]  /*b910*/  FFMA.FTZ R139, R125, c[0x0][0x23c], -R139 ;  /* 0x00008f007d8b7a23 */ /* 0x000fe2000001088b */
[----:B------:R-:W-:Y:S01]  /*b920*/  F2FP.PACK_AB R2, R221, R233 ;  /* 0x000000e9dd02723e */ /* 0x000fe200000000ff */
[----:B-1----:R-:W-:Y:S01]  /*b930*/  IMAD.WIDE.U32 R6, R179, -0x2daee0ad, RZ ;  /* 0xd2511f53b3067825 */ /* 0x002fe200078e00ff */
[----:B------:R-:W-:Y:S01]  /*b940*/  LOP3.LUT R60, R60, R0, RZ, 0xc0, !PT ;  /* 0x000000003c3c7212 */ /* 0x000fe200078ec0ff */
[--C-:B------:R-:W-:Y:S01]  /*b950*/  HSET2.LE.AND R179, R25, R220.reuse, PT ;  /* 0x000000dc19b37233 */ /* 0x100fe20003803000 */
[----:B------:R-:W-:Y:S01]  /*b960*/  F2FP.PACK_AB R0, R16, R187 ;  /* 0x000000bb1000723e */ /* 0x000fe200000000ff */
[----:B------:R-:W-:Y:S01]  /*b970*/  IMAD.MOV.U32 R25, RZ, RZ, R193 ;  /* 0x000000ffff197224 */ /* 0x000fe200078e00c1 */
[----:B------:R-:W-:Y:S01]  /*b980*/  LOP3.LUT R8, R7, UR10, R8, 0x96, !PT ;  /* 0x0000000a07087c12 */ /* 0x000fe2000f8e9608 */
[----:B------:R-:W-:Y:S01]  /*b990*/  MUFU.EX2 R244, R67 ;  /* 0x0000004300f47308 */ /* 0x000fe20000000800 */
[----:B------:R-:W-:Y:S01]  /*b9a0*/  LOP3.LUT R63, R63, R0, RZ, 0xc0, !PT ;  /* 0x000000003f3f7212 */ /* 0x000fe200078ec0ff */
[--C-:B------:R-:W-:Y:S01]  /*b9b0*/  FFMA.FTZ R116, R116, c[0x0][0x23c], -R181.reuse ;  /* 0x00008f0074747a23 */ /* 0x100fe200000108b5 */
[----:B------:R-:W-:Y:S01]  /*b9c0*/  F2FP.PACK_AB R0, R21, R190 ;  /* 0x000000be1500723e */ /* 0x000fe200000000ff */
[----:B------:R-:W-:Y:S01]  /*b9d0*/  FFMA.FTZ R181, R117, c[0x0][0x23c], -R181 ;  /* 0x00008f0075b57a23 */ /* 0x000fe200000108b5 */
[----:B----4-:R-:W-:Y:S02]  /*b9e0*/  F2FP.PACK_AB R51, R245, R246 ;  /* 0x000000f6f533723e */ /* 0x010fe400000000ff */
[----:B------:R-:W-:Y:S02]  /*b9f0*/  LOP3.LUT R174, R174, R0, RZ, 0xc0, !PT ;  /* 0x00000000aeae7212 */ /* 0x000fe400078ec0ff */
[----:B------:R-:W-:Y:S01]  /*ba00*/  F2FP.PACK_AB R0, R189, R197 ;  /* 0x000000c5bd00723e */ /* 0x000fe200000000ff */
[----:B------:R-:W-:Y:S01]  /*ba10*/  MUFU.EX2 R251, R64 ;  /* 0x0000004000fb7308 */ /* 0x000fe20000000800 */
[----:B------:R-:W-:Y:S02]  /*ba20*/  LOP3.LUT R32, R32, R2, RZ, 0xc0, !PT ;  /* 0x0000000220207212 */ /* 0x000fe400078ec0ff */
[----:B------:R-:W-:Y:S02]  /*ba30*/  LOP3.LUT R177, R177, R0, RZ, 0xc0, !PT ;  /* 0x00000000b1b17212 */ /* 0x000fe400078ec0ff */
[----:B------:R-:W-:Y:S02]  /*ba40*/  F2FP.PACK_AB R0, R204, R208 ;  /* 0x000000d0cc00723e */ /* 0x000fe400000000ff */
[----:B------:R-:W-:Y:S02]  /*ba50*/  F2FP.PACK_AB R2, R29, R212 ;  /* 0x000000d41d02723e */ /* 0x000fe400000000ff */
[----:B------:R-:W-:Y:S01]  /*ba60*/  LOP3.LUT R179, R179, R0, RZ, 0xc0, !PT ;  /* 0x00000000b3b37212 */ /* 0x000fe200078ec0ff */
[----:B------:R-:W1:Y:S01]  /*ba70*/  MUFU.EX2 R250, R65 ;  /* 0x0000004100fa7308 */ /* 0x000e620000000800 */
[----:B------:R-:W-:Y:S02]  /*ba80*/  LOP3.LUT R35, R35, R2, RZ, 0xc0, !PT ;  /* 0x0000000223237212 */ /* 0x000fe400078ec0ff */
[----:B------:R-:W-:Y:S04]  /*ba90*/  F2FP.PACK_AB R2, R28, R44 ;  /* 0x0000002c1c02723e */ /* 0x000fe800000000ff */
[----:B------:R-:W-:Y:S02]  /*baa0*/  LOP3.LUT R56, R56, R2, RZ, 0xc0, !PT ;  /* 0x0000000238387212 */ /* 0x000fe400078ec0ff */
[----:B------:R-:W-:Y:S01]  /*bab0*/  F2FP.PACK_AB R2, R199, R27 ;  /* 0x0000001bc702723e */ /* 0x000fe200000000ff */
[----:B------:R4:W-:Y:S03]  /*bac0*/  MUFU.EX2 R238, R36 ;  /* 0x0000002400ee7308 */ /* 0x0009e60000000800 */
[----:B------:R-:W-:Y:S02]  /*bad0*/  LOP3.LUT R61, R61, R2, RZ, 0xc0, !PT ;  /* 0x000000023d3d7212 */ /* 0x000fe400078ec0ff */
[----:B------:R-:W-:Y:S04]  /*bae0*/  F2FP.PACK_AB R2, R191, R18 ;  /* 0x00000012bf02723e */ /* 0x000fe800000000ff */
[----:B------:R-:W-:Y:S01]  /*baf0*/  LOP3.LUT R172, R172, R2, RZ, 0xc0, !PT ;  /* 0x00000002acac7212 */ /* 0x000fe200078ec0ff */
[----:B------:R1:W1:Y:S01]  /*bb00*/  MUFU.EX2 R239, R37 ;  /* 0x0000002500ef7308 */ /* 0x0002620000000800 */
[----:B------:R-:W-:Y:S04]  /*bb10*/  F2FP.PACK_AB R2, R22, R195 ;  /* 0x000000c31602723e */ /* 0x000fe800000000ff */
[----:B------:R-:W-:Y:S02]  /*bb20*/  LOP3.LUT R175, R175, R2, RZ, 0xc0, !PT ;  /* 0x00000002afaf7212 */ /* 0x000fe400078ec0ff */
[----:B------:R-:W-:Y:S03]  /*bb30*/  F2FP.PACK_AB R2, R207, R209 ;  /* 0x000000d1cf02723e */ /* 0x000fe600000000ff */
[----:B------:R1:W-:Y:S01]  /*bb40*/  MUFU.EX2 R237, R38 ;  /* 0x0000002600ed7308 */ /* 0x0003e20000000800 */
[----:B------:R-:W-:Y:S01]  /*bb50*/  LOP3.LUT R178, R178, R2, RZ, 0xc0, !PT ;  /* 0x00000002b2b27212 */ /* 0x000fe200078ec0ff */
[----:B----4-:R-:W-:Y:S08]  /*bb60*/  IMAD.MOV.U32 R36, RZ, RZ, R192 ;  /* 0x000000ffff247224 */ /* 0x010ff000078e00c0 */
[----:B------:R-:W4:Y:S01]  /*bb70*/  MUFU.EX2 R236, R39 ;  /* 0x0000002700ec7308 */ /* 0x000f220000000800 */
[----:B-1----:R-:W-:Y:S09]  /*bb80*/  IMAD.MOV.U32 R37, RZ, RZ, R195 ;  /* 0x000000ffff257224 */ /* 0x002ff200078e00c3 */
[----:B------:R1:W-:Y:S01]  /*bb90*/  MUFU.EX2 R243, R52 ;  /* 0x0000003400f37308 */ /* 0x0003e20000000800 */
[----:B------:R-:W-:Y:S09]  /*bba0*/  IMAD.MOV.U32 R38, RZ, RZ, R196 ;  /* 0x000000ffff267224 */ /* 0x000ff200078e00c4 */
[----:B------:R4:W2:Y:S10]  /*bbb0*/  MUFU.EX2 R242, R53 ;  /* 0x0000003500f27308 */ /* 0x0008b40000000800 */
[----:B------:R-:W-:Y:S01]  /*bbc0*/  MUFU.EX2 R241, R54 ;  /* 0x0000003600f17308 */ /* 0x000fe20000000800 */
[----:B-1----:R-:W-:Y:S09]  /*bbd0*/  IMAD.MOV.U32 R52, RZ, RZ, R189 ;  /* 0x000000ffff347224 */ /* 0x002ff200078e00bd */
[----:B------:R-:W1:Y:S01]  /*bbe0*/  MUFU.EX2 R240, R55 ;  /* 0x0000003700f07308 */ /* 0x000e620000000800 */
[----:B----4-:R-:W-:Y:S09]  /*bbf0*/  IMAD.MOV.U32 R53, RZ, RZ, R186 ;  /* 0x000000ffff357224 */ /* 0x010ff200078e00ba */
[----:B------:R-:W-:Y:S10]  /*bc00*/  MUFU.EX2 R76, R76 ;  /* 0x0000004c004c7308 */ /* 0x000ff40000000800 */
        /* <DEDUP_REMOVED lines=13> */
[----:B------:R-:W-:Y:S01]  /*bce0*/  MUFU.EX2 R86, R86 ;  /* 0x0000005600567308 */ /* 0x000fe20000000800 */
[----:B--2---:R-:W-:Y:S04]  /*bcf0*/  F2FP.PACK_AB R4, R216, R215 ;  /* 0x000000d7d804723e */ /* 0x004fe800000000ff */
[----:B------:R-:W-:Y:S02]  /*bd00*/  LOP3.LUT R33, R33, R4, RZ, 0xc0, !PT ;  /* 0x0000000421217212 */ /* 0x000fe400078ec0ff */
[----:B------:R-:W-:Y:S03]  /*bd10*/  F2FP.PACK_AB R4, R188, R194 ;  /* 0x000000c2bc04723e */ /* 0x000fe600000000ff */
[----:B------:R-:W-:Y:S01]  /*bd20*/  MUFU.EX2 R87, R87 ;  /* 0x0000005700577308 */ /* 0x000fe20000000800 */
[----:B------:R-:W-:Y:S02]  /*bd30*/  LOP3.LUT R58, R58, R4, RZ, 0xc0, !PT ;  /* 0x000000043a3a7212 */ /* 0x000fe400078ec0ff */
[----:B------:R-:W-:Y:S04]  /*bd40*/  F2FP.PACK_AB R4, R31, R23 ;  /* 0x000000171f04723e */ /* 0x000fe800000000ff */
[----:B------:R-:W-:Y:S03]  /*bd50*/  LOP3.LUT R57, R57, R4, RZ, 0xc0, !PT ;  /* 0x0000000439397212 */ /* 0x000fe600078ec0ff */
[----:B------:R-:W-:Y:S10]  /*bd60*/  MUFU.EX2 R112, R112 ;  /* 0x0000007000707308 */ /* 0x000ff40000000800 */
[----:B------:R-:W-:Y:S01]  /*bd70*/  MUFU.EX2 R113, R113 ;  /* 0x0000007100717308 */ /* 0x000fe20000000800 */
[----:B---3--:R-:W-:Y:S04]  /*bd80*/  F2FP.PACK_AB R4, R211, R20 ;  /* 0x00000014d304723e */ /* 0x008fe800000000ff */
[----:B------:R-:W-:Y:S02]  /*bd90*/  LOP3.LUT R62, R62, R4, RZ, 0xc0, !PT ;  /* 0x000000043e3e7212 */ /* 0x000fe400078ec0ff */
[----:B------:R-:W-:Y:S03]  /*bda0*/  F2FP.PACK_AB R4, R196, R213 ;  /* 0x000000d5c404723e */ /* 0x000fe600000000ff */
[----:B------:R-:W-:Y:S01]  /*bdb0*/  MUFU.EX2 R108, R108 ;  /* 0x0000006c006c7308 */ /* 0x000fe20000000800 */
[----:B------:R-:W-:Y:S02]  /*bdc0*/  LOP3.LUT R173, R173, R4, RZ, 0xc0, !PT ;  /* 0x00000004adad7212 */ /* 0x000fe400078ec0ff */
[----:B------:R-:W-:Y:S04]  /*bdd0*/  F2FP.PACK_AB R4, R186, R198 ;  /* 0x000000c6ba04723e */ /* 0x000fe800000000ff */
[----:B------:R-:W-:Y:S02]  /*bde0*/  LOP3.LUT R176, R176, R4, RZ, 0xc0, !PT ;  /* 0x00000004b0b07212 */ /* 0x000fe400078ec0ff */
[----:B------:R-:W-:Y:S01]  /*bdf0*/  LOP3.LUT R4, R9, UR12, R224, 0x96, !PT ;  /* 0x0000000c09047c12 */ /* 0x000fe2000f8e96e0 */
[----:B------:R-:W-:Y:S01]  /*be00*/  IMAD.WIDE.U32 R8, R8, -0x326172a9, RZ ;  /* 0xcd9e8d5708087825 */ /* 0x000fe200078e00ff */
[----:B------:R-:W-:Y:S03]  /*be10*/  MUFU.EX2 R109, R109 ;  /* 0x0000006d006d7308 */ /* 0x000fe60000000800 */
[----:B------:R-:W-:Y:S05]  /*be20*/  IMAD.WIDE.U32 R10, R4, -0x326172a9, RZ ;  /* 0xcd9e8d57040a7825 */ /* 0x000fea00078e00ff */
[----:B------:R-:W-:Y:S02]  /*be30*/  LOP3.LUT R4, R11, UR11, R12, 0x96, !PT ;  /* 0x0000000b0b047c12 */ /* 0x000fe4000f8e960c */
[----:B------:R-:W-:Y:S01]  /*be40*/  LOP3.LUT R10, R9, UR9, R10, 0x96, !PT ;  /* 0x00000009090a7c12 */ /* 0x000fe2000f8e960a */
[----:B------:R-:W-:Y:S02]  /*be50*/  MUFU.EX2 R104, R104 ;  /* 0x0000006800687308 */ /* 0x000fe40000000800 */
[----:B------:R-:W-:Y:S04]  /*be60*/  IMAD.WIDE.U32 R4, R4, -0x2daee0ad, RZ ;  /* 0xd2511f5304047825 */ /* 0x000fe800078e00ff */
[----:B------:R-:W-:Y:S01]  /*be70*/  IMAD.WIDE.U32 R10, R10, -0x2daee0ad, RZ ;  /* 0xd2511f530a0a7825 */ /* 0x000fe200078e00ff */
[----:B------:R-:W-:Y:S03]  /*be80*/  LOP3.LUT R6, R5, UR8, R6, 0x96, !PT ;  /* 0x0000000805067c12 */ /* 0x000fe6000f8e9606 */
[----:B------:R-:W-:Y:S01]  /*be90*/  MUFU.EX2 R105, R105 ;  /* 0x0000006900697308 */ /* 0x000fe20000000800 */
[----:B------:R-:W-:Y:S01]  /*bea0*/  LOP3.LUT R4, R11, UR6, R4, 0x96, !PT ;  /* 0x000000060b047c12 */ /* 0x000fe2000f8e9604 */
[----:B------:R-:W-:Y:S04]  /*beb0*/  IMAD.WIDE.U32 R6, R6, -0x326172a9, RZ ;  /* 0xcd9e8d5706067825 */ /* 0x000fe800078e00ff */
[----:B------:R-:W-:Y:S01]  /*bec0*/  IMAD.WIDE.U32 R4, R4, -0x326172a9, RZ ;  /* 0xcd9e8d5704047825 */ /* 0x000fe200078e00ff */
[----:B------:R-:W-:Y:S03]  /*bed0*/  LOP3.LUT R8, R7, UR7, R8, 0x96, !PT ;  /* 0x0000000707087c12 */ /* 0x000fe6000f8e9608 */
[----:B------:R-:W-:Y:S01]  /*bee0*/  MUFU.EX2 R106, R106 ;  /* 0x0000006a006a7308 */ /* 0x000fe20000000800 */
[C---:B------:R-:W-:Y:S02]  /*bef0*/  LOP3.LUT R50, R4.reuse, 0xffff, RZ, 0xc0, !PT ;  /* 0x0000ffff04327812 */ /* 0x040fe400078ec0ff */
[----:B------:R-:W-:Y:S02]  /*bf00*/  LOP3.LUT R0, R4, 0xff, RZ, 0xc0, !PT ;  /* 0x000000ff04007812 */ /* 0x000fe400078ec0ff */
[----:B------:R-:W-:Y:S02]  /*bf10*/  SHF.R.U32.HI R50, RZ, 0x8, R50 ;  /* 0x00000008ff327819 */ /* 0x000fe40000011632 */
[----:B------:R-:W-:Y:S02]  /*bf20*/  LOP3.LUT R6, R5, UR17, R6, 0x96, !PT ;  /* 0x0000001105067c12 */ /* 0x000fe4000f8e9606 */
[----:B------:R-:W-:Y:S01]  /*bf30*/  PRMT R50, R0, 0x5410, R50 ;  /* 0x0000541000327816 */ /* 0x000fe20000000032 */
[----:B------:R-:W-:Y:S01]  /*bf40*/  MUFU.EX2 R107, R107 ;  /* 0x0000006b006b7308 */ /* 0x000fe20000000800 */
[----:B------:R-:W-:Y:S02]  /*bf50*/  F2FP.PACK_AB R0, R249, R248 ;  /* 0x000000f8f900723e */ /* 0x000fe400000000ff */
[----:B------:R-:W-:Y:S01]  /*bf60*/  LOP3.LUT R48, R6, 0xff, RZ, 0xc0, !PT ;  /* 0x000000ff06307812 */ /* 0x000fe200078ec0ff */
[--C-:B------:R-:W-:Y:S01]  /*bf70*/  HSET2.LE.AND R50, R50, R220.reuse, PT ;  /* 0x000000dc32327233 */ /* 0x100fe20003803000 */
[----:B------:R-:W-:Y:S04]  /*bf80*/  SHF.R.U32.HI R49, RZ, 0x10, R6 ;  /* 0x00000010ff317819 */ /* 0x000fe80000011606 */
[----:B------:R-:W-:Y:S01]  /*bf90*/  LOP3.LUT R50, R50, R0, RZ, 0xc0, !PT ;  /* 0x0000000032327212 */ /* 0x000fe200078ec0ff */
[----:B------:R-:W-:Y:S01]  /*bfa0*/  MUFU.EX2 R110, R110 ;  /* 0x0000006e006e7308 */ /* 0x000fe20000000800 */
[--C-:B------:R-:W-:Y:S02]  /*bfb0*/  SHF.R.U32.HI R0, RZ, 0x10, R4.reuse ;  /* 0x00000010ff007819 */ /* 0x100fe40000011604 */
[----:B------:R-:W-:Y:S02]  /*bfc0*/  SHF.R.U32.HI R4, RZ, 0x18, R4 ;  /* 0x00000018ff047819 */ /* 0x000fe40000011604 */
[----:B------:R-:W-:Y:S02]  /*bfd0*/  LOP3.LUT R0, R0, 0xff, RZ, 0xc0, !PT ;  /* 0x000000ff00007812 */ /* 0x000fe400078ec0ff */
[----:B------:R-:W-:Y:S02]  /*bfe0*/  LOP3.LUT R49, R49, 0xff, RZ, 0xc0, !PT ;  /* 0x000000ff31317812 */ /* 0x000fe400078ec0ff */
[----:B------:R-:W-:Y:S01]  /*bff0*/  PRMT R0, R0, 0x5410, R4 ;  /* 0x0000541000007816 */ /* 0x000fe20000000004 */
[----:B------:R-:W-:Y:S01]  /*c000*/  IMAD.WIDE.U32 R4, R8, -0x2daee0ad, RZ ;  /* 0xd2511f5308047825 */ /* 0x000fe200078e00ff */
[----:B------:R-:W-:Y:S03]  /*c010*/  MUFU.EX2 R111, R111 ;  /* 0x0000006f006f7308 */ /* 0x000fe60000000800 */
[--C-:B------:R-:W-:Y:S01]  /*c020*/  HSET2.LE.AND R0, R0, R220.reuse, PT ;  /* 0x000000dc00007233 */ /* 0x100fe20003803000 */
[----:B------:R-:W-:Y:S02]  /*c030*/  LOP3.LUT R66, R4, 0xff, RZ, 0xc0, !PT ;  /* 0x000000ff04427812 */ /* 0x000fe400078ec0ff */
[--C-:B------:R-:W-:Y:S02]  /*c040*/  SHF.R.U32.HI R67, RZ, 0x10, R4.reuse ;  /* 0x00000010ff437819 */ /* 0x100fe40000011604 */
[----:B------:R-:W-:Y:S02]  /*c050*/  LOP3.LUT R51, R0, R51, RZ, 0xc0, !PT ;  /* 0x0000003300337212 */ /* 0x000fe400078ec0ff */
[----:B------:R-:W-:Y:S01]  /*c060*/  LOP3.LUT R0, R4, 0xffff, RZ, 0xc0, !PT ;  /* 0x0000ffff04007812 */ /* 0x000fe200078ec0ff */
[----:B------:R-:W-:Y:S01]  /*c070*/  MUFU.EX2 R84, R84 ;  /* 0x0000005400547308 */ /* 0x000fe20000000800 */
[----:B------:R-:W-:Y:S02]  /*c080*/  SHF.R.U32.HI R4, RZ, 0x18, R4 ;  /* 0x00000018ff047819 */ /* 0x000fe40000011604 */
[----:B------:R-:W-:Y:S02]  /*c090*/  SHF.R.U32.HI R0, RZ, 0x8, R0 ;  /* 0x00000008ff007819 */ /* 0x000fe40000011600 */
[----:B------:R-:W-:Y:S02]  /*c0a0*/  LOP3.LUT R67, R67, 0xff, RZ, 0xc0, !PT ;  /* 0x000000ff43437812 */ /* 0x000fe400078ec0ff */
[----:B------:R-:W-:Y:S02]  /*c0b0*/  PRMT R66, R66, 0x5410, R0 ;  /* 0x0000541042427816 */ /* 0x000fe40000000000 */
[----:B------:R-:W-:Y:S01]  /*c0c0*/  PRMT R67, R67, 0x5410, R4 ;  /* 0x0000541043437816 */ /* 0x000fe20000000004 */
[----:B------:R-:W-:Y:S01]  /*c0d0*/  MUFU.EX2 R85, R85 ;  /* 0x0000005500557308 */ /* 0x000fe20000000800 */
[----:B------:R-:W-:Y:S01]  /*c0e0*/  F2FP.PACK_AB R0, R250, R251 ;  /* 0x000000fbfa00723e */ /* 0x000fe200000000ff */
[--C-:B------:R-:W-:Y:S01]  /*c0f0*/  HSET2.LE.AND R66, R66, R220.reuse, PT ;  /* 0x000000dc42427233 */ /* 0x100fe20003803000 */
[----:B------:R-:W-:Y:S01]  /*c100*/  LOP3.LUT R2, R5, UR16, R10, 0x96, !PT ;  /* 0x0000001005027c12 */ /* 0x000fe2000f8e960a */
[--C-:B------:R-:W-:Y:S03]  /*c110*/  HSET2.LE.AND R67, R67, R220.reuse, PT ;  /* 0x000000dc43437233 */ /* 0x100fe60003803000 */
[----:B------:R-:W-:Y:S02]  /*c120*/  LOP3.LUT R66, R66, R0, RZ, 0xc0, !PT ;  /* 0x0000000042427212 */ /* 0x000fe400078ec0ff */
[----:B------:R-:W-:Y:S01]  /*c130*/  F2FP.PACK_AB R0, R244, R247 ;  /* 0x000000f7f400723e */ /* 0x000fe200000000ff */
[----:B------:R-:W-:Y:S01]  /*c140*/  MUFU.EX2 R88, R88 ;  /* 0x0000005800587308 */ /* 0x000fe20000000800 */
[----:B------:R-:W-:Y:S02]  /*c150*/  LOP3.LUT R64, R2, 0xff, RZ, 0xc0, !PT ;  /* 0x000000ff02407812 */ /* 0x000fe400078ec0ff */
[----:B------:R-:W-:Y:S02]  /*c160*/  LOP3.LUT R67, R67, R0, RZ, 0xc0, !PT ;  /* 0x0000000043437212 */ /* 0x000fe400078ec0ff */
[----:B------:R-:W-:Y:S02]  /*c170*/  LOP3.LUT R0, R6, 0xffff, RZ, 0xc0, !PT ;  /* 0x0000ffff06007812 */ /* 0x000fe400078ec0ff */
[----:B------:R-:W-:Y:S02]  /*c180*/  SHF.R.U32.HI R6, RZ, 0x18, R6 ;  /* 0x00000018ff067819 */ /* 0x000fe40000011606 */
[----:B------:R-:W-:Y:S01]  /*c190*/  SHF.R.U32.HI R0, RZ, 0x8, R0 ;  /* 0x00000008ff007819 */ /* 0x000fe20000011600 */
[----:B------:R-:W-:Y:S01]  /*c1a0*/  MUFU.EX2 R89, R89 ;  /* 0x0000005900597308 */ /* 0x000fe20000000800 */
[----:B------:R-:W-:Y:S02]  /*c1b0*/  PRMT R49, R49, 0x5410, R6 ;  /* 0x0000541031317816 */ /* 0x000fe40000000006 */
[----:B------:R-:W-:Y:S02]  /*c1c0*/  PRMT R48, R48, 0x5410, R0 ;  /* 0x0000541030307816 */ /* 0x000fe40000000000 */
[----:B------:R-:W-:Y:S01]  /*c1d0*/  F2FP.PACK_AB R0, R239, R238 ;  /* 0x000000eeef00723e */ /* 0x000fe200000000ff */
[--C-:B------:R-:W-:Y:S01]  /*c1e0*/  HSET2.LE.AND R49, R49, R220.reuse, PT ;  /* 0x000000dc31317233 */ /* 0x100fe20003803000 */
[--C-:B------:R-:W-:Y:S01]  /*c1f0*/  SHF.R.U32.HI R65, RZ, 0x10, R2.reuse ;  /* 0x00000010ff417819 */ /* 0x100fe20000011602 */
[--C-:B------:R-:W-:Y:S02]  /*c200*/  HSET2.LE.AND R48, R48, R220.reuse, PT ;  /* 0x000000dc30307233 */ /* 0x100fe40003803000 */
[----:B------:R-:W-:Y:S01]  /*c210*/  MUFU.EX2 R90, R90 ;  /* 0x0000005a005a7308 */ /* 0x000fe20000000800 */
[----:B------:R-:W-:Y:S02]  /*c220*/  LOP3.LUT R65, R65, 0xff, RZ, 0xc0, !PT ;  /* 0x000000ff41417812 */ /* 0x000fe400078ec0ff */
[----:B------:R-:W-:Y:S02]  /*c230*/  LOP3.LUT R48, R48, R0, RZ, 0xc0, !PT ;  /* 0x0000000030307212 */ /* 0x000fe400078ec0ff */
[----:B------:R-:W-:Y:S04]  /*c240*/  F2FP.PACK_AB R0, R236, R237 ;  /* 0x000000edec00723e */ /* 0x000fe800000000ff */
[----:B------:R-:W-:Y:S01]  /*c250*/  LOP3.LUT R49, R49, R0, RZ, 0xc0, !PT ;  /* 0x0000000031317212 */ /* 0x000fe200078ec0ff */
[----:B------:R-:W-:Y:S01]  /*c260*/  MUFU.EX2 R91, R91 ;  /* 0x0000005b005b7308 */ /* 0x000fe20000000800 */
[----:B------:R-:W-:Y:S02]  /*c270*/  LOP3.LUT R0, R2, 0xffff, RZ, 0xc0, !PT ;  /* 0x0000ffff02007812 */ /* 0x000fe400078ec0ff */
[----:B------:R-:W-:Y:S02]  /*c280*/  SHF.R.U32.HI R2, RZ, 0x18, R2 ;  /* 0x00000018ff027819 */ /* 0x000fe40000011602 */
[----:B------:R-:W-:Y:S02]  /*c290*/  SHF.R.U32.HI R0, RZ, 0x8, R0 ;  /* 0x00000008ff007819 */ /* 0x000fe40000011600 */
[----:B------:R-:W-:Y:S02]  /*c2a0*/  PRMT R65, R65, 0x5410, R2 ;  /* 0x0000541041417816 */ /* 0x000fe40000000002 */
[----:B------:R-:W-:Y:S01]  /*c2b0*/  PRMT R64, R64, 0x5410, R0 ;  /* 0x0000541040407816 */ /* 0x000fe20000000000 */
[----:B------:R-:W-:Y:S01]  /*c2c0*/  MUFU.EX2 R92, R92 ;  /* 0x0000005c005c7308 */ /* 0x000fe20000000800 */
[----:B------:R-:W-:Y:S01]  /*c2d0*/  F2FP.PACK_AB R0, R242, R243 ;  /* 0x000000f3f200723e */ /* 0x000fe200000000ff */
[--C-:B------:R-:W-:Y:S02]  /*c2e0*/  HSET2.LE.AND R65, R65, R220.reuse, PT ;  /* 0x000000dc41417233 */ /* 0x100fe40003803000 */
[--C-:B------:R-:W-:Y:S05]  /*c2f0*/  HSET2.LE.AND R64, R64, R220.reuse, PT ;  /* 0x000000dc40407233 */ /* 0x100fea0003803000 */
[----:B------:R-:W-:Y:S01]  /*c300*/  LOP3.LUT R64, R64, R0, RZ, 0xc0, !PT ;  /* 0x0000000040407212 */ /* 0x000fe200078ec0ff */
[----:B------:R-:W-:Y:S01]  /*c310*/  MUFU.EX2 R93, R93 ;  /* 0x0000005d005d7308 */ /* 0x000fe20000000800 */
[----:B-1----:R-:W-:Y:S04]  /*c320*/  F2FP.PACK_AB R0, R240, R241 ;  /* 0x000000f1f000723e */ /* 0x002fe800000000ff */
[----:B------:R-:W-:Y:S02]  /*c330*/  LOP3.LUT R65, R65, R0, RZ, 0xc0, !PT ;  /* 0x0000000041417212 */ /* 0x000fe400078ec0ff */
[----:B------:R-:W-:Y:S03]  /*c340*/  IADD3 R0, R183, 0x2, RZ ;  /* 0x00000002b7007810 */ /* 0x000fe60007ffe0ff */
[----:B------:R-:W-:Y:S01]  /*c350*/  MUFU.EX2 R94, R94 ;  /* 0x0000005e005e7308 */ /* 0x000fe20000000800 */
[----:B------:R-:W-:Y:S05]  /*c360*/  LOP3.LUT R0, R219, UR27, R0, 0x96, !PT ;  /* 0x0000001bdb007c12 */ /* 0x000fea000f8e9600 */
[----:B------:R-:W-:Y:S04]  /*c370*/  IMAD.WIDE.U32 R14, R0, -0x326172a9, RZ ;  /* 0xcd9e8d57000e7825 */ /* 0x000fe800078e00ff */
[----:B------:R-:W-:Y:S01]  /*c380*/  MUFU.EX2 R95, R95 ;  /* 0x0000005f005f7308 */ /* 0x000fe20000000800 */
[----:B------:R-:W-:Y:S02]  /*c390*/  LOP3.LUT R4, R15, UR15, R230, 0x96, !PT ;  /* 0x0000000f0f047c12 */ /* 0x000fe4000f8e96e6 */
[----:B------:R-:W-:Y:S03]  /*c3a0*/  LOP3.LUT R8, R13, UR13, R14, 0x96, !PT ;  /* 0x0000000d0d087c12 */ /* 0x000fe6000f8e960e */
[----:B------:R-:W-:Y:S04]  /*c3b0*/  IMAD.WIDE.U32 R4, R4, -0x2daee0ad, RZ ;  /* 0xd2511f5304047825 */ /* 0x000fe800078e00ff */
[----:B------:R-:W-:Y:S01]  /*c3c0*/  IMAD.WIDE.U32 R8, R8, -0x2daee0ad, RZ ;  /* 0xd2511f5308087825 */ /* 0x000fe200078e00ff */
[----:B------:R-:W-:Y:S01]  /*c3d0*/  LOP3.LUT R6, R5, UR12, R224, 0x96, !PT ;  /* 0x0000000c05067c12 */ /* 0x000fe2000f8e96e0 */
[----:B------:R-:W-:Y:S03]  /*c3e0*/  MUFU.EX2 R114, R114 ;  /* 0x0000007200727308 */ /* 0x000fe60000000800 */
[----:B------:R-:W-:Y:S01]  /*c3f0*/  LOP3.LUT R9, R9, UR10, R4, 0x96, !PT ;  /* 0x0000000a09097c12 */ /* 0x000fe2000f8e9604 */
[----:B------:R-:W-:Y:S05]  /*c400*/  IMAD.WIDE.U32 R6, R6, -0x326172a9, RZ ;  /* 0xcd9e8d5706067825 */ /* 0x000fea00078e00ff */
[----:B------:R-:W-:Y:S01]  /*c410*/  LOP3.LUT R4, R7, UR11, R12, 0x96, !PT ;  /* 0x0000000b07047c12 */ /* 0x000fe2000f8e960c */
[----:B------:R-:W-:Y:S04]  /*c420*/  MUFU.EX2 R115, R115 ;  /* 0x0000007300737308 */ /* 0x000fe80000000800 */
[----:B------:R-:W-:Y:S05]  /*c430*/  IMAD.WIDE.U32 R4, R4, -0x2daee0ad, RZ ;  /* 0xd2511f5304047825 */ /* 0x000fea00078e00ff */
[----:B------:R-:W-:Y:S01]  /*c440*/  LOP3.LUT R7, R5, UR8, R8, 0x96, !PT ;  /* 0x0000000805077c12 */ /* 0x000fe2000f8e9608 */
[----:B------:R-:W-:Y:S01]  /*c450*/  IMAD.WIDE.U32 R8, R9, -0x326172a9, RZ ;  /* 0xcd9e8d5709087825 */ /* 0x000fe200078e00ff */
[----:B------:R-:W-:Y:S04]  /*c460*/  MUFU.EX2 R102, R102 ;  /* 0x0000006600667308 */ /* 0x000fe80000000800 */
[----:B------:R-:W-:Y:S01]  /*c470*/  LOP3.LUT R10, R9, UR9, R6, 0x96, !PT ;  /* 0x00000009090a7c12 */ /* 0x000fe2000f8e9606 */
[----:B------:R-:W-:Y:S04]  /*c480*/  IMAD.WIDE.U32 R6, R7, -0x326172a9, RZ ;  /* 0xcd9e8d5707067825 */ /* 0x000fe800078e00ff */
[----:B------:R-:W-:Y:S01]  /*c490*/  IMAD.WIDE.U32 R10, R10, -0x2daee0ad, RZ ;  /* 0xd2511f530a0a7825 */ /* 0x000fe200078e00ff */
[----:B------:R-:W-:Y:S01]  /*c4a0*/  LOP3.LUT R8, R7, UR7, R8, 0x96, !PT ;  /* 0x0000000707087c12 */ /* 0x000fe2000f8e9608 */
[----:B------:R-:W-:Y:S03]  /*c4b0*/  MUFU.EX2 R103, R103 ;  /* 0x0000006700677308 */ /* 0x000fe60000000800 */
[----:B------:R-:W-:Y:S01]  /*c4c0*/  LOP3.LUT R4, R11, UR6, R4, 0x96, !PT ;  /* 0x000000060b047c12 */ /* 0x000fe2000f8e9604 */
[----:B------:R-:W-:Y:S04]  /*c4d0*/  IMAD.MOV.U32 R11, RZ, RZ, R198 ;  /* 0x000000ffff0b7224 */ /* 0x000fe800078e00c6 */
[----:B------:R-:W-:Y:S02]  /*c4e0*/  IMAD.WIDE.U32 R4, R4, -0x326172a9, RZ ;  /* 0xcd9e8d5704047825 */ /* 0x000fe400078e00ff */
[----:B------:R-:W-:Y:S03]  /*c4f0*/  MUFU.EX2 R100, R100 ;  /* 0x0000006400647308 */ /* 0x000fe60000000800 */
[C---:B------:R-:W-:Y:S02]  /*c500*/  LOP3.LUT R2, R4.reuse, 0xffff, RZ, 0xc0, !PT ;  /* 0x0000ffff04027812 */ /* 0x040fe400078ec0ff */
[----:B------:R-:W-:Y:S02]  /*c510*/  LOP3.LUT R0, R5, UR17, R6, 0x96, !PT ;  /* 0x0000001105007c12 */ /* 0x000fe4000f8e9606 */
[----:B------:R-:W-:Y:S02]  /*c520*/  SHF.R.U32.HI R5, RZ, 0x8, R2 ;  /* 0x00000008ff057819 */ /* 0x000fe40000011602 */
[----:B------:R-:W-:Y:S01]  /*c530*/  LOP3.LUT R2, R4, 0xff, RZ, 0xc0, !PT ;  /* 0x000000ff04027812 */ /* 0x000fe200078ec0ff */
[----:B------:R-:W-:Y:S03]  /*c540*/  MUFU.EX2 R101, R101 ;  /* 0x0000006500657308 */ /* 0x000fe60000000800 */
[----:B------:R-:W-:Y:S02]  /*c550*/  PRMT R194, R2, 0x5410, R5 ;  /* 0x0000541002c27816 */ /* 0x000fe40000000005 */
[--C-:B------:R-:W-:Y:S02]  /*c560*/  SHF.R.U32.HI R2, RZ, 0x10, R4.reuse ;  /* 0x00000010ff027819 */ /* 0x100fe40000011604 */
[----:B------:R-:W-:Y:S02]  /*c570*/  SHF.R.U32.HI R4, RZ, 0x18, R4 ;  /* 0x00000018ff047819 */ /* 0x000fe40000011604 */
[----:B------:R-:W-:Y:S01]  /*c580*/  LOP3.LUT R2, R2, 0xff, RZ, 0xc0, !PT ;  /* 0x000000ff02027812 */ /* 0x000fe200078ec0ff */
[----:B------:R-:W-:Y:S03]  /*c590*/  MUFU.EX2 R120, R120 ;  /* 0x0000007800787308 */ /* 0x000fe60000000800 */
[----:B------:R-:W-:Y:S01]  /*c5a0*/  PRMT R193, R2, 0x5410, R4 ;  /* 0x0000541002c17816 */ /* 0x000fe20000000004 */
[----:B------:R-:W-:Y:S05]  /*c5b0*/  IMAD.WIDE.U32 R4, R8, -0x2daee0ad, RZ ;  /* 0xd2511f5308047825 */ /* 0x000fea00078e00ff */
[C---:B------:R-:W-:Y:S01]  /*c5c0*/  LOP3.LUT R2, R4.reuse, 0xffff, RZ, 0xc0, !PT ;  /* 0x0000ffff04027812 */ /* 0x040fe200078ec0ff */
[----:B------:R-:W-:Y:S01]  /*c5d0*/  MUFU.EX2 R121, R121 ;  /* 0x0000007900797308 */ /* 0x000fe20000000800 */
[----:B------:R-:W-:Y:S01]  /*c5e0*/  LOP3.LUT R39, R5, UR16, R10, 0x96, !PT ;  /* 0x0000001005277c12 */ /* 0x000fe2000f8e960a */
[----:B------:R-:W-:Y:S01]  /*c5f0*/  IMAD.MOV.U32 R10, RZ, RZ, R197 ;  /* 0x000000ffff0a7224 */ /* 0x000fe200078e00c5 */
[----:B------:R-:W-:Y:S02]  /*c600*/  SHF.R.U32.HI R5, RZ, 0x8, R2 ;  /* 0x00000008ff057819 */ /* 0x000fe40000011602 */
[----:B------:R-:W-:Y:S04]  /*c610*/  LOP3.LUT R2, R4, 0xff, RZ, 0xc0, !PT ;  /* 0x000000ff04027812 */ /* 0x000fe800078ec0ff */
[----:B------:R-:W-:Y:S01]  /*c620*/  PRMT R195, R2, 0x5410, R5 ;  /* 0x0000541002c37816 */ /* 0x000fe20000000005 */
[----:B------:R-:W-:Y:S01]  /*c630*/  MUFU.EX2 R126, R126 ;  /* 0x0000007e007e7308 */ /* 0x000fe20000000800 */
[--C-:B------:R-:W-:Y:S02]  /*c640*/  SHF.R.U32.HI R2, RZ, 0x10, R4.reuse ;  /* 0x00000010ff027819 */ /* 0x100fe40000011604 */
[----:B------:R-:W-:Y:S02]  /*c650*/  SHF.R.U32.HI R4, RZ, 0x18, R4 ;  /* 0x00000018ff047819 */ /* 0x000fe40000011604 */
[----:B------:R-:W-:Y:S04]  /*c660*/  LOP3.LUT R2, R2, 0xff, RZ, 0xc0, !PT ;  /* 0x000000ff02027812 */ /* 0x000fe800078ec0ff */
[----:B------:R-:W-:Y:S01]  /*c670*/  PRMT R197, R2, 0x5410, R4 ;  /* 0x0000541002c57816 */ /* 0x000fe20000000004 */
[----:B------:R-:W-:Y:S01]  /*c680*/  MUFU.EX2 R182, R182 ;  /* 0x000000b600b67308 */ /* 0x000fe20000000800 */
[C---:B------:R-:W-:Y:S04]  /*c690*/  LOP3.LUT R2, R0.reuse, 0xffff, RZ, 0xc0, !PT ;  /* 0x0000ffff00027812 */ /* 0x040fe800078ec0ff */
[----:B------:R-:W-:Y:S02]  /*c6a0*/  SHF.R.U32.HI R4, RZ, 0x8, R2 ;  /* 0x00000008ff047819 */ /* 0x000fe40000011602 */
[----:B------:R-:W-:Y:S03]  /*c6b0*/  LOP3.LUT R2, R0, 0xff, RZ, 0xc0, !PT ;  /* 0x000000ff00027812 */ /* 0x000fe600078ec0ff */
[----:B------:R-:W-:Y:S01]  /*c6c0*/  MUFU.EX2 R122, R122 ;  /* 0x0000007a007a7308 */ /* 0x000fe20000000800 */
[----:B------:R-:W-:Y:S02]  /*c6d0*/  PRMT R189, R2, 0x5410, R4 ;  /* 0x0000541002bd7816 */ /* 0x000fe40000000004 */
[--C-:B------:R-:W-:Y:S02]  /*c6e0*/  SHF.R.U32.HI R4, RZ, 0x10, R0.reuse ;  /* 0x00000010ff047819 */ /* 0x100fe40000011600 */
[----:B------:R-:W-:Y:S02]  /*c6f0*/  SHF.R.U32.HI R2, RZ, 0x18, R0 ;  /* 0x00000018ff027819 */ /* 0x000fe40000011600 */
[----:B------:R-:W-:Y:S03]  /*c700*/  LOP3.LUT R0, R4, 0xff, RZ, 0xc0, !PT ;  /* 0x000000ff04007812 */ /* 0x000fe600078ec0ff */
[----:B------:R-:W-:Y:S01]  /*c710*/  MUFU.EX2 R123, R123 ;  /* 0x0000007b007b7308 */ /* 0x000fe20000000800 */
[----:B------:R-:W-:Y:S02]  /*c720*/  PRMT R192, R0, 0x5410, R2 ;  /* 0x0000541000c07816 */ /* 0x000fe40000000002 */
[C---:B------:R-:W-:Y:S04]  /*c730*/  LOP3.LUT R0, R39.reuse, 0xffff, RZ, 0xc0, !PT ;  /* 0x0000ffff27007812 */ /* 0x040fe800078ec0ff */
[----:B------:R-:W-:Y:S02]  /*c740*/  SHF.R.U32.HI R2, RZ, 0x8, R0 ;  /* 0x00000008ff027819 */ /* 0x000fe40000011600 */
[----:B------:R-:W-:Y:S01]  /*c750*/  LOP3.LUT R0, R39, 0xff, RZ, 0xc0, !PT ;  /* 0x000000ff27007812 */ /* 0x000fe200078ec0ff */
[----:B------:R-:W-:Y:S03]  /*c760*/  MUFU.EX2 R130, R130 ;  /* 0x0000008200827308 */ /* 0x000fe60000000800 */
[----:B------:R-:W-:Y:S02]  /*c770*/  PRMT R196, R0, 0x5410, R2 ;  /* 0x0000541000c47816 */ /* 0x000fe40000000002 */
[----:B------:R-:W-:Y:S04]  /*c780*/  IADD3 R0, R183, 0x3, RZ ;  /* 0x00000003b7007810 */ /* 0x000fe80007ffe0ff */
[----:B------:R-:W-:Y:S01]  /*c790*/  LOP3.LUT R0, R219, UR27, R0, 0x96, !PT ;  /* 0x0000001bdb007c12 */ /* 0x000fe2000f8e9600 */
[----:B------:R-:W-:Y:S04]  /*c7a0*/  MUFU.EX2 R131, R131 ;  /* 0x0000008300837308 */ /* 0x000fe80000000800 */
[----:B------:R-:W-:Y:S05]  /*c7b0*/  IMAD.WIDE.U32 R54, R0, -0x326172a9, RZ ;  /* 0xcd9e8d5700367825 */ /* 0x000fea00078e00ff */
[----:B------:R-:W-:Y:S01]  /*c7c0*/  LOP3.LUT R6, R55, UR15, R230, 0x96, !PT ;  /* 0x0000000f37067c12 */ /* 0x000fe2000f8e96e6 */
[----:B------:R-:W-:Y:S01]  /*c7d0*/  MUFU.EX2 R128, R128 ;  /* 0x0000008000807308 */ /* 0x000fe20000000800 */
[----:B------:R-:W-:Y:S01]  /*c7e0*/  LOP3.LUT R4, R13, UR13, R54, 0x96, !PT ;  /* 0x0000000d0d047c12 */ /* 0x000fe2000f8e9636 */
[----:B------:R-:W-:Y:S02]  /*c7f0*/  IMAD.MOV.U32 R13, RZ, RZ, R191 ;  /* 0x000000ffff0d7224 */ /* 0x000fe400078e00bf */
[----:B------:R-:W-:Y:S04]  /*c800*/  IMAD.WIDE.U32 R6, R6, -0x2daee0ad, RZ ;  /* 0xd2511f5306067825 */ /* 0x000fe800078e00ff */
[----:B------:R-:W-:Y:S01]  /*c810*/  IMAD.WIDE.U32 R4, R4, -0x2daee0ad, RZ ;  /* 0xd2511f5304047825 */ /* 0x000fe200078e00ff */
[----:B------:R-:W-:Y:S01]  /*c820*/  LOP3.LUT R8, R7, UR12, R224, 0x96, !PT ;  /* 0x0000000c07087c12 */ /* 0x000fe2000f8e96e0 */
[----:B------:R-:W-:Y:S03]  /*c830*/  MUFU.EX2 R129, R129 ;  /* 0x0000008100817308 */ /* 0x000fe60000000800 */
[----:B------:R-:W-:Y:S01]  /*c840*/  LOP3.LUT R5, R5, UR10, R6, 0x96, !PT ;  /* 0x0000000a05057c12 */ /* 0x000fe2000f8e9606 */
[----:B------:R-:W-:Y:S05]  /*c850*/  IMAD.WIDE.U32 R8, R8, -0x326172a9, RZ ;  /* 0xcd9e8d5708087825 */ /* 0x000fea00078e00ff */
[----:B------:R-:W-:Y:S01]  /*c860*/  LOP3.LUT R7, R9, UR11, R12, 0x96, !PT ;  /* 0x0000000b09077c12 */ /* 0x000fe2000f8e960c */
[----:B------:R-:W-:Y:S01]  /*c870*/  IMAD.MOV.U32 R12, RZ, RZ, R188 ;  /* 0x000000ffff0c7224 */ /* 0x000fe200078e00bc */
[----:B------:R-:W-:Y:S03]  /*c880*/  MUFU.EX2 R118, R118 ;  /* 0x0000007600767308 */ /* 0x000fe60000000800 */
[----:B------:R-:W-:Y:S05]  /*c890*/  IMAD.WIDE.U32 R6, R7, -0x2daee0ad, RZ ;  /* 0xd2511f5307067825 */ /* 0x000fea00078e00ff */
[----:B------:R-:W-:Y:S01]  /*c8a0*/  LOP3.LUT R7, R7, UR8, R4, 0x96, !PT ;  /* 0x0000000807077c12 */ /* 0x000fe2000f8e9604 */
[----:B------:R-:W-:Y:S01]  /*c8b0*/  IMAD.WIDE.U32 R4, R5, -0x326172a9, RZ ;  /* 0xcd9e8d5705047825 */ /* 0x000fe200078e00ff */
[----:B------:R-:W-:Y:S04]  /*c8c0*/  MUFU.EX2 R180, R180 ;  /* 0x000000b400b47308 */ /* 0x000fe80000000800 */
[----:B------:R-:W-:Y:S05]  /*c8d0*/  LOP3.LUT R8, R5, UR9, R8, 0x96, !PT ;  /* 0x0000000905087c12 */ /* 0x000fea000f8e9608 */
[----:B------:R-:W-:Y:S01]  /*c8e0*/  IMAD.WIDE.U32 R8, R8, -0x2daee0ad, RZ ;  /* 0xd2511f5308087825 */ /* 0x000fe200078e00ff */
[----:B------:R-:W-:Y:S04]  /*c8f0*/  MUFU.EX2 R124, R124 ;  /* 0x0000007c007c7308 */ /* 0x000fe80000000800 */
[----:B------:R-:W-:Y:S01]  /*c900*/  LOP3.LUT R5, R9, UR6, R6, 0x96, !PT ;  /* 0x0000000609057c12 */ /* 0x000fe2000f8e9606 */
[----:B------:R-:W-:Y:S05]  /*c910*/  IMAD.WIDE.U32 R6, R7, -0x326172a9, RZ ;  /* 0xcd9e8d5707067825 */ /* 0x000fea00078e00ff */
[----:B------:R-:W-:Y:S01]  /*c920*/  LOP3.LUT R7, R7, UR7, R4, 0x96, !PT ;  /* 0x0000000707077c12 */ /* 0x000fe2000f8e9604 */
[----:B------:R-:W-:Y:S01]  /*c930*/  IMAD.WIDE.U32 R4, R5, -0x326172a9, RZ ;  /* 0xcd9e8d5705047825 */ /* 0x000fe200078e00ff */
[----:B------:R-:W-:Y:S04]  /*c940*/  MUFU.EX2 R139, R139 ;  /* 0x0000008b008b7308 */ /* 0x000fe80000000800 */
        /* <DEDUP_REMOVED lines=11> */
[----:B------:R-:W-:Y:S01]  /*ca00*/  IMAD.WIDE.U32 R4, R7, -0x2daee0ad, RZ ;  /* 0xd2511f5307047825 */ /* 0x000fe200078e00ff */
[----:B------:R-:W-:Y:S04]  /*ca10*/  LOP3.LUT R2, R0, 0xffff, RZ, 0xc0, !PT ;  /* 0x0000ffff00027812 */ /* 0x000fe800078ec0ff */
[C---:B------:R-:W-:Y:S02]  /*ca20*/  LOP3.LUT R198, R4.reuse, 0xffff, RZ, 0xc0, !PT ;  /* 0x0000ffff04c67812 */ /* 0x040fe400078ec0ff */
[--C-:B------:R-:W-:Y:S02]  /*ca30*/  SHF.R.U32.HI R199, RZ, 0x10, R4.reuse ;  /* 0x00000010ffc77819 */ /* 0x100fe40000011604 */
[----:B------:R-:W-:Y:S02]  /*ca40*/  LOP3.LUT R201, R4, 0xff, RZ, 0xc0, !PT ;  /* 0x000000ff04c97812 */ /* 0x000fe400078ec0ff */
[----:B------:R-:W-:Y:S02]  /*ca50*/  SHF.R.U32.HI R200, RZ, 0x18, R4 ;  /* 0x00000018ffc87819 */ /* 0x000fe40000011604 */
[----:B------:R-:W-:Y:S02]  /*ca60*/  SHF.R.U32.HI R4, RZ, 0x8, R2 ;  /* 0x00000008ff047819 */ /* 0x000fe40000011602 */
[----:B------:R-:W-:Y:S02]  /*ca70*/  LOP3.LUT R2, R0, 0xff, RZ, 0xc0, !PT ;  /* 0x000000ff00027812 */ /* 0x000fe400078ec0ff */
[----:B------:R-:W-:Y:S02]  /*ca80*/  LOP3.LUT R186, R5, UR16, R8, 0x96, !PT ;  /* 0x0000001005ba7c12 */ /* 0x000fe4000f8e9608 */
[----:B------:R-:W-:Y:S02]  /*ca90*/  PRMT R226, R2, 0x5410, R4 ;  /* 0x0000541002e27816 */ /* 0x000fe40000000004 */
[--C-:B------:R-:W-:Y:S02]  /*caa0*/  SHF.R.U32.HI R4, RZ, 0x10, R0.reuse ;  /* 0x00000010ff047819 */ /* 0x100fe40000011600 */
[----:B------:R-:W-:Y:S02]  /*cab0*/  SHF.R.U32.HI R2, RZ, 0x18, R0 ;  /* 0x00000018ff027819 */ /* 0x000fe40000011600 */
[----:B------:R-:W-:Y:S02]  /*cac0*/  LOP3.LUT R0, R4, 0xff, RZ, 0xc0, !PT ;  /* 0x000000ff04007812 */ /* 0x000fe400078ec0ff */
[----:B------:R-:W-:Y:S01]  /*cad0*/  LOP3.LUT R4, R185, UR13, R14, 0x96, !PT ;  /* 0x0000000db9047c12 */ /* 0x000fe2000f8e960e */
[----:B------:R-:W-:Y:S01]  /*cae0*/  IMAD.MOV.U32 R14, RZ, RZ, R52 ;  /* 0x000000ffff0e7224 */ /* 0x000fe200078e0034 */
[----:B------:R-:W-:Y:S02]  /*caf0*/  PRMT R203, R0, 0x5410, R2 ;  /* 0x0000541000cb7816 */ /* 0x000fe40000000002 */
[----:B------:R-:W-:Y:S01]  /*cb00*/  LOP3.LUT R0, R15, UR15, R228, 0x96, !PT ;  /* 0x0000000f0f007c12 */ /* 0x000fe2000f8e96e4 */
[----:B------:R-:W-:Y:S04]  /*cb10*/  IMAD.WIDE.U32 R4, R4, -0x2daee0ad, RZ ;  /* 0xd2511f5304047825 */ /* 0x000fe800078e00ff */
[----:B------:R-:W-:Y:S04]  /*cb20*/  IMAD.WIDE.U32 R6, R0, -0x2daee0ad, RZ ;  /* 0xd2511f5300067825 */ /* 0x000fe800078e00ff */
[----:B------:R-:W-:Y:S01]  /*cb30*/  IMAD.MOV.U32 R15, RZ, RZ, R53 ;  /* 0x000000ffff0f7224 */ /* 0x000fe200078e0035 */
[----:B------:R-:W-:Y:S02]  /*cb40*/  LOP3.LUT R0, R7, UR12, R222, 0x96, !PT ;  /* 0x0000000c07007c12 */ /* 0x000fe4000f8e96de */
[----:B------:R-:W-:Y:S03]  /*cb50*/  LOP3.LUT R5, R5, UR10, R6, 0x96, !PT ;  /* 0x0000000a05057c12 */ /* 0x000fe6000f8e9606 */
[----:B------:R-:W-:Y:S05]  /*cb60*/  IMAD.WIDE.U32 R8, R0, -0x326172a9, RZ ;  /* 0xcd9e8d5700087825 */ /* 0x000fea00078e00ff */
[----:B------:R-:W-:Y:S05]  /*cb70*/  LOP3.LUT R6, R9, UR11, R184, 0x96, !PT ;  /* 0x0000000b09067c12 */ /* 0x000fea000f8e96b8 */
[----:B------:R-:W-:Y:S05]  /*cb80*/  IMAD.WIDE.U32 R6, R6, -0x2daee0ad, RZ ;  /* 0xd2511f5306067825 */ /* 0x000fea00078e00ff */
[----:B------:R-:W-:Y:S01]  /*cb90*/  LOP3.LUT R7, R7, UR8, R4, 0x96, !PT ;  /* 0x0000000807077c12 */ /* 0x000fe2000f8e9604 */
[----:B------:R-:W-:Y:S05]  /*cba0*/  IMAD.WIDE.U32 R4, R5, -0x326172a9, RZ ;  /* 0xcd9e8d5705047825 */ /* 0x000fea00078e00ff */
[----:B------:R-:W-:Y:S05]  /*cbb0*/  LOP3.LUT R8, R5, UR9, R8, 0x96, !PT ;  /* 0x0000000905087c12 */ /* 0x000fea000f8e9608 */
[----:B------:R-:W-:Y:S05]  /*cbc0*/  IMAD.WIDE.U32 R8, R8, -0x2daee0ad, RZ ;  /* 0xd2511f5308087825 */ /* 0x000fea00078e00ff */
[----:B------:R-:W-:Y:S01]  /*cbd0*/  LOP3.LUT R5, R9, UR6, R6, 0x96, !PT ;  /* 0x0000000609057c12 */ /* 0x000fe2000f8e9606 */
[----:B------:R-:W-:Y:S05]  /*cbe0*/  IMAD.WIDE.U32 R6, R7, -0x326172a9, RZ ;  /* 0xcd9e8d5707067825 */ /* 0x000fea00078e00ff */
[----:B------:R-:W-:Y:S01]  /*cbf0*/  LOP3.LUT R7, R7, UR7, R4, 0x96, !PT ;  /* 0x0000000707077c12 */ /* 0x000fe2000f8e9604 */
[----:B------:R-:W-:Y:S05]  /*cc00*/  IMAD.WIDE.U32 R4, R5, -0x326172a9, RZ ;  /* 0xcd9e8d5705047825 */ /* 0x000fea00078e00ff */
[C---:B------:R-:W-:Y:S02]  /*cc10*/  LOP3.LUT R2, R4.reuse, 0xffff, RZ, 0xc0, !PT ;  /* 0x0000ffff04027812 */ /* 0x040fe400078ec0ff */
[----:B------:R-:W-:Y:S01]  /*cc20*/  LOP3.LUT R0, R5, UR17, R6, 0x96, !PT ;  /* 0x0000001105007c12 */ /* 0x000fe2000f8e9606 */
[----:B------:R-:W-:Y:S01]  /*cc30*/  IMAD.MOV.U32 R6, RZ, RZ, R187 ;  /* 0x000000ffff067224 */ /* 0x000fe200078e00bb */
[----:B------:R-:W-:Y:S02]  /*cc40*/  SHF.R.U32.HI R5, RZ, 0x8, R2 ;  /* 0x00000008ff057819 */ /* 0x000fe40000011602 */
[----:B------:R-:W-:Y:S04]  /*cc50*/  LOP3.LUT R2, R4, 0xff, RZ, 0xc0, !PT ;  /* 0x000000ff04027812 */ /* 0x000fe800078ec0ff */
[----:B------:R-:W-:Y:S02]  /*cc60*/  PRMT R187, R2, 0x5410, R5 ;  /* 0x0000541002bb7816 */ /* 0x000fe40000000005 */
[--C-:B------:R-:W-:Y:S02]  /*cc70*/  SHF.R.U32.HI R2, RZ, 0x10, R4.reuse ;  /* 0x00000010ff027819 */ /* 0x100fe40000011604 */
[----:B------:R-:W-:Y:S02]  /*cc80*/  SHF.R.U32.HI R4, RZ, 0x18, R4 ;  /* 0x00000018ff047819 */ /* 0x000fe40000011604 */
[----:B------:R-:W-:Y:S04]  /*cc90*/  LOP3.LUT R2, R2, 0xff, RZ, 0xc0, !PT ;  /* 0x000000ff02027812 */ /* 0x000fe800078ec0ff */
[----:B------:R-:W-:Y:S02]  /*cca0*/  PRMT R53, R2, 0x5410, R4 ;  /* 0x0000541002357816 */ /* 0x000fe40000000004 */
[C---:B------:R-:W-:Y:S04]  /*ccb0*/  LOP3.LUT R2, R0.reuse, 0xffff, RZ, 0xc0, !PT ;  /* 0x0000ffff00027812 */ /* 0x040fe800078ec0ff */
[----:B------:R-:W-:Y:S02]  /*ccc0*/  SHF.R.U32.HI R4, RZ, 0x8, R2 ;  /* 0x00000008ff047819 */ /* 0x000fe40000011602 */
[----:B------:R-:W-:Y:S04]  /*ccd0*/  LOP3.LUT R2, R0, 0xff, RZ, 0xc0, !PT ;  /* 0x000000ff00027812 */ /* 0x000fe800078ec0ff */
[----:B------:R-:W-:Y:S02]  /*cce0*/  PRMT R52, R2, 0x5410, R4 ;  /* 0x0000541002347816 */ /* 0x000fe40000000004 */
[--C-:B------:R-:W-:Y:S02]  /*ccf0*/  SHF.R.U32.HI R4, RZ, 0x10, R0.reuse ;  /* 0x00000010ff047819 */ /* 0x100fe40000011600 */
[----:B------:R-:W-:Y:S02]  /*cd00*/  SHF.R.U32.HI R2, RZ, 0x18, R0 ;  /* 0x00000018ff027819 */ /* 0x000fe40000011600 */
[----:B------:R-:W-:Y:S01]  /*cd10*/  LOP3.LUT R0, R4, 0xff, RZ, 0xc0, !PT ;  /* 0x000000ff04007812 */ /* 0x000fe200078ec0ff */
[----:B------:R-:W-:Y:S03]  /*cd20*/  IMAD.WIDE.U32 R4, R7, -0x2daee0ad, RZ ;  /* 0xd2511f5307047825 */ /* 0x000fe600078e00ff */
[----:B------:R-:W-:Y:S01]  /*cd30*/  PRMT R188, R0, 0x5410, R2 ;  /* 0x0000541000bc7816 */ /* 0x000fe20000000002 */
[----:B------:R-:W-:Y:S01]  /*cd40*/  IMAD.MOV.U32 R7, RZ, RZ, R190 ;  /* 0x000000ffff077224 */ /* 0x000fe200078e00be */
[C---:B------:R-:W-:Y:S02]  /*cd50*/  LOP3.LUT R0, R4.reuse, 0xffff, RZ, 0xc0, !PT ;  /* 0x0000ffff04007812 */ /* 0x040fe400078ec0ff */
[----:B------:R-:W-:Y:S02]  /*cd60*/  LOP3.LUT R183, R5, UR16, R8, 0x96, !PT ;  /* 0x0000001005b77c12 */ /* 0x000fe4000f8e9608 */
[----:B------:R-:W-:Y:S02]  /*cd70*/  SHF.R.U32.HI R2, RZ, 0x8, R0 ;  /* 0x00000008ff027819 */ /* 0x000fe40000011600 */
[----:B------:R-:W-:Y:S04]  /*cd80*/  LOP3.LUT R0, R4, 0xff, RZ, 0xc0, !PT ;  /* 0x000000ff04007812 */ /* 0x000fe800078ec0ff */
[----:B------:R-:W-:Y:S01]  /*cd90*/  PRMT R191, R0, 0x5410, R2 ;  /* 0x0000541000bf7816 */ /* 0x000fe20000000002 */
[----:B------:R-:W-:Y:S01]  /*cda0*/  FADD.FTZ R2, -R136, R133 ;  /* 0x0000008588027221 */ /* 0x000fe20000010100 */
[----:B------:R-:W-:Y:S01]  /*cdb0*/  SHF.R.U32.HI R0, RZ, 0x10, R4 ;  /* 0x00000010ff007819 */ /* 0x000fe20000011604 */
[----:B------:R-:W-:Y:S01]  /*cdc0*/  IMAD.MOV.U32 R133, RZ, RZ, R6 ;  /* 0x000000ffff857224 */ /* 0x000fe200078e0006 */
[----:B------:R-:W-:Y:S01]  /*cdd0*/  SHF.R.U32.HI R4, RZ, 0x18, R4 ;  /* 0x00000018ff047819 */ /* 0x000fe20000011604 */
[----:B------:R-:W-:Y:S01]  /*cde0*/  FMUL.FTZ R2, R2, c[0x0][0x23c] ;  /* 0x00008f0002027a20 */ /* 0x000fe20000410000 */
[----:B------:R-:W-:Y:S04]  /*cdf0*/  LOP3.LUT R0, R0, 0xff, RZ, 0xc0, !PT ;  /* 0x000000ff00007812 */ /* 0x000fe800078ec0ff */
[----:B------:R-:W-:Y:S01]  /*ce00*/  PRMT R190, R0, 0x5410, R4 ;  /* 0x0000541000be7816 */ /* 0x000fe20000000004 */
[----:B------:R-:W-:Y:S01]  /*ce10*/  FADD.FTZ R4, -R138, R3 ;  /* 0x000000038a047221 */ /* 0x000fe20000010100 */
[----:B------:R-:W1:Y:S01]  /*ce20*/  MUFU.EX2 R2, R2 ;  /* 0x0000000200027308 */ /* 0x000e620000000800 */
[----:B------:R-:W-:Y:S02]  /*ce30*/  FADD.FTZ R3, -R137, R132 ;  /* 0x0000008489037221 */ /* 0x000fe40000010100 */
[----:B------:R-:W-:Y:S02]  /*ce40*/  FADD.FTZ R0, -R134, R135 ;  /* 0x0000008786007221 */ /* 0x000fe40000010100 */
[----:B------:R-:W-:Y:S02]  /*ce50*/  FMUL.FTZ R3, R3, c[0x0][0x23c] ;  /* 0x00008f0003037a20 */ /* 0x000fe40000410000 */
[----:B------:R-:W-:Y:S02]  /*ce60*/  FMUL.FTZ R0, R0, c[0x0][0x23c] ;  /* 0x00008f0000007a20 */ /* 0x000fe40000410000 */
[----:B------:R-:W-:Y:S02]  /*ce70*/  IMAD.MOV.U32 R135, RZ, RZ, R7 ;  /* 0x000000ffff877224 */ /* 0x000fe400078e0007 */
[----:B------:R-:W-:Y:S01]  /*ce80*/  FMUL.FTZ R4, R4, c[0x0][0x23c] ;  /* 0x00008f0004047a20 */ /* 0x000fe20000410000 */
[----:B------:R-:W2:Y:S01]  /*ce90*/  MUFU.EX2 R3, R3 ;  /* 0x0000000300037308 */ /* 0x000ea20000000800 */
[----:B------:R-:W-:Y:S02]  /*cea0*/  IMAD.MOV.U32 R132, RZ, RZ, R12 ;  /* 0x000000ffff847224 */ /* 0x000fe400078e000c */
[----:B------:R-:W-:Y:S02]  /*ceb0*/  IMAD.MOV.U32 R12, RZ, RZ, R13 ;  /* 0x000000ffff0c7224 */ /* 0x000fe400078e000d */
[----:B------:R-:W-:Y:S02]  /*cec0*/  IMAD.MOV.U32 R13, RZ, RZ, R38 ;  /* 0x000000ffff0d7224 */ /* 0x000fe400078e0026 */
[----:B------:R-:W-:Y:S02]  /*ced0*/  IMAD.MOV.U32 R38, RZ, RZ, R37 ;  /* 0x000000ffff267224 */ /* 0x000fe400078e0025 */
[----:B------:R-:W-:Y:S01]  /*cee0*/  IMAD.MOV.U32 R37, RZ, RZ, R36 ;  /* 0x000000ffff257224 */ /* 0x000fe200078e0024 */
[----:B------:R-:W3:Y:S01]  /*cef0*/  MUFU.EX2 R0, R0 ;  /* 0x0000000000007308 */ /* 0x000ee20000000800 */
[C---:B-1----:R-:W-:Y:S02]  /*cf00*/  FMUL.FTZ R8, R2.reuse, R140 ;  /* 0x0000008c02087220 */ /* 0x042fe40000410000 */
[----:B------:R-:W-:Y:S02]  /*cf10*/  IMAD.MOV.U32 R140, RZ, RZ, R22 ;  /* 0x000000ffff8c7224 */ /* 0x000fe400078e0016 */
[----:B------:R-:W-:Y:S02]  /*cf20*/  FMUL.FTZ R9, R2, R141 ;  /* 0x0000008d02097220 */ /* 0x000fe40000410000 */
[----:B------:R-:W-:Y:S03]  /*cf30*/  IMAD.MOV.U32 R141, RZ, RZ, R21 ;  /* 0x000000ffff8d7224 */ /* 0x000fe600078e0015 */
[----:B------:R-:W1:Y:S01]  /*cf40*/  MUFU.EX2 R36, R4 ;  /* 0x0000000400247308 */ /* 0x000e620000000800 */
[C---:B--2---:R-:W-:Y:S02]  /*cf50*/  FMUL.FTZ R6, R3.reuse, R146 ;  /* 0x0000009203067220 */ /* 0x044fe40000410000 */
[----:B------:R-:W-:Y:S02]  /*cf60*/  IMAD.MOV.U32 R146, RZ, RZ, R10 ;  /* 0x000000ffff927224 */ /* 0x000fe400078e000a */
[C---:B------:R-:W-:Y:S02]  /*cf70*/  FMUL.FTZ R7, R3.reuse, R147 ;  /* 0x0000009303077220 */ /* 0x040fe40000410000 */
[----:B------:R-:W-:Y:S02]  /*cf80*/  IMAD.MOV.U32 R147, RZ, RZ, R11 ;  /* 0x000000ffff937224 */ /* 0x000fe400078e000b */
[C---:B---3--:R-:W-:Y:S02]  /*cf90*/  FMUL.FTZ R10, R0.reuse, R142 ;  /* 0x0000008e000a7220 */ /* 0x048fe40000410000 */
[----:B------:R-:W-:Y:S02]  /*cfa0*/  IMAD.MOV.U32 R142, RZ, RZ, R20 ;  /* 0x000000ffff8e7224 */ /* 0x000fe400078e0014 */
[----:B------:R-:W-:Y:S02]  /*cfb0*/  FMUL.FTZ R11, R0, R143 ;  /* 0x0000008f000b7220 */ /* 0x000fe40000410000 */
[----:B------:R-:W-:Y:S02]  /*cfc0*/  IMAD.MOV.U32 R143, RZ, RZ, R23 ;  /* 0x000000ffff8f7224 */ /* 0x000fe400078e0017 */
[----:B------:R-:W2:Y:S01]  /*cfd0*/  LDSM.16.MT88.4 R20, [R205+0x4000] ;  /* 0x00400000cd14783b */ /* 0x000ea20000004200 */
[C---:B-1----:R-:W-:Y:S02]  /*cfe0*/  FMUL.FTZ R4, R36.reuse, R144 ;  /* 0x0000009024047220 */ /* 0x042fe40000410000 */
[----:B------:R-:W-:Y:S02]  /*cff0*/  FMUL.FTZ R5, R36, R145 ;  /* 0x0000009124057220 */ /* 0x000fe40000410000 */
[----:B------:R-:W-:Y:S02]  /*d000*/  IMAD.MOV.U32 R144, RZ, RZ, R14 ;  /* 0x000000ffff907224 */ /* 0x000fe400078e000e */
[----:B------:R-:W-:Y:S02]  /*d010*/  IMAD.MOV.U32 R145, RZ, RZ, R15 ;  /* 0x000000ffff917224 */ /* 0x000fe400078e000f */
[C---:B------:R-:W-:Y:S02]  /*d020*/  FMUL.FTZ R14, R0.reuse, R154 ;  /* 0x0000009a000e7220 */ /* 0x040fe40000410000 */
[C---:B------:R-:W-:Y:S02]  /*d030*/  FMUL.FTZ R15, R0.reuse, R155 ;  /* 0x0000009b000f7220 */ /* 0x040fe40000410000 */
[----:B------:R-:W-:Y:S02]  /*d040*/  IMAD.MOV.U32 R155, RZ, RZ, R18 ;  /* 0x000000ffff9b7224 */ /* 0x000fe400078e0012 */
[C---:B------:R-:W-:Y:S02]  /*d050*/  FMUL.FTZ R18, R3.reuse, R150 ;  /* 0x0000009603127220 */ /* 0x040fe40000410000 */
[----:B------:R-:W-:Y:S02]  /*d060*/  IMAD.MOV.U32 R150, RZ, RZ, R19 ;  /* 0x000000ffff967224 */ /* 0x000fe400078e0013 */
[C---:B------:R-:W-:Y:S02]  /*d070*/  FMUL.FTZ R19, R3.reuse, R151 ;  /* 0x0000009703137220 */ /* 0x040fe40000410000 */
[----:B------:R-:W-:Y:S02]  /*d080*/  IMAD.MOV.U32 R151, RZ, RZ, R26 ;  /* 0x000000ffff977224 */ /* 0x000fe400078e001a */
[----:B------:R-:W-:Y:S02]  /*d090*/  FMUL.FTZ R26, R0, R158 ;  /* 0x0000009e001a7220 */ /* 0x000fe40000410000 */
[----:B------:R-:W-:Y:S01]  /*d0a0*/  IMAD.MOV.U32 R158, RZ, RZ, R45 ;  /* 0x000000ffff9e7224 */ /* 0x000fe200078e002d */
[-C--:B--2---:R-:W-:Y:S08]  /*d0b0*/  HMMA.16816.F32 R4, R40, R20.reuse, R4 ;  /* 0x000000142804723c */ /* 0x084ff00000001804 */
[C---:B------:R-:W-:Y:S07]  /*d0c0*/  HMMA.16816.F32 R8, R32.reuse, R20, R8 ;  /* 0x000000142008723c */ /* 0x040fee0000001808 */
[----:B------:R-:W-:Y:S02]  /*d0d0*/  IMAD.MOV.U32 R20, RZ, RZ, R12 ;  /* 0x000000ffff147224 */ /* 0x000fe400078e000c */
[----:B------:R-:W-:Y:S03]  /*d0e0*/  IMAD.MOV.U32 R21, RZ, RZ, R13 ;  /* 0x000000ffff157224 */ /* 0x000fe600078e000d */
[C---:B------:R-:W-:Y:S02]  /*d0f0*/  FMUL.FTZ R12, R2.reuse, R152 ;  /* 0x00000098020c7220 */ /* 0x040fe40000410000 */
[----:B------:R-:W-:Y:S02]  /*d100*/  FMUL.FTZ R13, R2, R153 ;  /* 0x00000099020d7220 */ /* 0x000fe40000410000 */
[----:B------:R-:W-:Y:S02]  /*d110*/  IMAD.MOV.U32 R152, RZ, RZ, R16 ;  /* 0x000000ffff987224 */ /* 0x000fe400078e0010 */
[C---:B------:R-:W-:Y:S02]  /*d120*/  FMUL.FTZ R16, R36.reuse, R148 ;  /* 0x0000009424107220 */ /* 0x040fe40000410000 */
[----:B------:R-:W-:Y:S01]  /*d130*/  IMAD.MOV.U32 R148, RZ, RZ, R143 ;  /* 0x000000ffff947224 */ /* 0x000fe200078e008f */
[-C--:B------:R-:W-:Y:S01]  /*d140*/  HMMA.16816.F32 R12, R32, R22.reuse, R12 ;  /* 0x00000016200c723c */ /* 0x080fe2000000180c */
[----:B------:R-:W-:Y:S02]  /*d150*/  IMAD.MOV.U32 R153, RZ, RZ, R17 ;  /* 0x000000ffff997224 */ /* 0x000fe400078e0011 */
[C---:B------:R-:W-:Y:S02]  /*d160*/  FMUL.FTZ R17, R36.reuse, R149 ;  /* 0x0000009524117220 */ /* 0x040fe40000410000 */
[----:B------:R-:W-:Y:S02]  /*d170*/  IMAD.MOV.U32 R149, RZ, RZ, R153 ;  /* 0x000000ffff957224 */ /* 0x000fe400078e0099 */
[----:B------:R-:W-:Y:S02]  /*d180*/  IMAD.MOV.U32 R154, RZ, RZ, R152 ;  /* 0x000000ffff9a7224 */ /* 0x000fe400078e0098 */
[----:B------:R-:W-:Y:S01]  /*d190*/  IMAD.MOV.U32 R153, RZ, RZ, R20 ;  /* 0x000000ffff997224 */ /* 0x000fe200078e0014 */
[C---:B------:R-:W-:Y:S02]  /*d1a0*/  HMMA.16816.F32 R16, R40.reuse, R22, R16 ;  /* 0x000000162810723c */ /* 0x040fe40000001810 */
[----:B------:R-:W-:Y:S02]  /*d1b0*/  FMUL.FTZ R20, R36, R160 ;  /* 0x000000a024147220 */ /* 0x000fe40000410000 */
[----:B------:R-:W-:Y:S02]  /*d1c0*/  IMAD.MOV.U32 R143, RZ, RZ, R25 ;  /* 0x000000ffff8f7224 */ /* 0x000fe400078e0019 */
[C---:B------:R-:W-:Y:S02]  /*d1d0*/  FMUL.FTZ R25, R2.reuse, R157 ;  /* 0x0000009d02197220 */ /* 0x040fe40000410000 */
[----:B------:R-:W-:Y:S04]  /*d1e0*/  IMAD.MOV.U32 R157, RZ, RZ, R46 ;  /* 0x000000ffff9d7224 */ /* 0x000fe800078e002e */
[C---:B------:R-:W-:Y:S02]  /*d1f0*/  FMUL.FTZ R23, R3.reuse, R163 ;  /* 0x000000a303177220 */ /* 0x040fe40000410000 */
[----:B------:R-:W-:Y:S02]  /*d200*/  IMAD.MOV.U32 R160, RZ, RZ, R24 ;  /* 0x000000ffffa07224 */ /* 0x000fe400078e0018 */
[----:B------:R-:W-:Y:S02]  /*d210*/  FMUL.FTZ R24, R2, R156 ;  /* 0x0000009c02187220 */ /* 0x000fe40000410000 */
[----:B------:R-:W-:Y:S02]  /*d220*/  IMAD.MOV.U32 R156, RZ, RZ, R47 ;  /* 0x000000ffff9c7224 */ /* 0x000fe400078e002f */
[----:B------:R-:W-:Y:S02]  /*d230*/  IMAD.MOV.U32 R163, RZ, RZ, R27 ;  /* 0x000000ffffa37224 */ /* 0x000fe400078e001b */
[----:B------:R-:W-:Y:S02]  /*d240*/  FMUL.FTZ R27, R0, R159 ;  /* 0x0000009f001b7220 */ /* 0x000fe40000410000 */
[----:B------:R-:W-:Y:S02]  /*d250*/  IMAD.MOV.U32 R159, RZ, RZ, R44 ;  /* 0x000000ffff9f7224 */ /* 0x000fe400078e002c */
[----:B------:R-:W1:Y:S01]  /*d260*/  LDSM.16.MT88.4 R44, [R206+0x4000] ;  /* 0x00400000ce2c783b */ /* 0x000e620000004200 */
[----:B------:R-:W-:Y:S02]  /*d270*/  FMUL.FTZ R22, R3, R162 ;  /* 0x000000a203167220 */ /* 0x000fe40000410000 */
[----:B------:R-:W-:Y:S02]  /*d280*/  IMAD.MOV.U32 R152, RZ, RZ, R21 ;  /* 0x000000ffff987224 */ /* 0x000fe400078e0015 */
[----:B------:R-:W-:Y:S02]  /*d290*/  FMUL.FTZ R21, R36, R161 ;  /* 0x000000a124157220 */ /* 0x000fe40000410000 */
[----:B------:R-:W-:Y:S02]  /*d2a0*/  IMAD.MOV.U32 R161, RZ, RZ, R31 ;  /* 0x000000ffffa17224 */ /* 0x000fe400078e001f */
[----:B------:R-:W-:Y:S02]  /*d2b0*/  FMUL.FTZ R31, R0, R167 ;  /* 0x000000a7001f7220 */ /* 0x000fe40000410000 */
[----:B------:R-:W-:Y:S02]  /*d2c0*/  IMAD.MOV.U32 R162, RZ, RZ, R28 ;  /* 0x000000ffffa27224 */ /* 0x000fe400078e001c */
[----:B------:R-:W-:Y:S02]  /*d2d0*/  FMUL.FTZ R28, R2, R164 ;  /* 0x000000a4021c7220 */ /* 0x000fe40000410000 */
[----:B------:R-:W-:Y:S02]  /*d2e0*/  IMAD.MOV.U32 R164, RZ, RZ, R159 ;  /* 0x000000ffffa47224 */ /* 0x000fe400078e009f */
[----:B------:R-:W-:Y:S02]  /*d2f0*/  IMAD.MOV.U32 R159, RZ, RZ, R163 ;  /* 0x000000ffff9f7224 */ /* 0x000fe400078e00a3 */
[----:B------:R-:W-:Y:S02]  /*d300*/  IMAD.MOV.U32 R163, RZ, RZ, R151 ;  /* 0x000000ffffa37224 */ /* 0x000fe400078e0097 */
[----:B------:R-:W-:Y:S02]  /*d310*/  IMAD.MOV.U32 R151, RZ, RZ, R133 ;  /* 0x000000ffff977224 */ /* 0x000fe400078e0085 */
[----:B------:R-:W-:Y:S10]  /*d320*/  MUFU.EX2 R133, R80 ;  /* 0x0000005000857308 */ /* 0x000ff40000000800 */
[----:B------:R-:W-:Y:S01]  /*d330*/  MUFU.EX2 R80, R70 ;  /* 0x0000004600507308 */ /* 0x000fe20000000800 */
[-C--:B-1----:R-:W-:Y:S08]  /*d340*/  HMMA.16816.F32 R20, R40, R44.reuse, R20 ;  /* 0x0000002c2814723c */ /* 0x082ff00000001814 */
[C---:B------:R-:W-:Y:S07]  /*d350*/  HMMA.16816.F32 R24, R32.reuse, R44, R24 ;  /* 0x0000002c2018723c */ /* 0x040fee0000001818 */
[----:B------:R-:W-:Y:S02]  /*d360*/  IMAD.MOV.U32 R44, RZ, RZ, R30 ;  /* 0x000000ffff2c7224 */ /* 0x000fe400078e001e */
[----:B------:R-:W-:Y:S03]  /*d370*/  FMUL.FTZ R30, R0, R166 ;  /* 0x000000a6001e7220 */ /* 0x000fe60000410000 */
[----:B------:R-:W-:Y:S02]  /*d380*/  IMAD.MOV.U32 R45, RZ, RZ, R29 ;  /* 0x000000ffff2d7224 */ /* 0x000fe400078e001d */
[----:B------:R-:W-:Y:S02]  /*d390*/  FMUL.FTZ R29, R2, R165 ;  /* 0x000000a5021d7220 */ /* 0x000fe40000410000 */
[----:B------:R-:W-:Y:S02]  /*d3a0*/  IMAD.MOV.U32 R167, RZ, RZ, R44 ;  /* 0x000000ffffa77224 */ /* 0x000fe400078e002c */
[----:B------:R-:W-:Y:S02]  /*d3b0*/  IMAD.MOV.U32 R165, RZ, RZ, R45 ;  /* 0x000000ffffa57224 */ /* 0x000fe400078e002d */
[----:B------:R-:W-:Y:S01]  /*d3c0*/  IMAD.MOV.U32 R166, RZ, RZ, R156 ;  /* 0x000000ffffa67224 */ /* 0x000fe200078e009c */
[-C--:B------:R-:W-:Y:S01]  /*d3d0*/  HMMA.16816.F32 R28, R32, R46.reuse, R28 ;  /* 0x0000002e201c723c */ /* 0x080fe2000000181c */
[----:B------:R-:W-:Y:S02]  /*d3e0*/  IMAD.MOV.U32 R156, RZ, RZ, R160 ;  /* 0x000000ffff9c7224 */ /* 0x000fe400078e00a0 */
[----:B------:R-:W-:Y:S02]  /*d3f0*/  IMAD.MOV.U32 R160, RZ, RZ, R142 ;  /* 0x000000ffffa07224 */ /* 0x000fe400078e008e */
[----:B------:R-:W-:Y:S01]  /*d400*/  IMAD.MOV.U32 R142, RZ, RZ, R38 ;  /* 0x000000ffff8e7224 */ /* 0x000fe200078e0026 */
[----:B------:R-:W-:Y:S01]  /*d410*/  LOP3.LUT R38, R55, UR15, R228, 0x96, !PT ;  /* 0x0000000f37267c12 */ /* 0x000fe2000f8e96e4 */
[C---:B------:R-:W-:Y:S02]  /*d420*/  FMUL.FTZ R32, R36.reuse, R168 ;  /* 0x000000a824207220 */ /* 0x040fe40000410000 */
[C---:B------:R-:W-:Y:S03]  /*d430*/  FMUL.FTZ R33, R36.reuse, R169 ;  /* 0x000000a924217220 */ /* 0x040fe60000410000 */
[C---:B------:R-:W-:Y:S02]  /*d440*/  FMUL.FTZ R34, R3.reuse, R170 ;  /* 0x000000aa03227220 */ /* 0x040fe40000410000 */
[----:B------:R-:W-:Y:S02]  /*d450*/  FMUL.FTZ R35, R3, R171 ;  /* 0x000000ab03237220 */ /* 0x000fe40000410000 */
[----:B------:R-:W-:Y:S01]  /*d460*/  IMAD.MOV.U32 R170, RZ, RZ, R37 ;  /* 0x000000ffffaa7224 */ /* 0x000fe200078e0025 */
[--C-:B------:R-:W-:Y:S01]  /*d470*/  SHF.R.U32.HI R37, RZ, 0x10, R39.reuse ;  /* 0x00000010ff257819 */ /* 0x100fe20000011627 */
[----:B------:R-:W-:Y:S01]  /*d480*/  IMAD.MOV.U32 R169, RZ, RZ, R158 ;  /* 0x000000ffffa97224 */ /* 0x000fe200078e009e */
[----:B------:R-:W-:Y:S01]  /*d490*/  SHF.R.U32.HI R39, RZ, 0x18, R39 ;  /* 0x00000018ff277819 */ /* 0x000fe20000011627 */
[----:B------:R-:W-:Y:S01]  /*d4a0*/  IMAD.MOV.U32 R158, RZ, RZ, R162 ;  /* 0x000000ffff9e7224 */ /* 0x000fe200078e00a2 */
[----:B------:R-:W-:Y:S01]  /*d4b0*/  HMMA.16816.F32 R32, R40, R46, R32 ;  /* 0x0000002e2820723c */ /* 0x000fe20000001820 */
[----:B------:R-:W1:Y:S01]  /*d4c0*/  LDSM.16.MT88.4 R40, [R205+0x4400] ;  /* 0x00440000cd28783b */ /* 0x000e620000004200 */
[----:B------:R-:W-:Y:S01]  /*d4d0*/  LOP3.LUT R37, R37, 0xff, RZ, 0xc0, !PT ;  /* 0x000000ff25257812 */ /* 0x000fe200078ec0ff */
[----:B------:R-:W-:Y:S02]  /*d4e0*/  IMAD.MOV.U32 R162, RZ, RZ, R150 ;  /* 0x000000ffffa27224 */ /* 0x000fe400078e0096 */
[----:B------:R-:W-:Y:S02]  /*d4f0*/  IMAD.MOV.U32 R150, RZ, RZ, R132 ;  /* 0x000000ffff967224 */ /* 0x000fe400078e0084 */
[----:B------:R-:W2:Y:S01]  /*d500*/  MUFU.EX2 R132, R82 ;  /* 0x0000005200847308 */ /* 0x000ea20000000800 */
[----:B------:R-:W-:Y:S04]  /*d510*/  IMAD.MOV.U32 R168, RZ, RZ, R157 ;  /* 0x000000ffffa87224 */ /* 0x000fe800078e009d */
[----:B------:R-:W-:Y:S02]  /*d520*/  IMAD.MOV.U32 R157, RZ, RZ, R161 ;  /* 0x000000ffff9d7224 */ /* 0x000fe400078e00a1 */
[----:B------:R-:W-:Y:S02]  /*d530*/  IMAD.MOV.U32 R161, RZ, RZ, R143 ;  /* 0x000000ffffa17224 */ /* 0x000fe400078e008f */
[----:B------:R-:W-:Y:S01]  /*d540*/  IMAD.MOV.U32 R143, RZ, RZ, R135 ;  /* 0x000000ffff8f7224 */ /* 0x000fe200078e0087 */
[----:B------:R-:W-:Y:S10]  /*d550*/  MUFU.EX2 R82, R69 ;  /* 0x0000004500527308 */ /* 0x000ff40000000800 */
[----:B------:R-:W-:Y:S10]  /*d560*/  MUFU.EX2 R135, R81 ;  /* 0x0000005100877308 */ /* 0x000ff40000000800 */
[----:B------:R3:W4:Y:S01]  /*d570*/  MUFU.EX2 R81, R68 ;  /* 0x0000004400517308 */ /* 0x0007220000000800 */
[-C--:B-1----:R-:W-:Y:S08]  /*d580*/  HMMA.16816.F32 R4, R56, R40.reuse, R4 ;  /* 0x000000283804723c */ /* 0x082ff00000001804 */
[C---:B------:R-:W-:Y:S08]  /*d590*/  HMMA.16816.F32 R8, R60.reuse, R40, R8 ;  /* 0x000000283c08723c */ /* 0x040ff00000001808 */
[-C--:B------:R-:W-:Y:S01]  /*d5a0*/  HMMA.16816.F32 R12, R60, R42.reuse, R12 ;  /* 0x0000002a3c0c723c */ /* 0x080fe2000000180c */
[----:B---3--:R-:W-:Y:S07]  /*d5b0*/  PRMT R68, R37, 0x5410, R39 ;  /* 0x0000541025447816 */ /* 0x008fee0000000027 */
[C---:B------:R-:W-:Y:S01]  /*d5c0*/  HMMA.16816.F32 R16, R56.reuse, R42, R16 ;  /* 0x0000002a3810723c */ /* 0x040fe20000001810 */
[----:B------:R-:W1:Y:S07]  /*d5d0*/  LDSM.16.MT88.4 R40, [R206+0x4400] ;  /* 0x00440000ce28783b */ /* 0x000e6e0000004200 */
[-C--:B-1----:R-:W-:Y:S08]  /*d5e0*/  HMMA.16816.F32 R20, R56, R40.reuse, R20 ;  /* 0x000000283814723c */ /* 0x082ff00000001814 */
[C---:B------:R-:W-:Y:S08]  /*d5f0*/  HMMA.16816.F32 R24, R60.reuse, R40, R24 ;  /* 0x000000283c18723c */ /* 0x040ff00000001818 */
[-C--:B------:R-:W-:Y:S07]  /*d600*/  HMMA.16816.F32 R28, R60, R42.reuse, R28 ;  /* 0x0000002a3c1c723c */ /* 0x080fee000000181c */
[----:B------:R-:W-:Y:S01]  /*d610*/  FFMA.FTZ R63, R36, R232, R252 ;  /* 0x000000e8243f7223 */ /* 0x000fe200000100fc */
[----:B------:R-:W-:Y:S01]  /*d620*/  HMMA.16816.F32 R32, R56, R42, R32 ;  /* 0x0000002a3820723c */ /* 0x000fe20000001820 */
[----:B------:R-:W1:Y:S07]  /*d630*/  LDSM.16.MT88.4 R40, [R205+0x4800] ;  /* 0x00480000cd28783b */ /* 0x000e6e0000004200 */
[-C--:B-1----:R-:W-:Y:S08]  /*d640*/  HMMA.16816.F32 R4, R48, R40.reuse, R4 ;  /* 0x000000283004723c */ /* 0x082ff00000001804 */
[C---:B------:R-:W-:Y:S08]  /*d650*/  HMMA.16816.F32 R8, R172.reuse, R40, R8 ;  /* 0x00000028ac08723c */ /* 0x040ff00000001808 */
[-C--:B------:R-:W-:Y:S08]  /*d660*/  HMMA.16816.F32 R12, R172, R42.reuse, R12 ;  /* 0x0000002aac0c723c */ /* 0x080ff0000000180c */
[C---:B------:R-:W-:Y:S01]  /*d670*/  HMMA.16816.F32 R16, R48.reuse, R42, R16 ;  /* 0x0000002a3010723c */ /* 0x040fe20000001810 */
[----:B------:R-:W1:Y:S07]  /*d680*/  LDSM.16.MT88.4 R40, [R206+0x4800] ;  /* 0x00480000ce28783b */ /* 0x000e6e0000004200 */
[-C--:B-1----:R-:W-:Y:S08]  /*d690*/  HMMA.16816.F32 R20, R48, R40.reuse, R20 ;  /* 0x000000283014723c */ /* 0x082ff00000001814 */
[C---:B------:R-:W-:Y:S08]  /*d6a0*/  HMMA.16816.F32 R24, R172.reuse, R40, R24 ;  /* 0x00000028ac18723c */ /* 0x040ff00000001818 */
[-C--:B------:R-:W-:Y:S07]  /*d6b0*/  HMMA.16816.F32 R28, R172, R42.reuse, R28 ;  /* 0x0000002aac1c723c */ /* 0x080fee000000181c */
[----:B------:R-:W-:Y:S01]  /*d6c0*/  IMAD.MOV.U32 R174, RZ, RZ, R168 ;  /* 0x000000ffffae7224 */ /* 0x000fe200078e00a8 */
[----:B------:R-:W-:Y:S01]  /*d6d0*/  HMMA.16816.F32 R32, R48, R42, R32 ;  /* 0x0000002a3020723c */ /* 0x000fe20000001820 */
[----:B------:R-:W1:Y:S06]  /*d6e0*/  LDSM.16.MT88.4 R40, [R205+0x4c00] ;  /* 0x004c0000cd28783b */ /* 0x000e6c0000004200 */
[----:B------:R-:W-:Y:S01]  /*d6f0*/  IMAD.WIDE.U32 R48, R38, -0x2daee0ad, RZ ;  /* 0xd2511f5326307825 */ /* 0x000fe200078e00ff */
[----:B------:R-:W-:Y:S04]  /*d700*/  F2FP.PACK_AB R50, R73, R72 ;  /* 0x000000484932723e */ /* 0x000fe800000000ff */
[----:B------:R-:W-:Y:S01]  /*d710*/  LOP3.LUT R46, R49, UR12, R222, 0x96, !PT ;  /* 0x0000000c312e7c12 */ /* 0x000fe2000f8e96de */
[--C-:B------:R-:W-:Y:S01]  /*d720*/  HSET2.LE.AND R49, R52, R220.reuse, PT ;  /* 0x000000dc34317233 */ /* 0x100fe20003803000 */
[----:B------:R-:W-:Y:S03]  /*d730*/  F2FP.PACK_AB R52, R75, R74 ;  /* 0x0000004a4b34723e */ /* 0x000fe600000000ff */
[----:B------:R-:W-:Y:S05]  /*d740*/  IMAD.WIDE.U32 R46, R46, -0x326172a9, RZ ;  /* 0xcd9e8d572e2e7825 */ /* 0x000fea00078e00ff */
[----:B------:R-:W-:Y:S05]  /*d750*/  LOP3.LUT R44, R47, UR11, R184, 0x96, !PT ;  /* 0x0000000b2f2c7c12 */ /* 0x000fea000f8e96b8 */
[----:B------:R-:W-:Y:S01]  /*d760*/  IMAD.WIDE.U32 R44, R44, -0x2daee0ad, RZ ;  /* 0xd2511f532c2c7825 */ /* 0x000fe200078e00ff */
[-C--:B-1----:R-:W-:Y:S08]  /*d770*/  HMMA.16816.F32 R4, R64, R40.reuse, R4 ;  /* 0x000000284004723c */ /* 0x082ff00000001804 */
[C---:B------:R-:W-:Y:S08]  /*d780*/  HMMA.16816.F32 R8, R176.reuse, R40, R8 ;  /* 0x00000028b008723c */ /* 0x040ff00000001808 */
[-C--:B------:R-:W-:Y:S08]  /*d790*/  HMMA.16816.F32 R12, R176, R42.reuse, R12 ;  /* 0x0000002ab00c723c */ /* 0x080ff0000000180c */
[C---:B------:R-:W-:Y:S01]  /*d7a0*/  HMMA.16816.F32 R16, R64.reuse, R42, R16 ;  /* 0x0000002a4010723c */ /* 0x040fe20000001810 */
[----:B------:R-:W1:Y:S07]  /*d7b0*/  LDSM.16.MT88.4 R40, [R206+0x4c00] ;  /* 0x004c0000ce28783b */ /* 0x000e6e0000004200 */
[-C--:B-1----:R-:W-:Y:S08]  /*d7c0*/  HMMA.16816.F32 R20, R64, R40.reuse, R20 ;  /* 0x000000284014723c */ /* 0x082ff00000001814 */
[C---:B------:R-:W-:Y:S07]  /*d7d0*/  HMMA.16816.F32 R24, R176.reuse, R40, R24 ;  /* 0x00000028b018723c */ /* 0x040fee0000001818 */
[----:B------:R-:W-:Y:S01]  /*d7e0*/  LOP3.LUT R40, R185, UR13, R54, 0x96, !PT ;  /* 0x0000000db9287c12 */ /* 0x000fe2000f8e9636 */
[-C--:B------:R-:W-:Y:S04]  /*d7f0*/  HMMA.16816.F32 R28, R176, R42.reuse, R28 ;  /* 0x0000002ab01c723c */ /* 0x080fe8000000181c */
[----:B------:R-:W-:Y:S04]  /*d800*/  IMAD.WIDE.U32 R38, R40, -0x2daee0ad, RZ ;  /* 0xd2511f5328267825 */ /* 0x000fe800078e00ff */
[----:B------:R-:W-:Y:S01]  /*d810*/  IMAD.MOV.U32 R179, RZ, RZ, R174 ;  /* 0x000000ffffb37224 */ /* 0x000fe200078e00ae */
[----:B------:R-:W-:Y:S01]  /*d820*/  LOP3.LUT R40, R39, UR10, R48, 0x96, !PT ;  /* 0x0000000a27287c12 */ /* 0x000fe2000f8e9630 */
[----:B------:R-:W-:Y:S02]  /*d830*/  HMMA.16816.F32 R32, R64, R42, R32 ;  /* 0x0000002a4020723c */ /* 0x000fe40000001820 */
[----:B------:R-:W-:Y:S01]  /*d840*/  IMAD.MOV.U32 R174, RZ, RZ, R165 ;  /* 0x000000ffffae7224 */ /* 0x000fe200078e00a5 */
[----:B------:R-:W-:Y:S01]  /*d850*/  LOP3.LUT R38, R45, UR8, R38, 0x96, !PT ;  /* 0x000000082d267c12 */ /* 0x000fe2000f8e9626 */
[----:B------:R-:W-:Y:S01]  /*d860*/  IMAD.WIDE.U32 R40, R40, -0x326172a9, RZ ;  /* 0xcd9e8d5728287825 */ /* 0x000fe200078e00ff */
[----:B------:R-:W-:Y:S01]  /*d870*/  F2FP.PACK_AB R48, R79, R78 ;  /* 0x0000004e4f30723e */ /* 0x000fe200000000ff */
[--C-:B------:R-:W-:Y:S02]  /*d880*/  HSET2.LE.AND R45, R189, R220.reuse, PT ;  /* 0x000000dcbd2d7233 */ /* 0x100fe40003803000 */
[----:B------:R-:W-:Y:S01]  /*d890*/  IMAD.WIDE.U32 R38, R38, -0x326172a9, RZ ;  /* 0xcd9e8d5726267825 */ /* 0x000fe200078e00ff */
[----:B------:R-:W-:Y:S04]  /*d8a0*/  LOP3.LUT R46, R41, UR9, R46, 0x96, !PT ;  /* 0x00000009292e7c12 */ /* 0x000fe8000f8e962e */
[----:B------:R-:W-:Y:S01]  /*d8b0*/  LOP3.LUT R56, R39, UR7, R40, 0x96, !PT ;  /* 0x0000000727387c12 */ /* 0x000fe2000f8e9628 */
[----:B------:R-:W-:Y:S01]  /*d8c0*/  IMAD.WIDE.U32 R46, R46, -0x2daee0ad, RZ ;  /* 0xd2511f532e2e7825 */ /* 0x000fe200078e00ff */
[----:B------:R-:W1:Y:S01]  /*d8d0*/  LDSM.16.MT88.4 R40, [R205+0x5000] ;  /* 0x00500000cd28783b */ /* 0x000e620000004200 */
[--C-:B------:R-:W-:Y:S02]  /*d8e0*/  HSET2.LE.AND R39, R193, R220.reuse, PT ;  /* 0x000000dcc1277233 */ /* 0x100fe40003803000 */
[----:B------:R-:W-:Y:S01]  /*d8f0*/  IMAD.WIDE.U32 R56, R56, -0x2daee0ad, RZ ;  /* 0xd2511f5338387825 */ /* 0x000fe200078e00ff */
[----:B------:R-:W-:Y:S01]  /*d900*/  LOP3.LUT R54, R47, UR6, R44, 0x96, !PT ;  /* 0x000000062f367c12 */ /* 0x000fe2000f8e962c */
[--C-:B------:R-:W-:Y:S01]  /*d910*/  HSET2.LE.AND R47, R53, R220.reuse, PT ;  /* 0x000000dc352f7233 */ /* 0x100fe20003803000 */
[----:B--2---:R-:W-:Y:S02]  /*d920*/  F2FP.PACK_AB R44, R83, R132 ;  /* 0x00000084532c723e */ /* 0x004fe400000000ff */
[----:B------:R-:W-:Y:S01]  /*d930*/  LOP3.LUT R60, R57, UR16, R46, 0x96, !PT ;  /* 0x00000010393c7c12 */ /* 0x000fe2000f8e962e */
[----:B------:R-:W-:Y:S01]  /*d940*/  IMAD.WIDE.U32 R54, R54, -0x326172a9, RZ ;  /* 0xcd9e8d5736367825 */ /* 0x000fe200078e00ff */
[----:B------:R-:W-:Y:S02]  /*d950*/  LOP3.LUT R64, R56, 0xffff, RZ, 0xc0, !PT ;  /* 0x0000ffff38407812 */ /* 0x000fe400078ec0ff */
[----:B------:R-:W-:Y:S01]  /*d960*/  LOP3.LUT R39, R39, R44, RZ, 0xc0, !PT ;  /* 0x0000002c27277212 */ /* 0x000fe200078ec0ff */
[----:B------:R-:W-:Y:S01]  /*d970*/  FFMA.FTZ R57, R2, R234, R233 ;  /* 0x000000ea02397223 */ /* 0x000fe200000100e9 */
[----:B----4-:R-:W-:Y:S01]  /*d980*/  F2FP.PACK_AB R46, R82, R81 ;  /* 0x00000051522e723e */ /* 0x010fe200000000ff */
[----:B------:R-:W2:Y:S01]  /*d990*/  LDL.LU R233, [R1+0x84] ;  /* 0x0000840001e97983 */ /* 0x000ea20000300800 */
[--C-:B------:R-:W-:Y:S01]  /*d9a0*/  SHF.R.U32.HI R65, RZ, 0x10, R56.reuse ;  /* 0x00000010ff417819 */ /* 0x100fe20000011638 */
[----:B------:R-:W-:Y:S01]  /*d9b0*/  FADD.FTZ R57, R221, R57 ;  /* 0x00000039dd397221 */ /* 0x000fe20000010000 */
[----:B------:R-:W-:Y:S01]  /*d9c0*/  LOP3.LUT R36, R45, R46, RZ, 0xc0, !PT ;  /* 0x0000002e2d247212 */ /* 0x000fe200078ec0ff */
[--C-:B------:R-:W-:Y:S01]  /*d9d0*/  HSET2.LE.AND R46, R187, R220.reuse, PT ;  /* 0x000000dcbb2e7233 */ /* 0x100fe20003803000 */
[----:B------:R-:W-:Y:S02]  /*d9e0*/  LOP3.LUT R67, R56, 0xff, RZ, 0xc0, !PT ;  /* 0x000000ff38437812 */ /* 0x000fe400078ec0ff */
[----:B------:R-:W-:Y:S02]  /*d9f0*/  SHF.R.U32.HI R66, RZ, 0x18, R56 ;  /* 0x00000018ff427819 */ /* 0x000fe40000011638 */
[----:B------:R-:W-:Y:S02]  /*da00*/  LOP3.LUT R47, R47, R48, RZ, 0xc0, !PT ;  /* 0x000000302f2f7212 */ /* 0x000fe400078ec0ff */
[----:B------:R-:W-:Y:S02]  /*da10*/  SHF.R.U32.HI R59, RZ, 0x10, R54 ;  /* 0x00000010ff3b7819 */ /* 0x000fe40000011636 */
[C---:B------:R-:W-:Y:S02]  /*da20*/  LOP3.LUT R37, R54.reuse, 0xffff, RZ, 0xc0, !PT ;  /* 0x0000ffff36257812 */ /* 0x040fe400078ec0ff */
[----:B------:R-:W-:Y:S02]  /*da30*/  LOP3.LUT R58, R55, UR17, R38, 0x96, !PT ;  /* 0x00000011373a7c12 */ /* 0x000fe4000f8e9626 */
[----:B------:R-:W-:Y:S02]  /*da40*/  SHF.R.U32.HI R55, RZ, 0x18, R54 ;  /* 0x00000018ff377819 */ /* 0x000fe40000011636 */
[----:B------:R-:W-:Y:S02]  /*da50*/  LOP3.LUT R38, R54, 0xff, RZ, 0xc0, !PT ;  /* 0x000000ff36267812 */ /* 0x000fe400078ec0ff */
[----:B------:R-:W-:Y:S02]  /*da60*/  LOP3.LUT R54, R183, 0xff, RZ, 0xc0, !PT ;  /* 0x000000ffb7367812 */ /* 0x000fe400078ec0ff */
[----:B------:R-:W-:Y:S02]  /*da70*/  F2FP.PACK_AB R44, R71, R80 ;  /* 0x00000050472c723e */ /* 0x000fe400000000ff */
[----:B------:R-:W-:Y:S02]  /*da80*/  LOP3.LUT R53, R183, 0xffff, RZ, 0xc0, !PT ;  /* 0x0000ffffb7357812 */ /* 0x000fe400078ec0ff */
[----:B------:R-:W-:Y:S02]  /*da90*/  SHF.R.U32.HI R37, RZ, 0x8, R37 ;  /* 0x00000008ff257819 */ /* 0x000fe40000011625 */
[----:B------:R-:W-:Y:S02]  /*daa0*/  SHF.R.U32.HI R53, RZ, 0x8, R53 ;  /* 0x00000008ff357819 */ /* 0x000fe40000011635 */
[----:B------:R-:W-:Y:S01]  /*dab0*/  PRMT R70, R38, 0x5410, R37 ;  /* 0x0000541026467816 */ /* 0x000fe20000000025 */
[--C-:B------:R-:W-:Y:S01]  /*dac0*/  HSET2.LE.AND R38, R194, R220.reuse, PT ;  /* 0x000000dcc2267233 */ /* 0x100fe20003803000 */
[----:B------:R-:W-:Y:S02]  /*dad0*/  PRMT R62, R54, 0x5410, R53 ;  /* 0x00005410363e7816 */ /* 0x000fe40000000035 */
[----:B------:R-:W-:Y:S02]  /*dae0*/  F2FP.PACK_AB R37, R135, R133 ;  /* 0x000000858725723e */ /* 0x000fe400000000ff */
[----:B------:R-:W-:Y:S02]  /*daf0*/  F2FP.PACK_AB R2, R85, R84 ;  /* 0x000000545502723e */ /* 0x000fe400000000ff */
[----:B------:R-:W-:Y:S01]  /*db00*/  LOP3.LUT R38, R38, R37, RZ, 0xc0, !PT ;  /* 0x0000002526267212 */ /* 0x000fe200078ec0ff */
[--C-:B------:R-:W-:Y:S01]  /*db10*/  HSET2.LE.AND R37, R192, R220.reuse, PT ;  /* 0x000000dcc0257233 */ /* 0x100fe20003803000 */
[----:B------:R-:W-:Y:S04]  /*db20*/  F2FP.PACK_AB R45, R77, R76 ;  /* 0x0000004c4d2d723e */ /* 0x000fe800000000ff */
[----:B------:R-:W-:Y:S02]  /*db30*/  LOP3.LUT R37, R37, R44, RZ, 0xc0, !PT ;  /* 0x0000002c25257212 */ /* 0x000fe400078ec0ff */
[----:B------:R-:W-:Y:S02]  /*db40*/  LOP3.LUT R44, R49, R50, RZ, 0xc0, !PT ;  /* 0x00000032312c7212 */ /* 0x000fe400078ec0ff */
[----:B------:R-:W3:Y:S01]  /*db50*/  LDSM.16.MT88.4 R48, [R206+0x5000] ;  /* 0x00500000ce30783b */ /* 0x000ee20000004200 */
[----:B------:R-:W-:Y:S01]  /*db60*/  LOP3.LUT R46, R46, R45, RZ, 0xc0, !PT ;  /* 0x0000002d2e2e7212 */ /* 0x000fe200078ec0ff */
[--C-:B------:R-:W-:Y:S01]  /*db70*/  HSET2.LE.AND R45, R188, R220.reuse, PT ;  /* 0x000000dcbc2d7233 */ /* 0x100fe20003803000 */
[-C--:B-1----:R-:W-:Y:S04]  /*db80*/  HMMA.16816.F32 R4, R36, R40.reuse, R4 ;  /* 0x000000282404723c */ /* 0x082fe80000001804 */
[----:B------:R-:W-:Y:S02]  /*db90*/  LOP3.LUT R45, R45, R52, RZ, 0xc0, !PT ;  /* 0x000000342d2d7212 */ /* 0x000fe400078ec0ff */
[----:B------:R-:W-:Y:S01]  /*dba0*/  LOP3.LUT R52, R59, 0xff, RZ, 0xc0, !PT ;  /* 0x000000ff3b347812 */ /* 0x000fe200078ec0ff */
[----:B------:R-:W-:Y:S01]  /*dbb0*/  FFMA.FTZ R59, R3, R235, R170 ;  /* 0x000000eb033b7223 */ /* 0x000fe200000100aa */
[----:B------:R-:W-:Y:S01]  /*dbc0*/  F2FP.PACK_AB R3, R87, R86 ;  /* 0x000000565703723e */ /* 0x000fe200000000ff */
[----:B------:R-:W-:Y:S02]  /*dbd0*/  IMAD.MOV.U32 R170, RZ, RZ, R169 ;  /* 0x000000ffffaa7224 */ /* 0x000fe400078e00a9 */
[C---:B------:R-:W-:Y:S01]  /*dbe0*/  HMMA.16816.F32 R8, R44.reuse, R40, R8 ;  /* 0x000000282c08723c */ /* 0x040fe20000001808 */
[----:B------:R-:W-:Y:S01]  /*dbf0*/  IMAD.MOV.U32 R169, RZ, RZ, R149 ;  /* 0x000000ffffa97224 */ /* 0x000fe200078e0095 */
[----:B------:R-:W-:Y:S01]  /*dc00*/  PRMT R69, R52, 0x5410, R55 ;  /* 0x0000541034457816 */ /* 0x000fe20000000037 */
[----:B------:R-:W-:Y:S01]  /*dc10*/  IMAD.MOV.U32 R149, RZ, RZ, R211 ;  /* 0x000000ffff957224 */ /* 0x000fe200078e00d3 */
[----:B------:R-:W1:Y:S01]  /*dc20*/  LDSM.16.MT88.4 R52, [R205+0x5400] ;  /* 0x00540000cd34783b */ /* 0x000e620000004200 */
[----:B------:R-:W-:Y:S02]  /*dc30*/  FADD.FTZ R63, R170, R63 ;  /* 0x0000003faa3f7221 */ /* 0x000fe40000010000 */
[----:B------:R-:W-:Y:S01]  /*dc40*/  IMAD.MOV.U32 R175, RZ, RZ, R169 ;  /* 0x000000ffffaf7224 */ /* 0x000fe200078e00a9 */
[-C--:B------:R-:W-:Y:S01]  /*dc50*/  HMMA.16816.F32 R12, R44, R42.reuse, R12 ;  /* 0x0000002a2c0c723c */ /* 0x080fe2000000180c */
[----:B------:R-:W-:Y:S03]  /*dc60*/  FADD.FTZ R59, R217, R59 ;  /* 0x0000003bd93b7221 */ /* 0x000fe60000010000 */
[----:B------:R-:W-:Y:S01]  /*dc70*/  IMAD.MOV.U32 R172, RZ, RZ, R175 ;  /* 0x000000ffffac7224 */ /* 0x000fe200078e00af */
[--C-:B------:R-:W-:Y:S01]  /*dc80*/  SHF.R.U32.HI R41, RZ, 0x18, R183.reuse ;  /* 0x00000018ff297819 */ /* 0x100fe200000116b7 */
[----:B------:R-:W-:Y:S01]  /*dc90*/  IMAD.MOV.U32 R175, RZ, RZ, R164 ;  /* 0x000000ffffaf7224 */ /* 0x000fe200078e00a4 */
[----:B------:R-:W-:Y:S01]  /*dca0*/  SHF.R.U32.HI R40, RZ, 0x10, R183 ;  /* 0x00000010ff287819 */ /* 0x000fe200000116b7 */
[C---:B------:R-:W-:Y:S04]  /*dcb0*/  HMMA.16816.F32 R16, R36.reuse, R42, R16 ;  /* 0x0000002a2410723c */ /* 0x040fe80000001810 */
[----:B------:R-:W-:Y:S03]  /*dcc0*/  LOP3.LUT R40, R40, 0xff, RZ, 0xc0, !PT ;  /* 0x000000ff28287812 */ /* 0x000fe600078ec0ff */
[--C-:B------:R-:W-:Y:S01]  /*dcd0*/  HSET2.LE.AND R42, R195, R220.reuse, PT ;  /* 0x000000dcc32a7233 */ /* 0x100fe20003803000 */
[----:B------:R-:W-:Y:S01]  /*dce0*/  F2FP.PACK_AB R43, R99, R98 ;  /* 0x00000062632b723e */ /* 0x000fe200000000ff */
[-C--:B---3--:R-:W-:Y:S03]  /*dcf0*/  HMMA.16816.F32 R20, R36, R48.reuse, R20 ;  /* 0x000000302414723c */ /* 0x088fe60000001814 */
[----:B------:R-:W-:Y:S01]  /*dd00*/  PRMT R61, R40, 0x5410, R41 ;  /* 0x00005410283d7816 */ /* 0x000fe20000000029 */
[--C-:B------:R-:W-:Y:S01]  /*dd10*/  HSET2.LE.AND R41, R68, R220.reuse, PT ;  /* 0x000000dc44297233 */ /* 0x100fe20003803000 */
[----:B------:R-:W-:Y:S04]  /*dd20*/  F2FP.PACK_AB R40, R97, R96 ;  /* 0x000000606128723e */ /* 0x000fe800000000ff */
[----:B------:R-:W-:Y:S01]  /*dd30*/  LOP3.LUT R42, R42, R40, RZ, 0xc0, !PT ;  /* 0x000000282a2a7212 */ /* 0x000fe200078ec0ff */
[C---:B------:R-:W-:Y:S02]  /*dd40*/  HMMA.16816.F32 R24, R44.reuse, R48, R24 ;  /* 0x000000302c18723c */ /* 0x040fe40000001818 */
[----:B------:R-:W-:Y:S01]  /*dd50*/  LOP3.LUT R41, R41, R3, RZ, 0xc0, !PT ;  /* 0x0000000329297212 */ /* 0x000fe200078ec0ff */
[--C-:B------:R-:W-:Y:S01]  /*dd60*/  HSET2.LE.AND R40, R196, R220.reuse, PT ;  /* 0x000000dcc4287233 */ /* 0x100fe20003803000 */
[----:B------:R-:W-:Y:S03]  /*dd70*/  F2FP.PACK_AB R3, R93, R92 ;  /* 0x0000005c5d03723e */ /* 0x000fe600000000ff */
[----:B------:R-:W-:Y:S01]  /*dd80*/  F2FP.PACK_AB R48, R95, R94 ;  /* 0x0000005e5f30723e */ /* 0x000fe200000000ff */
[-C--:B------:R-:W-:Y:S01]  /*dd90*/  HMMA.16816.F32 R28, R44, R50.reuse, R28 ;  /* 0x000000322c1c723c */ /* 0x080fe2000000181c */
[----:B------:R-:W-:Y:S03]  /*dda0*/  LOP3.LUT R40, R40, R2, RZ, 0xc0, !PT ;  /* 0x0000000228287212 */ /* 0x000fe600078ec0ff */
[----:B------:R-:W-:Y:S02]  /*ddb0*/  F2FP.PACK_AB R2, R91, R90 ;  /* 0x0000005a5b02723e */ /* 0x000fe400000000ff */
[--C-:B------:R-:W-:Y:S01]  /*ddc0*/  SHF.R.U32.HI R49, RZ, 0x18, R58.reuse ;  /* 0x00000018ff317819 */ /* 0x100fe2000001163a */
[--C-:B------:R-:W-:Y:S01]  /*ddd0*/  HSET2.LE.AND R46, R191, R220.reuse, PT ;  /* 0x000000dcbf2e7233 */ /* 0x100fe20003803000 */
[----:B------:R-:W-:Y:S01]  /*dde0*/  HMMA.16816.F32 R32, R36, R50, R32 ;  /* 0x000000322420723c */ /* 0x000fe20000001820 */
[----:B------:R-:W3:Y:S03]  /*ddf0*/  LDSM.16.MT88.4 R36, [R206+0x5400] ;  /* 0x00540000ce24783b */ /* 0x000ee60000004200 */
[----:B------:R-:W-:Y:S01]  /*de00*/  LOP3.LUT R46, R46, R3, RZ, 0xc0, !PT ;  /* 0x000000032e2e7212 */ /* 0x000fe200078ec0ff */
[--C-:B------:R-:W-:Y:S02]  /*de10*/  HSET2.LE.AND R47, R190, R220.reuse, PT ;  /* 0x000000dcbe2f7233 */ /* 0x100fe40003803000 */
[--C-:B------:R-:W-:Y:S01]  /*de20*/  HSET2.LE.AND R44, R62, R220.reuse, PT ;  /* 0x000000dc3e2c7233 */ /* 0x100fe20003803000 */
[----:B------:R-:W-:Y:S01]  /*de30*/  LOP3.LUT R50, R58, 0xff, RZ, 0xc0, !PT ;  /* 0x000000ff3a327812 */ /* 0x000fe200078ec0ff */
[--C-:B------:R-:W-:Y:S03]  /*de40*/  HSET2.LE.AND R45, R61, R220.reuse, PT ;  /* 0x000000dc3d2d7233 */ /* 0x100fe60003803000 */
[----:B------:R-:W-:Y:S02]  /*de50*/  LOP3.LUT R47, R47, R48, RZ, 0xc0, !PT ;  /* 0x000000302f2f7212 */ /* 0x000fe400078ec0ff */
[----:B------:R-:W-:Y:S02]  /*de60*/  LOP3.LUT R45, R45, R2, RZ, 0xc0, !PT ;  /* 0x000000022d2d7212 */ /* 0x000fe400078ec0ff */
[----:B------:R-:W-:Y:S04]  /*de70*/  SHF.R.U32.HI R2, RZ, 0x10, R58 ;  /* 0x00000010ff027819 */ /* 0x000fe8000001163a */
[----:B------:R-:W-:Y:S02]  /*de80*/  LOP3.LUT R3, R2, 0xff, RZ, 0xc0, !PT ;  /* 0x000000ff02037812 */ /* 0x000fe400078ec0ff */
[----:B------:R-:W-:Y:S02]  /*de90*/  SHF.R.U32.HI R2, RZ, 0x8, R198 ;  /* 0x00000008ff027819 */ /* 0x000fe400000116c6 */
[----:B------:R-:W-:Y:S02]  /*dea0*/  PRMT R62, R3, 0x5410, R49 ;  /* 0x00005410033e7816 */ /* 0x000fe40000000031 */
[----:B------:R-:W-:Y:S02]  /*deb0*/  LOP3.LUT R3, R65, 0xff, RZ, 0xc0, !PT ;  /* 0x000000ff41037812 */ /* 0x000fe400078ec0ff */
[----:B------:R-:W-:Y:S02]  /*dec0*/  SHF.R.U32.HI R49, RZ, 0x18, R186 ;  /* 0x00000018ff317819 */ /* 0x000fe400000116ba */
[----:B------:R-:W-:Y:S02]  /*ded0*/  PRMT R66, R3, 0x5410, R66 ;  /* 0x0000541003427816 */ /* 0x000fe40000000042 */
[----:B------:R-:W-:Y:S02]  /*dee0*/  PRMT R170, R201, 0x5410, R2 ;  /* 0x00005410c9aa7816 */ /* 0x000fe40000000002 */
[----:B------:R-:W-:Y:S03]  /*def0*/  SHF.R.U32.HI R2, RZ, 0x10, R186 ;  /* 0x00000010ff027819 */ /* 0x000fe600000116ba */
[--C-:B------:R-:W-:Y:S01]  /*df00*/  HSET2.LE.AND R170, R170, R220.reuse, PT ;  /* 0x000000dcaaaa7233 */ /* 0x100fe20003803000 */
[----:B------:R-:W-:Y:S04]  /*df10*/  LOP3.LUT R2, R2, 0xff, RZ, 0xc0, !PT ;  /* 0x000000ff02027812 */ /* 0x000fe800078ec0ff */
[----:B------:R-:W-:Y:S02]  /*df20*/  PRMT R169, R2, 0x5410, R49 ;  /* 0x0000541002a97816 */ /* 0x000fe40000000031 */
[----:B------:R-:W-:Y:S02]  /*df30*/  SHF.R.U32.HI R2, RZ, 0x10, R60 ;  /* 0x00000010ff027819 */ /* 0x000fe4000001163c */
[----:B------:R-:W-:Y:S01]  /*df40*/  LOP3.LUT R49, R60, 0xff, RZ, 0xc0, !PT ;  /* 0x000000ff3c317812 */ /* 0x000fe200078ec0ff */
[--C-:B------:R-:W-:Y:S01]  /*df50*/  HSET2.LE.AND R169, R169, R220.reuse, PT ;  /* 0x000000dca9a97233 */ /* 0x100fe20003803000 */
[----:B------:R-:W-:Y:S01]  /*df60*/  LOP3.LUT R2, R2, 0xff, RZ, 0xc0, !PT ;  /* 0x000000ff02027812 */ /* 0x000fe200078ec0ff */
[----:B--2---:R-:W-:Y:S01]  /*df70*/  FFMA.FTZ R56, R0, R233, R215 ;  /* 0x000000e900387223 */ /* 0x004fe200000100d7 */
[--C-:B------:R-:W-:Y:S01]  /*df80*/  HSET2.LE.AND R0, R197, R220.reuse, PT ;  /* 0x000000dcc5007233 */ /* 0x100fe20003803000 */
[----:B------:R-:W2:Y:S02]  /*df90*/  LDL.LU R215, [R1+0x80] ;  /* 0x0000800001d77983 */ /* 0x000ea40000300800 */
[----:B------:R-:W-:Y:S02]  /*dfa0*/  FADD.FTZ R56, R216, R56 ;  /* 0x00000038d8387221 */ /* 0x000fe40000010000 */
[----:B------:R-:W4:Y:S01]  /*dfb0*/  LDL.LU R211, [R1+0x7c] ;  /* 0x00007c0001d37983 */ /* 0x000f220000300800 */
[----:B------:R-:W-:Y:S02]  /*dfc0*/  LOP3.LUT R43, R0, R43, RZ, 0xc0, !PT ;  /* 0x0000002b002b7212 */ /* 0x000fe400078ec0ff */
[----:B------:R-:W-:Y:S01]  /*dfd0*/  F2FP.PACK_AB R0, R89, R88 ;  /* 0x000000585900723e */ /* 0x000fe200000000ff */
[----:B------:R-:W4:Y:S03]  /*dfe0*/  LDL.LU R217, [R1+0x78] ;  /* 0x0000780001d97983 */ /* 0x000f260000300800 */
[----:B------:R-:W-:Y:S01]  /*dff0*/  LOP3.LUT R44, R44, R0, RZ, 0xc0, !PT ;  /* 0x000000002c2c7212 */ /* 0x000fe200078ec0ff */
[-C--:B-1----:R-:W-:Y:S01]  /*e000*/  HMMA.16816.F32 R4, R40, R52.reuse, R4 ;  /* 0x000000342804723c */ /* 0x082fe20000001804 */
[----:B------:R-:W-:Y:S01]  /*e010*/  LOP3.LUT R0, R58, 0xffff, RZ, 0xc0, !PT ;  /* 0x0000ffff3a007812 */ /* 0x000fe200078ec0ff */
[----:B------:R1:W5:Y:S03]  /*e020*/  LDL.LU R221, [R1+0x74] ;  /* 0x0000740001dd7983 */ /* 0x0003660000300800 */
[----:B------:R-:W-:Y:S01]  /*e030*/  SHF.R.U32.HI R48, RZ, 0x8, R0 ;  /* 0x00000008ff307819 */ /* 0x000fe20000011600 */
[----:B------:R1:W5:Y:S01]  /*e040*/  LDL.LU R216, [R1+0x70] ;  /* 0x0000700001d87983 */ /* 0x0003620000300800 */
[----:B------:R-:W-:Y:S01]  /*e050*/  LOP3.LUT R0, R199, 0xff, RZ, 0xc0, !PT ;  /* 0x000000ffc7007812 */ /* 0x000fe200078ec0ff */
[C---:B------:R-:W-:Y:S01]  /*e060*/  HMMA.16816.F32 R8, R44.reuse, R52, R8 ;  /* 0x000000342c08723c */ /* 0x040fe20000001808 */
[----:B------:R-:W-:Y:S03]  /*e070*/  PRMT R61, R50, 0x5410, R48 ;  /* 0x00005410323d7816 */ /* 0x000fe60000000030 */
[----:B------:R-:W-:Y:S02]  /*e080*/  SHF.R.U32.HI R48, RZ, 0x8, R64 ;  /* 0x00000008ff307819 */ /* 0x000fe40000011640 */
[----:B------:R-:W-:Y:S01]  /*e090*/  LOP3.LUT R50, R186, 0xff, RZ, 0xc0, !PT ;  /* 0x000000ffba327812 */ /* 0x000fe200078ec0ff */
[----:B------:R-:W-:Y:S01]  /*e0a0*/  FADD.FTZ R52, R214, R59 ;  /* 0x0000003bd6347221 */ /* 0x000fe20000010000 */
[-C--:B------:R-:W-:Y:S01]  /*e0b0*/  HMMA.16816.F32 R12, R44, R54.reuse, R12 ;  /* 0x000000362c0c723c */ /* 0x080fe2000000180c */
[----:B------:R-:W-:Y:S03]  /*e0c0*/  PRMT R67, R67, 0x5410, R48 ;  /* 0x0000541043437816 */ /* 0x000fe60000000030 */
[----:B------:R-:W-:Y:S02]  /*e0d0*/  SHF.R.U32.HI R48, RZ, 0x18, R60 ;  /* 0x00000018ff307819 */ /* 0x000fe4000001163c */
[----:B------:R-:W-:Y:S02]  /*e0e0*/  PRMT R171, R0, 0x5410, R200 ;  /* 0x0000541000ab7816 */ /* 0x000fe400000000c8 */
[C---:B------:R-:W-:Y:S01]  /*e0f0*/  HMMA.16816.F32 R16, R40.reuse, R54, R16 ;  /* 0x000000362810723c */ /* 0x040fe20000001810 */
[----:B------:R-:W-:Y:S03]  /*e100*/  PRMT R165, R2, 0x5410, R48 ;  /* 0x0000541002a57816 */ /* 0x000fe60000000030 */
[----:B------:R-:W-:Y:S01]  /*e110*/  FADD.FTZ R48, R179, R57 ;  /* 0x00000039b3307221 */ /* 0x000fe20000010000 */
[----:B------:R-:W-:Y:S01]  /*e120*/  LOP3.LUT R0, R186, 0xffff, RZ, 0xc0, !PT ;  /* 0x0000ffffba007812 */ /* 0x000fe200078ec0ff */
[----:B------:R-:W-:Y:S01]  /*e130*/  IMAD.MOV.U32 R179, RZ, RZ, R172 ;  /* 0x000000ffffb37224 */ /* 0x000fe200078e00ac */
[--C-:B------:R-:W-:Y:S01]  /*e140*/  HSET2.LE.AND R165, R165, R220.reuse, PT ;  /* 0x000000dca5a57233 */ /* 0x100fe20003803000 */
[-C--:B---3--:R-:W-:Y:S01]  /*e150*/  HMMA.16816.F32 R20, R40, R36.reuse, R20 ;  /* 0x000000242814723c */ /* 0x088fe20000001814 */
[----:B------:R-:W-:Y:S03]  /*e160*/  SHF.R.U32.HI R0, RZ, 0x8, R0 ;  /* 0x00000008ff007819 */ /* 0x000fe60000011600 */
[----:B------:R-:W-:Y:S01]  /*e170*/  FADD.FTZ R2, R179, R52 ;  /* 0x00000034b3027221 */ /* 0x000fe20000010000 */
[----:B------:R-:W-:Y:S01]  /*e180*/  PRMT R168, R50, 0x5410, R0 ;  /* 0x0000541032a87816 */ /* 0x000fe20000000000 */
[----:B------:R-:W3:Y:S01]  /*e190*/  LDSM.16.MT88.4 R52, [R205+0x5800] ;  /* 0x00580000cd34783b */ /* 0x000ee20000004200 */
[--C-:B------:R-:W-:Y:S01]  /*e1a0*/  HSET2.LE.AND R50, R202, R220.reuse, PT ;  /* 0x000000dcca327233 */ /* 0x100fe20003803000 */
[C---:B------:R-:W-:Y:S01]  /*e1b0*/  HMMA.16816.F32 R24, R44.reuse, R36, R24 ;  /* 0x000000242c18723c */ /* 0x040fe20000001818 */
[----:B------:R-:W-:Y:S03]  /*e1c0*/  LOP3.LUT R0, R60, 0xffff, RZ, 0xc0, !PT ;  /* 0x0000ffff3c007812 */ /* 0x000fe600078ec0ff */
[--C-:B------:R-:W-:Y:S01]  /*e1d0*/  HSET2.LE.AND R171, R171, R220.reuse, PT ;  /* 0x000000dcabab7233 */ /* 0x100fe20003803000 */
[----:B------:R-:W-:Y:S01]  /*e1e0*/  SHF.R.U32.HI R3, RZ, 0x8, R0 ;  /* 0x00000008ff037819 */ /* 0x000fe20000011600 */
[--C-:B------:R-:W-:Y:S01]  /*e1f0*/  HSET2.LE.AND R168, R168, R220.reuse, PT ;  /* 0x000000dca8a87233 */ /* 0x100fe20003803000 */
[----:B------:R-:W-:Y:S01]  /*e200*/  F2FP.PACK_AB R0, R113, R112 ;  /* 0x000000707100723e */ /* 0x000fe200000000ff */
[--C-:B------:R-:W-:Y:S01]  /*e210*/  HSET2.LE.AND R36, R61, R220.reuse, PT ;  /* 0x000000dc3d247233 */ /* 0x100fe20003803000 */
[-C--:B------:R-:W-:Y:S03]  /*e220*/  HMMA.16816.F32 R28, R44, R38.reuse, R28 ;  /* 0x000000262c1c723c */ /* 0x080fe6000000181c */
[----:B------:R-:W-:Y:S01]  /*e230*/  PRMT R164, R49, 0x5410, R3 ;  /* 0x0000541031a47816 */ /* 0x000fe20000000003 */
[--C-:B------:R-:W-:Y:S01]  /*e240*/  HSET2.LE.AND R49, R203, R220.reuse, PT ;  /* 0x000000dccb317233 */ /* 0x100fe20003803000 */
[----:B------:R-:W-:Y:S01]  /*e250*/  LOP3.LUT R50, R50, R0, RZ, 0xc0, !PT ;  /* 0x0000000032327212 */ /* 0x000fe200078ec0ff */
[----:B------:R-:W-:Y:S01]  /*e260*/  FADD.FTZ R0, R212, R56 ;  /* 0x00000038d4007221 */ /* 0x000fe20000010000 */
[----:B------:R-:W-:Y:S01]  /*e270*/  F2FP.PACK_AB R37, R105, R104 ;  /* 0x000000686925723e */ /* 0x000fe200000000ff */
[----:B------:R-:W-:Y:S01]  /*e280*/  HMMA.16816.F32 R32, R40, R38, R32 ;  /* 0x000000262820723c */ /* 0x000fe20000001820 */
[--C-:B------:R-:W-:Y:S03]  /*e290*/  HSET2.LE.AND R164, R164, R220.reuse, PT ;  /* 0x000000dca4a47233 */ /* 0x100fe60003803000 */
[----:B------:R-:W-:Y:S01]  /*e2a0*/  LOP3.LUT R36, R36, R37, RZ, 0xc0, !PT ;  /* 0x0000002524247212 */ /* 0x000fe200078ec0ff */
[--C-:B------:R-:W-:Y:S02]  /*e2b0*/  HSET2.LE.AND R37, R62, R220.reuse, PT ;  /* 0x000000dc3e257233 */ /* 0x100fe40003803000 */
[--C-:B------:R-:W-:Y:S02]  /*e2c0*/  HSET2.LE.AND R38, R70, R220.reuse, PT ;  /* 0x000000dc46267233 */ /* 0x100fe40003803000 */
[--C-:B------:R-:W-:Y:S03]  /*e2d0*/  HSET2.LE.AND R39, R69, R220.reuse, PT ;  /* 0x000000dc45277233 */ /* 0x100fe60003803000 */
[----:B--2---:R-:W-:Y:S02]  /*e2e0*/  IMAD.MOV.U32 R173, RZ, RZ, R215 ;  /* 0x000000ffffad7224 */ /* 0x004fe400078e00d7 */
[----:B------:R1:W5:Y:S02]  /*e2f0*/  LDL.LU R215, [R1+0x6c] ;  /* 0x00006c0001d77983 */ /* 0x0003640000300800 */
[----:B------:R-:W-:Y:S02]  /*e300*/  FADD.FTZ R51, R173, R63 ;  /* 0x0000003fad337221 */ /* 0x000fe40000010000 */
[----:B------:R-:W-:Y:S01]  /*e310*/  IMAD.MOV.U32 R173, RZ, RZ, R167 ;  /* 0x000000ffffad7224 */ /* 0x000fe200078e00a7 */
[----:B------:R1:W5:Y:S01]  /*e320*/  LDL.LU R214, [R1+0x68] ;  /* 0x0000680001d67983 */ /* 0x0003620000300800 */
[----:B------:R-:W-:Y:S02]  /*e330*/  IMAD.MOV.U32 R167, RZ, RZ, R148 ;  /* 0x000000ffffa77224 */ /* 0x000fe400078e0094 */
[----:B------:R-:W-:Y:S02]  /*e340*/  IMAD.MOV.U32 R172, RZ, RZ, R173 ;  /* 0x000000ffffac7224 */ /* 0x000fe400078e00ad */
[----:B----4-:R-:W-:Y:S01]  /*e350*/  FADD.FTZ R3, R211, R51 ;  /* 0x00000033d3037221 */ /* 0x010fe20000010000 */
[--C-:B------:R-:W-:Y:S01]  /*e360*/  HSET2.LE.AND R51, R227, R220.reuse, PT ;  /* 0x000000dce3337233 */ /* 0x100fe20003803000 */
[----:B------:R-:W-:Y:S02]  /*e370*/  IMAD.MOV.U32 R173, RZ, RZ, R174 ;  /* 0x000000ffffad7224 */ /* 0x000fe400078e00ae */
[----:B------:R-:W-:Y:S02]  /*e380*/  IMAD.MOV.U32 R174, RZ, RZ, R175 ;  /* 0x000000ffffae7224 */ /* 0x000fe400078e00af */
[----:B------:R-:W-:Y:S02]  /*e390*/  IMAD.MOV.U32 R175, RZ, RZ, R167 ;  /* 0x000000ffffaf7224 */ /* 0x000fe400078e00a7 */
[----:B------:R-:W-:Y:S01]  /*e3a0*/  FADD.FTZ R59, R172, R48 ;  /* 0x00000030ac3b7221 */ /* 0x000fe20000010000 */
[--C-:B------:R-:W-:Y:S01]  /*e3b0*/  HSET2.LE.AND R48, R226, R220.reuse, PT ;  /* 0x000000dce2307233 */ /* 0x100fe20003803000 */
[----:B------:R-:W-:Y:S02]  /*e3c0*/  IMAD.MOV.U32 R167, RZ, RZ, R166 ;  /* 0x000000ffffa77224 */ /* 0x000fe400078e00a6 */
[----:B------:R-:W-:Y:S02]  /*e3d0*/  IMAD.MOV.U32 R166, RZ, RZ, R159 ;  /* 0x000000ffffa67224 */ /* 0x000fe400078e009f */
[----:B------:R-:W-:Y:S02]  /*e3e0*/  IMAD.MOV.U32 R159, RZ, RZ, R158 ;  /* 0x000000ffff9f7224 */ /* 0x000fe400078e009e */
[----:B------:R-:W-:Y:S01]  /*e3f0*/  FADD.FTZ R58, R174, R3 ;  /* 0x00000003ae3a7221 */ /* 0x000fe20000010000 */
[----:B------:R-:W-:Y:S01]  /*e400*/  F2FP.PACK_AB R3, R103, R102 ;  /* 0x000000666703723e */ /* 0x000fe200000000ff */
[----:B------:R-:W-:Y:S01]  /*e410*/  FADD.FTZ R57, R175, R2 ;  /* 0x00000002af397221 */ /* 0x000fe20000010000 */
[----:B------:R-:W-:Y:S01]  /*e420*/  F2FP.PACK_AB R2, R101, R100 ;  /* 0x000000646502723e */ /* 0x000fe200000000ff */
[----:B------:R-:W-:Y:S01]  /*e430*/  IMAD.MOV.U32 R158, RZ, RZ, R157 ;  /* 0x000000ffff9e7224 */ /* 0x000fe200078e009d */
[----:B------:R-:W-:Y:S01]  /*e440*/  LOP3.LUT R49, R49, R3, RZ, 0xc0, !PT ;  /* 0x0000000331317212 */ /* 0x000fe200078ec0ff */
[----:B------:R-:W-:Y:S01]  /*e450*/  IMAD.MOV.U32 R157, RZ, RZ, R156 ;  /* 0x000000ffff9d7224 */ /* 0x000fe200078e009c */
[----:B------:R-:W-:Y:S01]  /*e460*/  F2FP.PACK_AB R3, R111, R110 ;  /* 0x0000006e6f03723e */ /* 0x000fe200000000ff */
[----:B------:R-:W-:Y:S01]  /*e470*/  IMAD.MOV.U32 R156, RZ, RZ, R163 ;  /* 0x000000ffff9c7224 */ /* 0x000fe200078e00a3 */
[----:B------:R-:W-:Y:S01]  /*e480*/  LOP3.LUT R48, R48, R2, RZ, 0xc0, !PT ;  /* 0x0000000230307212 */ /* 0x000fe200078ec0ff */
[----:B------:R-:W-:Y:S01]  /*e490*/  IMAD.MOV.U32 R163, RZ, RZ, R162 ;  /* 0x000000ffffa37224 */ /* 0x000fe200078e00a2 */
[----:B------:R-:W-:Y:S01]  /*e4a0*/  LOP3.LUT R39, R39, R3, RZ, 0xc0, !PT ;  /* 0x0000000327277212 */ /* 0x000fe200078ec0ff */
[----:B------:R-:W-:Y:S01]  /*e4b0*/  FADD.FTZ R2, R167, R59 ;  /* 0x0000003ba7027221 */ /* 0x000fe20000010000 */
[--C-:B------:R-:W-:Y:S01]  /*e4c0*/  HSET2.LE.AND R167, R66, R220.reuse, PT ;  /* 0x000000dc42a77233 */ /* 0x100fe20003803000 */
[----:B------:R-:W-:Y:S02]  /*e4d0*/  FADD.FTZ R44, R159, R58 ;  /* 0x0000003a9f2c7221 */ /* 0x000fe40000010000 */
[----:B------:R-:W-:Y:S02]  /*e4e0*/  IMAD.MOV.U32 R162, RZ, RZ, R161 ;  /* 0x000000ffffa27224 */ /* 0x000fe400078e00a1 */
[----:B------:R-:W-:Y:S02]  /*e4f0*/  IMAD.MOV.U32 R161, RZ, RZ, R160 ;  /* 0x000000ffffa17224 */ /* 0x000fe400078e00a0 */
[----:B------:R-:W-:Y:S02]  /*e500*/  IMAD.MOV.U32 R160, RZ, RZ, R151 ;  /* 0x000000ffffa07224 */ /* 0x000fe400078e0097 */
[----:B------:R-:W-:Y:S02]  /*e510*/  IMAD.MOV.U32 R151, RZ, RZ, R150 ;  /* 0x000000ffff977224 */ /* 0x000fe400078e0096 */
[----:B------:R-:W-:Y:S01]  /*e520*/  FADD.FTZ R45, R157, R2 ;  /* 0x000000029d2d7221 */ /* 0x000fe20000010000 */
[----:B------:R-:W-:Y:S01]  /*e530*/  F2FP.PACK_AB R2, R109, R108 ;  /* 0x0000006c6d02723e */ /* 0x000fe200000000ff */
[----:B------:R-:W-:Y:S01]  /*e540*/  FADD.FTZ R40, R163, R44 ;  /* 0x0000002ca3287221 */ /* 0x000fe20000010000 */
[----:B------:R-:W-:Y:S01]  /*e550*/  F2FP.PACK_AB R44, R180, R118 ;  /* 0x00000076b42c723e */ /* 0x000fe200000000ff */
[----:B------:R-:W-:Y:S01]  /*e560*/  FADD.FTZ R56, R173, R0 ;  /* 0x00000000ad387221 */ /* 0x000fe20000010000 */
[----:B------:R-:W-:Y:S01]  /*e570*/  F2FP.PACK_AB R0, R115, R114 ;  /* 0x000000727300723e */ /* 0x000fe200000000ff */
[----:B------:R-:W-:Y:S01]  /*e580*/  FADD.FTZ R46, R158, R57 ;  /* 0x000000399e2e7221 */ /* 0x000fe20000010000 */
[----:B------:R-:W-:Y:S01]  /*e590*/  LOP3.LUT R38, R38, R2, RZ, 0xc0, !PT ;  /* 0x0000000226267212 */ /* 0x000fe200078ec0ff */
[----:B------:R-:W-:Y:S01]  /*e5a0*/  FADD.FTZ R2, R161, R45 ;  /* 0x0000002da1027221 */ /* 0x000fe20000010000 */
[----:B------:R-:W-:Y:S01]  /*e5b0*/  LOP3.LUT R51, R51, R0, RZ, 0xc0, !PT ;  /* 0x0000000033337212 */ /* 0x000fe200078ec0ff */
[----:B------:R-:W-:Y:S01]  /*e5c0*/  FADD.FTZ R45, R151, R40 ;  /* 0x00000028972d7221 */ /* 0x000fe20000010000 */
[----:B------:R-:W-:Y:S01]  /*e5d0*/  LOP3.LUT R169, R169, R44, RZ, 0xc0, !PT ;  /* 0x0000002ca9a97212 */ /* 0x000fe200078ec0ff */
[----:B------:R-:W-:Y:S01]  /*e5e0*/  FADD.FTZ R0, R166, R56 ;  /* 0x00000038a6007221 */ /* 0x000fe20000010000 */
[----:B------:R-:W2:Y:S01]  /*e5f0*/  LDSM.16.MT88.4 R40, [R206+0x5800] ;  /* 0x00580000ce28783b */ /* 0x000ea20000004200 */
[----:B------:R-:W-:Y:S01]  /*e600*/  IMAD.MOV.U32 R148, RZ, RZ, R154 ;  /* 0x000000ffff947224 */ /* 0x000fe200078e009a */
[----:B------:R-:W-:Y:S01]  /*e610*/  HSET2.LE.AND R166, R67, R220, PT ;  /* 0x000000dc43a67233 */ /* 0x000fe20003803000 */
[----:B------:R-:W-:Y:S01]  /*e620*/  FADD.FTZ R47, R156, R0 ;  /* 0x000000009c2f7221 */ /* 0x000fe20000010000 */
[----:B------:R-:W-:Y:S01]  /*e630*/  F2FP.PACK_AB R0, R107, R106 ;  /* 0x0000006a6b00723e */ /* 0x000fe200000000ff */
[----:B------:R-:W-:Y:S01]  /*e640*/  IMAD.MOV.U32 R150, RZ, RZ, R210 ;  /* 0x000000ffff967224 */ /* 0x000fe200078e00d2 */
[-C--:B---3--:R-:W-:Y:S01]  /*e650*/  HMMA.16816.F32 R4, R48, R52.reuse, R4 ;  /* 0x000000343004723c */ /* 0x088fe20000001804 */
[----:B------:R-:W-:Y:S01]  /*e660*/  FADD.FTZ R3, R162, R46 ;  /* 0x0000002ea2037221 */ /* 0x000fe20000010000 */
[----:B------:R-:W-:Y:S01]  /*e670*/  LOP3.LUT R37, R37, R0, RZ, 0xc0, !PT ;  /* 0x0000000025257212 */ /* 0x000fe200078ec0ff */
[----:B------:R-:W-:Y:S02]  /*e680*/  FADD.FTZ R0, R160, R47 ;  /* 0x0000002fa0007221 */ /* 0x000fe40000010000 */
[----:B------:R-:W-:Y:S01]  /*e690*/  FADD.FTZ R47, R149, R2 ;  /* 0x00000002952f7221 */ /* 0x000fe20000010000 */
[----:B------:R-:W-:Y:S01]  /*e6a0*/  F2FP.PACK_AB R2, R131, R130 ;  /* 0x000000828302723e */ /* 0x000fe200000000ff */
[----:B------:R-:W-:Y:S01]  /*e6b0*/  FADD.FTZ R56, R150, R3 ;  /* 0x0000000396387221 */ /* 0x000fe20000010000 */
[----:B------:R-:W-:Y:S01]  /*e6c0*/  F2FP.PACK_AB R3, R181, R116 ;  /* 0x00000074b503723e */ /* 0x000fe200000000ff */
[----:B------:R-:W-:Y:S01]  /*e6d0*/  FADD.FTZ R46, R148, R0 ;  /* 0x00000000942e7221 */ /* 0x000fe20000010000 */
[C---:B------:R-:W-:Y:S01]  /*e6e0*/  HMMA.16816.F32 R8, R36.reuse, R52, R8 ;  /* 0x000000342408723c */ /* 0x040fe20000001808 */
[----:B------:R-:W3:Y:S01]  /*e6f0*/  LDSM.16.MT88.4 R148, [R205+0x5c00] ;  /* 0x005c0000cd94783b */ /* 0x000ee20000004200 */
[----:B------:R-:W-:Y:S01]  /*e700*/  IMAD.MOV.U32 R154, RZ, RZ, R213 ;  /* 0x000000ffff9a7224 */ /* 0x000fe200078e00d5 */
[----:B------:R-:W-:Y:S01]  /*e710*/  F2FP.PACK_AB R0, R129, R128 ;  /* 0x000000808100723e */ /* 0x000fe200000000ff */
[----:B------:R-:W-:Y:S01]  /*e720*/  FADD.FTZ R44, R238, R45 ;  /* 0x0000002dee2c7221 */ /* 0x000fe20000010000 */
[----:B------:R-:W-:Y:S01]  /*e730*/  LOP3.LUT R171, R171, R2, RZ, 0xc0, !PT ;  /* 0x00000002abab7212 */ /* 0x000fe200078ec0ff */
[----:B------:R-:W-:Y:S01]  /*e740*/  FADD.FTZ R2, R155, R47 ;  /* 0x0000002f9b027221 */ /* 0x000fe20000010000 */
[----:B------:R-:W-:Y:S01]  /*e750*/  LOP3.LUT R170, R170, R0, RZ, 0xc0, !PT ;  /* 0x00000000aaaa7212 */ /* 0x000fe200078ec0ff */
[----:B------:R-:W-:Y:S01]  /*e760*/  FADD.FTZ R0, R154, R46 ;  /* 0x0000002e9a007221 */ /* 0x000fe20000010000 */
[-C--:B------:R-:W-:Y:S01]  /*e770*/  HMMA.16816.F32 R12, R36, R54.reuse, R12 ;  /* 0x00000036240c723c */ /* 0x080fe2000000180c */
[----:B------:R1:W5:Y:S02]  /*e780*/  LDL.LU R213, [R1+0x64] ;  /* 0x0000640001d57983 */ /* 0x0003640000300800 */
[----:B------:R-:W-:Y:S01]  /*e790*/  FADD.FTZ R47, R153, R2 ;  /* 0x00000002992f7221 */ /* 0x000fe20000010000 */
[----:B------:R-:W-:Y:S01]  /*e7a0*/  F2FP.PACK_AB R2, R123, R122 ;  /* 0x0000007a7b02723e */ /* 0x000fe200000000ff */
[----:B------:R-:W-:Y:S01]  /*e7b0*/  FADD.FTZ R45, R239, R44 ;  /* 0x0000002cef2d7221 */ /* 0x000fe20000010000 */
[----:B------:R-:W-:Y:S01]  /*e7c0*/  LOP3.LUT R168, R168, R3, RZ, 0xc0, !PT ;  /* 0x00000003a8a87212 */ /* 0x000fe200078ec0ff */
[----:B------:R-:W-:Y:S01]  /*e7d0*/  FADD.FTZ R3, R237, R56 ;  /* 0x00000038ed037221 */ /* 0x000fe20000010000 */
[C---:B------:R-:W-:Y:S01]  /*e7e0*/  HMMA.16816.F32 R16, R48.reuse, R54, R16 ;  /* 0x000000363010723c */ /* 0x040fe20000001810 */
[----:B------:R-:W-:Y:S01]  /*e7f0*/  FADD.FTZ R46, R152, R0 ;  /* 0x00000000982e7221 */ /* 0x000fe20000010000 */
[----:B------:R1:W5:Y:S02]  /*e800*/  LDL.LU R212, [R1+0x60] ;  /* 0x0000600001d47983 */ /* 0x0003640000300800 */
[----:B------:R-:W-:Y:S01]  /*e810*/  FADD.FTZ R52, R236, R3 ;  /* 0x00000003ec347221 */ /* 0x000fe20000010000 */
[----:B------:R-:W-:Y:S01]  /*e820*/  F2FP.PACK_AB R0, R121, R120 ;  /* 0x000000787900723e */ /* 0x000fe200000000ff */
[----:B------:R1:W5:Y:S01]  /*e830*/  LDL.LU R211, [R1+0x5c] ;  /* 0x00005c0001d37983 */ /* 0x0003620000300800 */
[----:B------:R-:W-:Y:S01]  /*e840*/  F2FP.PACK_AB R44, R182, R126 ;  /* 0x0000007eb62c723e */ /* 0x000fe200000000ff */
[-C--:B--2---:R-:W-:Y:S01]  /*e850*/  HMMA.16816.F32 R20, R48, R40.reuse, R20 ;  /* 0x000000283014723c */ /* 0x084fe20000001814 */
[----:B------:R-:W-:Y:S01]  /*e860*/  LOP3.LUT R165, R165, R2, RZ, 0xc0, !PT ;  /* 0x00000002a5a57212 */ /* 0x000fe200078ec0ff */
[----:B------:R1:W5:Y:S02]  /*e870*/  LDL.LU R210, [R1+0x58] ;  /* 0x0000580001d27983 */ /* 0x0003640000300800 */
[----:B------:R-:W-:Y:S01]  /*e880*/  FADD.FTZ R2, R143, R47 ;  /* 0x0000002f8f027221 */ /* 0x000fe20000010000 */
[----:B------:R-:W-:Y:S02]  /*e890*/  F2FP.PACK_AB R3, R139, R124 ;  /* 0x0000007c8b03723e */ /* 0x000fe400000000ff */
[----:B------:R-:W-:Y:S01]  /*e8a0*/  LOP3.LUT R164, R164, R0, RZ, 0xc0, !PT ;  /* 0x00000000a4a47212 */ /* 0x000fe200078ec0ff */
[----:B------:R-:W-:Y:S01]  /*e8b0*/  FADD.FTZ R0, R142, R46 ;  /* 0x0000002e8e007221 */ /* 0x000fe20000010000 */
[----:B------:R-:W-:Y:S01]  /*e8c0*/  LOP3.LUT R167, R167, R44, RZ, 0xc0, !PT ;  /* 0x0000002ca7a77212 */ /* 0x000fe200078ec0ff */
[C---:B------:R-:W-:Y:S02]  /*e8d0*/  HMMA.16816.F32 R24, R36.reuse, R40, R24 ;  /* 0x000000282418723c */ /* 0x040fe40000001818 */
[----:B------:R-:W-:Y:S01]  /*e8e0*/  FADD.FTZ R44, R248, R45 ;  /* 0x0000002df82c7221 */ /* 0x000fe20000010000 */
[----:B------:R-:W-:Y:S01]  /*e8f0*/  LOP3.LUT R166, R166, R3, RZ, 0xc0, !PT ;  /* 0x00000003a6a67212 */ /* 0x000fe200078ec0ff */
[----:B------:R-:W-:Y:S02]  /*e900*/  FADD.FTZ R3, R246, R52 ;  /* 0x00000034f6037221 */ /* 0x000fe40000010000 */
[----:B------:R-:W-:Y:S02]  /*e910*/  FADD.FTZ R45, R141, R2 ;  /* 0x000000028d2d7221 */ /* 0x000fe40000010000 */
[----:B------:R-:W-:Y:S01]  /*e920*/  FADD.FTZ R47, R249, R44 ;  /* 0x0000002cf92f7221 */ /* 0x000fe20000010000 */
[-C--:B------:R-:W-:Y:S01]  /*e930*/  HMMA.16816.F32 R28, R36, R42.reuse, R28 ;  /* 0x0000002a241c723c */ /* 0x080fe2000000181c */
[----:B------:R-:W2:Y:S02]  /*e940*/  LDSM.16.MT88.4 R36, [R206+0x5c00] ;  /* 0x005c0000ce24783b */ /* 0x000ea40000004200 */
[----:B------:R-:W-:Y:S02]  /*e950*/  FADD.FTZ R46, R245, R3 ;  /* 0x00000003f52e7221 */ /* 0x000fe40000010000 */
[----:B------:R-:W-:Y:S02]  /*e960*/  FADD.FTZ R44, R140, R0 ;  /* 0x000000008c2c7221 */ /* 0x000fe40000010000 */
[----:B------:R-:W-:Y:S01]  /*e970*/  FADD.FTZ R0, R147, R45 ;  /* 0x0000002d93007221 */ /* 0x000fe20000010000 */
[----:B------:R-:W-:Y:S01]  /*e980*/  HMMA.16816.F32 R32, R48, R42, R32 ;  /* 0x0000002a3020723c */ /* 0x000fe20000001820 */
[----:B------:R-:W-:Y:S03]  /*e990*/  FADD.FTZ R2, R241, R46 ;  /* 0x0000002ef1027221 */ /* 0x000fe60000010000 */
[----:B------:R-:W-:Y:S02]  /*e9a0*/  FADD.FTZ R40, R146, R44 ;  /* 0x0000002c92287221 */ /* 0x000fe40000010000 */
[----:B------:R-:W-:Y:S02]  /*e9b0*/  FADD.FTZ R41, R145, R0 ;  /* 0x0000000091297221 */ /* 0x000fe40000010000 */
[----:B------:R-:W-:Y:S04]  /*e9c0*/  FADD.FTZ R2, R240, R2 ;  /* 0x00000002f0027221 */ /* 0x000fe80000010000 */
[----:B------:R-:W-:Y:S02]  /*e9d0*/  FADD.FTZ R0, R144, R40 ;  /* 0x0000002890007221 */ /* 0x000fe40000010000 */
[----:B------:R-:W-:Y:S01]  /*e9e0*/  FADD.FTZ R40, R209, R41 ;  /* 0x00000029d1287221 */ /* 0x000fe20000010000 */
[-C--:B---3--:R-:W-:Y:S01]  /*e9f0*/  HMMA.16816.F32 R144, R168, R148.reuse, R4 ;  /* 0x00000094a890723c */ /* 0x088fe20000001804 */
[----:B------:R-:W-:Y:S01]  /*ea00*/  FADD.FTZ R2, R247, R2 ;  /* 0x00000002f7027221 */ /* 0x000fe20000010000 */
[----:B------:R1:W5:Y:S01]  /*ea10*/  LDL.LU R209, [R1+0x54] ;  /* 0x0000540001d17983 */ /* 0x0003620000300800 */
[----:B------:R-:W-:Y:S02]  /*ea20*/  FADD.FTZ R0, R208, R0 ;  /* 0x00000000d0007221 */ /* 0x000fe40000010000 */
[----:B------:R-:W-:Y:S01]  /*ea30*/  FADD.FTZ R41, R244, R2 ;  /* 0x00000002f4297221 */ /* 0x000fe20000010000 */
[----:B------:R1:W5:Y:S01]  /*ea40*/  LDL.LU R208, [R1+0x50] ;  /* 0x0000500001d07983 */ /* 0x0003620000300800 */
[----:B------:R-:W-:Y:S01]  /*ea50*/  FADD.FTZ R2, R207, R40 ;  /* 0x00000028cf027221 */ /* 0x000fe20000010000 */
[C---:B------:R-:W-:Y:S01]  /*ea60*/  HMMA.16816.F32 R140, R164.reuse, R148, R8 ;  /* 0x00000094a48c723c */ /* 0x040fe20000001808 */
[----:B------:R-:W-:Y:S01]  /*ea70*/  FADD.FTZ R0, R204, R0 ;  /* 0x00000000cc007221 */ /* 0x000fe20000010000 */
[----:B------:R1:W5:Y:S02]  /*ea80*/  LDL.LU R207, [R1+0x4c] ;  /* 0x00004c0001cf7983 */ /* 0x0003640000300800 */
[----:B------:R-:W-:Y:S02]  /*ea90*/  FADD.FTZ R3, R243, R47 ;  /* 0x0000002ff3037221 */ /* 0x000fe40000010000 */
[----:B------:R-:W-:Y:S01]  /*eaa0*/  FADD.FTZ R40, R80, R41 ;  /* 0x0000002950287221 */ /* 0x000fe20000010000 */
[----:B------:R1:W5:Y:S01]  /*eab0*/  LDL.LU R204, [R1+0x48] ;  /* 0x0000480001cc7983 */ /* 0x0003620000300800 */
[----:B------:R-:W-:Y:S01]  /*eac0*/  FADD.FTZ R3, R242, R3 ;  /* 0x00000003f2037221 */ /* 0x000fe20000010000 */
[-C--:B------:R-:W-:Y:S03]  /*ead0*/  HMMA.16816.F32 R152, R164, R150.reuse, R12 ;  /* 0x00000096a498723c */ /* 0x080fe6000000180c */
[----:B------:R-:W-:Y:S02]  /*eae0*/  FADD.FTZ R3, R251, R3 ;  /* 0x00000003fb037221 */ /* 0x000fe40000010000 */
[----:B------:R-:W-:Y:S02]  /*eaf0*/  FADD.FTZ R2, R72, R2 ;  /* 0x0000000248027221 */ /* 0x000fe40000010000 */
[----:B------:R-:W-:Y:S01]  /*eb00*/  FADD.FTZ R3, R250, R3 ;  /* 0x00000003fa037221 */ /* 0x000fe20000010000 */
[C---:B------:R-:W-:Y:S01]  /*eb10*/  HMMA.16816.F32 R148, R168.reuse, R150, R16 ;  /* 0x00000096a894723c */ /* 0x040fe20000001810 */
[----:B------:R-:W-:Y:S03]  /*eb20*/  FADD.FTZ R0, R74, R0 ;  /* 0x000000004a007221 */ /* 0x000fe60000010000 */
[----:B------:R-:W-:Y:S02]  /*eb30*/  FADD.FTZ R3, R81, R3 ;  /* 0x0000000351037221 */ /* 0x000fe40000010000 */
[----:B------:R-:W-:Y:S02]  /*eb40*/  FADD.FTZ R2, R73, R2 ;  /* 0x0000000249027221 */ /* 0x000fe40000010000 */
[----:B------:R-:W-:Y:S01]  /*eb50*/  FADD.FTZ R41, R82, R3 ;  /* 0x0000000352297221 */ /* 0x000fe20000010000 */
[-C--:B--2---:R-:W-:Y:S03]  /*eb60*/  HMMA.16816.F32 R160, R168, R36.reuse, R20 ;  /* 0x00000024a8a0723c */ /* 0x084fe60000001814 */
        /* <DEDUP_REMOVED lines=8> */
[-C--:B------:R-:W-:Y:S03]  /*ebf0*/  HMMA.16816.F32 R164, R164, R38.reuse, R28 ;  /* 0x00000026a4a4723c */ /* 0x080fe6000000181c */
        /* <DEDUP_REMOVED lines=49> */
[----:B------:R-:W-:Y:S02]  /*ef10*/  FADD.FTZ R232, R129, R4 ;  /* 0x0000000481e87221 */ /* 0x000fe40000010000 */
[----:B------:R-:W-:Y:S02]  /*ef20*/  FADD.FTZ R235, R131, R5 ;  /* 0x0000000583eb7221 */ /* 0x000fe40000010000 */
[----:B------:R-:W-:Y:S02]  /*ef30*/  FADD.FTZ R234, R139, R3 ;  /* 0x000000038bea7221 */ /* 0x000fe40000010000 */
[----:B------:R-:W-:Y:S02]  /*ef40*/  FADD.FTZ R233, R182, R2 ;  /* 0x00000002b6e97221 */ /* 0x000fe40000010000 */
[----:B------:R-:W-:Y:S02]  /*ef50*/  IMAD.MOV.U32 R217, RZ, RZ, R0 ;  /* 0x000000ffffd97224 */ /* 0x000fe400078e0000 */
[----:B------:R-:W-:Y:S02]  /*ef60*/  IMAD.MOV.U32 R135, RZ, RZ, R134 ;  /* 0x000000ffff877224 */ /* 0x000fe400078e0086 */
[----:B------:R-:W-:Y:S02]  /*ef70*/  IMAD.MOV.U32 R132, RZ, RZ, R137 ;  /* 0x000000ffff847224 */ /* 0x000fe400078e0089 */
[----:B------:R-:W-:Y:S02]  /*ef80*/  IMAD.MOV.U32 R3, RZ, RZ, R138 ;  /* 0x000000ffff037224 */ /* 0x000fe400078e008a */
[----:B------:R-:W-:Y:S01]  /*ef90*/  IMAD.MOV.U32 R133, RZ, RZ, R136 ;  /* 0x000000ffff857224 */ /* 0x000fe200078e0088 */
[----:B-1---5:R-:W-:-:S05]  /*efa0*/  @P0 BRA `(.L_x_291) ;  /* 0xffff9df000000947 */ /* 0x022fca000383ffff */
.L_x_290:
[----:B--2---:R-:W1:Y:S01]  /*efb0*/  SHFL.BFLY PT, R0, R235, 0x2, 0x1f ;  /* 0x0c401f00eb007f89 */ /* 0x004e6200000e0000 */
[----:B------:R-:W2:Y:S01]  /*efc0*/  S2UR UR6, SR_CTAID.Y ;  /* 0x00000000000679c3 */ /* 0x000ea20000002600 */
[----:B------:R-:W-:Y:S01]  /*efd0*/  UISETP.NE.AND UP0, UPT, UR19, -0x1, UPT ;  /* 0xffffffff1300788c */ /* 0x000fe2000bf05270 */
[----:B------:R-:W-:Y:S01]  /*efe0*/  BSSY B0, `(.L_x_294) ;  /* 0x00000ee000007945 */ /* 0x000fe20003800000 */
[----:B------:R-:W3:Y:S01]  /*eff0*/  SHFL.BFLY PT, R3, R234, 0x2, 0x1f ;  /* 0x0c401f00ea037f89 */ /* 0x000ee200000e0000 */
[----:B------:R-:W-:-:S02]  /*f000*/  ULDC.64 UR4, c[0x0][0x1e8] ;  /* 0x00007a0000047ab9 */ /* 0x000fc40000000a00 */
[----:B------:R-:W-:Y:S01]  /*f010*/  ULDC.U8 UR10, c[0x0][0x328] ;  /* 0x0000ca00000a7ab9 */ /* 0x000fe20000000000 */
[----:B------:R-:W4:Y:S01]  /*f020*/  SHFL.BFLY PT, R2, R232, 0x2, 0x1f ;  /* 0x0c401f00e8027f89 */ /* 0x000f2200000e0000 */
[----:B------:R-:W4:Y:S01]  /*f030*/  S2UR UR9, SR_CTAID.X ;  /* 0x00000000000979c3 */ /* 0x000f220000002500 */
[----:B------:R-:W-:Y:S02]  /*f040*/  UISETP.NE.AND UP3, UPT, UR10, URZ, UPT ;  /* 0x0000003f0a00728c */ /* 0x000fe4000bf65270 */
[----:B------:R-:W4:Y:S01]  /*f050*/  SHFL.BFLY PT, R4, R233, 0x2, 0x1f ;  /* 0x0c401f00e9047f89 */ /* 0x000f2200000e0000 */
[----:B------:R-:W-:Y:S02]  /*f060*/  @UP0 UIMAD.WIDE.U32 UR12, UR19, UR4, URZ ;  /* 0x00000004130c02a5 */ /* 0x000fe4000f8e003f */
[----:B------:R-:W-:Y:S01]  /*f070*/  ULDC UR8, c[0x0][0x214] ;  /* 0x0000850000087ab9 */ /* 0x000fe20000000800 */
[----:B------:R-:W4:Y:S01]  /*f080*/  S2R R25, SR_TID.X ;  /* 0x0000000000197919 */ /* 0x000f220000002100 */
[----:B------:R-:W-:-:S03]  /*f090*/  @UP0 UIMAD UR7, UR19, UR5, UR13 ;  /* 0x00000005130702a4 */ /* 0x000fc6000f8e020d */
[----:B------:R-:W-:Y:S01]  /*f0a0*/  ULDC.64 UR4, c[0x0][0x1e0] ;  /* 0x0000780000047ab9 */ /* 0x000fe20000000a00 */
[----:B-1----:R-:W-:Y:S01]  /*f0b0*/  FADD.FTZ R0, R0, R235 ;  /* 0x000000eb00007221 */ /* 0x002fe20000010000 */
[----:B--2---:R-:W-:Y:S02]  /*f0c0*/  @!UP0 USHF.R.S32.HI UR11, URZ, 0x1f, UR6 ;  /* 0x0000001f3f0b8899 */ /* 0x004fe40008011406 */
[----:B------:R-:W-:Y:S01]  /*f0d0*/  @!UP0 UIMAD.WIDE.U32 UR20, UR6, UR4, URZ ;  /* 0x00000004061482a5 */ /* 0x000fe2000f8e003f */
[----:B---3--:R-:W-:Y:S01]  /*f0e0*/  FADD.FTZ R3, R3, R234 ;  /* 0x000000ea03037221 */ /* 0x008fe20000010000 */
[----:B------:R-:W1:Y:S01]  /*f0f0*/  SHFL.BFLY PT, R7, R0, 0x1, 0x1f ;  /* 0x0c201f0000077f89 */ /* 0x000e6200000e0000 */
[----:B------:R-:W-:Y:S01]  /*f100*/  @!UP0 UIMAD UR11, UR11, UR4, URZ ;  /* 0x000000040b0b82a4 */ /* 0x000fe2000f8e023f */
[----:B----4-:R-:W-:Y:S02]  /*f110*/  FADD.FTZ R2, R2, R232 ;  /* 0x000000e802027221 */ /* 0x010fe40000010000 */
[----:B------:R-:W2:Y:S01]  /*f120*/  SHFL.BFLY PT, R6, R3, 0x1, 0x1f ;  /* 0x0c201f0003067f89 */ /* 0x000ea200000e0000 */
[----:B------:R-:W-:Y:S01]  /*f130*/  ULDC.U8 UR4, c[0x0][0x329] ;  /* 0x0000ca4000047ab9 */ /* 0x000fe20000000000 */
[----:B------:R-:W-:-:S02]  /*f140*/  FADD.FTZ R4, R4, R233 ;  /* 0x000000e904047221 */ /* 0x000fc40000010000 */
[----:B------:R-:W3:Y:S01]  /*f150*/  SHFL.BFLY PT, R8, R2, 0x1, 0x1f ;  /* 0x0c201f0002087f89 */ /* 0x000ee200000e0000 */
[----:B------:R-:W-:Y:S01]  /*f160*/  UISETP.NE.AND UP2, UPT, UR4, URZ, UPT ;  /* 0x0000003f0400728c */ /* 0x000fe2000bf45270 */
[----:B------:R-:W-:Y:S02]  /*f170*/  SHF.R.S32.HI R11, RZ, 0x1f, R25 ;  /* 0x0000001fff0b7819 */ /* 0x000fe40000011419 */
[----:B------:R-:W4:Y:S01]  /*f180*/  SHFL.BFLY PT, R5, R4, 0x1, 0x1f ;  /* 0x0c201f0004057f89 */ /* 0x000f2200000e0000 */
[----:B------:R-:W-:Y:S02]  /*f190*/  UISETP.EQ.AND UP3, UPT, UR4, URZ, UP3 ;  /* 0x0000003f0400728c */ /* 0x000fe40009f62270 */
[----:B------:R-:W-:Y:S02]  /*f1a0*/  @!UP0 UIMAD UR11, UR6, UR5, UR11 ;  /* 0x00000005060b82a4 */ /* 0x000fe4000f8e020b */
[----:B------:R-:W-:Y:S02]  /*f1b0*/  ULDC UR4, c[0x0][0x1c0] ;  /* 0x0000700000047ab9 */ /* 0x000fe40000000800 */
[----:B------:R-:W-:-:S02]  /*f1c0*/  ULDC UR5, c[0x0][0x234] ;  /* 0x00008d0000057ab9 */ /* 0x000fc40000000800 */
[----:B------:R-:W-:Y:S01]  /*f1d0*/  @!UP2 UISETP.NE.AND UP1, UPT, UR10, URZ, UPT ;  /* 0x0000003f0a00a28c */ /* 0x000fe2000bf25270 */
[----:B------:R-:W4:Y:S01]  /*f1e0*/  S2UR UR10, SR_CTAID.Z ;  /* 0x00000000000a79c3 */ /* 0x000f220000002700 */
[----:B------:R-:W-:Y:S01]  /*f1f0*/  @UP2 ULDC UR14, c[0x0][0x210] ;  /* 0x00008400000e2ab9 */ /* 0x000fe20000000800 */
[----:B-1----:R-:W-:Y:S01]  /*f200*/  FADD.FTZ R22, R0, R7 ;  /* 0x0000000700167221 */ /* 0x002fe20000010000 */
[----:B------:R-:W-:Y:S01]  /*f210*/  MOV R0, 0x3f800000 ;  /* 0x3f80000000007802 */ /* 0x000fe20000000f00 */
[----:B------:R-:W-:Y:S01]  /*f220*/  @UP2 UIMAD UR14, UR14, UR8, URZ ;  /* 0x000000080e0e22a4 */ /* 0x000fe2000f8e023f */
[----:B--2---:R-:W-:Y:S02]  /*f230*/  FADD.FTZ R21, R3, R6 ;  /* 0x0000000603157221 */ /* 0x004fe40000010000 */
[----:B------:R-:W-:Y:S01]  /*f240*/  FSETP.NE.FTZ.AND P3, PT, R22, RZ, PT ;  /* 0x000000ff1600720b */ /* 0x000fe20003f75000 */
[----:B------:R-:W-:Y:S01]  /*f250*/  @!UP2 USEL UR14, UR8, UR5, !UP1 ;  /* 0x00000005080ea287 */ /* 0x000fe2000c800000 */
[----:B------:R-:W-:Y:S01]  /*f260*/  MOV R3, 0x3f800000 ;  /* 0x3f80000000037802 */ /* 0x000fe20000000f00 */
[----:B---3--:R-:W-:Y:S01]  /*f270*/  FADD.FTZ R23, R2, R8 ;  /* 0x0000000802177221 */ /* 0x008fe20000010000 */
[----:B------:R-:W-:Y:S01]  /*f280*/  FSETP.NE.FTZ.AND P2, PT, R21, RZ, PT ;  /* 0x000000ff1500720b */ /* 0x000fe20003f55000 */
[----:B------:R-:W-:Y:S01]  /*f290*/  IMAD.MOV.U32 R2, RZ, RZ, 0x3f800000 ;  /* 0x3f800000ff027424 */ /* 0x000fe200078e00ff */
[----:B------:R-:W-:Y:S01]  /*f2a0*/  @UP2 UMOV UR13, 0x1 ;  /* 0x00000001000d2882 */ /* 0x000fe20000000000 */
[----:B----4-:R-:W-:Y:S01]  /*f2b0*/  FADD.FTZ R24, R4, R5 ;  /* 0x0000000504187221 */ /* 0x010fe20000010000 */
[----:B------:R-:W-:Y:S01]  /*f2c0*/  FSETP.NE.FTZ.AND P4, PT, R23, RZ, PT ;  /* 0x000000ff1700720b */ /* 0x000fe20003f95000 */
[----:B------:R-:W-:Y:S01]  /*f2d0*/  @!UP2 UIMAD UR13, UR14, UR4, URZ ;  /* 0x000000040e0da2a4 */ /* 0x000fe2000f8e023f */
[CC--:B------:R-:W-:Y:S01]  /*f2e0*/  LEA.HI R4, R11.reuse, R25.reuse, RZ, 0x2 ;  /* 0x000000190b047211 */ /* 0x0c0fe200078f10ff */
[----:B------:R-:W-:Y:S01]  /*f2f0*/  @UP3 UIMAD UR16, UR6, UR8, URZ ;  /* 0x00000008061032a4 */ /* 0x000fe2000f8e023f */
[----:B------:R-:W-:Y:S01]  /*f300*/  FSETP.NE.FTZ.AND P1, PT, R24, RZ, PT ;  /* 0x000000ff1800720b */ /* 0x000fe20003f35000 */
[----:B------:R-:W1:Y:S01]  /*f310*/  @P3 MUFU.RCP R3, R22 ;  /* 0x0000001600033308 */ /* 0x000e620000001000 */
[----:B------:R-:W-:Y:S01]  /*f320*/  MOV R5, 0x3f800000 ;  /* 0x3f80000000057802 */ /* 0x000fe20000000f00 */
[----:B------:R-:W-:Y:S01]  /*f330*/  @UP2 ULDC UR15, c[0x0][0x210] ;  /* 0x00008400000f2ab9 */ /* 0x000fe20000000800 */
[----:B------:R-:W-:Y:S01]  /*f340*/  LOP3.LUT R6, R4, 0xfffffffc, RZ, 0xc0, !PT ;  /* 0xfffffffc04067812 */ /* 0x000fe200078ec0ff */
[----:B------:R-:W-:Y:S01]  /*f350*/  UIMAD UR4, UR6, UR13, URZ ;  /* 0x0000000d060472a4 */ /* 0x000fe2000f8e023f */
[----:B------:R-:W-:Y:S01]  /*f360*/  SHF.R.S32.HI R4, RZ, 0x2, R4 ;  /* 0x00000002ff047819 */ /* 0x000fe20000011404 */
[----:B------:R-:W-:Y:S01]  /*f370*/  @!UP2 UMOV UR15, 0x1 ;  /* 0x00000001000fa882 */ /* 0x000fe20000000000 */
[-C--:B------:R-:W-:Y:S01]  /*f380*/  LEA.HI R11, R11, R25.reuse, RZ, 0x5 ;  /* 0x000000190b0b7211 */ /* 0x080fe200078f28ff */
[----:B------:R-:W2:Y:S01]  /*f390*/  @P2 MUFU.RCP R2, R21 ;  /* 0x0000001500022308 */ /* 0x000ea20000001000 */
[----:B------:R-:W-:Y:S01]  /*f3a0*/  IADD3 R25, -R6, R25, RZ ;  /* 0x0000001906197210 */ /* 0x000fe20007ffe1ff */
[----:B------:R-:W-:Y:S01]  /*f3b0*/  @UP3 USEL UR16, UR16, UR19, !UP0 ;  /* 0x0000001310103287 */ /* 0x000fe2000c000000 */
[----:B------:R-:W-:Y:S01]  /*f3c0*/  SHF.R.S32.HI R11, RZ, 0x5, R11 ;  /* 0x00000005ff0b7819 */ /* 0x000fe2000001140b */
[----:B------:R-:W-:-:S02]  /*f3d0*/  UIMAD UR9, UR9, UR15, URZ ;  /* 0x0000000f090972a4 */ /* 0x000fc4000f8e023f */
[----:B------:R-:W-:Y:S02]  /*f3e0*/  USEL UR4, UR4, URZ, !UP3 ;  /* 0x0000003f04047287 */ /* 0x000fe4000d800000 */
[----:B------:R-:W3:Y:S01]  /*f3f0*/  @P4 MUFU.RCP R0, R23 ;  /* 0x0000001700004308 */ /* 0x000ee20000001000 */
[----:B-1----:R-:W-:Y:S01]  /*f400*/  FMUL.FTZ R3, R3, c[0x0][0x2dc] ;  /* 0x0000b70003037a20 */ /* 0x002fe20000410000 */
[----:B------:R-:W-:Y:S02]  /*f410*/  USHF.L.U32 UR9, UR9, 0x7, URZ ;  /* 0x0000000709097899 */ /* 0x000fe4000800063f */
[----:B------:R-:W-:Y:S01]  /*f420*/  UIMAD UR14, UR10, UR14, UR4 ;  /* 0x0000000e0a0e72a4 */ /* 0x000fe2000f8e0204 */
[C---:B------:R-:W-:Y:S01]  /*f430*/  FMUL.FTZ R146, R3.reuse, R146 ;  /* 0x0000009203927220 */ /* 0x040fe20000410000 */
[----:B------:R-:W-:Y:S01]  /*f440*/  @!UP3 UMOV UR24, URZ ;  /* 0x0000003f0018bc82 */ /* 0x000fe20008000000 */
[C---:B------:R-:W-:Y:S01]  /*f450*/  FMUL.FTZ R18, R3.reuse, R147 ;  /* 0x0000009303127220 */ /* 0x040fe20000410000 */
[----:B------:R-:W1:Y:S01]  /*f460*/  @P1 MUFU.RCP R5, R24 ;  /* 0x0000001800051308 */ /* 0x000e620000001000 */
[C---:B------:R-:W-:Y:S01]  /*f470*/  FMUL.FTZ R150, R3.reuse, R150 ;  /* 0x0000009603967220 */ /* 0x040fe20000410000 */
[----:B------:R-:W-:Y:S01]  /*f480*/  @UP3 UMOV UR24, UR16 ;  /* 0x0000001000183c82 */ /* 0x000fe20008000000 */
[C---:B------:R-:W-:Y:S01]  /*f490*/  FMUL.FTZ R15, R3.reuse, R151 ;  /* 0x00000097030f7220 */ /* 0x040fe20000410000 */
[----:B------:R-:W-:Y:S01]  /*f4a0*/  F2FP.PACK_AB R18, R18, R146 ;  /* 0x000000921212723e */ /* 0x000fe200000000ff */
[C---:B------:R-:W-:Y:S01]  /*f4b0*/  FMUL.FTZ R162, R3.reuse, R162 ;  /* 0x000000a203a27220 */ /* 0x040fe20000410000 */
[----:B------:R-:W-:Y:S01]  /*f4c0*/  @!UP3 UMOV UR25, URZ ;  /* 0x0000003f0019bc82 */ /* 0x000fe20008000000 */
[----:B------:R-:W-:Y:S01]  /*f4d0*/  FMUL.FTZ R13, R3, R163 ;  /* 0x000000a3030d7220 */ /* 0x000fe20000410000 */
[----:B------:R-:W-:Y:S01]  /*f4e0*/  F2FP.PACK_AB R15, R15, R150 ;  /* 0x000000960f0f723e */ /* 0x000fe200000000ff */
[----:B--2---:R-:W-:Y:S01]  /*f4f0*/  FMUL.FTZ R2, R2, c[0x0][0x2dc] ;  /* 0x0000b70002027a20 */ /* 0x004fe20000410000 */
[----:B------:R-:W-:Y:S01]  /*f500*/  USHF.R.S32.HI UR4, URZ, 0x1f, UR9 ;  /* 0x0000001f3f047899 */ /* 0x000fe20008011409 */
[----:B------:R-:W-:Y:S01]  /*f510*/  FMUL.FTZ R170, R3, R170 ;  /* 0x000000aa03aa7220 */ /* 0x000fe20000410000 */
[----:B------:R-:W-:Y:S01]  /*f520*/  F2FP.PACK_AB R13, R13, R162 ;  /* 0x000000a20d0d723e */ /* 0x000fe200000000ff */
[----:B------:R-:W-:Y:S01]  /*f530*/  FMUL.FTZ R8, R3, R171 ;  /* 0x000000ab03087220 */ /* 0x000fe20000410000 */
[----:B------:R-:W-:Y:S01]  /*f540*/  SHF.R.S32.HI R3, RZ, 0x1f, R4 ;  /* 0x0000001fff037819 */ /* 0x000fe20000011404 */
[C---:B------:R-:W-:Y:S01]  /*f550*/  FMUL.FTZ R140, R2.reuse, R140 ;  /* 0x0000008c028c7220 */ /* 0x040fe20000410000 */
[----:B------:R-:W-:Y:S01]  /*f560*/  @UP3 USHF.R.S32.HI UR25, URZ, 0x1f, UR16 ;  /* 0x0000001f3f193899 */ /* 0x000fe20008011410 */
[----:B------:R-:W-:Y:S01]  /*f570*/  FMUL.FTZ R20, R2, R141 ;  /* 0x0000008d02147220 */ /* 0x000fe20000410000 */
[----:B------:R-:W-:Y:S01]  /*f580*/  F2FP.PACK_AB R8, R8, R170 ;  /* 0x000000aa0808723e */ /* 0x000fe200000000ff */
[C---:B------:R-:W-:Y:S01]  /*f590*/  FMUL.FTZ R152, R2.reuse, R152 ;  /* 0x0000009802987220 */ /* 0x040fe20000410000 */
[----:B------:R-:W-:Y:S01]  /*f5a0*/  USHF.R.S32.HI UR5, URZ, 0x1f, UR14 ;  /* 0x0000001f3f057899 */ /* 0x000fe2000801140e */
[----:B------:R-:W-:Y:S01]  /*f5b0*/  FMUL.FTZ R17, R2, R153 ;  /* 0x0000009902117220 */ /* 0x000fe20000410000 */
[----:B------:R-:W-:Y:S01]  /*f5c0*/  F2FP.PACK_AB R20, R20, R140 ;  /* 0x0000008c1414723e */ /* 0x000fe200000000ff */
[C---:B------:R-:W-:Y:S01]  /*f5d0*/  FMUL.FTZ R156, R2.reuse, R156 ;  /* 0x0000009c029c7220 */ /* 0x040fe20000410000 */
[----:B------:R-:W-:Y:S01]  /*f5e0*/  UIADD3 UR9, UP2, UP1, UR9, UR24, UR14 ;  /* 0x0000001809097290 */ /* 0x000fe2000f95e00e */
[C---:B------:R-:W-:Y:S01]  /*f5f0*/  FMUL.FTZ R12, R2.reuse, R157 ;  /* 0x0000009d020c7220 */ /* 0x040fe20000410000 */
[----:B------:R-:W-:Y:S01]  /*f600*/  F2FP.PACK_AB R17, R17, R152 ;  /* 0x000000981111723e */ /* 0x000fe200000000ff */
[C---:B------:R-:W-:Y:S01]  /*f610*/  FMUL.FTZ R164, R2.reuse, R164 ;  /* 0x000000a402a47220 */ /* 0x040fe20000410000 */
[----:B------:R-:W-:Y:S01]  /*f620*/  @!UP0 UIADD3 UR7, UR21, UR11, URZ ;  /* 0x0000000b15078290 */ /* 0x000fe2000fffe03f */
[----:B------:R-:W-:Y:S01]  /*f630*/  FMUL.FTZ R6, R2, R165 ;  /* 0x000000a502067220 */ /* 0x000fe20000410000 */
[----:B------:R-:W-:Y:S01]  /*f640*/  LEA.HI R2, R3, R4, RZ, 0x3 ;  /* 0x0000000403027211 */ /* 0x000fe200078f18ff */
[----:B---3--:R-:W-:Y:S01]  /*f650*/  FMUL.FTZ R0, R0, c[0x0][0x2dc] ;  /* 0x0000b70000007a20 */ /* 0x008fe20000410000 */
[----:B------:R-:W-:Y:S01]  /*f660*/  F2FP.PACK_AB R12, R12, R156 ;  /* 0x0000009c0c0c723e */ /* 0x000fe200000000ff */
[----:B------:R-:W-:Y:S01]  /*f670*/  UIADD3.X UR4, UR4, UR25, UR5, UP2, UP1 ;  /* 0x0000001904047290 */ /* 0x000fe200097e2405 */
[----:B------:R-:W-:Y:S01]  /*f680*/  LOP3.LUT R2, R2, 0xfffffff8, RZ, 0xc0, !PT ;  /* 0xfffffff802027812 */ /* 0x000fe200078ec0ff */
[----:B------:R-:W-:Y:S01]  /*f690*/  FMUL.FTZ R144, R0, R144 ;  /* 0x0000009000907220 */ /* 0x000fe20000410000 */
[----:B------:R-:W-:Y:S01]  /*f6a0*/  F2FP.PACK_AB R6, R6, R164 ;  /* 0x000000a40606723e */ /* 0x000fe200000000ff */
[C---:B------:R-:W-:Y:S01]  /*f6b0*/  FMUL.FTZ R19, R0.reuse, R145 ;  /* 0x0000009100137220 */ /* 0x040fe20000410000 */
[----:B------:R-:W-:Y:S01]  /*f6c0*/  @!UP0 UMOV UR12, UR20 ;  /* 0x00000014000c8c82 */ /* 0x000fe20008000000 */
[----:B------:R-:W-:-:S02]  /*f6d0*/  FMUL.FTZ R148, R0, R148 ;  /* 0x0000009400947220 */ /* 0x000fc40000410000 */
[C---:B------:R-:W-:Y:S01]  /*f6e0*/  FMUL.FTZ R16, R0.reuse, R149 ;  /* 0x0000009500107220 */ /* 0x040fe20000410000 */
[----:B------:R-:W-:Y:S01]  /*f6f0*/  F2FP.PACK_AB R19, R19, R144 ;  /* 0x000000901313723e */ /* 0x000fe200000000ff */
[C---:B------:R-:W-:Y:S02]  /*f700*/  FMUL.FTZ R160, R0.reuse, R160 ;  /* 0x000000a000a07220 */ /* 0x040fe40000410000 */
[----:B------:R-:W-:Y:S01]  /*f710*/  FMUL.FTZ R14, R0, R161 ;  /* 0x000000a1000e7220 */ /* 0x000fe20000410000 */
[----:B------:R-:W-:Y:S01]  /*f720*/  F2FP.PACK_AB R16, R16, R148 ;  /* 0x000000941010723e */ /* 0x000fe200000000ff */
[C---:B------:R-:W-:Y:S02]  /*f730*/  FMUL.FTZ R168, R0.reuse, R168 ;  /* 0x000000a800a87220 */ /* 0x040fe40000410000 */
[----:B------:R-:W-:Y:S01]  /*f740*/  FMUL.FTZ R9, R0, R169 ;  /* 0x000000a900097220 */ /* 0x000fe20000410000 */
[----:B------:R-:W-:Y:S01]  /*f750*/  F2FP.PACK_AB R14, R14, R160 ;  /* 0x000000a00e0e723e */ /* 0x000fe200000000ff */
[----:B-1----:R-:W-:-:S02]  /*f760*/  FMUL.FTZ R0, R5, c[0x0][0x2dc] ;  /* 0x0000b70005007a20 */ /* 0x002fc40000410000 */
[----:B------:R-:W-:Y:S01]  /*f770*/  IMAD.IADD R2, R4, 0x1, -R2 ;  /* 0x0000000104027824 */ /* 0x000fe200078e0a02 */
[----:B------:R-:W-:Y:S01]  /*f780*/  F2FP.PACK_AB R9, R9, R168 ;  /* 0x000000a80909723e */ /* 0x000fe200000000ff */
[C---:B------:R-:W-:Y:S02]  /*f790*/  FMUL.FTZ R142, R0.reuse, R142 ;  /* 0x0000008e008e7220 */ /* 0x040fe40000410000 */
        /* <DEDUP_REMOVED lines=9> */
[----:B------:R-:W-:Y:S02]  /*f830*/  LEA.HI R0, R2, R2, RZ, 0x1 ;  /* 0x0000000202007211 */ /* 0x000fe400078f08ff */
[----:B------:R-:W-:Y:S02]  /*f840*/  F2FP.PACK_AB R10, R10, R158 ;  /* 0x0000009e0a0a723e */ /* 0x000fe400000000ff */
[----:B------:R-:W-:Y:S02]  /*f850*/  SHF.R.S32.HI R7, RZ, 0x1, R0 ;  /* 0x00000001ff077819 */ /* 0x000fe40000011400 */
[----:B------:R-:W-:-:S02]  /*f860*/  LOP3.LUT R0, R0, 0x3fffffe, RZ, 0xc0, !PT ;  /* 0x03fffffe00007812 */ /* 0x000fc400078ec0ff */
[----:B------:R-:W-:Y:S02]  /*f870*/  SHF.L.U32 R4, R7, 0x6, RZ ;  /* 0x0000000607047819 */ /* 0x000fe400000006ff */
[----:B------:R-:W-:Y:S01]  /*f880*/  IADD3 R2, R2, -R0, RZ ;  /* 0x8000000002027210 */ /* 0x000fe20007ffe0ff */
[----:B------:R-:W-:Y:S01]  /*f890*/  IMAD R0, R11, 0x100, R25 ;  /* 0x000001000b007824 */ /* 0x000fe200078e0219 */
[----:B------:R-:W-:Y:S02]  /*f8a0*/  LOP3.LUT R4, R4, 0xc0, RZ, 0xc0, !PT ;  /* 0x000000c004047812 */ /* 0x000fe400078ec0ff */
[----:B------:R-:W-:Y:S02]  /*f8b0*/  LOP3.LUT R3, R7, 0x1, RZ, 0xc0, !PT ;  /* 0x0000000107037812 */ /* 0x000fe400078ec0ff */
[----:B------:R-:W-:Y:S02]  /*f8c0*/  LEA R0, R2, R0, 0x4 ;  /* 0x0000000002007211 */ /* 0x000fe400078e20ff */
[----:B------:R-:W-:Y:S01]  /*f8d0*/  LEA.HI R2, R4, R4, RZ, 0x1d ;  /* 0x0000000404027211 */ /* 0x000fe200078fe8ff */
[----:B------:R-:W-:Y:S01]  /*f8e0*/  IMAD.MOV.U32 R4, RZ, RZ, -0x10 ;  /* 0xfffffff0ff047424 */ /* 0x000fe200078e00ff */
[----:B------:R-:W-:-:S02]  /*f8f0*/  ISETP.NE.U32.AND P0, PT, R3, 0x1, PT ;  /* 0x000000010300780c */ /* 0x000fc40003f05070 */
[----:B------:R-:W-:Y:S02]  /*f900*/  LEA R0, R0, R2, 0x1 ;  /* 0x0000000200007211 */ /* 0x000fe400078e08ff */
[----:B------:R-:W-:Y:S02]  /*f910*/  SEL R4, R4, 0x10, !P0 ;  /* 0x0000001004047807 */ /* 0x000fe40004000000 */
[----:B------:R-:W-:Y:S02]  /*f920*/  LOP3.LUT P0, RZ, R7, 0x2, RZ, 0xc0, !PT ;  /* 0x0000000207ff7812 */ /* 0x000fe4000780c0ff */
[----:B------:R-:W-:Y:S02]  /*f930*/  SHF.L.U32 R0, R0, 0x1, RZ ;  /* 0x0000000100007819 */ /* 0x000fe400000006ff */
[----:B------:R-:W-:Y:S02]  /*f940*/  F2FP.PACK_AB R5, R5, R166 ;  /* 0x000000a60505723e */ /* 0x000fe400000000ff */
[C---:B------:R-:W-:Y:S01]  /*f950*/  IADD3 R3, R0.reuse, R4, RZ ;  /* 0x0000000400037210 */ /* 0x040fe20007ffe0ff */
[----:B------:R-:W-:Y:S01]  /*f960*/  STS [R0], R19 ;  /* 0x0000001300007388 */ /* 0x000fe20000000800 */
[----:B------:R-:W-:-:S03]  /*f970*/  IADD3 R2, R0, 0x20, RZ ;  /* 0x0000002000027810 */ /* 0x000fc60007ffe0ff */
[----:B------:R-:W-:Y:S02]  /*f980*/  STS [R0+0x200], R18 ;  /* 0x0002001200007388 */ /* 0x000fe40000000800 */
[----:B------:R-:W-:Y:S02]  /*f990*/  @P0 IADD3 R2, R0, -0x20, RZ ;  /* 0xffffffe000020810 */ /* 0x000fe40007ffe0ff */
[----:B------:R-:W-:Y:S04]  /*f9a0*/  STS [R3], R16 ;  /* 0x0000001003007388 */ /* 0x000fe80000000800 */
[----:B------:R1:W-:Y:S04]  /*f9b0*/  STS [R3+0x200], R15 ;  /* 0x0002000f03007388 */ /* 0x0003e80000000800 */
[----:B------:R-:W-:Y:S04]  /*f9c0*/  STS [R0+0x1000], R20 ;  /* 0x0010001400007388 */ /* 0x000fe80000000800 */
[----:B------:R2:W-:Y:S04]  /*f9d0*/  STS [R0+0x1200], R142 ;  /* 0x0012008e00007388 */ /* 0x0005e80000000800 */
[----:B------:R-:W-:Y:S04]  /*f9e0*/  STS [R3+0x1000], R17 ;  /* 0x0010001103007388 */ /* 0x000fe80000000800 */
[----:B------:R3:W-:Y:S04]  /*f9f0*/  STS [R3+0x1200], R154 ;  /* 0x0012009a03007388 */ /* 0x0007e80000000800 */
[----:B------:R4:W-:Y:S04]  /*fa00*/  STS [R2], R14 ;  /* 0x0000000e02007388 */ /* 0x0009e80000000800 */
[----:B------:R4:W-:Y:S04]  /*fa10*/  STS [R2+0x200], R13 ;  /* 0x0002000d02007388 */ /* 0x0009e80000000800 */
[----:B-1----:R-:W1:Y:S01]  /*fa20*/  S2R R15, SR_TID.X ;  /* 0x00000000000f7919 */ /* 0x002e620000002100 */
[----:B--2---:R-:W-:-:S02]  /*fa30*/  IMAD.IADD R0, R4, 0x1, R2 ;  /* 0x0000000104007824 */ /* 0x004fc400078e0202 */
[----:B------:R-:W-:Y:S03]  /*fa40*/  @P4 MUFU.LG2 R4, R23 ;  /* 0x0000001700044308 */ /* 0x000fe60000000c00 */
[----:B------:R2:W-:Y:S04]  /*fa50*/  STS [R0], R9 ;  /* 0x0000000900007388 */ /* 0x0005e80000000800 */
[----:B------:R-:W-:Y:S01]  /*fa60*/  STS [R0+0x200], R8 ;  /* 0x0002000800007388 */ /* 0x000fe20000000800 */
[----:B---3--:R-:W3:Y:S01]  /*fa70*/  @P2 MUFU.LG2 R3, R21 ;  /* 0x0000001500032308 */ /* 0x008ee20000000c00 */
[----:B----4-:R-:W-:Y:S02]  /*fa80*/  MOV R14, 0x7f800000 ;  /* 0x7f800000000e7802 */ /* 0x010fe40000000f00 */
[----:B------:R4:W-:Y:S01]  /*fa90*/  STS [R2+0x1000], R12 ;  /* 0x0010000c02007388 */ /* 0x0009e20000000800 */
[----:B------:R-:W-:-:S03]  /*faa0*/  MOV R13, 0x7f800000 ;  /* 0x7f800000000d7802 */ /* 0x000fc60000000f00 */
[----:B------:R4:W-:Y:S01]  /*fab0*/  STS [R2+0x1200], R10 ;  /* 0x0012000a02007388 */ /* 0x0009e20000000800 */
[----:B-1----:R-:W-:-:S03]  /*fac0*/  SHF.R.S32.HI R20, RZ, 0x1f, R15 ;  /* 0x0000001fff147819 */ /* 0x002fc6000001140f */
[----:B------:R-:W-:Y:S04]  /*fad0*/  STS [R0+0x1000], R6 ;  /* 0x0010000600007388 */ /* 0x000fe80000000800 */
[----:B------:R1:W-:Y:S01]  /*fae0*/  STS [R0+0x1200], R5 ;  /* 0x0012000500007388 */ /* 0x0003e20000000800 */
[----:B---3--:R-:W-:-:S03]  /*faf0*/  @P2 FMUL.FTZ R3, R3, 0.69314718246459960938 ;  /* 0x3f31721803032820 */ /* 0x008fc60000410000 */
[----:B------:R-:W-:Y:S01]  /*fb00*/  BAR.SYNC.DEFER_BLOCKING 0x0 ;  /* 0x0000000000007b1d */ /* 0x000fe20000010000 */
[----:B--2---:R-:W-:Y:S01]  /*fb10*/  MOV R9, 0x7f800000 ;  /* 0x7f80000000097802 */ /* 0x004fe20000000f00 */
[----:B----4-:R-:W-:Y:S02]  /*fb20*/  IMAD.MOV.U32 R12, RZ, RZ, 0x7f800000 ;  /* 0x7f800000ff0c7424 */ /* 0x010fe400078e00ff */
[----:B------:R-:W-:Y:S02]  /*fb30*/  @P2 FFMA.FTZ R12, R136, c[0x0][0x238], R3 ;  /* 0x00008e00880c2a23 */ /* 0x000fe40000010003 */
[----:B------:R-:W2:Y:S01]  /*fb40*/  @P3 MUFU.LG2 R2, R22 ;  /* 0x0000001600023308 */ /* 0x000ea20000000c00 */
[----:B-1----:R-:W-:-:S07]  /*fb50*/  LEA.HI R0, R20, R15, RZ, 0x5 ;  /* 0x0000000f14007211 */ /* 0x002fce00078f28ff */
[----:B------:R-:W1:Y:S01]  /*fb60*/  @P1 MUFU.LG2 R6, R24 ;  /* 0x0000001800061308 */ /* 0x000e620000000c00 */
[----:B------:R-:W-:Y:S01]  /*fb70*/  @P4 FMUL.FTZ R5, R4, 0.69314718246459960938 ;  /* 0x3f31721804054820 */ /* 0x000fe20000410000 */
[----:B------:R3:W4:Y:S01]  /*fb80*/  LDS.128 R16, [R221] ;  /* 0x00000000dd107984 */ /* 0x0007220000000c00 */
[----:B------:R-:W-:Y:S02]  /*fb90*/  LOP3.LUT R0, R0, 0xffffffe0, RZ, 0xc0, !PT ;  /* 0xffffffe000007812 */ /* 0x000fe400078ec0ff */
[----:B------:R-:W-:Y:S01]  /*fba0*/  @P4 FFMA.FTZ R13, R138, c[0x0][0x238], R5 ;  /* 0x00008e008a0d4a23 */ /* 0x000fe20000010005 */
[----:B------:R3:W3:Y:S01]  /*fbb0*/  LDS.128 R28, [R221+0x800] ;  /* 0x00080000dd1c7984 */ /* 0x0006e20000000c00 */
[----:B------:R-:W-:Y:S01]  /*fbc0*/  IADD3 R0, -R0, R15, RZ ;  /* 0x0000000f00007210 */ /* 0x000fe20007ffe1ff */
[----:B--2---:R-:W-:Y:S02]  /*fbd0*/  @P3 FMUL.FTZ R4, R2, 0.69314718246459960938 ;  /* 0x3f31721802043820 */ /* 0x004fe40000410000 */
[----:B------:R2:W2:Y:S01]  /*fbe0*/  LDS.128 R32, [R221+0x1000] ;  /* 0x00100000dd207984 */ /* 0x0004a20000000c00 */
[----:B------:R-:W-:Y:S01]  /*fbf0*/  LOP3.LUT P0, RZ, R0, 0x3, RZ, 0xc0, !PT ;  /* 0x0000000300ff7812 */ /* 0x000fe2000780c0ff */
[----:B------:R-:W-:-:S02]  /*fc00*/  @P3 FFMA.FTZ R14, R137, c[0x0][0x238], R4 ;  /* 0x00008e00890e3a23 */ /* 0x000fc40000010004 */
[----:B------:R2:W2:Y:S01]  /*fc10*/  LDS.128 R36, [R221+0x1800] ;  /* 0x00180000dd247984 */ /* 0x0004a20000000c00 */
[----:B-1----:R-:W-:-:S04]  /*fc20*/  @P1 FMUL.FTZ R2, R6, 0.69314718246459960938 ;  /* 0x3f31721806021820 */ /* 0x002fc80000410000 */
[----:B------:R-:W-:-:S05]  /*fc30*/  @P1 FFMA.FTZ R9, R134, c[0x0][0x238], R2 ;  /* 0x00008e0086091a23 */ /* 0x000fca0000010002 */
[----:B------:R-:W-:Y:S05]  /*fc40*/  @P0 BRA `(.L_x_295) ;  /* 0x0000027000000947 */ /* 0x000fea0003800000 */
[----:B------:R-:W-:Y:S02]  /*fc50*/  SHF.R.S32.HI R2, RZ, 0x1f, R11 ;  /* 0x0000001fff027819 */ /* 0x000fe4000001140b */
[----:B------:R-:W-:Y:S02]  /*fc60*/  SHF.R.S32.HI R3, RZ, 0x1f, R0 ;  /* 0x0000001fff037819 */ /* 0x000fe40000011400 */
[----:B------:R-:W-:Y:S02]  /*fc70*/  LEA.HI R2, R2, R11, RZ, 0x2 ;  /* 0x0000000b02027211 */ /* 0x000fe400078f10ff */
[----:B------:R-:W-:Y:S02]  /*fc80*/  LEA.HI R0, R3, R0, RZ, 0x2 ;  /* 0x0000000003007211 */ /* 0x000fe400078f10ff */
[----:B------:R-:W-:Y:S02]  /*fc90*/  LOP3.LUT R2, R2, 0xffffffc, RZ, 0xc0, !PT ;  /* 0x0ffffffc02027812 */ /* 0x000fe400078ec0ff */
[----:B------:R-:W-:-:S03]  /*fca0*/  SHF.R.S32.HI R0, RZ, 0x2, R0 ;  /* 0x00000002ff007819 */ /* 0x000fc60000011400 */
        /* <DEDUP_REMOVED lines=33> */
.L_x_295:
[----:B------:R-:W-:Y:S05]  /*fec0*/  BSYNC B0 ;  /* 0x0000000000007941 */ /* 0x000fea0003800000 */
.L_x_294:
[----:B-1--4-:R-:W4:Y:S04]  /*fed0*/  LDL.LU.64 R4, [R1+0x38] ;  /* 0x0000380001047983 */ /* 0x012f280000300a00 */
[----:B------:R-:W1:Y:S01]  /*fee0*/  S2R R8, SR_CTAID.Z ;  /* 0x0000000000087919 */ /* 0x000e620000002700 */
[----:B------:R-:W-:Y:S01]  /*fef0*/  LEA.HI R0, R20, R15, RZ, 0x2 ;  /* 0x0000000f14007211 */ /* 0x000fe200078f10ff */
[----:B------:R-:W-:-:S02]  /*ff00*/  USHF.R.S32.HI UR6, URZ, 0x1f, UR10 ;  /* 0x0000001f3f067899 */ /* 0x000fc4000801140a */
[----:B------:R3:W5:Y:S01]  /*ff10*/  LDL.64 R12, [R1+0x30] ;  /* 0x00003000010c7983 */ /* 0x0007620000100a00 */
[----:B------:R-:W-:Y:S01]  /*ff20*/  SHF.R.S32.HI R10, RZ, 0x2, R0 ;  /* 0x00000002ff0a7819 */ /* 0x000fe20000011400 */
[----:B------:R-:W-:Y:S01]  /*ff30*/  ULDC.64 UR4, c[0x0][0x1f0] ;  /* 0x00007c0000047ab9 */ /* 0x000fe20000000a00 */
[----:B------:R-:W-:Y:S01]  /*ff40*/  BSSY B0, `(.L_x_296) ;  /* 0x0000011000007945 */ /* 0x000fe20003800000 */
[----:B------:R-:W-:-:S04]  /*ff50*/  UIMAD UR4, UR6, UR4, URZ ;  /* 0x00000004060472a4 */ /* 0x000fc8000f8e023f */
[----:B------:R-:W-:Y:S01]  /*ff60*/  UIMAD UR4, UR10, UR5, UR4 ;  /* 0x000000050a0472a4 */ /* 0x000fe2000f8e0204 */
[----:B----4-:R-:W-:-:S04]  /*ff70*/  IADD3 R2, P0, R4, UR12, RZ ;  /* 0x0000000c04027c10 */ /* 0x010fc8000ff1e0ff */
[----:B------:R-:W-:Y:S02]  /*ff80*/  IADD3.X R3, R5, UR7, RZ, P0, !PT ;  /* 0x0000000705037c10 */ /* 0x000fe400087fe4ff */
[----:B------:R-:W-:-:S03]  /*ff90*/  ISETP.GE.AND P0, PT, R10, UR18, PT ;  /* 0x000000120a007c0c */ /* 0x000fc6000bf06270 */
[----:B-1----:R-:W-:-:S05]  /*ffa0*/  IMAD.WIDE.U32 R8, R8, c[0x0][0x1f0], R2 ;  /* 0x00007c0008087a25 */ /* 0x002fca00078e0002 */
[----:B------:R-:W-:-:S05]  /*ffb0*/  IADD3 R7, R9, UR4, RZ ;  /* 0x0000000409077c10 */ /* 0x000fca000fffe0ff */
[----:B------:R-:W-:Y:S05]  /*ffc0*/  @P0 BRA `(.L_x_297) ;  /* 0x0000008000000947 */ /* 0x000fea0003800000 */
[----:B---3--:R-:W-:Y:S01]  /*ffd0*/  MOV R6, R8 ;  /* 0x0000000800067202 */ /* 0x008fe20000000f00 */
[----:B-----5:R-:W-:-:S04]  /*ffe0*/  IMAD R0, R13, c[0x0][0x1e8], RZ ;  /* 0x00007a000d007a24 */ /* 0x020fc800078e02ff */
[----:B------:R-:W-:-:S04]  /*fff0*/  IMAD.WIDE.U32 R2, R12, c[0x0][0x1e8], R6 ;  /* 0x00007a000c027a25 */ /* 0x000fc800078e0006 */
[----:B------:R-:W-:Y:S01]  /*10000*/  IMAD R0, R12, c[0x0][0x1ec], R0 ;  /* 0x00007b000c007a24 */ /* 0x000fe200078e0200 */
[----:B------:R-:W-:-:S04]  /*10010*/  LEA R4, P0, R2, c[0x0][0x1d0], 0x1 ;  /* 0x0000740002047a11 */ /* 0x000fc800078008ff */
[----:B------:R-:W-:-:S04]  /*10020*/  IADD3 R0, R3, R0, RZ ;  /* 0x0000000003007210 */ /* 0x000fc80007ffe0ff */
[----:B------:R-:W-:-:S05]  /*10030*/  LEA.HI.X R5, R2, c[0x0][0x1d4], R0, 0x1, P0 ;  /* 0x0000750002057a11 */ /* 0x000fca00000f0c00 */
[----:B------:R1:W-:Y:S02]  /*10040*/  STG.E.128 [R4.64], R16 ;  /* 0x0000001004007986 */ /* 0x0003e4000c101d16 */
.L_x_297:
[----:B---3--:R-:W-:Y:S05]  /*10050*/  BSYNC B0 ;  /* 0x0000000000007941 */ /* 0x008fea0003800000 */
.L_x_296:
[----:B------:R-:W-:Y:S01]  /*10060*/  IADD3 R0, R10, 0x20, RZ ;  /* 0x000000200a007810 */ /* 0x000fe20007ffe0ff */
[----:B------:R-:W-:Y:S03]  /*10070*/  BSSY B0, `(.L_x_298) ;  /* 0x000000e000007945 */ /* 0x000fe60003800000 */
[----:B------:R-:W-:-:S13]  /*10080*/  ISETP.GE.AND P0, PT, R0, UR18, PT ;  /* 0x0000001200007c0c */ /* 0x000fda000bf06270 */
[----:B------:R-:W-:Y:S05]  /*10090*/  @P0 BRA `(.L_x_299) ;  /* 0x000000b000000947 */ /* 0x000fea0003800000 */
[----:B-1---5:R-:W-:Y:S01]  /*100a0*/  IADD3 R4, P0, R12, 0x20, RZ ;  /* 0x000000200c047810 */ /* 0x022fe20007f1e0ff */
        /* <DEDUP_REMOVED lines=10> */
.L_x_299:
[----:B------:R-:W-:Y:S05]  /*10150*/  BSYNC B0 ;  /* 0x0000000000007941 */ /* 0x000fea0003800000 */
.L_x_298:
[----:B------:R-:W3:Y:S01]  /*10160*/  LDL.LU R0, [R1+0x40] ;  /* 0x0000400001007983 */ /* 0x000ee20000300800 */
[----:B------:R-:W-:Y:S01]  /*10170*/  BSSY B0, `(.L_x_300) ;  /* 0x000000e000007945 */ /* 0x000fe20003800000 */
[----:B---3--:R-:W-:-:S13]  /*10180*/  ISETP.GE.AND P0, PT, R0, UR18, PT ;  /* 0x0000001200007c0c */ /* 0x008fda000bf06270 */
        /* <DEDUP_REMOVED lines=11> */
[----:B--2---:R1:W-:Y:S02]  /*10240*/  STG.E.128 [R4.64], R32 ;  /* 0x0000002004007986 */ /* 0x0043e4000c101d16 */
.L_x_301:
[----:B------:R-:W-:Y:S05]  /*10250*/  BSYNC B0 ;  /* 0x0000000000007941 */ /* 0x000fea0003800000 */
.L_x_300:
[----:B------:R-:W3:Y:S02]  /*10260*/  LDL.LU R0, [R1+0x44] ;  /* 0x0000440001007983 */ /* 0x000ee40000300800 */
[----:B---3--:R-:W-:-:S13]  /*10270*/  ISETP.GE.AND P0, PT, R0, UR18, PT ;  /* 0x0000001200007c0c */ /* 0x008fda000bf06270 */
[----:B------:R-:W-:Y:S05]  /*10280*/  @P0 EXIT ;  /* 0x000000000000094d */ /* 0x000fea0003800000 */
[----:B-----5:R-:W-:Y:S01]  /*10290*/  IADD3 R6, P0, R12, 0x60, RZ ;  /* 0x000000600c067810 */ /* 0x020fe20007f1e0ff */
        /* <DEDUP_REMOVED lines=9> */
[----:B--2---:R-:W-:Y:S01]  /*10330*/  STG.E.128 [R2.64], R36 ;  /* 0x0000002402007986 */ /* 0x004fe2000c101d16 */
[----:B------:R-:W-:Y:S05]  /*10340*/  EXIT ;  /* 0x000000000000794d */ /* 0x000fea0003800000 */
.L_x_286:
[----:B------:R-:W-:Y:S01]  /*10350*/  UISETP.NE.AND UP4, UPT, UR19, -0x1, UPT ;  /* 0xffffffff1300788c */ /* 0x000fe2000bf85270 */
[----:B------:R-:W-:Y:S01]  /*10360*/  LEA.HI R4, R30, R70, RZ, 0x2 ;  /* 0x000000461e047211 */ /* 0x000fe200078f10ff */
[----:B------:R-:W-:Y:S01]  /*10370*/  ULDC.U8 UR12, c[0x0][0x329] ;  /* 0x0000ca40000c7ab9 */ /* 0x000fe20000000000 */
[----:B------:R-:W2:Y:S01]  /*10380*/  S2R R2, SR_CTAID.Z ;  /* 0x0000000000027919 */ /* 0x000ea20000002700 */
[----:B------:R-:W-:Y:S01]  /*10390*/  ULDC.U8 UR13, c[0x0][0x328] ;  /* 0x0000ca00000d7ab9 */ /* 0x000fe20000000000 */
[----:B------:R-:W-:Y:S01]  /*103a0*/  LOP3.LUT R0, R4, 0x1ffffffc, RZ, 0xc0, !PT ;  /* 0x1ffffffc04007812 */ /* 0x000fe200078ec0ff */
[----:B------:R-:W-:Y:S01]  /*103b0*/  UISETP.NE.AND UP3, UPT, UR12, URZ, UPT ;  /* 0x0000003f0c00728c */ /* 0x000fe2000bf65270 */
[----:B------:R-:W-:Y:S01]  /*103c0*/  SHF.R.S32.HI R4, RZ, 0x2, R4 ;  /* 0x00000002ff047819 */ /* 0x000fe20000011404 */
[----:B------:R-:W-:Y:S01]  /*103d0*/  UISETP.NE.AND UP2, UPT, UR13, URZ, UPT ;  /* 0x0000003f0d00728c */ /* 0x000fe2000bf45270 */
[----:B------:R-:W-:Y:S01]  /*103e0*/  BSSY B0, `(.L_x_302) ;  /* 0x000003d000007945 */ /* 0x000fe20003800000 */
[----:B------:R-:W-:Y:S01]  /*103f0*/  ULDC.64 UR4, c[0x0][0x1e0] ;  /* 0x0000780000047ab9 */ /* 0x000fe20000000a00 */
[----:B------:R-:W-:Y:S01]  /*10400*/  IMAD.IADD R0, R70, 0x1, -R0 ;  /* 0x0000000146007824 */ /* 0x000fe200078e0a00 */
[----:B------:R-:W-:Y:S01]  /*10410*/  @!UP4 USHF.R.S32.HI UR14, URZ, 0x1f, UR9 ;  /* 0x0000001f3f0ec899 */ /* 0x000fe20008011409 */
[----:B------:R-:W-:Y:S01]  /*10420*/  SHF.R.S32.HI R5, RZ, 0x1f, R4 ;  /* 0x0000001fff057819 */ /* 0x000fe20000011404 */
[----:B------:R-:W-:Y:S01]  /*10430*/  USHF.R.S32.HI UR15, URZ, 0x1f, UR8 ;  /* 0x0000001f3f0f7899 */ /* 0x000fe20008011408 */
[----:B------:R-:W-:Y:S01]  /*10440*/  IMAD.SHL.U32 R0, R0, 0x8, RZ ;  /* 0x0000000800007824 */ /* 0x000fe200078e00ff */
[----:B------:R-:W-:-:S02]  /*10450*/  @!UP4 UIMAD UR14, UR14, UR4, URZ ;  /* 0x000000040e0ec2a4 */ /* 0x000fc4000f8e023f */
[----:B------:R-:W-:Y:S01]  /*10460*/  UISETP.EQ.AND UP2, UPT, UR12, URZ, UP2 ;  /* 0x0000003f0c00728c */ /* 0x000fe20009742270 */
[----:B------:R3:W4:Y:S01]  /*10470*/  R2UR UR12, R14 ;  /* 0x000000000e0c73c2 */ /* 0x00072200000e0000 */
[----:B------:R-:W-:Y:S02]  /*10480*/  @!UP4 UIMAD.WIDE.U32 UR16, UR9, UR4, URZ ;  /* 0x000000040910c2a5 */ /* 0x000fe4000f8e003f */
[----:B------:R-:W-:Y:S02]  /*10490*/  @!UP4 UIMAD UR14, UR9, UR5, UR14 ;  /* 0x00000005090ec2a4 */ /* 0x000fe4000f8e020e */
[----:B------:R-:W-:Y:S02]  /*104a0*/  ULDC.64 UR6, c[0x0][0x1e8] ;  /* 0x00007a0000067ab9 */ /* 0x000fe40000000a00 */
[----:B------:R-:W-:Y:S02]  /*104b0*/  ULDC.64 UR4, c[0x0][0x1f0] ;  /* 0x00007c0000047ab9 */ /* 0x000fe40000000a00 */
[----:B------:R-:W-:-:S02]  /*104c0*/  UIMAD UR4, UR15, UR4, URZ ;  /* 0x000000040f0472a4 */ /* 0x000fc4000f8e023f */
[----:B------:R-:W-:Y:S02]  /*104d0*/  @!UP3 UISETP.NE.AND UP1, UPT, UR13, URZ, UPT ;  /* 0x0000003f0d00b28c */ /* 0x000fe4000bf25270 */
[----:B------:R-:W-:Y:S02]  /*104e0*/  ULDC UR11, c[0x0][0x214] ;  /* 0x00008500000b7ab9 */ /* 0x000fe40000000800 */
[----:B------:R-:W-:Y:S02]  /*104f0*/  @UP3 ULDC UR15, c[0x0][0x210] ;  /* 0x00008400000f3ab9 */ /* 0x000fe40000000800 */
[----:B------:R-:W-:Y:S02]  /*10500*/  @UP4 UIMAD.WIDE.U32 UR20, UR19, UR6, URZ ;  /* 0x00000006131442a5 */ /* 0x000fe4000f8e003f */
[----:B------:R-:W-:Y:S02]  /*10510*/  ULDC UR10, c[0x0][0x234] ;  /* 0x00008d00000a7ab9 */ /* 0x000fe40000000800 */
[----:B------:R-:W-:-:S02]  /*10520*/  @UP3 UIMAD UR15, UR15, UR11, URZ ;  /* 0x0000000b0f0f32a4 */ /* 0x000fc4000f8e023f */
[----:B------:R-:W-:Y:S01]  /*10530*/  UISETP.NE.OR UP0, UPT, UR19, -0x1, !UP2 ;  /* 0xffffffff1300788c */ /* 0x000fe2000d705670 */
[----:B---3--:R-:W-:Y:S01]  /*10540*/  IADD3 R14, -R14, UR18, RZ ;  /* 0x000000120e0e7c10 */ /* 0x008fe2000fffe1ff */
[----:B------:R-:W-:Y:S02]  /*10550*/  @!UP3 USEL UR15, UR11, UR10, !UP1 ;  /* 0x0000000a0b0fb287 */ /* 0x000fe4000c800000 */
[----:B------:R-:W-:Y:S02]  /*10560*/  ULDC UR6, c[0x0][0x1c0] ;  /* 0x0000700000067ab9 */ /* 0x000fe40000000800 */
[----:B------:R-:W-:Y:S02]  /*10570*/  @UP3 UMOV UR24, 0x1 ;  /* 0x0000000100183882 */ /* 0x000fe40000000000 */
[----:B------:R-:W-:Y:S02]  /*10580*/  @UP4 UIMAD UR7, UR19, UR7, UR21 ;  /* 0x00000007130742a4 */ /* 0x000fe4000f8e0215 */
[----:B------:R-:W-:-:S02]  /*10590*/  @!UP3 UIMAD UR24, UR15, UR6, URZ ;  /* 0x000000060f18b2a4 */ /* 0x000fc4000f8e023f */
[----:B------:R-:W-:Y:S02]  /*105a0*/  @!UP4 UMOV UR20, UR16 ;  /* 0x000000100014cc82 */ /* 0x000fe40008000000 */
[----:B------:R-:W-:Y:S01]  /*105b0*/  @!UP4 UIADD3 UR7, UR17, UR14, URZ ;  /* 0x0000000e1107c290 */ /* 0x000fe2000fffe03f */
[C---:B-1----:R-:W-:Y:S01]  /*105c0*/  IADD3 R8, P0, R0.reuse, UR20, RZ ;  /* 0x0000001400087c10 */ /* 0x042fe2000ff1e0ff */
[----:B------:R-:W-:Y:S02]  /*105d0*/  UIMAD UR24, UR9, UR24, URZ ;  /* 0x00000018091872a4 */ /* 0x000fe4000f8e023f */
[----:B------:R-:W-:Y:S02]  /*105e0*/  @!UP0 UIMAD UR19, UR9, UR11, URZ ;  /* 0x0000000b091382a4 */ /* 0x000fe4000f8e023f */
[----:B------:R-:W-:Y:S01]  /*105f0*/  LEA.HI.X.SX32 R9, R0, UR7, 0x1, P0 ;  /* 0x0000000700097c11 */ /* 0x000fe200080f0eff */
[----:B------:R-:W-:Y:S01]  /*10600*/  @UP3 ULDC UR21, c[0x0][0x210] ;  /* 0x0000840000153ab9 */ /* 0x000fe20000000800 */
[----:B------:R-:W-:Y:S01]  /*10610*/  ISETP.GE.AND P0, PT, R4, R14, PT ;  /* 0x0000000e0400720c */ /* 0x000fe20003f06270 */
[----:B------:R-:W-:-:S02]  /*10620*/  USEL UR24, UR24, URZ, !UP2 ;  /* 0x0000003f18187287 */ /* 0x000fc4000d000000 */
[----:B------:R-:W-:Y:S01]  /*10630*/  @!UP3 UMOV UR21, 0x1 ;  /* 0x000000010015b882 */ /* 0x000fe20000000000 */
[----:B--2---:R-:W-:Y:S01]  /*10640*/  IMAD.WIDE.U32 R8, R2, c[0x0][0x1f0], R8 ;  /* 0x00007c0002087a25 */ /* 0x004fe200078e0008 */
[----:B----4-:R-:W-:Y:S02]  /*10650*/  UIMAD UR12, UR12, UR21, URZ ;  /* 0x000000150c0c72a4 */ /* 0x010fe4000f8e023f */
[----:B------:R-:W-:Y:S01]  /*10660*/  UIMAD UR24, UR8, UR15, UR24 ;  /* 0x0000000f081872a4 */ /* 0x000fe2000f8e0218 */
[----:B------:R-:W-:Y:S01]  /*10670*/  IMAD.WIDE R2, R205, 0x80, R4 ;  /* 0x00000080cd027825 */ /* 0x000fe200078e0204 */
[----:B------:R-:W-:Y:S02]  /*10680*/  @!UP2 UMOV UR26, URZ ;  /* 0x0000003f001aac82 */ /* 0x000fe40008000000 */
[----:B------:R-:W-:Y:S02]  /*10690*/  @UP2 UMOV UR26, UR19 ;  /* 0x00000013001a2c82 */ /* 0x000fe40008000000 */
[----:B------:R-:W-:-:S02]  /*106a0*/  UIMAD UR4, UR8, UR5, UR4 ;  /* 0x00000005080472a4 */ /* 0x000fc4000f8e0204 */
[----:B------:R-:W-:Y:S02]  /*106b0*/  @!UP2 UMOV UR27, URZ ;  /* 0x0000003f001bac82 */ /* 0x000fe40008000000 */
[----:B------:R-:W-:Y:S02]  /*106c0*/  USHF.R.S32.HI UR6, URZ, 0x1f, UR12 ;  /* 0x0000001f3f067899 */ /* 0x000fe4000801140c */
[----:B------:R-:W-:Y:S01]  /*106d0*/  @UP2 USHF.R.S32.HI UR27, URZ, 0x1f, UR19 ;  /* 0x0000001f3f1b2899 */ /* 0x000fe20008011413 */
[----:B------:R-:W-:Y:S01]  /*106e0*/  IADD3 R7, R9, UR4, RZ ;  /* 0x0000000409077c10 */ /* 0x000fe2000fffe0ff */
        /* <DEDUP_REMOVED lines=12> */
.L_x_303:
[----:B------:R-:W-:Y:S05]  /*107b0*/  BSYNC B0 ;  /* 0x0000000000007941 */ /* 0x000fea0003800000 */
.L_x_302:
        /* <DEDUP_REMOVED lines=15> */
.L_x_305:
[----:B------:R-:W-:Y:S05]  /*108b0*/  BSYNC B0 ;  /* 0x0000000000007941 */ /* 0x000fea0003800000 */
.L_x_304:
        /* <DEDUP_REMOVED lines=15> */
.L_x_307:
[----:B------:R-:W-:Y:S05]  /*109b0*/  BSYNC B0 ;  /* 0x0000000000007941 */ /* 0x000fea0003800000 */
.L_x_306:
        /* <DEDUP_REMOVED lines=14> */
.L_x_309:
[----:B------:R-:W-:Y:S05]  /*10aa0*/  BSYNC B0 ;  /* 0x0000000000007941 */ /* 0x000fea0003800000 */
.L_x_308:
[----:B------:R-:W-:-:S04]  /*10ab0*/  LOP3.LUT P6, RZ, R70, 0x3, RZ, 0xc0, !PT ;  /* 0x0000000346ff7812 */ /* 0x000fc800078cc0ff */
[-C--:B------:R-:W-:Y:S02]  /*10ac0*/  ISETP.GE.OR P5, PT, R4, R14.reuse, P6 ;  /* 0x0000000e0400720c */ /* 0x080fe400037a6670 */
[-C--:B------:R-:W-:Y:S02]  /*10ad0*/  ISETP.GE.OR P4, PT, R16, R14.reuse, P6 ;  /* 0x0000000e1000720c */ /* 0x080fe40003786670 */
[-C--:B------:R-:W-:Y:S02]  /*10ae0*/  ISETP.GE.OR P3, PT, R15, R14.reuse, P6 ;  /* 0x0000000e0f00720c */ /* 0x080fe40003766670 */
[----:B------:R-:W-:-:S07]  /*10af0*/  ISETP.GE.OR P6, PT, R10, R14, P6 ;  /* 0x0000000e0a00720c */ /* 0x000fce00037c6670 */
[----:B------:R-:W-:Y:S02]  /*10b00*/  @!P5 IMAD R4, R4, UR21, RZ ;  /* 0x000000150404dc24 */ /* 0x000fe4000f8e02ff */
[----:B--2---:R-:W-:Y:S02]  /*10b10*/  @!P4 IMAD R2, R16, UR21, RZ ;  /* 0x000000151002cc24 */ /* 0x004fe4000f8e02ff */
[----:B------:R-:W-:Y:S01]  /*10b20*/  @!P3 IMAD R3, R15, UR21, RZ ;  /* 0x000000150f03bc24 */ /* 0x000fe2000f8e02ff */
[----:B------:R-:W-:Y:S02]  /*10b30*/  @!P5 IADD3 R0, P0, R4, UR12, RZ ;  /* 0x0000000c0400dc10 */ /* 0x000fe4000ff1e0ff */
[----:B------:R-:W-:Y:S02]  /*10b40*/  @!P4 IADD3 R5, P1, R2, UR12, RZ ;  /* 0x0000000c0205cc10 */ /* 0x000fe4000ff3e0ff */
[----:B------:R-:W-:Y:S02]  /*10b50*/  @!P5 LEA.HI.X.SX32 R4, R4, UR6, 0x1, P0 ;  /* 0x000000060404dc11 */ /* 0x000fe400080f0eff */
[----:B------:R-:W-:-:S02]  /*10b60*/  @!P5 LEA R6, P2, R0, c[0x0][0x200], 0x2 ;  /* 0x000080000006da11 */ /* 0x000fc400078410ff */
[----:B------:R-:W-:Y:S02]  /*10b70*/  @!P3 IADD3 R8, P0, R3, UR12, RZ ;  /* 0x0000000c0308bc10 */ /* 0x000fe4000ff1e0ff */
[----:B------:R-:W-:Y:S02]  /*10b80*/  @!P4 LEA.HI.X.SX32 R9, R2, UR6, 0x1, P1 ;  /* 0x000000060209cc11 */ /* 0x000fe400088f0eff */
[----:B------:R-:W-:Y:S01]  /*10b90*/  @!P5 LEA.HI.X R7, R0, c[0x0][0x204], R4, 0x2, P2 ;  /* 0x000081000007da11 */ /* 0x000fe200010f1404 */
[----:B------:R-:W-:Y:S01]  /*10ba0*/  @!P3 IMAD.MOV.U32 R0, RZ, RZ, 0x7f800000 ;  /* 0x7f800000ff00b424 */ /* 0x000fe200078e00ff */
[----:B------:R-:W-:Y:S02]  /*10bb0*/  @!P4 LEA R4, P1, R5, c[0x0][0x200], 0x2 ;  /* 0x000080000504ca11 */ /* 0x000fe400078210ff */
[----:B------:R-:W-:Y:S02]  /*10bc0*/  @!P3 LEA.HI.X.SX32 R3, R3, UR6, 0x1, P0 ;  /* 0x000000060303bc11 */ /* 0x000fe400080f0eff */
        /* <DEDUP_REMOVED lines=9> */
[----:B--2---:R-:W-:-:S05]  /*10c60*/  IMAD R0, R10, UR21, RZ ;  /* 0x000000150a007c24 */ /* 0x004fca000f8e02ff */
[----:B------:R-:W-:-:S04]  /*10c70*/  IADD3 R3, P0, R0, UR12, RZ ;  /* 0x0000000c00037c10 */ /* 0x000fc8000ff1e0ff */
[----:B------:R-:W-:Y:S02]  /*10c80*/  LEA.HI.X.SX32 R0, R0, UR6, 0x1, P0 ;  /* 0x0000000600007c11 */ /* 0x000fe400080f0eff */
[----:B------:R-:W-:-:S04]  /*10c90*/  LEA R2, P0, R3, c[0x0][0x200], 0x2 ;  /* 0x0000800003027a11 */ /* 0x000fc800078010ff */
[----:B------:R-:W-:Y:S01]  /*10ca0*/  LEA.HI.X R3, R3, c[0x0][0x204], R0, 0x2, P0 ;  /* 0x0000810003037a11 */ /* 0x000fe200000f1400 */
[----:B------:R-:W-:-:S05]  /*10cb0*/  IMAD.MOV.U32 R0, RZ, RZ, 0x7f800000 ;  /* 0x7f800000ff007424 */ /* 0x000fca00078e00ff */
[----:B------:R-:W-:Y:S01]  /*10cc0*/  STG.E [R2.64], R0 ;  /* 0x0000000002007986 */ /* 0x000fe2000c101916 */
[----:B------:R-:W-:Y:S05]  /*10cd0*/  EXIT ;  /* 0x000000000000794d */ /* 0x000fea0003800000 */
.L_x_310:
        /* <DEDUP_REMOVED lines=10> */
.L_x_1131:


//--------------------- .text._ZN5flash16flash_fwd_kernelI23Flash_fwd_kernel_traitsILi32ELi128ELi128ELi4ELb0ELb0EN7cutlass6half_tE19Flash_kernel_traitsILi32ELi128ELi128ELi4ES3_EELb0ELb0ELb0ELb0ELb0ELb1ELb1ELb0EEEvNS_16Flash_fwd_paramsE --------------------------
	.section	.text._ZN5flash16flash_fwd_kernelI23Flash_fwd_kernel_traitsILi32ELi128ELi128ELi4ELb0ELb0EN7cutlass6half_tE19Flash_kernel_traitsILi32ELi128ELi128ELi4ES3_EELb0ELb0ELb0ELb0ELb0ELb1ELb1ELb0EEEvNS_16Flash_fwd_paramsE,"ax",@progbits
	.sectioninfo	@"SHI_REGISTERS=255"
	.align	128
        .global         _ZN5flash16flash_fwd_kernelI23Flash_fwd_kernel_traitsILi32ELi128ELi128ELi4ELb0ELb0EN7cutlass6half_tE19Flash_kernel_traitsILi32ELi128ELi128ELi4ES3_EELb0ELb0ELb0ELb0ELb0ELb1ELb1ELb0EEEvNS_16Flash_fwd_paramsE
        .type           _ZN5flash16flash_fwd_kernelI23Flash_fwd_kernel_traitsILi32ELi128ELi128ELi4ELb0ELb0EN7cutlass6half_tE19Flash_kernel_traitsILi32ELi128ELi128ELi4ES3_EELb0ELb0ELb0ELb0ELb0ELb1ELb1ELb0EEEvNS_16Flash_fwd_paramsE,@function
        .size           _ZN5flash16flash_fwd_kernelI23Flash_fwd_kernel_traitsILi32ELi128ELi128ELi4ELb0ELb0EN7cutlass6half_tE19Flash_kernel_traitsILi32ELi128ELi128ELi4ES3_EELb0ELb0ELb0ELb0ELb0ELb1ELb1ELb0EEEvNS_16Flash_fwd_paramsE,(.L_x_1132 - _ZN5flash16flash_fwd_kernelI23Flash_fwd_kernel_traitsILi32ELi128ELi128ELi4ELb0ELb0EN7cutlass6half_tE19Flash_kernel_traitsILi32ELi128ELi128ELi4ES3_EELb0ELb0ELb0ELb0ELb0ELb1ELb1ELb0EEEvNS_16Flash_fwd_paramsE)
        .other          _ZN5flash16flash_fwd_kernelI23Flash_fwd_kernel_traitsILi32ELi128ELi128ELi4ELb0ELb0EN7cutlass6half_tE19Flash_kernel_traitsILi32ELi128ELi128ELi4ES3_EELb0ELb0ELb0ELb0ELb0ELb1ELb1ELb0EEEvNS_16Flash_fwd_paramsE,@"STO_CUDA_ENTRY STV_DEFAULT"
_ZN5flash16flash_fwd_kernelI23Flash_fwd_kernel_traitsILi32ELi128ELi128ELi4ELb0ELb0EN7cutlass6half_tE19Flash_kernel_traitsILi32ELi128ELi128ELi4ES3_EELb0ELb0ELb0ELb0ELb0ELb1ELb1ELb0EEEvNS_16Flash_fwd_paramsE:
.text._ZN5flash16flash_fwd_kernelI23Flash_fwd_kernel_traitsILi32ELi128ELi128ELi4ELb0ELb0EN7cutlass6half_tE19Flash_kernel_traitsILi32ELi128ELi128ELi4ES3_EELb0ELb0ELb0ELb0ELb0ELb1ELb1ELb0EEEvNS_16Flash_fwd_paramsE:
[----:B------:R-:W-:Y:S02]  /*0000*/  MOV R1, c[0x0][0x28] ;  /* 0x00000a0000017a02 */ /* 0x000fe40000000f00 */
[----:B------:R-:W1:Y:S01]  /*0010*/  S2R R12, SR_CTAID.Y ;  /* 0x00000000000c7919 */ /* 0x000e620000002600 */
[----:B------:R-:W2:Y:S01]  /*0020*/  LDC.U8 R0, c[0x0][0x312] ;  /* 0x0000c480ff007b82 */ /* 0x000ea20000000000 */
[----:B------:R-:W-:Y:S01]  /*0030*/  ISETP.NE.U32.AND P2, PT, RZ, c[0x0][0x240], PT ;  /* 0x00009000ff007a0c */ /* 0x000fe20003f45070 */
[----:B------:R-:W-:Y:S01]  /*0040*/  IMAD.MOV.U32 R7, RZ, RZ, 0x4 ;  /* 0x00000004ff077424 */ /* 0x000fe200078e00ff */
[----:B------:R-:W-:Y:S01]  /*0050*/  ULDC.64 UR8, c[0x0][0x118] ;  /* 0x0000460000087ab9 */ /* 0x000fe20000000a00 */
[----:B------:R-:W-:Y:S01]  /*0060*/  IMAD.MOV.U32 R9, RZ, RZ, -0x1 ;  /* 0xffffffffff097424 */ /* 0x000fe200078e00ff */
[----:B------:R-:W-:Y:S02]  /*0070*/  ISETP.NE.AND.EX P2, PT, RZ, c[0x0][0x244], PT, P2 ;  /* 0x00009100ff007a0c */ /* 0x000fe40003f45320 */
[----:B------:R-:W-:Y:S02]  /*0080*/  ISETP.EQ.U32.AND P1, PT, RZ, c[0x0][0x248], PT ;  /* 0x00009200ff007a0c */ /* 0x000fe40003f22070 */
[----:B------:R-:W-:Y:S01]  /*0090*/  ISETP.NE.U32.AND P0, PT, RZ, c[0x0][0x250], PT ;  /* 0x00009400ff007a0c */ /* 0x000fe20003f05070 */
[----:B------:R-:W-:Y:S01]  /*00a0*/  IMAD.MOV.U32 R8, RZ, RZ, -0x1 ;  /* 0xffffffffff087424 */ /* 0x000fe200078e00ff */
[----:B------:R-:W-:-:S02]  /*00b0*/  IADD3 R1, R1, -0x60, RZ ;  /* 0xffffffa001017810 */ /* 0x000fc40007ffe0ff */
[----:B------:R-:W-:Y:S01]  /*00c0*/  ISETP.NE.AND.EX P0, PT, RZ, c[0x0][0x254], PT, P0 ;  /* 0x00009500ff007a0c */ /* 0x000fe20003f05300 */
[----:B-1----:R-:W-:Y:S01]  /*00d0*/  IMAD.WIDE R2, R12, R7, c[0x0][0x240] ;  /* 0x000090000c027625 */ /* 0x002fe200078e0207 */
[----:B--2---:R-:W-:-:S04]  /*00e0*/  ISETP.NE.AND P3, PT, R0, RZ, PT ;  /* 0x000000ff0000720c */ /* 0x004fc80003f65270 */
[----:B------:R1:W2:Y:S01]  /*00f0*/  @P2 LDG.E R9, [R2.64] ;  /* 0x0000000802092981 */ /* 0x0002a2000c1e1900 */
[----:B------:R-:W-:Y:S01]  /*0100*/  ISETP.EQ.OR.EX P1, PT, RZ, c[0x0][0x24c], !P3, P1 ;  /* 0x00009300ff007a0c */ /* 0x000fe20005f22710 */
[----:B------:R-:W-:Y:S02]  /*0110*/  IMAD.WIDE R4, R12, R7, c[0x0][0x248] ;  /* 0x000092000c047625 */ /* 0x000fe400078e0207 */
[----:B------:R1:W3:Y:S10]  /*0120*/  @P2 LDG.E R0, [R2.64+0x4] ;  /* 0x0000040802002981 */ /* 0x0002f4000c1e1900 */
[----:B------:R4:W5:Y:S01]  /*0130*/  @!P1 LDG.E R8, [R4.64] ;  /* 0x0000000804089981 */ /* 0x000962000c1e1900 */
[----:B------:R-:W-:-:S03]  /*0140*/  IMAD.MOV.U32 R6, RZ, RZ, RZ ;  /* 0x000000ffff067224 */ /* 0x000fc600078e00ff */
[----:B------:R-:W2:Y:S04]  /*0150*/  S2R R18, SR_CTAID.X ;  /* 0x0000000000127919 */ /* 0x000ea80000002500 */
[----:B------:R-:W2:Y:S01]  /*0160*/  S2R R14, SR_CTAID.Z ;  /* 0x00000000000e7919 */ /* 0x000ea20000002700 */
[----:B-1----:R-:W-:-:S03]  /*0170*/  @P0 IMAD.WIDE R2, R12, R7, c[0x0][0x250] ;  /* 0x000094000c020625 */ /* 0x002fc600078e0207 */
[----:B------:R-:W1:Y:S04]  /*0180*/  S2R R111, SR_TID.X ;  /* 0x00000000006f7919 */ /* 0x000e680000002100 */
[----:B------:R4:W5:Y:S01]  /*0190*/  @P0 LDG.E R6, [R2.64] ;  /* 0x0000000802060981 */ /* 0x000962000c1e1900 */
[----:B------:R-:W-:-:S04]  /*01a0*/  ISETP.NE.U32.AND P0, PT, RZ, c[0x0][0x248], PT ;  /* 0x00009200ff007a0c */ /* 0x000fc80003f05070 */
[----:B------:R-:W-:Y:S01]  /*01b0*/  ISETP.NE.AND.EX P0, PT, RZ, c[0x0][0x24c], PT, P0 ;  /* 0x00009300ff007a0c */ /* 0x000fe20003f05300 */
[----:B--2---:R4:W-:Y:S01]  /*01c0*/  STL [R1+0x34], R9 ;  /* 0x0000340901007387 */ /* 0x0049e20000100800 */
[----:B---3--:R-:W-:Y:S02]  /*01d0*/  @P2 IMAD.IADD R15, R0, 0x1, -R9 ;  /* 0x00000001000f2824 */ /* 0x008fe400078e0a09 */
[----:B------:R-:W-:-:S09]  /*01e0*/  @!P2 IMAD.MOV.U32 R15, RZ, RZ, c[0x0][0x214] ;  /* 0x00008500ff0fa624 */ /* 0x000fd200078e00ff */
[----:B------:R-:W-:Y:S05]  /*01f0*/  @!P0 BRA `(.L_x_311) ;  /* 0x0000004000008947 */ /* 0x000fea0003800000 */
[----:B-1----:R-:W2:Y:S02]  /*0200*/  @P3 LDG.E R0, [R4.64+0x4] ;  /* 0x0000040804003981 */ /* 0x002ea4000c1e1900 */
[----:B--2--5:R-:W-:-:S06]  /*0210*/  @P3 IADD3 R0, R0, -R8, RZ ;  /* 0x8000000800003210 */ /* 0x024fcc0007ffe0ff */
[----:B------:R1:W5:Y:S01]  /*0220*/  @!P3 LDG.E R0, [R4.64] ;  /* 0x000000080400b981 */ /* 0x000362000c1e1900 */
[----:B------:R-:W-:Y:S05]  /*0230*/  BRA `(.L_x_312) ;  /* 0x0000001000007947 */ /* 0x000fea0003800000 */
.L_x_311:
[----:B-1----:R-:W-:Y:S02]  /*0240*/  MOV R0, c[0x0][0x218] ;  /* 0x0000860000007a02 */ /* 0x002fe40000000f00 */
.L_x_312:
[----:B------:R-:W-:-:S04]  /*0250*/  ISETP.NE.U32.AND P2, PT, RZ, c[0x0][0x258], PT ;  /* 0x00009600ff007a0c */ /* 0x000fc80003f45070 */
[----:B------:R-:W-:-:S13]  /*0260*/  ISETP.NE.AND.EX P2, PT, RZ, c[0x0][0x25c], PT, P2 ;  /* 0x00009700ff007a0c */ /* 0x000fda0003f45320 */
[----:B----4-:R-:W-:-:S06]  /*0270*/  @P2 IMAD.WIDE R2, R12, R7, c[0x0][0x258] ;  /* 0x000096000c022625 */ /* 0x010fcc00078e0207 */
        /* <DEDUP_REMOVED lines=19> */
[----:B------:R-:W-:Y:S02]  /*03b0*/  @!P1 IMAD R7, R4, c[0x0][0x178], RZ ;  /* 0x00005e0004079a24 */ /* 0x000fe400078e02ff */
[----:B------:R-:W-:Y:S01]  /*03c0*/  @P1 IMAD R10, R9, c[0x0][0x194], R3 ;  /* 0x00006500090a1a24 */ /* 0x000fe200078e0203 */
[----:B------:R-:W-:Y:S01]  /*03d0*/  @P1 MOV R9, R2 ;  /* 0x0000000200091202 */ /* 0x000fe20000000f00 */
        /* <DEDUP_REMOVED lines=19> */
.L_x_314:
        /* <DEDUP_REMOVED lines=42> */
.L_x_315:
[----:B------:R-:W-:Y:S01]  /*07b0*/  SHF.R.S32.HI R29, RZ, 0x1f, R111 ;  /* 0x0000001fff1d7819 */ /* 0x000fe2000001146f */
[----:B------:R-:W-:Y:S01]  /*07c0*/  IMAD.IADD R4, R15, 0x1, -R13 ;  /* 0x000000010f047824 */ /* 0x000fe200078e0a0d */
[----:B------:R-:W-:Y:S01]  /*07d0*/  LEA.HI.SX32 R108, R197, 0xffffffff, 0x19 ;  /* 0xffffffffc56c7811 */ /* 0x000fe200078fcaff */
[----:B------:R-:W-:Y:S01]  /*07e0*/  IMAD R6, R5, c[0x0][0x1a8], RZ ;  /* 0x00006a0005067a24 */ /* 0x000fe200078e02ff */
[CC--:B------:R-:W-:Y:S01]  /*07f0*/  LEA.HI R16, R29.reuse, R111.reuse, RZ, 0x2 ;  /* 0x0000006f1d107211 */ /* 0x0c0fe200078f10ff */
[----:B------:R-:W-:Y:S01]  /*0800*/  IMAD.MOV.U32 R200, RZ, RZ, c[0x0][0x198] ;  /* 0x00006600ffc87624 */ /* 0x000fe200078e00ff */
[-C--:B------:R-:W-:Y:S01]  /*0810*/  LEA.HI R28, R29, R111.reuse, RZ, 0x3 ;  /* 0x0000006f1d1c7211 */ /* 0x080fe200078f18ff */
        /* <DEDUP_REMOVED lines=13> */
[----:B------:R-:W-:Y:S01]  /*08f0*/  LOP3.LUT R0, R2, 0xc0, RZ, 0xc0, !PT ;  /* 0x000000c002007812 */ /* 0x000fe200078ec0ff */
[----:B------:R-:W-:Y:S01]  /*0900*/  IMAD.MOV.U32 R248, RZ, RZ, c[0x0][0x1a0] ;  /* 0x00006800fff87624 */ /* 0x000fe200078e00ff */
[----:B------:R-:W-:Y:S01]  /*0910*/  ISETP.GE.AND P4, PT, R33, R4, PT ;  /* 0x000000042100720c */ /* 0x000fe20003f86270 */
[----:B------:R-:W-:Y:S01]  /*0920*/  IMAD.MOV.U32 R249, RZ, RZ, c[0x0][0x1a4] ;  /* 0x00006900fff97624 */ /* 0x000fe200078e00ff */
[----:B------:R-:W-:-:S02]  /*0930*/  LOP3.LUT R2, R0, 0x18, R36, 0xf8, !PT ;  /* 0x0000001800027812 */ /* 0x000fc400078ef824 */
[----:B------:R-:W-:Y:S02]  /*0940*/  SHF.R.U32.HI R0, RZ, 0x3, R0 ;  /* 0x00000003ff007819 */ /* 0x000fe40000011600 */
[----:B------:R-:W-:Y:S02]  /*0950*/  ISETP.GE.AND P1, PT, R32, R4, PT ;  /* 0x000000042000720c */ /* 0x000fe40003f26270 */
[----:B------:R-:W-:Y:S02]  /*0960*/  LOP3.LUT R26, R2, R0, RZ, 0x3c, !PT ;  /* 0x00000000021a7212 */ /* 0x000fe400078e3cff */
[----:B------:R-:W-:Y:S02]  /*0970*/  SHF.R.S32.HI R35, RZ, 0x1f, R34 ;  /* 0x0000001fff237819 */ /* 0x000fe40000011422 */
[----:B------:R-:W-:Y:S02]  /*0980*/  IADD3 R2, P0, R36, R9, RZ ;  /* 0x0000000924027210 */ /* 0x000fe40007f1e0ff */
[----:B------:R-:W-:Y:S01]  /*0990*/  SHF.R.S32.HI R37, RZ, 0x1f, R36 ;  /* 0x0000001fff257819 */ /* 0x000fe20000011424 */
[----:B------:R-:W-:Y:S01]  /*09a0*/  STL.64 [R1+0x28], R34 ;  /* 0x0000282201007387 */ /* 0x000fe20000100a00 */
        /* <DEDUP_REMOVED lines=21> */
[----:B------:R-:W-:Y:S01]  /*0b00*/  STL [R1+0x5c], R31 ;  /* 0x00005c1f01007387 */ /* 0x000fe20000100800 */
        /* <DEDUP_REMOVED lines=39> */
[----:B------:R-:W-:Y:S01]  /*0d80*/  SHF.R.S32.HI R13, RZ, 0x1f, R108 ;  /* 0x0000001fff0d7819 */ /* 0x000fe2000001146c */
[----:B------:R-:W-:Y:S01]  /*0d90*/  @!P0 IMAD.IADD R3, R9, 0x1, R19 ;  /* 0x0000000109038824 */ /* 0x000fe200078e0213 */
[----:B------:R-:W-:Y:S01]  /*0da0*/  IADD3.X R19, R25, R5, R0, P3, !PT ;  /* 0x0000000519137210 */ /* 0x000fe20001ffe400 */
[----:B------:R-:W-:Y:S01]  /*0db0*/  IMAD.U32 R9, R15, 0x20, R26 ;  /* 0x000000200f097824 */ /* 0x000fe200078e001a */
[----:B------:R-:W-:Y:S01]  /*0dc0*/  @!P1 LEA.HI.X R5, R12, c[0x0][0x164], R2, 0x1, P6 ;  /* 0x000059000c059a11 */ /* 0x000fe200030f0c02 */
[----:B------:R-:W-:Y:S01]  /*0dd0*/  IMAD.WIDE.U32 R22, R17, c[0x0][0x1b0], R22 ;  /* 0x00006c0011167a25 */ /* 0x000fe200078e0016 */
[----:B------:R-:W-:-:S02]  /*0de0*/  SHF.R.S32.HI R12, RZ, 0x1f, R17 ;  /* 0x0000001fff0c7819 */ /* 0x000fc40000011411 */
[----:B------:R-:W-:Y:S01]  /*0df0*/  @!P0 LEA.HI.X R15, R8, c[0x0][0x164], R3, 0x1, P5 ;  /* 0x00005900080f8a11 */ /* 0x000fe200028f0c03 */
[----:B------:R-:W-:Y:S01]  /*0e00*/  IMAD.SHL.U32 R198, R9, 0x2, RZ ;  /* 0x0000000209c67824 */ /* 0x000fe200078e00ff */
[----:B------:R1:W-:Y:S01]  /*0e10*/  STL.64 [R1+0x20], R22 ;  /* 0x0000201601007387 */ /* 0x0003e20000100a00 */
        /* <DEDUP_REMOVED lines=20> */
[----:B------:R-:W-:-:S03]  /*0f60*/  IMAD.WIDE.U32 R18, R17, c[0x0][0x1b8], R18 ;  /* 0x00006e0011127a25 */ /* 0x000fc600078e0012 */
[----:B------:R-:W-:Y:S04]  /*0f70*/  STL.64 [R1+0x10], R204 ;  /* 0x000010cc01007387 */ /* 0x000fe80000100a00 */
[----:B------:R1:W-:Y:S01]  /*0f80*/  STL.64 [R1+0x18], R18 ;  /* 0x0000181201007387 */ /* 0x0003e20000100a00 */
[----:B--2---:R-:W-:Y:S01]  /*0f90*/  IMAD.SHL.U32 R7, R201, 0x40, RZ ;  /* 0x00000040c9077824 */ /* 0x004fe200078e00ff */
[----:B------:R-:W-:Y:S01]  /*0fa0*/  @!P3 LEA R6, P5, R2, c[0x0][0x168], 0x1 ;  /* 0x00005a000206ba11 */ /* 0x000fe200078a08ff */
        /* <DEDUP_REMOVED lines=10> */
[----:B-1----:R-:W-:-:S02]  /*1050*/  @!P6 LEA R22, P0, R8, c[0x0][0x168], 0x1 ;  /* 0x00005a000816ea11 */ /* 0x002fc400078008ff */
        /* <DEDUP_REMOVED lines=12> */
[----:B--2---:R-:W-:Y:S01]  /*1120*/  IMAD R7, R17, c[0x0][0x1bc], R0 ;  /* 0x00006f0011077a24 */ /* 0x004fe200078e0200 */
[----:B------:R-:W-:Y:S01]  /*1130*/  LOP3.LUT R0, R28, 0xfffffff8, RZ, 0xc0, !PT ;  /* 0xfffffff81c007812 */ /* 0x000fe200078ec0ff */
[----:B------:R-:W-:Y:S02]  /*1140*/  IMAD R6, R13, c[0x0][0x1a0], RZ ;  /* 0x000068000d067a24 */ /* 0x000fe400078e02ff */
[----:B-1----:R-:W-:Y:S02]  /*1150*/  @!P5 IMAD R5, R201, 0x60, RZ ;  /* 0x00000060c905d824 */ /* 0x002fe400078e02ff */
        /* <DEDUP_REMOVED lines=21> */
[----:B------:R-:W-:Y:S01]  /*12b0*/  IMAD.WIDE.U32 R18, R248, 0x40, RZ ;  /* 0x00000040f8127825 */ /* 0x000fe200078e00ff */
[----:B------:R-:W-:Y:S01]  /*12c0*/  LEA.HI.X R3, R8, R16, R6, 0x7, P0 ;  /* 0x0000001008037211 */ /* 0x000fe200000f3c06 */
[----:B------:R2:W-:Y:S01]  /*12d0*/  STL [R1+0x30], R16 ;  /* 0x0000301001007387 */ /* 0x0005e20000100800 */
[----:B------:R-:W-:-:S02]  /*12e0*/  @!P3 LEA R5, P0, R248, R2, 0x5 ;  /* 0x00000002f805b211 */ /* 0x000fc400078028ff */
[----:B------:R-:W-:Y:S02]  /*12f0*/  LOP3.LUT R7, R4, 0x8, R7, 0xf8, !PT ;  /* 0x0000000804077812 */ /* 0x000fe400078ef807 */
[----:B------:R-:W-:Y:S02]  /*1300*/  SHF.R.U32.HI R6, RZ, 0x3, R4 ;  /* 0x00000003ff067819 */ /* 0x000fe40000011604 */
[----:B------:R-:W-:Y:S02]  /*1310*/  LEA.HI R4, R0, R0, RZ, 0x1 ;  /* 0x0000000000047211 */ /* 0x000fe400078f08ff */
[----:B------:R-:W-:Y:S02]  /*1320*/  @!P3 LEA.HI.X R8, R248, R3, R249, 0x5, P0 ;  /* 0x00000003f808b211 */ /* 0x000fe400000f2cf9 */
[----:B------:R-:W-:Y:S02]  /*1330*/  @!P3 LEA R12, P0, R5, c[0x0][0x170], 0x1 ;  /* 0x00005c00050cba11 */ /* 0x000fe400078008ff */
[----:B------:R-:W-:-:S02]  /*1340*/  LOP3.LUT R9, R7, R6, RZ, 0x3c, !PT ;  /* 0x0000000607097212 */ /* 0x000fc400078e3cff */
[--C-:B------:R-:W-:Y:S02]  /*1350*/  SHF.R.S32.HI R6, RZ, 0x1, R4.reuse ;  /* 0x00000001ff067819 */ /* 0x100fe40000011404 */
[----:B------:R-:W-:Y:S02]  /*1360*/  SHF.R.S32.HI R7, RZ, 0x1f, R4 ;  /* 0x0000001fff077819 */ /* 0x000fe40000011404 */
[----:B------:R-:W-:Y:S01]  /*1370*/  @!P3 LEA.HI.X R13, R5, c[0x0][0x174], R8, 0x1, P0 ;  /* 0x00005d00050dba11 */ /* 0x000fe200000f0c08 */
[----:B------:R-:W-:-:S04]  /*1380*/  DEPBAR.LE SB0, 0x0 ;  /* 0x000080000000791a */ /* 0x000fc80000000000 */
[----:B------:R-:W-:Y:S01]  /*1390*/  LEA.HI R5, R7, R6, RZ, 0x2 ;  /* 0x0000000607057211 */ /* 0x000fe200078f10ff */
[----:B--2---:R-:W-:Y:S01]  /*13a0*/  IMAD.SHL.U32 R16, R249, 0x40, RZ ;  /* 0x00000040f9107824 */ /* 0x004fe200078e00ff */
[----:B------:R-:W-:Y:S01]  /*13b0*/  LOP3.LUT R7, R4, 0x7fffffe, RZ, 0xc0, !PT ;  /* 0x07fffffe04077812 */ /* 0x000fe200078ec0ff */
[----:B------:R-:W-:Y:S01]  /*13c0*/  IMAD R4, R10, 0x8, R11 ;  /* 0x000000080a047824 */ /* 0x000fe200078e020b */
[----:B------:R-:W-:Y:S01]  /*13d0*/  LOP3.LUT R5, R5, 0xfffffffc, RZ, 0xc0, !PT ;  /* 0xfffffffc05057812 */ /* 0x000fe200078ec0ff */
[----:B------:R-:W-:Y:S01]  /*13e0*/  BAR.SYNC.DEFER_BLOCKING 0x0 ;  /* 0x0000000000007b1d */ /* 0x000fe20000010000 */
        /* <DEDUP_REMOVED lines=10> */
[----:B------:R-:W-:Y:S01]  /*1490*/  @!P1 IMAD R8, R249, 0x60, RZ ;  /* 0x00000060f9089824 */ /* 0x000fe200078e02ff */
        /* <DEDUP_REMOVED lines=8> */
[----:B------:R-:W-:Y:S01]  /*1520*/  IMAD.SHL.U32 R184, R0, 0x2, RZ ;  /* 0x0000000200b87824 */ /* 0x000fe200078e00ff */
[----:B------:R-:W-:Y:S01]  /*1530*/  LOP3.LUT R121, R10, 0xffffff00, RZ, 0xc0, !PT ;  /* 0xffffff000a797812 */ /* 0x000fe200078ec0ff */
[----:B------:R-:W-:Y:S01]  /*1540*/  @P4 STS [R198+0x4000], RZ ;  /* 0x004000ffc6004388 */ /* 0x000fe20000000800 */
[----:B------:R-:W-:Y:S01]  /*1550*/  LOP3.LUT R127, R9, R5, RZ, 0x3c, !PT ;  /* 0x00000005097f7212 */ /* 0x000fe200078e3cff */
[----:B------:R-:W-:Y:S01]  /*1560*/  IMAD.MOV.U32 R0, RZ, RZ, 0x10 ;  /* 0x00000010ff007424 */ /* 0x000fe200078e00ff */
[----:B------:R-:W-:Y:S01]  /*1570*/  @!P1 LEA.HI.X R9, R2, c[0x0][0x174], R3, 0x1, P0 ;  /* 0x00005d0002099a11 */ /* 0x000fe200000f0c03 */
[----:B------:R-:W-:Y:S01]  /*1580*/  IMAD R2, R30, 0x200, R121 ;  /* 0x000002001e027824 */ /* 0x000fe200078e0279 */
[----:B------:R-:W-:Y:S01]  /*1590*/  @!P2 LEA R4, P5, R11, c[0x0][0x170], 0x1 ;  /* 0x00005c000b04aa11 */ /* 0x000fe200078a08ff */
[----:B------:R-:W-:Y:S01]  /*15a0*/  @P4 STS [R198+0x4004], RZ ;  /* 0x004004ffc6004388 */ /* 0x000fe20000000800 */
[----:B------:R-:W-:Y:S01]  /*15b0*/  LOP3.LUT P0, RZ, R24, 0x2, RZ, 0xc0, !PT ;  /* 0x0000000218ff7812 */ /* 0x000fe2000780c0ff */
[----:B------:R-:W-:Y:S01]  /*15c0*/  IMAD R2, R125, 0x20, R2 ;  /* 0x000000207d027824 */ /* 0x000fe200078e0202 */
[----:B------:R-:W-:Y:S01]  /*15d0*/  @!P2 LEA.HI.X R5, R11, c[0x0][0x174], R16, 0x1, P5 ;  /* 0x00005d000b05aa11 */ /* 0x000fe200028f0c10 */
[----:B------:R-:W-:Y:S01]  /*15e0*/  @P4 STS.64 [R198+0x4008], RZ ;  /* 0x004008ffc6004388 */ /* 0x000fe20000000a00 */
[----:B------:R-:W-:Y:S01]  /*15f0*/  IADD3 R189, R184, 0x2020, RZ ;  /* 0x00002020b8bd7810 */ /* 0x000fe20007ffe0ff */
[----:B------:R-:W-:Y:S01]  /*1600*/  IMAD.IADD R2, R127, 0x1, R2 ;  /* 0x000000017f027824 */ /* 0x000fe200078e0202 */
[----:B------:R-:W-:Y:S01]  /*1610*/  LOP3.LUT R3, R159, 0xffffffe0, RZ, 0xc0, !PT ;  /* 0xffffffe09f037812 */ /* 0x000fe200078ec0ff */
        /* <DEDUP_REMOVED lines=11> */
[----:B------:R1:W-:Y:S03]  /*16d0*/  @!P3 LDGSTS.E.BYPASS.LTC128B.128 [R198+0x4800], [R12.64] ;  /* 0x048000000cc6bfae */ /* 0x0003e6000b901d48 */
[C---:B------:R-:W-:Y:S01]  /*16e0*/  IADD3 R196, R189.reuse, 0x400, RZ ;  /* 0x00000400bdc47810 */ /* 0x040fe20007ffe0ff */
[----:B------:R-:W-:Y:S01]  /*16f0*/  @P2 STS.128 [R198+0x5000], RZ ;  /* 0x005000ffc6002388 */ /* 0x000fe20000000c00 */
[----:B------:R-:W-:-:S02]  /*1700*/  IADD3 R195, R189, 0x800, RZ ;  /* 0x00000800bdc37810 */ /* 0x000fc40007ffe0ff */
        /* <DEDUP_REMOVED lines=8> */
[----:B------:R-:W-:-:S03]  /*1790*/  IADD3 R191, R189, 0x1800, RZ ;  /* 0x00001800bdbf7810 */ /* 0x000fc60007ffe0ff */
[----:B------:R-:W-:Y:S01]  /*17a0*/  @!PT LDS RZ, [RZ] ;  /* 0x00000000fffff984 */ /* 0x000fe20000000800 */
[----:B------:R-:W-:Y:S01]  /*17b0*/  @!PT LDS RZ, [RZ] ;  /* 0x00000000fffff984 */ /* 0x000fe20000000800 */
[----:B------:R-:W-:Y:S01]  /*17c0*/  @!PT LDS RZ, [RZ] ;  /* 0x00000000fffff984 */ /* 0x000fe20000000800 */
[----:B------:R4:W-:Y:S01]  /*17d0*/  @!P1 LDGSTS.E.BYPASS.LTC128B.128 [R198+0x5800], [R8.64] ;  /* 0x0580000008c69fae */ /* 0x0009e2000b901d48 */
[----:B------:R-:W-:-:S03]  /*17e0*/  LOP3.LUT P1, RZ, R21, 0x2, RZ, 0xc0, !PT ;  /* 0x0000000215ff7812 */ /* 0x000fc6000782c0ff */
[----:B------:R-:W-:Y:S01]  /*17f0*/  LDSM.16.M88.4 R16, [R187] ;  /* 0x00000000bb10783b */ /* 0x000fe20000000200 */
[----:B------:R-:W-:-:S03]  /*1800*/  SEL R0, R0, 0xfffffff0, !P1 ;  /* 0xfffffff000007807 */ /* 0x000fc60004800000 */
[----:B------:R-:W5:Y:S02]  /*1810*/  LDSM.16.M88.4 R44, [R184+0x2000] ;  /* 0x00200000b82c783b */ /* 0x000f640000000200 */
[----:B------:R-:W-:Y:S02]  /*1820*/  IMAD R188, R0, 0x2, R187 ;  /* 0x0000000200bc7824 */ /* 0x000fe400078e02bb */
[----:B------:R-:W-:Y:S04]  /*1830*/  LDSM.16.M88.4 R48, [R189] ;  /* 0x00000000bd30783b */ /* 0x000fe80000000200 */
[----:B-1----:R-:W-:Y:S04]  /*1840*/  LDSM.16.M88.4 R12, [R188] ;  /* 0x00000000bc0c783b */ /* 0x002fe80000000200 */
[----:B--2---:R-:W-:Y:S04]  /*1850*/  LDSM.16.M88.4 R4, [R188+0x1000] ;  /* 0x00100000bc04783b */ /* 0x004fe80000000200 */
[----:B------:R-:W-:Y:S04]  /*1860*/  LDSM.16.M88.4 R56, [R184+0x2400] ;  /* 0x00240000b838783b */ /* 0x000fe80000000200 */
[----:B----4-:R-:W1:Y:S04]  /*1870*/  LDSM.16.M88.4 R8, [R187+0x1000] ;  /* 0x00100000bb08783b */ /* 0x010e680000000200 */
[----:B------:R-:W2:Y:S04]  /*1880*/  LDSM.16.M88.4 R64, [R189+0x400] ;  /* 0x00040000bd40783b */ /* 0x000ea80000000200 */
[----:B------:R-:W4:Y:S04]  /*1890*/  LDSM.16.M88.4 R92, [R184+0x2800] ;  /* 0x00280000b85c783b */ /* 0x000f280000000200 */
[----:B------:R-:W2:Y:S04]  /*18a0*/  LDSM.16.M88.4 R100, [R189+0x800] ;  /* 0x00080000bd64783b */ /* 0x000ea80000000200 */
[----:B------:R-:W2:Y:S01]  /*18b0*/  LDSM.16.M88.4 R72, [R184+0x2c00] ;  /* 0x002c0000b848783b */ /* 0x000ea20000000200 */
[-C--:B-----5:R-:W-:Y:S03]  /*18c0*/  HMMA.16816.F32 R24, R16, R44.reuse, RZ ;  /* 0x0000002c1018723c */ /* 0x0a0fe600000018ff */
[----:B------:R-:W5:Y:S04]  /*18d0*/  LDSM.16.M88.4 R96, [R189+0xc00] ;  /* 0x000c0000bd60783b */ /* 0x000f680000000200 */
[----:B------:R-:W2:Y:S04]  /*18e0*/  LDSM.16.M88.4 R88, [R184+0x3000] ;  /* 0x00300000b858783b */ /* 0x000ea80000000200 */
[----:B------:R-:W2:Y:S04]  /*18f0*/  LDSM.16.M88.4 R68, [R189+0x1000] ;  /* 0x00100000bd44783b */ /* 0x000ea80000000200 */
[----:B------:R-:W2:Y:S04]  /*1900*/  LDSM.16.M88.4 R60, [R184+0x3400] ;  /* 0x00340000b83c783b */ /* 0x000ea80000000200 */
[----:B------:R-:W2:Y:S01]  /*1910*/  LDSM.16.M88.4 R84, [R189+0x1400] ;  /* 0x00140000bd54783b */ /* 0x000ea20000000200 */
[----:B-1----:R-:W-:Y:S03]  /*1920*/  HMMA.16816.F32 R28, R8, R44, RZ ;  /* 0x0000002c081c723c */ /* 0x002fe600000018ff */
[----:B------:R-:W1:Y:S04]  /*1930*/  LDSM.16.M88.4 R80, [R184+0x3800] ;  /* 0x00380000b850783b */ /* 0x000e680000000200 */
[----:B------:R-:W1:Y:S01]  /*1940*/  LDSM.16.M88.4 R104, [R189+0x1800] ;  /* 0x00180000bd68783b */ /* 0x000e620000000200 */
[----:B------:R-:W-:Y:S03]  /*1950*/  HMMA.16816.F32 R24, R12, R48, R24 ;  /* 0x000000300c18723c */ /* 0x000fe60000001818 */
[----:B------:R-:W1:Y:S04]  /*1960*/  LDSM.16.M88.4 R52, [R184+0x3c00] ;  /* 0x003c0000b834783b */ /* 0x000e680000000200 */
[----:B------:R-:W1:Y:S01]  /*1970*/  LDSM.16.M88.4 R76, [R189+0x1c00] ;  /* 0x001c0000bd4c783b */ /* 0x000e620000000200 */
[----:B------:R-:W-:Y:S03]  /*1980*/  HMMA.16816.F32 R32, R8, R56, RZ ;  /* 0x000000380820723c */ /* 0x000fe600000018ff */
[----:B------:R-:W0:Y:S05]  /*1990*/  LDGDEPBAR ;  /* 0x00000000000079af */ /* 0x000e2a0000000000 */
[----:B------:R-:W-:Y:S08]  /*19a0*/  HMMA.16816.F32 R36, R4, R48, R28 ;  /* 0x000000300424723c */ /* 0x000ff0000000181c */
[----:B------:R-:W-:Y:S01]  /*19b0*/  HMMA.16816.F32 R28, R16, R56, RZ ;  /* 0x00000038101c723c */ /* 0x000fe200000018ff */
[----:B------:R-:W-:-:S04]  /*19c0*/  FMUL.FTZ R2, R24, c[0x0][0x2ec] ;  /* 0x0000bb0018027a20 */ /* 0x000fc80000410000 */
[----:B------:R1:W-:Y:S03]  /*19d0*/  MUFU.TANH R115, R2 ;  /* 0x0000000200737308 */ /* 0x0003e60000002400 */
[----:B--2---:R-:W-:Y:S01]  /*19e0*/  HMMA.16816.F32 R40, R4, R64, R32 ;  /* 0x000000400428723c */ /* 0x004fe20000001820 */
[----:B------:R-:W-:-:S07]  /*19f0*/  DEPBAR.LE SB0, 0x0 ;  /* 0x000080000000791a */ /* 0x000fce0000000000 */
[----:B----4-:R-:W-:Y:S01]  /*1a00*/  HMMA.16816.F32 R32, R8, R92, RZ ;  /* 0x0000005c0820723c */ /* 0x010fe200000018ff */
[----:B-1----:R-:W-:-:S04]  /*1a10*/  FMUL.FTZ R2, R25, c[0x0][0x2ec] ;  /* 0x0000bb0019027a20 */ /* 0x002fc80000410000 */
[----:B------:R1:W-:Y:S11]  /*1a20*/  MUFU.TANH R138, R2 ;  /* 0x00000002008a7308 */ /* 0x0003f60000002400 */
[----:B------:R-:W-:Y:S08]  /*1a30*/  @!UPT UIADD3 URZ, URZ, URZ, URZ ;  /* 0x0000003f3f3ff290 */ /* 0x000ff0000fffe03f */
[----:B------:R-:W-:Y:S01]  /*1a40*/  HMMA.16816.F32 R32, R4, R100, R32 ;  /* 0x000000640420723c */ /* 0x000fe20000001820 */
[----:B-1----:R-:W-:-:S04]  /*1a50*/  FMUL.FTZ R2, R26, c[0x0][0x2ec] ;  /* 0x0000bb001a027a20 */ /* 0x002fc80000410000 */
[----:B------:R1:W-:Y:S02]  /*1a60*/  MUFU.TANH R109, R2 ;  /* 0x00000002006d7308 */ /* 0x0003e40000002400 */
[----:B-1----:R-:W-:Y:S02]  /*1a70*/  FMUL.FTZ R2, R27, c[0x0][0x2ec] ;  /* 0x0000bb001b027a20 */ /* 0x002fe40000410000 */
[----:B------:R-:W-:Y:S04]  /*1a80*/  HMMA.16816.F32 R24, R12, R64, R28 ;  /* 0x000000400c18723c */ /* 0x000fe8000000181c */
[----:B------:R1:W-:Y:S04]  /*1a90*/  MUFU.TANH R123, R2 ;  /* 0x00000002007b7308 */ /* 0x0003e80000002400 */
[----:B------:R-:W-:Y:S01]  /*1aa0*/  HMMA.16816.F32 R28, R16, R92, RZ ;  /* 0x0000005c101c723c */ /* 0x000fe200000018ff */
[----:B-1----:R-:W-:-:S04]  /*1ab0*/  FMUL.FTZ R2, R36, c[0x0][0x2ec] ;  /* 0x0000bb0024027a20 */ /* 0x002fc80000410000 */
[----:B------:R1:W2:Y:S02]  /*1ac0*/  MUFU.TANH R45, R2 ;  /* 0x00000002002d7308 */ /* 0x0002a40000002400 */
[----:B-1----:R-:W-:-:S06]  /*1ad0*/  FMUL.FTZ R2, R37, c[0x0][0x2ec] ;  /* 0x0000bb0025027a20 */ /* 0x002fcc0000410000 */
[----:B------:R1:W-:Y:S02]  /*1ae0*/  MUFU.TANH R57, R2 ;  /* 0x0000000200397308 */ /* 0x0003e40000002400 */
[----:B-1----:R-:W-:-:S06]  /*1af0*/  FMUL.FTZ R2, R38, c[0x0][0x2ec] ;  /* 0x0000bb0026027a20 */ /* 0x002fcc0000410000 */
[----:B---3--:R1:W3:Y:S02]  /*1b00*/  MUFU.TANH R23, R2 ;  /* 0x0000000200177308 */ /* 0x0082e40000002400 */
[----:B-1----:R-:W-:-:S06]  /*1b10*/  FMUL.FTZ R2, R39, c[0x0][0x2ec] ;  /* 0x0000bb0027027a20 */ /* 0x002fcc0000410000 */
[----:B------:R1:W4:Y:S02]  /*1b20*/  MUFU.TANH R44, R2 ;  /* 0x00000002002c7308 */ /* 0x0003240000002400 */
[----:B-1----:R-:W-:-:S06]  /*1b30*/  FMUL.FTZ R2, R24, c[0x0][0x2ec] ;  /* 0x0000bb0018027a20 */ /* 0x002fcc0000410000 */
[----:B------:R1:W-:Y:S02]  /*1b40*/  MUFU.TANH R135, R2 ;  /* 0x0000000200877308 */ /* 0x0003e40000002400 */
[----:B-1----:R-:W-:-:S06]  /*1b50*/  FMUL.FTZ R2, R25, c[0x0][0x2ec] ;  /* 0x0000bb0019027a20 */ /* 0x002fcc0000410000 */
[----:B------:R1:W-:Y:S02]  /*1b60*/  MUFU.TANH R146, R2 ;  /* 0x0000000200927308 */ /* 0x0003e40000002400 */
[----:B-1----:R-:W-:-:S06]  /*1b70*/  FMUL.FTZ R2, R26, c[0x0][0x2ec] ;  /* 0x0000bb001a027a20 */ /* 0x002fcc0000410000 */
[----:B------:R1:W-:Y:S02]  /*1b80*/  MUFU.TANH R122, R2 ;  /* 0x00000002007a7308 */ /* 0x0003e40000002400 */
[----:B-1----:R-:W-:Y:S02]  /*1b90*/  FMUL.FTZ R2, R27, c[0x0][0x2ec] ;  /* 0x0000bb001b027a20 */ /* 0x002fe40000410000 */
[----:B------:R-:W-:Y:S04]  /*1ba0*/  HMMA.16816.F32 R24, R12, R100, R28 ;  /* 0x000000640c18723c */ /* 0x000fe8000000181c */
[----:B------:R1:W-:Y:S04]  /*1bb0*/  MUFU.TANH R141, R2 ;  /* 0x00000002008d7308 */ /* 0x0003e80000002400 */
[----:B------:R-:W-:Y:S01]  /*1bc0*/  HMMA.16816.F32 R28, R16, R72, RZ ;  /* 0x00000048101c723c */ /* 0x000fe200000018ff */
[----:B-1----:R-:W-:-:S04]  /*1bd0*/  FMUL.FTZ R2, R40, c[0x0][0x2ec] ;  /* 0x0000bb0028027a20 */ /* 0x002fc80000410000 */
[----:B------:R1:W-:Y:S02]  /*1be0*/  MUFU.TANH R92, R2 ;  /* 0x00000002005c7308 */ /* 0x0003e40000002400 */
[----:B-1----:R-:W-:-:S06]  /*1bf0*/  FMUL.FTZ R2, R41, c[0x0][0x2ec] ;  /* 0x0000bb0029027a20 */ /* 0x002fcc0000410000 */
[----:B------:R1:W-:Y:S02]  /*1c00*/  MUFU.TANH R65, R2 ;  /* 0x0000000200417308 */ /* 0x0003e40000002400 */
[----:B-1----:R-:W-:-:S06]  /*1c10*/  FMUL.FTZ R2, R42, c[0x0][0x2ec] ;  /* 0x0000bb002a027a20 */ /* 0x002fcc0000410000 */
[----:B------:R1:W-:Y:S02]  /*1c20*/  MUFU.TANH R56, R2 ;  /* 0x0000000200387308 */ /* 0x0003e40000002400 */
[----:B-1----:R-:W-:Y:S02]  /*1c30*/  FMUL.FTZ R2, R43, c[0x0][0x2ec] ;  /* 0x0000bb002b027a20 */ /* 0x002fe40000410000 */
[----:B------:R-:W-:Y:S04]  /*1c40*/  HMMA.16816.F32 R40, R8, R72, RZ ;  /* 0x000000480828723c */ /* 0x000fe800000018ff */
[----:B------:R1:W-:Y:S02]  /*1c50*/  MUFU.TANH R64, R2 ;  /* 0x0000000200407308 */ /* 0x0003e40000002400 */
[----:B-1----:R-:W-:-:S06]  /*1c60*/  FMUL.FTZ R2, R24, c[0x0][0x2ec] ;  /* 0x0000bb0018027a20 */ /* 0x002fcc0000410000 */
[----:B------:R1:W-:Y:S11]  /*1c70*/  MUFU.TANH R145, R2 ;  /* 0x0000000200917308 */ /* 0x0003f60000002400 */
[----:B------:R-:W-:Y:S01]  /*1c80*/  @!UPT UIADD3 URZ, URZ, URZ, URZ ;  /* 0x0000003f3f3ff290 */ /* 0x000fe2000fffe03f */
[----:B-----5:R-:W-:Y:S01]  /*1c90*/  HMMA.16816.F32 R40, R4, R96, R40 ;  /* 0x000000600428723c */ /* 0x020fe20000001828 */
[----:B-1----:R-:W-:-:S04]  /*1ca0*/  FMUL.FTZ R2, R25, c[0x0][0x2ec] ;  /* 0x0000bb0019027a20 */ /* 0x002fc80000410000 */
        /* <DEDUP_REMOVED lines=19> */
[----:B------:R-:W-:Y:S08]  /*1de0*/  HMMA.16816.F32 R36, R4, R68, R32 ;  /* 0x000000440424723c */ /* 0x000ff00000001820 */
[----:B------:R-:W-:Y:S01]  /*1df0*/  HMMA.16816.F32 R32, R8, R60, RZ ;  /* 0x0000003c0820723c */ /* 0x000fe200000018ff */
        /* <DEDUP_REMOVED lines=19> */
[----:B------:R1:W-:Y:S11]  /*1f30*/  MUFU.TANH R170, R2 ;  /* 0x0000000200aa7308 */ /* 0x0003f60000002400 */
[----:B------:R-:W-:Y:S08]  /*1f40*/  @!UPT UIADD3 URZ, URZ, URZ, URZ ;  /* 0x0000003f3f3ff290 */ /* 0x000ff0000fffe03f */
[----:B------:R-:W-:Y:S01]  /*1f50*/  HMMA.16816.F32 R32, R4, R104, R32 ;  /* 0x000000680420723c */ /* 0x000fe20000001820 */
        /* <DEDUP_REMOVED lines=20> */
[----:B------:R-:W-:Y:S01]  /*20a0*/  HMMA.16816.F32 R36, R12, R76, R36 ;  /* 0x0000004c0c24723c */ /* 0x000fe20000001824 */
[----:B-1----:R-:W-:-:S04]  /*20b0*/  FMUL.FTZ R2, R25, c[0x0][0x2ec] ;  /* 0x0000bb0019027a20 */ /* 0x002fc80000410000 */
[----:B------:R1:W-:Y:S11]  /*20c0*/  MUFU.TANH R190, R2 ;  /* 0x0000000200be7308 */ /* 0x0003f60000002400 */
[----:B------:R-:W-:Y:S08]  /*20d0*/  @!UPT UIADD3 URZ, URZ, URZ, URZ ;  /* 0x0000003f3f3ff290 */ /* 0x000ff0000fffe03f */
[----:B------:R-:W-:Y:S02]  /*20e0*/  FMUL.FTZ R36, R36, c[0x0][0x2ec] ;  /* 0x0000bb0024247a20 */ /* 0x000fe40000410000 */
[----:B------:R-:W-:Y:S02]  /*20f0*/  FMUL.FTZ R37, R37, c[0x0][0x2ec] ;  /* 0x0000bb0025257a20 */ /* 0x000fe40000410000 */
[----:B------:R-:W-:Y:S01]  /*2100*/  FMUL.FTZ R38, R38, c[0x0][0x2ec] ;  /* 0x0000bb0026267a20 */ /* 0x000fe20000410000 */
[----:B------:R-:W-:Y:S01]  /*2110*/  MUFU.TANH R179, R36 ;  /* 0x0000002400b37308 */ /* 0x000fe20000002400 */
[----:B------:R-:W-:Y:S02]  /*2120*/  FMUL.FTZ R39, R39, c[0x0][0x2ec] ;  /* 0x0000bb0027277a20 */ /* 0x000fe40000410000 */
[----:B-1----:R-:W-:-:S05]  /*2130*/  FMUL.FTZ R2, R26, c[0x0][0x2ec] ;  /* 0x0000bb001a027a20 */ /* 0x002fca0000410000 */
[----:B------:R-:W-:Y:S08]  /*2140*/  MUFU.TANH R181, R37 ;  /* 0x0000002500b57308 */ /* 0x000ff00000002400 */
[----:B------:R1:W-:Y:S08]  /*2150*/  MUFU.TANH R173, R2 ;  /* 0x0000000200ad7308 */ /* 0x0003f00000002400 */
[----:B------:R-:W-:Y:S01]  /*2160*/  MUFU.TANH R175, R38 ;  /* 0x0000002600af7308 */ /* 0x000fe20000002400 */
[----:B-1----:R-:W-:-:S07]  /*2170*/  FMUL.FTZ R2, R27, c[0x0][0x2ec] ;  /* 0x0000bb001b027a20 */ /* 0x002fce0000410000 */
[----:B------:R1:W-:Y:S01]  /*2180*/  MUFU.TANH R176, R39 ;  /* 0x0000002700b07308 */ /* 0x0003e20000002400 */
[----:B------:R-:W-:Y:S07]  /*2190*/  HMMA.16816.F32 R24, R12, R104, R28 ;  /* 0x000000680c18723c */ /* 0x000fee000000181c */
[----:B------:R5:W-:Y:S01]  /*21a0*/  MUFU.TANH R183, R2 ;  /* 0x0000000200b77308 */ /* 0x000be20000002400 */
[C---:B------:R-:W-:Y:S08]  /*21b0*/  HMMA.16816.F32 R28, R8.reuse, R52, RZ ;  /* 0x00000034081c723c */ /* 0x040ff000000018ff */
[----:B-1----:R-:W-:Y:S01]  /*21c0*/  HMMA.16816.F32 R36, R8, R94, RZ ;  /* 0x0000005e0824723c */ /* 0x002fe200000018ff */
[----:B-----5:R-:W-:-:S04]  /*21d0*/  FMUL.FTZ R2, R40, c[0x0][0x2ec] ;  /* 0x0000bb0028027a20 */ /* 0x020fc80000410000 */
        /* <DEDUP_REMOVED lines=20> */
[----:B------:R-:W-:-:S02]  /*2320*/  FMUL.FTZ R24, R24, c[0x0][0x2ec] ;  /* 0x0000bb0018187a20 */ /* 0x000fc40000410000 */
[----:B------:R-:W-:Y:S02]  /*2330*/  FMUL.FTZ R25, R25, c[0x0][0x2ec] ;  /* 0x0000bb0019197a20 */ /* 0x000fe40000410000 */
[----:B------:R-:W-:Y:S02]  /*2340*/  FMUL.FTZ R26, R26, c[0x0][0x2ec] ;  /* 0x0000bb001a1a7a20 */ /* 0x000fe40000410000 */
[----:B------:R-:W-:Y:S01]  /*2350*/  FMUL.FTZ R27, R27, c[0x0][0x2ec] ;  /* 0x0000bb001b1b7a20 */ /* 0x000fe20000410000 */
[----:B------:R-:W-:Y:S01]  /*2360*/  MUFU.TANH R163, R24 ;  /* 0x0000001800a37308 */ /* 0x000fe20000002400 */
[----:B-1----:R-:W-:-:S07]  /*2370*/  FMUL.FTZ R2, R33, c[0x0][0x2ec] ;  /* 0x0000bb0021027a20 */ /* 0x002fce0000410000 */
[----:B------:R-:W-:Y:S08]  /*2380*/  MUFU.TANH R165, R25 ;  /* 0x0000001900a57308 */ /* 0x000ff00000002400 */
[----:B------:R1:W-:Y:S08]  /*2390*/  MUFU.TANH R171, R2 ;  /* 0x0000000200ab7308 */ /* 0x0003f00000002400 */
[----:B------:R-:W-:Y:S01]  /*23a0*/  MUFU.TANH R152, R26 ;  /* 0x0000001a00987308 */ /* 0x000fe20000002400 */
[----:B-1----:R-:W-:-:S07]  /*23b0*/  FMUL.FTZ R2, R34, c[0x0][0x2ec] ;  /* 0x0000bb0022027a20 */ /* 0x002fce0000410000 */
[----:B------:R1:W-:Y:S08]  /*23c0*/  MUFU.TANH R156, R27 ;  /* 0x0000001b009c7308 */ /* 0x0003f00000002400 */
[----:B------:R5:W-:Y:S01]  /*23d0*/  MUFU.TANH R157, R2 ;  /* 0x00000002009d7308 */ /* 0x000be20000002400 */
[----:B-1----:R-:W-:Y:S01]  /*23e0*/  HMMA.16816.F32 R24, R4, R66, R28 ;  /* 0x000000420418723c */ /* 0x002fe2000000181c */
[----:B-----5:R-:W-:-:S07]  /*23f0*/  FMUL.FTZ R2, R35, c[0x0][0x2ec] ;  /* 0x0000bb0023027a20 */ /* 0x020fce0000410000 */
[----:B------:R-:W-:Y:S01]  /*2400*/  HMMA.16816.F32 R28, R8, R74, RZ ;  /* 0x0000004a081c723c */ /* 0x000fe200000018ff */
[----:B------:R1:W-:Y:S07]  /*2410*/  MUFU.TANH R166, R2 ;  /* 0x0000000200a67308 */ /* 0x0003ee0000002400 */
[----:B------:R-:W-:Y:S08]  /*2420*/  HMMA.16816.F32 R32, R4, R50, R40 ;  /* 0x000000320420723c */ /* 0x000ff00000001828 */
[----:B------:R-:W-:-:S02]  /*2430*/  FMUL.FTZ R24, R24, c[0x0][0x2ec] ;  /* 0x0000bb0018187a20 */ /* 0x000fc40000410000 */
[----:B------:R-:W-:Y:S02]  /*2440*/  FMUL.FTZ R25, R25, c[0x0][0x2ec] ;  /* 0x0000bb0019197a20 */ /* 0x000fe40000410000 */
[----:B------:R-:W-:Y:S01]  /*2450*/  FMUL.FTZ R26, R26, c[0x0][0x2ec] ;  /* 0x0000bb001a1a7a20 */ /* 0x000fe20000410000 */
[----:B------:R-:W-:Y:S01]  /*2460*/  MUFU.TANH R80, R24 ;  /* 0x0000001800507308 */ /* 0x000fe20000002400 */
[----:B------:R-:W-:Y:S02]  /*2470*/  FMUL.FTZ R27, R27, c[0x0][0x2ec] ;  /* 0x0000bb001b1b7a20 */ /* 0x000fe40000410000 */
[----:B-1----:R-:W-:-:S05]  /*2480*/  IMAD.SHL.U32 R2, R111, 0x2, RZ ;  /* 0x000000026f027824 */ /* 0x002fca00078e00ff */
[----:B------:R-:W-:Y:S01]  /*2490*/  MUFU.TANH R77, R25 ;  /* 0x00000019004d7308 */ /* 0x000fe20000002400 */
[----:B------:R-:W-:Y:S02]  /*24a0*/  LOP3.LUT R2, R2, 0x6, RZ, 0xc0, !PT ;  /* 0x0000000602027812 */ /* 0x000fe400078ec0ff */
[----:B------:R-:W-:Y:S02]  /*24b0*/  FMUL.FTZ R32, R32, c[0x0][0x2ec] ;  /* 0x0000bb0020207a20 */ /* 0x000fe40000410000 */
[----:B------:R-:W-:Y:S02]  /*24c0*/  FMUL.FTZ R33, R33, c[0x0][0x2ec] ;  /* 0x0000bb0021217a20 */ /* 0x000fe40000410000 */
[----:B------:R-:W-:Y:S01]  /*24d0*/  FMUL.FTZ R34, R34, c[0x0][0x2ec] ;  /* 0x0000bb0022227a20 */ /* 0x000fe20000410000 */
[----:B------:R-:W-:Y:S01]  /*24e0*/  MUFU.TANH R84, R32 ;  /* 0x0000002000547308 */ /* 0x000fe20000002400 */
[----:B------:R-:W-:Y:S02]  /*24f0*/  FMUL.FTZ R35, R35, c[0x0][0x2ec] ;  /* 0x0000bb0023237a20 */ /* 0x000fe40000410000 */
[----:B------:R-:W-:-:S05]  /*2500*/  IMAD R2, R108, 0x80, R2 ;  /* 0x000000806c027824 */ /* 0x000fca00078e0202 */
[----:B------:R-:W-:Y:S01]  /*2510*/  MUFU.TANH R40, R33 ;  /* 0x0000002100287308 */ /* 0x000fe20000002400 */
[----:B------:R-:W-:Y:S01]  /*2520*/  BAR.SYNC.DEFER_BLOCKING 0x0 ;  /* 0x0000000000007b1d */ /* 0x000fe20000010000 */
[----:B------:R-:W-:-:S04]  /*2530*/  ISETP.GE.AND P6, PT, R2, R20, PT ;  /* 0x000000140200720c */ /* 0x000fc80003fc6270 */
[----:B--2---:R-:W-:Y:S02]  /*2540*/  FSEL R85, R45, -INF , !P6 ;  /* 0xff8000002d557808 */ /* 0x004fe40007000000 */
[----:B------:R-:W1:Y:S01]  /*2550*/  MUFU.TANH R22, R34 ;  /* 0x0000002200167308 */ /* 0x000e620000002400 */
[----:B---3--:R-:W-:Y:S02]  /*2560*/  FSEL R89, R23, -INF , !P6 ;  /* 0xff80000017597808 */ /* 0x008fe40007000000 */
[----:B------:R-:W-:-:S05]  /*2570*/  FSEL R45, R115, -INF , !P6 ;  /* 0xff800000732d7808 */ /* 0x000fca0007000000 */
[----:B------:R2:W-:Y:S08]  /*2580*/  MUFU.TANH R93, R35 ;  /* 0x00000023005d7308 */ /* 0x0005f00000002400 */
[----:B------:R-:W-:Y:S01]  /*2590*/  MUFU.TANH R48, R26 ;  /* 0x0000001a00307308 */ /* 0x000fe20000002400 */
[----:B--2---:R-:W-:Y:S07]  /*25a0*/  HMMA.16816.F32 R32, R4, R102, R36 ;  /* 0x000000660420723c */ /* 0x004fee0000001824 */
[----:B------:R2:W-:Y:S01]  /*25b0*/  MUFU.TANH R49, R27 ;  /* 0x0000001b00317308 */ /* 0x0005e20000002400 */
[----:B------:R-:W-:Y:S08]  /*25c0*/  HMMA.16816.F32 R36, R8, R90, RZ ;  /* 0x0000005a0824723c */ /* 0x000ff000000018ff */
[----:B--2---:R-:W-:Y:S08]  /*25d0*/  HMMA.16816.F32 R24, R4, R98, R28 ;  /* 0x000000620418723c */ /* 0x004ff0000000181c */
[----:B------:R-:W-:Y:S01]  /*25e0*/  FMUL.FTZ R32, R32, c[0x0][0x2ec] ;  /* 0x0000bb0020207a20 */ /* 0x000fe20000410000 */
[----:B------:R-:W-:Y:S01]  /*25f0*/  HMMA.16816.F32 R28, R8, R62, RZ ;  /* 0x0000003e081c723c */ /* 0x000fe200000018ff */
[----:B------:R-:W-:-:S02]  /*2600*/  FMUL.FTZ R33, R33, c[0x0][0x2ec] ;  /* 0x0000bb0021217a20 */ /* 0x000fc40000410000 */
[----:B------:R-:W-:Y:S01]  /*2610*/  FMUL.FTZ R34, R34, c[0x0][0x2ec] ;  /* 0x0000bb0022227a20 */ /* 0x000fe20000410000 */
[----:B------:R-:W-:Y:S01]  /*2620*/  MUFU.TANH R100, R32 ;  /* 0x0000002000647308 */ /* 0x000fe20000002400 */
[----:B------:R-:W-:-:S07]  /*2630*/  FMUL.FTZ R35, R35, c[0x0][0x2ec] ;  /* 0x0000bb0023237a20 */ /* 0x000fce0000410000 */
[----:B------:R-:W-:Y:S03]  /*2640*/  MUFU.TANH R97, R33 ;  /* 0x0000002100617308 */ /* 0x000fe60000002400 */
[----:B------:R-:W-:Y:S02]  /*2650*/  FMUL.FTZ R24, R24, c[0x0][0x2ec] ;  /* 0x0000bb0018187a20 */ /* 0x000fe40000410000 */
[----:B------:R-:W-:-:S03]  /*2660*/  FMUL.FTZ R25, R25, c[0x0][0x2ec] ;  /* 0x0000bb0019197a20 */ /* 0x000fc60000410000 */
[----:B------:R-:W-:Y:S01]  /*2670*/  MUFU.TANH R105, R34 ;  /* 0x0000002200697308 */ /* 0x000fe20000002400 */
[----:B------:R-:W-:Y:S02]  /*2680*/  FMUL.FTZ R26, R26, c[0x0][0x2ec] ;  /* 0x0000bb001a1a7a20 */ /* 0x000fe40000410000 */
[----:B------:R-:W-:-:S05]  /*2690*/  FMUL.FTZ R27, R27, c[0x0][0x2ec] ;  /* 0x0000bb001b1b7a20 */ /* 0x000fca0000410000 */
[----:B------:R2:W-:Y:S08]  /*26a0*/  MUFU.TANH R52, R35 ;  /* 0x0000002300347308 */ /* 0x0005f00000002400 */
[----:B------:R-:W-:Y:S01]  /*26b0*/  MUFU.TANH R53, R24 ;  /* 0x0000001800357308 */ /* 0x000fe20000002400 */
[----:B--2---:R-:W-:Y:S07]  /*26c0*/  HMMA.16816.F32 R32, R4, R70, R36 ;  /* 0x000000460420723c */ /* 0x004fee0000001824 */
[----:B------:R-:W-:Y:S01]  /*26d0*/  MUFU.TANH R113, R25 ;  /* 0x0000001900717308 */ /* 0x000fe20000002400 */
[C---:B------:R-:W-:Y:S07]  /*26e0*/  HMMA.16816.F32 R36, R8.reuse, R82, RZ ;  /* 0x000000520824723c */ /* 0x040fee00000018ff */
[----:B------:R-:W-:Y:S01]  /*26f0*/  MUFU.TANH R110, R26 ;  /* 0x0000001a006e7308 */ /* 0x000fe20000002400 */
[----:B------:R-:W-:Y:S07]  /*2700*/  HMMA.16816.F32 R8, R8, R54, RZ ;  /* 0x000000360808723c */ /* 0x000fee00000018ff */
[----:B------:R2:W-:Y:S01]  /*2710*/  MUFU.TANH R112, R27 ;  /* 0x0000001b00707308 */ /* 0x0005e20000002400 */
[----:B------:R-:W-:-:S02]  /*2720*/  FMUL.FTZ R32, R32, c[0x0][0x2ec] ;  /* 0x0000bb0020207a20 */ /* 0x000fc40000410000 */
[----:B------:R-:W-:Y:S02]  /*2730*/  FMUL.FTZ R33, R33, c[0x0][0x2ec] ;  /* 0x0000bb0021217a20 */ /* 0x000fe40000410000 */
[----:B------:R-:W-:-:S03]  /*2740*/  FMUL.FTZ R34, R34, c[0x0][0x2ec] ;  /* 0x0000bb0022227a20 */ /* 0x000fc60000410000 */
[----:B------:R-:W-:Y:S01]  /*2750*/  MUFU.TANH R118, R32 ;  /* 0x0000002000767308 */ /* 0x000fe20000002400 */
[----:B------:R-:W-:Y:S01]  /*2760*/  FMUL.FTZ R35, R35, c[0x0][0x2ec] ;  /* 0x0000bb0023237a20 */ /* 0x000fe20000410000 */
[----:B--2---:R-:W-:Y:S06]  /*2770*/  HMMA.16816.F32 R24, R4, R86, R28 ;  /* 0x000000560418723c */ /* 0x004fec000000181c */
[----:B------:R-:W-:Y:S02]  /*2780*/  MUFU.TANH R120, R33 ;  /* 0x0000002100787308 */ /* 0x000fe40000002400 */
[----:B------:R-:W-:Y:S06]  /*2790*/  HMMA.16816.F32 R28, R16, R46, RZ ;  /* 0x0000002e101c723c */ /* 0x000fec00000018ff */
[----:B------:R-:W-:Y:S08]  /*27a0*/  MUFU.TANH R117, R34 ;  /* 0x0000002200757308 */ /* 0x000ff00000002400 */
[----:B------:R2:W-:Y:S02]  /*27b0*/  MUFU.TANH R119, R35 ;  /* 0x0000002300777308 */ /* 0x0005e40000002400 */
[----:B------:R-:W-:-:S02]  /*27c0*/  FMUL.FTZ R24, R24, c[0x0][0x2ec] ;  /* 0x0000bb0018187a20 */ /* 0x000fc40000410000 */
[----:B------:R-:W-:Y:S02]  /*27d0*/  FMUL.FTZ R25, R25, c[0x0][0x2ec] ;  /* 0x0000bb0019197a20 */ /* 0x000fe40000410000 */
[----:B------:R-:W-:Y:S02]  /*27e0*/  FMUL.FTZ R26, R26, c[0x0][0x2ec] ;  /* 0x0000bb001a1a7a20 */ /* 0x000fe40000410000 */
[----:B------:R-:W-:Y:S01]  /*27f0*/  FMUL.FTZ R27, R27, c[0x0][0x2ec] ;  /* 0x0000bb001b1b7a20 */ /* 0x000fe20000410000 */
[----:B------:R-:W-:Y:S01]  /*2800*/  MUFU.TANH R128, R25 ;  /* 0x0000001900807308 */ /* 0x000fe20000002400 */
[----:B------:R-:W-:Y:S07]  /*2810*/  HMMA.16816.F32 R28, R12, R50, R28 ;  /* 0x000000320c1c723c */ /* 0x000fee000000181c */
[----:B------:R-:W-:Y:S01]  /*2820*/  MUFU.TANH R124, R26 ;  /* 0x0000001a007c7308 */ /* 0x000fe20000002400 */
[C---:B--2---:R-:W-:Y:S07]  /*2830*/  HMMA.16816.F32 R32, R4.reuse, R106, R36 ;  /* 0x0000006a0420723c */ /* 0x044fee0000001824 */
[----:B------:R-:W-:Y:S01]  /*2840*/  MUFU.TANH R38, R24 ;  /* 0x0000001800267308 */ /* 0x000fe20000002400 */
[----:B------:R-:W-:Y:S07]  /*2850*/  HMMA.16816.F32 R4, R4, R78, R8 ;  /* 0x0000004e0404723c */ /* 0x000fee0000001808 */
[----:B------:R2:W-:Y:S01]  /*2860*/  MUFU.TANH R126, R27 ;  /* 0x0000001b007e7308 */ /* 0x0005e20000002400 */
[----:B------:R-:W-:Y:S01]  /*2870*/  HMMA.16816.F32 R8, R16, R58, RZ ;  /* 0x0000003a1008723c */ /* 0x000fe200000018ff */
[----:B------:R-:W-:-:S02]  /*2880*/  FMUL.FTZ R30, R30, c[0x0][0x2ec] ;  /* 0x0000bb001e1e7a20 */ /* 0x000fc40000410000 */
[----:B------:R-:W-:Y:S02]  /*2890*/  FMUL.FTZ R28, R28, c[0x0][0x2ec] ;  /* 0x0000bb001c1c7a20 */ /* 0x000fe40000410000 */
[----:B------:R-:W-:Y:S02]  /*28a0*/  FMUL.FTZ R29, R29, c[0x0][0x2ec] ;  /* 0x0000bb001d1d7a20 */ /* 0x000fe40000410000 */
[----:B------:R-:W3:Y:S01]  /*28b0*/  MUFU.TANH R21, R28 ;  /* 0x0000001c00157308 */ /* 0x000ee20000002400 */
[----:B------:R-:W-:Y:S02]  /*28c0*/  FMUL.FTZ R31, R31, c[0x0][0x2ec] ;  /* 0x0000bb001f1f7a20 */ /* 0x000fe40000410000 */
[----:B------:R-:W-:Y:S02]  /*28d0*/  FMUL.FTZ R34, R34, c[0x0][0x2ec] ;  /* 0x0000bb0022227a20 */ /* 0x000fe40000410000 */
[----:B------:R-:W-:Y:S02]  /*28e0*/  FMUL.FTZ R35, R35, c[0x0][0x2ec] ;  /* 0x0000bb0023237a20 */ /* 0x000fe40000410000 */
[----:B------:R-:W-:Y:S01]  /*28f0*/  FMUL.FTZ R32, R32, c[0x0][0x2ec] ;  /* 0x0000bb0020207a20 */ /* 0x000fe20000410000 */
[----:B------:R-:W5:Y:S01]  /*2900*/  MUFU.TANH R30, R30 ;  /* 0x0000001e001e7308 */ /* 0x000f620000002400 */
[----:B------:R-:W-:-:S02]  /*2910*/  FMUL.FTZ R4, R4, c[0x0][0x2ec] ;  /* 0x0000bb0004047a20 */ /* 0x000fc40000410000 */
[----:B------:R-:W-:Y:S02]  /*2920*/  FMUL.FTZ R5, R5, c[0x0][0x2ec] ;  /* 0x0000bb0005057a20 */ /* 0x000fe40000410000 */
[----:B------:R-:W-:Y:S02]  /*2930*/  FMUL.FTZ R6, R6, c[0x0][0x2ec] ;  /* 0x0000bb0006067a20 */ /* 0x000fe40000410000 */
[----:B------:R-:W-:Y:S01]  /*2940*/  FMUL.FTZ R7, R7, c[0x0][0x2ec] ;  /* 0x0000bb0007077a20 */ /* 0x000fe20000410000 */
[----:B------:R1:W-:Y:S01]  /*2950*/  MUFU.TANH R149, R4 ;  /* 0x0000000400957308 */ /* 0x0003e20000002400 */
[----:B--2---:R-:W-:Y:S01]  /*2960*/  HMMA.16816.F32 R24, R12, R66, R8 ;  /* 0x000000420c18723c */ /* 0x004fe20000001808 */
[----:B------:R-:W-:-:S06]  /*2970*/  FMUL.FTZ R33, R33, c[0x0][0x2ec] ;  /* 0x0000bb0021217a20 */ /* 0x000fcc0000410000 */
[----:B------:R-:W-:Y:S01]  /*2980*/  MUFU.TANH R150, R5 ;  /* 0x0000000500967308 */ /* 0x000fe20000002400 */
[C---:B------:R-:W-:Y:S02]  /*2990*/  IADD3 R8, R2.reuse, 0x8, RZ ;  /* 0x0000000802087810 */ /* 0x040fe40007ffe0ff */
[----:B------:R-:W-:Y:S02]  /*29a0*/  IADD3 R9, R2, 0x10, RZ ;  /* 0x0000001002097810 */ /* 0x000fe40007ffe0ff */
[----:B------:R-:W-:Y:S02]  /*29b0*/  ISETP.GE.AND P2, PT, R8, R20, PT ;  /* 0x000000140800720c */ /* 0x000fe40003f46270 */
[C---:B------:R-:W-:Y:S01]  /*29c0*/  IADD3 R8, R2.reuse, 0x11, RZ ;  /* 0x0000001102087810 */ /* 0x040fe20007ffe0ff */
[----:B-1----:R-:W-:Y:S01]  /*29d0*/  IMAD.IADD R4, R111, 0x1, -R3 ;  /* 0x000000016f047824 */ /* 0x002fe200078e0a03 */
[----:B------:R-:W-:Y:S01]  /*29e0*/  MUFU.TANH R153, R6 ;  /* 0x0000000600997308 */ /* 0x000fe20000002400 */
[----:B------:R-:W-:-:S02]  /*29f0*/  IADD3 R3, R2, 0x1, RZ ;  /* 0x0000000102037810 */ /* 0x000fc40007ffe0ff */
[-C--:B------:R-:W-:Y:S01]  /*2a00*/  ISETP.GE.AND P1, PT, R9, R20.reuse, PT ;  /* 0x000000140900720c */ /* 0x080fe20003f26270 */
[----:B------:R1:W-:Y:S01]  /*2a10*/  STL [R1+0x54], R4 ;  /* 0x0000540401007387 */ /* 0x0003e20000100800 */
[-C--:B------:R-:W-:Y:S02]  /*2a20*/  ISETP.GE.AND P4, PT, R8, R20.reuse, PT ;  /* 0x000000140800720c */ /* 0x080fe40003f86270 */
[-C--:B------:R-:W-:Y:S01]  /*2a30*/  ISETP.GE.AND P5, PT, R3, R20.reuse, PT ;  /* 0x000000140300720c */ /* 0x080fe20003fa6270 */
[----:B------:R1:W-:Y:S01]  /*2a40*/  MUFU.TANH R154, R7 ;  /* 0x00000007009a7308 */ /* 0x0003e20000002400 */
[----:B------:R-:W-:Y:S01]  /*2a50*/  IADD3 R3, R2, 0x9, RZ ;  /* 0x0000000902037810 */ /* 0x000fe20007ffe0ff */
[----:B------:R-:W-:Y:S01]  /*2a60*/  FMUL.FTZ R24, R24, c[0x0][0x2ec] ;  /* 0x0000bb0018187a20 */ /* 0x000fe20000410000 */
[----:B------:R-:W-:Y:S01]  /*2a70*/  FSEL R67, R109, -INF , !P6 ;  /* 0xff8000006d437808 */ /* 0x000fe20007000000 */
[----:B------:R-:W-:Y:S01]  /*2a80*/  FMUL.FTZ R25, R25, c[0x0][0x2ec] ;  /* 0x0000bb0019197a20 */ /* 0x000fe20000410000 */
[-C--:B------:R-:W-:Y:S01]  /*2a90*/  ISETP.GE.AND P0, PT, R3, R20.reuse, PT ;  /* 0x000000140300720c */ /* 0x080fe20003f06270 */
[----:B------:R-:W-:Y:S01]  /*2aa0*/  FMUL.FTZ R26, R26, c[0x0][0x2ec] ;  /* 0x0000bb001a1a7a20 */ /* 0x000fe20000410000 */
[----:B------:R-:W-:Y:S01]  /*2ab0*/  IADD3 R3, R2, 0x18, RZ ;  /* 0x0000001802037810 */ /* 0x000fe20007ffe0ff */
[----:B------:R-:W-:Y:S01]  /*2ac0*/  MUFU.TANH R29, R29 ;  /* 0x0000001d001d7308 */ /* 0x000fe20000002400 */
[----:B----4-:R-:W-:Y:S01]  /*2ad0*/  FSEL R88, R44, -INF , !P5 ;  /* 0xff8000002c587808 */ /* 0x010fe20006800000 */
[----:B------:R-:W-:Y:S01]  /*2ae0*/  FMUL.FTZ R27, R27, c[0x0][0x2ec] ;  /* 0x0000bb001b1b7a20 */ /* 0x000fe20000410000 */
[----:B------:R-:W-:-:S02]  /*2af0*/  ISETP.GE.AND P3, PT, R3, R20, PT ;  /* 0x000000140300720c */ /* 0x000fc40003f66270 */
[C---:B------:R-:W-:Y:S02]  /*2b00*/  IADD3 R3, R2.reuse, 0x19, RZ ;  /* 0x0000001902037810 */ /* 0x040fe40007ffe0ff */
[----:B------:R-:W-:Y:S01]  /*2b10*/  FSEL R76, R57, -INF , !P5 ;  /* 0xff800000394c7808 */ /* 0x000fe20006800000 */
[----:B------:R-:W2:Y:S01]  /*2b20*/  MUFU.TANH R31, R31 ;  /* 0x0000001f001f7308 */ /* 0x000ea20000002400 */
[-C--:B------:R-:W-:Y:S02]  /*2b30*/  ISETP.GE.AND P6, PT, R3, R20.reuse, PT ;  /* 0x000000140300720c */ /* 0x080fe40003fc6270 */
[----:B------:R-:W-:Y:S01]  /*2b40*/  IADD3 R3, R2, 0x20, RZ ;  /* 0x0000002002037810 */ /* 0x000fe20007ffe0ff */
[----:B-1----:R-:W-:Y:S01]  /*2b50*/  HMMA.16816.F32 R4, R16, R94, RZ ;  /* 0x0000005e1004723c */ /* 0x002fe200000018ff */
[----:B------:R-:W-:Y:S02]  /*2b60*/  FSEL R60, R123, -INF , !P5 ;  /* 0xff8000007b3c7808 */ /* 0x000fe40006800000 */
[----:B------:R-:W-:Y:S01]  /*2b70*/  FSEL R44, R138, -INF , !P5 ;  /* 0xff8000008a2c7808 */ /* 0x000fe20006800000 */
[----:B------:R-:W-:Y:S01]  /*2b80*/  MUFU.TANH R23, R24 ;  /* 0x0000001800177308 */ /* 0x000fe20000002400 */
[----:B------:R-:W-:-:S02]  /*2b90*/  ISETP.GE.AND P5, PT, R3, R20, PT ;  /* 0x000000140300720c */ /* 0x000fc40003fa6270 */
[----:B------:R-:W-:Y:S02]  /*2ba0*/  IADD3 R3, R2, 0x21, RZ ;  /* 0x0000002102037810 */ /* 0x000fe40007ffe0ff */
[----:B------:R-:W-:Y:S02]  /*2bb0*/  FSEL R95, R22, -INF , !P2 ;  /* 0xff800000165f7808 */ /* 0x000fe40005000000 */
[----:B---3--:R-:W-:Y:S01]  /*2bc0*/  FSEL R43, R21, -INF , !P2 ;  /* 0xff800000152b7808 */ /* 0x008fe20005000000 */
[----:B------:R-:W-:Y:S01]  /*2bd0*/  MUFU.TANH R28, R25 ;  /* 0x00000019001c7308 */ /* 0x000fe20000002400 */
[----:B------:R-:W-:Y:S02]  /*2be0*/  FSEL R84, R84, -INF , !P2 ;  /* 0xff80000054547808 */ /* 0x000fe40005000000 */
[----:B-----5:R-:W-:Y:S02]  /*2bf0*/  FSEL R72, R30, -INF , !P2 ;  /* 0xff8000001e487808 */ /* 0x020fe40005000000 */
[----:B------:R-:W-:-:S02]  /*2c00*/  ISETP.GE.AND P2, PT, R3, R20, PT ;  /* 0x000000140300720c */ /* 0x000fc40003f46270 */
[----:B------:R-:W-:Y:S01]  /*2c10*/  IADD3 R3, R2, 0x28, RZ ;  /* 0x0000002802037810 */ /* 0x000fe20007ffe0ff */
[----:B------:R-:W1:Y:S01]  /*2c20*/  MUFU.TANH R22, R26 ;  /* 0x0000001a00167308 */ /* 0x000e620000002400 */
[----:B------:R-:W-:Y:S02]  /*2c30*/  FSEL R93, R93, -INF , !P0 ;  /* 0xff8000005d5d7808 */ /* 0x000fe40004000000 */
[----:B--2---:R-:W-:Y:S01]  /*2c40*/  FSEL R69, R31, -INF , !P0 ;  /* 0xff8000001f457808 */ /* 0x004fe20004000000 */
[----:B------:R-:W-:Y:S01]  /*2c50*/  HMMA.16816.F32 R8, R12, R102, R4 ;  /* 0x000000660c08723c */ /* 0x000fe20000001804 */
[----:B------:R-:W-:Y:S02]  /*2c60*/  FSEL R42, R29, -INF , !P0 ;  /* 0xff8000001d2a7808 */ /* 0x000fe40004000000 */
[----:B------:R-:W-:Y:S01]  /*2c70*/  FSEL R96, R56, -INF , !P1 ;  /* 0xff80000038607808 */ /* 0x000fe20004800000 */
[----:B------:R2:W3:Y:S01]  /*2c80*/  MUFU.TANH R21, R27 ;  /* 0x0000001b00157308 */ /* 0x0004e20000002400 */
[----:B------:R-:W-:-:S02]  /*2c90*/  FSEL R92, R92, -INF , !P1 ;  /* 0xff8000005c5c7808 */ /* 0x000fc40004800000 */
[----:B------:R-:W-:Y:S01]  /*2ca0*/  FSEL R73, R122, -INF , !P1 ;  /* 0xff8000007a497808 */ /* 0x000fe20004800000 */
[----:B------:R-:W-:Y:S01]  /*2cb0*/  HMMA.16816.F32 R4, R16, R74, RZ ;  /* 0x0000004a1004723c */ /* 0x000fe200000018ff */
[----:B------:R-:W-:Y:S02]  /*2cc0*/  FSEL R41, R135, -INF , !P1 ;  /* 0xff80000087297808 */ /* 0x000fe40004800000 */
[----:B------:R-:W-:Y:S01]  /*2cd0*/  FSEL R94, R64, -INF , !P4 ;  /* 0xff800000405e7808 */ /* 0x000fe20006000000 */
[----:B------:R-:W-:Y:S01]  /*2ce0*/  MUFU.TANH R131, R34 ;  /* 0x0000002200837308 */ /* 0x000fe20000002400 */
[----:B------:R-:W-:Y:S02]  /*2cf0*/  FSEL R81, R65, -INF , !P4 ;  /* 0xff80000041517808 */ /* 0x000fe40006000000 */
[----:B------:R-:W-:Y:S02]  /*2d00*/  FSEL R75, R40, -INF , !P0 ;  /* 0xff800000284b7808 */ /* 0x000fe40004000000 */
[----:B------:R-:W-:-:S02]  /*2d10*/  ISETP.GE.AND P0, PT, R3, R20, PT ;  /* 0x000000140300720c */ /* 0x000fc40003f06270 */
[----:B------:R-:W-:Y:S01]  /*2d20*/  IADD3 R3, R2, 0x29, RZ ;  /* 0x0000002902037810 */ /* 0x000fe20007ffe0ff */
[----:B------:R-:W-:Y:S01]  /*2d30*/  MUFU.TANH R133, R35 ;  /* 0x0000002300857308 */ /* 0x000fe20000002400 */
[----:B------:R-:W-:Y:S02]  /*2d40*/  FSEL R66, R141, -INF , !P4 ;  /* 0xff8000008d427808 */ /* 0x000fe40006000000 */
[-C--:B------:R-:W-:Y:S01]  /*2d50*/  ISETP.GE.AND P1, PT, R3, R20.reuse, PT ;  /* 0x000000140300720c */ /* 0x080fe20003f26270 */
[----:B------:R-:W-:Y:S01]  /*2d60*/  FMUL.FTZ R8, R8, c[0x0][0x2ec] ;  /* 0x0000bb0008087a20 */ /* 0x000fe20000410000 */
[----:B------:R-:W-:Y:S01]  /*2d70*/  IADD3 R3, R2, 0x30, RZ ;  /* 0x0000003002037810 */ /* 0x000fe20007ffe0ff */
[----:B------:R-:W-:Y:S01]  /*2d80*/  FMUL.FTZ R10, R10, c[0x0][0x2ec] ;  /* 0x0000bb000a0a7a20 */ /* 0x000fe20000410000 */
[----:B------:R-:W-:Y:S01]  /*2d90*/  FSEL R37, R146, -INF , !P4 ;  /* 0xff80000092257808 */ /* 0x000fe20006000000 */
[----:B------:R-:W-:Y:S01]  /*2da0*/  FMUL.FTZ R9, R9, c[0x0][0x2ec] ;  /* 0x0000bb0009097a20 */ /* 0x000fe20000410000 */
[----:B------:R-:W-:Y:S01]  /*2db0*/  ISETP.GE.AND P4, PT, R3, R20, PT ;  /* 0x000000140300720c */ /* 0x000fe20003f86270 */
[----:B------:R-:W-:Y:S01]  /*2dc0*/  MUFU.TANH R8, R8 ;  /* 0x0000000800087308 */ /* 0x000fe20000002400 */
[----:B------:R-:W-:Y:S01]  /*2dd0*/  IADD3 R3, R2, 0x31, RZ ;  /* 0x0000003102037810 */ /* 0x000fe20007ffe0ff */
[----:B--2---:R-:W-:Y:S01]  /*2de0*/  HMMA.16816.F32 R24, R12, R98, R4 ;  /* 0x000000620c18723c */ /* 0x004fe20000001804 */
[----:B------:R-:W-:Y:S01]  /*2df0*/  FSEL R80, R80, -INF , !P3 ;  /* 0xff80000050507808 */ /* 0x000fe20005800000 */
[----:B------:R-:W-:Y:S01]  /*2e00*/  FMUL.FTZ R11, R11, c[0x0][0x2ec] ;  /* 0x0000bb000b0b7a20 */ /* 0x000fe20000410000 */
[----:B-1----:R-:W-:-:S02]  /*2e10*/  FSEL R65, R22, -INF , !P3 ;  /* 0xff80000016417808 */ /* 0x002fc40005800000 */
[----:B------:R-:W-:Y:S01]  /*2e20*/  FSEL R40, R23, -INF , !P3 ;  /* 0xff80000017287808 */ /* 0x000fe20005800000 */
[----:B------:R-:W1:Y:S01]  /*2e30*/  MUFU.TANH R10, R10 ;  /* 0x0000000a000a7308 */ /* 0x000e620000002400 */
[----:B------:R-:W-:Y:S01]  /*2e40*/  FSEL R77, R77, -INF , !P6 ;  /* 0xff8000004d4d7808 */ /* 0x000fe20007000000 */
[----:B------:R-:W-:Y:S01]  /*2e50*/  HMMA.16816.F32 R4, R16, R90, RZ ;  /* 0x0000005a1004723c */ /* 0x000fe200000018ff */
[----:B---3--:R-:W-:Y:S02]  /*2e60*/  FSEL R64, R21, -INF , !P6 ;  /* 0xff80000015407808 */ /* 0x008fe40007000000 */
[----:B------:R-:W-:Y:S02]  /*2e70*/  FSEL R36, R28, -INF , !P6 ;  /* 0xff8000001c247808 */ /* 0x000fe40007000000 */
[----:B------:R-:W-:Y:S01]  /*2e80*/  FSEL R102, R101, -INF , !P5 ;  /* 0xff80000065667808 */ /* 0x000fe20006800000 */
[----:B------:R-:W-:Y:S01]  /*2e90*/  MUFU.TANH R29, R9 ;  /* 0x00000009001d7308 */ /* 0x000fe20000002400 */
[----:B------:R-:W-:-:S02]  /*2ea0*/  FSEL R91, R48, -INF , !P3 ;  /* 0xff800000305b7808 */ /* 0x000fc40005800000 */
[-C--:B------:R-:W-:Y:S02]  /*2eb0*/  ISETP.GE.AND P3, PT, R3, R20.reuse, PT ;  /* 0x000000140300720c */ /* 0x080fe40003f66270 */
[----:B------:R-:W-:Y:S02]  /*2ec0*/  IADD3 R3, R2, 0x38, RZ ;  /* 0x0000003802037810 */ /* 0x000fe40007ffe0ff */
[----:B------:R-:W-:Y:S01]  /*2ed0*/  FSEL R90, R49, -INF , !P6 ;  /* 0xff800000315a7808 */ /* 0x000fe20007000000 */
[----:B------:R2:W3:Y:S01]  /*2ee0*/  MUFU.TANH R21, R11 ;  /* 0x0000000b00157308 */ /* 0x0004e20000002400 */
[----:B------:R-:W-:Y:S01]  /*2ef0*/  ISETP.GE.AND P6, PT, R3, R20, PT ;  /* 0x000000140300720c */ /* 0x000fe20003fc6270 */
[----:B------:R-:W-:Y:S01]  /*2f00*/  FMUL.FTZ R24, R24, c[0x0][0x2ec] ;  /* 0x0000bb0018187a20 */ /* 0x000fe20000410000 */
[----:B------:R-:W-:Y:S01]  /*2f10*/  IADD3 R3, R2, 0x39, RZ ;  /* 0x0000003902037810 */ /* 0x000fe20007ffe0ff */
[----:B------:R-:W-:Y:S01]  /*2f20*/  FMUL.FTZ R26, R26, c[0x0][0x2ec] ;  /* 0x0000bb001a1a7a20 */ /* 0x000fe20000410000 */
[----:B-1----:R-:W-:Y:S01]  /*2f30*/  FSEL R61, R10, -INF , !P0 ;  /* 0xff8000000a3d7808 */ /* 0x002fe20004000000 */
[----:B------:R-:W-:Y:S01]  /*2f40*/  FMUL.FTZ R27, R27, c[0x0][0x2ec] ;  /* 0x0000bb001b1b7a20 */ /* 0x000fe20000410000 */
[----:B------:R-:W-:Y:S01]  /*2f50*/  FSEL R34, R8, -INF , !P0 ;  /* 0xff80000008227808 */ /* 0x000fe20004000000 */
[----:B------:R-:W-:Y:S01]  /*2f60*/  FMUL.FTZ R25, R25, c[0x0][0x2ec] ;  /* 0x0000bb0019197a20 */ /* 0x000fe20000410000 */
[----:B------:R-:W-:Y:S01]  /*2f70*/  FSEL R99, R114, -INF , !P5 ;  /* 0xff80000072637808 */ /* 0x000fe20006800000 */
[----:B------:R-:W-:Y:S01]  /*2f80*/  HMMA.16816.F32 R4, R12, R70, R4 ;  /* 0x000000460c04723c */ /* 0x000fe20000001804 */
[----:B------:R-:W-:Y:S01]  /*2f90*/  FSEL R68, R140, -INF , !P5 ;  /* 0xff8000008c447808 */ /* 0x000fe20006800000 */
[----:B------:R1:W-:Y:S01]  /*2fa0*/  MUFU.TANH R134, R32 ;  /* 0x0000002000867308 */ /* 0x0003e20000002400 */
[----:B------:R-:W-:-:S02]  /*2fb0*/  FSEL R39, R145, -INF , !P5 ;  /* 0xff80000091277808 */ /* 0x000fc40006800000 */
[----:B------:R-:W-:Y:S02]  /*2fc0*/  ISETP.GE.AND P5, PT, R3, R20, PT ;  /* 0x000000140300720c */ /* 0x000fe40003fa6270 */
[----:B------:R-:W-:Y:S01]  /*2fd0*/  IADD3 R3, R2, 0x40, RZ ;  /* 0x0000004002037810 */ /* 0x000fe20007ffe0ff */
[----:B--2---:R-:W-:Y:S01]  /*2fe0*/  HMMA.16816.F32 R8, R16, R62, RZ ;  /* 0x0000003e1008723c */ /* 0x004fe200000018ff */
[----:B------:R-:W-:Y:S01]  /*2ff0*/  FSEL R101, R132, -INF , !P2 ;  /* 0xff80000084657808 */ /* 0x000fe20005000000 */
[----:B------:R-:W-:Y:S01]  /*3000*/  MUFU.TANH R24, R24 ;  /* 0x0000001800187308 */ /* 0x000fe20000002400 */
[----:B------:R-:W-:Y:S02]  /*3010*/  FSEL R98, R137, -INF , !P2 ;  /* 0xff80000089627808 */ /* 0x000fe40005000000 */
[----:B------:R-:W-:Y:S02]  /*3020*/  FSEL R59, R148, -INF , !P2 ;  /* 0xff800000943b7808 */ /* 0x000fe40005000000 */
[----:B------:R-:W-:-:S02]  /*3030*/  FSEL R35, R162, -INF , !P2 ;  /* 0xff800000a2237808 */ /* 0x000fc40005000000 */
[-C--:B------:R-:W-:Y:S01]  /*3040*/  ISETP.GE.AND P2, PT, R3, R20.reuse, PT ;  /* 0x000000140300720c */ /* 0x080fe20003f46270 */
[----:B------:R-:W2:Y:S01]  /*3050*/  MUFU.TANH R26, R26 ;  /* 0x0000001a001a7308 */ /* 0x000ea20000002400 */
[----:B------:R-:W-:Y:S02]  /*3060*/  IADD3 R3, R2, 0x41, RZ ;  /* 0x0000004102037810 */ /* 0x000fe40007ffe0ff */
[----:B------:R-:W-:Y:S02]  /*3070*/  FSEL R105, R105, -INF , !P0 ;  /* 0xff80000069697808 */ /* 0x000fe40004000000 */
[----:B------:R-:W-:Y:S01]  /*3080*/  FSEL R100, R100, -INF , !P0 ;  /* 0xff80000064647808 */ /* 0x000fe20004000000 */
[----:B------:R-:W-:Y:S01]  /*3090*/  FMUL.FTZ R4, R4, c[0x0][0x2ec] ;  /* 0x0000bb0004047a20 */ /* 0x000fe20000410000 */
[-C--:B------:R-:W-:Y:S01]  /*30a0*/  ISETP.GE.AND P0, PT, R3, R20.reuse, PT ;  /* 0x000000140300720c */ /* 0x080fe20003f06270 */
[----:B------:R-:W4:Y:S01]  /*30b0*/  MUFU.TANH R27, R27 ;  /* 0x0000001b001b7308 */ /* 0x000f220000002400 */
[----:B------:R-:W-:Y:S01]  /*30c0*/  IADD3 R3, R2, 0x48, RZ ;  /* 0x0000004802037810 */ /* 0x000fe20007ffe0ff */
[----:B------:R-:W-:Y:S01]  /*30d0*/  FMUL.FTZ R5, R5, c[0x0][0x2ec] ;  /* 0x0000bb0005057a20 */ /* 0x000fe20000410000 */
[----:B------:R-:W-:Y:S01]  /*30e0*/  FSEL R103, R52, -INF , !P1 ;  /* 0xff80000034677808 */ /* 0x000fe20004800000 */
[----:B------:R-:W-:Y:S01]  /*30f0*/  FMUL.FTZ R22, R6, c[0x0][0x2ec] ;  /* 0x0000bb0006167a20 */ /* 0x000fe20000410000 */
[----:B------:R-:W-:Y:S01]  /*3100*/  FSEL R97, R97, -INF , !P1 ;  /* 0xff80000061617808 */ /* 0x000fe20004800000 */
[----:B------:R-:W-:Y:S01]  /*3110*/  HMMA.16816.F32 R8, R12, R86, R8 ;  /* 0x000000560c08723c */ /* 0x000fe20000001808 */
[----:B---3--:R-:W-:Y:S01]  /*3120*/  FSEL R58, R21, -INF , !P1 ;  /* 0xff800000153a7808 */ /* 0x008fe20004800000 */
[----:B------:R-:W3:Y:S01]  /*3130*/  MUFU.TANH R25, R25 ;  /* 0x0000001900197308 */ /* 0x000ee20000002400 */
[----:B-1----:R-:W-:Y:S01]  /*3140*/  FSEL R32, R29, -INF , !P1 ;  /* 0xff8000001d207808 */ /* 0x002fe20004800000 */
[----:B------:R-:W-:Y:S01]  /*3150*/  FMUL.FTZ R21, R7, c[0x0][0x2ec] ;  /* 0x0000bb0007157a20 */ /* 0x000fe20000410000 */
[----:B------:R-:W-:-:S02]  /*3160*/  ISETP.GE.AND P1, PT, R3, R20, PT ;  /* 0x000000140300720c */ /* 0x000fc40003f26270 */
[----:B------:R-:W-:Y:S02]  /*3170*/  IADD3 R3, R2, 0x49, RZ ;  /* 0x0000004902037810 */ /* 0x000fe40007ffe0ff */
[----:B------:R-:W-:Y:S01]  /*3180*/  FSEL R109, R130, -INF , !P4 ;  /* 0xff800000826d7808 */ /* 0x000fe20006000000 */
[----:B------:R1:W-:Y:S01]  /*3190*/  MUFU.TANH R129, R33 ;  /* 0x0000002100817308 */ /* 0x0003e20000002400 */
[----:B------:R-:W-:Y:S02]  /*31a0*/  FSEL R104, R136, -INF , !P4 ;  /* 0xff80000088687808 */ /* 0x000fe40006000000 */
[----:B------:R-:W-:Y:S02]  /*31b0*/  FSEL R56, R151, -INF , !P4 ;  /* 0xff80000097387808 */ /* 0x000fe40006000000 */
[----:B------:R-:W-:Y:S02]  /*31c0*/  FSEL R31, R160, -INF , !P4 ;  /* 0xff800000a01f7808 */ /* 0x000fe40006000000 */
[----:B------:R-:W-:Y:S01]  /*31d0*/  ISETP.GE.AND P4, PT, R3, R20, PT ;  /* 0x000000140300720c */ /* 0x000fe20003f86270 */
[----:B------:R-:W-:Y:S01]  /*31e0*/  MUFU.TANH R28, R4 ;  /* 0x00000004001c7308 */ /* 0x000fe20000002400 */
[----:B------:R-:W-:-:S02]  /*31f0*/  IADD3 R3, R2, 0x50, RZ ;  /* 0x0000005002037810 */ /* 0x000fc40007ffe0ff */
[----:B------:R-:W-:Y:S02]  /*3200*/  FSEL R111, R116, -INF , !P3 ;  /* 0xff800000746f7808 */ /* 0x000fe40005800000 */
[----:B------:R-:W-:Y:S01]  /*3210*/  FSEL R108, R142, -INF , !P3 ;  /* 0xff8000008e6c7808 */ /* 0x000fe20005800000 */
[----:B------:R-:W-:Y:S01]  /*3220*/  FMUL.FTZ R8, R8, c[0x0][0x2ec] ;  /* 0x0000bb0008087a20 */ /* 0x000fe20000410000 */
[----:B------:R-:W-:Y:S01]  /*3230*/  FSEL R57, R155, -INF , !P3 ;  /* 0xff8000009b397808 */ /* 0x000fe20005800000 */
[----:B------:R5:W-:Y:S01]  /*3240*/  MUFU.TANH R23, R5 ;  /* 0x0000000500177308 */ /* 0x000be20000002400 */
[----:B-1----:R-:W-:Y:S01]  /*3250*/  FSEL R33, R169, -INF , !P3 ;  /* 0xff800000a9217808 */ /* 0x002fe20005800000 */
[----:B------:R-:W-:Y:S01]  /*3260*/  FMUL.FTZ R10, R10, c[0x0][0x2ec] ;  /* 0x0000bb000a0a7a20 */ /* 0x000fe20000410000 */
[----:B------:R-:W-:Y:S01]  /*3270*/  ISETP.GE.AND P3, PT, R3, R20, PT ;  /* 0x000000140300720c */ /* 0x000fe20003f66270 */
[----:B------:R-:W-:Y:S01]  /*3280*/  FMUL.FTZ R9, R9, c[0x0][0x2ec] ;  /* 0x0000bb0009097a20 */ /* 0x000fe20000410000 */
[----:B------:R-:W-:Y:S01]  /*3290*/  IADD3 R3, R2, 0x51, RZ ;  /* 0x0000005102037810 */ /* 0x000fe20007ffe0ff */
[----:B------:R-:W-:Y:S01]  /*32a0*/  FMUL.FTZ R11, R11, c[0x0][0x2ec] ;  /* 0x0000bb000b0b7a20 */ /* 0x000fe20000410000 */
[----:B------:R-:W-:Y:S01]  /*32b0*/  FSEL R86, R53, -INF , !P6 ;  /* 0xff80000035567808 */ /* 0x000fe20007000000 */
[----:B------:R-:W1:Y:S01]  /*32c0*/  MUFU.TANH R22, R22 ;  /* 0x0000001600167308 */ /* 0x000e620000002400 */
[----:B------:R-:W-:-:S02]  /*32d0*/  FSEL R110, R110, -INF , !P6 ;  /* 0xff8000006e6e7808 */ /* 0x000fc40007000000 */
[----:B--2---:R-:W-:Y:S02]  /*32e0*/  FSEL R53, R26, -INF , !P6 ;  /* 0xff8000001a357808 */ /* 0x004fe40007000000 */
[----:B------:R-:W-:Y:S02]  /*32f0*/  FSEL R30, R24, -INF , !P6 ;  /* 0xff800000181e7808 */ /* 0x000fe40007000000 */
[----:B------:R-:W-:Y:S01]  /*3300*/  ISETP.GE.AND P6, PT, R3, R20, PT ;  /* 0x000000140300720c */ /* 0x000fe20003fc6270 */
[----:B-----5:R-:W-:Y:S01]  /*3310*/  HMMA.16816.F32 R4, R16, R82, RZ ;  /* 0x000000521004723c */ /* 0x020fe200000018ff */
[----:B------:R-:W-:Y:S01]  /*3320*/  IADD3 R3, R2, 0x58, RZ ;  /* 0x0000005802037810 */ /* 0x000fe20007ffe0ff */
[----:B------:R-:W2:Y:S01]  /*3330*/  MUFU.TANH R21, R21 ;  /* 0x0000001500157308 */ /* 0x000ea20000002400 */
[----:B----4-:R-:W-:Y:S02]  /*3340*/  FSEL R52, R27, -INF , !P5 ;  /* 0xff8000001b347808 */ /* 0x010fe40006800000 */
[----:B------:R-:W-:-:S02]  /*3350*/  FSEL R112, R112, -INF , !P5 ;  /* 0xff80000070707808 */ /* 0x000fc40006800000 */
[----:B------:R-:W-:Y:S01]  /*3360*/  FSEL R82, R113, -INF , !P5 ;  /* 0xff80000071527808 */ /* 0x000fe20006800000 */
[----:B------:R-:W-:Y:S01]  /*3370*/  HMMA.16816.F32 R16, R16, R54, RZ ;  /* 0x000000361010723c */ /* 0x000fe200000018ff */
[----:B---3--:R-:W-:Y:S01]  /*3380*/  FSEL R27, R25, -INF , !P5 ;  /* 0xff800000191b7808 */ /* 0x008fe20006800000 */
[----:B------:R-:W-:Y:S01]  /*3390*/  MUFU.TANH R8, R8 ;  /* 0x0000000800087308 */ /* 0x000fe20000002400 */
[----:B------:R-:W-:Y:S02]  /*33a0*/  ISETP.GE.AND P5, PT, R3, R20, PT ;  /* 0x000000140300720c */ /* 0x000fe40003fa6270 */
[----:B------:R-:W-:Y:S02]  /*33b0*/  IADD3 R3, R2, 0x59, RZ ;  /* 0x0000005902037810 */ /* 0x000fe40007ffe0ff */
[----:B------:R-:W-:Y:S02]  /*33c0*/  FSEL R116, R139, -INF , !P2 ;  /* 0xff8000008b747808 */ /* 0x000fe40005000000 */
[----:B------:R-:W-:Y:S01]  /*33d0*/  FSEL R114, R144, -INF , !P2 ;  /* 0xff80000090727808 */ /* 0x000fe20005000000 */
[----:B------:R-:W3:Y:S01]  /*33e0*/  MUFU.TANH R10, R10 ;  /* 0x0000000a000a7308 */ /* 0x000ee20000002400 */
[----:B------:R-:W-:-:S02]  /*33f0*/  FSEL R51, R164, -INF , !P2 ;  /* 0xff800000a4337808 */ /* 0x000fc40005000000 */
[----:B------:R-:W-:Y:S02]  /*3400*/  FSEL R29, R170, -INF , !P2 ;  /* 0xff800000aa1d7808 */ /* 0x000fe40005000000 */
[-C--:B------:R-:W-:Y:S01]  /*3410*/  ISETP.GE.AND P2, PT, R3, R20.reuse, PT ;  /* 0x000000140300720c */ /* 0x080fe20003f46270 */
[C---:B------:R-:W-:Y:S01]  /*3420*/  HMMA.16816.F32 R4, R12.reuse, R106, R4 ;  /* 0x0000006a0c04723c */ /* 0x040fe20000001804 */
[----:B------:R-:W-:Y:S01]  /*3430*/  IADD3 R3, R2, 0x60, RZ ;  /* 0x0000006002037810 */ /* 0x000fe20007ffe0ff */
[----:B------:R-:W-:Y:S01]  /*3440*/  MUFU.TANH R9, R9 ;  /* 0x0000000900097308 */ /* 0x000fe20000002400 */
[----:B------:R-:W-:Y:S02]  /*3450*/  FSEL R115, R143, -INF , !P0 ;  /* 0xff8000008f737808 */ /* 0x000fe40004000000 */
[----:B------:R-:W-:Y:S02]  /*3460*/  FSEL R113, R161, -INF , !P0 ;  /* 0xff800000a1717808 */ /* 0x000fe40004000000 */
[----:B------:R-:W-:Y:S01]  /*3470*/  FSEL R50, R174, -INF , !P0 ;  /* 0xff800000ae327808 */ /* 0x000fe20004000000 */
[----:B------:R-:W-:Y:S01]  /*3480*/  HMMA.16816.F32 R12, R12, R78, R16 ;  /* 0x0000004e0c0c723c */ /* 0x000fe20000001810 */
[----:B------:R-:W-:Y:S01]  /*3490*/  FSEL R26, R180, -INF , !P0 ;  /* 0xff800000b41a7808 */ /* 0x000fe20004000000 */
[----:B------:R-:W4:Y:S01]  /*34a0*/  MUFU.TANH R11, R11 ;  /* 0x0000000b000b7308 */ /* 0x000f220000002400 */
[----:B------:R-:W-:-:S02]  /*34b0*/  ISETP.GE.AND P0, PT, R3, R20, PT ;  /* 0x000000140300720c */ /* 0x000fc40003f06270 */
[----:B------:R-:W-:Y:S02]  /*34c0*/  IADD3 R3, R2, 0x61, RZ ;  /* 0x0000006102037810 */ /* 0x000fe40007ffe0ff */
[----:B------:R-:W-:Y:S02]  /*34d0*/  FSEL R106, R117, -INF , !P1 ;  /* 0xff800000756a7808 */ /* 0x000fe40004800000 */
[----:B------:R-:W-:Y:S02]  /*34e0*/  FSEL R87, R118, -INF , !P1 ;  /* 0xff80000076577808 */ /* 0x000fe40004800000 */
[----:B-1----:R-:W-:Y:S02]  /*34f0*/  FSEL R49, R22, -INF , !P1 ;  /* 0xff80000016317808 */ /* 0x002fe40004800000 */
[----:B------:R-:W-:Y:S02]  /*3500*/  FSEL R28, R28, -INF , !P1 ;  /* 0xff8000001c1c7808 */ /* 0x000fe40004800000 */
[-C--:B------:R-:W-:Y:S01]  /*3510*/  ISETP.GE.AND P1, PT, R3, R20.reuse, PT ;  /* 0x000000140300720c */ /* 0x080fe20003f26270 */
[----:B------:R-:W-:Y:S01]  /*3520*/  FMUL.FTZ R4, R4, c[0x0][0x2ec] ;  /* 0x0000bb0004047a20 */ /* 0x000fe20000410000 */
[----:B------:R-:W-:Y:S01]  /*3530*/  IADD3 R3, R2, 0x70, RZ ;  /* 0x0000007002037810 */ /* 0x000fe20007ffe0ff */
[----:B------:R-:W-:Y:S01]  /*3540*/  FMUL.FTZ R6, R6, c[0x0][0x2ec] ;  /* 0x0000bb0006067a20 */ /* 0x000fe20000410000 */
[----:B------:R-:W-:Y:S01]  /*3550*/  FSEL R119, R119, -INF , !P4 ;  /* 0xff80000077777808 */ /* 0x000fe20006000000 */
[----:B------:R-:W-:Y:S01]  /*3560*/  FMUL.FTZ R5, R5, c[0x0][0x2ec] ;  /* 0x0000bb0005057a20 */ /* 0x000fe20000410000 */
[----:B------:R-:W-:Y:S01]  /*3570*/  FSEL R83, R120, -INF , !P4 ;  /* 0xff80000078537808 */ /* 0x000fe20006000000 */
[----:B------:R-:W-:Y:S01]  /*3580*/  FMUL.FTZ R7, R7, c[0x0][0x2ec] ;  /* 0x0000bb0007077a20 */ /* 0x000fe20000410000 */
[----:B--2---:R-:W-:Y:S01]  /*3590*/  FSEL R48, R21, -INF , !P4 ;  /* 0xff80000015307808 */ /* 0x004fe20006000000 */
[----:B------:R-:W-:Y:S01]  /*35a0*/  FMUL.FTZ R12, R12, c[0x0][0x2ec] ;  /* 0x0000bb000c0c7a20 */ /* 0x000fe20000410000 */
[----:B------:R-:W-:Y:S01]  /*35b0*/  FSEL R24, R23, -INF , !P4 ;  /* 0xff80000017187808 */ /* 0x000fe20006000000 */
[----:B------:R-:W-:Y:S01]  /*35c0*/  FMUL.FTZ R14, R14, c[0x0][0x2ec] ;  /* 0x0000bb000e0e7a20 */ /* 0x000fe20000410000 */
[----:B------:R-:W-:Y:S01]  /*35d0*/  ISETP.GE.AND P4, PT, R3, R20, PT ;  /* 0x000000140300720c */ /* 0x000fe20003f86270 */
[----:B------:R-:W-:Y:S01]  /*35e0*/  FMUL.FTZ R13, R13, c[0x0][0x2ec] ;  /* 0x0000bb000d0d7a20 */ /* 0x000fe20000410000 */
[----:B------:R-:W-:Y:S01]  /*35f0*/  IADD3 R3, R2, 0x71, RZ ;  /* 0x0000007102037810 */ /* 0x000fe20007ffe0ff */
[----:B------:R-:W-:Y:S01]  /*3600*/  MUFU.TANH R4, R4 ;  /* 0x0000000400047308 */ /* 0x000fe20000002400 */
[----:B------:R-:W-:-:S02]  /*3610*/  FSEL R123, R147, -INF , !P3 ;  /* 0xff800000937b7808 */ /* 0x000fc40005800000 */
[----:B------:R-:W-:Y:S02]  /*3620*/  FSEL R120, R158, -INF , !P3 ;  /* 0xff8000009e787808 */ /* 0x000fe40005800000 */
[----:B------:R-:W-:Y:S02]  /*3630*/  FSEL R47, R173, -INF , !P3 ;  /* 0xff800000ad2f7808 */ /* 0x000fe40005800000 */
[----:B------:R-:W-:Y:S01]  /*3640*/  FSEL R25, R178, -INF , !P3 ;  /* 0xff800000b2197808 */ /* 0x000fe20005800000 */
[----:B------:R-:W1:Y:S01]  /*3650*/  MUFU.TANH R6, R6 ;  /* 0x0000000600067308 */ /* 0x000e620000002400 */
[----:B------:R-:W-:Y:S02]  /*3660*/  ISETP.GE.AND P3, PT, R3, R20, PT ;  /* 0x000000140300720c */ /* 0x000fe40003f66270 */
[----:B------:R-:W-:Y:S02]  /*3670*/  IADD3 R3, R2, 0x68, RZ ;  /* 0x0000006802037810 */ /* 0x000fe40007ffe0ff */
[----:B------:R-:W-:-:S02]  /*3680*/  FSEL R122, R168, -INF , !P6 ;  /* 0xff800000a87a7808 */ /* 0x000fc40007000000 */
[----:B------:R-:W-:Y:S01]  /*3690*/  FSEL R107, R172, -INF , !P6 ;  /* 0xff800000ac6b7808 */ /* 0x000fe20007000000 */
[----:B------:R-:W-:Y:S01]  /*36a0*/  MUFU.TANH R5, R5 ;  /* 0x0000000500057308 */ /* 0x000fe20000002400 */
[----:B------:R-:W-:Y:S02]  /*36b0*/  FSEL R46, R183, -INF , !P6 ;  /* 0xff800000b72e7808 */ /* 0x000fe40007000000 */
[----:B------:R-:W-:Y:S02]  /*36c0*/  FSEL R23, R190, -INF , !P6 ;  /* 0xff800000be177808 */ /* 0x000fe40007000000 */
[----:B------:R-:W-:Y:S02]  /*36d0*/  ISETP.GE.AND P6, PT, R3, R20, PT ;  /* 0x000000140300720c */ /* 0x000fe40003fc6270 */
[----:B------:R-:W-:Y:S01]  /*36e0*/  IADD3 R3, R2, 0x69, RZ ;  /* 0x0000006902037810 */ /* 0x000fe20007ffe0ff */
[----:B------:R-:W2:Y:S01]  /*36f0*/  MUFU.TANH R7, R7 ;  /* 0x0000000700077308 */ /* 0x000ea20000002400 */
[----:B------:R-:W-:-:S02]  /*3700*/  FSEL R124, R124, -INF , !P5 ;  /* 0xff8000007c7c7808 */ /* 0x000fc40006800000 */
[----:B------:R-:W-:Y:S02]  /*3710*/  FSEL R118, R38, -INF , !P5 ;  /* 0xff80000026767808 */ /* 0x000fe40006800000 */
[----:B---3--:R-:W-:Y:S02]  /*3720*/  FSEL R62, R10, -INF , !P5 ;  /* 0xff8000000a3e7808 */ /* 0x008fe40006800000 */
[----:B------:R-:W-:Y:S01]  /*3730*/  FSEL R22, R8, -INF , !P5 ;  /* 0xff80000008167808 */ /* 0x000fe20006800000 */
[----:B------:R-:W-:Y:S01]  /*3740*/  MUFU.TANH R12, R12 ;  /* 0x0000000c000c7308 */ /* 0x000fe20000002400 */
[----:B------:R-:W-:Y:S02]  /*3750*/  ISETP.GE.AND P5, PT, R3, R20, PT ;  /* 0x000000140300720c */ /* 0x000fe40003fa6270 */
[----:B------:R-:W-:Y:S02]  /*3760*/  IADD3 R3, R2, 0x78, RZ ;  /* 0x0000007802037810 */ /* 0x000fe40007ffe0ff */
[----:B------:R-:W-:-:S02]  /*3770*/  FSEL R126, R126, -INF , !P2 ;  /* 0xff8000007e7e7808 */ /* 0x000fc40005000000 */
[----:B------:R-:W-:Y:S01]  /*3780*/  FSEL R117, R128, -INF , !P2 ;  /* 0xff80000080757808 */ /* 0x000fe20005000000 */
[----:B------:R-:W3:Y:S01]  /*3790*/  MUFU.TANH R14, R14 ;  /* 0x0000000e000e7308 */ /* 0x000ee20000002400 */
[----:B----4-:R-:W-:Y:S02]  /*37a0*/  FSEL R74, R11, -INF , !P2 ;  /* 0xff8000000b4a7808 */ /* 0x010fe40005000000 */
[----:B------:R-:W-:Y:S02]  /*37b0*/  FSEL R21, R9, -INF , !P2 ;  /* 0xff80000009157808 */ /* 0x000fe40005000000 */
[----:B------:R-:W-:Y:S01]  /*37c0*/  ISETP.GE.AND P2, PT, R3, R20, PT ;  /* 0x000000140300720c */ /* 0x000fe20003f46270 */
[----:B------:R-:W-:Y:S01]  /*37d0*/  IMAD R3, R125, 0x20, R121 ;  /* 0x000000207d037824 */ /* 0x000fe200078e0279 */
[----:B------:R-:W-:Y:S01]  /*37e0*/  IADD3 R2, R2, 0x79, RZ ;  /* 0x0000007902027810 */ /* 0x000fe20007ffe0ff */
[----:B------:R-:W-:Y:S01]  /*37f0*/  MUFU.TANH R13, R13 ;  /* 0x0000000d000d7308 */ /* 0x000fe20000002400 */
[----:B------:R-:W-:-:S02]  /*3800*/  FSEL R132, R166, -INF , !P1 ;  /* 0xff800000a6847808 */ /* 0x000fc40004800000 */
[----:B------:R-:W-:Y:S02]  /*3810*/  FSEL R128, R171, -INF , !P1 ;  /* 0xff800000ab807808 */ /* 0x000fe40004800000 */
[----:B------:R-:W-:Y:S02]  /*3820*/  FSEL R79, R182, -INF , !P1 ;  /* 0xff800000b64f7808 */ /* 0x000fe40004800000 */
[----:B------:R-:W-:Y:S02]  /*3830*/  FSEL R18, R186, -INF , !P1 ;  /* 0xff800000ba127808 */ /* 0x000fe40004800000 */
[----:B------:R-:W-:Y:S01]  /*3840*/  ISETP.GE.AND P1, PT, R2, R20, PT ;  /* 0x000000140200720c */ /* 0x000fe20003f26270 */
[----:B------:R-:W-:Y:S01]  /*3850*/  IMAD.IADD R2, R127, 0x1, R3 ;  /* 0x000000017f027824 */ /* 0x000fe200078e0203 */
[----:B------:R-:W-:Y:S01]  /*3860*/  FSEL R130, R157, -INF , !P0 ;  /* 0xff8000009d827808 */ /* 0x000fe20004000000 */
[----:B------:R-:W-:Y:S01]  /*3870*/  FMUL.FTZ R3, R15, c[0x0][0x2ec] ;  /* 0x0000bb000f037a20 */ /* 0x000fe20000410000 */
[----:B------:R-:W-:-:S02]  /*3880*/  FSEL R125, R167, -INF , !P0 ;  /* 0xff800000a77d7808 */ /* 0x000fc40004000000 */
[----:B------:R-:W-:Y:S02]  /*3890*/  FSEL R78, R177, -INF , !P0 ;  /* 0xff800000b14e7808 */ /* 0x000fe40004000000 */
[----:B------:R-:W-:Y:S01]  /*38a0*/  FSEL R19, R185, -INF , !P0 ;  /* 0xff800000b9137808 */ /* 0x000fe20004000000 */
[----:B------:R-:W4:Y:S01]  /*38b0*/  MUFU.TANH R3, R3 ;  /* 0x0000000300037308 */ /* 0x000f220000002400 */
[----:B------:R-:W-:Y:S02]  /*38c0*/  ISETP.GE.AND P0, PT, R20, 0x81, PT ;  /* 0x000000811400780c */ /* 0x000fe40003f06270 */
[----:B------:R-:W-:Y:S02]  /*38d0*/  FSEL R151, R152, -INF , !P4 ;  /* 0xff80000098977808 */ /* 0x000fe40006000000 */
[----:B------:R-:W-:Y:S02]  /*38e0*/  FSEL R127, R134, -INF , !P6 ;  /* 0xff800000867f7808 */ /* 0x000fe40007000000 */
[----:B------:R-:W-:-:S02]  /*38f0*/  IADD3 R190, R189, 0x1c00, RZ ;  /* 0x00001c00bdbe7810 */ /* 0x000fc40007ffe0ff */
        /* <DEDUP_REMOVED lines=14> */
[----:B-1----:R-:W-:Y:S02]  /*39e0*/  FSEL R121, R6, -INF , !P6 ;  /* 0xff80000006797808 */ /* 0x002fe40007000000 */
[----:B------:R-:W-:Y:S02]  /*39f0*/  FSEL R15, R4, -INF , !P6 ;  /* 0xff800000040f7808 */ /* 0x000fe40007000000 */
[----:B--2---:R-:W-:Y:S02]  /*3a00*/  FSEL R134, R7, -INF , !P5 ;  /* 0xff80000007867808 */ /* 0x004fe40006800000 */
[----:B------:R-:W-:-:S02]  /*3a10*/  FSEL R16, R5, -INF , !P5 ;  /* 0xff80000005107808 */ /* 0x000fc40006800000 */
[----:B---3--:R-:W-:Y:S02]  /*3a20*/  FSEL R161, R14, -INF , !P2 ;  /* 0xff8000000ea17808 */ /* 0x008fe40005000000 */
[----:B------:R-:W-:Y:S02]  /*3a30*/  FSEL R12, R12, -INF , !P2 ;  /* 0xff8000000c0c7808 */ /* 0x000fe40005000000 */
[----:B----4-:R-:W-:Y:S02]  /*3a40*/  FSEL R160, R3, -INF , !P1 ;  /* 0xff80000003a07808 */ /* 0x010fe40004800000 */
[----:B------:R-:W-:Y:S01]  /*3a50*/  FSEL R13, R13, -INF , !P1 ;  /* 0xff8000000d0d7808 */ /* 0x000fe20004800000 */
[----:B------:R-:W-:Y:S05]  /*3a60*/  @!P0 BRA `(.L_x_316) ;  /* 0x0000018000008947 */ /* 0x000fea0003800000 */
[----:B------:R-:W-:Y:S01]  /*3a70*/  LEA.HI.SX32 R4, R197, 0xfffffffe, 0x19 ;  /* 0xfffffffec5047811 */ /* 0x000fe200078fcaff */
[C---:B------:R-:W-:Y:S01]  /*3a80*/  IMAD.SHL.U32 R10, R200.reuse, 0x40, RZ ;  /* 0x00000040c80a7824 */ /* 0x040fe200078e00ff */
[----:B------:R-:W-:Y:S02]  /*3a90*/  SHF.L.U64.HI R11, R200, 0x6, R201 ;  /* 0x00000006c80b7819 */ /* 0x000fe400000102c9 */
[----:B------:R-:W-:Y:S01]  /*3aa0*/  SHF.R.S32.HI R6, RZ, 0x1f, R4 ;  /* 0x0000001fff067819 */ /* 0x000fe20000011404 */
[----:B------:R-:W-:-:S02]  /*3ab0*/  IMAD R3, R199, R4, RZ ;  /* 0x00000004c7037224 */ /* 0x000fc400078e02ff */
        /* <DEDUP_REMOVED lines=19> */
.L_x_316:
[----:B------:R-:W-:Y:S02]  /*3bf0*/  FMNMX.FTZ R38, R45, R44, !PT ;  /* 0x0000002c2d267209 */ /* 0x000fe40007810000 */
[----:B------:R-:W-:-:S02]  /*3c00*/  SHF.L.U32 R185, R2, 0x1, RZ ;  /* 0x0000000102b97819 */ /* 0x000fc400000006ff */
[----:B------:R-:W-:Y:S02]  /*3c10*/  FMNMX.FTZ R38, R43, R38, !PT ;  /* 0x000000262b267209 */ /* 0x000fe40007810000 */
[----:B------:R-:W-:Y:S02]  /*3c20*/  LEA R186, R0, R185, 0x1 ;  /* 0x000000b900ba7211 */ /* 0x000fe400078e08ff */
        /* <DEDUP_REMOVED lines=29> */
[----:B------:R-:W2:Y:S02]  /*3e00*/  SHFL.BFLY PT, R3, R38, 0x2, 0x1f ;  /* 0x0c401f0026037f89 */ /* 0x000ea400000e0000 */
[----:B--2---:R-:W-:-:S05]  /*3e10*/  FMNMX.FTZ R38, R38, R3, !PT ;  /* 0x0000000326267209 */ /* 0x004fca0007810000 */
[----:B------:R-:W2:Y:S02]  /*3e20*/  SHFL.BFLY PT, R3, R38, 0x1, 0x1f ;  /* 0x0c201f0026037f89 */ /* 0x000ea400000e0000 */
[----:B--2---:R-:W-:-:S04]  /*3e30*/  FMNMX.FTZ R38, R38, R3, !PT ;  /* 0x0000000326267209 */ /* 0x004fc80007810000 */
[C---:B------:R-:W-:Y:S01]  /*3e40*/  FSETP.NEU.FTZ.AND P1, PT, R38.reuse, -INF , PT ;  /* 0xff8000002600780b */ /* 0x040fe20003f3d000 */
[----:B------:R-:W-:-:S05]  /*3e50*/  FMUL.FTZ R3, R38, c[0x0][0x23c] ;  /* 0x00008f0026037a20 */ /* 0x000fca0000410000 */
[----:B------:R-:W-:-:S05]  /*3e60*/  FSEL R3, R3, RZ, P1 ;  /* 0x000000ff03037208 */ /* 0x000fca0000800000 */
[--C-:B-1----:R-:W-:Y:S02]  /*3e70*/  FFMA.FTZ R4, R45, c[0x0][0x23c], -R3.reuse ;  /* 0x00008f002d047a23 */ /* 0x102fe40000010803 */
        /* <DEDUP_REMOVED lines=14> */
[----:B------:R-:W-:Y:S01]  /*3f60*/  MUFU.EX2 R245, R5 ;  /* 0x0000000500f57308 */ /* 0x000fe20000000800 */
[----:B-1----:R-:W-:Y:S01]  /*3f70*/  FFMA.FTZ R4, R41, c[0x0][0x23c], -R3 ;  /* 0x00008f0029047a23 */ /* 0x002fe20000010803 */
[----:B---3--:R-:W-:-:S06]  /*3f80*/  F2FP.PACK_AB R14, R219, R218 ;  /* 0x000000dadb0e723e */ /* 0x008fcc00000000ff */
[----:B------:R1:W-:Y:S02]  /*3f90*/  MUFU.EX2 R220, R4 ;  /* 0x0000000400dc7308 */ /* 0x0003e40000000800 */
[----:B-1----:R-:W-:Y:S01]  /*3fa0*/  FFMA.FTZ R4, R37, c[0x0][0x23c], -R3 ;  /* 0x00008f0025047a23 */ /* 0x002fe20000010803 */
[----:B------:R-:W-:-:S05]  /*3fb0*/  FMNMX.FTZ R37, R67, R60, !PT ;  /* 0x0000003c43257209 */ /* 0x000fca0007810000 */
[----:B------:R1:W-:Y:S01]  /*3fc0*/  MUFU.EX2 R221, R4 ;  /* 0x0000000400dd7308 */ /* 0x0003e20000000800 */
        /* <DEDUP_REMOVED lines=41> */
[----:B------:R1:W-:Y:S04]  /*4260*/  MUFU.EX2 R234, R4 ;  /* 0x0000000400ea7308 */ /* 0x0003e80000000800 */
[----:B------:R-:W2:Y:S01]  /*4270*/  SHFL.BFLY PT, R6, R37, 0x2, 0x1f ;  /* 0x0c401f0025067f89 */ /* 0x000ea200000e0000 */
[----:B-1----:R-:W-:-:S04]  /*4280*/  FFMA.FTZ R4, R31, c[0x0][0x23c], -R3 ;  /* 0x00008f001f047a23 */ /* 0x002fc80000010803 */
[----:B------:R1:W-:Y:S01]  /*4290*/  MUFU.EX2 R233, R4 ;  /* 0x0000000400e97308 */ /* 0x0003e20000000800 */
[----:B--2---:R-:W-:Y:S02]  /*42a0*/  FMNMX.FTZ R37, R37, R6, !PT ;  /* 0x0000000625257209 */ /* 0x004fe40007810000 */
[----:B------:R-:W-:-:S03]  /*42b0*/  FMNMX.FTZ R6, R89, R88, !PT ;  /* 0x0000005859067209 */ /* 0x000fc60007810000 */
[----:B------:R-:W2:Y:S01]  /*42c0*/  SHFL.BFLY PT, R8, R37, 0x1, 0x1f ;  /* 0x0c201f0025087f89 */ /* 0x000ea200000e0000 */
[----:B------:R-:W-:Y:S01]  /*42d0*/  FMNMX.FTZ R5, R95, R6, !PT ;  /* 0x000000065f057209 */ /* 0x000fe20007810000 */
[----:B-1----:R-:W-:-:S04]  /*42e0*/  FFMA.FTZ R4, R33, c[0x0][0x23c], -R3 ;  /* 0x00008f0021047a23 */ /* 0x002fc80000010803 */
[----:B------:R1:W-:Y:S01]  /*42f0*/  MUFU.EX2 R232, R4 ;  /* 0x0000000400e87308 */ /* 0x0003e20000000800 */
[----:B--2---:R-:W-:Y:S01]  /*4300*/  FMNMX.FTZ R37, R37, R8, !PT ;  /* 0x0000000825257209 */ /* 0x004fe20007810000 */
[----:B-1----:R-:W-:-:S03]  /*4310*/  FFMA.FTZ R4, R30, c[0x0][0x23c], -R3 ;  /* 0x00008f001e047a23 */ /* 0x002fc60000010803 */
[----:B------:R-:W-:-:S03]  /*4320*/  FSETP.NEU.FTZ.AND P1, PT, R37, -INF , PT ;  /* 0xff8000002500780b */ /* 0x000fc60003f3d000 */
[----:B------:R1:W-:Y:S02]  /*4330*/  MUFU.EX2 R231, R4 ;  /* 0x0000000400e77308 */ /* 0x0003e40000000800 */
[----:B-1----:R-:W-:-:S06]  /*4340*/  FFMA.FTZ R4, R27, c[0x0][0x23c], -R3 ;  /* 0x00008f001b047a23 */ /* 0x002fcc0000010803 */
[----:B------:R1:W-:Y:S02]  /*4350*/  MUFU.EX2 R230, R4 ;  /* 0x0000000400e67308 */ /* 0x0003e40000000800 */
[----:B-1----:R-:W-:-:S06]  /*4360*/  FFMA.FTZ R4, R29, c[0x0][0x23c], -R3 ;  /* 0x00008f001d047a23 */ /* 0x002fcc0000010803 */
[----:B------:R1:W-:Y:S02]  /*4370*/  MUFU.EX2 R229, R4 ;  /* 0x0000000400e57308 */ /* 0x0003e40000000800 */
[----:B-1----:R-:W-:-:S06]  /*4380*/  FFMA.FTZ R4, R26, c[0x0][0x23c], -R3 ;  /* 0x00008f001a047a23 */ /* 0x002fcc0000010803 */
[----:B------:R1:W-:Y:S02]  /*4390*/  MUFU.EX2 R228, R4 ;  /* 0x0000000400e47308 */ /* 0x0003e40000000800 */
[--C-:B-1----:R-:W-:Y:S02]  /*43a0*/  FFMA.FTZ R4, R28, c[0x0][0x23c], -R3.reuse ;  /* 0x00008f001c047a23 */ /* 0x102fe40000010803 */
[----:B------:R-:W-:Y:S04]  /*43b0*/  LDSM.16.MT88.4 R28, [R185+0x4400] ;  /* 0x00440000b91c783b */ /* 0x000fe80000004200 */
        /* <DEDUP_REMOVED lines=25> */
[--C-:B------:R-:W-:Y:S01]  /*4550*/  FFMA.FTZ R4, R12, c[0x0][0x23c], -R3.reuse ;  /* 0x00008f000c047a23 */ /* 0x100fe20000010803 */
[----:B------:R-:W-:Y:S01]  /*4560*/  F2FP.PACK_AB R12, R163, R217 ;  /* 0x000000d9a30c723e */ /* 0x000fe200000000ff */
[----:B------:R-:W-:Y:S01]  /*4570*/  FFMA.FTZ R3, R13, c[0x0][0x23c], -R3 ;  /* 0x00008f000d037a23 */ /* 0x000fe20000010803 */
[----:B------:R-:W-:Y:S01]  /*4580*/  FMNMX.FTZ R6, R99, R7, !PT ;  /* 0x0000000763067209 */ /* 0x000fe20007810000 */
[----:B------:R1:W-:Y:S01]  /*4590*/  MUFU.EX2 R241, R4 ;  /* 0x0000000400f17308 */ /* 0x0003e20000000800 */
[----:B------:R-:W-:Y:S02]  /*45a0*/  FMNMX.FTZ R7, R93, R5, !PT ;  /* 0x000000055d077209 */ /* 0x000fe40007810000 */
        /* <DEDUP_REMOVED lines=71> */
[--C-:B-1----:R-:W-:Y:S02]  /*4a20*/  FFMA.FTZ R4, R68, c[0x0][0x23c], -R6.reuse ;  /* 0x00008f0044047a23 */ /* 0x102fe40000010806 */
[----:B------:R-:W-:Y:S04]  /*4a30*/  HMMA.16816.F32 R68, R12, R22, RZ ;  /* 0x000000160c44723c */ /* 0x000fe800000018ff */
        /* <DEDUP_REMOVED lines=17> */
[----:B--2---:R-:W-:Y:S02]  /*4b50*/  FFMA.FTZ R4, R57, c[0x0][0x23c], -R6 ;  /* 0x00008f0039047a23 */ /* 0x004fe40000010806 */
[----:B------:R-:W-:Y:S04]  /*4b60*/  HMMA.16816.F32 R56, R12, R18, RZ ;  /* 0x000000120c38723c */ /* 0x000fe800000018ff */
        /* <DEDUP_REMOVED lines=11> */
[----:B------:R-:W-:-:S03]  /*4c20*/  FSETP.NEU.FTZ.AND P1, PT, R3, -INF , PT ;  /* 0xff8000000300780b */ /* 0x000fc60003f3d000 */
[----:B------:R-:W1:Y:S01]  /*4c30*/  MUFU.EX2 R175, R7 ;  /* 0x0000000700af7308 */ /* 0x000e620000000800 */
[--C-:B---3--:R-:W-:Y:S02]  /*4c40*/  FFMA.FTZ R4, R52, c[0x0][0x23c], -R6.reuse ;  /* 0x00008f0034047a23 */ /* 0x108fe40000010806 */
[----:B------:R-:W-:Y:S05]  /*4c50*/  HMMA.16816.F32 R52, R12, R20, RZ ;  /* 0x000000140c34723c */ /* 0x000fea00000018ff */
[----:B------:R2:W-:Y:S01]  /*4c60*/  MUFU.EX2 R210, R4 ;  /* 0x0000000400d27308 */ /* 0x0005e20000000800 */
[----:B-1----:R-:W-:Y:S01]  /*4c70*/  F2FP.PACK_AB R10, R175, R167 ;  /* 0x000000a7af0a723e */ /* 0x002fe200000000ff */
[----:B--2---:R-:W-:-:S06]  /*4c80*/  FFMA.FTZ R4, R51, c[0x0][0x23c], -R6 ;  /* 0x00008f0033047a23 */ /* 0x004fcc0000010806 */
        /* <DEDUP_REMOVED lines=14> */
[----:B------:R1:W2:Y:S02]  /*4d70*/  MUFU.EX2 R166, R4 ;  /* 0x0000000400a67308 */ /* 0x0002a40000000800 */
[----:B-1----:R-:W-:Y:S01]  /*4d80*/  FMUL.FTZ R4, R3, c[0x0][0x23c] ;  /* 0x00008f0003047a20 */ /* 0x002fe20000410000 */
[----:B--2---:R-:W-:-:S04]  /*4d90*/  F2FP.PACK_AB R8, R166, R170 ;  /* 0x000000aaa608723e */ /* 0x004fc800000000ff */
[----:B------:R-:W-:-:S05]  /*4da0*/  FSEL R4, R4, RZ, P1 ;  /* 0x000000ff04047208 */ /* 0x000fca0000800000 */
[--C-:B------:R-:W-:Y:S02]  /*4db0*/  FFMA.FTZ R0, R88, c[0x0][0x23c], -R4.reuse ;  /* 0x00008f0058007a23 */ /* 0x100fe40000010804 */
[--C-:B------:R-:W-:Y:S02]  /*4dc0*/  FFMA.FTZ R7, R89, c[0x0][0x23c], -R4.reuse ;  /* 0x00008f0059077a23 */ /* 0x100fe40000010804 */
[----:B------:R1:W-:Y:S08]  /*4dd0*/  MUFU.EX2 R164, R0 ;  /* 0x0000000000a47308 */ /* 0x0003f00000000800 */
[----:B------:R-:W2:Y:S01]  /*4de0*/  MUFU.EX2 R165, R7 ;  /* 0x0000000700a57308 */ /* 0x000ea20000000800 */
[----:B-1----:R-:W-:-:S07]  /*4df0*/  FFMA.FTZ R0, R95, c[0x0][0x23c], -R4 ;  /* 0x00008f005f007a23 */ /* 0x002fce0000010804 */
        /* <DEDUP_REMOVED lines=20> */
[----:B--2---:R-:W-:-:S05]  /*4f40*/  F2FP.PACK_AB R10, R178, R177 ;  /* 0x000000b1b20a723e */ /* 0x004fca00000000ff */
        /* <DEDUP_REMOVED lines=23> */
[----:B------:R2:W4:Y:S01]  /*50c0*/  MUFU.EX2 R98, R0 ;  /* 0x0000000000627308 */ /* 0x0005220000000800 */
        /* <DEDUP_REMOVED lines=9> */
[----:B-----5:R-:W-:-:S04]  /*5160*/  FFMA.FTZ R0, R97, c[0x0][0x23c], -R5 ;  /* 0x00008f0061007a23 */ /* 0x020fc80000010805 */
[----:B------:R5:W1:Y:S02]  /*5170*/  MUFU.EX2 R94, R0 ;  /* 0x00000000005e7308 */ /* 0x000a640000000800 */
[----:B----4-:R-:W-:Y:S01]  /*5180*/  F2FP.PACK_AB R8, R98, R99 ;  /* 0x000000636208723e */ /* 0x010fe200000000ff */
[----:B-----5:R-:W-:Y:S01]  /*5190*/  FFMA.FTZ R0, R102, c[0x0][0x23c], -R4 ;  /* 0x00008f0066007a23 */ /* 0x020fe20000010804 */
[----:B-1----:R-:W-:-:S04]  /*51a0*/  F2FP.PACK_AB R10, R94, R96 ;  /* 0x000000605e0a723e */ /* 0x002fc800000000ff */
        /* <DEDUP_REMOVED lines=11> */
[C---:B------:R-:W-:Y:S08]  /*5260*/  HMMA.16816.F32 R64, R8.reuse, R16, R64 ;  /* 0x000000100840723c */ /* 0x040ff00000001840 */
[----:B---3--:R-:W-:Y:S01]  /*5270*/  HMMA.16816.F32 R136, R8, R12, R136 ;  /* 0x0000000c0888723c */ /* 0x008fe20000001888 */
[----:B-1----:R-:W-:-:S04]  /*5280*/  FFMA.FTZ R0, R104, c[0x0][0x23c], -R5 ;  /* 0x00008f0068007a23 */ /* 0x002fc80000010805 */
[----:B------:R1:W-:Y:S03]  /*5290*/  MUFU.EX2 R89, R0 ;  /* 0x0000000000597308 */ /* 0x0003e60000000800 */
[C---:B------:R-:W-:Y:S01]  /*52a0*/  HMMA.16816.F32 R144, R8.reuse, R14, R20 ;  /* 0x0000000e0890723c */ /* 0x040fe20000001814 */
[----:B------:R-:W3:Y:S07]  /*52b0*/  LDSM.16.MT88.4 R20, [R185+0x4c00] ;  /* 0x004c0000b914783b */ /* 0x000eee0000004200 */
[----:B------:R-:W-:Y:S01]  /*52c0*/  HMMA.16816.F32 R28, R8, R18, R32 ;  /* 0x00000012081c723c */ /* 0x000fe20000001820 */
[----:B-1----:R-:W-:-:S06]  /*52d0*/  FFMA.FTZ R0, R108, c[0x0][0x23c], -R5 ;  /* 0x00008f006c007a23 */ /* 0x002fcc0000010805 */
[----:B------:R-:W-:Y:S02]  /*52e0*/  F2FP.PACK_AB R8, R236, R224 ;  /* 0x000000e0ec08723e */ /* 0x000fe400000000ff */
[----:B------:R-:W-:Y:S01]  /*52f0*/  F2FP.PACK_AB R9, R208, R200 ;  /* 0x000000c8d009723e */ /* 0x000fe200000000ff */
[----:B------:R1:W4:Y:S01]  /*5300*/  MUFU.EX2 R88, R0 ;  /* 0x0000000000587308 */ /* 0x0003220000000800 */
        /* <DEDUP_REMOVED lines=9> */
[----:B------:R-:W1:Y:S01]  /*53a0*/  LDSM.16.MT88.4 R16, [R186+0x5000] ;  /* 0x00500000ba10783b */ /* 0x000e620000004200 */
[----:B-----5:R-:W-:-:S04]  /*53b0*/  FFMA.FTZ R0, R82, c[0x0][0x23c], -R5 ;  /* 0x00008f0052007a23 */ /* 0x020fc80000010805 */
[----:B------:R5:W2:Y:S01]  /*53c0*/  MUFU.EX2 R85, R0 ;  /* 0x0000000000557308 */ /* 0x000aa20000000800 */
[----:B----4-:R-:W-:Y:S01]  /*53d0*/  F2FP.PACK_AB R8, R88, R89 ;  /* 0x000000595808723e */ /* 0x010fe200000000ff */
[----:B-----5:R-:W-:Y:S01]  /*53e0*/  FFMA.FTZ R0, R109, c[0x0][0x23c], -R4 ;  /* 0x00008f006d007a23 */ /* 0x020fe20000010804 */
[----:B--2---:R-:W-:-:S05]  /*53f0*/  F2FP.PACK_AB R10, R85, R86 ;  /* 0x00000056550a723e */ /* 0x004fca00000000ff */
[----:B------:R2:W-:Y:S02]  /*5400*/  MUFU.EX2 R82, R0 ;  /* 0x0000000000527308 */ /* 0x0005e40000000800 */
[----:B--2---:R-:W-:-:S06]  /*5410*/  FFMA.FTZ R0, R111, c[0x0][0x23c], -R4 ;  /* 0x00008f006f007a23 */ /* 0x004fcc0000010804 */
[----:B------:R2:W4:Y:S02]  /*5420*/  MUFU.EX2 R84, R0 ;  /* 0x0000000000547308 */ /* 0x0005240000000800 */
[----:B--2---:R-:W-:Y:S01]  /*5430*/  FFMA.FTZ R0, R110, c[0x0][0x23c], -R4 ;  /* 0x00008f006e007a23 */ /* 0x004fe20000010804 */
[----:B----4-:R-:W-:-:S05]  /*5440*/  F2FP.PACK_AB R9, R84, R82 ;  /* 0x000000525409723e */ /* 0x010fca00000000ff */
[----:B------:R2:W-:Y:S02]  /*5450*/  MUFU.EX2 R81, R0 ;  /* 0x0000000000517308 */ /* 0x0005e40000000800 */
[----:B--2---:R-:W-:-:S06]  /*5460*/  FFMA.FTZ R0, R112, c[0x0][0x23c], -R4 ;  /* 0x00008f0070007a23 */ /* 0x004fcc0000010804 */
[----:B------:R2:W4:Y:S02]  /*5470*/  MUFU.EX2 R80, R0 ;  /* 0x0000000000507308 */ /* 0x0005240000000800 */
[----:B--2---:R-:W-:Y:S01]  /*5480*/  FFMA.FTZ R0, R78, c[0x0][0x23c], -R6 ;  /* 0x00008f004e007a23 */ /* 0x004fe20000010806 */
[----:B----4-:R-:W-:-:S05]  /*5490*/  F2FP.PACK_AB R11, R80, R81 ;  /* 0x00000051500b723e */ /* 0x010fca00000000ff */
[----:B------:R2:W-:Y:S02]  /*54a0*/  MUFU.EX2 R78, R0 ;  /* 0x00000000004e7308 */ /* 0x0005e40000000800 */
[C---:B------:R-:W-:Y:S08]  /*54b0*/  HMMA.16816.F32 R156, R8.reuse, R24, R64 ;  /* 0x00000018089c723c */ /* 0x040ff00000001840 */
[----:B---3--:R-:W-:Y:S01]  /*54c0*/  HMMA.16816.F32 R136, R8, R20, R136 ;  /* 0x000000140888723c */ /* 0x008fe20000001888 */
        /* <DEDUP_REMOVED lines=17> */
[----:B------:R-:W5:Y:S01]  /*55e0*/  LDSM.16.MT88.4 R24, [R186+0x5400] ;  /* 0x00540000ba18783b */ /* 0x000f620000004200 */
[----:B----4-:R-:W-:-:S04]  /*55f0*/  FFMA.FTZ R0, R83, c[0x0][0x23c], -R5 ;  /* 0x00008f0053007a23 */ /* 0x010fc80000010805 */
        /* <DEDUP_REMOVED lines=55> */
[C---:B-----5:R-:W-:Y:S08]  /*5970*/  HMMA.16816.F32 R156, R8.reuse, R24, R156 ;  /* 0x00000018089c723c */ /* 0x060ff0000000189c */
        /* <DEDUP_REMOVED lines=41> */
[----:B---3--:R-:W-:-:S07]  /*5c10*/  F2FP.PACK_AB R11, R43, R61 ;  /* 0x0000003d2b0b723e */ /* 0x008fce00000000ff */
[----:B------:R-:W-:Y:S01]  /*5c20*/  HMMA.16816.F32 R44, R8, R16, R44 ;  /* 0x00000010082c723c */ /* 0x000fe2000000182c */
[----:B-1----:R-:W-:-:S07]  /*5c30*/  FFMA.FTZ R0, R149, c[0x0][0x23c], -R5 ;  /* 0x00008f0095007a23 */ /* 0x002fce0000010805 */
        /* <DEDUP_REMOVED lines=8> */
[----:B------:R1:W-:Y:S01]  /*5cc0*/  MUFU.EX2 R39, R0 ;  /* 0x0000000000277308 */ /* 0x0003e20000000800 */
[----:B--2---:R-:W-:Y:S01]  /*5cd0*/  FADD.FTZ R2, R165, R164 ;  /* 0x000000a4a5027221 */ /* 0x004fe20000010000 */
[----:B------:R-:W-:Y:S01]  /*5ce0*/  F2FP.PACK_AB R164, R245, R246 ;  /* 0x000000f6f5a4723e */ /* 0x000fe200000000ff */
[--C-:B-1----:R-:W-:Y:S02]  /*5cf0*/  FFMA.FTZ R0, R151, c[0x0][0x23c], -R4.reuse ;  /* 0x00008f0097007a23 */ /* 0x102fe40000010804 */
[----:B------:R-:W1:Y:S03]  /*5d00*/  LDSM.16.MT88.4 R148, [R185+0x5c00] ;  /* 0x005c0000b994783b */ /* 0x000e660000004200 */
[----:B------:R2:W-:Y:S02]  /*5d10*/  MUFU.EX2 R30, R0 ;  /* 0x00000000001e7308 */ /* 0x0005e40000000800 */
[----:B--2---:R-:W-:-:S06]  /*5d20*/  FFMA.FTZ R0, R152, c[0x0][0x23c], -R4 ;  /* 0x00008f0098007a23 */ /* 0x004fcc0000010804 */
[----:B------:R2:W3:Y:S02]  /*5d30*/  MUFU.EX2 R31, R0 ;  /* 0x00000000001f7308 */ /* 0x0004e40000000800 */
[----:B--2---:R-:W-:Y:S01]  /*5d40*/  FFMA.FTZ R0, R153, c[0x0][0x23c], -R4 ;  /* 0x00008f0099007a23 */ /* 0x004fe20000010804 */
[----:B---3--:R-:W-:-:S05]  /*5d50*/  F2FP.PACK_AB R161, R31, R30 ;  /* 0x0000001e1fa1723e */ /* 0x008fca00000000ff */
[----:B------:R2:W-:Y:S02]  /*5d60*/  MUFU.EX2 R29, R0 ;  /* 0x00000000001d7308 */ /* 0x0005e40000000800 */
[----:B--2---:R-:W-:Y:S02]  /*5d70*/  FFMA.FTZ R0, R154, c[0x0][0x23c], -R4 ;  /* 0x00008f009a007a23 */ /* 0x004fe40000010804 */
[----:B------:R-:W-:Y:S01]  /*5d80*/  FADD.FTZ R4, R170, R166 ;  /* 0x000000a6aa047221 */ /* 0x000fe20000010000 */
[----:B------:R-:W-:-:S03]  /*5d90*/  F2FP.PACK_AB R166, R238, R241 ;  /* 0x000000f1eea6723e */ /* 0x000fc600000000ff */
[----:B------:R2:W3:Y:S01]  /*5da0*/  MUFU.EX2 R28, R0 ;  /* 0x00000000001c7308 */ /* 0x0004e20000000800 */
[----:B------:R-:W-:Y:S02]  /*5db0*/  FADD.FTZ R4, R167, R4 ;  /* 0x00000004a7047221 */ /* 0x000fe40000010000 */
[----:B--2---:R-:W-:Y:S01]  /*5dc0*/  FFMA.FTZ R0, R155, c[0x0][0x23c], -R6 ;  /* 0x00008f009b007a23 */ /* 0x004fe20000010806 */
[----:B---3--:R-:W-:-:S04]  /*5dd0*/  F2FP.PACK_AB R163, R28, R29 ;  /* 0x0000001d1ca3723e */ /* 0x008fc800000000ff */
[----:B------:R2:W-:Y:S02]  /*5de0*/  MUFU.EX2 R16, R0 ;  /* 0x0000000000107308 */ /* 0x0005e40000000800 */
[--C-:B--2---:R-:W-:Y:S01]  /*5df0*/  FFMA.FTZ R0, R162, c[0x0][0x23c], -R6.reuse ;  /* 0x00008f00a2007a23 */ /* 0x104fe20000010806 */
[----:B------:R-:W-:Y:S01]  /*5e00*/  F2FP.PACK_AB R162, R39, R40 ;  /* 0x0000002827a2723e */ /* 0x000fe200000000ff */
[----:B------:R-:W-:Y:S01]  /*5e10*/  FFMA.FTZ R6, R160, c[0x0][0x23c], -R6 ;  /* 0x00008f00a0067a23 */ /* 0x000fe20000010806 */
[----:B------:R-:W-:-:S03]  /*5e20*/  F2FP.PACK_AB R160, R41, R42 ;  /* 0x0000002a29a0723e */ /* 0x000fc600000000ff */
[----:B------:R2:W3:Y:S04]  /*5e30*/  MUFU.EX2 R11, R0 ;  /* 0x00000000000b7308 */ /* 0x0004e80000000800 */
[C---:B-1----:R-:W-:Y:S04]  /*5e40*/  HMMA.16816.F32 R136, R160.reuse, R148, R136 ;  /* 0x00000094a088723c */ /* 0x042fe80000001888 */
[----:B------:R1:W4:Y:S04]  /*5e50*/  MUFU.EX2 R9, R6 ;  /* 0x0000000600097308 */ /* 0x0003280000000800 */
[----:B------:R-:W-:Y:S01]  /*5e60*/  HMMA.16816.F32 R144, R160, R150, R144 ;  /* 0x00000096a090723c */ /* 0x000fe20000001890 */
[----:B--2---:R-:W-:Y:S01]  /*5e70*/  FADD.FTZ R0, R218, R7 ;  /* 0x00000007da007221 */ /* 0x004fe20000010000 */
[----:B---3--:R-:W-:Y:S01]  /*5e80*/  F2FP.PACK_AB R165, R11, R16 ;  /* 0x000000100ba5723e */ /* 0x008fe200000000ff */
[----:B------:R-:W-:-:S04]  /*5e90*/  FADD.FTZ R7, R175, R4 ;  /* 0x00000004af077221 */ /* 0x000fc80000010000 */
[----:B------:R-:W-:Y:S01]  /*5ea0*/  FADD.FTZ R7, R174, R7 ;  /* 0x00000007ae077221 */ /* 0x000fe20000010000 */
[C---:B------:R-:W-:Y:S01]  /*5eb0*/  HMMA.16816.F32 R156, R160.reuse, R20, R156 ;  /* 0x00000014a09c723c */ /* 0x040fe2000000189c */
[----:B-1----:R-:W-:Y:S01]  /*5ec0*/  FADD.FTZ R6, R95, R2 ;  /* 0x000000025f067221 */ /* 0x002fe20000010000 */
[----:B----4-:R-:W-:Y:S01]  /*5ed0*/  F2FP.PACK_AB R167, R9, R10 ;  /* 0x0000000a09a7723e */ /* 0x010fe200000000ff */
        /* <DEDUP_REMOVED lines=118> */
[----:B------:R1:W-:Y:S01]  /*6640*/  STL [R1], R5 ;  /* 0x0000000501007387 */ /* 0x0003e20000100800 */
[----:B------:R-:W-:-:S03]  /*6650*/  FADD.FTZ R2, R39, R2 ;  /* 0x0000000227027221 */ /* 0x000fc60000010000 */
[----:B------:R1:W-:Y:S04]  /*6660*/  STL [R1+0x8], R4 ;  /* 0x0000080401007387 */ /* 0x0003e80000100800 */
[----:B------:R1:W-:Y:S04]  /*6670*/  STL [R1+0xc], R0 ;  /* 0x00000c0001007387 */ /* 0x0003e80000100800 */
[----:B------:R1:W-:Y:S01]  /*6680*/  STL [R1+0x4], R2 ;  /* 0x0000040201007387 */ /* 0x0003e20000100800 */
[----:B------:R-:W-:Y:S05]  /*6690*/  @!P0 BRA `(.L_x_317) ;  /* 0x000048f000008947 */ /* 0x000fea0003800000 */
[----:B------:R-:W-:Y:S01]  /*66a0*/  LEA.HI.SX32 R197, R197, 0xfffffffe, 0x19 ;  /* 0xfffffffec5c57811 */ /* 0x000fe200078fcaff */
[----:B------:R-:W-:Y:S01]  /*66b0*/  IMAD.MOV.U32 R133, RZ, RZ, R37 ;  /* 0x000000ffff857224 */ /* 0x000fe200078e0025 */
[----:B-1----:R-:W-:Y:S01]  /*66c0*/  SHF.L.U64.HI R0, R248, 0x6, R249 ;  /* 0x00000006f8007819 */ /* 0x002fe200000102f9 */
[----:B------:R-:W-:Y:S01]  /*66d0*/  IMAD.MOV.U32 R132, RZ, RZ, R38 ;  /* 0x000000ffff847224 */ /* 0x000fe200078e0026 */
[----:B------:R-:W-:Y:S01]  /*66e0*/  MOV R135, R3 ;  /* 0x0000000300877202 */ /* 0x000fe20000000f00 */
[----:B------:R-:W-:Y:S01]  /*66f0*/  IMAD.MOV.U32 R134, RZ, RZ, R36 ;  /* 0x000000ffff867224 */ /* 0x000fe200078e0024 */
[----:B------:R-:W-:Y:S05]  /*6700*/  BRA `(.L_x_318) ;  /* 0x000001e000007947 */ /* 0x000fea0003800000 */
.L_x_320:
        /* <DEDUP_REMOVED lines=30> */
.L_x_318:
[----:B------:R-:W2:Y:S01]  /*68f0*/  LDL.64 R10, [R1+0x18] ;  /* 0x00001800010a7983 */ /* 0x000ea20000100a00 */
[----:B------:R-:W-:Y:S04]  /*6900*/  DEPBAR.LE SB0, 0x0 ;  /* 0x000080000000791a */ /* 0x000fe80000000000 */
[C---:B------:R-:W-:Y:S01]  /*6910*/  IMAD.WIDE.U32 R2, R197.reuse, c[0x0][0x1a0], RZ ;  /* 0x00006800c5027a25 */ /* 0x040fe200078e00ff */
[----:B------:R-:W3:Y:S01]  /*6920*/  LDL R8, [R1+0x30] ;  /* 0x0000300001087983 */ /* 0x000ee20000100800 */
[----:B------:R-:W-:Y:S03]  /*6930*/  SHF.R.S32.HI R0, RZ, 0x1f, R197 ;  /* 0x0000001fff007819 */ /* 0x000fe600000114c5 */
[----:B------:R-:W-:Y:S02]  /*6940*/  BAR.SYNC.DEFER_BLOCKING 0x0 ;  /* 0x0000000000007b1d */ /* 0x000fe40000010000 */
[----:B------:R-:W-:Y:S04]  /*6950*/  IMAD R0, R0, c[0x0][0x1a0], RZ ;  /* 0x0000680000007a24 */ /* 0x000fe800078e02ff */
[----:B------:R-:W-:Y:S05]  /*6960*/  IMAD R4, R197, c[0x0][0x1a4], R0 ;  /* 0x00006900c5047a24 */ /* 0x000fea00078e0200 */
[----:B------:R-:W-:Y:S02]  /*6970*/  IADD3 R4, R3, R4, RZ ;  /* 0x0000000403047210 */ /* 0x000fe40007ffe0ff */
[----:B--2---:R-:W-:Y:S02]  /*6980*/  LEA R0, P0, R2, R10, 0x7 ;  /* 0x0000000a02007211 */ /* 0x004fe400078038ff */
[----:B------:R-:W-:Y:S02]  /*6990*/  MOV R11, c[0x0][0x1a4] ;  /* 0x00006900000b7a02 */ /* 0x000fe40000000f00 */
[----:B------:R-:W-:Y:S02]  /*69a0*/  LEA R6, P1, R0, c[0x0][0x170], 0x1 ;  /* 0x00005c0000067a11 */ /* 0x000fe400078208ff */
[----:B---3--:R-:W-:Y:S02]  /*69b0*/  LEA.HI.X R2, R2, R8, R4, 0x7, P0 ;  /* 0x0000000802027211 */ /* 0x008fe400000f3c04 */
[----:B------:R-:W-:Y:S02]  /*69c0*/  MOV R8, c[0x0][0x1a0] ;  /* 0x0000680000087a02 */ /* 0x000fe40000000f00 */
[----:B------:R-:W-:Y:S02]  /*69d0*/  LEA.HI.X R7, R0, c[0x0][0x174], R2, 0x1, P1 ;  /* 0x00005d0000077a11 */ /* 0x000fe400008f0c02 */
[----:B------:R-:W-:Y:S02]  /*69e0*/  SHF.L.U32 R8, R8, 0x6, RZ ;  /* 0x0000000608087819 */ /* 0x000fe400000006ff */
[----:B------:R-:W-:Y:S02]  /*69f0*/  MOV R10, c[0x0][0x1a0] ;  /* 0x00006800000a7a02 */ /* 0x000fe40000000f00 */
[-C--:B------:R-:W-:Y:S02]  /*6a00*/  IADD3 R4, P0, R6, R8.reuse, RZ ;  /* 0x0000000806047210 */ /* 0x080fe40007f1e0ff */
[----:B------:R-:W-:Y:S02]  /*6a10*/  SHF.L.U64.HI R10, R10, 0x6, R11 ;  /* 0x000000060a0a7819 */ /* 0x000fe4000001020b */
[----:B------:R-:W-:Y:S02]  /*6a20*/  IADD3 R2, P1, R4, R8, RZ ;  /* 0x0000000804027210 */ /* 0x000fe40007f3e0ff */
[----:B------:R-:W-:Y:S02]  /*6a30*/  IADD3.X R5, R7, R10, RZ, P0, !PT ;  /* 0x0000000a07057210 */ /* 0x000fe400007fe4ff */
[----:B------:R-:W-:Y:S02]  /*6a40*/  IADD3 R8, P0, R2, R8, RZ ;  /* 0x0000000802087210 */ /* 0x000fe40007f1e0ff */
[-C--:B------:R-:W-:Y:S04]  /*6a50*/  IADD3.X R3, R5, R10.reuse, RZ, P1, !PT ;  /* 0x0000000a05037210 */ /* 0x080fe80000ffe4ff */
[----:B------:R-:W-:Y:S02]  /*6a60*/  IADD3.X R9, R3, R10, RZ, P0, !PT ;  /* 0x0000000a03097210 */ /* 0x000fe400007fe4ff */
[----:B------:R-:W-:Y:S01]  /*6a70*/  ISETP.GT.AND P0, PT, R197, RZ, PT ;  /* 0x000000ffc500720c */ /* 0x000fe20003f04270 */
[----:B------:R-:W-:Y:S01]  /*6a80*/  @!PT LDS RZ, [RZ] ;  /* 0x00000000fffff984 */ /* 0x000fe20000000800 */
[----:B------:R-:W-:Y:S01]  /*6a90*/  @!PT LDS RZ, [RZ] ;  /* 0x00000000fffff984 */ /* 0x000fe20000000800 */
[----:B------:R-:W-:Y:S01]  /*6aa0*/  @!PT LDS RZ, [RZ] ;  /* 0x00000000fffff984 */ /* 0x000fe20000000800 */
[----:B------:R1:W-:Y:S08]  /*6ab0*/  LDGSTS.E.BYPASS.LTC128B.128 [R198+0x4000], [R6.64] ;  /* 0x0400000006c67fae */ /* 0x0003f0000b901d48 */
[----:B------:R1:W-:Y:S08]  /*6ac0*/  LDGSTS.E.BYPASS.LTC128B.128 [R198+0x4800], [R4.64] ;  /* 0x0480000004c67fae */ /* 0x0003f0000b901d48 */
[----:B------:R2:W-:Y:S08]  /*6ad0*/  LDGSTS.E.BYPASS.LTC128B.128 [R198+0x5000], [R2.64] ;  /* 0x0500000002c67fae */ /* 0x0005f0000b901d48 */
[----:B------:R3:W-:Y:S08]  /*6ae0*/  LDGSTS.E.BYPASS.LTC128B.128 [R198+0x5800], [R8.64] ;  /* 0x0580000008c67fae */ /* 0x0007f0000b901d48 */
[----:B------:R-:W-:Y:S08]  /*6af0*/  LDSM.16.M88.4 R128, [R187] ;  /* 0x00000000bb80783b */ /* 0x000ff00000000200 */
[----:B------:R-:W0:Y:S08]  /*6b00*/  LDGDEPBAR ;  /* 0x00000000000079af */ /* 0x000e300000000000 */
[----:B------:R-:W1:Y:S08]  /*6b10*/  LDSM.16.M88.4 R16, [R184+0x2000] ;  /* 0x00200000b810783b */ /* 0x000e700000000200 */
[----:B------:R-:W3:Y:S08]  /*6b20*/  LDSM.16.M88.4 R124, [R187+0x1000] ;  /* 0x00100000bb7c783b */ /* 0x000ef00000000200 */
[----:B------:R-:W4:Y:S08]  /*6b30*/  LDSM.16.M88.4 R32, [R184+0x2400] ;  /* 0x00240000b820783b */ /* 0x000f300000000200 */
[----:B------:R-:W5:Y:S08]  /*6b40*/  LDSM.16.M88.4 R48, [R184+0x2800] ;  /* 0x00280000b830783b */ /* 0x000f700000000200 */
[----:B------:R-:W2:Y:S08]  /*6b50*/  LDSM.16.M88.4 R64, [R184+0x2c00] ;  /* 0x002c0000b840783b */ /* 0x000eb00000000200 */
[----:B------:R-:W2:Y:S01]  /*6b60*/  LDSM.16.M88.4 R80, [R184+0x3000] ;  /* 0x00300000b850783b */ /* 0x000ea20000000200 */
[-C--:B-1----:R-:W-:Y:S07]  /*6b70*/  HMMA.16816.F32 R4, R128, R16.reuse, RZ ;  /* 0x000000108004723c */ /* 0x082fee00000018ff */
[----:B------:R-:W1:Y:S01]  /*6b80*/  LDSM.16.M88.4 R96, [R184+0x3400] ;  /* 0x00340000b860783b */ /* 0x000e620000000200 */
[C---:B---3--:R-:W-:Y:S07]  /*6b90*/  HMMA.16816.F32 R8, R124.reuse, R16, RZ ;  /* 0x000000107c08723c */ /* 0x048fee00000018ff */
[----:B------:R-:W3:Y:S01]  /*6ba0*/  LDSM.16.M88.4 R112, [R184+0x3800] ;  /* 0x00380000b870783b */ /* 0x000ee20000000200 */
[-C--:B------:R-:W-:Y:S07]  /*6bb0*/  HMMA.16816.F32 R12, R124, R18.reuse, RZ ;  /* 0x000000127c0c723c */ /* 0x080fee00000018ff */
[----:B------:R-:W1:Y:S01]  /*6bc0*/  LDSM.16.M88.4 R168, [R184+0x3c00] ;  /* 0x003c0000b8a8783b */ /* 0x000e620000000200 */
[C---:B------:R-:W-:Y:S07]  /*6bd0*/  HMMA.16816.F32 R16, R128.reuse, R18, RZ ;  /* 0x000000128010723c */ /* 0x040fee00000018ff */
[----:B------:R-:W-:Y:S01]  /*6be0*/  LDSM.16.M88.4 R172, [R188] ;  /* 0x00000000bcac783b */ /* 0x000fe20000000200 */
[-C--:B----4-:R-:W-:Y:S07]  /*6bf0*/  HMMA.16816.F32 R20, R128, R32.reuse, RZ ;  /* 0x000000208014723c */ /* 0x090fee00000018ff */
[----:B------:R-:W4:Y:S01]  /*6c00*/  LDSM.16.M88.4 R176, [R189] ;  /* 0x00000000bdb0783b */ /* 0x000f220000000200 */
[C---:B------:R-:W-:Y:S07]  /*6c10*/  HMMA.16816.F32 R24, R124.reuse, R32, RZ ;  /* 0x000000207c18723c */ /* 0x040fee00000018ff */
[----:B------:R-:W1:Y:S01]  /*6c20*/  LDSM.16.M88.4 R180, [R188+0x1000] ;  /* 0x00100000bcb4783b */ /* 0x000e620000000200 */
[-C--:B------:R-:W-:Y:S08]  /*6c30*/  HMMA.16816.F32 R28, R124, R34.reuse, RZ ;  /* 0x000000227c1c723c */ /* 0x080ff000000018ff */
[C---:B------:R-:W-:Y:S08]  /*6c40*/  HMMA.16816.F32 R32, R128.reuse, R34, RZ ;  /* 0x000000228020723c */ /* 0x040ff000000018ff */
[-C--:B-----5:R-:W-:Y:S08]  /*6c50*/  HMMA.16816.F32 R36, R128, R48.reuse, RZ ;  /* 0x000000308024723c */ /* 0x0a0ff000000018ff */
[C---:B------:R-:W-:Y:S08]  /*6c60*/  HMMA.16816.F32 R40, R124.reuse, R48, RZ ;  /* 0x000000307c28723c */ /* 0x040ff000000018ff */
[-C--:B------:R-:W-:Y:S08]  /*6c70*/  HMMA.16816.F32 R44, R124, R50.reuse, RZ ;  /* 0x000000327c2c723c */ /* 0x080ff000000018ff */
[C---:B------:R-:W-:Y:S08]  /*6c80*/  HMMA.16816.F32 R48, R128.reuse, R50, RZ ;  /* 0x000000328030723c */ /* 0x040ff000000018ff */
[-C--:B--2---:R-:W-:Y:S08]  /*6c90*/  HMMA.16816.F32 R52, R128, R64.reuse, RZ ;  /* 0x000000408034723c */ /* 0x084ff000000018ff */
        /* <DEDUP_REMOVED lines=18> */
[----:B------:R-:W-:Y:S08]  /*6dc0*/  HMMA.16816.F32 R128, R128, R170, RZ ;  /* 0x000000aa8080723c */ /* 0x000ff000000018ff */
[-C--:B----4-:R-:W-:Y:S08]  /*6dd0*/  HMMA.16816.F32 R4, R172, R176.reuse, R4 ;  /* 0x000000b0ac04723c */ /* 0x090ff00000001804 */
[C---:B------:R-:W-:Y:S08]  /*6de0*/  HMMA.16816.F32 R8, R180.reuse, R176, R8 ;  /* 0x000000b0b408723c */ /* 0x040ff00000001808 */
[-C--:B------:R-:W-:Y:S08]  /*6df0*/  HMMA.16816.F32 R12, R180, R178.reuse, R12 ;  /* 0x000000b2b40c723c */ /* 0x080ff0000000180c */
[----:B------:R-:W-:Y:S01]  /*6e00*/  FMUL.FTZ R4, R4, c[0x0][0x2ec] ;  /* 0x0000bb0004047a20 */ /* 0x000fe20000410000 */
[C---:B------:R-:W-:Y:S03]  /*6e10*/  HMMA.16816.F32 R16, R172.reuse, R178, R16 ;  /* 0x000000b2ac10723c */ /* 0x040fe60000001810 */
[----:B------:R-:W1:Y:S01]  /*6e20*/  MUFU.TANH R201, R4 ;  /* 0x0000000400c97308 */ /* 0x000e620000002400 */
[----:B------:R-:W-:Y:S02]  /*6e30*/  FMUL.FTZ R5, R5, c[0x0][0x2ec] ;  /* 0x0000bb0005057a20 */ /* 0x000fe40000410000 */
[----:B------:R-:W-:Y:S02]  /*6e40*/  FMUL.FTZ R6, R6, c[0x0][0x2ec] ;  /* 0x0000bb0006067a20 */ /* 0x000fe40000410000 */
[----:B------:R-:W-:Y:S04]  /*6e50*/  FMUL.FTZ R7, R7, c[0x0][0x2ec] ;  /* 0x0000bb0007077a20 */ /* 0x000fe80000410000 */
[----:B------:R-:W-:Y:S01]  /*6e60*/  FMUL.FTZ R8, R8, c[0x0][0x2ec] ;  /* 0x0000bb0008087a20 */ /* 0x000fe20000410000 */
[----:B------:R-:W2:Y:S01]  /*6e70*/  MUFU.TANH R209, R5 ;  /* 0x0000000500d17308 */ /* 0x000ea20000002400 */
[----:B------:R-:W-:Y:S02]  /*6e80*/  FMUL.FTZ R9, R9, c[0x0][0x2ec] ;  /* 0x0000bb0009097a20 */ /* 0x000fe40000410000 */
[----:B------:R-:W-:Y:S02]  /*6e90*/  FMUL.FTZ R10, R10, c[0x0][0x2ec] ;  /* 0x0000bb000a0a7a20 */ /* 0x000fe40000410000 */
[----:B------:R-:W-:Y:S02]  /*6ea0*/  FMUL.FTZ R11, R11, c[0x0][0x2ec] ;  /* 0x0000bb000b0b7a20 */ /* 0x000fe40000410000 */
[----:B------:R-:W-:Y:S02]  /*6eb0*/  FMUL.FTZ R12, R12, c[0x0][0x2ec] ;  /* 0x0000bb000c0c7a20 */ /* 0x000fe40000410000 */
[----:B------:R-:W-:Y:S01]  /*6ec0*/  FMUL.FTZ R13, R13, c[0x0][0x2ec] ;  /* 0x0000bb000d0d7a20 */ /* 0x000fe20000410000 */
[----:B------:R-:W3:Y:S01]  /*6ed0*/  MUFU.TANH R200, R6 ;  /* 0x0000000600c87308 */ /* 0x000ee20000002400 */
[----:B------:R-:W-:Y:S02]  /*6ee0*/  FMUL.FTZ R16, R16, c[0x0][0x2ec] ;  /* 0x0000bb0010107a20 */ /* 0x000fe40000410000 */
[----:B------:R-:W-:Y:S02]  /*6ef0*/  FMUL.FTZ R14, R14, c[0x0][0x2ec] ;  /* 0x0000bb000e0e7a20 */ /* 0x000fe40000410000 */
[----:B------:R-:W-:Y:S02]  /*6f00*/  FMUL.FTZ R15, R15, c[0x0][0x2ec] ;  /* 0x0000bb000f0f7a20 */ /* 0x000fe40000410000 */
[----:B------:R-:W-:Y:S02]  /*6f10*/  FMUL.FTZ R17, R17, c[0x0][0x2ec] ;  /* 0x0000bb0011117a20 */ /* 0x000fe40000410000 */
[----:B------:R-:W-:Y:S01]  /*6f20*/  FMUL.FTZ R18, R18, c[0x0][0x2ec] ;  /* 0x0000bb0012127a20 */ /* 0x000fe20000410000 */
[----:B------:R4:W1:Y:S01]  /*6f30*/  MUFU.TANH R207, R7 ;  /* 0x0000000700cf7308 */ /* 0x0008620000002400 */
[----:B------:R-:W-:Y:S09]  /*6f40*/  FMUL.FTZ R19, R19, c[0x0][0x2ec] ;  /* 0x0000bb0013137a20 */ /* 0x000ff20000410000 */
[----:B------:R-:W1:Y:S10]  /*6f50*/  MUFU.TANH R202, R8 ;  /* 0x0000000800ca7308 */ /* 0x000e740000002400 */
[----:B------:R-:W1:Y:S01]  /*6f60*/  MUFU.TANH R208, R9 ;  /* 0x0000000900d07308 */ /* 0x000e620000002400 */
[----:B----4-:R-:W4:Y:S09]  /*6f70*/  LDSM.16.M88.4 R4, [R196] ;  /* 0x00000000c404783b */ /* 0x010f320000000200 */
[----:B------:R-:W1:Y:S10]  /*6f80*/  MUFU.TANH R199, R10 ;  /* 0x0000000a00c77308 */ /* 0x000e740000002400 */
[----:B------:R5:W1:Y:S10]  /*6f90*/  MUFU.TANH R206, R11 ;  /* 0x0000000b00ce7308 */ /* 0x000a740000002400 */
[----:B------:R-:W1:Y:S10]  /*6fa0*/  MUFU.TANH R178, R16 ;  /* 0x0000001000b27308 */ /* 0x000e740000002400 */
[----:B------:R-:W1:Y:S01]  /*6fb0*/  MUFU.TANH R205, R12 ;  /* 0x0000000c00cd7308 */ /* 0x000e620000002400 */
[----:B-----5:R-:W5:Y:S01]  /*6fc0*/  LDSM.16.M88.4 R8, [R195] ;  /* 0x00000000c308783b */ /* 0x020f620000000200 */
[-C--:B----4-:R-:W-:Y:S08]  /*6fd0*/  HMMA.16816.F32 R20, R172, R4.reuse, R20 ;  /* 0x00000004ac14723c */ /* 0x090ff00000001814 */
[----:B------:R-:W4:Y:S01]  /*6fe0*/  MUFU.TANH R204, R13 ;  /* 0x0000000d00cc7308 */ /* 0x000f220000002400 */
[C---:B------:R-:W-:Y:S09]  /*6ff0*/  HMMA.16816.F32 R24, R180.reuse, R4, R24 ;  /* 0x00000004b418723c */ /* 0x040ff20000001818 */
[----:B------:R-:W1:Y:S01]  /*7000*/  MUFU.TANH R203, R14 ;  /* 0x0000000e00cb7308 */ /* 0x000e620000002400 */
[-C--:B------:R-:W-:Y:S08]  /*7010*/  HMMA.16816.F32 R28, R180, R6.reuse, R28 ;  /* 0x00000006b41c723c */ /* 0x080ff0000000181c */
[C---:B------:R-:W-:Y:S01]  /*7020*/  HMMA.16816.F32 R32, R172.reuse, R6, R32 ;  /* 0x00000006ac20723c */ /* 0x040fe20000001820 */
[----:B------:R-:W1:Y:S01]  /*7030*/  MUFU.TANH R179, R15 ;  /* 0x0000000f00b37308 */ /* 0x000e620000002400 */
[----:B------:R-:W1:Y:S02]  /*7040*/  LDSM.16.M88.4 R4, [R194] ;  /* 0x00000000c204783b */ /* 0x000e640000000200 */
[----:B------:R-:W-:Y:S02]  /*7050*/  FMUL.FTZ R20, R20, c[0x0][0x2ec] ;  /* 0x0000bb0014147a20 */ /* 0x000fe40000410000 */
[----:B------:R-:W-:Y:S02]  /*7060*/  FMUL.FTZ R21, R21, c[0x0][0x2ec] ;  /* 0x0000bb0015157a20 */ /* 0x000fe40000410000 */
[----:B------:R-:W-:Y:S03]  /*7070*/  FMUL.FTZ R22, R22, c[0x0][0x2ec] ;  /* 0x0000bb0016167a20 */ /* 0x000fe60000410000 */
[----:B------:R-:W1:Y:S01]  /*7080*/  MUFU.TANH R170, R17 ;  /* 0x0000001100aa7308 */ /* 0x000e620000002400 */
[----:B------:R-:W-:Y:S02]  /*7090*/  FMUL.FTZ R23, R23, c[0x0][0x2ec] ;  /* 0x0000bb0017177a20 */ /* 0x000fe40000410000 */
[----:B------:R-:W-:Y:S01]  /*70a0*/  FMUL.FTZ R24, R24, c[0x0][0x2ec] ;  /* 0x0000bb0018187a20 */ /* 0x000fe20000410000 */
[-C--:B-----5:R-:W-:Y:S03]  /*70b0*/  HMMA.16816.F32 R36, R172, R8.reuse, R36 ;  /* 0x00000008ac24723c */ /* 0x0a0fe60000001824 */
[----:B------:R-:W-:Y:S02]  /*70c0*/  FMUL.FTZ R25, R25, c[0x0][0x2ec] ;  /* 0x0000bb0019197a20 */ /* 0x000fe40000410000 */
[----:B------:R-:W-:Y:S01]  /*70d0*/  FMUL.FTZ R26, R26, c[0x0][0x2ec] ;  /* 0x0000bb001a1a7a20 */ /* 0x000fe20000410000 */
[----:B------:R-:W1:Y:S01]  /*70e0*/  MUFU.TANH R169, R18 ;  /* 0x0000001200a97308 */ /* 0x000e620000002400 */
[----:B------:R-:W-:Y:S01]  /*70f0*/  FMUL.FTZ R27, R27, c[0x0][0x2ec] ;  /* 0x0000bb001b1b7a20 */ /* 0x000fe20000410000 */
[C---:B------:R-:W-:Y:S04]  /*7100*/  HMMA.16816.F32 R40, R180.reuse, R8, R40 ;  /* 0x00000008b428723c */ /* 0x040fe80000001828 */
[----:B------:R-:W-:Y:S02]  /*7110*/  FMUL.FTZ R28, R28, c[0x0][0x2ec] ;  /* 0x0000bb001c1c7a20 */ /* 0x000fe40000410000 */
[----:B------:R-:W-:Y:S02]  /*7120*/  FMUL.FTZ R29, R29, c[0x0][0x2ec] ;  /* 0x0000bb001d1d7a20 */ /* 0x000fe40000410000 */
[----:B------:R-:W2:Y:S01]  /*7130*/  MUFU.TANH R168, R19 ;  /* 0x0000001300a87308 */ /* 0x000ea20000002400 */
[-C--:B------:R-:W-:Y:S03]  /*7140*/  HMMA.16816.F32 R44, R180, R10.reuse, R44 ;  /* 0x0000000ab42c723c */ /* 0x080fe6000000182c */
[----:B------:R-:W-:Y:S02]  /*7150*/  FMUL.FTZ R30, R30, c[0x0][0x2ec] ;  /* 0x0000bb001e1e7a20 */ /* 0x000fe40000410000 */
[----:B------:R-:W-:Y:S02]  /*7160*/  FMUL.FTZ R31, R31, c[0x0][0x2ec] ;  /* 0x0000bb001f1f7a20 */ /* 0x000fe40000410000 */
[----:B------:R-:W-:Y:S01]  /*7170*/  FMUL.FTZ R32, R32, c[0x0][0x2ec] ;  /* 0x0000bb0020207a20 */ /* 0x000fe20000410000 */
[C---:B------:R-:W-:Y:S01]  /*7180*/  HMMA.16816.F32 R48, R172.reuse, R10, R48 ;  /* 0x0000000aac30723c */ /* 0x040fe20000001830 */
[----:B------:R-:W2:Y:S01]  /*7190*/  MUFU.TANH R177, R20 ;  /* 0x0000001400b17308 */ /* 0x000ea20000002400 */
[----:B------:R-:W5:Y:S02]  /*71a0*/  LDSM.16.M88.4 R8, [R193] ;  /* 0x00000000c108783b */ /* 0x000f640000000200 */
[----:B------:R-:W-:Y:S02]  /*71b0*/  FMUL.FTZ R33, R33, c[0x0][0x2ec] ;  /* 0x0000bb0021217a20 */ /* 0x000fe40000410000 */
[----:B------:R-:W-:Y:S02]  /*71c0*/  FMUL.FTZ R34, R34, c[0x0][0x2ec] ;  /* 0x0000bb0022227a20 */ /* 0x000fe40000410000 */
[-C--:B-1----:R-:W-:Y:S03]  /*71d0*/  HMMA.16816.F32 R52, R172, R4.reuse, R52 ;  /* 0x00000004ac34723c */ /* 0x082fe60000001834 */
[----:B------:R-:W1:Y:S01]  /*71e0*/  MUFU.TANH R176, R21 ;  /* 0x0000001500b07308 */ /* 0x000e620000002400 */
[----:B------:R-:W-:Y:S02]  /*71f0*/  FMUL.FTZ R42, R42, c[0x0][0x2ec] ;  /* 0x0000bb002a2a7a20 */ /* 0x000fe40000410000 */
[----:B------:R-:W-:Y:S02]  /*7200*/  FMUL.FTZ R35, R35, c[0x0][0x2ec] ;  /* 0x0000bb0023237a20 */ /* 0x000fe40000410000 */
[C---:B------:R-:W-:Y:S04]  /*7210*/  HMMA.16816.F32 R56, R180.reuse, R4, R56 ;  /* 0x00000004b438723c */ /* 0x040fe80000001838 */
[----:B------:R-:W-:Y:S01]  /*7220*/  FMUL.FTZ R41, R41, c[0x0][0x2ec] ;  /* 0x0000bb0029297a20 */ /* 0x000fe20000410000 */
[----:B------:R1:W1:Y:S01]  /*7230*/  MUFU.TANH R16, R42 ;  /* 0x0000002a00107308 */ /* 0x0002620000002400 */
[----:B------:R-:W-:Y:S02]  /*7240*/  FMUL.FTZ R44, R44, c[0x0][0x2ec] ;  /* 0x0000bb002c2c7a20 */ /* 0x000fe40000410000 */
[-C--:B------:R-:W-:Y:S04]  /*7250*/  HMMA.16816.F32 R60, R180, R6.reuse, R60 ;  /* 0x00000006b43c723c */ /* 0x080fe8000000183c */
[----:B------:R-:W-:Y:S02]  /*7260*/  FMUL.FTZ R45, R45, c[0x0][0x2ec] ;  /* 0x0000bb002d2d7a20 */ /* 0x000fe40000410000 */
[----:B------:R-:W-:Y:S01]  /*7270*/  FMUL.FTZ R46, R46, c[0x0][0x2ec] ;  /* 0x0000bb002e2e7a20 */ /* 0x000fe20000410000 */
[----:B------:R1:W1:Y:S01]  /*7280*/  MUFU.TANH R171, R22 ;  /* 0x0000001600ab7308 */ /* 0x0002620000002400 */
[C---:B------:R-:W-:Y:S01]  /*7290*/  HMMA.16816.F32 R64, R172.reuse, R6, R64 ;  /* 0x00000006ac40723c */ /* 0x040fe20000001840 */
[----:B------:R-:W1:Y:S03]  /*72a0*/  LDSM.16.M88.4 R4, [R192] ;  /* 0x00000000c004783b */ /* 0x000e660000000200 */
[----:B------:R-:W-:Y:S02]  /*72b0*/  FMUL.FTZ R47, R47, c[0x0][0x2ec] ;  /* 0x0000bb002f2f7a20 */ /* 0x000fe40000410000 */
[----:B------:R-:W-:Y:S02]  /*72c0*/  FMUL.FTZ R48, R48, c[0x0][0x2ec] ;  /* 0x0000bb0030307a20 */ /* 0x000fe40000410000 */
[----:B------:R-:W-:Y:S01]  /*72d0*/  FMUL.FTZ R49, R49, c[0x0][0x2ec] ;  /* 0x0000bb0031317a20 */ /* 0x000fe20000410000 */
[----:B------:R-:W1:Y:S01]  /*72e0*/  MUFU.TANH R23, R23 ;  /* 0x0000001700177308 */ /* 0x000e620000002400 */
[-C--:B-----5:R-:W-:Y:S03]  /*72f0*/  HMMA.16816.F32 R68, R172, R8.reuse, R68 ;  /* 0x00000008ac44723c */ /* 0x0a0fe60000001844 */
[----:B------:R-:W-:Y:S02]  /*7300*/  FMUL.FTZ R50, R50, c[0x0][0x2ec] ;  /* 0x0000bb0032327a20 */ /* 0x000fe40000410000 */
[----:B------:R-:W-:Y:S02]  /*7310*/  FMUL.FTZ R51, R51, c[0x0][0x2ec] ;  /* 0x0000bb0033337a20 */ /* 0x000fe40000410000 */
[----:B------:R-:W-:Y:S01]  /*7320*/  FMUL.FTZ R52, R52, c[0x0][0x2ec] ;  /* 0x0000bb0034347a20 */ /* 0x000fe20000410000 */
[C---:B------:R-:W-:Y:S01]  /*7330*/  HMMA.16816.F32 R72, R180.reuse, R8, R72 ;  /* 0x00000008b448723c */ /* 0x040fe20000001848 */
[----:B------:R-:W2:Y:S03]  /*7340*/  MUFU.TANH R24, R24 ;  /* 0x0000001800187308 */ /* 0x000ea60000002400 */
[----:B------:R-:W-:Y:S02]  /*7350*/  FMUL.FTZ R53, R53, c[0x0][0x2ec] ;  /* 0x0000bb0035357a20 */ /* 0x000fe40000410000 */
[----:B------:R-:W-:Y:S02]  /*7360*/  FMUL.FTZ R54, R54, c[0x0][0x2ec] ;  /* 0x0000bb0036367a20 */ /* 0x000fe40000410000 */
[-C--:B------:R-:W-:Y:S03]  /*7370*/  HMMA.16816.F32 R76, R180, R10.reuse, R76 ;  /* 0x0000000ab44c723c */ /* 0x080fe6000000184c */
[----:B------:R-:W2:Y:S01]  /*7380*/  MUFU.TANH R25, R25 ;  /* 0x0000001900197308 */ /* 0x000ea20000002400 */
[----:B------:R-:W-:Y:S02]  /*7390*/  FMUL.FTZ R55, R55, c[0x0][0x2ec] ;  /* 0x0000bb0037377a20 */ /* 0x000fe40000410000 */
[----:B------:R-:W-:Y:S02]  /*73a0*/  FMUL.FTZ R56, R56, c[0x0][0x2ec] ;  /* 0x0000bb0038387a20 */ /* 0x000fe40000410000 */
[C---:B------:R-:W-:Y:S01]  /*73b0*/  HMMA.16816.F32 R80, R172.reuse, R10, R80 ;  /* 0x0000000aac50723c */ /* 0x040fe20000001850 */
[----:B------:R-:W5:Y:S03]  /*73c0*/  LDSM.16.M88.4 R8, [R191] ;  /* 0x00000000bf08783b */ /* 0x000f660000000200 */
[----:B------:R-:W-:Y:S01]  /*73d0*/  FMUL.FTZ R57, R57, c[0x0][0x2ec] ;  /* 0x0000bb0039397a20 */ /* 0x000fe20000410000 */
[----:B------:R-:W2:Y:S01]  /*73e0*/  MUFU.TANH R26, R26 ;  /* 0x0000001a001a7308 */ /* 0x000ea20000002400 */
[----:B------:R-:W-:Y:S02]  /*73f0*/  FMUL.FTZ R58, R58, c[0x0][0x2ec] ;  /* 0x0000bb003a3a7a20 */ /* 0x000fe40000410000 */
[-C--:B-1----:R-:W-:Y:S04]  /*7400*/  HMMA.16816.F32 R84, R172, R4.reuse, R84 ;  /* 0x00000004ac54723c */ /* 0x082fe80000001854 */
[----:B------:R-:W-:Y:S02]  /*7410*/  FMUL.FTZ R59, R59, c[0x0][0x2ec] ;  /* 0x0000bb003b3b7a20 */ /* 0x000fe40000410000 */
[----:B------:R-:W-:Y:S01]  /*7420*/  FMUL.FTZ R60, R60, c[0x0][0x2ec] ;  /* 0x0000bb003c3c7a20 */ /* 0x000fe20000410000 */
[----:B------:R-:W1:Y:S01]  /*7430*/  MUFU.TANH R27, R27 ;  /* 0x0000001b001b7308 */ /* 0x000e620000002400 */
[C---:B------:R-:W-:Y:S04]  /*7440*/  HMMA.16816.F32 R88, R180.reuse, R4, R88 ;  /* 0x00000004b458723c */ /* 0x040fe80000001858 */
[----:B------:R-:W-:Y:S02]  /*7450*/  FMUL.FTZ R61, R61, c[0x0][0x2ec] ;  /* 0x0000bb003d3d7a20 */ /* 0x000fe40000410000 */
[----:B------:R-:W-:Y:S02]  /*7460*/  FMUL.FTZ R62, R62, c[0x0][0x2ec] ;  /* 0x0000bb003e3e7a20 */ /* 0x000fe40000410000 */
[-C--:B------:R-:W-:Y:S01]  /*7470*/  HMMA.16816.F32 R92, R180, R6.reuse, R92 ;  /* 0x00000006b45c723c */ /* 0x080fe2000000185c */
[----:B------:R-:W1:Y:S03]  /*7480*/  MUFU.TANH R28, R28 ;  /* 0x0000001c001c7308 */ /* 0x000e660000002400 */
[----:B------:R-:W-:Y:S02]  /*7490*/  FMUL.FTZ R63, R63, c[0x0][0x2ec] ;  /* 0x0000bb003f3f7a20 */ /* 0x000fe40000410000 */
[----:B------:R-:W-:Y:S02]  /*74a0*/  FMUL.FTZ R67, R67, c[0x0][0x2ec] ;  /* 0x0000bb0043437a20 */ /* 0x000fe40000410000 */
[C---:B------:R-:W-:Y:S01]  /*74b0*/  HMMA.16816.F32 R96, R172.reuse, R6, R96 ;  /* 0x00000006ac60723c */ /* 0x040fe20000001860 */
[----:B------:R-:W1:Y:S01]  /*74c0*/  LDSM.16.M88.4 R4, [R190] ;  /* 0x00000000be04783b */ /* 0x000e620000000200 */
[----:B------:R-:W-:Y:S04]  /*74d0*/  DEPBAR.LE SB0, 0x0 ;  /* 0x000080000000791a */ /* 0x000fe80000000000 */
[----:B------:R-:W1:Y:S01]  /*74e0*/  MUFU.TANH R29, R29 ;  /* 0x0000001d001d7308 */ /* 0x000e620000002400 */
[----:B------:R-:W-:Y:S02]  /*74f0*/  FMUL.FTZ R68, R68, c[0x0][0x2ec] ;  /* 0x0000bb0044447a20 */ /* 0x000fe40000410000 */
[----:B------:R-:W-:Y:S01]  /*7500*/  BAR.SYNC.DEFER_BLOCKING 0x0 ;  /* 0x0000000000007b1d */ /* 0x000fe20000010000 */
[-C--:B-----5:R-:W-:Y:S05]  /*7510*/  HMMA.16816.F32 R100, R172, R8.reuse, R100 ;  /* 0x00000008ac64723c */ /* 0x0a0fea0000001864 */
        /* <DEDUP_REMOVED lines=12> */
[----:B------:R-:W2:Y:S03]  /*75e0*/  MUFU.TANH R32, R32 ;  /* 0x0000002000207308 */ /* 0x000ea60000002400 */
        /* <DEDUP_REMOVED lines=8> */
[----:B------:R-:W1:Y:S01]  /*7670*/  MUFU.TANH R34, R34 ;  /* 0x0000002200227308 */ /* 0x000e620000002400 */
[----:B------:R-:W-:Y:S02]  /*7680*/  FMUL.FTZ R81, R81, c[0x0][0x2ec] ;  /* 0x0000bb0051517a20 */ /* 0x000fe40000410000 */
[-C--:B------:R-:W-:Y:S04]  /*7690*/  HMMA.16816.F32 R124, R180, R6.reuse, R124 ;  /* 0x00000006b47c723c */ /* 0x080fe8000000187c */
[----:B------:R-:W-:Y:S02]  /*76a0*/  FMUL.FTZ R82, R82, c[0x0][0x2ec] ;  /* 0x0000bb0052527a20 */ /* 0x000fe40000410000 */
[----:B------:R-:W-:Y:S01]  /*76b0*/  FMUL.FTZ R83, R83, c[0x0][0x2ec] ;  /* 0x0000bb0053537a20 */ /* 0x000fe20000410000 */
[----:B------:R-:W1:Y:S01]  /*76c0*/  MUFU.TANH R35, R35 ;  /* 0x0000002300237308 */ /* 0x000e620000002400 */
[----:B------:R-:W-:Y:S04]  /*76d0*/  HMMA.16816.F32 R128, R172, R6, R128 ;  /* 0x00000006ac80723c */ /* 0x000fe80000001880 */
[----:B------:R-:W-:Y:S02]  /*76e0*/  FMUL.FTZ R84, R84, c[0x0][0x2ec] ;  /* 0x0000bb0054547a20 */ /* 0x000fe40000410000 */
[----:B------:R-:W-:Y:S02]  /*76f0*/  FMUL.FTZ R85, R85, c[0x0][0x2ec] ;  /* 0x0000bb0055557a20 */ /* 0x000fe40000410000 */
[----:B------:R-:W-:Y:S01]  /*7700*/  FMUL.FTZ R86, R86, c[0x0][0x2ec] ;  /* 0x0000bb0056567a20 */ /* 0x000fe20000410000 */
[----:B------:R1:W1:Y:S03]  /*7710*/  MUFU.TANH R17, R41 ;  /* 0x0000002900117308 */ /* 0x0002660000002400 */
[----:B------:R-:W-:Y:S02]  /*7720*/  FMUL.FTZ R87, R87, c[0x0][0x2ec] ;  /* 0x0000bb0057577a20 */ /* 0x000fe40000410000 */
[----:B------:R-:W-:Y:S02]  /*7730*/  FMUL.FTZ R88, R88, c[0x0][0x2ec] ;  /* 0x0000bb0058587a20 */ /* 0x000fe40000410000 */
[----:B------:R-:W-:Y:S02]  /*7740*/  FMUL.FTZ R89, R89, c[0x0][0x2ec] ;  /* 0x0000bb0059597a20 */ /* 0x000fe40000410000 */
[----:B------:R-:W-:Y:S01]  /*7750*/  FMUL.FTZ R90, R90, c[0x0][0x2ec] ;  /* 0x0000bb005a5a7a20 */ /* 0x000fe20000410000 */
[----:B------:R-:W1:Y:S01]  /*7760*/  MUFU.TANH R44, R44 ;  /* 0x0000002c002c7308 */ /* 0x000e620000002400 */
[----:B------:R-:W-:Y:S02]  /*7770*/  FMUL.FTZ R91, R91, c[0x0][0x2ec] ;  /* 0x0000bb005b5b7a20 */ /* 0x000fe40000410000 */
        /* <DEDUP_REMOVED lines=52> */
[----:B------:R1:W1:Y:S01]  /*7ac0*/  MUFU.TANH R22, R36 ;  /* 0x0000002400167308 */ /* 0x0002620000002400 */
[----:B------:R-:W-:Y:S02]  /*7ad0*/  FMUL.FTZ R43, R43, c[0x0][0x2ec] ;  /* 0x0000bb002b2b7a20 */ /* 0x000fe40000410000 */
[----:B------:R-:W-:Y:S02]  /*7ae0*/  FMUL.FTZ R64, R64, c[0x0][0x2ec] ;  /* 0x0000bb0040407a20 */ /* 0x000fe40000410000 */
[----:B------:R-:W-:Y:S02]  /*7af0*/  FMUL.FTZ R65, R65, c[0x0][0x2ec] ;  /* 0x0000bb0041417a20 */ /* 0x000fe40000410000 */
[----:B------:R-:W-:Y:S02]  /*7b00*/  FMUL.FTZ R66, R66, c[0x0][0x2ec] ;  /* 0x0000bb0042427a20 */ /* 0x000fe40000410000 */
[----:B------:R-:W-:Y:S01]  /*7b10*/  FMUL.FTZ R0, R127, c[0x0][0x2ec] ;  /* 0x0000bb007f007a20 */ /* 0x000fe20000410000 */
[----:B------:R1:W1:Y:S10]  /*7b20*/  MUFU.TANH R20, R37 ;  /* 0x0000002500147308 */ /* 0x0002740000002400 */
[----:B------:R1:W1:Y:S10]  /*7b30*/  MUFU.TANH R19, R38 ;  /* 0x0000002600137308 */ /* 0x0002740000002400 */
[----:B------:R1:W1:Y:S10]  /*7b40*/  MUFU.TANH R18, R39 ;  /* 0x0000002700127308 */ /* 0x0002740000002400 */
[----:B------:R1:W1:Y:S10]  /*7b50*/  MUFU.TANH R21, R40 ;  /* 0x0000002800157308 */ /* 0x0002740000002400 */
[----:B------:R1:W1:Y:S10]  /*7b60*/  MUFU.TANH R15, R43 ;  /* 0x0000002b000f7308 */ /* 0x0002740000002400 */
[----:B------:R-:W1:Y:S10]  /*7b70*/  MUFU.TANH R53, R53 ;  /* 0x0000003500357308 */ /* 0x000e740000002400 */
        /* <DEDUP_REMOVED lines=74> */
[----:B------:R-:W1:Y:S10]  /*8020*/  MUFU.TANH R128, R128 ;  /* 0x0000008000807308 */ /* 0x000e740000002400 */
[----:B------:R-:W1:Y:S10]  /*8030*/  MUFU.TANH R129, R129 ;  /* 0x0000008100817308 */ /* 0x000e740000002400 */
[----:B------:R-:W1:Y:S10]  /*8040*/  MUFU.TANH R130, R130 ;  /* 0x0000008200827308 */ /* 0x000e740000002400 */
[----:B------:R-:W1:Y:S02]  /*8050*/  MUFU.TANH R131, R131 ;  /* 0x0000008300837308 */ /* 0x000e640000002400 */
[----:B-1234-:R-:W-:-:S05]  /*8060*/  @P0 BRA `(.L_x_320) ;  /* 0xffffe6a000000947 */ /* 0x01efca000383ffff */
.L_x_319:
        /* <DEDUP_REMOVED lines=108> */
[----:B------:R-:W-:Y:S03]  /*8730*/  FMNMX.FTZ R0, R15, R0, !PT ;  /* 0x000000000f007209 */ /* 0x000fe60007810000 */
[----:B------:R-:W1:Y:S01]  /*8740*/  SHFL.BFLY PT, R37, R3, 0x2, 0x1f ;  /* 0x0c401f0003257f89 */ /* 0x000e6200000e0000 */
[----:B------:R-:W-:Y:S04]  /*8750*/  FMNMX.FTZ R0, R46, R0, !PT ;  /* 0x000000002e007209 */ /* 0x000fe80007810000 */
[----:B------:R-:W-:Y:S04]  /*8760*/  FMNMX.FTZ R0, R47, R0, !PT ;  /* 0x000000002f007209 */ /* 0x000fe80007810000 */
[----:B------:R-:W-:Y:S04]  /*8770*/  FMNMX.FTZ R0, R58, R0, !PT ;  /* 0x000000003a007209 */ /* 0x000fe80007810000 */
[----:B------:R-:W-:Y:S04]  /*8780*/  FMNMX.FTZ R0, R59, R0, !PT ;  /* 0x000000003b007209 */ /* 0x000fe80007810000 */
[----:B------:R-:W-:Y:S04]  /*8790*/  FMNMX.FTZ R0, R62, R0, !PT ;  /* 0x000000003e007209 */ /* 0x000fe80007810000 */
[----:B------:R-:W-:Y:S02]  /*87a0*/  FMNMX.FTZ R0, R63, R0, !PT ;  /* 0x000000003f007209 */ /* 0x000fe40007810000 */
[----:B-1----:R-:W-:Y:S02]  /*87b0*/  FMNMX.FTZ R37, R3, R37, !PT ;  /* 0x0000002503257209 */ /* 0x002fe40007810000 */
[----:B------:R-:W-:Y:S02]  /*87c0*/  FMNMX.FTZ R38, R38, R6, !PT ;  /* 0x0000000626267209 */ /* 0x000fe40007810000 */
[----:B------:R-:W-:Y:S01]  /*87d0*/  FMNMX.FTZ R4, R4, R5, !PT ;  /* 0x0000000504047209 */ /* 0x000fe20007810000 */
[----:B------:R-:W1:Y:S01]  /*87e0*/  SHFL.BFLY PT, R7, R37, 0x1, 0x1f ;  /* 0x0c201f0025077f89 */ /* 0x000e6200000e0000 */
[----:B------:R-:W-:Y:S04]  /*87f0*/  FMNMX.FTZ R0, R74, R0, !PT ;  /* 0x000000004a007209 */ /* 0x000fe80007810000 */
[----:B------:R-:W-:Y:S03]  /*8800*/  FMNMX.FTZ R0, R75, R0, !PT ;  /* 0x000000004b007209 */ /* 0x000fe60007810000 */
[----:B------:R-:W2:Y:S01]  /*8810*/  SHFL.BFLY PT, R6, R38, 0x1, 0x1f ;  /* 0x0c201f0026067f89 */ /* 0x000ea200000e0000 */
[----:B------:R-:W-:Y:S04]  /*8820*/  FMNMX.FTZ R0, R78, R0, !PT ;  /* 0x000000004e007209 */ /* 0x000fe80007810000 */
[----:B------:R-:W-:Y:S03]  /*8830*/  FMNMX.FTZ R0, R79, R0, !PT ;  /* 0x000000004f007209 */ /* 0x000fe60007810000 */
[----:B------:R-:W3:Y:S01]  /*8840*/  SHFL.BFLY PT, R36, R4, 0x1, 0x1f ;  /* 0x0c201f0004247f89 */ /* 0x000ee200000e0000 */
[----:B------:R-:W-:Y:S04]  /*8850*/  FMNMX.FTZ R0, R90, R0, !PT ;  /* 0x000000005a007209 */ /* 0x000fe80007810000 */
[----:B------:R-:W-:Y:S02]  /*8860*/  FMNMX.FTZ R0, R91, R0, !PT ;  /* 0x000000005b007209 */ /* 0x000fe40007810000 */
[----:B-1----:R-:W-:Y:S02]  /*8870*/  FMNMX.FTZ R37, R37, R7, !PT ;  /* 0x0000000725257209 */ /* 0x002fe40007810000 */
[----:B------:R-:W-:Y:S03]  /*8880*/  FMNMX.FTZ R0, R94, R0, !PT ;  /* 0x000000005e007209 */ /* 0x000fe60007810000 */
[----:B------:R-:W-:Y:S01]  /*8890*/  FMUL.FTZ R65, R37, c[0x0][0x23c] ;  /* 0x00008f0025417a20 */ /* 0x000fe20000410000 */
[----:B------:R-:W-:Y:S02]  /*88a0*/  FMNMX.FTZ R0, R95, R0, !PT ;  /* 0x000000005f007209 */ /* 0x000fe40007810000 */
[----:B--2---:R-:W-:Y:S02]  /*88b0*/  FMNMX.FTZ R38, R38, R6, !PT ;  /* 0x0000000626267209 */ /* 0x004fe40007810000 */
[----:B------:R-:W-:Y:S02]  /*88c0*/  FMNMX.FTZ R0, R106, R0, !PT ;  /* 0x000000006a007209 */ /* 0x000fe40007810000 */
[C---:B------:R-:W-:Y:S01]  /*88d0*/  FSETP.NEU.FTZ.AND P1, PT, R38.reuse, -INF , PT ;  /* 0xff8000002600780b */ /* 0x040fe20003f3d000 */
[----:B------:R-:W-:Y:S01]  /*88e0*/  FMUL.FTZ R43, R38, c[0x0][0x23c] ;  /* 0x00008f00262b7a20 */ /* 0x000fe20000410000 */
[----:B------:R-:W-:Y:S02]  /*88f0*/  FMNMX.FTZ R0, R107, R0, !PT ;  /* 0x000000006b007209 */ /* 0x000fe40007810000 */
[----:B---3--:R-:W-:Y:S02]  /*8900*/  FMNMX.FTZ R36, R4, R36, !PT ;  /* 0x0000002404247209 */ /* 0x008fe40007810000 */
[----:B------:R-:W-:Y:S02]  /*8910*/  FSEL R43, R43, RZ, P1 ;  /* 0x000000ff2b2b7208 */ /* 0x000fe40000800000 */
[----:B------:R-:W-:Y:S01]  /*8920*/  FSETP.NEU.FTZ.AND P1, PT, R37, -INF , PT ;  /* 0xff8000002500780b */ /* 0x000fe20003f3d000 */
[----:B------:R-:W-:Y:S01]  /*8930*/  FMUL.FTZ R64, R36, c[0x0][0x23c] ;  /* 0x00008f0024407a20 */ /* 0x000fe20000410000 */
[----:B------:R-:W-:Y:S01]  /*8940*/  FMNMX.FTZ R0, R110, R0, !PT ;  /* 0x000000006e007209 */ /* 0x000fe20007810000 */
[--C-:B------:R-:W-:Y:S01]  /*8950*/  FFMA.FTZ R4, R201, c[0x0][0x23c], -R43.reuse ;  /* 0x00008f00c9047a23 */ /* 0x100fe2000001082b */
[----:B------:R-:W-:Y:S01]  /*8960*/  FSEL R65, R65, RZ, P1 ;  /* 0x000000ff41417208 */ /* 0x000fe20000800000 */
[--C-:B------:R-:W-:Y:S01]  /*8970*/  FFMA.FTZ R8, R177, c[0x0][0x23c], -R43.reuse ;  /* 0x00008f00b1087a23 */ /* 0x100fe2000001082b */
[----:B------:R-:W-:Y:S01]  /*8980*/  FSETP.NEU.FTZ.AND P1, PT, R36, -INF , PT ;  /* 0xff8000002400780b */ /* 0x000fe20003f3d000 */
[----:B------:R1:W-:Y:S01]  /*8990*/  MUFU.EX2 R172, R4 ;  /* 0x0000000400ac7308 */ /* 0x0003e20000000800 */
[----:B------:R-:W-:Y:S01]  /*89a0*/  FMNMX.FTZ R0, R111, R0, !PT ;  /* 0x000000006f007209 */ /* 0x000fe20007810000 */
[--C-:B------:R-:W-:Y:S01]  /*89b0*/  FFMA.FTZ R5, R209, c[0x0][0x23c], -R43.reuse ;  /* 0x00008f00d1057a23 */ /* 0x100fe2000001082b */
[----:B------:R-:W-:Y:S01]  /*89c0*/  FSEL R64, R64, RZ, P1 ;  /* 0x000000ff40407208 */ /* 0x000fe20000800000 */
[--C-:B------:R-:W-:Y:S01]  /*89d0*/  FFMA.FTZ R7, R32, c[0x0][0x23c], -R43.reuse ;  /* 0x00008f0020077a23 */ /* 0x100fe2000001082b */
[----:B------:R-:W-:Y:S01]  /*89e0*/  FMNMX.FTZ R0, R122, R0, !PT ;  /* 0x000000007a007209 */ /* 0x000fe20007810000 */
[----:B------:R-:W-:Y:S03]  /*89f0*/  FFMA.FTZ R6, R33, c[0x0][0x23c], -R43 ;  /* 0x00008f0021067a23 */ /* 0x000fe6000001082b */
[----:B------:R-:W-:Y:S01]  /*8a00*/  FMNMX.FTZ R0, R123, R0, !PT ;  /* 0x000000007b007209 */ /* 0x000fe20007810000 */
[----:B------:R2:W-:Y:S03]  /*8a10*/  MUFU.EX2 R236, R5 ;  /* 0x0000000500ec7308 */ /* 0x0005e60000000800 */
[----:B------:R-:W-:Y:S04]  /*8a20*/  FMNMX.FTZ R0, R42, R0, !PT ;  /* 0x000000002a007209 */ /* 0x000fe80007810000 */
[----:B------:R-:W-:Y:S03]  /*8a30*/  FMNMX.FTZ R0, R41, R0, !PT ;  /* 0x0000000029007209 */ /* 0x000fe60007810000 */
[----:B------:R3:W-:Y:S02]  /*8a40*/  MUFU.EX2 R126, R7 ;  /* 0x00000007007e7308 */ /* 0x0007e40000000800 */
[----:B------:R-:W4:Y:S01]  /*8a50*/  SHFL.BFLY PT, R2, R0, 0x2, 0x1f ;  /* 0x0c401f0000027f89 */ /* 0x000f2200000e0000 */
[--C-:B-1----:R-:W-:Y:S07]  /*8a60*/  FFMA.FTZ R4, R200, c[0x0][0x23c], -R65.reuse ;  /* 0x00008f00c8047a23 */ /* 0x102fee0000010841 */
[----:B------:R1:W-:Y:S01]  /*8a70*/  MUFU.EX2 R173, R4 ;  /* 0x0000000400ad7308 */ /* 0x0003e20000000800 */
[----:B--2---:R-:W-:Y:S09]  /*8a80*/  FFMA.FTZ R5, R168, c[0x0][0x23c], -R65 ;  /* 0x00008f00a8057a23 */ /* 0x004ff20000010841 */
[----:B------:R2:W-:Y:S01]  /*8a90*/  MUFU.EX2 R239, R5 ;  /* 0x0000000500ef7308 */ /* 0x0005e20000000800 */
[----:B---3--:R-:W-:Y:S01]  /*8aa0*/  FFMA.FTZ R7, R48, c[0x0][0x23c], -R43 ;  /* 0x00008f0030077a23 */ /* 0x008fe2000001082b */
[----:B----4-:R-:W-:Y:S01]  /*8ab0*/  FMNMX.FTZ R2, R0, R2, !PT ;  /* 0x0000000200027209 */ /* 0x010fe20007810000 */
[----:B------:R-:W-:Y:S07]  /*8ac0*/  FADD.FTZ R0, -R38, R132 ;  /* 0x0000008426007221 */ /* 0x000fee0000010100 */
[----:B------:R3:W-:Y:S01]  /*8ad0*/  MUFU.EX2 R246, R7 ;  /* 0x0000000700f67308 */ /* 0x0007e20000000800 */
[----:B------:R-:W-:Y:S01]  /*8ae0*/  FMUL.FTZ R0, R0, c[0x0][0x23c] ;  /* 0x00008f0000007a20 */ /* 0x000fe20000410000 */
[----:B------:R-:W4:Y:S01]  /*8af0*/  SHFL.BFLY PT, R3, R2, 0x1, 0x1f ;  /* 0x0c201f0002037f89 */ /* 0x000f2200000e0000 */
[----:B-1----:R-:W-:Y:S07]  /*8b00*/  FFMA.FTZ R4, R207, c[0x0][0x23c], -R65 ;  /* 0x00008f00cf047a23 */ /* 0x002fee0000010841 */
[----:B------:R1:W-:Y:S01]  /*8b10*/  MUFU.EX2 R227, R4 ;  /* 0x0000000400e37308 */ /* 0x0003e20000000800 */
[----:B--2---:R-:W-:Y:S09]  /*8b20*/  FFMA.FTZ R5, R205, c[0x0][0x23c], -R64 ;  /* 0x00008f00cd057a23 */ /* 0x004ff20000010840 */
[----:B------:R2:W-:Y:S01]  /*8b30*/  MUFU.EX2 R39, R0 ;  /* 0x0000000000277308 */ /* 0x0005e20000000800 */
[--C-:B---3--:R-:W-:Y:S01]  /*8b40*/  FFMA.FTZ R7, R14, c[0x0][0x23c], -R43.reuse ;  /* 0x00008f000e077a23 */ /* 0x108fe2000001082b */
[----:B----4-:R-:W-:Y:S08]  /*8b50*/  FMNMX.FTZ R3, R2, R3, !PT ;  /* 0x0000000302037209 */ /* 0x010ff00007810000 */
[----:B------:R3:W-:Y:S01]  /*8b60*/  MUFU.EX2 R180, R5 ;  /* 0x0000000500b47308 */ /* 0x0007e20000000800 */
[C---:B------:R-:W-:Y:S01]  /*8b70*/  FMUL.FTZ R66, R3.reuse, c[0x0][0x23c] ;  /* 0x00008f0003427a20 */ /* 0x040fe20000410000 */
[----:B------:R-:W-:Y:S01]  /*8b80*/  FSETP.NEU.FTZ.AND P1, PT, R3, -INF , PT ;  /* 0xff8000000300780b */ /* 0x000fe20003f3d000 */
[----:B-1----:R-:W-:Y:S03]  /*8b90*/  FFMA.FTZ R4, R178, c[0x0][0x23c], -R43 ;  /* 0x00008f00b2047a23 */ /* 0x002fe6000001082b */
[----:B------:R-:W-:Y:S04]  /*8ba0*/  FSEL R66, R66, RZ, P1 ;  /* 0x000000ff42427208 */ /* 0x000fe80000800000 */
[----:B------:R1:W-:Y:S01]  /*8bb0*/  MUFU.EX2 R229, R4 ;  /* 0x0000000400e57308 */ /* 0x0003e20000000800 */
[----:B--2---:R-:W-:Y:S04]  /*8bc0*/  FADD.FTZ R0, -R37, R133 ;  /* 0x0000008525007221 */ /* 0x004fe80000010100 */
[----:B------:R-:W-:Y:S05]  /*8bd0*/  FMUL.FTZ R0, R0, c[0x0][0x23c] ;  /* 0x00008f0000007a20 */ /* 0x000fea0000410000 */
[----:B------:R2:W-:Y:S01]  /*8be0*/  MUFU.EX2 R127, R6 ;  /* 0x00000006007f7308 */ /* 0x0005e20000000800 */
[----:B---3--:R-:W-:Y:S09]  /*8bf0*/  FFMA.FTZ R5, R171, c[0x0][0x23c], -R65 ;  /* 0x00008f00ab057a23 */ /* 0x008ff20000010841 */
[----:B------:R3:W-:Y:S01]  /*8c00*/  MUFU.EX2 R40, R0 ;  /* 0x0000000000287308 */ /* 0x0007e20000000800 */
[--C-:B-1----:R-:W-:Y:S09]  /*8c10*/  FFMA.FTZ R4, R170, c[0x0][0x23c], -R43.reuse ;  /* 0x00008f00aa047a23 */ /* 0x102ff2000001082b */
[----:B------:R1:W-:Y:S01]  /*8c20*/  MUFU.EX2 R247, R4 ;  /* 0x0000000400f77308 */ /* 0x0003e20000000800 */
[----:B--2---:R-:W-:Y:S09]  /*8c30*/  FFMA.FTZ R6, R49, c[0x0][0x23c], -R43 ;  /* 0x00008f0031067a23 */ /* 0x004ff2000001082b */
[----:B------:R2:W-:Y:S01]  /*8c40*/  MUFU.EX2 R181, R5 ;  /* 0x0000000500b57308 */ /* 0x0005e20000000800 */
[----:B---3--:R-:W-:Y:S04]  /*8c50*/  FADD.FTZ R0, -R36, R134 ;  /* 0x0000008624007221 */ /* 0x008fe80000010100 */
[----:B------:R-:W-:Y:S05]  /*8c60*/  FMUL.FTZ R0, R0, c[0x0][0x23c] ;  /* 0x00008f0000007a20 */ /* 0x000fea0000410000 */
[----:B------:R3:W-:Y:S01]  /*8c70*/  MUFU.EX2 R249, R7 ;  /* 0x0000000700f97308 */ /* 0x0007e20000000800 */
[----:B-1----:R-:W-:Y:S09]  /*8c80*/  FFMA.FTZ R4, R169, c[0x0][0x23c], -R65 ;  /* 0x00008f00a9047a23 */ /* 0x002ff20000010841 */
[----:B------:R1:W-:Y:S01]  /*8c90*/  MUFU.EX2 R218, R4 ;  /* 0x0000000400da7308 */ /* 0x0003e20000000800 */
[--C-:B--2---:R-:W-:Y:S09]  /*8ca0*/  FFMA.FTZ R5, R28, c[0x0][0x23c], -R64.reuse ;  /* 0x00008f001c057a23 */ /* 0x104ff20000010840 */
[----:B------:R2:W4:Y:S01]  /*8cb0*/  MUFU.EX2 R2, R0 ;  /* 0x0000000000027308 */ /* 0x0005220000000800 */
[----:B---3--:R-:W-:Y:S09]  /*8cc0*/  FFMA.FTZ R7, R80, c[0x0][0x23c], -R43 ;  /* 0x00008f0050077a23 */ /* 0x008ff2000001082b */
[----:B------:R3:W-:Y:S01]  /*8cd0*/  MUFU.EX2 R225, R5 ;  /* 0x0000000500e17308 */ /* 0x0007e20000000800 */
[--C-:B-1----:R-:W-:Y:S09]  /*8ce0*/  FFMA.FTZ R4, R202, c[0x0][0x23c], -R64.reuse ;  /* 0x00008f00ca047a23 */ /* 0x102ff20000010840 */
[----:B------:R1:W-:Y:S01]  /*8cf0*/  MUFU.EX2 R202, R8 ;  /* 0x0000000800ca7308 */ /* 0x0003e20000000800 */
[----:B--2---:R-:W-:Y:S02]  /*8d00*/  FADD.FTZ R0, -R3, R135 ;  /* 0x0000008703007221 */ /* 0x004fe40000010100 */
[----:B----4-:R-:W-:Y:S02]  /*8d10*/  FMUL.FTZ R9, R2, R137 ;  /* 0x0000008902097220 */ /* 0x010fe40000410000 */
[----:B------:R-:W-:Y:S05]  /*8d20*/  FMUL.FTZ R0, R0, c[0x0][0x23c] ;  /* 0x00008f0000007a20 */ /* 0x000fea0000410000 */
[----:B------:R2:W-:Y:S01]  /*8d30*/  MUFU.EX2 R135, R4 ;  /* 0x0000000400877308 */ /* 0x0005e20000000800 */
[----:B---3--:R-:W-:Y:S02]  /*8d40*/  FFMA.FTZ R5, R19, c[0x0][0x23c], -R65 ;  /* 0x00008f0013057a23 */ /* 0x008fe40000010841 */
[----:B------:R-:W-:Y:S07]  /*8d50*/  FMUL.FTZ R19, R40, R151 ;  /* 0x0000009728137220 */ /* 0x000fee0000410000 */
[----:B------:R3:W-:Y:S01]  /*8d60*/  MUFU.EX2 R226, R5 ;  /* 0x0000000500e27308 */ /* 0x0007e20000000800 */
[--C-:B-1----:R-:W-:Y:S09]  /*8d70*/  FFMA.FTZ R8, R22, c[0x0][0x23c], -R43.reuse ;  /* 0x00008f0016087a23 */ /* 0x102ff2000001082b */
[----:B------:R1:W-:Y:S01]  /*8d80*/  MUFU.EX2 R234, R8 ;  /* 0x0000000800ea7308 */ /* 0x0003e20000000800 */
[--C-:B--2---:R-:W-:Y:S09]  /*8d90*/  FFMA.FTZ R4, R208, c[0x0][0x23c], -R64.reuse ;  /* 0x00008f00d0047a23 */ /* 0x104ff20000010840 */
[----:B------:R2:W4:Y:S01]  /*8da0*/  MUFU.EX2 R178, R4 ;  /* 0x0000000400b27308 */ /* 0x0005220000000800 */
[----:B---3--:R-:W-:Y:S01]  /*8db0*/  FFMA.FTZ R5, R44, c[0x0][0x23c], -R64 ;  /* 0x00008f002c057a23 */ /* 0x008fe20000010840 */
[----:B------:R-:W-:Y:S08]  /*8dc0*/  F2FP.PACK_AB R44, R236, R172 ;  /* 0x000000acec2c723e */ /* 0x000ff000000000ff */
[----:B------:R3:W-:Y:S01]  /*8dd0*/  MUFU.EX2 R220, R5 ;  /* 0x0000000500dc7308 */ /* 0x0007e20000000800 */
[----:B-1----:R-:W-:Y:S09]  /*8de0*/  FFMA.FTZ R8, R52, c[0x0][0x23c], -R43 ;  /* 0x00008f0034087a23 */ /* 0x002ff2000001082b */
[----:B------:R1:W-:Y:S01]  /*8df0*/  MUFU.EX2 R133, R6 ;  /* 0x0000000600857308 */ /* 0x0003e20000000800 */
[--C-:B--2---:R-:W-:Y:S01]  /*8e00*/  FFMA.FTZ R4, R199, c[0x0][0x23c], -R66.reuse ;  /* 0x00008f00c7047a23 */ /* 0x104fe20000010842 */
[----:B----4-:R-:W-:Y:S08]  /*8e10*/  F2FP.PACK_AB R32, R178, R135 ;  /* 0x00000087b220723e */ /* 0x010ff000000000ff */
[----:B------:R2:W-:Y:S01]  /*8e20*/  MUFU.EX2 R169, R4 ;  /* 0x0000000400a97308 */ /* 0x0005e20000000800 */
[----:B---3--:R-:W-:Y:S09]  /*8e30*/  FFMA.FTZ R5, R54, c[0x0][0x23c], -R65 ;  /* 0x00008f0036057a23 */ /* 0x008ff20000010841 */
[----:B------:R3:W-:Y:S01]  /*8e40*/  MUFU.EX2 R233, R5 ;  /* 0x0000000500e97308 */ /* 0x0007e20000000800 */
[--C-:B-1----:R-:W-:Y:S02]  /*8e50*/  FFMA.FTZ R6, R13, c[0x0][0x23c], -R43.reuse ;  /* 0x00008f000d067a23 */ /* 0x102fe4000001082b */
[----:B------:R-:W-:Y:S07]  /*8e60*/  FMUL.FTZ R13, R2, R145 ;  /* 0x00000091020d7220 */ /* 0x000fee0000410000 */
[----:B------:R1:W-:Y:S01]  /*8e70*/  MUFU.EX2 R240, R8 ;  /* 0x0000000800f07308 */ /* 0x0003e20000000800 */
[----:B--2---:R-:W-:Y:S09]  /*8e80*/  FFMA.FTZ R4, R206, c[0x0][0x23c], -R66 ;  /* 0x00008f00ce047a23 */ /* 0x004ff20000010842 */
[----:B------:R2:W4:Y:S01]  /*8e90*/  MUFU.EX2 R174, R4 ;  /* 0x0000000400ae7308 */ /* 0x0005220000000800 */
[----:B---3--:R-:W-:Y:S02]  /*8ea0*/  FFMA.FTZ R5, R60, c[0x0][0x23c], -R64 ;  /* 0x00008f003c057a23 */ /* 0x008fe40000010840 */
[----:B------:R-:W-:Y:S07]  /*8eb0*/  FFMA.FTZ R60, R90, c[0x0][0x23c], -R66 ;  /* 0x00008f005a3c7a23 */ /* 0x000fee0000010842 */
[----:B------:R3:W5:Y:S01]  /*8ec0*/  MUFU.EX2 R171, R6 ;  /* 0x0000000600ab7308 */ /* 0x0007620000000800 */
[--C-:B-1----:R-:W-:Y:S02]  /*8ed0*/  FFMA.FTZ R8, R68, c[0x0][0x23c], -R43.reuse ;  /* 0x00008f0044087a23 */ /* 0x102fe4000001082b */
[--C-:B------:R-:W-:Y:S07]  /*8ee0*/  FFMA.FTZ R68, R120, c[0x0][0x23c], -R64.reuse ;  /* 0x00008f0078447a23 */ /* 0x100fee0000010840 */
[----:B------:R1:W-:Y:S01]  /*8ef0*/  MUFU.EX2 R212, R5 ;  /* 0x0000000500d47308 */ /* 0x0003e20000000800 */
[--C-:B--2---:R-:W-:Y:S01]  /*8f00*/  FFMA.FTZ R4, R204, c[0x0][0x23c], -R64.reuse ;  /* 0x00008f00cc047a23 */ /* 0x104fe20000010840 */
[----:B----4-:R-:W-:Y:S08]  /*8f10*/  F2FP.PACK_AB R33, R174, R169 ;  /* 0x000000a9ae21723e */ /* 0x010ff000000000ff */
[----:B------:R2:W-:Y:S01]  /*8f20*/  MUFU.EX2 R200, R4 ;  /* 0x0000000400c87308 */ /* 0x0005e20000000800 */
[----:B---3--:R-:W-:Y:S09]  /*8f30*/  FFMA.FTZ R6, R81, c[0x0][0x23c], -R43 ;  /* 0x00008f0051067a23 */ /* 0x008ff2000001082b */
[----:B------:R3:W-:Y:S01]  /*8f40*/  MUFU.EX2 R222, R8 ;  /* 0x0000000800de7308 */ /* 0x0007e20000000800 */
[----:B-1----:R-:W-:Y:S02]  /*8f50*/  FFMA.FTZ R5, R70, c[0x0][0x23c], -R65 ;  /* 0x00008f0046057a23 */ /* 0x002fe40000010841 */
[----:B------:R-:W-:Y:S07]  /*8f60*/  FFMA.FTZ R70, R121, c[0x0][0x23c], -R64 ;  /* 0x00008f0079467a23 */ /* 0x000fee0000010840 */
[----:B------:R1:W-:Y:S01]  /*8f70*/  MUFU.EX2 R210, R5 ;  /* 0x0000000500d27308 */ /* 0x0003e20000000800 */
[----:B--2---:R-:W-:Y:S09]  /*8f80*/  FFMA.FTZ R4, R203, c[0x0][0x23c], -R66 ;  /* 0x00008f00cb047a23 */ /* 0x004ff20000010842 */
[----:B------:R2:W-:Y:S01]  /*8f90*/  MUFU.EX2 R175, R4 ;  /* 0x0000000400af7308 */ /* 0x0005e20000000800 */
[----:B---3--:R-:W-:Y:S09]  /*8fa0*/  FFMA.FTZ R8, R77, c[0x0][0x23c], -R64 ;  /* 0x00008f004d087a23 */ /* 0x008ff20000010840 */
[----:B------:R3:W-:Y:S01]  /*8fb0*/  MUFU.EX2 R28, R6 ;  /* 0x00000006001c7308 */ /* 0x0007e20000000800 */
[----:B-1----:R-:W-:Y:S09]  /*8fc0*/  FMUL.FTZ R5, R39, R141 ;  /* 0x0000008d27057220 */ /* 0x002ff20000410000 */
[----:B------:R-:W1:Y:S01]  /*8fd0*/  MUFU.EX2 R0, R0 ;  /* 0x0000000000007308 */ /* 0x000e620000000800 */
[----:B--2---:R-:W-:Y:S09]  /*8fe0*/  FFMA.FTZ R4, R179, c[0x0][0x23c], -R66 ;  /* 0x00008f00b3047a23 */ /* 0x004ff20000010842 */
[----:B------:R2:W4:Y:S01]  /*8ff0*/  MUFU.EX2 R179, R4 ;  /* 0x0000000400b37308 */ /* 0x0005220000000800 */
[----:B---3--:R-:W-:Y:S01]  /*9000*/  FMUL.FTZ R6, R40, R142 ;  /* 0x0000008e28067220 */ /* 0x008fe20000410000 */
[----:B-----5:R-:W-:Y:S08]  /*9010*/  MOV R142, R171 ;  /* 0x000000ab008e7202 */ /* 0x020ff00000000f00 */
[----:B------:R3:W-:Y:S01]  /*9020*/  MUFU.EX2 R230, R8 ;  /* 0x0000000800e67308 */ /* 0x0007e20000000800 */
[C---:B-1----:R-:W-:Y:S01]  /*9030*/  FMUL.FTZ R10, R0.reuse, R138 ;  /* 0x0000008a000a7220 */ /* 0x042fe20000410000 */
[----:B------:R-:W-:Y:S01]  /*9040*/  MOV R138, R133 ;  /* 0x00000085008a7202 */ /* 0x000fe20000000f00 */
[C---:B------:R-:W-:Y:S02]  /*9050*/  FMUL.FTZ R11, R0.reuse, R139 ;  /* 0x0000008b000b7220 */ /* 0x040fe40000410000 */
[----:B------:R-:W-:Y:S01]  /*9060*/  FMUL.FTZ R14, R0, R146 ;  /* 0x00000092000e7220 */ /* 0x000fe20000410000 */
[----:B------:R-:W-:Y:S04]  /*9070*/  MOV R146, R28 ;  /* 0x0000001c00927202 */ /* 0x000fe80000000f00 */
[----:B------:R-:W-:Y:S01]  /*9080*/  MUFU.EX2 R68, R68 ;  /* 0x0000004400447308 */ /* 0x000fe20000000800 */
[--C-:B------:R-:W-:Y:S02]  /*9090*/  FFMA.FTZ R28, R97, c[0x0][0x23c], -R43.reuse ;  /* 0x00008f00611c7a23 */ /* 0x100fe4000001082b */
[----:B--2---:R-:W-:Y:S07]  /*90a0*/  FFMA.FTZ R4, R176, c[0x0][0x23c], -R43 ;  /* 0x00008f00b0047a23 */ /* 0x004fee000001082b */
[----:B------:R1:W-:Y:S01]  /*90b0*/  MUFU.EX2 R207, R4 ;  /* 0x0000000400cf7308 */ /* 0x0003e20000000800 */
[----:B---3--:R-:W-:Y:S09]  /*90c0*/  FMUL.FTZ R8, R2, R136 ;  /* 0x0000008802087220 */ /* 0x008ff20000410000 */
[----:B------:R-:W-:Y:S01]  /*90d0*/  MUFU.EX2 R70, R70 ;  /* 0x0000004600467308 */ /* 0x000fe20000000800 */
[--C-:B-1----:R-:W-:Y:S09]  /*90e0*/  FFMA.FTZ R4, R23, c[0x0][0x23c], -R65.reuse ;  /* 0x00008f0017047a23 */ /* 0x102ff20000010841 */
[----:B------:R1:W-:Y:S02]  /*90f0*/  MUFU.EX2 R201, R4 ;  /* 0x0000000400c97308 */ /* 0x0003e40000000800 */
[--C-:B-1----:R-:W-:Y:S01]  /*9100*/  FFMA.FTZ R4, R34, c[0x0][0x23c], -R65.reuse ;  /* 0x00008f0022047a23 */ /* 0x102fe20000010841 */
[----:B------:R-:W-:Y:S07]  /*9110*/  F2FP.PACK_AB R34, R200, R180 ;  /* 0x000000b4c822723e */ /* 0x000fee00000000ff */
[----:B------:R1:W-:Y:S02]  /*9120*/  MUFU.EX2 R251, R4 ;  /* 0x0000000400fb7308 */ /* 0x0003e40000000800 */
[--C-:B-1----:R-:W-:Y:S01]  /*9130*/  FFMA.FTZ R4, R35, c[0x0][0x23c], -R65.reuse ;  /* 0x00008f0023047a23 */ /* 0x102fe20000010841 */
[----:B----4-:R-:W-:Y:S07]  /*9140*/  F2FP.PACK_AB R35, R179, R175 ;  /* 0x000000afb323723e */ /* 0x010fee00000000ff */
[----:B------:R1:W2:Y:S02]  /*9150*/  MUFU.EX2 R132, R4 ;  /* 0x0000000400847308 */ /* 0x0002a40000000800 */
[--C-:B-1----:R-:W-:Y:S01]  /*9160*/  FFMA.FTZ R4, R24, c[0x0][0x23c], -R64.reuse ;  /* 0x00008f0018047a23 */ /* 0x102fe20000010840 */
[----:B--2---:R-:W-:Y:S07]  /*9170*/  MOV R139, R132 ;  /* 0x00000084008b7202 */ /* 0x004fee0000000f00 */
[----:B------:R1:W-:Y:S02]  /*9180*/  MUFU.EX2 R170, R4 ;  /* 0x0000000400aa7308 */ /* 0x0003e40000000800 */
[----:B-1----:R-:W-:Y:S08]  /*9190*/  FFMA.FTZ R4, R25, c[0x0][0x23c], -R64 ;  /* 0x00008f0019047a23 */ /* 0x002ff00000010840 */
[----:B------:R1:W-:Y:S02]  /*91a0*/  MUFU.EX2 R204, R4 ;  /* 0x0000000400cc7308 */ /* 0x0003e40000000800 */
[--C-:B-1----:R-:W-:Y:S08]  /*91b0*/  FFMA.FTZ R4, R26, c[0x0][0x23c], -R66.reuse ;  /* 0x00008f001a047a23 */ /* 0x102ff00000010842 */
[----:B------:R1:W-:Y:S02]  /*91c0*/  MUFU.EX2 R168, R4 ;  /* 0x0000000400a87308 */ /* 0x0003e40000000800 */
[----:B-1----:R-:W-:Y:S08]  /*91d0*/  FFMA.FTZ R4, R27, c[0x0][0x23c], -R66 ;  /* 0x00008f001b047a23 */ /* 0x002ff00000010842 */
[----:B------:R1:W2:Y:S10]  /*91e0*/  MUFU.EX2 R27, R7 ;  /* 0x00000007001b7308 */ /* 0x0002b40000000800 */
[----:B------:R3:W-:Y:S01]  /*91f0*/  MUFU.EX2 R183, R4 ;  /* 0x0000000400b77308 */ /* 0x0007e20000000800 */
[--C-:B-1----:R-:W-:Y:S01]  /*9200*/  FFMA.FTZ R7, R76, c[0x0][0x23c], -R64.reuse ;  /* 0x00008f004c077a23 */ /* 0x102fe20000010840 */
[----:B--2---:R-:W-:Y:S01]  /*9210*/  MOV R136, R27 ;  /* 0x0000001b00887202 */ /* 0x004fe20000000f00 */
[----:B------:R-:W-:Y:S07]  /*9220*/  FMUL.FTZ R27, R0, R159 ;  /* 0x0000009f001b7220 */ /* 0x000fee0000410000 */
[----:B------:R1:W-:Y:S01]  /*9230*/  MUFU.EX2 R228, R7 ;  /* 0x0000000700e47308 */ /* 0x0003e20000000800 */
[----:B---3--:R-:W-:Y:S09]  /*9240*/  FFMA.FTZ R4, R29, c[0x0][0x23c], -R64 ;  /* 0x00008f001d047a23 */ /* 0x008ff20000010840 */
[----:B------:R2:W-:Y:S01]  /*9250*/  MUFU.EX2 R242, R4 ;  /* 0x0000000400f27308 */ /* 0x0005e20000000800 */
[--C-:B-1----:R-:W-:Y:S09]  /*9260*/  FFMA.FTZ R7, R79, c[0x0][0x23c], -R66.reuse ;  /* 0x00008f004f077a23 */ /* 0x102ff20000010842 */
[----:B------:R1:W-:Y:S01]  /*9270*/  MUFU.EX2 R219, R7 ;  /* 0x0000000700db7308 */ /* 0x0003e20000000800 */
[--C-:B--2---:R-:W-:Y:S02]  /*9280*/  FFMA.FTZ R4, R30, c[0x0][0x23c], -R66.reuse ;  /* 0x00008f001e047a23 */ /* 0x104fe40000010842 */
[----:B------:R-:W-:Y:S07]  /*9290*/  FFMA.FTZ R30, R98, c[0x0][0x23c], -R65 ;  /* 0x00008f00621e7a23 */ /* 0x000fee0000010841 */
[----:B------:R2:W-:Y:S01]  /*92a0*/  MUFU.EX2 R216, R4 ;  /* 0x0000000400d87308 */ /* 0x0005e20000000800 */
[----:B-1----:R-:W-:Y:S02]  /*92b0*/  FMUL.FTZ R7, R40, R143 ;  /* 0x0000008f28077220 */ /* 0x002fe40000410000 */
[----:B--2---:R-:W-:Y:S02]  /*92c0*/  FFMA.FTZ R4, R31, c[0x0][0x23c], -R66 ;  /* 0x00008f001f047a23 */ /* 0x004fe40000010842 */
[----:B------:R-:W-:Y:S05]  /*92d0*/  FMUL.FTZ R31, R0, R163 ;  /* 0x000000a3001f7220 */ /* 0x000fea0000410000 */
[----:B------:R1:W-:Y:S02]  /*92e0*/  MUFU.EX2 R235, R4 ;  /* 0x0000000400eb7308 */ /* 0x0003e40000000800 */
[----:B-1----:R-:W-:Y:S08]  /*92f0*/  FFMA.FTZ R4, R20, c[0x0][0x23c], -R43 ;  /* 0x00008f0014047a23 */ /* 0x002ff0000001082b */
[----:B------:R1:W-:Y:S02]  /*9300*/  MUFU.EX2 R250, R4 ;  /* 0x0000000400fa7308 */ /* 0x0003e40000000800 */
[--C-:B-1----:R-:W-:Y:S02]  /*9310*/  FFMA.FTZ R4, R18, c[0x0][0x23c], -R65.reuse ;  /* 0x00008f0012047a23 */ /* 0x102fe40000010841 */
[----:B------:R-:W-:Y:S06]  /*9320*/  FMUL.FTZ R18, R40, R150 ;  /* 0x0000009628127220 */ /* 0x000fec0000410000 */
[----:B------:R1:W-:Y:S02]  /*9330*/  MUFU.EX2 R243, R4 ;  /* 0x0000000400f37308 */ /* 0x0003e40000000800 */
[--C-:B-1----:R-:W-:Y:S08]  /*9340*/  FFMA.FTZ R4, R50, c[0x0][0x23c], -R65.reuse ;  /* 0x00008f0032047a23 */ /* 0x102ff00000010841 */
[----:B------:R1:W-:Y:S02]  /*9350*/  MUFU.EX2 R238, R4 ;  /* 0x0000000400ee7308 */ /* 0x0003e40000000800 */
[--C-:B-1----:R-:W-:Y:S02]  /*9360*/  FFMA.FTZ R4, R51, c[0x0][0x23c], -R65.reuse ;  /* 0x00008f0033047a23 */ /* 0x102fe40000010841 */
[----:B------:R-:W-:Y:S06]  /*9370*/  LDSM.16.MT88.4 R48, [R186+0x4000] ;  /* 0x00400000ba30783b */ /* 0x000fec0000004200 */
[----:B------:R1:W2:Y:S02]  /*9380*/  MUFU.EX2 R134, R4 ;  /* 0x0000000400867308 */ /* 0x0002a40000000800 */
[--C-:B-1----:R-:W-:Y:S01]  /*9390*/  FFMA.FTZ R4, R21, c[0x0][0x23c], -R64.reuse ;  /* 0x00008f0015047a23 */ /* 0x102fe20000010840 */
[----:B--2---:R-:W-:Y:S01]  /*93a0*/  MOV R143, R134 ;  /* 0x00000086008f7202 */ /* 0x004fe20000000f00 */
[----:B------:R-:W1:Y:S06]  /*93b0*/  LDSM.16.MT88.4 R20, [R185+0x4000] ;  /* 0x00400000b914783b */ /* 0x000e6c0000004200 */
[----:B------:R2:W-:Y:S02]  /*93c0*/  MUFU.EX2 R177, R4 ;  /* 0x0000000400b17308 */ /* 0x0005e40000000800 */
[----:B--2---:R-:W-:Y:S02]  /*93d0*/  FFMA.FTZ R4, R17, c[0x0][0x23c], -R64 ;  /* 0x00008f0011047a23 */ /* 0x004fe40000010840 */
[----:B------:R-:W-:Y:S06]  /*93e0*/  FFMA.FTZ R17, R86, c[0x0][0x23c], -R65 ;  /* 0x00008f0056117a23 */ /* 0x000fec0000010841 */
[----:B------:R2:W-:Y:S02]  /*93f0*/  MUFU.EX2 R209, R4 ;  /* 0x0000000400d17308 */ /* 0x0005e40000000800 */
[--C-:B--2---:R-:W-:Y:S02]  /*9400*/  FFMA.FTZ R4, R16, c[0x0][0x23c], -R66.reuse ;  /* 0x00008f0010047a23 */ /* 0x104fe40000010842 */
[----:B------:R-:W-:Y:S01]  /*9410*/  FMUL.FTZ R16, R39, R148 ;  /* 0x0000009427107220 */ /* 0x000fe20000410000 */
[----:B------:R-:W-:Y:S05]  /*9420*/  MOV R148, R126 ;  /* 0x0000007e00947202 */ /* 0x000fea0000000f00 */
[----:B------:R2:W-:Y:S02]  /*9430*/  MUFU.EX2 R182, R4 ;  /* 0x0000000400b67308 */ /* 0x0005e40000000800 */
[----:B--2---:R-:W-:Y:S02]  /*9440*/  FFMA.FTZ R4, R15, c[0x0][0x23c], -R66 ;  /* 0x00008f000f047a23 */ /* 0x004fe40000010842 */
[----:B------:R-:W-:Y:S01]  /*9450*/  FMUL.FTZ R15, R0, R147 ;  /* 0x00000093000f7220 */ /* 0x000fe20000410000 */
[----:B------:R-:W-:Y:S05]  /*9460*/  MOV R147, R127 ;  /* 0x0000007f00937202 */ /* 0x000fea0000000f00 */
[----:B------:R2:W-:Y:S10]  /*9470*/  MUFU.EX2 R203, R4 ;  /* 0x0000000400cb7308 */ /* 0x0005f40000000800 */
[----:B------:R-:W-:Y:S01]  /*9480*/  MUFU.EX2 R127, R60 ;  /* 0x0000003c007f7308 */ /* 0x000fe20000000800 */
[----:B--2---:R-:W-:Y:S01]  /*9490*/  FFMA.FTZ R4, R45, c[0x0][0x23c], -R64 ;  /* 0x00008f002d047a23 */ /* 0x004fe20000010840 */
[----:B------:R-:W-:Y:S08]  /*94a0*/  F2FP.PACK_AB R45, R227, R173 ;  /* 0x000000ade32d723e */ /* 0x000ff000000000ff */
[----:B------:R2:W-:Y:S02]  /*94b0*/  MUFU.EX2 R237, R4 ;  /* 0x0000000400ed7308 */ /* 0x0005e40000000800 */
[--C-:B--2---:R-:W-:Y:S01]  /*94c0*/  FFMA.FTZ R4, R46, c[0x0][0x23c], -R66.reuse ;  /* 0x00008f002e047a23 */ /* 0x104fe20000010842 */
[----:B------:R-:W-:Y:S07]  /*94d0*/  F2FP.PACK_AB R46, R247, R229 ;  /* 0x000000e5f72e723e */ /* 0x000fee00000000ff */
[----:B------:R2:W-:Y:S02]  /*94e0*/  MUFU.EX2 R208, R4 ;  /* 0x0000000400d07308 */ /* 0x0005e40000000800 */
[----:B--2---:R-:W-:Y:S01]  /*94f0*/  FFMA.FTZ R4, R47, c[0x0][0x23c], -R66 ;  /* 0x00008f002f047a23 */ /* 0x004fe20000010842 */
[----:B------:R-:W-:Y:S07]  /*9500*/  F2FP.PACK_AB R47, R239, R218 ;  /* 0x000000daef2f723e */ /* 0x000fee00000000ff */
[----:B------:R2:W-:Y:S02]  /*9510*/  MUFU.EX2 R241, R4 ;  /* 0x0000000400f17308 */ /* 0x0005e40000000800 */
[----:B--2---:R-:W-:Y:S08]  /*9520*/  FFMA.FTZ R4, R53, c[0x0][0x23c], -R43 ;  /* 0x00008f0035047a23 */ /* 0x004ff0000001082b */
[----:B------:R2:W-:Y:S02]  /*9530*/  MUFU.EX2 R245, R4 ;  /* 0x0000000400f57308 */ /* 0x0005e40000000800 */
[--C-:B--2---:R-:W-:Y:S02]  /*9540*/  FFMA.FTZ R4, R55, c[0x0][0x23c], -R65.reuse ;  /* 0x00008f0037047a23 */ /* 0x104fe40000010841 */
[----:B------:R-:W2:Y:S06]  /*9550*/  LDSM.16.MT88.4 R52, [R185+0x4400] ;  /* 0x00440000b934783b */ /* 0x000eac0000004200 */
[----:B------:R3:W-:Y:S02]  /*9560*/  MUFU.EX2 R248, R4 ;  /* 0x0000000400f87308 */ /* 0x0007e40000000800 */
[----:B---3--:R-:W-:Y:S02]  /*9570*/  FFMA.FTZ R4, R12, c[0x0][0x23c], -R65 ;  /* 0x00008f000c047a23 */ /* 0x008fe40000010841 */
[----:B------:R-:W-:Y:S06]  /*9580*/  FFMA.FTZ R12, R84, c[0x0][0x23c], -R43 ;  /* 0x00008f00540c7a23 */ /* 0x000fec000001082b */
[----:B------:R3:W-:Y:S10]  /*9590*/  MUFU.EX2 R244, R4 ;  /* 0x0000000400f47308 */ /* 0x0007f40000000800 */
[----:B------:R4:W-:Y:S01]  /*95a0*/  MUFU.EX2 R221, R12 ;  /* 0x0000000c00dd7308 */ /* 0x0009e20000000800 */
[----:B---3--:R-:W-:Y:S02]  /*95b0*/  FFMA.FTZ R4, R67, c[0x0][0x23c], -R65 ;  /* 0x00008f0043047a23 */ /* 0x008fe40000010841 */
[--C-:B------:R-:W-:Y:S07]  /*95c0*/  FFMA.FTZ R67, R128, c[0x0][0x23c], -R43.reuse ;  /* 0x00008f0080437a23 */ /* 0x100fee000001082b */
[----:B------:R3:W5:Y:S01]  /*95d0*/  MUFU.EX2 R24, R4 ;  /* 0x0000000400187308 */ /* 0x0007620000000800 */
[--C-:B----4-:R-:W-:Y:S09]  /*95e0*/  FFMA.FTZ R12, R85, c[0x0][0x23c], -R43.reuse ;  /* 0x00008f00550c7a23 */ /* 0x110ff2000001082b */
[----:B------:R4:W-:Y:S01]  /*95f0*/  MUFU.EX2 R213, R12 ;  /* 0x0000000c00d57308 */ /* 0x0009e20000000800 */
[--C-:B---3--:R-:W-:Y:S01]  /*9600*/  FFMA.FTZ R4, R56, c[0x0][0x23c], -R64.reuse ;  /* 0x00008f0038047a23 */ /* 0x108fe20000010840 */
[----:B-----5:R-:W-:Y:S01]  /*9610*/  MOV R141, R24 ;  /* 0x00000018008d7202 */ /* 0x020fe20000000f00 */
[--C-:B------:R-:W-:Y:S07]  /*9620*/  FFMA.FTZ R24, R96, c[0x0][0x23c], -R43.reuse ;  /* 0x00008f0060187a23 */ /* 0x100fee000001082b */
[----:B------:R3:W-:Y:S01]  /*9630*/  MUFU.EX2 R199, R4 ;  /* 0x0000000400c77308 */ /* 0x0007e20000000800 */
[----:B----4-:R-:W-:Y:S09]  /*9640*/  FMUL.FTZ R12, R2, R144 ;  /* 0x00000090020c7220 */ /* 0x010ff20000410000 */
[----:B------:R4:W-:Y:S01]  /*9650*/  MUFU.EX2 R144, R17 ;  /* 0x0000001100907308 */ /* 0x0009e20000000800 */
[----:B---3--:R-:W-:Y:S09]  /*9660*/  FFMA.FTZ R4, R57, c[0x0][0x23c], -R64 ;  /* 0x00008f0039047a23 */ /* 0x008ff20000010840 */
[----:B------:R3:W-:Y:S01]  /*9670*/  MUFU.EX2 R217, R4 ;  /* 0x0000000400d97308 */ /* 0x0007e20000000800 */
[----:B----4-:R-:W-:Y:S02]  /*9680*/  FMUL.FTZ R17, R39, R149 ;  /* 0x0000009527117220 */ /* 0x010fe40000410000 */
[--C-:B---3--:R-:W-:Y:S07]  /*9690*/  FFMA.FTZ R4, R58, c[0x0][0x23c], -R66.reuse ;  /* 0x00008f003a047a23 */ /* 0x108fee0000010842 */
[----:B------:R3:W-:Y:S02]  /*96a0*/  MUFU.EX2 R176, R4 ;  /* 0x0000000400b07308 */ /* 0x0007e40000000800 */
[----:B---3--:R-:W-:Y:S02]  /*96b0*/  FFMA.FTZ R4, R59, c[0x0][0x23c], -R66 ;  /* 0x00008f003b047a23 */ /* 0x008fe40000010842 */
[----:B------:R-:W3:Y:S06]  /*96c0*/  LDSM.16.MT88.4 R56, [R186+0x4400] ;  /* 0x00440000ba38783b */ /* 0x000eec0000004200 */
[----:B------:R4:W-:Y:S02]  /*96d0*/  MUFU.EX2 R206, R4 ;  /* 0x0000000400ce7308 */ /* 0x0009e40000000800 */
[----:B----4-:R-:W-:Y:S08]  /*96e0*/  FFMA.FTZ R4, R61, c[0x0][0x23c], -R64 ;  /* 0x00008f003d047a23 */ /* 0x010ff00000010840 */
[----:B------:R4:W-:Y:S02]  /*96f0*/  MUFU.EX2 R232, R4 ;  /* 0x0000000400e87308 */ /* 0x0009e40000000800 */
[--C-:B----4-:R-:W-:Y:S08]  /*9700*/  FFMA.FTZ R4, R62, c[0x0][0x23c], -R66.reuse ;  /* 0x00008f003e047a23 */ /* 0x110ff00000010842 */
[----:B------:R4:W-:Y:S02]  /*9710*/  MUFU.EX2 R215, R4 ;  /* 0x0000000400d77308 */ /* 0x0009e40000000800 */
[----:B----4-:R-:W-:Y:S02]  /*9720*/  FFMA.FTZ R4, R63, c[0x0][0x23c], -R66 ;  /* 0x00008f003f047a23 */ /* 0x010fe40000010842 */
[----:B------:R-:W4:Y:S06]  /*9730*/  LDSM.16.MT88.4 R60, [R185+0x4800] ;  /* 0x00480000b93c783b */ /* 0x000f2c0000004200 */
[----:B------:R5:W-:Y:S02]  /*9740*/  MUFU.EX2 R224, R4 ;  /* 0x0000000400e07308 */ /* 0x000be40000000800 */
[----:B-----5:R-:W-:Y:S08]  /*9750*/  FFMA.FTZ R4, R69, c[0x0][0x23c], -R43 ;  /* 0x00008f0045047a23 */ /* 0x020ff0000001082b */
[----:B------:R5:W-:Y:S02]  /*9760*/  MUFU.EX2 R25, R4 ;  /* 0x0000000400197308 */ /* 0x000be40000000800 */
[--C-:B-----5:R-:W-:Y:S08]  /*9770*/  FFMA.FTZ R4, R71, c[0x0][0x23c], -R65.reuse ;  /* 0x00008f0047047a23 */ /* 0x120ff00000010841 */
[----:B------:R5:W1:Y:S02]  /*9780*/  MUFU.EX2 R26, R4 ;  /* 0x00000004001a7308 */ /* 0x000a640000000800 */
[--C-:B-----5:R-:W-:Y:S01]  /*9790*/  FFMA.FTZ R4, R82, c[0x0][0x23c], -R65.reuse ;  /* 0x00008f0052047a23 */ /* 0x120fe20000010841 */
[----:B-1----:R-:W-:Y:S01]  /*97a0*/  MOV R137, R26 ;  /* 0x0000001a00897202 */ /* 0x002fe20000000f00 */
[----:B------:R-:W-:Y:S06]  /*97b0*/  FMUL.FTZ R26, R0, R158 ;  /* 0x0000009e001a7220 */ /* 0x000fec0000410000 */
[----:B------:R1:W-:Y:S02]  /*97c0*/  MUFU.EX2 R252, R4 ;  /* 0x0000000400fc7308 */ /* 0x0003e40000000800 */
[--C-:B-1----:R-:W-:Y:S08]  /*97d0*/  FFMA.FTZ R4, R83, c[0x0][0x23c], -R65.reuse ;  /* 0x00008f0053047a23 */ /* 0x102ff00000010841 */
[----:B------:R1:W5:Y:S02]  /*97e0*/  MUFU.EX2 R29, R4 ;  /* 0x00000004001d7308 */ /* 0x0003640000000800 */
[--C-:B-1----:R-:W-:Y:S01]  /*97f0*/  FFMA.FTZ R4, R72, c[0x0][0x23c], -R64.reuse ;  /* 0x00008f0048047a23 */ /* 0x102fe20000010840 */
[----:B-----5:R-:W-:Y:S01]  /*9800*/  MOV R145, R29 ;  /* 0x0000001d00917202 */ /* 0x020fe20000000f00 */
[----:B------:R-:W-:Y:S06]  /*9810*/  FMUL.FTZ R29, R2, R161 ;  /* 0x000000a1021d7220 */ /* 0x000fec0000410000 */
[----:B------:R1:W-:Y:S01]  /*9820*/  MUFU.EX2 R211, R4 ;  /* 0x0000000400d37308 */ /* 0x0003e20000000800 */
[--C-:B------:R-:W-:Y:S09]  /*9830*/  FFMA.FTZ R72, R124, c[0x0][0x23c], -R64.reuse ;  /* 0x00008f007c487a23 */ /* 0x100ff20000010840 */
[----:B------:R-:W-:Y:S01]  /*9840*/  MUFU.EX2 R72, R72 ;  /* 0x0000004800487308 */ /* 0x000fe20000000800 */
[----:B-1----:R-:W-:Y:S02]  /*9850*/  FFMA.FTZ R4, R73, c[0x0][0x23c], -R64 ;  /* 0x00008f0049047a23 */ /* 0x002fe40000010840 */
[----:B------:R-:W5:Y:S07]  /*9860*/  LDL.LU R73, [R1] ;  /* 0x0000000001497983 */ /* 0x000f6e0000300800 */
[----:B------:R1:W-:Y:S01]  /*9870*/  MUFU.EX2 R231, R4 ;  /* 0x0000000400e77308 */ /* 0x0003e20000000800 */
[----:B------:R-:W3:Y:S04]  /*9880*/  LDL.LU R71, [R1+0x8] ;  /* 0x0000080001477983 */ /* 0x000ee80000300800 */
[----:B------:R-:W4:Y:S04]  /*9890*/  LDL.LU R69, [R1+0x4] ;  /* 0x0000040001457983 */ /* 0x000f280000300800 */
[----:B------:R-:W4:Y:S01]  /*98a0*/  LDL.LU R149, [R1+0xc] ;  /* 0x00000c0001957983 */ /* 0x000f220000300800 */
[--C-:B-1----:R-:W-:Y:S04]  /*98b0*/  FFMA.FTZ R4, R74, c[0x0][0x23c], -R66.reuse ;  /* 0x00008f004a047a23 */ /* 0x102fe80000010842 */
[----:B------:R1:W-:Y:S02]  /*98c0*/  MUFU.EX2 R205, R4 ;  /* 0x0000000400cd7308 */ /* 0x0003e40000000800 */
[--C-:B-1----:R-:W-:Y:S08]  /*98d0*/  FFMA.FTZ R4, R75, c[0x0][0x23c], -R66.reuse ;  /* 0x00008f004b047a23 */ /* 0x102ff00000010842 */
[----:B------:R1:W-:Y:S10]  /*98e0*/  MUFU.EX2 R75, R67 ;  /* 0x00000043004b7308 */ /* 0x0003f40000000800 */
[----:B------:R2:W-:Y:S01]  /*98f0*/  MUFU.EX2 R223, R4 ;  /* 0x0000000400df7308 */ /* 0x0005e20000000800 */
[--C-:B-1----:R-:W-:Y:S09]  /*9900*/  FFMA.FTZ R67, R122, c[0x0][0x23c], -R66.reuse ;  /* 0x00008f007a437a23 */ /* 0x102ff20000010842 */
[----:B------:R-:W-:Y:S01]  /*9910*/  MUFU.EX2 R67, R67 ;  /* 0x0000004300437308 */ /* 0x000fe20000000800 */
[----:B--2---:R-:W-:Y:S09]  /*9920*/  FFMA.FTZ R4, R78, c[0x0][0x23c], -R66 ;  /* 0x00008f004e047a23 */ /* 0x004ff20000010842 */
[----:B------:R1:W-:Y:S02]  /*9930*/  MUFU.EX2 R214, R4 ;  /* 0x0000000400d67308 */ /* 0x0003e40000000800 */
[C---:B-1----:R-:W-:Y:S01]  /*9940*/  FMUL.FTZ R4, R39.reuse, R140 ;  /* 0x0000008c27047220 */ /* 0x042fe20000410000 */
[----:B------:R-:W-:Y:S01]  /*9950*/  MOV R140, R25 ;  /* 0x00000019008c7202 */ /* 0x000fe20000000f00 */
[----:B------:R-:W-:Y:S05]  /*9960*/  FMUL.FTZ R25, R2, R157 ;  /* 0x0000009d02197220 */ /* 0x000fea0000410000 */
[-C--:B------:R-:W-:Y:S08]  /*9970*/  HMMA.16816.F32 R4, R44, R20.reuse, R4 ;  /* 0x000000142c04723c */ /* 0x080ff00000001804 */
[C---:B------:R-:W-:Y:S07]  /*9980*/  HMMA.16816.F32 R8, R32.reuse, R20, R8 ;  /* 0x000000142008723c */ /* 0x040fee0000001808 */
[----:B------:R-:W-:Y:S01]  /*9990*/  FMUL.FTZ R21, R39, R153 ;  /* 0x0000009927157220 */ /* 0x000fe20000410000 */
[-C--:B------:R-:W-:Y:S01]  /*99a0*/  HMMA.16816.F32 R12, R32, R22.reuse, R12 ;  /* 0x00000016200c723c */ /* 0x080fe2000000180c */
[----:B------:R1:W-:Y:S03]  /*99b0*/  MUFU.EX2 R153, R28 ;  /* 0x0000001c00997308 */ /* 0x0003e60000000800 */
[--C-:B------:R-:W-:Y:S04]  /*99c0*/  FFMA.FTZ R20, R87, c[0x0][0x23c], -R65.reuse ;  /* 0x00008f0057147a23 */ /* 0x100fe80000010841 */
[C---:B------:R-:W-:Y:S03]  /*99d0*/  HMMA.16816.F32 R16, R44.reuse, R22, R16 ;  /* 0x000000162c10723c */ /* 0x040fe60000001810 */
[----:B------:R2:W-:Y:S04]  /*99e0*/  MUFU.EX2 R171, R20 ;  /* 0x0000001400ab7308 */ /* 0x0005e80000000800 */
[C---:B------:R-:W-:Y:S02]  /*99f0*/  FMUL.FTZ R22, R40.reuse, R154 ;  /* 0x0000009a28167220 */ /* 0x040fe40000410000 */
[----:B------:R-:W-:Y:S04]  /*9a00*/  FMUL.FTZ R23, R40, R155 ;  /* 0x0000009b28177220 */ /* 0x000fe80000410000 */
[----:B------:R2:W-:Y:S01]  /*9a10*/  MUFU.EX2 R154, R24 ;  /* 0x00000018009a7308 */ /* 0x0005e20000000800 */
[----:B-1----:R-:W-:Y:S01]  /*9a20*/  FMUL.FTZ R28, R2, R160 ;  /* 0x000000a0021c7220 */ /* 0x002fe20000410000 */
[----:B------:R-:W-:Y:S01]  /*9a30*/  F2FP.PACK_AB R160, R70, R68 ;  /* 0x0000004446a0723e */ /* 0x000fe200000000ff */
[----:B--2---:R-:W-:Y:S07]  /*9a40*/  FMUL.FTZ R20, R39, R152 ;  /* 0x0000009827147220 */ /* 0x004fee0000410000 */
[----:B------:R1:W-:Y:S01]  /*9a50*/  MUFU.EX2 R152, R30 ;  /* 0x0000001e00987308 */ /* 0x0003e20000000800 */
[-C--:B------:R-:W-:Y:S03]  /*9a60*/  HMMA.16816.F32 R20, R44, R48.reuse, R20 ;  /* 0x000000302c14723c */ /* 0x080fe60000001814 */
[----:B------:R-:W-:Y:S07]  /*9a70*/  FMUL.FTZ R24, R2, R156 ;  /* 0x0000009c02187220 */ /* 0x000fee0000410000 */
[C---:B------:R-:W-:Y:S07]  /*9a80*/  HMMA.16816.F32 R24, R32.reuse, R48, R24 ;  /* 0x000000302018723c */ /* 0x040fee0000001818 */
[----:B------:R-:W-:Y:S01]  /*9a90*/  FFMA.FTZ R48, R99, c[0x0][0x23c], -R65 ;  /* 0x00008f0063307a23 */ /* 0x000fe20000010841 */
[----:B------:R-:W-:Y:S01]  /*9aa0*/  F2FP.PACK_AB R49, R183, R168 ;  /* 0x000000a8b731723e */ /* 0x000fe200000000ff */
[----:B-1----:R-:W-:Y:S02]  /*9ab0*/  FMUL.FTZ R30, R0, R162 ;  /* 0x000000a2001e7220 */ /* 0x002fe40000410000 */
[----:B------:R1:W-:Y:S05]  /*9ac0*/  MUFU.EX2 R134, R48 ;  /* 0x0000003000867308 */ /* 0x0003ea0000000800 */
[-C--:B------:R-:W-:Y:S07]  /*9ad0*/  HMMA.16816.F32 R28, R32, R50.reuse, R28 ;  /* 0x00000032201c723c */ /* 0x080fee000000181c */
[C---:B------:R-:W-:Y:S02]  /*9ae0*/  FMUL.FTZ R32, R39.reuse, R164 ;  /* 0x000000a427207220 */ /* 0x040fe40000410000 */
[----:B------:R-:W-:Y:S03]  /*9af0*/  FMUL.FTZ R33, R39, R165 ;  /* 0x000000a527217220 */ /* 0x000fe60000410000 */
[C---:B------:R-:W-:Y:S02]  /*9b00*/  FMUL.FTZ R34, R40.reuse, R166 ;  /* 0x000000a628227220 */ /* 0x040fe40000410000 */
[----:B------:R-:W-:Y:S02]  /*9b10*/  FMUL.FTZ R35, R40, R167 ;  /* 0x000000a728237220 */ /* 0x000fe40000410000 */
[--C-:B-1----:R-:W-:Y:S05]  /*9b20*/  FFMA.FTZ R48, R88, c[0x0][0x23c], -R64.reuse ;  /* 0x00008f0058307a23 */ /* 0x102fea0000010840 */
[----:B------:R-:W-:Y:S01]  /*9b30*/  HMMA.16816.F32 R32, R44, R50, R32 ;  /* 0x000000322c20723c */ /* 0x000fe20000001820 */
[----:B------:R1:W-:Y:S06]  /*9b40*/  MUFU.EX2 R133, R48 ;  /* 0x0000003000857308 */ /* 0x0003ec0000000800 */
[----:B------:R-:W-:Y:S02]  /*9b50*/  F2FP.PACK_AB R46, R147, R148 ;  /* 0x00000094932e723e */ /* 0x000fe400000000ff */
[----:B------:R-:W-:Y:S03]  /*9b60*/  F2FP.PACK_AB R44, R207, R202 ;  /* 0x000000cacf2c723e */ /* 0x000fe600000000ff */
[----:B------:R-:W-:Y:S02]  /*9b70*/  F2FP.PACK_AB R45, R201, R181 ;  /* 0x000000b5c92d723e */ /* 0x000fe400000000ff */
[----:B------:R-:W-:Y:S02]  /*9b80*/  F2FP.PACK_AB R47, R139, R251 ;  /* 0x000000fb8b2f723e */ /* 0x000fe400000000ff */
[----:B------:R-:W-:Y:S02]  /*9b90*/  F2FP.PACK_AB R50, R242, R225 ;  /* 0x000000e1f232723e */ /* 0x000fe400000000ff */
[----:B------:R-:W-:Y:S03]  /*9ba0*/  F2FP.PACK_AB R51, R235, R216 ;  /* 0x000000d8eb33723e */ /* 0x000fe600000000ff */
[-C--:B------:R-:W-:Y:S03]  /*9bb0*/  HMMA.16816.F32 R4, R44, R52.reuse, R4 ;  /* 0x000000342c04723c */ /* 0x080fe60000001804 */
[----:B-1----:R-:W-:Y:S04]  /*9bc0*/  FFMA.FTZ R48, R89, c[0x0][0x23c], -R64 ;  /* 0x00008f0059307a23 */ /* 0x002fe80000010840 */
[----:B------:R1:W-:Y:S02]  /*9bd0*/  MUFU.EX2 R132, R48 ;  /* 0x0000003000847308 */ /* 0x0003e40000000800 */
[----:B-1----:R-:W-:Y:S07]  /*9be0*/  F2FP.PACK_AB R48, R204, R170 ;  /* 0x000000aacc30723e */ /* 0x002fee00000000ff */
[C---:B------:R-:W-:Y:S07]  /*9bf0*/  HMMA.16816.F32 R8, R48.reuse, R52, R8 ;  /* 0x000000343008723c */ /* 0x040fee0000001808 */
[--C-:B------:R-:W-:Y:S01]  /*9c00*/  FFMA.FTZ R52, R91, c[0x0][0x23c], -R66.reuse ;  /* 0x00008f005b347a23 */ /* 0x100fe20000010842 */
[-C--:B------:R-:W-:Y:S03]  /*9c10*/  HMMA.16816.F32 R12, R48, R54.reuse, R12 ;  /* 0x00000036300c723c */ /* 0x080fe6000000180c */
[----:B------:R1:W-:Y:S01]  /*9c20*/  MUFU.EX2 R126, R52 ;  /* 0x00000034007e7308 */ /* 0x0003e20000000800 */
[----:B---3--:R-:W-:Y:S02]  /*9c30*/  FFMA.FTZ R40, R40, R71, R173 ;  /* 0x0000004728287223 */ /* 0x008fe400000100ad */
[----:B------:R-:W-:Y:S02]  /*9c40*/  FFMA.FTZ R71, R42, c[0x0][0x23c], -R66 ;  /* 0x00008f002a477a23 */ /* 0x000fe40000010842 */
[C---:B------:R-:W-:Y:S04]  /*9c50*/  HMMA.16816.F32 R16, R44.reuse, R54, R16 ;  /* 0x000000362c10723c */ /* 0x040fe80000001810 */
[----:B----4-:R-:W-:Y:S01]  /*9c60*/  FFMA.FTZ R0, R0, R149, R169 ;  /* 0x0000009500007223 */ /* 0x010fe200000100a9 */
[----:B------:R-:W-:Y:S01]  /*9c70*/  MUFU.EX2 R71, R71 ;  /* 0x0000004700477308 */ /* 0x000fe20000000800 */
[----:B------:R-:W-:Y:S02]  /*9c80*/  FADD.FTZ R40, R227, R40 ;  /* 0x00000028e3287221 */ /* 0x000fe40000010000 */
[-C--:B------:R-:W-:Y:S04]  /*9c90*/  HMMA.16816.F32 R20, R44, R56.reuse, R20 ;  /* 0x000000382c14723c */ /* 0x080fe80000001814 */
[----:B------:R-:W-:Y:S02]  /*9ca0*/  FADD.FTZ R40, R218, R40 ;  /* 0x00000028da287221 */ /* 0x000fe40000010000 */
[----:B------:R-:W-:Y:S02]  /*9cb0*/  FADD.FTZ R0, R174, R0 ;  /* 0x00000000ae007221 */ /* 0x000fe40000010000 */
[C---:B------:R-:W-:Y:S04]  /*9cc0*/  HMMA.16816.F32 R24, R48.reuse, R56, R24 ;  /* 0x000000383018723c */ /* 0x040fe80000001818 */
[----:B-1----:R-:W-:Y:S02]  /*9cd0*/  FFMA.FTZ R52, R92, c[0x0][0x23c], -R64 ;  /* 0x00008f005c347a23 */ /* 0x002fe40000010840 */
[----:B------:R-:W-:Y:S02]  /*9ce0*/  FADD.FTZ R40, R239, R40 ;  /* 0x00000028ef287221 */ /* 0x000fe40000010000 */
[-C--:B------:R-:W-:Y:S01]  /*9cf0*/  HMMA.16816.F32 R28, R48, R58.reuse, R28 ;  /* 0x0000003a301c723c */ /* 0x080fe2000000181c */
[----:B------:R1:W-:Y:S03]  /*9d00*/  MUFU.EX2 R99, R52 ;  /* 0x0000003400637308 */ /* 0x0003e60000000800 */
[--C-:B------:R-:W-:Y:S02]  /*9d10*/  FFMA.FTZ R56, R101, c[0x0][0x23c], -R43.reuse ;  /* 0x00008f0065387a23 */ /* 0x100fe4000001082b */
[----:B------:R-:W-:Y:S01]  /*9d20*/  FADD.FTZ R0, R175, R0 ;  /* 0x00000000af007221 */ /* 0x000fe20000010000 */
[----:B------:R-:W-:Y:S01]  /*9d30*/  F2FP.PACK_AB R49, R203, R182 ;  /* 0x000000b6cb31723e */ /* 0x000fe200000000ff */
[----:B------:R-:W-:Y:S04]  /*9d40*/  HMMA.16816.F32 R32, R44, R58, R32 ;  /* 0x0000003a2c20723c */ /* 0x000fe80000001820 */
[----:B------:R-:W-:Y:S01]  /*9d50*/  FFMA.FTZ R48, R95, c[0x0][0x23c], -R66 ;  /* 0x00008f005f307a23 */ /* 0x000fe20000010842 */
[----:B------:R-:W-:Y:S02]  /*9d60*/  F2FP.PACK_AB R50, R237, R220 ;  /* 0x000000dced32723e */ /* 0x000fe400000000ff */
[----:B------:R-:W-:Y:S01]  /*9d70*/  F2FP.PACK_AB R44, R250, R234 ;  /* 0x000000eafa2c723e */ /* 0x000fe200000000ff */
[----:B------:R2:W-:Y:S01]  /*9d80*/  MUFU.EX2 R96, R48 ;  /* 0x0000003000607308 */ /* 0x0005e20000000800 */
[----:B------:R-:W-:Y:S03]  /*9d90*/  F2FP.PACK_AB R45, R243, R226 ;  /* 0x000000e2f32d723e */ /* 0x000fe600000000ff */
[----:B------:R-:W-:Y:S02]  /*9da0*/  F2FP.PACK_AB R46, R138, R246 ;  /* 0x000000f68a2e723e */ /* 0x000fe400000000ff */
[----:B------:R-:W-:Y:S02]  /*9db0*/  F2FP.PACK_AB R47, R143, R238 ;  /* 0x000000ee8f2f723e */ /* 0x000fe400000000ff */
[----:B------:R-:W-:Y:S01]  /*9dc0*/  F2FP.PACK_AB R51, R241, R208 ;  /* 0x000000d0f133723e */ /* 0x000fe200000000ff */
[----:B-1----:R-:W-:Y:S04]  /*9dd0*/  FFMA.FTZ R52, R93, c[0x0][0x23c], -R64 ;  /* 0x00008f005d347a23 */ /* 0x002fe80000010840 */
[-C--:B------:R-:W-:Y:S01]  /*9de0*/  HMMA.16816.F32 R4, R44, R60.reuse, R4 ;  /* 0x0000003c2c04723c */ /* 0x080fe20000001804 */
[----:B------:R1:W-:Y:S02]  /*9df0*/  MUFU.EX2 R98, R52 ;  /* 0x0000003400627308 */ /* 0x0003e40000000800 */
[----:B--2---:R-:W-:Y:S08]  /*9e00*/  FFMA.FTZ R48, R100, c[0x0][0x23c], -R43 ;  /* 0x00008f0064307a23 */ /* 0x004ff0000001082b */
[----:B------:R2:W-:Y:S01]  /*9e10*/  MUFU.EX2 R95, R48 ;  /* 0x00000030005f7308 */ /* 0x0005e20000000800 */
[----:B-1----:R-:W-:Y:S09]  /*9e20*/  FFMA.FTZ R52, R94, c[0x0][0x23c], -R66 ;  /* 0x00008f005e347a23 */ /* 0x002ff20000010842 */
[----:B------:R1:W-:Y:S10]  /*9e30*/  MUFU.EX2 R94, R56 ;  /* 0x00000038005e7308 */ /* 0x0003f40000000800 */
[----:B------:R3:W-:Y:S01]  /*9e40*/  MUFU.EX2 R97, R52 ;  /* 0x0000003400617308 */ /* 0x0007e20000000800 */
[----:B--2---:R-:W-:Y:S07]  /*9e50*/  F2FP.PACK_AB R48, R209, R177 ;  /* 0x000000b1d130723e */ /* 0x004fee00000000ff */
[C---:B------:R-:W-:Y:S04]  /*9e60*/  HMMA.16816.F32 R8, R48.reuse, R60, R8 ;  /* 0x0000003c3008723c */ /* 0x040fe80000001808 */
[--C-:B-1----:R-:W-:Y:S03]  /*9e70*/  FFMA.FTZ R56, R102, c[0x0][0x23c], -R65.reuse ;  /* 0x00008f0066387a23 */ /* 0x102fe60000010841 */
[----:B------:R-:W-:Y:S01]  /*9e80*/  FFMA.FTZ R60, R103, c[0x0][0x23c], -R65 ;  /* 0x00008f00673c7a23 */ /* 0x000fe20000010841 */
[-C--:B------:R-:W-:Y:S01]  /*9e90*/  HMMA.16816.F32 R12, R48, R62.reuse, R12 ;  /* 0x0000003e300c723c */ /* 0x080fe2000000180c */
[----:B------:R1:W-:Y:S01]  /*9ea0*/  MUFU.EX2 R93, R56 ;  /* 0x00000038005d7308 */ /* 0x0003e20000000800 */
[----:B---3--:R-:W2:Y:S06]  /*9eb0*/  LDSM.16.MT88.4 R52, [R186+0x4800] ;  /* 0x00480000ba34783b */ /* 0x008eac0000004200 */
[C---:B------:R-:W-:Y:S03]  /*9ec0*/  HMMA.16816.F32 R16, R44.reuse, R62, R16 ;  /* 0x0000003e2c10723c */ /* 0x040fe60000001810 */
[----:B------:R3:W-:Y:S01]  /*9ed0*/  MUFU.EX2 R91, R60 ;  /* 0x0000003c005b7308 */ /* 0x0007e20000000800 */
[----:B-1----:R-:W1:Y:S01]  /*9ee0*/  LDSM.16.MT88.4 R56, [R185+0x4c00] ;  /* 0x004c0000b938783b */ /* 0x002e620000004200 */
[--C-:B---3--:R-:W-:Y:S08]  /*9ef0*/  FFMA.FTZ R60, R112, c[0x0][0x23c], -R43.reuse ;  /* 0x00008f00703c7a23 */ /* 0x108ff0000001082b */
[----:B------:R3:W-:Y:S01]  /*9f00*/  MUFU.EX2 R92, R60 ;  /* 0x0000003c005c7308 */ /* 0x0007e20000000800 */
[-C--:B--2---:R-:W-:Y:S08]  /*9f10*/  HMMA.16816.F32 R20, R44, R52.reuse, R20 ;  /* 0x000000342c14723c */ /* 0x084ff00000001814 */
[C---:B------:R-:W-:Y:S07]  /*9f20*/  HMMA.16816.F32 R24, R48.reuse, R52, R24 ;  /* 0x000000343018723c */ /* 0x040fee0000001818 */
[----:B------:R-:W-:Y:S01]  /*9f30*/  FFMA.FTZ R52, R113, c[0x0][0x23c], -R43 ;  /* 0x00008f0071347a23 */ /* 0x000fe2000001082b */
[-C--:B------:R-:W-:Y:S01]  /*9f40*/  HMMA.16816.F32 R28, R48, R54.reuse, R28 ;  /* 0x00000036301c723c */ /* 0x080fe2000000181c */
[----:B---3--:R-:W2:Y:S02]  /*9f50*/  LDSM.16.MT88.4 R60, [R186+0x4c00] ;  /* 0x004c0000ba3c783b */ /* 0x008ea40000004200 */
[----:B------:R3:W4:Y:S04]  /*9f60*/  MUFU.EX2 R90, R52 ;  /* 0x00000034005a7308 */ /* 0x0007280000000800 */
[--C-:B------:R-:W-:Y:S01]  /*9f70*/  FFMA.FTZ R48, R114, c[0x0][0x23c], -R65.reuse ;  /* 0x00008f0072307a23 */ /* 0x100fe20000010841 */
[----:B------:R-:W-:Y:S04]  /*9f80*/  HMMA.16816.F32 R32, R44, R54, R32 ;  /* 0x000000362c20723c */ /* 0x000fe80000001820 */
[----:B------:R-:W-:Y:S01]  /*9f90*/  F2FP.PACK_AB R49, R206, R176 ;  /* 0x000000b0ce31723e */ /* 0x000fe200000000ff */
[----:B------:R5:W-:Y:S01]  /*9fa0*/  MUFU.EX2 R89, R48 ;  /* 0x0000003000597308 */ /* 0x000be20000000800 */
[----:B------:R-:W-:Y:S02]  /*9fb0*/  F2FP.PACK_AB R50, R232, R212 ;  /* 0x000000d4e832723e */ /* 0x000fe400000000ff */
[----:B------:R-:W-:Y:S04]  /*9fc0*/  F2FP.PACK_AB R44, R245, R240 ;  /* 0x000000f0f52c723e */ /* 0x000fe800000000ff */
[----:B------:R-:W-:Y:S02]  /*9fd0*/  F2FP.PACK_AB R45, R248, R233 ;  /* 0x000000e9f82d723e */ /* 0x000fe400000000ff */
[----:B------:R-:W-:Y:S02]  /*9fe0*/  F2FP.PACK_AB R46, R142, R249 ;  /* 0x000000f98e2e723e */ /* 0x000fe400000000ff */
[----:B------:R-:W-:Y:S02]  /*9ff0*/  F2FP.PACK_AB R47, R141, R244 ;  /* 0x000000f48d2f723e */ /* 0x000fe400000000ff */
[----:B------:R-:W-:Y:S01]  /*a000*/  F2FP.PACK_AB R51, R224, R215 ;  /* 0x000000d7e033723e */ /* 0x000fe200000000ff */
[--C-:B---3--:R-:W-:Y:S01]  /*a010*/  FFMA.FTZ R52, R104, c[0x0][0x23c], -R64.reuse ;  /* 0x00008f0068347a23 */ /* 0x108fe20000010840 */
[----:B----4-:R-:W-:Y:S03]  /*a020*/  F2FP.PACK_AB R42, R90, R92 ;  /* 0x0000005c5a2a723e */ /* 0x010fe600000000ff */
[-C--:B-1----:R-:W-:Y:S01]  /*a030*/  HMMA.16816.F32 R4, R44, R56.reuse, R4 ;  /* 0x000000382c04723c */ /* 0x082fe20000001804 */
[----:B------:R1:W-:Y:S02]  /*a040*/  MUFU.EX2 R87, R52 ;  /* 0x0000003400577308 */ /* 0x0003e40000000800 */
[----:B-----5:R-:W-:Y:S08]  /*a050*/  FFMA.FTZ R48, R115, c[0x0][0x23c], -R65 ;  /* 0x00008f0073307a23 */ /* 0x020ff00000010841 */
[----:B------:R3:W-:Y:S01]  /*a060*/  MUFU.EX2 R88, R48 ;  /* 0x0000003000587308 */ /* 0x0007e20000000800 */
[----:B-1----:R-:W-:Y:S09]  /*a070*/  FFMA.FTZ R52, R105, c[0x0][0x23c], -R64 ;  /* 0x00008f0069347a23 */ /* 0x002ff20000010840 */
[----:B------:R1:W-:Y:S01]  /*a080*/  MUFU.EX2 R86, R52 ;  /* 0x0000003400567308 */ /* 0x0003e20000000800 */
[----:B---3--:R-:W-:Y:S07]  /*a090*/  F2FP.PACK_AB R48, R217, R199 ;  /* 0x000000c7d930723e */ /* 0x008fee00000000ff */
[C---:B------:R-:W-:Y:S07]  /*a0a0*/  HMMA.16816.F32 R8, R48.reuse, R56, R8 ;  /* 0x000000383008723c */ /* 0x040fee0000001808 */
[--C-:B------:R-:W-:Y:S01]  /*a0b0*/  FFMA.FTZ R56, R107, c[0x0][0x23c], -R66.reuse ;  /* 0x00008f006b387a23 */ /* 0x100fe20000010842 */
[-C--:B------:R-:W-:Y:S03]  /*a0c0*/  HMMA.16816.F32 R12, R48, R58.reuse, R12 ;  /* 0x0000003a300c723c */ /* 0x080fe6000000180c */
[----:B------:R3:W-:Y:S01]  /*a0d0*/  MUFU.EX2 R84, R56 ;  /* 0x0000003800547308 */ /* 0x0007e20000000800 */
[----:B-1----:R-:W-:Y:S04]  /*a0e0*/  FFMA.FTZ R52, R106, c[0x0][0x23c], -R66 ;  /* 0x00008f006a347a23 */ /* 0x002fe80000010842 */
[C---:B------:R-:W-:Y:S05]  /*a0f0*/  HMMA.16816.F32 R16, R44.reuse, R58, R16 ;  /* 0x0000003a2c10723c */ /* 0x040fea0000001810 */
[----:B------:R1:W-:Y:S03]  /*a100*/  MUFU.EX2 R85, R52 ;  /* 0x0000003400557308 */ /* 0x0003e60000000800 */
[-C--:B--2---:R-:W-:Y:S08]  /*a110*/  HMMA.16816.F32 R20, R44, R60.reuse, R20 ;  /* 0x0000003c2c14723c */ /* 0x084ff00000001814 */
[C---:B------:R-:W-:Y:S04]  /*a120*/  HMMA.16816.F32 R24, R48.reuse, R60, R24 ;  /* 0x0000003c3018723c */ /* 0x040fe80000001818 */
[----:B---3--:R-:W-:Y:S03]  /*a130*/  FFMA.FTZ R56, R108, c[0x0][0x23c], -R64 ;  /* 0x00008f006c387a23 */ /* 0x008fe60000010840 */
[--C-:B------:R-:W-:Y:S01]  /*a140*/  FFMA.FTZ R61, R117, c[0x0][0x23c], -R43.reuse ;  /* 0x00008f00753d7a23 */ /* 0x100fe2000001082b */
[-C--:B------:R-:W-:Y:S01]  /*a150*/  HMMA.16816.F32 R28, R48, R62.reuse, R28 ;  /* 0x0000003e301c723c */ /* 0x080fe2000000181c */
[----:B------:R2:W-:Y:S03]  /*a160*/  MUFU.EX2 R83, R56 ;  /* 0x0000003800537308 */ /* 0x0005e60000000800 */
[--C-:B------:R-:W-:Y:S01]  /*a170*/  FFMA.FTZ R60, R116, c[0x0][0x23c], -R43.reuse ;  /* 0x00008f00743c7a23 */ /* 0x100fe2000001082b */
[----:B-1----:R-:W1:Y:S01]  /*a180*/  LDSM.16.MT88.4 R52, [R185+0x5000] ;  /* 0x00500000b934783b */ /* 0x002e620000004200 */
[----:B------:R-:W-:Y:S01]  /*a190*/  FFMA.FTZ R43, R129, c[0x0][0x23c], -R43 ;  /* 0x00008f00812b7a23 */ /* 0x000fe2000001082b */
[----:B------:R-:W-:Y:S01]  /*a1a0*/  F2FP.PACK_AB R49, R223, R205 ;  /* 0x000000cddf31723e */ /* 0x000fe200000000ff */
[----:B------:R-:W-:Y:S03]  /*a1b0*/  HMMA.16816.F32 R32, R44, R62, R32 ;  /* 0x0000003e2c20723c */ /* 0x000fe60000001820 */
[----:B------:R-:W-:Y:S01]  /*a1c0*/  MUFU.EX2 R78, R61 ;  /* 0x0000003d004e7308 */ /* 0x000fe20000000800 */
[----:B------:R-:W-:Y:S01]  /*a1d0*/  FFMA.FTZ R48, R110, c[0x0][0x23c], -R66 ;  /* 0x00008f006e307a23 */ /* 0x000fe20000010842 */
[----:B------:R-:W-:Y:S02]  /*a1e0*/  F2FP.PACK_AB R50, R230, R228 ;  /* 0x000000e4e632723e */ /* 0x000fe400000000ff */
[----:B------:R-:W-:Y:S02]  /*a1f0*/  F2FP.PACK_AB R44, R140, R222 ;  /* 0x000000de8c2c723e */ /* 0x000fe400000000ff */
[----:B------:R-:W-:Y:S03]  /*a200*/  F2FP.PACK_AB R45, R137, R210 ;  /* 0x000000d2892d723e */ /* 0x000fe600000000ff */
[----:B------:R-:W-:Y:S01]  /*a210*/  F2FP.PACK_AB R46, R146, R136 ;  /* 0x00000088922e723e */ /* 0x000fe200000000ff */
[----:B------:R3:W-:Y:S01]  /*a220*/  MUFU.EX2 R80, R48 ;  /* 0x0000003000507308 */ /* 0x0007e20000000800 */
[----:B------:R-:W-:Y:S02]  /*a230*/  F2FP.PACK_AB R47, R145, R252 ;  /* 0x000000fc912f723e */ /* 0x000fe400000000ff */
[----:B------:R-:W-:Y:S01]  /*a240*/  F2FP.PACK_AB R51, R219, R214 ;  /* 0x000000d6db33723e */ /* 0x000fe200000000ff */
[--C-:B--2---:R-:W-:Y:S02]  /*a250*/  FFMA.FTZ R56, R109, c[0x0][0x23c], -R64.reuse ;  /* 0x00008f006d387a23 */ /* 0x104fe40000010840 */
[----:B------:R-:W-:Y:S04]  /*a260*/  FFMA.FTZ R64, R125, c[0x0][0x23c], -R64 ;  /* 0x00008f007d407a23 */ /* 0x000fe80000010840 */
[----:B------:R2:W-:Y:S10]  /*a270*/  MUFU.EX2 R82, R56 ;  /* 0x0000003800527308 */ /* 0x0005f40000000800 */
[----:B------:R4:W5:Y:S01]  /*a280*/  MUFU.EX2 R79, R60 ;  /* 0x0000003c004f7308 */ /* 0x0009620000000800 */
[-C--:B-1----:R-:W-:Y:S03]  /*a290*/  HMMA.16816.F32 R4, R44, R52.reuse, R4 ;  /* 0x000000342c04723c */ /* 0x082fe60000001804 */
[----:B---3--:R-:W-:Y:S06]  /*a2a0*/  FFMA.FTZ R48, R111, c[0x0][0x23c], -R66 ;  /* 0x00008f006f307a23 */ /* 0x008fec0000010842 */
[----:B------:R1:W3:Y:S01]  /*a2b0*/  MUFU.EX2 R74, R43 ;  /* 0x0000002b004a7308 */ /* 0x0002e20000000800 */
[----:B--2---:R-:W2:Y:S09]  /*a2c0*/  LDSM.16.MT88.4 R56, [R186+0x5000] ;  /* 0x00500000ba38783b */ /* 0x004eb20000004200 */
[----:B------:R3:W-:Y:S01]  /*a2d0*/  MUFU.EX2 R81, R48 ;  /* 0x0000003000517308 */ /* 0x0007e20000000800 */
[----:B----4-:R-:W-:Y:S01]  /*a2e0*/  FFMA.FTZ R60, R118, c[0x0][0x23c], -R65 ;  /* 0x00008f00763c7a23 */ /* 0x010fe20000010841 */
[----:B-----5:R-:W-:Y:S08]  /*a2f0*/  F2FP.PACK_AB R164, R78, R79 ;  /* 0x0000004f4ea4723e */ /* 0x020ff000000000ff */
[----:B------:R4:W-:Y:S01]  /*a300*/  MUFU.EX2 R77, R60 ;  /* 0x0000003c004d7308 */ /* 0x0009e20000000800 */
[----:B-1----:R-:W-:Y:S02]  /*a310*/  F2FP.PACK_AB R43, R88, R89 ;  /* 0x00000059582b723e */ /* 0x002fe400000000ff */
[----:B---3--:R-:W-:Y:S07]  /*a320*/  F2FP.PACK_AB R166, R74, R75 ;  /* 0x0000004b4aa6723e */ /* 0x008fee00000000ff */
[----:B------:R-:W1:Y:S01]  /*a330*/  MUFU.EX2 R64, R64 ;  /* 0x0000004000407308 */ /* 0x000e620000000800 */
[----:B------:R-:W-:Y:S07]  /*a340*/  F2FP.PACK_AB R48, R231, R211 ;  /* 0x000000d3e730723e */ /* 0x000fee00000000ff */
[C---:B------:R-:W-:Y:S01]  /*a350*/  HMMA.16816.F32 R8, R48.reuse, R52, R8 ;  /* 0x000000343008723c */ /* 0x040fe20000001808 */
[----:B----4-:R-:W-:Y:S07]  /*a360*/  LDSM.16.MT88.4 R60, [R186+0x5400] ;  /* 0x00540000ba3c783b */ /* 0x010fee0000004200 */
[-C--:B------:R-:W-:Y:S04]  /*a370*/  HMMA.16816.F32 R12, R48, R54.reuse, R12 ;  /* 0x00000036300c723c */ /* 0x080fe8000000180c */
[----:B-1----:R-:W-:Y:S04]  /*a380*/  F2FP.PACK_AB R162, R64, R72 ;  /* 0x0000004840a2723e */ /* 0x002fe800000000ff */
[C---:B------:R-:W-:Y:S01]  /*a390*/  HMMA.16816.F32 R16, R44.reuse, R54, R16 ;  /* 0x000000362c10723c */ /* 0x040fe20000001810 */
[----:B------:R-:W1:Y:S07]  /*a3a0*/  LDSM.16.MT88.4 R52, [R185+0x5400] ;  /* 0x00540000b934783b */ /* 0x000e6e0000004200 */
[-C--:B--2---:R-:W-:Y:S08]  /*a3b0*/  HMMA.16816.F32 R20, R44, R56.reuse, R20 ;  /* 0x000000382c14723c */ /* 0x084ff00000001814 */
[C---:B------:R-:W-:Y:S07]  /*a3c0*/  HMMA.16816.F32 R24, R48.reuse, R56, R24 ;  /* 0x000000383018723c */ /* 0x040fee0000001818 */
[----:B------:R-:W-:Y:S01]  /*a3d0*/  FFMA.FTZ R57, R39, R73, R172 ;  /* 0x0000004927397223 */ /* 0x000fe200000100ac */
[-C--:B------:R-:W-:Y:S04]  /*a3e0*/  HMMA.16816.F32 R28, R48, R58.reuse, R28 ;  /* 0x0000003a301c723c */ /* 0x080fe8000000181c */
[----:B------:R-:W-:Y:S01]  /*a3f0*/  FFMA.FTZ R39, R2, R69, R135 ;  /* 0x0000004502277223 */ /* 0x000fe20000010087 */
[----:B------:R-:W-:Y:S01]  /*a400*/  MOV R135, R3 ;  /* 0x0000000300877202 */ /* 0x000fe20000000f00 */
[--C-:B------:R-:W-:Y:S01]  /*a410*/  FFMA.FTZ R69, R123, c[0x0][0x23c], -R66.reuse ;  /* 0x00008f007b457a23 */ /* 0x100fe20000010842 */
[----:B------:R-:W-:Y:S01]  /*a420*/  F2FP.PACK_AB R48, R132, R133 ;  /* 0x000000858430723e */ /* 0x000fe200000000ff */
[----:B------:R-:W-:Y:S01]  /*a430*/  FADD.FTZ R39, R178, R39 ;  /* 0x00000027b2277221 */ /* 0x000fe20000010000 */
[----:B------:R-:W-:Y:S01]  /*a440*/  F2FP.PACK_AB R49, R126, R127 ;  /* 0x0000007f7e31723e */ /* 0x000fe200000000ff */
[----:B------:R-:W-:Y:S02]  /*a450*/  HMMA.16816.F32 R32, R44, R58, R32 ;  /* 0x0000003a2c20723c */ /* 0x000fe40000001820 */
[----:B------:R-:W2:Y:S02]  /*a460*/  MUFU.EX2 R69, R69 ;  /* 0x0000004500457308 */ /* 0x000ea40000000800 */
[----:B------:R-:W-:Y:S01]  /*a470*/  FFMA.FTZ R66, R41, c[0x0][0x23c], -R66 ;  /* 0x00008f0029427a23 */ /* 0x000fe20000010842 */
[----:B------:R-:W-:Y:S01]  /*a480*/  F2FP.PACK_AB R50, R98, R99 ;  /* 0x000000636232723e */ /* 0x000fe200000000ff */
[----:B------:R-:W-:Y:S01]  /*a490*/  FADD.FTZ R2, R236, R57 ;  /* 0x00000039ec027221 */ /* 0x000fe20000010000 */
[----:B------:R-:W-:Y:S01]  /*a4a0*/  F2FP.PACK_AB R51, R96, R97 ;  /* 0x000000616033723e */ /* 0x000fe200000000ff */
[----:B------:R-:W-:Y:S01]  /*a4b0*/  FADD.FTZ R57, R180, R39 ;  /* 0x00000027b4397221 */ /* 0x000fe20000010000 */
[----:B------:R-:W-:Y:S03]  /*a4c0*/  F2FP.PACK_AB R41, R91, R93 ;  /* 0x0000005d5b29723e */ /* 0x000fe600000000ff */
[----:B------:R-:W-:Y:S01]  /*a4d0*/  FADD.FTZ R39, R179, R0 ;  /* 0x00000000b3277221 */ /* 0x000fe20000010000 */
[----:B------:R-:W-:Y:S01]  /*a4e0*/  F2FP.PACK_AB R44, R213, R221 ;  /* 0x000000ddd52c723e */ /* 0x000fe200000000ff */
        /* <DEDUP_REMOVED lines=8> */
[----:B------:R-:W-:Y:S01]  /*a570*/  FFMA.FTZ R56, R119, c[0x0][0x23c], -R65 ;  /* 0x00008f0077387a23 */ /* 0x000fe20000010841 */
[----:B------:R-:W3:Y:S01]  /*a580*/  MUFU.EX2 R66, R66 ;  /* 0x0000004200427308 */ /* 0x000ee20000000800 */
[----:B------:R-:W-:Y:S02]  /*a590*/  FADD.FTZ R2, R202, R2 ;  /* 0x00000002ca027221 */ /* 0x000fe40000010000 */
[----:B------:R-:W-:Y:S01]  /*a5a0*/  FADD.FTZ R57, R200, R57 ;  /* 0x00000039c8397221 */ /* 0x000fe20000010000 */
[-C--:B-1----:R-:W-:Y:S03]  /*a5b0*/  HMMA.16816.F32 R4, R44, R52.reuse, R4 ;  /* 0x000000342c04723c */ /* 0x082fe60000001804 */
[----:B------:R-:W-:Y:S01]  /*a5c0*/  FADD.FTZ R59, R207, R2 ;  /* 0x00000002cf3b7221 */ /* 0x000fe20000010000 */
[----:B--2---:R-:W-:Y:S01]  /*a5d0*/  F2FP.PACK_AB R161, R69, R67 ;  /* 0x0000004345a1723e */ /* 0x004fe200000000ff */
[----:B------:R-:W-:Y:S01]  /*a5e0*/  FADD.FTZ R57, R170, R57 ;  /* 0x00000039aa397221 */ /* 0x000fe20000010000 */
[----:B------:R1:W2:Y:S01]  /*a5f0*/  MUFU.EX2 R76, R56 ;  /* 0x00000038004c7308 */ /* 0x0002a20000000800 */
[----:B------:R-:W-:Y:S01]  /*a600*/  FADD.FTZ R0, R148, R59 ;  /* 0x0000003b94007221 */ /* 0x000fe20000010000 */
[C---:B------:R-:W-:Y:S01]  /*a610*/  HMMA.16816.F32 R8, R48.reuse, R52, R8 ;  /* 0x000000343008723c */ /* 0x040fe20000001808 */
[----:B------:R-:W-:Y:S07]  /*a620*/  LDSM.16.MT88.4 R148, [R185+0x5c00] ;  /* 0x005c0000b994783b */ /* 0x000fee0000004200 */
[-C--:B------:R-:W-:Y:S04]  /*a630*/  HMMA.16816.F32 R12, R48, R54.reuse, R12 ;  /* 0x00000036300c723c */ /* 0x080fe8000000180c */
[----:B---3--:R-:W-:Y:S04]  /*a640*/  F2FP.PACK_AB R163, R66, R71 ;  /* 0x0000004742a3723e */ /* 0x008fe800000000ff */
[C---:B------:R-:W-:Y:S01]  /*a650*/  HMMA.16816.F32 R16, R44.reuse, R54, R16 ;  /* 0x000000362c10723c */ /* 0x040fe20000001810 */
[----:B------:R-:W3:Y:S03]  /*a660*/  LDSM.16.MT88.4 R52, [R185+0x5800] ;  /* 0x00580000b934783b */ /* 0x000ee60000004200 */
[--C-:B-1----:R-:W-:Y:S01]  /*a670*/  FFMA.FTZ R56, R130, c[0x0][0x23c], -R65.reuse ;  /* 0x00008f0082387a23 */ /* 0x102fe20000010841 */
[----:B--2---:R-:W-:Y:S01]  /*a680*/  F2FP.PACK_AB R165, R76, R77 ;  /* 0x0000004d4ca5723e */ /* 0x004fe200000000ff */
[----:B------:R-:W-:Y:S02]  /*a690*/  FFMA.FTZ R65, R131, c[0x0][0x23c], -R65 ;  /* 0x00008f0083417a23 */ /* 0x000fe40000010841 */
[-C--:B------:R-:W-:Y:S01]  /*a6a0*/  HMMA.16816.F32 R20, R44, R60.reuse, R20 ;  /* 0x0000003c2c14723c */ /* 0x080fe20000001814 */
[----:B------:R1:W-:Y:S07]  /*a6b0*/  MUFU.EX2 R73, R56 ;  /* 0x0000003800497308 */ /* 0x0003ee0000000800 */
[C---:B------:R-:W-:Y:S03]  /*a6c0*/  HMMA.16816.F32 R24, R48.reuse, R60, R24 ;  /* 0x0000003c3018723c */ /* 0x040fe60000001818 */
[----:B------:R-:W2:Y:S05]  /*a6d0*/  MUFU.EX2 R65, R65 ;  /* 0x0000004100417308 */ /* 0x000eaa0000000800 */
[-C--:B------:R-:W-:Y:S01]  /*a6e0*/  HMMA.16816.F32 R28, R48, R62.reuse, R28 ;  /* 0x0000003e301c723c */ /* 0x080fe2000000181c */
[----:B------:R-:W4:Y:S07]  /*a6f0*/  LDSM.16.MT88.4 R48, [R186+0x5800] ;  /* 0x00580000ba30783b */ /* 0x000f2e0000004200 */
[----:B------:R-:W-:Y:S04]  /*a700*/  HMMA.16816.F32 R32, R44, R62, R32 ;  /* 0x0000003e2c20723c */ /* 0x000fe80000001820 */
[----:B-1----:R-:W-:Y:S02]  /*a710*/  FADD.FTZ R56, R168, R39 ;  /* 0x00000027a8387221 */ /* 0x002fe40000010000 */
[----:B------:R-:W-:Y:S01]  /*a720*/  FADD.FTZ R39, R204, R57 ;  /* 0x00000039cc277221 */ /* 0x000fe20000010000 */
[----:B------:R-:W-:Y:S01]  /*a730*/  F2FP.PACK_AB R44, R86, R87 ;  /* 0x00000057562c723e */ /* 0x000fe200000000ff */
[----:B------:R-:W-:Y:S01]  /*a740*/  FADD.FTZ R2, R183, R56 ;  /* 0x00000038b7027221 */ /* 0x000fe20000010000 */
[-C--:B---3--:R-:W-:Y:S05]  /*a750*/  HMMA.16816.F32 R4, R40, R52.reuse, R4 ;  /* 0x000000342804723c */ /* 0x088fea0000001804 */
[----:B------:R-:W-:Y:S01]  /*a760*/  FADD.FTZ R57, R251, R58 ;  /* 0x0000003afb397221 */ /* 0x000fe20000010000 */
[----:B------:R-:W-:Y:S01]  /*a770*/  F2FP.PACK_AB R45, R84, R85 ;  /* 0x00000055542d723e */ /* 0x000fe200000000ff */
[----:B------:R-:W-:Y:S01]  /*a780*/  FADD.FTZ R56, R225, R39 ;  /* 0x00000027e1387221 */ /* 0x000fe20000010000 */
[----:B------:R-:W-:Y:S01]  /*a790*/  F2FP.PACK_AB R46, R82, R83 ;  /* 0x00000053522e723e */ /* 0x000fe200000000ff */
[----:B------:R-:W-:Y:S03]  /*a7a0*/  FADD.FTZ R39, R216, R2 ;  /* 0x00000002d8277221 */ /* 0x000fe60000010000 */
[----:B------:R-:W-:Y:S01]  /*a7b0*/  FADD.FTZ R58, R147, R0 ;  /* 0x00000000933a7221 */ /* 0x000fe20000010000 */
[----:B------:R-:W-:Y:S01]  /*a7c0*/  F2FP.PACK_AB R47, R81, R80 ;  /* 0x00000050512f723e */ /* 0x000fe200000000ff */
[----:B------:R-:W-:Y:S01]  /*a7d0*/  FADD.FTZ R2, R139, R57 ;  /* 0x000000398b027221 */ /* 0x000fe20000010000 */
[----:B--2---:R-:W-:Y:S01]  /*a7e0*/  F2FP.PACK_AB R167, R65, R73 ;  /* 0x0000004941a7723e */ /* 0x004fe200000000ff */
[----:B------:R-:W-:Y:S02]  /*a7f0*/  FADD.FTZ R0, R242, R56 ;  /* 0x00000038f2007221 */ /* 0x000fe40000010000 */
[----:B------:R-:W-:Y:S02]  /*a800*/  FADD.FTZ R39, R235, R39 ;  /* 0x00000027eb277221 */ /* 0x000fe40000010000 */
[----:B------:R-:W-:Y:S01]  /*a810*/  FADD.FTZ R2, R226, R2 ;  /* 0x00000002e2027221 */ /* 0x000fe20000010000 */
[C---:B------:R-:W-:Y:S04]  /*a820*/  HMMA.16816.F32 R8, R44.reuse, R52, R8 ;  /* 0x000000342c08723c */ /* 0x040fe80000001808 */
[----:B------:R-:W-:Y:S03]  /*a830*/  FADD.FTZ R2, R243, R2 ;  /* 0x00000002f3027221 */ /* 0x000fe60000010000 */
        /* <DEDUP_REMOVED lines=9> */
[-C--:B----4-:R-:W-:Y:S03]  /*a8d0*/  HMMA.16816.F32 R20, R40, R48.reuse, R20 ;  /* 0x000000302814723c */ /* 0x090fe60000001814 */
        /* <DEDUP_REMOVED lines=12> */
[----:B------:R-:W1:Y:S03]  /*a9a0*/  LDSM.16.MT88.4 R40, [R186+0x5c00] ;  /* 0x005c0000ba28783b */ /* 0x000e660000004200 */
        /* <DEDUP_REMOVED lines=17> */
[-C--:B------:R-:W-:Y:S05]  /*aac0*/  HMMA.16816.F32 R140, R164, R148.reuse, R4 ;  /* 0x00000094a48c723c */ /* 0x080fea0000001804 */
[----:B------:R-:W-:Y:S02]  /*aad0*/  FADD.FTZ R2, R210, R2 ;  /* 0x00000002d2027221 */ /* 0x000fe40000010000 */
[----:B------:R-:W-:Y:S02]  /*aae0*/  FADD.FTZ R0, R211, R48 ;  /* 0x00000030d3007221 */ /* 0x000fe40000010000 */
[----:B------:R-:W-:Y:S03]  /*aaf0*/  FADD.FTZ R2, R137, R2 ;  /* 0x0000000289027221 */ /* 0x000fe60000010000 */
[----:B------:R-:W-:Y:S02]  /*ab00*/  FADD.FTZ R0, R231, R0 ;  /* 0x00000000e7007221 */ /* 0x000fe40000010000 */
[----:B------:R-:W-:Y:S02]  /*ab10*/  FADD.FTZ R4, R223, R39 ;  /* 0x00000027df047221 */ /* 0x000fe40000010000 */
[----:B------:R-:W-:Y:S02]  /*ab20*/  FADD.FTZ R44, R136, R44 ;  /* 0x0000002c882c7221 */ /* 0x000fe40000010000 */
[----:B------:R-:W-:Y:S01]  /*ab30*/  FADD.FTZ R2, R252, R2 ;  /* 0x00000002fc027221 */ /* 0x000fe20000010000 */
[C---:B------:R-:W-:Y:S04]  /*ab40*/  HMMA.16816.F32 R136, R160.reuse, R148, R8 ;  /* 0x00000094a088723c */ /* 0x040fe80000001808 */
        /* <DEDUP_REMOVED lines=8> */
[----:B------:R-:W-:Y:S01]  /*abd0*/  FADD.FTZ R2, R133, R5 ;  /* 0x0000000585027221 */ /* 0x000fe20000010000 */
[-C--:B------:R-:W-:Y:S03]  /*abe0*/  HMMA.16816.F32 R144, R160, R150.reuse, R12 ;  /* 0x00000096a090723c */ /* 0x080fe6000000180c */
[----:B------:R-:W-:Y:S01]  /*abf0*/  FADD.FTZ R4, R213, R4 ;  /* 0x00000004d5047221 */ /* 0x000fe20000010000 */
[----:B------:R-:W-:Y:S01]  /*ac00*/  MOV R133, R37 ;  /* 0x0000002500857202 */ /* 0x000fe20000000f00 */
[----:B------:R-:W-:Y:S02]  /*ac10*/  FADD.FTZ R0, R127, R0 ;  /* 0x000000007f007221 */ /* 0x000fe40000010000 */
[----:B------:R-:W-:Y:S01]  /*ac20*/  FADD.FTZ R5, R171, R6 ;  /* 0x00000006ab057221 */ /* 0x000fe20000010000 */
[C---:B------:R-:W-:Y:S04]  /*ac30*/  HMMA.16816.F32 R148, R164.reuse, R150, R16 ;  /* 0x00000096a494723c */ /* 0x040fe80000001810 */
[----:B------:R-:W-:Y:S01]  /*ac40*/  FADD.FTZ R2, R132, R2 ;  /* 0x0000000284027221 */ /* 0x000fe20000010000 */
[----:B------:R-:W-:Y:S01]  /*ac50*/  MOV R132, R38 ;  /* 0x0000002600847202 */ /* 0x000fe20000000f00 */
[----:B------:R-:W-:Y:S02]  /*ac60*/  FADD.FTZ R8, R154, R4 ;  /* 0x000000049a087221 */ /* 0x000fe40000010000 */
[----:B------:R-:W-:Y:S04]  /*ac70*/  FADD.FTZ R0, R126, R0 ;  /* 0x000000007e007221 */ /* 0x000fe80000010000 */
[----:B------:R-:W-:Y:S02]  /*ac80*/  FADD.FTZ R4, R152, R5 ;  /* 0x0000000598047221 */ /* 0x000fe40000010000 */
[----:B------:R-:W-:Y:S02]  /*ac90*/  FADD.FTZ R2, R99, R2 ;  /* 0x0000000263027221 */ /* 0x000fe40000010000 */
[----:B------:R-:W-:Y:S02]  /*aca0*/  FADD.FTZ R8, R153, R8 ;  /* 0x0000000899087221 */ /* 0x000fe40000010000 */
[----:B------:R-:W-:Y:S01]  /*acb0*/  FADD.FTZ R0, R97, R0 ;  /* 0x0000000061007221 */ /* 0x000fe20000010000 */
[-C--:B-1----:R-:W-:Y:S03]  /*acc0*/  HMMA.16816.F32 R152, R164, R40.reuse, R20 ;  /* 0x00000028a498723c */ /* 0x082fe60000001814 */
[----:B------:R-:W-:Y:S01]  /*acd0*/  FADD.FTZ R7, R134, R4 ;  /* 0x0000000486077221 */ /* 0x000fe20000010000 */
[----:B------:R-:W-:Y:S01]  /*ace0*/  MOV R134, R36 ;  /* 0x0000002400867202 */ /* 0x000fe20000000f00 */
        /* <DEDUP_REMOVED lines=33> */
[----:B------:R1:W-:Y:S01]  /*af00*/  STL [R1], R6 ;  /* 0x0000000601007387 */ /* 0x0003e20000100800 */
[----:B------:R-:W-:Y:S02]  /*af10*/  FADD.FTZ R0, R71, R4 ;  /* 0x0000000447007221 */ /* 0x000fe40000010000 */
[----:B------:R-:W-:Y:S02]  /*af20*/  FADD.FTZ R4, R65, R5 ;  /* 0x0000000541047221 */ /* 0x000fe40000010000 */
[----:B------:R-:W-:Y:S02]  /*af30*/  FADD.FTZ R2, R64, R2 ;  /* 0x0000000240027221 */ /* 0x000fe40000010000 */
[----:B------:R-:W-:Y:S01]  /*af40*/  FADD.FTZ R0, R66, R0 ;  /* 0x0000000042007221 */ /* 0x000fe20000010000 */
[----:B------:R1:W-:Y:S04]  /*af50*/  STL [R1+0x8], R4 ;  /* 0x0000080401007387 */ /* 0x0003e80000100800 */
[----:B------:R1:W-:Y:S04]  /*af60*/  STL [R1+0x4], R2 ;  /* 0x0000040201007387 */ /* 0x0003e80000100800 */
[----:B------:R1:W-:Y:S02]  /*af70*/  STL [R1+0xc], R0 ;  /* 0x00000c0001007387 */ /* 0x0003e40000100800 */
[----:B-1----:R-:W-:-:S05]  /*af80*/  @P0 BRA `(.L_x_318) ;  /* 0xffffb96000000947 */ /* 0x002fca000383ffff */
.L_x_317:
[----:B-1----:R-:W2:Y:S04]  /*af90*/  LDL.LU R5, [R1] ;  /* 0x0000000001057983 */ /* 0x002ea80000300800 */
[----:B------:R-:W3:Y:S04]  /*afa0*/  LDL.LU R7, [R1+0x8] ;  /* 0x0000080001077983 */ /* 0x000ee80000300800 */
[----:B------:R-:W4:Y:S04]  /*afb0*/  LDL.LU R6, [R1+0x4] ;  /* 0x0000040001067983 */ /* 0x000f280000300800 */
[----:B------:R-:W4:Y:S04]  /*afc0*/  LDL.LU R9, [R1+0xc] ;  /* 0x00000c0001097983 */ /* 0x000f280000300800 */
[----:B------:R-:W4:Y:S01]  /*afd0*/  LDL.LU R29, [R1+0x34] ;  /* 0x00003400011d7983 */ /* 0x000f220000300800 */
[----:B------:R-:W-:Y:S01]  /*afe0*/  IMAD.MOV.U32 R13, RZ, RZ, -0x10 ;  /* 0xfffffff0ff0d7424 */ /* 0x000fe200078e00ff */
[----:B------:R-:W1:Y:S02]  /*aff0*/  LDC.U8 R28, c[0x0][0x329] ;  /* 0x0000ca40ff1c7b82 */ /* 0x000e640000000000 */
[----:B------:R-:W1:Y:S04]  /*b000*/  S2R R10, SR_TID.X ;  /* 0x00000000000a7919 */ /* 0x000e680000002100 */
[----:B------:R-:W2:Y:S02]  /*b010*/  S2R R45, SR_CTAID.Y ;  /* 0x00000000002d7919 */ /* 0x000ea40000002600 */
[----:B------:R-:W2:Y:S01]  /*b020*/  LDC.U8 R27, c[0x0][0x328] ;  /* 0x0000ca00ff1b7b82 */ /* 0x000ea20000000000 */
[----:B-1----:R-:W-:-:S02]  /*b030*/  ISETP.NE.AND P1, PT, R28, RZ, PT ;  /* 0x000000ff1c00720c */ /* 0x002fc40003f25270 */
[----:B------:R-:W-:Y:S01]  /*b040*/  SHF.R.S32.HI R22, RZ, 0x1f, R10 ;  /* 0x0000001fff167819 */ /* 0x000fe2000001140a */
[----:B--2---:R-:W1:Y:S04]  /*b050*/  SHFL.BFLY PT, R2, R5, 0x2, 0x1f ;  /* 0x0c401f0005027f89 */ /* 0x004e6800000e0000 */
[----:B---3--:R-:W2:Y:S04]  /*b060*/  SHFL.BFLY PT, R0, R7, 0x2, 0x1f ;  /* 0x0c401f0007007f89 */ /* 0x008ea800000e0000 */
[----:B----4-:R-:W3:Y:S01]  /*b070*/  SHFL.BFLY PT, R4, R6, 0x2, 0x1f ;  /* 0x0c401f0006047f89 */ /* 0x010ee200000e0000 */
[----:B------:R-:W-:Y:S01]  /*b080*/  ISETP.NE.AND P0, PT, R29, -0x1, PT ;  /* 0xffffffff1d00780c */ /* 0x000fe20003f05270 */
[----:B-1----:R-:W-:-:S02]  /*b090*/  FADD.FTZ R2, R2, R5 ;  /* 0x0000000502027221 */ /* 0x002fc40000010000 */
[----:B------:R-:W1:Y:S01]  /*b0a0*/  SHFL.BFLY PT, R5, R9, 0x2, 0x1f ;  /* 0x0c401f0009057f89 */ /* 0x000e6200000e0000 */
[----:B--2---:R-:W-:-:S03]  /*b0b0*/  FADD.FTZ R0, R0, R7 ;  /* 0x0000000700007221 */ /* 0x004fc60000010000 */
[----:B------:R-:W2:Y:S01]  /*b0c0*/  SHFL.BFLY PT, R8, R2, 0x1, 0x1f ;  /* 0x0c201f0002087f89 */ /* 0x000ea200000e0000 */
[----:B---3--:R-:W-:-:S03]  /*b0d0*/  FADD.FTZ R4, R4, R6 ;  /* 0x0000000604047221 */ /* 0x008fc60000010000 */
[----:B------:R-:W3:Y:S04]  /*b0e0*/  SHFL.BFLY PT, R7, R0, 0x1, 0x1f ;  /* 0x0c201f0000077f89 */ /* 0x000ee800000e0000 */
[----:B------:R-:W4:Y:S01]  /*b0f0*/  SHFL.BFLY PT, R6, R4, 0x1, 0x1f ;  /* 0x0c201f0004067f89 */ /* 0x000f2200000e0000 */
[----:B-1----:R-:W-:Y:S02]  /*b100*/  FADD.FTZ R5, R5, R9 ;  /* 0x0000000905057221 */ /* 0x002fe40000010000 */
[----:B--2---:R-:W-:-:S03]  /*b110*/  FADD.FTZ R23, R2, R8 ;  /* 0x0000000802177221 */ /* 0x004fc60000010000 */
[----:B------:R-:W1:Y:S01]  /*b120*/  SHFL.BFLY PT, R9, R5, 0x1, 0x1f ;  /* 0x0c201f0005097f89 */ /* 0x000e6200000e0000 */
[----:B------:R-:W-:Y:S01]  /*b130*/  MOV R2, 0x3f800000 ;  /* 0x3f80000000027802 */ /* 0x000fe20000000f00 */
[----:B---3--:R-:W-:Y:S01]  /*b140*/  FADD.FTZ R25, R0, R7 ;  /* 0x0000000700197221 */ /* 0x008fe20000010000 */
[----:B------:R-:W-:Y:S01]  /*b150*/  FSETP.NE.FTZ.AND P6, PT, R23, RZ, PT ;  /* 0x000000ff1700720b */ /* 0x000fe20003fd5000 */
[----:B------:R-:W-:Y:S01]  /*b160*/  IMAD.MOV.U32 R0, RZ, RZ, 0x3f800000 ;  /* 0x3f800000ff007424 */ /* 0x000fe200078e00ff */
[----:B------:R-:W-:Y:S01]  /*b170*/  LEA.HI R8, R22, R10, RZ, 0x2 ;  /* 0x0000000a16087211 */ /* 0x000fe200078f10ff */
[----:B----4-:R-:W-:Y:S01]  /*b180*/  FADD.FTZ R24, R4, R6 ;  /* 0x0000000604187221 */ /* 0x010fe20000010000 */
[----:B------:R-:W-:Y:S01]  /*b190*/  FSETP.NE.FTZ.AND P5, PT, R25, RZ, PT ;  /* 0x000000ff1900720b */ /* 0x000fe20003fb5000 */
[C---:B------:R-:W-:Y:S01]  /*b1a0*/  @P0 IMAD.WIDE.U32 R6, R29.reuse, c[0x0][0x1e8], RZ ;  /* 0x00007a001d060a25 */ /* 0x040fe200078e00ff */
[----:B------:R-:W-:Y:S02]  /*b1b0*/  LOP3.LUT R12, R8, 0xfffffffc, RZ, 0xc0, !PT ;  /* 0xfffffffc080c7812 */ /* 0x000fe400078ec0ff */
[----:B------:R-:W-:Y:S01]  /*b1c0*/  FSETP.NE.FTZ.AND P4, PT, R24, RZ, PT ;  /* 0x000000ff1800720b */ /* 0x000fe20003f95000 */
[----:B------:R-:W-:Y:S01]  /*b1d0*/  IMAD.MOV.U32 R4, RZ, RZ, 0x3f800000 ;  /* 0x3f800000ff047424 */ /* 0x000fe200078e00ff */
[----:B------:R-:W-:Y:S01]  /*b1e0*/  @P0 MOV R39, R6 ;  /* 0x0000000600270202 */ /* 0x000fe20000000f00 */
[----:B------:R-:W-:Y:S01]  /*b1f0*/  @P0 IMAD R44, R29, c[0x0][0x1ec], R7 ;  /* 0x00007b001d2c0a24 */ /* 0x000fe200078e0207 */
[----:B------:R-:W-:Y:S01]  /*b200*/  SHF.R.S32.HI R6, RZ, 0x2, R8 ;  /* 0x00000002ff067819 */ /* 0x000fe20000011408 */
[----:B------:R-:W2:Y:S01]  /*b210*/  @P6 MUFU.RCP R2, R23 ;  /* 0x0000001700026308 */ /* 0x000ea20000001000 */
[----:B------:R-:W-:-:S02]  /*b220*/  LEA.HI R22, R22, R10, RZ, 0x5 ;  /* 0x0000000a16167211 */ /* 0x000fc400078f28ff */
[----:B------:R-:W-:Y:S02]  /*b230*/  IADD3 R12, -R12, R10, RZ ;  /* 0x0000000a0c0c7210 */ /* 0x000fe40007ffe1ff */
[----:B------:R-:W-:Y:S01]  /*b240*/  SHF.R.S32.HI R22, RZ, 0x5, R22 ;  /* 0x00000005ff167819 */ /* 0x000fe20000011416 */
[----:B-1----:R-:W-:Y:S02]  /*b250*/  FADD.FTZ R26, R5, R9 ;  /* 0x00000009051a7221 */ /* 0x002fe40000010000 */
[----:B------:R-:W1:Y:S01]  /*b260*/  @P4 MUFU.RCP R0, R24 ;  /* 0x0000001800004308 */ /* 0x000e620000001000 */
[----:B------:R-:W-:Y:S02]  /*b270*/  IMAD.MOV.U32 R5, RZ, RZ, 0x3f800000 ;  /* 0x3f800000ff057424 */ /* 0x000fe400078e00ff */
[----:B------:R-:W-:Y:S01]  /*b280*/  FSETP.NE.FTZ.AND P3, PT, R26, RZ, PT ;  /* 0x000000ff1a00720b */ /* 0x000fe20003f75000 */
[----:B--2---:R-:W-:-:S04]  /*b290*/  FMUL.FTZ R140, R2, R140 ;  /* 0x0000008c028c7220 */ /* 0x004fc80000410000 */
[----:B------:R-:W2:Y:S01]  /*b2a0*/  @P5 MUFU.RCP R4, R25 ;  /* 0x0000001900045308 */ /* 0x000ea20000001000 */
        /* <DEDUP_REMOVED lines=27> */
[----:B--2---:R-:W-:Y:S01]  /*b460*/  FMUL.FTZ R142, R4, R142 ;  /* 0x0000008e048e7220 */ /* 0x004fe20000410000 */
        /* <DEDUP_REMOVED lines=11> */
[C---:B---3--:R-:W-:Y:S01]  /*b520*/  FMUL.FTZ R139, R5.reuse, R139 ;  /* 0x0000008b058b7220 */ /* 0x048fe20000410000 */
        /* <DEDUP_REMOVED lines=29> */
[----:B------:R1:W-:Y:S01]  /*b700*/  STS [R0], R21 ;  /* 0x0000001500007388 */ /* 0x0003e20000000800 */
[C---:B------:R-:W-:Y:S02]  /*b710*/  IADD3 R4, R0.reuse, R13, RZ ;  /* 0x0000000d00047210 */ /* 0x040fe40007ffe0ff */
[C---:B------:R-:W-:Y:S01]  /*b720*/  IADD3 R2, R0.reuse, 0x20, RZ ;  /* 0x0000002000027810 */ /* 0x040fe20007ffe0ff */
[----:B------:R2:W-:Y:S01]  /*b730*/  STS [R0+0x200], R20 ;  /* 0x0002001400007388 */ /* 0x0005e20000000800 */
[----:B------:R-:W-:Y:S02]  /*b740*/  @P2 IADD3 R2, R0, -0x20, RZ ;  /* 0xffffffe000022810 */ /* 0x000fe40007ffe0ff */
[----:B------:R-:W-:Y:S01]  /*b750*/  ISETP.NE.AND P2, PT, R27, RZ, PT ;  /* 0x000000ff1b00720c */ /* 0x000fe20003f45270 */
[----:B------:R-:W-:Y:S01]  /*b760*/  STS [R4], R17 ;  /* 0x0000001104007388 */ /* 0x000fe20000000800 */
[----:B------:R-:W-:-:S03]  /*b770*/  @!P1 IMAD.MOV.U32 R27, RZ, RZ, c[0x0][0x214] ;  /* 0x00008500ff1b9624 */ /* 0x000fc600078e00ff */
[----:B------:R-:W-:Y:S02]  /*b780*/  STS [R4+0x200], R16 ;  /* 0x0002001004007388 */ /* 0x000fe40000000800 */
[----:B------:R-:W-:Y:S02]  /*b790*/  @!P1 SEL R12, R27, c[0x0][0x234], !P2 ;  /* 0x00008d001b0c9a07 */ /* 0x000fe40005000000 */
[----:B------:R-:W-:Y:S01]  /*b7a0*/  STS [R0+0x1000], R19 ;  /* 0x0010001300007388 */ /* 0x000fe20000000800 */
[----:B------:R-:W-:-:S03]  /*b7b0*/  ISETP.NE.OR P2, PT, R28, RZ, !P2 ;  /* 0x000000ff1c00720c */ /* 0x000fc60005745670 */
[----:B------:R3:W-:Y:S04]  /*b7c0*/  STS [R0+0x1200], R138 ;  /* 0x0012008a00007388 */ /* 0x0007e80000000800 */
[----:B------:R-:W-:Y:S04]  /*b7d0*/  STS [R4+0x1000], R18 ;  /* 0x0010001204007388 */ /* 0x000fe80000000800 */
[----:B-1----:R-:W4:Y:S04]  /*b7e0*/  LDL R21, [R1+0x54] ;  /* 0x0000540001157983 */ /* 0x002f280000100800 */
[----:B--2---:R1:W5:Y:S04]  /*b7f0*/  LDL R20, [R1+0x40] ;  /* 0x0000400001147983 */ /* 0x0043680000100800 */
[----:B------:R2:W-:Y:S04]  /*b800*/  STS [R4+0x1200], R15 ;  /* 0x0012000f04007388 */ /* 0x0005e80000000800 */
[----:B------:R-:W-:Y:S04]  /*b810*/  STS [R2], R14 ;  /* 0x0000000e02007388 */ /* 0x000fe80000000800 */
[----:B------:R-:W-:Y:S01]  /*b820*/  STS [R2+0x200], R11 ;  /* 0x0002000b02007388 */ /* 0x000fe20000000800 */
[----:B---3--:R-:W-:-:S05]  /*b830*/  IMAD.IADD R0, R13, 0x1, R2 ;  /* 0x000000010d007824 */ /* 0x008fca00078e0202 */
[----:B------:R-:W-:Y:S04]  /*b840*/  STS [R0], R8 ;  /* 0x0000000800007388 */ /* 0x000fe80000000800 */
[----:B------:R3:W-:Y:S04]  /*b850*/  STS [R0+0x200], R7 ;  /* 0x0002000700007388 */ /* 0x0007e80000000800 */
[----:B------:R-:W-:Y:S01]  /*b860*/  STS [R2+0x1000], R10 ;  /* 0x0010000a02007388 */ /* 0x000fe20000000800 */
[----:B--2---:R-:W-:-:S03]  /*b870*/  @!P2 IMAD R4, R45, c[0x0][0x214], RZ ;  /* 0x000085002d04aa24 */ /* 0x004fc600078e02ff */
[----:B------:R2:W-:Y:S04]  /*b880*/  STS [R2+0x1200], R9 ;  /* 0x0012000902007388 */ /* 0x0005e80000000800 */
[----:B------:R-:W-:Y:S04]  /*b890*/  STS [R0+0x1000], R6 ;  /* 0x0010000600007388 */ /* 0x000fe80000000800 */
[----:B------:R1:W-:Y:S04]  /*b8a0*/  STS [R0+0x1200], R5 ;  /* 0x0012000500007388 */ /* 0x0003e80000000800 */
[----:B------:R-:W-:Y:S06]  /*b8b0*/  BAR.SYNC.DEFER_BLOCKING 0x0 ;  /* 0x0000000000007b1d */ /* 0x000fec0000010000 */
[----:B------:R-:W1:Y:S01]  /*b8c0*/  S2R R19, SR_CTAID.Z ;  /* 0x0000000000137919 */ /* 0x000e620000002700 */
[----:B---3--:R-:W3:Y:S01]  /*b8d0*/  @P6 MUFU.LG2 R7, R23 ;  /* 0x0000001700076308 */ /* 0x008ee20000000c00 */
[----:B--2---:R-:W-:-:S02]  /*b8e0*/  @!P2 SEL R2, R4, R29, !P0 ;  /* 0x0000001d0402a207 */ /* 0x004fc40004000000 */
[----:B------:R-:W2:Y:S01]  /*b8f0*/  S2R R9, SR_CTAID.X ;  /* 0x0000000000097919 */ /* 0x000ea20000002500 */
[----:B------:R-:W-:-:S03]  /*b900*/  @!P0 SHF.R.S32.HI R4, RZ, 0x1f, R45 ;  /* 0x0000001fff048819 */ /* 0x000fc6000001142d */
[----:B------:R2:W3:Y:S04]  /*b910*/  LDS.128 R28, [R198] ;  /* 0x00000000c61c7984 */ /* 0x0004e80000000c00 */
[----:B------:R2:W4:Y:S04]  /*b920*/  LDS.128 R32, [R198+0x800] ;  /* 0x00080000c6207984 */ /* 0x0005280000000c00 */
[----:B------:R2:W4:Y:S04]  /*b930*/  LDS.128 R40, [R198+0x1000] ;  /* 0x00100000c6287984 */ /* 0x0005280000000c00 */
[----:B------:R-:W4:Y:S01]  /*b940*/  LDS.128 R196, [R198+0x1800] ;  /* 0x00180000c6c47984 */ /* 0x000f220000000c00 */
[----:B------:R-:W-:Y:S01]  /*b950*/  @!P0 IMAD.WIDE.U32 R10, R45, c[0x0][0x1e0], RZ ;  /* 0x000078002d0a8a25 */ /* 0x000fe200078e00ff */
[----:B-1----:R-:W-:-:S03]  /*b960*/  @P1 MOV R0, 0x1 ;  /* 0x0000000100001802 */ /* 0x002fc60000000f00 */
[----:B------:R-:W-:Y:S01]  /*b970*/  @!P1 IMAD R0, R12, c[0x0][0x1c0], RZ ;  /* 0x000070000c009a24 */ /* 0x000fe200078e02ff */
[----:B------:R-:W-:Y:S01]  /*b980*/  @!P0 MOV R39, R10 ;  /* 0x0000000a00278202 */ /* 0x000fe20000000f00 */
[----:B------:R-:W-:Y:S01]  /*b990*/  @!P0 IMAD R4, R4, c[0x0][0x1e0], RZ ;  /* 0x0000780004048a24 */ /* 0x000fe200078e02ff */
[----:B------:R-:W1:Y:S01]  /*b9a0*/  @P3 MUFU.LG2 R10, R26 ;  /* 0x0000001a000a3308 */ /* 0x000e620000000c00 */
[C---:B------:R-:W-:Y:S02]  /*b9b0*/  IMAD R0, R45.reuse, R0, RZ ;  /* 0x000000002d007224 */ /* 0x040fe400078e02ff */
[----:B------:R-:W-:Y:S01]  /*b9c0*/  @P1 IMAD.MOV.U32 R6, RZ, RZ, c[0x0][0x210] ;  /* 0x00008400ff061624 */ /* 0x000fe200078e00ff */
[----:B------:R-:W-:Y:S01]  /*b9d0*/  @!P1 MOV R6, 0x1 ;  /* 0x0000000100069802 */ /* 0x000fe20000000f00 */
[----:B------:R-:W-:-:S03]  /*b9e0*/  @!P0 IMAD R8, R45, c[0x0][0x1e4], R4 ;  /* 0x000079002d088a24 */ /* 0x000fc600078e0204 */
[----:B------:R-:W1:Y:S01]  /*b9f0*/  @P5 MUFU.LG2 R14, R25 ;  /* 0x00000019000e5308 */ /* 0x000e620000000c00 */
[----:B------:R-:W-:Y:S01]  /*ba00*/  CS2R R4, SRZ ;  /* 0x0000000000047805 */ /* 0x000fe2000001ff00 */
[----:B------:R-:W-:Y:S02]  /*ba10*/  SEL R0, R0, RZ, P2 ;  /* 0x000000ff00007207 */ /* 0x000fe40001000000 */
[----:B------:R-:W-:-:S04]  /*ba20*/  @!P2 SHF.R.S32.HI R5, RZ, 0x1f, R2 ;  /* 0x0000001fff05a819 */ /* 0x000fc80000011402 */
[----:B------:R-:W1:Y:S01]  /*ba30*/  @P4 MUFU.LG2 R13, R24 ;  /* 0x00000018000d4308 */ /* 0x000e620000000c00 */
[----:B------:R-:W-:Y:S01]  /*ba40*/  @!P2 MOV R4, R2 ;  /* 0x000000020004a202 */ /* 0x000fe20000000f00 */
[----:B--2---:R-:W-:Y:S02]  /*ba50*/  IMAD R2, R9, R6, RZ ;  /* 0x0000000609027224 */ /* 0x004fe400078e02ff */
[----:B------:R-:W-:Y:S02]  /*ba60*/  IMAD R0, R19, R12, R0 ;  /* 0x0000000c13007224 */ /* 0x000fe400078e0200 */
[----:B---3--:R-:W-:Y:S01]  /*ba70*/  @P6 FMUL.FTZ R7, R7, 0.69314718246459960938 ;  /* 0x3f31721807076820 */ /* 0x008fe20000410000 */
[----:B------:R-:W-:Y:S01]  /*ba80*/  SHF.L.U32 R9, R2, 0x7, RZ ;  /* 0x0000000702097819 */ /* 0x000fe200000006ff */
[----:B------:R-:W-:Y:S01]  /*ba90*/  @!P0 IMAD.IADD R44, R11, 0x1, R8 ;  /* 0x000000010b2c8824 */ /* 0x000fe200078e0208 */
[----:B------:R-:W-:Y:S01]  /*baa0*/  MOV R18, 0x7f800000 ;  /* 0x7f80000000127802 */ /* 0x000fe20000000f00 */
[----:B-1----:R-:W-:Y:S01]  /*bab0*/  @P3 FMUL.FTZ R2, R10, 0.69314718246459960938 ;  /* 0x3f3172180a023820 */ /* 0x002fe20000410000 */
[--C-:B------:R-:W-:Y:S01]  /*bac0*/  IADD3 R10, P1, P0, R9, R4, R0.reuse ;  /* 0x00000004090a7210 */ /* 0x100fe2000783e000 */
[----:B------:R-:W-:Y:S01]  /*bad0*/  @P6 FFMA.FTZ R18, R38, c[0x0][0x238], R7 ;  /* 0x00008e0026126a23 */ /* 0x000fe20000010007 */
[----:B------:R-:W-:Y:S01]  /*bae0*/  SHF.R.S32.HI R4, RZ, 0x1f, R9 ;  /* 0x0000001fff047819 */ /* 0x000fe20000011409 */
[----:B------:R-:W-:Y:S01]  /*baf0*/  @P5 FMUL.FTZ R8, R14, 0.69314718246459960938 ;  /* 0x3f3172180e085820 */ /* 0x000fe20000410000 */
[----:B------:R-:W-:Y:S01]  /*bb00*/  SHF.R.S32.HI R0, RZ, 0x1f, R0 ;  /* 0x0000001fff007819 */ /* 0x000fe20000011400 */
[----:B------:R-:W-:Y:S01]  /*bb10*/  @P4 FMUL.FTZ R7, R13, 0.69314718246459960938 ;  /* 0x3f3172180d074820 */ /* 0x000fe20000410000 */
[----:B------:R-:W-:Y:S01]  /*bb20*/  BSSY B0, `(.L_x_321) ;  /* 0x0000031000007945 */ /* 0x000fe20003800000 */
[----:B------:R-:W-:Y:S01]  /*bb30*/  MOV R17, 0x7f800000 ;  /* 0x7f80000000117802 */ /* 0x000fe20000000f00 */
[----:B------:R-:W-:Y:S01]  /*bb40*/  IMAD.MOV.U32 R15, RZ, RZ, 0x7f800000 ;  /* 0x7f800000ff0f7424 */ /* 0x000fe200078e00ff */
[----:B------:R-:W-:Y:S01]  /*bb50*/  MOV R16, 0x7f800000 ;  /* 0x7f80000000107802 */ /* 0x000fe20000000f00 */
[----:B------:R-:W-:Y:S01]  /*bb60*/  @P5 FFMA.FTZ R17, R37, c[0x0][0x238], R8 ;  /* 0x00008e0025115a23 */ /* 0x000fe20000010008 */
[----:B------:R-:W-:Y:S01]  /*bb70*/  IADD3.X R11, R4, R5, R0, P1, P0 ;  /* 0x00000005040b7210 */ /* 0x000fe20000fe0400 */
[----:B------:R-:W-:-:S02]  /*bb80*/  @P4 FFMA.FTZ R15, R36, c[0x0][0x238], R7 ;  /* 0x00008e00240f4a23 */ /* 0x000fc40000010007 */
[----:B------:R-:W-:Y:S01]  /*bb90*/  @P3 FFMA.FTZ R16, R3, c[0x0][0x238], R2 ;  /* 0x00008e0003103a23 */ /* 0x000fe20000010002 */
[----:B----4-:R-:W-:-:S13]  /*bba0*/  LOP3.LUT P2, RZ, R21, 0x3, RZ, 0xc0, !PT ;  /* 0x0000000315ff7812 */ /* 0x010fda000784c0ff */
        /* <DEDUP_REMOVED lines=40> */
.L_x_322:
[----:B------:R-:W-:Y:S05]  /*be30*/  BSYNC B0 ;  /* 0x0000000000007941 */ /* 0x000fea0003800000 */
.L_x_321:
[----:B-1----:R-:W2:Y:S04]  /*be40*/  LDL.LU.64 R8, [R1+0x48] ;  /* 0x0000480001087983 */ /* 0x002ea80000300a00 */
[----:B------:R-:W3:Y:S04]  /*be50*/  LDL.LU.64 R4, [R1+0x28] ;  /* 0x0000280001047983 */ /* 0x000ee80000300a00 */
[----:B------:R1:W5:Y:S01]  /*be60*/  LDL.64 R10, [R1+0x38] ;  /* 0x00003800010a7983 */ /* 0x0003620000100a00 */
[----:B------:R-:W-:Y:S01]  /*be70*/  SHF.R.S32.HI R0, RZ, 0x1f, R19 ;  /* 0x0000001fff007819 */ /* 0x000fe20000011413 */
[----:B------:R-:W-:Y:S04]  /*be80*/  BSSY B0, `(.L_x_323) ;  /* 0x0000011000007945 */ /* 0x000fe80003800000 */
[----:B------:R-:W-:-:S04]  /*be90*/  IMAD R0, R0, c[0x0][0x1f0], RZ ;  /* 0x00007c0000007a24 */ /* 0x000fc800078e02ff */
[----:B------:R-:W-:Y:S01]  /*bea0*/  IMAD R0, R19, c[0x0][0x1f4], R0 ;  /* 0x00007d0013007a24 */ /* 0x000fe200078e0200 */
[----:B--2---:R-:W-:-:S04]  /*beb0*/  IADD3 R2, P0, R8, R39, RZ ;  /* 0x0000002708027210 */ /* 0x004fc80007f1e0ff */
[----:B------:R-:W-:Y:S02]  /*bec0*/  IADD3.X R3, R9, R44, RZ, P0, !PT ;  /* 0x0000002c09037210 */ /* 0x000fe400007fe4ff */
[----:B---3-5:R-:W-:-:S03]  /*bed0*/  ISETP.GE.AND P0, PT, R4, R20, PT ;  /* 0x000000140400720c */ /* 0x028fc60003f06270 */
        /* <DEDUP_REMOVED lines=11> */
.L_x_324:
[----:B-1----:R-:W-:Y:S05]  /*bf90*/  BSYNC B0 ;  /* 0x0000000000007941 */ /* 0x002fea0003800000 */
.L_x_323:
        /* <DEDUP_REMOVED lines=15> */
.L_x_326:
[----:B------:R-:W-:Y:S05]  /*c090*/  BSYNC B0 ;  /* 0x0000000000007941 */ /* 0x000fea0003800000 */
.L_x_325:
        /* <DEDUP_REMOVED lines=15> */
.L_x_328:
[----:B------:R-:W-:Y:S05]  /*c190*/  BSYNC B0 ;  /* 0x0000000000007941 */ /* 0x000fea0003800000 */
.L_x_327:
        /* <DEDUP_REMOVED lines=13> */
[----:B------:R-:W-:Y:S01]  /*c270*/  STG.E.128 [R2.64], R196 ;  /* 0x000000c402007986 */ /* 0x000fe2000c101d08 */
[----:B------:R-:W-:Y:S05]  /*c280*/  EXIT ;  /* 0x000000000000794d */ /* 0x000fea0003800000 */
.L_x_313:
[----:B------:R-:W2:Y:S01]  /*c290*/  LDL.LU R16, [R1+0x34] ;  /* 0x0000340001107983 */ /* 0x000ea20000300800 */
[----:B-1----:R-:W1:Y:S01]  /*c2a0*/  LDC.U8 R4, c[0x0][0x329] ;  /* 0x0000ca40ff047b82 */ /* 0x002e620000000000 */
[----:B------:R-:W-:Y:S01]  /*c2b0*/  SHF.R.S32.HI R10, RZ, 0x1f, R111 ;  /* 0x0000001fff0a7819 */ /* 0x000fe2000001146f */
[----:B------:R-:W-:Y:S01]  /*c2c0*/  IMAD.IADD R15, R15, 0x1, -R13 ;  /* 0x000000010f0f7824 */ /* 0x000fe200078e0a0d */
[----:B------:R-:W-:Y:S02]  /*c2d0*/  BSSY B0, `(.L_x_329) ;  /* 0x000003c000007945 */ /* 0x000fe40003800000 */
[----:B------:R-:W-:-:S03]  /*c2e0*/  LEA.HI R10, R10, R111, RZ, 0x2 ;  /* 0x0000006f0a0a7211 */ /* 0x000fc600078f10ff */
[----:B------:R-:W3:Y:S01]  /*c2f0*/  LDC.U8 R0, c[0x0][0x328] ;  /* 0x0000ca00ff007b82 */ /* 0x000ee20000000000 */
[----:B-1----:R-:W-:Y:S02]  /*c300*/  ISETP.NE.AND P1, PT, R4, RZ, PT ;  /* 0x000000ff0400720c */ /* 0x002fe40003f25270 */
[----:B---3--:R-:W-:-:S04]  /*c310*/  ISETP.NE.AND P3, PT, R0, RZ, PT ;  /* 0x000000ff0000720c */ /* 0x008fc80003f65270 */
[----:B------:R-:W-:-:S07]  /*c320*/  ISETP.NE.OR P2, PT, R4, RZ, !P3 ;  /* 0x000000ff0400720c */ /* 0x000fce0005f45670 */
[----:B------:R-:W-:Y:S01]  /*c330*/  @P1 IMAD.MOV.U32 R9, RZ, RZ, c[0x0][0x210] ;  /* 0x00008400ff091624 */ /* 0x000fe200078e00ff */
[----:B------:R-:W-:Y:S01]  /*c340*/  LOP3.LUT R4, R10, 0x1ffffffc, RZ, 0xc0, !PT ;  /* 0x1ffffffc0a047812 */ /* 0x000fe200078ec0ff */
[----:B------:R-:W-:Y:S02]  /*c350*/  @!P1 IMAD.MOV.U32 R8, RZ, RZ, c[0x0][0x214] ;  /* 0x00008500ff089624 */ /* 0x000fe400078e00ff */
[----:B------:R-:W-:Y:S02]  /*c360*/  @P1 IMAD R9, R9, c[0x0][0x214], RZ ;  /* 0x0000850009091a24 */ /* 0x000fe400078e02ff */
[----:B------:R-:W-:Y:S01]  /*c370*/  @P1 IMAD.MOV.U32 R17, RZ, RZ, c[0x0][0x210] ;  /* 0x00008400ff111624 */ /* 0x000fe200078e00ff */
[----:B------:R-:W-:Y:S02]  /*c380*/  @!P1 SEL R9, R8, c[0x0][0x234], !P3 ;  /* 0x00008d0008099a07 */ /* 0x000fe40005800000 */
[----:B------:R-:W-:-:S05]  /*c390*/  @!P1 MOV R17, 0x1 ;  /* 0x0000000100119802 */ /* 0x000fca0000000f00 */
[----:B------:R-:W-:Y:S01]  /*c3a0*/  IMAD R8, R13, R17, RZ ;  /* 0x000000110d087224 */ /* 0x000fe200078e02ff */
[C---:B--2---:R-:W-:Y:S02]  /*c3b0*/  ISETP.NE.AND P4, PT, R16.reuse, -0x1, PT ;  /* 0xffffffff1000780c */ /* 0x044fe40003f85270 */
[----:B------:R-:W-:-:S11]  /*c3c0*/  ISETP.NE.OR P0, PT, R16, -0x1, P2 ;  /* 0xffffffff1000780c */ /* 0x000fd60001705670 */
[----:B------:R-:W-:Y:S01]  /*c3d0*/  @P4 IMAD.WIDE.U32 R2, R16, c[0x0][0x1e8], RZ ;  /* 0x00007a0010024a25 */ /* 0x000fe200078e00ff */
[----:B------:R-:W-:-:S03]  /*c3e0*/  @!P4 SHF.R.S32.HI R0, RZ, 0x1f, R12 ;  /* 0x0000001fff00c819 */ /* 0x000fc6000001140c */
[----:B------:R-:W-:Y:S02]  /*c3f0*/  @P4 IMAD R5, R16, c[0x0][0x1ec], R3 ;  /* 0x00007b0010054a24 */ /* 0x000fe400078e0203 */
[----:B------:R-:W-:Y:S02]  /*c400*/  @!P4 IMAD R3, R0, c[0x0][0x1e0], RZ ;  /* 0x000078000003ca24 */ /* 0x000fe400078e02ff */
[----:B------:R-:W-:-:S04]  /*c410*/  @!P4 IMAD.WIDE.U32 R6, R12, c[0x0][0x1e0], RZ ;  /* 0x000078000c06ca25 */ /* 0x000fc800078e00ff */
[----:B------:R-:W-:Y:S01]  /*c420*/  IMAD.IADD R0, R111, 0x1, -R4 ;  /* 0x000000016f007824 */ /* 0x000fe200078e0a04 */
[----:B------:R-:W-:Y:S01]  /*c430*/  @!P4 MOV R2, R6 ;  /* 0x000000060002c202 */ /* 0x000fe20000000f00 */
[----:B------:R-:W-:Y:S02]  /*c440*/  @!P4 IMAD R3, R12, c[0x0][0x1e4], R3 ;  /* 0x000079000c03ca24 */ /* 0x000fe400078e0203 */
[----:B------:R-:W-:Y:S02]  /*c450*/  IMAD.SHL.U32 R0, R0, 0x8, RZ ;  /* 0x0000000800007824 */ /* 0x000fe400078e00ff */
[----:B------:R-:W-:Y:S01]  /*c460*/  @P1 IMAD.MOV.U32 R4, RZ, RZ, 0x1 ;  /* 0x00000001ff041424 */ /* 0x000fe200078e00ff */
[----:B------:R-:W-:Y:S01]  /*c470*/  @!P4 IADD3 R5, R7, R3, RZ ;  /* 0x000000030705c210 */ /* 0x000fe20007ffe0ff */
[----:B------:R-:W-:Y:S01]  /*c480*/  @!P1 IMAD R4, R9, c[0x0][0x1c0], RZ ;  /* 0x0000700009049a24 */ /* 0x000fe200078e02ff */
[----:B------:R-:W-:Y:S01]  /*c490*/  IADD3 R2, P3, R0, R2, RZ ;  /* 0x0000000200027210 */ /* 0x000fe20007f7e0ff */
[----:B------:R-:W-:Y:S01]  /*c4a0*/  @!P0 IMAD R16, R12, c[0x0][0x214], RZ ;  /* 0x000085000c108a24 */ /* 0x000fe200078e02ff */
[----:B------:R-:W-:-:S02]  /*c4b0*/  CS2R R6, SRZ ;  /* 0x0000000000067805 */ /* 0x000fc4000001ff00 */
[----:B------:R-:W-:Y:S01]  /*c4c0*/  LEA.HI.X.SX32 R3, R0, R5, 0x1, P3 ;  /* 0x0000000500037211 */ /* 0x000fe200018f0eff */
[----:B------:R-:W-:Y:S01]  /*c4d0*/  IMAD R0, R12, R4, RZ ;  /* 0x000000040c007224 */ /* 0x000fe200078e02ff */
[----:B------:R-:W-:Y:S01]  /*c4e0*/  SHF.R.S32.HI R4, RZ, 0x2, R10 ;  /* 0x00000002ff047819 */ /* 0x000fe2000001140a */
[--C-:B------:R-:W-:Y:S01]  /*c4f0*/  @!P2 IMAD.MOV.U32 R6, RZ, RZ, R16.reuse ;  /* 0x000000ffff06a224 */ /* 0x100fe200078e0010 */
[----:B------:R-:W-:Y:S01]  /*c500*/  @!P2 SHF.R.S32.HI R7, RZ, 0x1f, R16 ;  /* 0x0000001fff07a819 */ /* 0x000fe20000011410 */
[----:B------:R1:W-:Y:S01]  /*c510*/  @!P0 STL [R1+0x34], R16 ;  /* 0x0000341001008387 */ /* 0x0003e20000100800 */
[----:B------:R-:W-:Y:S01]  /*c520*/  SEL R0, R0, RZ, P2 ;  /* 0x000000ff00007207 */ /* 0x000fe20001000000 */
[----:B------:R-:W-:Y:S01]  /*c530*/  IMAD.WIDE.U32 R10, R14, c[0x0][0x1f0], R2 ;  /* 0x00007c000e0a7a25 */ /* 0x000fe200078e0002 */
[----:B------:R-:W-:Y:S02]  /*c540*/  ISETP.GE.AND P2, PT, R4, R15, PT ;  /* 0x0000000f0400720c */ /* 0x000fe40003f46270 */
[----:B------:R-:W-:Y:S01]  /*c550*/  SHF.R.S32.HI R5, RZ, 0x1f, R14 ;  /* 0x0000001fff057819 */ /* 0x000fe2000001140e */
[----:B------:R-:W-:Y:S01]  /*c560*/  IMAD R0, R14, R9, R0 ;  /* 0x000000090e007224 */ /* 0x000fe200078e0200 */
[----:B------:R-:W-:-:S03]  /*c570*/  SHF.R.S32.HI R9, RZ, 0x1f, R8 ;  /* 0x0000001fff097819 */ /* 0x000fc60000011408 */
[----:B------:R-:W-:Y:S01]  /*c580*/  IMAD R12, R5, c[0x0][0x1f0], RZ ;  /* 0x00007c00050c7a24 */ /* 0x000fe200078e02ff */
[----:B------:R-:W-:Y:S02]  /*c590*/  SHF.R.S32.HI R5, RZ, 0x1f, R4 ;  /* 0x0000001fff057819 */ /* 0x000fe40000011404 */
[----:B------:R-:W-:Y:S01]  /*c5a0*/  IADD3 R19, P1, P0, R8, R6, R0 ;  /* 0x0000000608137210 */ /* 0x000fe2000783e000 */
[----:B------:R-:W-:Y:S01]  /*c5b0*/  IMAD R12, R14, c[0x0][0x1f4], R12 ;  /* 0x00007d000e0c7a24 */ /* 0x000fe200078e020c */
[----:B------:R-:W-:Y:S01]  /*c5c0*/  SHF.R.S32.HI R0, RZ, 0x1f, R0 ;  /* 0x0000001fff007819 */ /* 0x000fe20000011400 */
[----:B------:R-:W-:-:S03]  /*c5d0*/  IMAD.WIDE R2, R18, 0x80, R4 ;  /* 0x0000008012027825 */ /* 0x000fc600078e0204 */
        /* <DEDUP_REMOVED lines=11> */
.L_x_330:
[----:B------:R-:W-:Y:S05]  /*c690*/  BSYNC B0 ;  /* 0x0000000000007941 */ /* 0x000fea0003800000 */
.L_x_329:
[----:B-1----:R-:W-:Y:S01]  /*c6a0*/  IADD3 R16, R4, 0x20, RZ ;  /* 0x0000002004107810 */ /* 0x002fe20007ffe0ff */
[----:B------:R-:W-:Y:S03]  /*c6b0*/  BSSY B0, `(.L_x_331) ;  /* 0x000000e000007945 */ /* 0x000fe60003800000 */
[----:B------:R-:W-:-:S13]  /*c6c0*/  ISETP.GE.AND P0, PT, R16, R15, PT ;  /* 0x0000000f1000720c */ /* 0x000fda0003f06270 */
[----:B------:R-:W-:Y:S05]  /*c6d0*/  @P0 BRA `(.L_x_332) ;  /* 0x000000b000000947 */ /* 0x000fea0003800000 */
[----:B------:R-:W-:Y:S02]  /*c6e0*/  IADD3 R0, P0, R2, 0x20, RZ ;  /* 0x0000002002007810 */ /* 0x000fe40007f1e0ff */
[----:B------:R-:W-:-:S03]  /*c6f0*/  MOV R9, R7 ;  /* 0x0000000700097202 */ /* 0x000fc60000000f00 */
[----:B------:R-:W-:-:S04]  /*c700*/  IMAD.X R8, RZ, RZ, R3, P0 ;  /* 0x000000ffff087224 */ /* 0x000fc800000e0603 */
[----:B--2---:R-:W-:Y:S02]  /*c710*/  IMAD R12, R8, c[0x0][0x1e8], RZ ;  /* 0x00007a00080c7a24 */ /* 0x004fe400078e02ff */
[----:B------:R-:W-:-:S04]  /*c720*/  IMAD.MOV.U32 R8, RZ, RZ, R10 ;  /* 0x000000ffff087224 */ /* 0x000fc800078e000a */
[----:B------:R-:W-:-:S04]  /*c730*/  IMAD.WIDE.U32 R8, R0, c[0x0][0x1e8], R8 ;  /* 0x00007a0000087a25 */ /* 0x000fc800078e0008 */
[----:B------:R-:W-:Y:S01]  /*c740*/  IMAD R0, R0, c[0x0][0x1ec], R12 ;  /* 0x00007b0000007a24 */ /* 0x000fe200078e020c */
[----:B------:R-:W-:-:S04]  /*c750*/  LEA R12, P0, R8, c[0x0][0x1d0], 0x1 ;  /* 0x00007400080c7a11 */ /* 0x000fc800078008ff */
[----:B------:R-:W-:-:S04]  /*c760*/  IADD3 R0, R0, R9, RZ ;  /* 0x0000000900007210 */ /* 0x000fc80007ffe0ff */
[----:B------:R-:W-:-:S05]  /*c770*/  LEA.HI.X R13, R8, c[0x0][0x1d4], R0, 0x1, P0 ;  /* 0x00007500080d7a11 */ /* 0x000fca00000f0c00 */
[----:B------:R1:W-:Y:S02]  /*c780*/  STG.E.128 [R12.64], RZ ;  /* 0x000000ff0c007986 */ /* 0x0003e4000c101d08 */
.L_x_332:
[----:B------:R-:W-:Y:S05]  /*c790*/  BSYNC B0 ;  /* 0x0000000000007941 */ /* 0x000fea0003800000 */
.L_x_331:
[----:B------:R-:W-:Y:S01]  /*c7a0*/  IADD3 R14, R4, 0x40, RZ ;  /* 0x00000040040e7810 */ /* 0x000fe20007ffe0ff */
[----:B------:R-:W-:Y:S03]  /*c7b0*/  BSSY B0, `(.L_x_333) ;  /* 0x000000e000007945 */ /* 0x000fe60003800000 */
[----:B------:R-:W-:-:S13]  /*c7c0*/  ISETP.GE.AND P0, PT, R14, R15, PT ;  /* 0x0000000f0e00720c */ /* 0x000fda0003f06270 */
[----:B------:R-:W-:Y:S05]  /*c7d0*/  @P0 BRA `(.L_x_334) ;  /* 0x000000b000000947 */ /* 0x000fea0003800000 */
[----:B------:R-:W-:Y:S02]  /*c7e0*/  IADD3 R0, P0, R2, 0x40, RZ ;  /* 0x0000004002007810 */ /* 0x000fe40007f1e0ff */
[----:B------:R-:W-:-:S03]  /*c7f0*/  MOV R9, R7 ;  /* 0x0000000700097202 */ /* 0x000fc60000000f00 */
[----:B------:R-:W-:-:S04]  /*c800*/  IMAD.X R8, RZ, RZ, R3, P0 ;  /* 0x000000ffff087224 */ /* 0x000fc800000e0603 */
[----:B-12---:R-:W-:Y:S02]  /*c810*/  IMAD R12, R8, c[0x0][0x1e8], RZ ;  /* 0x00007a00080c7a24 */ /* 0x006fe400078e02ff */
[----:B------:R-:W-:-:S04]  /*c820*/  IMAD.MOV.U32 R8, RZ, RZ, R10 ;  /* 0x000000ffff087224 */ /* 0x000fc800078e000a */
[----:B------:R-:W-:-:S04]  /*c830*/  IMAD.WIDE.U32 R8, R0, c[0x0][0x1e8], R8 ;  /* 0x00007a0000087a25 */ /* 0x000fc800078e0008 */
[----:B------:R-:W-:Y:S01]  /*c840*/  IMAD R0, R0, c[0x0][0x1ec], R12 ;  /* 0x00007b0000007a24 */ /* 0x000fe200078e020c */
[----:B------:R-:W-:-:S04]  /*c850*/  LEA R12, P0, R8, c[0x0][0x1d0], 0x1 ;  /* 0x00007400080c7a11 */ /* 0x000fc800078008ff */
[----:B------:R-:W-:-:S04]  /*c860*/  IADD3 R0, R0, R9, RZ ;  /* 0x0000000900007210 */ /* 0x000fc80007ffe0ff */
[----:B------:R-:W-:-:S05]  /*c870*/  LEA.HI.X R13, R8, c[0x0][0x1d4], R0, 0x1, P0 ;  /* 0x00007500080d7a11 */ /* 0x000fca00000f0c00 */
[----:B------:R1:W-:Y:S02]  /*c880*/  STG.E.128 [R12.64], RZ ;  /* 0x000000ff0c007986 */ /* 0x0003e4000c101d08 */
.L_x_334:
[----:B------:R-:W-:Y:S05]  /*c890*/  BSYNC B0 ;  /* 0x0000000000007941 */ /* 0x000fea0003800000 */
.L_x_333:
[----:B-12---:R-:W-:Y:S01]  /*c8a0*/  IADD3 R12, R4, 0x60, RZ ;  /* 0x00000060040c7810 */ /* 0x006fe20007ffe0ff */
        /* <DEDUP_REMOVED lines=13> */
.L_x_336:
[----:B------:R-:W-:Y:S05]  /*c980*/  BSYNC B0 ;  /* 0x0000000000007941 */ /* 0x000fea0003800000 */
.L_x_335:
        /* <DEDUP_REMOVED lines=35> */
.L_x_337:
        /* <DEDUP_REMOVED lines=12> */
.L_x_1132:


//--------------------- .text._ZN5flash16flash_fwd_kernelI23Flash_fwd_kernel_traitsILi32ELi128ELi128ELi4ELb0ELb0EN7cutlass6half_tE19Flash_kernel_traitsILi32ELi128ELi128ELi4ES3_EELb1ELb0ELb0ELb0ELb0ELb0ELb0ELb0EEEvNS_16Flash_fwd_paramsE --------------------------
	.section	.text._ZN5flash16flash_fwd_kernelI23Flash_fwd_kernel_traitsILi32ELi128ELi128ELi4ELb0ELb0EN7cutlass6half_tE19Flash_kernel_traitsILi32ELi128ELi128ELi4ES3_EELb1ELb0ELb0ELb0ELb0ELb0ELb0ELb0EEEvNS_16Flash_fwd_paramsE,"ax",@progbits
	.sectioninfo	@"SHI_REGISTERS=255"
	.align	128
        .global         _ZN5flash16flash_fwd_kernelI23Flash_fwd_kernel_traitsILi32ELi128ELi128ELi4ELb0ELb0EN7cutlass6half_tE19Flash_kernel_traitsILi32ELi128ELi128ELi4ES3_EELb1ELb0ELb0ELb0ELb0ELb0ELb0ELb0EEEvNS_16Flash_fwd_paramsE
        .type           _ZN5flash16flash_fwd_kernelI23Flash_fwd_kernel_traitsILi32ELi128ELi128ELi4ELb0ELb0EN7cutlass6half_tE19Flash_kernel_traitsILi32ELi128ELi128ELi4ES3_EELb1ELb0ELb0ELb0ELb0ELb0ELb0ELb0EEEvNS_16Flash_fwd_paramsE,@function
        .size           _ZN5flash16flash_fwd_kernelI23Flash_fwd_kernel_traitsILi32ELi128ELi128ELi4ELb0ELb0EN7cutlass6half_tE19Flash_kernel_traitsILi32ELi128ELi128ELi4ES3_EELb1ELb0ELb0ELb0ELb0ELb0ELb0ELb0EEEvNS_16Flash_fwd_paramsE,(.L_x_1133 - _ZN5flash16flash_fwd_kernelI23Flash_fwd_kernel_traitsILi32ELi128ELi128ELi4ELb0ELb0EN7cutlass6half_tE19Flash_kernel_traitsILi32ELi128ELi128ELi4ES3_EELb1ELb0ELb0ELb0ELb0ELb0ELb0ELb0EEEvNS_16Flash_fwd_paramsE)
        .other          _ZN5flash16flash_fwd_kernelI23Flash_fwd_kernel_traitsILi32ELi128ELi128ELi4ELb0ELb0EN7cutlass6half_tE19Flash_kernel_traitsILi32ELi128ELi128ELi4ES3_EELb1ELb0ELb0ELb0ELb0ELb0ELb0ELb0EEEvNS_16Flash_fwd_paramsE,@"STO_CUDA_ENTRY STV_DEFAULT"
_ZN5flash16flash_fwd_kernelI23Flash_fwd_kernel_traitsILi32ELi128ELi128ELi4ELb0ELb0EN7cutlass6half_tE19Flash_kernel_traitsILi32ELi128ELi128ELi4ES3_EELb1ELb0ELb0ELb0ELb0ELb0ELb0ELb0EEEvNS_16Flash_fwd_paramsE:
.text._ZN5flash16flash_fwd_kernelI23Flash_fwd_kernel_traitsILi32ELi128ELi128ELi4ELb0ELb0EN7cutlass6half_tE19Flash_kernel_traitsILi32ELi128ELi128ELi4ES3_EELb1ELb0ELb0ELb0ELb0ELb0ELb0ELb0EEEvNS_16Flash_fwd_paramsE:
        /* <DEDUP_REMOVED lines=8> */
[----:B------:R-:W-:-:S08]  /*0080*/  IMAD.MOV.U32 R6, RZ, RZ, c[0x0][0x2f8] ;  /* 0x0000be00ff067624 */ /* 0x000fd000078e00ff */
[----:B------:R1:W2:Y:S01]  /*0090*/  @P1 LDG.E.64 R4, [R2.64] ;  /* 0x0000001202041981 */ /* 0x0002a2000c1e1b00 */
[----:B------:R-:W-:Y:S02]  /*00a0*/  IMAD.MOV.U32 R8, RZ, RZ, c[0x0][0x2fc] ;  /* 0x0000bf00ff087624 */ /* 0x000fe400078e00ff */
[----:B-1----:R-:W-:Y:S02]  /*00b0*/  @P1 IMAD.MOV.U32 R2, RZ, RZ, R6 ;  /* 0x000000ffff021224 */ /* 0x002fe400078e0006 */
[----:B------:R-:W-:-:S06]  /*00c0*/  @P1 IMAD.MOV.U32 R3, RZ, RZ, R8 ;  /* 0x000000ffff031224 */ /* 0x000fcc00078e0008 */
[----:B------:R-:W3:Y:S01]  /*00d0*/  @P1 LDG.E.64 R2, [R2.64] ;  /* 0x0000001202021981 */ /* 0x000ee2000c1e1b00 */
[----:B------:R-:W-:Y:S01]  /*00e0*/  ISETP.NE.U32.AND P3, PT, RZ, c[0x0][0x240], PT ;  /* 0x00009000ff007a0c */ /* 0x000fe20003f65070 */
[----:B------:R-:W1:Y:S01]  /*00f0*/  LDC.U8 R7, c[0x0][0x312] ;  /* 0x0000c480ff077b82 */ /* 0x000e620000000000 */
[----:B------:R-:W-:Y:S01]  /*0100*/  MOV R13, 0x4 ;  /* 0x00000004000d7802 */ /* 0x000fe20000000f00 */
[----:B------:R-:W4:Y:S01]  /*0110*/  S2R R206, SR_CTAID.X ;  /* 0x0000000000ce7919 */ /* 0x000f220000002500 */
[----:B------:R-:W-:Y:S02]  /*0120*/  ISETP.NE.AND.EX P3, PT, RZ, c[0x0][0x244], PT, P3 ;  /* 0x00009100ff007a0c */ /* 0x000fe40003f65330 */
[----:B------:R-:W-:Y:S01]  /*0130*/  MOV R14, 0xffffffff ;  /* 0xffffffff000e7802 */ /* 0x000fe20000000f00 */
[----:B------:R-:W4:Y:S04]  /*0140*/  S2R R18, SR_CTAID.Y ;  /* 0x0000000000127919 */ /* 0x000f280000002600 */
[----:B------:R-:W4:Y:S04]  /*0150*/  S2R R21, SR_CTAID.Z ;  /* 0x0000000000157919 */ /* 0x000f280000002700 */
[----:B------:R-:W4:Y:S01]  /*0160*/  S2R R134, SR_TID.X ;  /* 0x0000000000867919 */ /* 0x000f220000002100 */
[----:B-1----:R-:W-:-:S02]  /*0170*/  ISETP.NE.AND P4, PT, R7, RZ, PT ;  /* 0x000000ff0700720c */ /* 0x002fc40003f85270 */
[----:B----4-:R-:W-:-:S04]  /*0180*/  LOP3.LUT R0, R21, R206, R18, 0xfe, !PT ;  /* 0x000000ce15007212 */ /* 0x010fc800078efe12 */
[----:B------:R-:W-:-:S13]  /*0190*/  LOP3.LUT P2, RZ, R0, R134, RZ, 0xfc, !PT ;  /* 0x0000008600ff7212 */ /* 0x000fda000784fcff */
[----:B------:R-:W-:Y:S02]  /*01a0*/  @!P2 IMAD.MOV.U32 R10, RZ, RZ, c[0x0][0x308] ;  /* 0x0000c200ff0aa624 */ /* 0x000fe400078e00ff */
[----:B------:R-:W-:Y:S01]  /*01b0*/  @!P2 IMAD.MOV.U32 R11, RZ, RZ, c[0x0][0x30c] ;  /* 0x0000c300ff0ba624 */ /* 0x000fe200078e00ff */
[----:B--2---:R1:W2:Y:S08]  /*01c0*/  @P1 R2UR UR20, R4 ;  /* 0x00000000041413c2 */ /* 0x0042b000000e0000 */
[----:B------:R1:W4:Y:S02]  /*01d0*/  @P1 R2UR UR21, R5 ;  /* 0x00000000051513c2 */ /* 0x00032400000e0000 */
[----:B-1----:R-:W-:Y:S01]  /*01e0*/  IMAD.WIDE R4, R18, R13, c[0x0][0x240] ;  /* 0x0000900012047625 */ /* 0x002fe200078e020d */
[----:B---3--:R-:W-:-:S03]  /*01f0*/  @P1 IADD3 R6, P0, R2, c[0x0][0x300], RZ ;  /* 0x0000c00002061a10 */ /* 0x008fc60007f1e0ff */
[----:B--2---:R-:W-:Y:S02]  /*0200*/  IMAD.U32 R2, RZ, RZ, UR20 ;  /* 0x00000014ff027e24 */ /* 0x004fe4000f8e00ff */
[----:B------:R-:W-:Y:S01]  /*0210*/  @P1 IMAD.X R8, RZ, RZ, R3, P0 ;  /* 0x000000ffff081224 */ /* 0x000fe200000e0603 */
[----:B------:R-:W-:Y:S01]  /*0220*/  ISETP.NE.U32.AND P0, PT, RZ, c[0x0][0x250], PT ;  /* 0x00009400ff007a0c */ /* 0x000fe20003f05070 */
[----:B----4-:R-:W-:Y:S01]  /*0230*/  IMAD.U32 R3, RZ, RZ, UR21 ;  /* 0x00000015ff037e24 */ /* 0x010fe2000f8e00ff */
[----:B------:R-:W-:Y:S02]  /*0240*/  ISETP.EQ.U32.AND P1, PT, RZ, c[0x0][0x248], PT ;  /* 0x00009200ff007a0c */ /* 0x000fe40003f22070 */
[----:B------:R-:W-:Y:S02]  /*0250*/  ISETP.NE.AND.EX P0, PT, RZ, c[0x0][0x254], PT, P0 ;  /* 0x00009500ff007a0c */ /* 0x000fe40003f05300 */
[----:B------:R1:W-:Y:S01]  /*0260*/  @!P2 STG.E.64 [R10.64], R2 ;  /* 0x000000020a00a986 */ /* 0x0003e2000c101b12 */
[----:B------:R-:W-:Y:S01]  /*0270*/  SHF.R.S32.HI R24, RZ, 0x1f, R134 ;  /* 0x0000001fff187819 */ /* 0x000fe20000011486 */
[----:B------:R-:W-:Y:S01]  /*0280*/  IMAD.MOV.U32 R7, RZ, RZ, RZ ;  /* 0x000000ffff077224 */ /* 0x000fe200078e00ff */
[----:B------:R-:W-:Y:S01]  /*0290*/  ISETP.EQ.OR.EX P1, PT, RZ, c[0x0][0x24c], !P4, P1 ;  /* 0x00009300ff007a0c */ /* 0x000fe20006722710 */
[----:B-1----:R-:W-:-:S02]  /*02a0*/  @!P2 IMAD.MOV.U32 R2, RZ, RZ, R6 ;  /* 0x000000ffff02a224 */ /* 0x002fc400078e0006 */
[----:B------:R-:W-:-:S05]  /*02b0*/  @!P2 IMAD.MOV.U32 R3, RZ, RZ, R8 ;  /* 0x000000ffff03a224 */ /* 0x000fca00078e0008 */
[----:B------:R1:W-:Y:S04]  /*02c0*/  @!P2 STG.E.64 [R10.64+0x8], R2 ;  /* 0x000008020a00a986 */ /* 0x0003e8000c101b12 */
[----:B------:R2:W3:Y:S04]  /*02d0*/  @P3 LDG.E R14, [R4.64] ;  /* 0x00000012040e3981 */ /* 0x0004e8000c1e1900 */
[----:B--2---:R-:W2:Y:S01]  /*02e0*/  @P3 LDG.E R4, [R4.64+0x4] ;  /* 0x0000041204043981 */ /* 0x004ea2000c1e1900 */
[----:B-1----:R-:W-:Y:S01]  /*02f0*/  @P0 IMAD.WIDE R2, R18, R13, c[0x0][0x250] ;  /* 0x0000940012020625 */ /* 0x002fe200078e020d */
[----:B------:R-:W-:-:S03]  /*0300*/  LEA.HI R17, R24, R134, RZ, 0x5 ;  /* 0x0000008618117211 */ /* 0x000fc600078f28ff */
[C---:B------:R-:W-:Y:S01]  /*0310*/  IMAD R0, R18.reuse, c[0x0][0x1c0], R21 ;  /* 0x0000700012007a24 */ /* 0x040fe200078e0215 */
[----:B------:R1:W5:Y:S01]  /*0320*/  @P0 LDG.E R7, [R2.64] ;  /* 0x0000001202070981 */ /* 0x000362000c1e1900 */
[----:B------:R-:W-:Y:S02]  /*0330*/  IMAD.MOV.U32 R9, RZ, RZ, -0x1 ;  /* 0xffffffffff097424 */ /* 0x000fe400078e00ff */
[----:B------:R-:W-:Y:S01]  /*0340*/  IMAD.WIDE R10, R18, R13, c[0x0][0x248] ;  /* 0x00009200120a7625 */ /* 0x000fe200078e020d */
[----:B------:R-:W-:-:S04]  /*0350*/  SHF.L.U32 R0, R0, 0x5, RZ ;  /* 0x0000000500007819 */ /* 0x000fc800000006ff */
[----:B------:R4:W5:Y:S01]  /*0360*/  @!P1 LDG.E R9, [R10.64] ;  /* 0x000000120a099981 */ /* 0x000962000c1e1900 */
[----:B------:R-:W-:Y:S02]  /*0370*/  ISETP.NE.U32.AND P2, PT, RZ, c[0x0][0x248], PT ;  /* 0x00009200ff007a0c */ /* 0x000fe40003f45070 */
[----:B-1----:R-:W-:-:S05]  /*0380*/  LOP3.LUT R2, R17, 0xffffffe0, RZ, 0xc0, !PT ;  /* 0xffffffe011027812 */ /* 0x002fca00078ec0ff */
[----:B------:R-:W-:-:S05]  /*0390*/  IMAD.IADD R2, R134, 0x1, -R2 ;  /* 0x0000000186027824 */ /* 0x000fca00078e0a02 */
[----:B------:R-:W-:Y:S02]  /*03a0*/  IADD3 R205, P1, P0, R0, R6, R2 ;  /* 0x0000000600cd7210 */ /* 0x000fe4000783e002 */
[----:B------:R-:W-:Y:S02]  /*03b0*/  ISETP.NE.AND.EX P2, PT, RZ, c[0x0][0x24c], PT, P2 ;  /* 0x00009300ff007a0c */ /* 0x000fe40003f45320 */
[----:B------:R-:W-:Y:S02]  /*03c0*/  SHF.R.S32.HI R3, RZ, 0x1f, R0 ;  /* 0x0000001fff037819 */ /* 0x000fe40000011400 */
[----:B------:R-:W-:-:S04]  /*03d0*/  SHF.R.S32.HI R0, RZ, 0x1f, R2 ;  /* 0x0000001fff007819 */ /* 0x000fc80000011402 */
[----:B------:R-:W-:Y:S01]  /*03e0*/  IADD3.X R222, R3, R8, R0, P1, P0 ;  /* 0x0000000803de7210 */ /* 0x000fe20000fe0400 */
[----:B---3--:R4:W-:Y:S04]  /*03f0*/  STL [R1+0x30], R14 ;  /* 0x0000300e01007387 */ /* 0x0089e80000100800 */
[----:B------:R4:W-:Y:S01]  /*0400*/  STL [R1], R205 ;  /* 0x000000cd01007387 */ /* 0x0009e20000100800 */
[----:B--2---:R-:W-:Y:S02]  /*0410*/  @P3 IMAD.IADD R12, R4, 0x1, -R14 ;  /* 0x00000001040c3824 */ /* 0x004fe400078e0a0e */
[----:B------:R-:W-:Y:S01]  /*0420*/  @!P3 IMAD.MOV.U32 R12, RZ, RZ, c[0x0][0x214] ;  /* 0x00008500ff0cb624 */ /* 0x000fe200078e00ff */
[----:B------:R-:W-:Y:S05]  /*0430*/  @!P2 BRA `(.L_x_338) ;  /* 0x000000400000a947 */ /* 0x000fea0003800000 */
[----:B------:R-:W2:Y:S02]  /*0440*/  @P4 LDG.E R0, [R10.64+0x4] ;  /* 0x000004120a004981 */ /* 0x000ea4000c1e1900 */
[----:B--2--5:R-:W-:-:S06]  /*0450*/  @P4 IADD3 R0, R0, -R9, RZ ;  /* 0x8000000900004210 */ /* 0x024fcc0007ffe0ff */
[----:B------:R1:W5:Y:S01]  /*0460*/  @!P4 LDG.E R0, [R10.64] ;  /* 0x000000120a00c981 */ /* 0x000362000c1e1900 */
[----:B------:R-:W-:Y:S05]  /*0470*/  BRA `(.L_x_339) ;  /* 0x0000001000007947 */ /* 0x000fea0003800000 */
.L_x_338:
[----:B------:R-:W-:Y:S02]  /*0480*/  MOV R0, c[0x0][0x218] ;  /* 0x0000860000007a02 */ /* 0x000fe40000000f00 */
.L_x_339:
        /* <DEDUP_REMOVED lines=17> */
[----:B------:R-:W-:Y:S01]  /*05a0*/  ISETP.NE.AND P1, PT, R14, -0x1, PT ;  /* 0xffffffff0e00780c */ /* 0x000fe20003f25270 */
[----:B------:R-:W2:Y:S01]  /*05b0*/  LDC.U8 R172, c[0x0][0x2d8] ;  /* 0x0000b600ffac7b82 */ /* 0x000ea20000000000 */
[----:B------:R-:W-:-:S11]  /*05c0*/  ISETP.NE.AND P0, PT, R9, -0x1, PT ;  /* 0xffffffff0900780c */ /* 0x000fd60003f05270 */
[----:B------:R-:W-:Y:S01]  /*05d0*/  @!P1 SHF.R.S32.HI R4, RZ, 0x1f, R18 ;  /* 0x0000001fff049819 */ /* 0x000fe20000011412 */
[----:B------:R-:W-:Y:S01]  /*05e0*/  @P1 IMAD.WIDE.U32 R2, R14, c[0x0][0x190], RZ ;  /* 0x000064000e021a25 */ /* 0x000fe200078e00ff */
[----:B------:R-:W-:-:S03]  /*05f0*/  @P0 IADD3 R0, R7, R9, RZ ;  /* 0x0000000907000210 */ /* 0x000fc60007ffe0ff */
[----:B------:R-:W-:Y:S01]  /*0600*/  @!P1 IMAD R6, R4, c[0x0][0x178], RZ ;  /* 0x00005e0004069a24 */ /* 0x000fe200078e02ff */
[----:B------:R-:W-:Y:S01]  /*0610*/  @P1 MOV R8, R2 ;  /* 0x0000000200081202 */ /* 0x000fe20000000f00 */
[----:B-1--4-:R-:W-:Y:S02]  /*0620*/  @P1 IMAD R10, R14, c[0x0][0x194], R3 ;  /* 0x000065000e0a1a24 */ /* 0x012fe400078e0203 */
        /* <DEDUP_REMOVED lines=8> */
[----:B--2---:R-:W-:Y:S01]  /*06b0*/  SHF.R.S32.HI R0, RZ, 0x1f, R7 ;  /* 0x0000001fff007819 */ /* 0x004fe20000011407 */
        /* <DEDUP_REMOVED lines=10> */
.L_x_341:
[----:B--2---:R-:W-:Y:S02]  /*0760*/  IABS R4, c[0x0][0x1c8] ;  /* 0x0000720000047a13 */ /* 0x004fe40000000000 */
[----:B------:R-:W-:Y:S02]  /*0770*/  IABS R5, R21 ;  /* 0x0000001500057213 */ /* 0x000fe40000000000 */
[----:B------:R-:W1:Y:S01]  /*0780*/  I2F.RP R2, R4 ;  /* 0x0000000400027306 */ /* 0x000e620000209400 */
[----:B------:R-:W-:-:S07]  /*0790*/  SHF.R.S32.HI R6, RZ, 0x1f, R21 ;  /* 0x0000001fff067819 */ /* 0x000fce0000011415 */
[----:B-1----:R-:W1:Y:S02]  /*07a0*/  MUFU.RCP R2, R2 ;  /* 0x0000000200027308 */ /* 0x002e640000001000 */
[----:B-1----:R-:W-:-:S06]  /*07b0*/  IADD3 R2, R2, 0xffffffe, RZ ;  /* 0x0ffffffe02027810 */ /* 0x002fcc0007ffe0ff */
[----:B------:R-:W1:Y:S02]  /*07c0*/  F2I.FTZ.U32.TRUNC.NTZ R3, R2 ;  /* 0x0000000200037305 */ /* 0x000e64000021f000 */
[----:B-1----:R-:W-:Y:S02]  /*07d0*/  IMAD.MOV R0, RZ, RZ, -R3 ;  /* 0x000000ffff007224 */ /* 0x002fe400078e0a03 */
[----:B------:R-:W-:Y:S02]  /*07e0*/  IMAD.MOV.U32 R2, RZ, RZ, RZ ;  /* 0x000000ffff027224 */ /* 0x000fe400078e00ff */
[----:B------:R-:W-:-:S04]  /*07f0*/  IMAD R0, R0, R4, RZ ;  /* 0x0000000400007224 */ /* 0x000fc800078e02ff */
        /* <DEDUP_REMOVED lines=32> */
.L_x_342:
[-C--:B------:R-:W-:Y:S01]  /*0a00*/  LEA.HI R3, R24, R134.reuse, RZ, 0x2 ;  /* 0x0000008618037211 */ /* 0x080fe200078f10ff */
[----:B------:R-:W-:Y:S01]  /*0a10*/  IMAD.IADD R27, R12, 0x1, -R13 ;  /* 0x000000010c1b7824 */ /* 0x000fe200078e0a0d */
[----:B------:R-:W-:Y:S01]  /*0a20*/  LEA.HI R26, R24, R134, RZ, 0x3 ;  /* 0x00000086181a7211 */ /* 0x000fe200078f18ff */
[----:B------:R-:W-:Y:S01]  /*0a30*/  IMAD R6, R6, c[0x0][0x1a8], RZ ;  /* 0x00006a0006067a24 */ /* 0x000fe200078e02ff */
[----:B------:R-:W-:Y:S01]  /*0a40*/  LOP3.LUT R2, R3, 0xfffffffc, RZ, 0xc0, !PT ;  /* 0xfffffffc03027812 */ /* 0x000fe200078ec0ff */
[----:B------:R-:W-:Y:S01]  /*0a50*/  BSSY B0, `(.L_x_343) ;  /* 0x000002e000007945 */ /* 0x000fe20003800000 */
[----:B------:R-:W-:Y:S01]  /*0a60*/  SHF.R.S32.HI R25, RZ, 0x3, R26 ;  /* 0x00000003ff197819 */ /* 0x000fe2000001141a */
[----:B------:R-:W-:Y:S01]  /*0a70*/  IMAD R6, R21, c[0x0][0x1ac], R6 ;  /* 0x00006b0015067a24 */ /* 0x000fe200078e0206 */
[----:B------:R-:W-:Y:S01]  /*0a80*/  SHF.R.S32.HI R4, RZ, 0x2, R3 ;  /* 0x00000002ff047819 */ /* 0x000fe20000011403 */
[----:B------:R-:W-:Y:S01]  /*0a90*/  IMAD.IADD R2, R134, 0x1, -R2 ;  /* 0x0000000186027824 */ /* 0x000fe200078e0a02 */
[----:B------:R-:W-:Y:S01]  /*0aa0*/  SHF.R.S32.HI R133, RZ, 0x5, R17 ;  /* 0x00000005ff857819 */ /* 0x000fe20000011411 */
[----:B------:R-:W-:Y:S01]  /*0ab0*/  IMAD.SHL.U32 R0, R25, 0x40, RZ ;  /* 0x0000004019007824 */ /* 0x000fe200078e00ff */
[----:B------:R-:W-:Y:S01]  /*0ac0*/  LEA.HI R3, R3, R4, RZ, 0x1 ;  /* 0x0000000403037211 */ /* 0x000fe200078f08ff */
[----:B------:R-:W-:Y:S01]  /*0ad0*/  IMAD.SHL.U32 R244, R2, 0x8, RZ ;  /* 0x0000000802f47824 */ /* 0x000fe200078e00ff */
[----:B------:R-:W-:-:S02]  /*0ae0*/  SHF.R.S32.HI R5, RZ, 0x1f, R4 ;  /* 0x0000001fff057819 */ /* 0x000fc40000011404 */
[----:B------:R-:W-:Y:S02]  /*0af0*/  LOP3.LUT R0, R0, 0xc0, RZ, 0xc0, !PT ;  /* 0x000000c000007812 */ /* 0x000fe400078ec0ff */
[--C-:B------:R-:W-:Y:S02]  /*0b00*/  SHF.R.S32.HI R245, RZ, 0x1f, R244.reuse ;  /* 0x0000001ffff57819 */ /* 0x100fe400000114f4 */
[----:B------:R-:W-:Y:S02]  /*0b10*/  IADD3 R8, P0, R244, R8, RZ ;  /* 0x00000008f4087210 */ /* 0x000fe40007f1e0ff */
[----:B------:R-:W-:Y:S01]  /*0b20*/  LOP3.LUT R3, R3, 0x7fffffe, RZ, 0xc0, !PT ;  /* 0x07fffffe03037812 */ /* 0x000fe200078ec0ff */
[----:B------:R1:W-:Y:S01]  /*0b30*/  STL.64 [R1+0x10], R244 ;  /* 0x000010f401007387 */ /* 0x0003e20000100a00 */
[----:B------:R-:W-:Y:S01]  /*0b40*/  LOP3.LUT R2, R0, 0x18, R244, 0xf8, !PT ;  /* 0x0000001800027812 */ /* 0x000fe200078ef8f4 */
[----:B------:R-:W-:Y:S01]  /*0b50*/  IMAD.X R9, R245, 0x1, R10, P0 ;  /* 0x00000001f5097824 */ /* 0x000fe200000e060a */
[C---:B------:R-:W-:Y:S01]  /*0b60*/  ISETP.GE.AND P0, PT, R4.reuse, R27, PT ;  /* 0x0000001b0400720c */ /* 0x040fe20003f06270 */
[----:B------:R1:W-:Y:S01]  /*0b70*/  STL [R1+0x34], R27 ;  /* 0x0000341b01007387 */ /* 0x0003e20000100800 */
[----:B------:R-:W-:Y:S01]  /*0b80*/  SHF.R.U32.HI R0, RZ, 0x3, R0 ;  /* 0x00000003ff007819 */ /* 0x000fe20000011600 */
[----:B------:R-:W-:Y:S01]  /*0b90*/  IMAD.IADD R3, R4, 0x1, -R3 ;  /* 0x0000000104037824 */ /* 0x000fe200078e0a03 */
[----:B------:R-:W-:Y:S01]  /*0ba0*/  SHF.R.S32.HI R18, RZ, 0x1f, R14 ;  /* 0x0000001fff127819 */ /* 0x000fe2000001140e */
[----:B------:R-:W-:Y:S01]  /*0bb0*/  IMAD.WIDE.U32 R8, R21, c[0x0][0x1a8], R8 ;  /* 0x00006a0015087a25 */ /* 0x000fe200078e0008 */
[----:B------:R-:W-:-:S03]  /*0bc0*/  LOP3.LUT R0, R2, R0, RZ, 0x3c, !PT ;  /* 0x0000000002007212 */ /* 0x000fc600078e3cff */
[----:B------:R-:W-:Y:S02]  /*0bd0*/  IMAD R3, R133, 0x8, R3 ;  /* 0x0000000885037824 */ /* 0x000fe400078e0203 */
[----:B------:R-:W-:Y:S02]  /*0be0*/  IMAD.IADD R7, R9, 0x1, R6 ;  /* 0x0000000109077824 */ /* 0x000fe400078e0206 */
[----:B------:R-:W-:Y:S02]  /*0bf0*/  IMAD.U32 R0, R3, 0x20, R0 ;  /* 0x0000002003007824 */ /* 0x000fe400078e0000 */
[----:B------:R-:W-:-:S04]  /*0c00*/  IMAD.WIDE R2, R206, 0x80, R4 ;  /* 0x00000080ce027825 */ /* 0x000fc800078e0204 */
        /* <DEDUP_REMOVED lines=18> */
.L_x_344:
[----:B------:R-:W-:Y:S05]  /*0d30*/  BSYNC B0 ;  /* 0x0000000000007941 */ /* 0x000fea0003800000 */
.L_x_343:
[----:B------:R-:W-:Y:S01]  /*0d40*/  IADD3 R21, R4, 0x20, RZ ;  /* 0x0000002004157810 */ /* 0x000fe20007ffe0ff */
[----:B------:R-:W-:Y:S03]  /*0d50*/  BSSY B0, `(.L_x_345) ;  /* 0x0000014000007945 */ /* 0x000fe60003800000 */
[----:B------:R-:W-:-:S13]  /*0d60*/  ISETP.GE.AND P0, PT, R21, R27, PT ;  /* 0x0000001b1500720c */ /* 0x000fda0003f06270 */
        /* <DEDUP_REMOVED lines=18> */
.L_x_346:
[----:B------:R-:W-:Y:S05]  /*0e90*/  BSYNC B0 ;  /* 0x0000000000007941 */ /* 0x000fea0003800000 */
.L_x_345:
        /* <DEDUP_REMOVED lines=21> */
.L_x_348:
[----:B------:R-:W-:Y:S05]  /*0ff0*/  BSYNC B0 ;  /* 0x0000000000007941 */ /* 0x000fea0003800000 */
.L_x_347:
[----:B------:R-:W-:Y:S01]  /*1000*/  IADD3 R17, R4, 0x60, RZ ;  /* 0x0000006004117810 */ /* 0x000fe20007ffe0ff */
[----:B------:R-:W-:Y:S01]  /*1010*/  UMOV UR6, 0x7 ;  /* 0x0000000700067882 */ /* 0x000fe20000000000 */
[----:B------:R-:W-:Y:S01]  /*1020*/  BSSY B0, `(.L_x_349) ;  /* 0x0000016000007945 */ /* 0x000fe20003800000 */
[----:B------:R-:W-:Y:S01]  /*1030*/  ULDC.64 UR4, c[0x0][0x198] ;  /* 0x0000660000047ab9 */ /* 0x000fe20000000a00 */
[----:B------:R-:W-:Y:S01]  /*1040*/  ISETP.GE.AND P0, PT, R17, R27, PT ;  /* 0x0000001b1100720c */ /* 0x000fe20003f06270 */
        /* <DEDUP_REMOVED lines=19> */
.L_x_350:
[----:B------:R-:W-:Y:S05]  /*1180*/  BSYNC B0 ;  /* 0x0000000000007941 */ /* 0x000fea0003800000 */
.L_x_349:
[C---:B------:R-:W-:Y:S01]  /*1190*/  IMAD R8, R5.reuse, c[0x0][0x198], RZ ;  /* 0x0000660005087a24 */ /* 0x040fe200078e02ff */
[----:B------:R-:W-:Y:S01]  /*11a0*/  LEA.HI R24, R24, R134, RZ, 0x4 ;  /* 0x0000008618187211 */ /* 0x000fe200078f20ff */
[----:B------:R-:W-:Y:S01]  /*11b0*/  IMAD R0, R5, c[0x0][0x1a0], RZ ;  /* 0x0000680005007a24 */ /* 0x000fe200078e02ff */
[----:B------:R-:W-:Y:S01]  /*11c0*/  BSSY B0, `(.L_x_351) ;  /* 0x0000035000007945 */ /* 0x000fe20003800000 */
[----:B------:R-:W-:-:S04]  /*11d0*/  IMAD.WIDE.U32 R6, R4, c[0x0][0x198], R244 ;  /* 0x0000660004067a25 */ /* 0x000fc800078e00f4 */
[----:B-1----:R-:W-:Y:S01]  /*11e0*/  IMAD.WIDE.U32 R2, R4, c[0x0][0x1a0], R244 ;  /* 0x0000680004027a25 */ /* 0x002fe200078e00f4 */
[----:B------:R-:W-:-:S03]  /*11f0*/  IADD3 R6, P1, R22, R6, RZ ;  /* 0x0000000616067210 */ /* 0x000fc60007f3e0ff */
[C---:B------:R-:W-:Y:S01]  /*1200*/  IMAD R9, R4.reuse, c[0x0][0x19c], R8 ;  /* 0x0000670004097a24 */ /* 0x040fe200078e0208 */
[----:B------:R-:W-:Y:S01]  /*1210*/  IADD3 R2, P0, R15, R2, RZ ;  /* 0x000000020f027210 */ /* 0x000fe20007f1e0ff */
[----:B------:R-:W-:Y:S01]  /*1220*/  IMAD R0, R4, c[0x0][0x1a4], R0 ;  /* 0x0000690004007a24 */ /* 0x000fe200078e0200 */
[----:B------:R-:W-:Y:S02]  /*1230*/  LOP3.LUT R8, R24, 0xfffffff0, RZ, 0xc0, !PT ;  /* 0xfffffff018087812 */ /* 0x000fe400078ec0ff */
[----:B------:R-:W-:Y:S01]  /*1240*/  IADD3.X R7, R23, R7, R9, P1, !PT ;  /* 0x0000000717077210 */ /* 0x000fe20000ffe409 */
[----:B------:R-:W-:Y:S01]  /*1250*/  IMAD R9, R18, c[0x0][0x1b8], RZ ;  /* 0x00006e0012097a24 */ /* 0x000fe200078e02ff */
[----:B------:R-:W-:Y:S01]  /*1260*/  IADD3.X R3, R16, R3, R0, P0, !PT ;  /* 0x0000000310037210 */ /* 0x000fe200007fe400 */
[----:B------:R-:W-:Y:S01]  /*1270*/  IMAD R0, R18, c[0x0][0x1b0], RZ ;  /* 0x00006c0012007a24 */ /* 0x000fe200078e02ff */
[----:B------:R-:W-:Y:S01]  /*1280*/  IADD3 R15, -R8, R134, RZ ;  /* 0x00000086080f7210 */ /* 0x000fe20007ffe1ff */
[----:B------:R-:W-:Y:S01]  /*1290*/  IMAD.WIDE.U32 R30, R14, c[0x0][0x1b0], R6 ;  /* 0x00006c000e1e7a25 */ /* 0x000fe200078e0006 */
[----:B------:R-:W-:-:S02]  /*12a0*/  LEA.HI.SX32 R23, R241, 0xffffffff, 0x19 ;  /* 0xfffffffff1177811 */ /* 0x000fc400078fcaff */
[----:B------:R-:W-:Y:S01]  /*12b0*/  LEA.HI R16, R15, R15, RZ, 0x1 ;  /* 0x0000000f0f107211 */ /* 0x000fe200078f08ff */
[C---:B------:R-:W-:Y:S01]  /*12c0*/  IMAD R10, R14.reuse, c[0x0][0x1b4], R0 ;  /* 0x00006d000e0a7a24 */ /* 0x040fe200078e0200 */
[----:B------:R1:W-:Y:S01]  /*12d0*/  STL.64 [R1+0x28], R30 ;  /* 0x0000281e01007387 */ /* 0x0003e20000100a00 */
[C---:B------:R-:W-:Y:S01]  /*12e0*/  IMAD R9, R14.reuse, c[0x0][0x1bc], R9 ;  /* 0x00006f000e097a24 */ /* 0x040fe200078e0209 */
[----:B------:R-:W-:Y:S01]  /*12f0*/  SHF.R.S32.HI R8, RZ, 0x1, R16 ;  /* 0x00000001ff087819 */ /* 0x000fe20000011410 */
[----:B------:R-:W-:Y:S01]  /*1300*/  IMAD.WIDE.U32 R28, R14, c[0x0][0x1b8], R2 ;  /* 0x00006e000e1c7a25 */ /* 0x000fe200078e0002 */
[----:B------:R-:W-:Y:S02]  /*1310*/  IADD3 R243, R31, R10, RZ ;  /* 0x0000000a1ff37210 */ /* 0x000fe40007ffe0ff */
[----:B------:R-:W-:Y:S01]  /*1320*/  SHF.R.S32.HI R0, RZ, 0x1f, R16 ;  /* 0x0000001fff007819 */ /* 0x000fe20000011410 */
[----:B------:R-:W-:Y:S01]  /*1330*/  IMAD.MOV.U32 R242, RZ, RZ, R30 ;  /* 0x000000fffff27224 */ /* 0x000fe200078e001e */
[----:B------:R-:W-:Y:S01]  /*1340*/  IADD3 R18, R29, R9, RZ ;  /* 0x000000091d127210 */ /* 0x000fe20007ffe0ff */
[----:B------:R1:W-:Y:S01]  /*1350*/  STL.64 [R1+0x20], R28 ;  /* 0x0000201c01007387 */ /* 0x0003e20000100a00 */
[C---:B---3--:R-:W-:Y:S01]  /*1360*/  IMAD R12, R23.reuse, -0x80, R20 ;  /* 0xffffff80170c7824 */ /* 0x048fe200078e0214 */
[----:B------:R-:W-:Y:S01]  /*1370*/  LEA.HI R0, R0, R8, RZ, 0x2 ;  /* 0x0000000800007211 */ /* 0x000fe200078f10ff */
[----:B------:R-:W-:Y:S01]  /*1380*/  IMAD.WIDE.U32 R6, R23, UR7, R242 ;  /* 0x0000000717067c25 */ /* 0x000fe2000f8e00f2 */
[----:B------:R1:W-:Y:S01]  /*1390*/  STL.64 [R1+0x18], R242 ;  /* 0x000018f201007387 */ /* 0x0003e20000100a00 */
[----:B------:R-:W-:-:S02]  /*13a0*/  SHF.R.S32.HI R13, RZ, 0x1f, R23 ;  /* 0x0000001fff0d7819 */ /* 0x000fc40000011417 */
[----:B------:R-:W-:Y:S01]  /*13b0*/  ISETP.GE.AND P0, PT, R4, R12, PT ;  /* 0x0000000c0400720c */ /* 0x000fe20003f06270 */
[----:B------:R1:W-:Y:S01]  /*13c0*/  STL [R1+0xc], R18 ;  /* 0x00000c1201007387 */ /* 0x0003e20000100800 */
[----:B------:R-:W-:Y:S01]  /*13d0*/  LOP3.LUT R2, R0, 0xfffffffc, RZ, 0xc0, !PT ;  /* 0xfffffffc00027812 */ /* 0x000fe200078ec0ff */
[----:B------:R-:W-:Y:S01]  /*13e0*/  IMAD R0, R23, UR6, RZ ;  /* 0x0000000617007c24 */ /* 0x000fe2000f8e02ff */
[----:B------:R-:W-:-:S03]  /*13f0*/  MOV R3, 0x10 ;  /* 0x0000001000037802 */ /* 0x000fc60000000f00 */
[----:B------:R-:W-:Y:S02]  /*1400*/  IMAD.IADD R14, R8, 0x1, -R2 ;  /* 0x00000001080e7824 */ /* 0x000fe400078e0a02 */
[----:B------:R-:W-:-:S03]  /*1410*/  IMAD R0, R13, UR7, R0 ;  /* 0x000000070d007c24 */ /* 0x000fc6000f8e0200 */
[----:B------:R-:W-:Y:S01]  /*1420*/  LOP3.LUT P1, RZ, R14, 0x2, RZ, 0xc0, !PT ;  /* 0x000000020eff7812 */ /* 0x000fe2000782c0ff */
        /* <DEDUP_REMOVED lines=14> */
.L_x_352:
[----:B------:R-:W-:Y:S05]  /*1510*/  BSYNC B0 ;  /* 0x0000000000007941 */ /* 0x000fea0003800000 */
.L_x_351:
[----:B------:R-:W-:Y:S01]  /*1520*/  ISETP.GE.AND P0, PT, R21, R12, PT ;  /* 0x0000000c1500720c */ /* 0x000fe20003f06270 */
        /* <DEDUP_REMOVED lines=11> */
[----:B-1----:R-:W-:-:S04]  /*15e0*/  LEA R10, P0, R0, c[0x0][0x168], 0x1 ;  /* 0x00005a00000a7a11 */ /* 0x002fc800078008ff */
[----:B------:R-:W-:-:S05]  /*15f0*/  LEA.HI.X R11, R0, c[0x0][0x16c], R2, 0x1, P0 ;  /* 0x00005b00000b7a11 */ /* 0x000fca00000f0c02 */
[----:B------:R-:W-:Y:S01]  /*1600*/  @!PT LDS RZ, [RZ] ;  /* 0x00000000fffff984 */ /* 0x000fe20000000800 */
[----:B------:R-:W-:Y:S01]  /*1610*/  @!PT LDS RZ, [RZ] ;  /* 0x00000000fffff984 */ /* 0x000fe20000000800 */
[----:B------:R-:W-:Y:S01]  /*1620*/  @!PT LDS RZ, [RZ] ;  /* 0x00000000fffff984 */ /* 0x000fe20000000800 */
[----:B------:R1:W-:Y:S04]  /*1630*/  LDGSTS.E.BYPASS.LTC128B.128 [R217+0x2800], [R10.64] ;  /* 0x028000000ad97fae */ /* 0x0003e8000b901d52 */
.L_x_354:
[----:B------:R-:W-:Y:S05]  /*1640*/  BSYNC B0 ;  /* 0x0000000000007941 */ /* 0x000fea0003800000 */
.L_x_353:
[----:B------:R-:W-:Y:S01]  /*1650*/  ISETP.GE.AND P0, PT, R19, R12, PT ;  /* 0x0000000c1300720c */ /* 0x000fe20003f06270 */
[----:B------:R-:W-:-:S12]  /*1660*/  BSSY B0, `(.L_x_355) ;  /* 0x0000010000007945 */ /* 0x000fd80003800000 */
        /* <DEDUP_REMOVED lines=15> */
.L_x_356:
[----:B------:R-:W-:Y:S05]  /*1760*/  BSYNC B0 ;  /* 0x0000000000007941 */ /* 0x000fea0003800000 */
.L_x_355:
[----:B------:R-:W-:Y:S01]  /*1770*/  ISETP.GE.AND P0, PT, R17, R12, PT ;  /* 0x0000000c1100720c */ /* 0x000fe20003f06270 */
        /* <DEDUP_REMOVED lines=17> */
.L_x_358:
[----:B------:R-:W-:Y:S05]  /*1890*/  BSYNC B0 ;  /* 0x0000000000007941 */ /* 0x000fea0003800000 */
.L_x_357:
        /* <DEDUP_REMOVED lines=26> */
.L_x_360:
[----:B------:R-:W-:Y:S05]  /*1a40*/  BSYNC B0 ;  /* 0x0000000000007941 */ /* 0x000fea0003800000 */
.L_x_359:
        /* <DEDUP_REMOVED lines=8> */
[----:B-1----:R-:W-:-:S03]  /*1ad0*/  IMAD.MOV.U32 R6, RZ, RZ, c[0x0][0x1a4] ;  /* 0x00006900ff067624 */ /* 0x002fc600078e00ff */
        /* <DEDUP_REMOVED lines=8> */
.L_x_362:
[----:B------:R-:W-:Y:S05]  /*1b60*/  BSYNC B0 ;  /* 0x0000000000007941 */ /* 0x000fea0003800000 */
.L_x_361:
        /* <DEDUP_REMOVED lines=17> */
.L_x_364:
[----:B------:R-:W-:Y:S05]  /*1c80*/  BSYNC B0 ;  /* 0x0000000000007941 */ /* 0x000fea0003800000 */
.L_x_363:
        /* <DEDUP_REMOVED lines=18> */
.L_x_366:
[----:B------:R-:W-:Y:S05]  /*1db0*/  BSYNC B0 ;  /* 0x0000000000007941 */ /* 0x000fea0003800000 */
.L_x_365:
[----:B------:R-:W-:Y:S01]  /*1dc0*/  LOP3.LUT R2, R26, 0xfffffff8, RZ, 0xc0, !PT ;  /* 0xfffffff81a027812 */ /* 0x000fe200078ec0ff */
[----:B-1----:R-:W-:Y:S01]  /*1dd0*/  IMAD.SHL.U32 R5, R14, 0x40, RZ ;  /* 0x000000400e057824 */ /* 0x002fe200078e00ff */
        /* <DEDUP_REMOVED lines=36> */
[----:B------:R-:W-:Y:S02]  /*2020*/  LDSM.16.M88.4 R8, [R207] ;  /* 0x00000000cf08783b */ /* 0x000fe40000000200 */
        /* <DEDUP_REMOVED lines=13> */
[----:B------:R-:W4:Y:S01]  /*2100*/  LDSM.16.M88.4 R24, [R204+0x2c00] ;  /* 0x002c0000cc18783b */ /* 0x000f220000000200 */
        /* <DEDUP_REMOVED lines=9> */
[----:B------:R-:W-:Y:S02]  /*21a0*/  IADD3 R2, R0, 0x8, RZ ;  /* 0x0000000800027810 */ /* 0x000fe40007ffe0ff */
[----:B------:R-:W-:Y:S01]  /*21b0*/  IADD3 R210, R209, 0x1c00, RZ ;  /* 0x00001c00d1d27810 */ /* 0x000fe20007ffe0ff */
[----:B------:R-:W2:Y:S01]  /*21c0*/  LDSM.16.M88.4 R48, [R204+0x3c00] ;  /* 0x003c0000cc30783b */ /* 0x000ea20000000200 */
[-C--:B------:R-:W-:Y:S02]  /*21d0*/  ISETP.GE.AND P6, PT, R2, R20.reuse, PT ;  /* 0x000000140200720c */ /* 0x080fe40003fc6270 */
[----:B------:R-:W-:Y:S01]  /*21e0*/  IADD3 R2, R0, 0x11, RZ ;  /* 0x0000001100027810 */ /* 0x000fe20007ffe0ff */
[----:B------:R-:W-:Y:S03]  /*21f0*/  LDSM.16.M88.4 R16, [R208] ;  /* 0x00000000d010783b */ /* 0x000fe60000000200 */
[----:B------:R-:W-:Y:S01]  /*2200*/  ISETP.GE.AND P1, PT, R2, R20, PT ;  /* 0x000000140200720c */ /* 0x000fe20003f26270 */
[----:B-1----:R-:W-:Y:S01]  /*2210*/  HMMA.16816.F32 R84, R8, R12, RZ ;  /* 0x0000000c0854723c */ /* 0x002fe200000018ff */
[----:B------:R-:W1:Y:S01]  /*2220*/  LDSM.16.M88.4 R44, [R209] ;  /* 0x00000000d12c783b */ /* 0x000e620000000200 */
[----:B------:R-:W-:-:S03]  /*2230*/  IADD3 R2, R0, 0x19, RZ ;  /* 0x0000001900027810 */ /* 0x000fc60007ffe0ff */
[----:B------:R-:W-:Y:S03]  /*2240*/  LDSM.16.M88.4 R64, [R209+0xc00] ;  /* 0x000c0000d140783b */ /* 0x000fe60000000200 */
[C---:B-----5:R-:W-:Y:S01]  /*2250*/  HMMA.16816.F32 R88, R4.reuse, R12, RZ ;  /* 0x0000000c0458723c */ /* 0x060fe200000018ff */
[----:B------:R-:W-:Y:S04]  /*2260*/  LDSM.16.M88.4 R80, [R209+0x1400] ;  /* 0x00140000d150783b */ /* 0x000fe80000000200 */
[----:B------:R-:W-:Y:S03]  /*2270*/  LDSM.16.M88.4 R60, [R209+0x800] ;  /* 0x00080000d13c783b */ /* 0x000fe60000000200 */
[-C--:B------:R-:W-:Y:S01]  /*2280*/  HMMA.16816.F32 R116, R4, R14.reuse, RZ ;  /* 0x0000000e0474723c */ /* 0x080fe200000018ff */
[----:B------:R-:W-:Y:S04]  /*2290*/  LDSM.16.M88.4 R72, [R209+0x1000] ;  /* 0x00100000d148783b */ /* 0x000fe80000000200 */
        /* <DEDUP_REMOVED lines=25> */
[----:B-1----:R-:W-:Y:S08]  /*2430*/  HMMA.16816.F32 R48, R16, R44, R84 ;  /* 0x0000002c1030723c */ /* 0x002ff00000001854 */
[----:B-----5:R-:W-:Y:S08]  /*2440*/  HMMA.16816.F32 R84, R12, R64, R100 ;  /* 0x000000400c54723c */ /* 0x020ff00000001864 */
[----:B------:R-:W-:Y:S01]  /*2450*/  HMMA.16816.F32 R100, R16, R80, R4 ;  /* 0x000000501064723c */ /* 0x000fe20000001804 */
[----:B------:R-:W1:Y:S07]  /*2460*/  LDSM.16.M88.4 R4, [R209+0x1800] ;  /* 0x00180000d104783b */ /* 0x000e6e0000000200 */
[C---:B------:R-:W-:Y:S08]  /*2470*/  HMMA.16816.F32 R76, R8.reuse, R32, RZ ;  /* 0x00000020084c723c */ /* 0x040ff000000018ff */
[----:B------:R-:W-:Y:S08]  /*2480*/  HMMA.16816.F32 R124, R8, R34, RZ ;  /* 0x00000022087c723c */ /* 0x000ff000000018ff */
[----:B------:R-:W-:Y:S08]  /*2490*/  HMMA.16816.F32 R32, R12, R44, R88 ;  /* 0x0000002c0c20723c */ /* 0x000ff00000001858 */
[C---:B------:R-:W-:Y:S08]  /*24a0*/  HMMA.16816.F32 R112, R8.reuse, R52, RZ ;  /* 0x000000340870723c */ /* 0x040ff000000018ff */
[----:B------:R-:W-:Y:S08]  /*24b0*/  HMMA.16816.F32 R180, R8, R54, RZ ;  /* 0x0000003608b4723c */ /* 0x000ff000000018ff */
[----:B------:R-:W-:Y:S08]  /*24c0*/  HMMA.16816.F32 R52, R12, R60, R96 ;  /* 0x0000003c0c34723c */ /* 0x000ff00000001860 */
[C---:B------:R-:W-:Y:S08]  /*24d0*/  HMMA.16816.F32 R156, R8.reuse, R38, RZ ;  /* 0x00000026089c723c */ /* 0x040ff000000018ff */
[----:B------:R-:W-:Y:S08]  /*24e0*/  HMMA.16816.F32 R168, R8, R42, RZ ;  /* 0x0000002a08a8723c */ /* 0x000ff000000018ff */
[----:B------:R-:W-:Y:S08]  /*24f0*/  HMMA.16816.F32 R96, R16, R72, R24 ;  /* 0x000000481060723c */ /* 0x000ff00000001818 */
[-C--:B------:R-:W-:Y:S07]  /*2500*/  HMMA.16816.F32 R24, R12, R46.reuse, R116 ;  /* 0x0000002e0c18723c */ /* 0x080fee0000001874 */
[----:B------:R-:W-:Y:S01]  /*2510*/  FSEL R117, R34, -INF , !P5 ;  /* 0xff80000022757808 */ /* 0x000fe20006800000 */
[----:B------:R-:W-:Y:S01]  /*2520*/  HMMA.16816.F32 R8, R16, R46, R120 ;  /* 0x0000002e1008723c */ /* 0x000fe20000001878 */
[----:B------:R-:W-:-:S06]  /*2530*/  FSEL R116, R32, -INF , !P5 ;  /* 0xff80000020747808 */ /* 0x000fcc0006800000 */
[----:B------:R-:W-:Y:S01]  /*2540*/  FSEL R121, R35, -INF , !P4 ;  /* 0xff80000023797808 */ /* 0x000fe20006000000 */
[-C--:B------:R-:W-:Y:S08]  /*2550*/  HMMA.16816.F32 R76, R16, R56.reuse, R76 ;  /* 0x00000038104c723c */ /* 0x080ff0000000184c */
[C---:B------:R-:W-:Y:S08]  /*2560*/  HMMA.16816.F32 R40, R12.reuse, R56, R92 ;  /* 0x000000380c28723c */ /* 0x040ff0000000185c */
[C---:B------:R-:W-:Y:S07]  /*2570*/  HMMA.16816.F32 R104, R12.reuse, R72, R104 ;  /* 0x000000480c68723c */ /* 0x040fee0000001868 */
[----:B------:R-:W-:Y:S01]  /*2580*/  FSEL R73, R48, -INF , !P5 ;  /* 0xff80000030497808 */ /* 0x000fe20006800000 */
[----:B------:R-:W-:Y:S01]  /*2590*/  HMMA.16816.F32 R36, R12, R58, R128 ;  /* 0x0000003a0c24723c */ /* 0x000fe20000001880 */
[----:B------:R-:W-:-:S06]  /*25a0*/  FSEL R72, R49, -INF , !P4 ;  /* 0xff80000031487808 */ /* 0x000fcc0006000000 */
[----:B------:R-:W-:Y:S01]  /*25b0*/  FSEL R128, R50, -INF , !P5 ;  /* 0xff80000032807808 */ /* 0x000fe20006800000 */
[----:B------:R-:W-:Y:S01]  /*25c0*/  HMMA.16816.F32 R92, R16, R64, R28 ;  /* 0x00000040105c723c */ /* 0x000fe2000000181c */
[----:B------:R-:W-:Y:S02]  /*25d0*/  ISETP.GE.AND P5, PT, R2, R20, PT ;  /* 0x000000140200720c */ /* 0x000fe40003fa6270 */
[----:B------:R-:W-:Y:S02]  /*25e0*/  IADD3 R2, R0, 0x20, RZ ;  /* 0x0000002000027810 */ /* 0x000fe40007ffe0ff */
[----:B------:R-:W-:Y:S02]  /*25f0*/  FSEL R122, R43, -INF , !P1 ;  /* 0xff8000002b7a7808 */ /* 0x000fe40004800000 */
[----:B------:R-:W-:Y:S01]  /*2600*/  FSEL R129, R77, -INF , !P1 ;  /* 0xff8000004d817808 */ /* 0x000fe20004800000 */
[----:B------:R-:W-:Y:S07]  /*2610*/  HMMA.16816.F32 R108, R12, R80, R108 ;  /* 0x000000500c6c723c */ /* 0x000fee000000186c */
[----:B------:R-:W-:Y:S01]  /*2620*/  FSEL R81, R33, -INF , !P4 ;  /* 0xff80000021517808 */ /* 0x000fe20006000000 */
[----:B------:R-:W-:Y:S01]  /*2630*/  HMMA.16816.F32 R28, R16, R58, R124 ;  /* 0x0000003a101c723c */ /* 0x000fe2000000187c */
[----:B------:R-:W-:-:S06]  /*2640*/  FSEL R80, R8, -INF , !P6 ;  /* 0xff80000008507808 */ /* 0x000fcc0007000000 */
[----:B------:R-:W-:Y:S01]  /*2650*/  FSEL R127, R51, -INF , !P4 ;  /* 0xff800000337f7808 */ /* 0x000fe20006000000 */
[C---:B------:R-:W-:Y:S01]  /*2660*/  HMMA.16816.F32 R68, R16.reuse, R60, R68 ;  /* 0x0000003c1044723c */ /* 0x040fe20000001844 */
[----:B------:R-:W-:Y:S02]  /*2670*/  ISETP.GE.AND P4, PT, R2, R20, PT ;  /* 0x000000140200720c */ /* 0x000fe40003f86270 */
[----:B------:R-:W-:Y:S02]  /*2680*/  IADD3 R2, R0, 0x21, RZ ;  /* 0x0000002100027810 */ /* 0x000fe40007ffe0ff */
[----:B------:R-:W-:Y:S02]  /*2690*/  FSEL R124, R10, -INF , !P6 ;  /* 0xff8000000a7c7808 */ /* 0x000fe40007000000 */
[----:B------:R-:W-:Y:S01]  /*26a0*/  IMAD R60, R22, 0x20, R21 ;  /* 0x00000020163c7824 */ /* 0x000fe200078e0215 */
[C---:B------:R-:W-:Y:S01]  /*26b0*/  IADD3 R22, R0.reuse, 0x9, RZ ;  /* 0x0000000900167810 */ /* 0x040fe20007ffe0ff */
[----:B-1----:R-:W-:Y:S01]  /*26c0*/  HMMA.16816.F32 R88, R16, R4, R112 ;  /* 0x000000041058723c */ /* 0x002fe20000001870 */
[----:B------:R-:W-:-:S02]  /*26d0*/  IADD3 R21, R0, 0x10, RZ ;  /* 0x0000001000157810 */ /* 0x000fc40007ffe0ff */
[-C--:B------:R-:W-:Y:S02]  /*26e0*/  ISETP.GE.AND P2, PT, R22, R20.reuse, PT ;  /* 0x000000141600720c */ /* 0x080fe40003f46270 */
[-C--:B------:R-:W-:Y:S02]  /*26f0*/  ISETP.GE.AND P0, PT, R21, R20.reuse, PT ;  /* 0x000000141500720c */ /* 0x080fe40003f06270 */
[----:B------:R-:W-:Y:S01]  /*2700*/  FSEL R115, R26, -INF , !P6 ;  /* 0xff8000001a737808 */ /* 0x000fe20007000000 */
[----:B------:R-:W-:Y:S01]  /*2710*/  HMMA.16816.F32 R56, R12, R4, R140 ;  /* 0x000000040c38723c */ /* 0x000fe2000000188c */
[----:B------:R-:W-:Y:S02]  /*2720*/  FSEL R112, R24, -INF , !P6 ;  /* 0xff80000018707808 */ /* 0x000fe40007000000 */
[----:B------:R-:W-:Y:S02]  /*2730*/  ISETP.GE.AND P6, PT, R2, R20, PT ;  /* 0x000000140200720c */ /* 0x000fe40003fc6270 */
[----:B------:R-:W-:-:S02]  /*2740*/  IADD3 R2, R0, 0x28, RZ ;  /* 0x0000002800027810 */ /* 0x000fc40007ffe0ff */
[----:B------:R-:W-:Y:S01]  /*2750*/  FSEL R118, R27, -INF , !P2 ;  /* 0xff8000001b767808 */ /* 0x000fe20005000000 */
[C---:B------:R-:W-:Y:S01]  /*2760*/  HMMA.16816.F32 R32, R16.reuse, R62, R136 ;  /* 0x0000003e1020723c */ /* 0x040fe20000001888 */
[----:B------:R-:W-:Y:S02]  /*2770*/  FSEL R114, R25, -INF , !P2 ;  /* 0xff80000019727808 */ /* 0x000fe40005000000 */
[----:B------:R-:W-:Y:S02]  /*2780*/  FSEL R125, R11, -INF , !P2 ;  /* 0xff8000000b7d7808 */ /* 0x000fe40005000000 */
[----:B------:R-:W-:Y:S02]  /*2790*/  FSEL R123, R9, -INF , !P2 ;  /* 0xff800000097b7808 */ /* 0x000fe40005000000 */
[----:B------:R-:W-:Y:S01]  /*27a0*/  ISETP.GE.AND P2, PT, R2, R20, PT ;  /* 0x000000140200720c */ /* 0x000fe20003f46270 */
[----:B------:R-:W1:Y:S01]  /*27b0*/  LDSM.16.M88.4 R8, [R209+0x1c00] ;  /* 0x001c0000d108783b */ /* 0x000e620000000200 */
[----:B------:R-:W-:Y:S01]  /*27c0*/  IADD3 R2, R0, 0x29, RZ ;  /* 0x0000002900027810 */ /* 0x000fe20007ffe0ff */
[----:B------:R-:W-:Y:S01]  /*27d0*/  HMMA.16816.F32 R24, R16, R66, R148 ;  /* 0x000000421018723c */ /* 0x000fe20000001894 */
[----:B------:R-:W-:Y:S01]  /*27e0*/  FSEL R141, R78, -INF , !P0 ;  /* 0xff8000004e8d7808 */ /* 0x000fe20004000000 */
[----:B------:R-:W-:-:S04]  /*27f0*/  DEPBAR.LE SB0, 0x0 ;  /* 0x000080000000791a */ /* 0x000fc80000000000 */
[----:B------:R-:W-:Y:S02]  /*2800*/  FSEL R120, R42, -INF , !P0 ;  /* 0xff8000002a787808 */ /* 0x000fe40004000000 */
[----:B------:R-:W-:Y:S02]  /*2810*/  FSEL R78, R40, -INF , !P0 ;  /* 0xff800000284e7808 */ /* 0x000fe40004000000 */
[----:B------:R-:W-:Y:S02]  /*2820*/  FSEL R126, R76, -INF , !P0 ;  /* 0xff8000004c7e7808 */ /* 0x000fe40004000000 */
[----:B------:R-:W-:Y:S02]  /*2830*/  ISETP.GE.AND P0, PT, R2, R20, PT ;  /* 0x000000140200720c */ /* 0x000fe40003f06270 */
[C---:B------:R-:W-:Y:S02]  /*2840*/  IADD3 R21, R0.reuse, 0x18, RZ ;  /* 0x0000001800157810 */ /* 0x040fe40007ffe0ff */
[----:B------:R-:W-:-:S02]  /*2850*/  IADD3 R2, R0, 0x30, RZ ;  /* 0x0000003000027810 */ /* 0x000fc40007ffe0ff */
[----:B------:R-:W-:Y:S02]  /*2860*/  FSEL R113, R41, -INF , !P1 ;  /* 0xff80000029717808 */ /* 0x000fe40004800000 */
[----:B------:R-:W-:Y:S01]  /*2870*/  FSEL R142, R79, -INF , !P1 ;  /* 0xff8000004f8e7808 */ /* 0x000fe20004800000 */
[----:B------:R-:W-:Y:S01]  /*2880*/  HMMA.16816.F32 R40, R12, R62, R144 ;  /* 0x0000003e0c28723c */ /* 0x000fe20000001890 */
[-C--:B------:R-:W-:Y:S02]  /*2890*/  ISETP.GE.AND P3, PT, R21, R20.reuse, PT ;  /* 0x000000141500720c */ /* 0x080fe40003f66270 */
[----:B------:R-:W-:Y:S02]  /*28a0*/  ISETP.GE.AND P1, PT, R2, R20, PT ;  /* 0x000000140200720c */ /* 0x000fe40003f26270 */
[----:B------:R-:W-:Y:S02]  /*28b0*/  IADD3 R2, R0, 0x31, RZ ;  /* 0x0000003100027810 */ /* 0x000fe40007ffe0ff */
[----:B------:R-:W-:-:S02]  /*28c0*/  FSEL R119, R38, -INF , !P3 ;  /* 0xff80000026777808 */ /* 0x000fc40005800000 */
[----:B------:R-:W-:Y:S02]  /*28d0*/  FSEL R77, R36, -INF , !P3 ;  /* 0xff800000244d7808 */ /* 0x000fe40005800000 */
[----:B------:R-:W-:Y:S02]  /*28e0*/  FSEL R140, R30, -INF , !P3 ;  /* 0xff8000001e8c7808 */ /* 0x000fe40005800000 */
[----:B------:R-:W-:Y:S02]  /*28f0*/  FSEL R131, R28, -INF , !P3 ;  /* 0xff8000001c837808 */ /* 0x000fe40005800000 */
[----:B------:R-:W-:Y:S02]  /*2900*/  ISETP.GE.AND P3, PT, R2, R20, PT ;  /* 0x000000140200720c */ /* 0x000fe40003f66270 */
[----:B------:R-:W-:Y:S01]  /*2910*/  IADD3 R2, R0, 0x38, RZ ;  /* 0x0000003800027810 */ /* 0x000fe20007ffe0ff */
[----:B-1----:R-:W-:Y:S01]  /*2920*/  HMMA.16816.F32 R48, R16, R8, R152 ;  /* 0x000000081030723c */ /* 0x002fe20000001898 */
        /* <DEDUP_REMOVED lines=9> */
[C---:B------:R-:W-:Y:S01]  /*29c0*/  HMMA.16816.F32 R28, R12.reuse, R66, R160 ;  /* 0x000000420c1c723c */ /* 0x040fe200000018a0 */
[----:B------:R-:W-:Y:S02]  /*29d0*/  FSEL R145, R53, -INF , !P6 ;  /* 0xff80000035917808 */ /* 0x000fe40007000000 */
[----:B------:R-:W-:Y:S02]  /*29e0*/  FSEL R173, R71, -INF , !P6 ;  /* 0xff80000047ad7808 */ /* 0x000fe40007000000 */
[----:B------:R-:W-:Y:S02]  /*29f0*/  FSEL R146, R42, -INF , !P2 ;  /* 0xff8000002a927808 */ /* 0x000fe40005000000 */
[----:B------:R-:W-:Y:S01]  /*2a00*/  FSEL R160, R54, -INF , !P4 ;  /* 0xff80000036a07808 */ /* 0x000fe20006000000 */
[----:B------:R-:W-:Y:S01]  /*2a10*/  HMMA.16816.F32 R44, R12, R8, R184 ;  /* 0x000000080c2c723c */ /* 0x000fe200000018b8 */
[----:B------:R-:W-:-:S02]  /*2a20*/  FSEL R162, R68, -INF , !P4 ;  /* 0xff80000044a27808 */ /* 0x000fc40006000000 */
[-C--:B------:R-:W-:Y:S02]  /*2a30*/  ISETP.GE.AND P4, PT, R2, R20.reuse, PT ;  /* 0x000000140200720c */ /* 0x080fe40003f86270 */
[----:B------:R-:W-:Y:S02]  /*2a40*/  IADD3 R2, R0, 0x40, RZ ;  /* 0x0000004000027810 */ /* 0x000fe40007ffe0ff */
[----:B------:R-:W-:Y:S02]  /*2a50*/  FSEL R161, R55, -INF , !P6 ;  /* 0xff80000037a17808 */ /* 0x000fe40007000000 */
[----:B------:R-:W-:Y:S02]  /*2a60*/  FSEL R163, R69, -INF , !P6 ;  /* 0xff80000045a37808 */ /* 0x000fe40007000000 */
[----:B------:R-:W-:Y:S02]  /*2a70*/  ISETP.GE.AND P6, PT, R2, R20, PT ;  /* 0x000000140200720c */ /* 0x000fe40003fc6270 */
[----:B------:R-:W-:-:S02]  /*2a80*/  IADD3 R2, R0, 0x41, RZ ;  /* 0x0000004100027810 */ /* 0x000fc40007ffe0ff */
[----:B------:R-:W-:Y:S02]  /*2a90*/  FSEL R139, R40, -INF , !P2 ;  /* 0xff800000288b7808 */ /* 0x000fe40005000000 */
[----:B------:R-:W-:Y:S02]  /*2aa0*/  FSEL R151, R34, -INF , !P2 ;  /* 0xff80000022977808 */ /* 0x000fe40005000000 */
[----:B------:R-:W-:Y:S02]  /*2ab0*/  FSEL R149, R32, -INF , !P2 ;  /* 0xff80000020957808 */ /* 0x000fe40005000000 */
[----:B------:R-:W-:Y:S02]  /*2ac0*/  ISETP.GE.AND P2, PT, R2, R20, PT ;  /* 0x000000140200720c */ /* 0x000fe40003f46270 */
[----:B------:R-:W-:Y:S02]  /*2ad0*/  IADD3 R2, R0, 0x48, RZ ;  /* 0x0000004800027810 */ /* 0x000fe40007ffe0ff */
[----:B------:R-:W-:-:S02]  /*2ae0*/  FSEL R147, R43, -INF , !P0 ;  /* 0xff8000002b937808 */ /* 0x000fc40004000000 */
[----:B------:R-:W-:Y:S02]  /*2af0*/  FSEL R144, R41, -INF , !P0 ;  /* 0xff80000029907808 */ /* 0x000fe40004000000 */
[----:B------:R-:W-:Y:S01]  /*2b00*/  FSEL R150, R35, -INF , !P0 ;  /* 0xff80000023967808 */ /* 0x000fe20004000000 */
[----:B------:R-:W-:Y:S01]  /*2b10*/  HMMA.16816.F32 R40, R12, R82, R188 ;  /* 0x000000520c28723c */ /* 0x000fe200000018bc */
[----:B------:R-:W-:Y:S02]  /*2b20*/  FSEL R148, R33, -INF , !P0 ;  /* 0xff80000021947808 */ /* 0x000fe40004000000 */
[----:B------:R-:W-:Y:S02]  /*2b30*/  ISETP.GE.AND P0, PT, R2, R20, PT ;  /* 0x000000140200720c */ /* 0x000fe40003f06270 */
[----:B------:R-:W-:Y:S02]  /*2b40*/  IADD3 R2, R0, 0x49, RZ ;  /* 0x0000004900027810 */ /* 0x000fe40007ffe0ff */
[----:B------:R-:W-:Y:S01]  /*2b50*/  FSEL R167, R94, -INF , !P1 ;  /* 0xff8000005ea77808 */ /* 0x000fe20004800000 */
[----:B------:R-:W-:Y:S01]  /*2b60*/  HMMA.16816.F32 R32, R16, R74, R156 ;  /* 0x0000004a1020723c */ /* 0x000fe2000000189c */
[----:B------:R-:W-:-:S02]  /*2b70*/  FSEL R165, R86, -INF , !P1 ;  /* 0xff80000056a57808 */ /* 0x000fc40004800000 */
[----:B------:R-:W-:Y:S02]  /*2b80*/  FSEL R164, R84, -INF , !P1 ;  /* 0xff80000054a47808 */ /* 0x000fe40004800000 */
[----:B------:R-:W-:Y:S02]  /*2b90*/  FSEL R92, R92, -INF , !P1 ;  /* 0xff8000005c5c7808 */ /* 0x000fe40004800000 */
[----:B------:R-:W-:Y:S02]  /*2ba0*/  ISETP.GE.AND P1, PT, R2, R20, PT ;  /* 0x000000140200720c */ /* 0x000fe40003f26270 */
[----:B------:R-:W-:Y:S02]  /*2bb0*/  IADD3 R2, R0, 0x50, RZ ;  /* 0x0000005000027810 */ /* 0x000fe40007ffe0ff */
[----:B------:R-:W-:Y:S02]  /*2bc0*/  FSEL R166, R95, -INF , !P3 ;  /* 0xff8000005fa67808 */ /* 0x000fe40005800000 */
        /* <DEDUP_REMOVED lines=23> */
[----:B------:R-:W-:Y:S01]  /*2d40*/  ISETP.GE.AND P6, PT, R2, R20, PT ;  /* 0x000000140200720c */ /* 0x000fe20003fc6270 */
[----:B------:R-:W-:Y:S01]  /*2d50*/  HMMA.16816.F32 R4, R16, R6, R180 ;  /* 0x000000061004723c */ /* 0x000fe200000018b4 */
[----:B------:R-:W-:Y:S02]  /*2d60*/  IADD3 R2, R0, 0x60, RZ ;  /* 0x0000006000027810 */ /* 0x000fe40007ffe0ff */
[----:B------:R-:W-:Y:S02]  /*2d70*/  FSEL R184, R107, -INF , !P2 ;  /* 0xff8000006bb87808 */ /* 0x000fe40005000000 */
[----:B------:R-:W-:-:S02]  /*2d80*/  FSEL R105, R105, -INF , !P2 ;  /* 0xff80000069697808 */ /* 0x000fc40005000000 */
[----:B------:R-:W-:Y:S01]  /*2d90*/  FSEL R201, R99, -INF , !P2 ;  /* 0xff80000063c97808 */ /* 0x000fe20005000000 */
[-C--:B------:R-:W-:Y:S01]  /*2da0*/  HMMA.16816.F32 R12, R12, R10.reuse, R196 ;  /* 0x0000000a0c0c723c */ /* 0x080fe200000018c4 */
        /* <DEDUP_REMOVED lines=30> */
[----:B------:R-:W-:Y:S02]  /*2f90*/  ISETP.GE.AND P5, PT, R2, R20, PT ;  /* 0x000000140200720c */ /* 0x000fe40003fa6270 */
[----:B------:R-:W-:Y:S02]  /*2fa0*/  ISETP.GE.AND P0, PT, R20, 0x81, PT ;  /* 0x000000811400780c */ /* 0x000fe40003f06270 */
[----:B------:R-:W-:Y:S02]  /*2fb0*/  IADD3 R2, R0, 0x69, RZ ;  /* 0x0000006900027810 */ /* 0x000fe40007ffe0ff */
[----:B------:R-:W-:Y:S02]  /*2fc0*/  FSEL R197, R42, -INF , !P4 ;  /* 0xff8000002ac57808 */ /* 0x000fe40006000000 */
[----:B------:R-:W-:Y:S02]  /*2fd0*/  FSEL R196, R40, -INF , !P4 ;  /* 0xff80000028c47808 */ /* 0x000fe40006000000 */
[----:B------:R-:W-:-:S02]  /*2fe0*/  FSEL R192, R26, -INF , !P4 ;  /* 0xff8000001ac07808 */ /* 0x000fc40006000000 */
[----:B------:R-:W-:Y:S02]  /*2ff0*/  FSEL R188, R24, -INF , !P4 ;  /* 0xff80000018bc7808 */ /* 0x000fe40006000000 */
[----:B------:R-:W-:Y:S02]  /*3000*/  ISETP.GE.AND P4, PT, R2, R20, PT ;  /* 0x000000140200720c */ /* 0x000fe40003f86270 */
        /* <DEDUP_REMOVED lines=10> */
[-C--:B------:R-:W-:Y:S02]  /*30b0*/  ISETP.GE.AND P2, PT, R2, R20.reuse, PT ;  /* 0x000000140200720c */ /* 0x080fe40003f46270 */
[----:B------:R-:W-:Y:S01]  /*30c0*/  ISETP.GE.AND P1, PT, R0, R20, PT ;  /* 0x000000140000720c */ /* 0x000fe20003f26270 */
[----:B------:R-:W-:Y:S01]  /*30d0*/  IMAD.IADD R0, R132, 0x1, R60 ;  /* 0x0000000184007824 */ /* 0x000fe200078e023c */
        /* <DEDUP_REMOVED lines=23> */
[----:B------:R-:W-:Y:S01]  /*3250*/  FSEL R132, R17, -INF , !P1 ;  /* 0xff80000011847808 */ /* 0x000fe20004800000 */
[----:B------:R-:W-:Y:S06]  /*3260*/  BAR.SYNC.DEFER_BLOCKING 0x0 ;  /* 0x0000000000007b1d */ /* 0x000fec0000010000 */
[----:B------:R-:W-:Y:S05]  /*3270*/  @!P0 BRA `(.L_x_367) ;  /* 0x0000036000008947 */ /* 0x000fea0003800000 */
[----:B------:R-:W-:Y:S01]  /*3280*/  LEA.HI.SX32 R6, R241, 0xfffffffe, 0x19 ;  /* 0xfffffffef1067811 */ /* 0x000fe200078fcaff */
[----:B------:R-:W-:Y:S01]  /*3290*/  IMAD.U32 R4, RZ, RZ, UR4 ;  /* 0x00000004ff047e24 */ /* 0x000fe2000f8e00ff */
[----:B------:R-:W-:Y:S01]  /*32a0*/  ISETP.GE.AND P1, PT, R244, c[0x0][0x220], PT ;  /* 0x00008800f4007a0c */ /* 0x000fe20003f26270 */
[----:B------:R-:W-:Y:S01]  /*32b0*/  IMAD.U32 R8, RZ, RZ, UR4 ;  /* 0x00000004ff087e24 */ /* 0x000fe2000f8e00ff */
[----:B------:R-:W-:Y:S01]  /*32c0*/  SHF.R.S32.HI R2, RZ, 0x1f, R6 ;  /* 0x0000001fff027819 */ /* 0x000fe20000011406 */
[C---:B------:R-:W-:Y:S01]  /*32d0*/  IMAD R5, R6.reuse, UR6, RZ ;  /* 0x0000000606057c24 */ /* 0x040fe2000f8e02ff */
[----:B------:R-:W-:Y:S01]  /*32e0*/  BSSY B0, `(.L_x_368) ;  /* 0x000002e000007945 */ /* 0x000fe20003800000 */
[----:B------:R-:W-:-:S04]  /*32f0*/  IMAD.WIDE.U32 R6, R6, UR7, R242 ;  /* 0x0000000706067c25 */ /* 0x000fc8000f8e00f2 */
[----:B------:R-:W-:-:S04]  /*3300*/  IMAD R5, R2, UR7, R5 ;  /* 0x0000000702057c24 */ /* 0x000fc8000f8e0205 */
[----:B------:R-:W-:Y:S01]  /*3310*/  IMAD.IADD R5, R7, 0x1, R5 ;  /* 0x0000000107057824 */ /* 0x000fe200078e0205 */
[----:B------:R-:W-:Y:S01]  /*3320*/  @!P1 IADD3 R2, P4, R6, UR17, RZ ;  /* 0x0000001106029c10 */ /* 0x000fe2000ff9e0ff */
[----:B------:R-:W-:Y:S01]  /*3330*/  @!P1 IMAD.MOV.U32 R14, RZ, RZ, c[0x0][0x19c] ;  /* 0x00006700ff0e9624 */ /* 0x000fe200078e00ff */
[----:B------:R-:W-:Y:S01]  /*3340*/  @!P1 LEA R4, P2, R4, R6, 0x6 ;  /* 0x0000000604049211 */ /* 0x000fe200078430ff */
[----:B------:R1:W-:Y:S01]  /*3350*/  @P1 STS [R217+0x2000], RZ ;  /* 0x002000ffd9001388 */ /* 0x0003e20000000800 */
[----:B------:R-:W-:Y:S02]  /*3360*/  @!P1 IADD3.X R9, R5, UR16, RZ, P4, !PT ;  /* 0x0000001005099c10 */ /* 0x000fe4000a7fe4ff */
[----:B------:R-:W-:Y:S01]  /*3370*/  @!P1 LEA R12, P4, R6, c[0x0][0x168], 0x1 ;  /* 0x00005a00060c9a11 */ /* 0x000fe200078808ff */
[----:B------:R1:W-:Y:S01]  /*3380*/  @P1 STS [R217+0x2004], RZ ;  /* 0x002004ffd9001388 */ /* 0x0003e20000000800 */
[----:B------:R-:W-:Y:S02]  /*3390*/  @!P1 LEA R10, P3, R2, c[0x0][0x168], 0x1 ;  /* 0x00005a00020a9a11 */ /* 0x000fe400078608ff */
[----:B------:R-:W-:Y:S01]  /*33a0*/  @!P1 LEA.HI.X R14, R8, R5, R14, 0x6, P2 ;  /* 0x00000005080e9211 */ /* 0x000fe200010f340e */
[----:B------:R1:W-:Y:S01]  /*33b0*/  @P1 STS.64 [R217+0x2008], RZ ;  /* 0x002008ffd9001388 */ /* 0x0003e20000000a00 */
        /* <DEDUP_REMOVED lines=32> */
.L_x_369:
[----:B------:R-:W-:Y:S05]  /*35c0*/  BSYNC B0 ;  /* 0x0000000000007941 */ /* 0x000fea0003800000 */
.L_x_368:
[----:B------:R-:W0:Y:S02]  /*35d0*/  LDGDEPBAR ;  /* 0x00000000000079af */ /* 0x000e240000000000 */
.L_x_367:
[----:B------:R-:W-:Y:S01]  /*35e0*/  FMNMX.FTZ R2, R73, R72, !PT ;  /* 0x0000004849027209 */ /* 0x000fe20007810000 */
[----:B------:R-:W-:Y:S01]  /*35f0*/  IMAD R244, R206, 0x8, R133 ;  /* 0x00000008cef47824 */ /* 0x000fe200078e0285 */
[----:B------:R-:W-:Y:S01]  /*3600*/  FMNMX.FTZ R6, R128, R127, !PT ;  /* 0x0000007f80067209 */ /* 0x000fe20007810000 */
[----:B------:R-:W-:Y:S01]  /*3610*/  IMAD.SHL.U32 R86, R23, 0x4, RZ ;  /* 0x0000000417567824 */ /* 0x000fe200078e00ff */
[----:B------:R-:W-:Y:S01]  /*3620*/  FMNMX.FTZ R2, R80, R2, !PT ;  /* 0x0000000250027209 */ /* 0x000fe20007810000 */
[C---:B------:R-:W-:Y:S01]  /*3630*/  IMAD.WIDE.U32 R62, R244.reuse, -0x326172a9, RZ ;  /* 0xcd9e8d57f43e7825 */ /* 0x040fe200078e00ff */
[----:B------:R-:W-:Y:S01]  /*3640*/  IADD3 R252, R244, 0x4, RZ ;  /* 0x00000004f4fc7810 */ /* 0x000fe20007ffe0ff */
[----:B------:R-:W-:Y:S01]  /*3650*/  UIADD3 UR12, UR21, -0x4498517b, URZ ;  /* 0xbb67ae85150c7890 */ /* 0x000fe2000fffe03f */
[----:B------:R-:W-:Y:S01]  /*3660*/  FMNMX.FTZ R2, R123, R2, !PT ;  /* 0x000000027b027209 */ /* 0x000fe20007810000 */
[----:B------:R-:W-:Y:S01]  /*3670*/  IMAD.WIDE.U32 R84, R205, -0x2daee0ad, RZ ;  /* 0xd2511f53cd547825 */ /* 0x000fe200078e00ff */
[----:B------:R-:W-:Y:S01]  /*3680*/  LOP3.LUT R222, R222, UR20, RZ, 0x3c, !PT ;  /* 0x00000014dede7c12 */ /* 0x000fe2000f8e3cff */
[----:B------:R-:W-:Y:S01]  /*3690*/  UIADD3 UR11, UR20, 0x3c6ef372, URZ ;  /* 0x3c6ef372140b7890 */ /* 0x000fe2000fffe03f */
[----:B--2---:R-:W-:Y:S01]  /*36a0*/  FMNMX.FTZ R4, R126, R2, !PT ;  /* 0x000000027e047209 */ /* 0x004fe20007810000 */
[----:B------:R-:W-:Y:S01]  /*36b0*/  IMAD.WIDE.U32 R60, R252, -0x326172a9, RZ ;  /* 0xcd9e8d57fc3c7825 */ /* 0x000fe200078e00ff */
[----:B------:R-:W-:Y:S01]  /*36c0*/  FMNMX.FTZ R2, R116, R81, !PT ;  /* 0x0000005174027209 */ /* 0x000fe20007810000 */
[----:B------:R-:W-:Y:S01]  /*36d0*/  UIADD3 UR13, UR20, -0x61c88647, URZ ;  /* 0x9e3779b9140d7890 */ /* 0x000fe2000fffe03f */
[----:B------:R-:W-:Y:S01]  /*36e0*/  FMNMX.FTZ R4, R129, R4, !PT ;  /* 0x0000000481047209 */ /* 0x000fe20007810000 */
[----:B------:R-:W-:Y:S01]  /*36f0*/  UIADD3 UR8, UR21, 0x32370b8f, URZ ;  /* 0x32370b8f15087890 */ /* 0x000fe2000fffe03f */
[----:B------:R-:W-:Y:S01]  /*3700*/  FMNMX.FTZ R2, R112, R2, !PT ;  /* 0x0000000270027209 */ /* 0x000fe20007810000 */
[----:B------:R-:W-:Y:S01]  /*3710*/  UIADD3 UR10, UR21, 0x76cf5d0a, URZ ;  /* 0x76cf5d0a150a7890 */ /* 0x000fe2000fffe03f */
[----:B------:R-:W-:Y:S01]  /*3720*/  FMNMX.FTZ R5, R131, R4, !PT ;  /* 0x0000000483057209 */ /* 0x000fe20007810000 */
[----:B------:R-:W-:Y:S01]  /*3730*/  UIADD3 UR9, UR20, -0x255992d5, URZ ;  /* 0xdaa66d2b14097890 */ /* 0x000fe2000fffe03f */
[----:B------:R-:W-:Y:S01]  /*3740*/  FMNMX.FTZ R2, R114, R2, !PT ;  /* 0x0000000272027209 */ /* 0x000fe20007810000 */
[----:B------:R-:W-:Y:S01]  /*3750*/  UIADD3 UR6, UR21, -0x126145ec, URZ ;  /* 0xed9eba1415067890 */ /* 0x000fe2000fffe03f */
[----:B------:R-:W-:Y:S01]  /*3760*/  FMNMX.FTZ R5, R130, R5, !PT ;  /* 0x0000000582057209 */ /* 0x000fe20007810000 */
[----:B------:R-:W-:Y:S01]  /*3770*/  UIADD3 UR7, UR20, 0x78dde6e4, URZ ;  /* 0x78dde6e414077890 */ /* 0x000fe2000fffe03f */
        /* <DEDUP_REMOVED lines=9> */
[----:B------:R-:W-:Y:S01]  /*3810*/  STL [R1+0x68], R241 ;  /* 0x000068f101007387 */ /* 0x000fe20000100800 */
[----:B------:R-:W-:Y:S01]  /*3820*/  FMNMX.FTZ R5, R149, R5, !PT ;  /* 0x0000000595057209 */ /* 0x000fe20007810000 */
[----:B------:R-:W-:Y:S01]  /*3830*/  IMAD.SHL.U32 R205, R0, 0x2, RZ ;  /* 0x0000000200cd7824 */ /* 0x000fe200078e00ff */
[----:B------:R-:W-:Y:S01]  /*3840*/  FMNMX.FTZ R2, R76, R2, !PT ;  /* 0x000000024c027209 */ /* 0x000fe20007810000 */
[----:B------:R-:W-:Y:S01]  /*3850*/  STL [R1+0x64], R217 ;  /* 0x000064d901007387 */ /* 0x000fe20000100800 */
[----:B------:R-:W-:Y:S01]  /*3860*/  FMNMX.FTZ R5, R148, R5, !PT ;  /* 0x0000000594057209 */ /* 0x000fe20007810000 */
[----:B------:R-:W-:Y:S01]  /*3870*/  IMAD R206, R3, 0x2, R205 ;  /* 0x0000000203ce7824 */ /* 0x000fe200078e02cd */
[----:B------:R-:W-:Y:S01]  /*3880*/  FMNMX.FTZ R2, R143, R2, !PT ;  /* 0x000000028f027209 */ /* 0x000fe20007810000 */
[----:B------:R-:W-:Y:S01]  /*3890*/  STL [R1+0x60], R216 ;  /* 0x000060d801007387 */ /* 0x000fe20000100800 */
[----:B------:R-:W-:Y:S01]  /*38a0*/  FMNMX.FTZ R5, R92, R5, !PT ;  /* 0x000000055c057209 */ /* 0x000fe20007810000 */
[----:B------:R-:W-:Y:S01]  /*38b0*/  IMAD R108, R172, 0x10000, R172 ;  /* 0x00010000ac6c7824 */ /* 0x000fe200078e02ac */
[----:B------:R-:W-:Y:S01]  /*38c0*/  FMNMX.FTZ R2, R145, R2, !PT ;  /* 0x0000000291027209 */ /* 0x000fe20007810000 */
[----:B------:R-:W-:Y:S01]  /*38d0*/  STL [R1+0x5c], R215 ;  /* 0x00005cd701007387 */ /* 0x000fe20000100800 */
[----:B------:R-:W-:-:S02]  /*38e0*/  FMNMX.FTZ R5, R95, R5, !PT ;  /* 0x000000055f057209 */ /* 0x000fc40007810000 */
        /* <DEDUP_REMOVED lines=63> */
[----:B-1----:R-:W-:-:S02]  /*3ce0*/  FMNMX.FTZ R8, R132, R5, !PT ;  /* 0x0000000584087209 */ /* 0x002fc40007810000 */
[----:B------:R-:W-:Y:S02]  /*3cf0*/  LOP3.LUT R7, R61, R222, RZ, 0x3c, !PT ;  /* 0x000000de3d077212 */ /* 0x000fe400078e3cff */
[----:B------:R-:W-:Y:S01]  /*3d00*/  FMNMX.FTZ R2, R165, R2, !PT ;  /* 0x00000002a5027209 */ /* 0x000fe20007810000 */
[----:B------:R-:W1:Y:S01]  /*3d10*/  SHFL.BFLY PT, R138, R8, 0x2, 0x1f ;  /* 0x0c401f00088a7f89 */ /* 0x000e6200000e0000 */
[----:B------:R-:W-:Y:S01]  /*3d20*/  FMNMX.FTZ R4, R236, R4, !PT ;  /* 0x00000004ec047209 */ /* 0x000fe20007810000 */
[----:B------:R-:W-:Y:S01]  /*3d30*/  IMAD.WIDE.U32 R96, R7, -0x2daee0ad, RZ ;  /* 0xd2511f5307607825 */ /* 0x000fe200078e00ff */
[----:B------:R-:W-:Y:S02]  /*3d40*/  LOP3.LUT R5, R63, R222, RZ, 0x3c, !PT ;  /* 0x000000de3f057212 */ /* 0x000fe400078e3cff */
[----:B------:R-:W-:Y:S02]  /*3d50*/  LOP3.LUT R9, R85, UR21, R86, 0x96, !PT ;  /* 0x0000001555097c12 */ /* 0x000fe4000f8e9656 */
[----:B------:R-:W-:Y:S01]  /*3d60*/  FMNMX.FTZ R12, R125, R6, !PT ;  /* 0x000000067d0c7209 */ /* 0x000fe20007810000 */
[----:B------:R-:W-:Y:S01]  /*3d70*/  IMAD.WIDE.U32 R66, R5, -0x2daee0ad, RZ ;  /* 0xd2511f5305427825 */ /* 0x000fe200078e00ff */
[----:B------:R-:W-:-:S02]  /*3d80*/  FMNMX.FTZ R6, R158, R2, !PT ;  /* 0x000000029e067209 */ /* 0x000fc40007810000 */
[----:B------:R-:W-:Y:S01]  /*3d90*/  FMNMX.FTZ R2, R233, R4, !PT ;  /* 0x00000004e9027209 */ /* 0x000fe20007810000 */
[----:B------:R-:W-:Y:S01]  /*3da0*/  IMAD.WIDE.U32 R4, R9, -0x326172a9, RZ ;  /* 0xcd9e8d5709047825 */ /* 0x000fe200078e00ff */
[----:B------:R-:W-:Y:S02]  /*3db0*/  FMNMX.FTZ R7, R154, R6, !PT ;  /* 0x000000069a077209 */ /* 0x000fe40007810000 */
[----:B------:R-:W-:Y:S02]  /*3dc0*/  FMNMX.FTZ R9, R234, R2, !PT ;  /* 0x00000002ea097209 */ /* 0x000fe40007810000 */
[--C-:B------:R-:W-:Y:S02]  /*3dd0*/  LOP3.LUT R2, R97, UR12, R84.reuse, 0x96, !PT ;  /* 0x0000000c61027c12 */ /* 0x100fe4000f8e9654 */
[----:B------:R-:W-:Y:S02]  /*3de0*/  FMNMX.FTZ R7, R155, R7, !PT ;  /* 0x000000079b077209 */ /* 0x000fe40007810000 */
[----:B------:R-:W-:Y:S01]  /*3df0*/  LOP3.LUT R6, R67, UR12, R84, 0x96, !PT ;  /* 0x0000000c43067c12 */ /* 0x000fe2000f8e9654 */
[----:B------:R-:W-:Y:S01]  /*3e00*/  IMAD.WIDE.U32 R64, R2, -0x326172a9, RZ ;  /* 0xcd9e8d5702407825 */ /* 0x000fe200078e00ff */
[----:B------:R-:W-:-:S02]  /*3e10*/  FMNMX.FTZ R2, R175, R7, !PT ;  /* 0x00000007af027209 */ /* 0x000fc40007810000 */
[----:B------:R-:W-:Y:S01]  /*3e20*/  FMNMX.FTZ R9, R232, R9, !PT ;  /* 0x00000009e8097209 */ /* 0x000fe20007810000 */
[----:B------:R-:W-:Y:S01]  /*3e30*/  IMAD.WIDE.U32 R48, R6, -0x326172a9, RZ ;  /* 0xcd9e8d5706307825 */ /* 0x000fe200078e00ff */
[----:B------:R-:W-:Y:S02]  /*3e40*/  FMNMX.FTZ R2, R184, R2, !PT ;  /* 0x00000002b8027209 */ /* 0x000fe40007810000 */
[--C-:B------:R-:W-:Y:S01]  /*3e50*/  LOP3.LUT R17, R65, UR11, R4.reuse, 0x96, !PT ;  /* 0x0000000b41117c12 */ /* 0x100fe2000f8e9604 */
[----:B------:R-:W2:Y:S01]  /*3e60*/  SHFL.BFLY PT, R136, R9, 0x2, 0x1f ;  /* 0x0c401f0009887f89 */ /* 0x000ea200000e0000 */
[----:B------:R-:W-:Y:S02]  /*3e70*/  FMNMX.FTZ R2, R107, R2, !PT ;  /* 0x000000026b027209 */ /* 0x000fe40007810000 */
[----:B------:R-:W-:Y:S02]  /*3e80*/  LOP3.LUT R10, R49, UR11, R4, 0x96, !PT ;  /* 0x0000000b310a7c12 */ /* 0x000fe4000f8e9604 */
[----:B------:R-:W-:-:S02]  /*3e90*/  LOP3.LUT R11, R5, UR13, R62, 0x96, !PT ;  /* 0x0000000d050b7c12 */ /* 0x000fc4000f8e963e */
[----:B------:R-:W-:Y:S02]  /*3ea0*/  FMNMX.FTZ R4, R141, R12, !PT ;  /* 0x0000000c8d047209 */ /* 0x000fe40007810000 */
[----:B------:R-:W-:Y:S02]  /*3eb0*/  FMNMX.FTZ R2, R106, R2, !PT ;  /* 0x000000026a027209 */ /* 0x000fe40007810000 */
[----:B-1----:R-:W-:Y:S02]  /*3ec0*/  FMNMX.FTZ R138, R8, R138, !PT ;  /* 0x0000008a088a7209 */ /* 0x002fe40007810000 */
[----:B------:R-:W-:Y:S02]  /*3ed0*/  LOP3.LUT R7, R5, UR13, R60, 0x96, !PT ;  /* 0x0000000d05077c12 */ /* 0x000fe4000f8e963c */
[----:B------:R-:W-:Y:S01]  /*3ee0*/  FMNMX.FTZ R6, R142, R4, !PT ;  /* 0x000000048e067209 */ /* 0x000fe20007810000 */
[----:B------:R-:W-:Y:S01]  /*3ef0*/  IMAD.WIDE.U32 R4, R11, -0x2daee0ad, RZ ;  /* 0xd2511f530b047825 */ /* 0x000fe200078e00ff */
[----:B------:R-:W-:Y:S01]  /*3f00*/  FMNMX.FTZ R2, R219, R2, !PT ;  /* 0x00000002db027209 */ /* 0x000fe20007810000 */
[----:B------:R-:W1:Y:S01]  /*3f10*/  SHFL.BFLY PT, R16, R138, 0x1, 0x1f ;  /* 0x0c201f008a107f89 */ /* 0x000e6200000e0000 */
[----:B------:R-:W-:Y:S01]  /*3f20*/  FMNMX.FTZ R6, R140, R6, !PT ;  /* 0x000000068c067209 */ /* 0x000fe20007810000 */
[----:B------:R-:W-:Y:S01]  /*3f30*/  IMAD.WIDE.U32 R10, R10, -0x2daee0ad, RZ ;  /* 0xd2511f530a0a7825 */ /* 0x000fe200078e00ff */
[----:B------:R-:W-:-:S02]  /*3f40*/  FMNMX.FTZ R2, R220, R2, !PT ;  /* 0x00000002dc027209 */ /* 0x000fc40007810000 */
[----:B------:R-:W-:Y:S02]  /*3f50*/  LOP3.LUT R5, R5, UR10, R66, 0x96, !PT ;  /* 0x0000000a05057c12 */ /* 0x000fe4000f8e9642 */
[----:B------:R-:W-:Y:S02]  /*3f60*/  LOP3.LUT R22, R11, UR8, R4, 0x96, !PT ;  /* 0x000000080b167c12 */ /* 0x000fe4000f8e9604 */
[----:B------:R-:W-:Y:S01]  /*3f70*/  FMNMX.FTZ R4, R135, R6, !PT ;  /* 0x0000000687047209 */ /* 0x000fe20007810000 */
[----:B------:R-:W-:Y:S01]  /*3f80*/  IMAD.WIDE.U32 R6, R7, -0x2daee0ad, RZ ;  /* 0xd2511f5307067825 */ /* 0x000fe200078e00ff */
[----:B------:R-:W-:Y:S02]  /*3f90*/  FMNMX.FTZ R2, R197, R2, !PT ;  /* 0x00000002c5027209 */ /* 0x000fe40007810000 */
[----:B------:R-:W-:Y:S01]  /*3fa0*/  FMNMX.FTZ R4, R174, R4, !PT ;  /* 0x00000004ae047209 */ /* 0x000fe20007810000 */
[----:B------:R-:W-:Y:S01]  /*3fb0*/  IMAD.WIDE.U32 R12, R5, -0x326172a9, RZ ;  /* 0xcd9e8d57050c7825 */ /* 0x000fe200078e00ff */
[----:B------:R-:W-:-:S02]  /*3fc0*/  FMNMX.FTZ R2, R183, R2, !PT ;  /* 0x00000002b7027209 */ /* 0x000fc40007810000 */
[----:B--2---:R-:W-:Y:S02]  /*3fd0*/  FMNMX.FTZ R136, R9, R136, !PT ;  /* 0x0000008809887209 */ /* 0x004fe40007810000 */
[----:B------:R-:W-:Y:S02]  /*3fe0*/  FMNMX.FTZ R5, R173, R4, !PT ;  /* 0x00000004ad057209 */ /* 0x000fe40007810000 */
[----:B------:R-:W-:Y:S01]  /*3ff0*/  FMNMX.FTZ R4, R228, R2, !PT ;  /* 0x00000002e4047209 */ /* 0x000fe20007810000 */
[----:B------:R-:W2:Y:S01]  /*4000*/  SHFL.BFLY PT, R11, R136, 0x1, 0x1f ;  /* 0x0c201f00880b7f89 */ /* 0x000ea200000e0000 */
[----:B------:R-:W-:Y:S02]  /*4010*/  LOP3.LUT R2, R7, UR10, R96, 0x96, !PT ;  /* 0x0000000a07027c12 */ /* 0x000fe4000f8e9660 */
[----:B------:R-:W-:Y:S02]  /*4020*/  FMNMX.FTZ R5, R151, R5, !PT ;  /* 0x0000000597057209 */ /* 0x000fe40007810000 */
[----:B------:R-:W-:Y:S01]  /*4030*/  LOP3.LUT R8, R13, UR9, R48, 0x96, !PT ;  /* 0x000000090d087c12 */ /* 0x000fe2000f8e9630 */
[----:B------:R-:W-:Y:S01]  /*4040*/  IMAD.WIDE.U32 R14, R2, -0x326172a9, RZ ;  /* 0xcd9e8d57020e7825 */ /* 0x000fe200078e00ff */
[----:B------:R-:W-:-:S02]  /*4050*/  FMNMX.FTZ R4, R230, R4, !PT ;  /* 0x00000004e6047209 */ /* 0x000fc40007810000 */
[----:B------:R-:W-:Y:S01]  /*4060*/  FMNMX.FTZ R5, R150, R5, !PT ;  /* 0x0000000596057209 */ /* 0x000fe20007810000 */
[----:B------:R-:W-:Y:S01]  /*4070*/  IMAD.WIDE.U32 R20, R8, -0x2daee0ad, RZ ;  /* 0xd2511f5308147825 */ /* 0x000fe200078e00ff */
[----:B-1----:R-:W-:Y:S02]  /*4080*/  FMNMX.FTZ R138, R138, R16, !PT ;  /* 0x000000108a8a7209 */ /* 0x002fe40007810000 */
[----:B------:R-:W-:Y:S02]  /*4090*/  FMNMX.FTZ R2, R225, R4, !PT ;  /* 0x00000004e1027209 */ /* 0x000fe40007810000 */
[----:B------:R-:W-:Y:S01]  /*40a0*/  FMNMX.FTZ R8, R167, R5, !PT ;  /* 0x00000005a7087209 */ /* 0x000fe20007810000 */
[----:B------:R-:W-:Y:S01]  /*40b0*/  IMAD.WIDE.U32 R4, R17, -0x2daee0ad, RZ ;  /* 0xd2511f5311047825 */ /* 0x000fe200078e00ff */
[----:B------:R-:W-:Y:S01]  /*40c0*/  LOP3.LUT R9, R15, UR9, R64, 0x96, !PT ;  /* 0x000000090f097c12 */ /* 0x000fe2000f8e9640 */
[----:B------:R-:W-:Y:S01]  /*40d0*/  STL [R1+0x78], R138 ;  /* 0x0000788a01007387 */ /* 0x000fe20000100800 */
[----:B------:R-:W-:Y:S01]  /*40e0*/  FMNMX.FTZ R7, R226, R2, !PT ;  /* 0x00000002e2077209 */ /* 0x000fe20007810000 */
[----:B------:R-:W-:Y:S01]  /*40f0*/  FMUL.FTZ R2, R138, c[0x0][0x23c] ;  /* 0x00008f008a027a20 */ /* 0x000fe20000410000 */
[----:B------:R-:W-:Y:S01]  /*4100*/  FMNMX.FTZ R8, R166, R8, !PT ;  /* 0x00000008a6087209 */ /* 0x000fe20007810000 */
[----:B------:R-:W-:Y:S01]  /*4110*/  IMAD.WIDE.U32 R18, R9, -0x2daee0ad, RZ ;  /* 0xd2511f5309127825 */ /* 0x000fe200078e00ff */
[----:B------:R-:W-:-:S02]  /*4120*/  LOP3.LUT R13, R21, UR6, R10, 0x96, !PT ;  /* 0x00000006150d7c12 */ /* 0x000fc4000f8e960a */
[----:B------:R-:W-:Y:S02]  /*4130*/  FSETP.NEU.FTZ.AND P1, PT, R138, -INF , PT ;  /* 0xff8000008a00780b */ /* 0x000fe40003f3d000 */
[----:B------:R-:W-:Y:S02]  /*4140*/  LOP3.LUT R10, R5, UR8, R6, 0x96, !PT ;  /* 0x00000008050a7c12 */ /* 0x000fe4000f8e9606 */
[----:B------:R-:W-:Y:S02]  /*4150*/  FMNMX.FTZ R5, R157, R8, !PT ;  /* 0x000000089d057209 */ /* 0x000fe40007810000 */
[----:B------:R-:W-:Y:S02]  /*4160*/  FSEL R2, R2, RZ, P1 ;  /* 0x000000ff02027208 */ /* 0x000fe40000800000 */
[----:B------:R-:W-:Y:S02]  /*4170*/  FMNMX.FTZ R7, R240, R7, !PT ;  /* 0x00000007f0077209 */ /* 0x000fe40007810000 */
[----:B------:R-:W-:Y:S01]  /*4180*/  LOP3.LUT R16, R19, UR6, R4, 0x96, !PT ;  /* 0x0000000613107c12 */ /* 0x000fe2000f8e9604 */
[----:B------:R-:W-:Y:S01]  /*4190*/  FFMA.FTZ R6, R73, c[0x0][0x23c], -R2 ;  /* 0x00008f0049067a23 */ /* 0x000fe20000010802 */
[----:B------:R-:W-:-:S02]  /*41a0*/  FMNMX.FTZ R4, R159, R5, !PT ;  /* 0x000000059f047209 */ /* 0x000fc40007810000 */
[----:B------:R-:W-:Y:S01]  /*41b0*/  FMNMX.FTZ R8, R239, R7, !PT ;  /* 0x00000007ef087209 */ /* 0x000fe20007810000 */
[----:B------:R1:W3:Y:S01]  /*41c0*/  MUFU.EX2 R25, R6 ;  /* 0x0000000600197308 */ /* 0x0002e20000000800 */
[----:B------:R-:W-:Y:S01]  /*41d0*/  FMNMX.FTZ R5, R202, R4, !PT ;  /* 0x00000004ca057209 */ /* 0x000fe20007810000 */
[--C-:B------:R-:W-:Y:S01]  /*41e0*/  FFMA.FTZ R4, R72, c[0x0][0x23c], -R2.reuse ;  /* 0x00008f0048047a23 */ /* 0x100fe20000010802 */
[----:B--2---:R-:W-:Y:S01]  /*41f0*/  FMNMX.FTZ R136, R136, R11, !PT ;  /* 0x0000000b88887209 */ /* 0x004fe20007810000 */
[----:B------:R-:W-:Y:S01]  /*4200*/  IMAD.WIDE.U32 R16, R16, -0x326172a9, RZ ;  /* 0xcd9e8d5710107825 */ /* 0x000fe200078e00ff */
[----:B------:R-:W-:Y:S02]  /*4210*/  FMNMX.FTZ R8, R235, R8, !PT ;  /* 0x00000008eb087209 */ /* 0x000fe40007810000 */
[----:B------:R-:W-:Y:S01]  /*4220*/  FMNMX.FTZ R9, R201, R5, !PT ;  /* 0x00000005c9097209 */ /* 0x000fe20007810000 */
[----:B------:R2:W-:Y:S01]  /*4230*/  MUFU.EX2 R237, R4 ;  /* 0x0000000400ed7308 */ /* 0x0005e20000000800 */
[----:B------:R-:W-:Y:S01]  /*4240*/  FMNMX.FTZ R8, R238, R8, !PT ;  /* 0x00000008ee087209 */ /* 0x000fe20007810000 */
[----:B------:R-:W-:Y:S01]  /*4250*/  FFMA.FTZ R5, R80, c[0x0][0x23c], -R2 ;  /* 0x00008f0050057a23 */ /* 0x000fe20000010802 */
[----:B------:R-:W-:-:S03]  /*4260*/  FSETP.NEU.FTZ.AND P1, PT, R136, -INF , PT ;  /* 0xff8000008800780b */ /* 0x000fc60003f3d000 */
[----:B------:R-:W4:Y:S01]  /*4270*/  SHFL.BFLY PT, R11, R8, 0x2, 0x1f ;  /* 0x0c401f00080b7f89 */ /* 0x000f2200000e0000 */
[----:B-1----:R-:W-:Y:S01]  /*4280*/  IMAD.WIDE.U32 R6, R22, -0x326172a9, RZ ;  /* 0xcd9e8d5716067825 */ /* 0x002fe200078e00ff */
[----:B------:R1:W-:Y:S04]  /*4290*/  MUFU.EX2 R30, R5 ;  /* 0x00000005001e7308 */ /* 0x0003e80000000800 */
[----:B------:R-:W-:Y:S01]  /*42a0*/  LOP3.LUT R15, R7, UR7, R12, 0x96, !PT ;  /* 0x00000007070f7c12 */ /* 0x000fe2000f8e960c */
[----:B------:R-:W-:Y:S01]  /*42b0*/  IMAD.WIDE.U32 R12, R13, -0x326172a9, RZ ;  /* 0xcd9e8d570d0c7825 */ /* 0x000fe200078e00ff */
[----:B------:R-:W-:-:S03]  /*42c0*/  FMNMX.FTZ R7, R200, R9, !PT ;  /* 0x00000009c8077209 */ /* 0x000fc60007810000 */
[----:B--2---:R-:W-:Y:S01]  /*42d0*/  FMUL.FTZ R4, R136, c[0x0][0x23c] ;  /* 0x00008f0088047a20 */ /* 0x004fe20000410000 */
[----:B------:R-:W-:Y:S01]  /*42e0*/  FMNMX.FTZ R7, R190, R7, !PT ;  /* 0x00000007be077209 */ /* 0x000fe20007810000 */
[----:B------:R-:W-:Y:S01]  /*42f0*/  IMAD.WIDE.U32 R50, R15, -0x2daee0ad, RZ ;  /* 0xd2511f530f327825 */ /* 0x000fe200078e00ff */
[----:B------:R-:W-:Y:S02]  /*4300*/  LOP3.LUT R63, R13, UR5, R6, 0x96, !PT ;  /* 0x000000050d3f7c12 */ /* 0x000fe4000f8e9606 */
[----:B------:R-:W-:Y:S01]  /*4310*/  FSEL R23, R4, RZ, P1 ;  /* 0x000000ff04177208 */ /* 0x000fe20000800000 */
[----:B-1----:R-:W-:Y:S01]  /*4320*/  IMAD.WIDE.U32 R4, R10, -0x326172a9, RZ ;  /* 0xcd9e8d570a047825 */ /* 0x002fe200078e00ff */
[----:B------:R-:W-:-:S03]  /*4330*/  FMNMX.FTZ R7, R195, R7, !PT ;  /* 0x00000007c3077209 */ /* 0x000fc60007810000 */
[--C-:B------:R-:W-:Y:S01]  /*4340*/  FFMA.FTZ R9, R116, c[0x0][0x23c], -R23.reuse ;  /* 0x00008f0074097a23 */ /* 0x100fe20000010817 */
[----:B------:R-:W-:Y:S01]  /*4350*/  LOP3.LUT R10, R17, UR5, R4, 0x96, !PT ;  /* 0x00000005110a7c12 */ /* 0x000fe2000f8e9604 */
[----:B------:R-:W-:Y:S01]  /*4360*/  FFMA.FTZ R6, R81, c[0x0][0x23c], -R23 ;  /* 0x00008f0051067a23 */ /* 0x000fe20000010817 */
[----:B----4-:R-:W-:Y:S01]  /*4370*/  FMNMX.FTZ R8, R8, R11, !PT ;  /* 0x0000000b08087209 */ /* 0x010fe20007810000 */
[----:B------:R1:W-:Y:S01]  /*4380*/  MUFU.EX2 R116, R9 ;  /* 0x0000000900747308 */ /* 0x0003e20000000800 */
[----:B------:R-:W-:-:S03]  /*4390*/  LOP3.LUT R11, R51, UR4, R20, 0x96, !PT ;  /* 0x00000004330b7c12 */ /* 0x000fc6000f8e9614 */
[----:B------:R-:W2:Y:S04]  /*43a0*/  SHFL.BFLY PT, R134, R8, 0x1, 0x1f ;  /* 0x0c201f0008867f89 */ /* 0x000ea800000e0000 */
[----:B------:R4:W2:Y:S01]  /*43b0*/  MUFU.EX2 R24, R6 ;  /* 0x0000000600187308 */ /* 0x0008a20000000800 */
[----:B-1----:R-:W-:Y:S02]  /*43c0*/  LOP3.LUT R9, R5, UR7, R14, 0x96, !PT ;  /* 0x0000000705097c12 */ /* 0x002fe4000f8e960e */
[----:B------:R-:W-:-:S04]  /*43d0*/  FMNMX.FTZ R5, R194, R7, !PT ;  /* 0x00000007c2057209 */ /* 0x000fc80007810000 */
[----:B------:R-:W-:Y:S01]  /*43e0*/  FMNMX.FTZ R4, R192, R5, !PT ;  /* 0x00000005c0047209 */ /* 0x000fe20007810000 */
[----:B----4-:R-:W-:-:S03]  /*43f0*/  IMAD.WIDE.U32 R6, R9, -0x2daee0ad, RZ ;  /* 0xd2511f5309067825 */ /* 0x010fc600078e00ff */
[----:B------:R-:W-:Y:S01]  /*4400*/  FMNMX.FTZ R5, R176, R4, !PT ;  /* 0x00000004b0057209 */ /* 0x000fe20007810000 */
[----:B------:R-:W-:Y:S01]  /*4410*/  FFMA.FTZ R4, R112, c[0x0][0x23c], -R23 ;  /* 0x00008f0070047a23 */ /* 0x000fe20000010817 */
[----:B------:R-:W-:Y:S01]  /*4420*/  LOP3.LUT R18, R7, UR4, R18, 0x96, !PT ;  /* 0x0000000407127c12 */ /* 0x000fe2000f8e9612 */
[----:B---3--:R-:W-:Y:S01]  /*4430*/  IMAD.MOV.U32 R112, RZ, RZ, R25 ;  /* 0x000000ffff707224 */ /* 0x008fe200078e0019 */
[----:B------:R-:W-:Y:S01]  /*4440*/  FMNMX.FTZ R9, R193, R5, !PT ;  /* 0x00000005c1097209 */ /* 0x000fe20007810000 */
[----:B------:R1:W-:Y:S01]  /*4450*/  MUFU.EX2 R100, R4 ;  /* 0x0000000400647308 */ /* 0x0003e20000000800 */
[----:B--2---:R-:W-:Y:S01]  /*4460*/  FMNMX.FTZ R134, R8, R134, !PT ;  /* 0x0000008608867209 */ /* 0x004fe20007810000 */
[----:B------:R-:W-:Y:S01]  /*4470*/  FFMA.FTZ R8, R77, c[0x0][0x23c], -R23 ;  /* 0x00008f004d087a23 */ /* 0x000fe20000010817 */
[----:B------:R-:W-:Y:S02]  /*4480*/  FMNMX.FTZ R9, R182, R9, !PT ;  /* 0x00000009b6097209 */ /* 0x000fe40007810000 */
[----:B------:R-:W-:-:S02]  /*4490*/  FSETP.NEU.FTZ.AND P1, PT, R134, -INF , PT ;  /* 0xff8000008600780b */ /* 0x000fc40003f3d000 */
[----:B------:R-:W-:Y:S01]  /*44a0*/  FMNMX.FTZ R9, R177, R9, !PT ;  /* 0x00000009b1097209 */ /* 0x000fe20007810000 */
[----:B------:R2:W3:Y:S03]  /*44b0*/  MUFU.EX2 R26, R8 ;  /* 0x00000008001a7308 */ /* 0x0004e60000000800 */
[----:B------:R-:W-:Y:S01]  /*44c0*/  FMNMX.FTZ R9, R178, R9, !PT ;  /* 0x00000009b2097209 */ /* 0x000fe20007810000 */
[----:B-1----:R-:W-:-:S04]  /*44d0*/  IMAD.WIDE.U32 R4, R10, -0x2daee0ad, RZ ;  /* 0xd2511f530a047825 */ /* 0x002fc800078e00ff */
[--C-:B------:R-:W-:Y:S01]  /*44e0*/  FFMA.FTZ R10, R114, c[0x0][0x23c], -R23.reuse ;  /* 0x00008f00720a7a23 */ /* 0x100fe20000010817 */
[----:B------:R-:W-:Y:S01]  /*44f0*/  LOP3.LUT R13, R5, UR14, R6, 0x96, !PT ;  /* 0x0000000e050d7c12 */ /* 0x000fe2000f8e9606 */
[----:B------:R-:W-:Y:S01]  /*4500*/  IMAD.MOV.U32 R114, RZ, RZ, R24 ;  /* 0x000000ffff727224 */ /* 0x000fe200078e0018 */
[C---:B------:R-:W-:Y:S01]  /*4510*/  LOP3.LUT R19, R4.reuse, 0xffff, RZ, 0xc0, !PT ;  /* 0x0000ffff04137812 */ /* 0x040fe200078ec0ff */
[----:B------:R-:W-:Y:S01]  /*4520*/  IMAD.WIDE.U32 R6, R11, -0x326172a9, RZ ;  /* 0xcd9e8d570b067825 */ /* 0x000fe200078e00ff */
[----:B------:R-:W-:Y:S01]  /*4530*/  FMNMX.FTZ R5, R199, R9, !PT ;  /* 0x00000009c7057209 */ /* 0x000fe20007810000 */
[----:B------:R1:W-:Y:S01]  /*4540*/  MUFU.EX2 R133, R10 ;  /* 0x0000000a00857308 */ /* 0x0003e20000000800 */
[----:B------:R-:W-:Y:S01]  /*4550*/  LOP3.LUT R24, R4, 0xff, RZ, 0xc0, !PT ;  /* 0x000000ff04187812 */ /* 0x000fe200078ec0ff */
[----:B--2---:R-:W-:Y:S01]  /*4560*/  FMUL.FTZ R8, R134, c[0x0][0x23c] ;  /* 0x00008f0086087a20 */ /* 0x004fe20000410000 */
[----:B------:R-:W-:Y:S01]  /*4570*/  FMNMX.FTZ R5, R231, R5, !PT ;  /* 0x00000005e7057209 */ /* 0x000fe20007810000 */
[----:B------:R-:W-:Y:S01]  /*4580*/  FFMA.FTZ R9, R113, c[0x0][0x23c], -R23 ;  /* 0x00008f0071097a23 */ /* 0x000fe20000010817 */
[----:B------:R-:W-:-:S02]  /*4590*/  SHF.R.U32.HI R20, RZ, 0x10, R4 ;  /* 0x00000010ff147819 */ /* 0x000fc40000011604 */
[----:B------:R-:W-:Y:S01]  /*45a0*/  SHF.R.U32.HI R21, RZ, 0x18, R4 ;  /* 0x00000018ff157819 */ /* 0x000fe20000011604 */
[----:B------:R2:W-:Y:S01]  /*45b0*/  MUFU.EX2 R215, R9 ;  /* 0x0000000900d77308 */ /* 0x0005e20000000800 */
[----:B------:R-:W-:Y:S02]  /*45c0*/  FMNMX.FTZ R4, R229, R5, !PT ;  /* 0x00000005e5047209 */ /* 0x000fe40007810000 */
[----:B------:R-:W-:Y:S02]  /*45d0*/  LOP3.LUT R17, R7, UR15, R12, 0x96, !PT ;  /* 0x0000000f07117c12 */ /* 0x000fe4000f8e960c */
[----:B------:R-:W-:Y:S02]  /*45e0*/  LOP3.LUT R28, R6, 0xffff, RZ, 0xc0, !PT ;  /* 0x0000ffff061c7812 */ /* 0x000fe400078ec0ff */
[----:B------:R-:W-:Y:S01]  /*45f0*/  FMNMX.FTZ R7, R227, R4, !PT ;  /* 0x00000004e3077209 */ /* 0x000fe20007810000 */
[----:B------:R-:W-:Y:S01]  /*4600*/  IMAD.WIDE.U32 R4, R18, -0x326172a9, RZ ;  /* 0xcd9e8d5712047825 */ /* 0x000fe200078e00ff */
[----:B------:R-:W-:-:S02]  /*4610*/  FSEL R22, R8, RZ, P1 ;  /* 0x000000ff08167208 */ /* 0x000fc40000800000 */
[----:B------:R-:W-:Y:S01]  /*4620*/  LOP3.LUT R61, R6, 0xff, RZ, 0xc0, !PT ;  /* 0x000000ff063d7812 */ /* 0x000fe200078ec0ff */
[----:B------:R-:W4:Y:S01]  /*4630*/  SHFL.BFLY PT, R18, R7, 0x2, 0x1f ;  /* 0x0c401f0007127f89 */ /* 0x000f2200000e0000 */
[--C-:B------:R-:W-:Y:S01]  /*4640*/  SHF.R.U32.HI R29, RZ, 0x10, R6.reuse ;  /* 0x00000010ff1d7819 */ /* 0x100fe20000011606 */
[--C-:B-1----:R-:W-:Y:S01]  /*4650*/  FFMA.FTZ R10, R78, c[0x0][0x23c], -R23.reuse ;  /* 0x00008f004e0a7a23 */ /* 0x102fe20000010817 */
[----:B------:R-:W-:Y:S01]  /*4660*/  SHF.R.U32.HI R51, RZ, 0x18, R6 ;  /* 0x00000018ff337819 */ /* 0x000fe20000011606 */
[----:B--2---:R-:W-:Y:S01]  /*4670*/  FFMA.FTZ R9, R76, c[0x0][0x23c], -R23 ;  /* 0x00008f004c097a23 */ /* 0x004fe20000010817 */
[C---:B------:R-:W-:Y:S01]  /*4680*/  LOP3.LUT R11, R4.reuse, 0xffff, RZ, 0xc0, !PT ;  /* 0x0000ffff040b7812 */ /* 0x040fe200078ec0ff */
[----:B------:R-:W-:Y:S01]  /*4690*/  FFMA.FTZ R3, R121, c[0x0][0x23c], -R22 ;  /* 0x00008f0079037a23 */ /* 0x000fe20000010816 */
[----:B------:R-:W-:Y:S01]  /*46a0*/  LOP3.LUT R15, R4, 0xff, RZ, 0xc0, !PT ;  /* 0x000000ff040f7812 */ /* 0x000fe200078ec0ff */
[----:B------:R1:W-:Y:S01]  /*46b0*/  MUFU.EX2 R207, R9 ;  /* 0x0000000900cf7308 */ /* 0x0003e20000000800 */
[----:B------:R-:W-:Y:S01]  /*46c0*/  SHF.R.U32.HI R12, RZ, 0x10, R4 ;  /* 0x00000010ff0c7819 */ /* 0x000fe20000011604 */
[----:B---3--:R-:W-:Y:S01]  /*46d0*/  IMAD.MOV.U32 R121, RZ, RZ, R26 ;  /* 0x000000ffff797224 */ /* 0x008fe200078e001a */
[----:B------:R-:W-:-:S02]  /*46e0*/  SHF.R.U32.HI R14, RZ, 0x18, R4 ;  /* 0x00000018ff0e7819 */ /* 0x000fc40000011604 */
[----:B------:R-:W-:Y:S01]  /*46f0*/  LOP3.LUT R6, R5, UR15, R16, 0x96, !PT ;  /* 0x0000000f05067c12 */ /* 0x000fe2000f8e9610 */
[----:B------:R-:W-:Y:S01]  /*4700*/  FFMA.FTZ R5, R117, c[0x0][0x23c], -R22 ;  /* 0x00008f0075057a23 */ /* 0x000fe20000010816 */
[C---:B------:R-:W-:Y:S01]  /*4710*/  LOP3.LUT R4, R13.reuse, 0xffff, RZ, 0xc0, !PT ;  /* 0x0000ffff0d047812 */ /* 0x040fe200078ec0ff */
[----:B------:R2:W-:Y:S01]  /*4720*/  MUFU.EX2 R244, R10 ;  /* 0x0000000a00f47308 */ /* 0x0005e20000000800 */
[----:B------:R-:W-:Y:S02]  /*4730*/  LOP3.LUT R8, R20, 0xff, RZ, 0xc0, !PT ;  /* 0x000000ff14087812 */ /* 0x000fe400078ec0ff */
[----:B------:R-:W-:Y:S02]  /*4740*/  SHF.R.U32.HI R4, RZ, 0x8, R4 ;  /* 0x00000008ff047819 */ /* 0x000fe40000011604 */
[----:B------:R-:W-:Y:S02]  /*4750*/  LOP3.LUT R0, R6, 0xffff, RZ, 0xc0, !PT ;  /* 0x0000ffff06007812 */ /* 0x000fe400078ec0ff */
[----:B------:R-:W-:Y:S01]  /*4760*/  PRMT R16, R8, 0x5410, R21 ;  /* 0x0000541008107816 */ /* 0x000fe20000000015 */
[----:B------:R3:W-:Y:S01]  /*4770*/  MUFU.EX2 R113, R5 ;  /* 0x0000000500717308 */ /* 0x0007e20000000800 */
[----:B-1----:R-:W-:-:S02]  /*4780*/  LOP3.LUT R9, R13, 0xff, RZ, 0xc0, !PT ;  /* 0x000000ff0d097812 */ /* 0x002fc400078ec0ff */
[----:B------:R-:W-:Y:S02]  /*4790*/  SHF.R.U32.HI R8, RZ, 0x8, R11 ;  /* 0x00000008ff087819 */ /* 0x000fe4000001160b */
[----:B------:R-:W-:Y:S02]  /*47a0*/  PRMT R20, R9, 0x5410, R4 ;  /* 0x0000541009147816 */ /* 0x000fe40000000004 */
[----:B------:R-:W-:Y:S01]  /*47b0*/  LOP3.LUT R4, R12, 0xff, RZ, 0xc0, !PT ;  /* 0x000000ff0c047812 */ /* 0x000fe200078ec0ff */
[----:B------:R1:W-:Y:S01]  /*47c0*/  MUFU.EX2 R101, R3 ;  /* 0x0000000300657308 */ /* 0x0003e20000000800 */
[----:B--2---:R-:W-:Y:S02]  /*47d0*/  SHF.R.U32.HI R10, RZ, 0x8, R19 ;  /* 0x00000008ff0a7819 */ /* 0x004fe40000011613 */
[----:B------:R-:W-:Y:S02]  /*47e0*/  PRMT R9, R4, 0x5410, R14 ;  /* 0x0000541004097816 */ /* 0x000fe4000000000e */
[----:B------:R-:W-:-:S02]  /*47f0*/  SHF.R.U32.HI R4, RZ, 0x10, R6 ;  /* 0x00000010ff047819 */ /* 0x000fc40000011606 */
[----:B------:R-:W-:Y:S01]  /*4800*/  PRMT R11, R15, 0x5410, R8 ;  /* 0x000054100f0b7816 */ /* 0x000fe20000000008 */
[----:B---3--:R-:W-:Y:S01]  /*4810*/  FFMA.FTZ R5, R115, c[0x0][0x23c], -R22 ;  /* 0x00008f0073057a23 */ /* 0x008fe20000010816 */
[----:B------:R-:W-:Y:S02]  /*4820*/  LOP3.LUT R8, R6, 0xff, RZ, 0xc0, !PT ;  /* 0x000000ff06087812 */ /* 0x000fe400078ec0ff */
[----:B------:R-:W-:Y:S01]  /*4830*/  PRMT R19, R24, 0x5410, R10 ;  /* 0x0000541018137816 */ /* 0x000fe2000000000a */
[----:B------:R4:W2:Y:S01]  /*4840*/  MUFU.EX2 R25, R5 ;  /* 0x0000000500197308 */ /* 0x0008a20000000800 */
[----:B-1----:R-:W-:Y:S01]  /*4850*/  SHF.R.U32.HI R3, RZ, 0x18, R6 ;  /* 0x00000018ff037819 */ /* 0x002fe20000011606 */
[----:B------:R-:W-:-:S06]  /*4860*/  FFMA.FTZ R6, R119, c[0x0][0x23c], -R22 ;  /* 0x00008f0077067a23 */ /* 0x000fcc0000010816 */
[----:B------:R-:W-:Y:S01]  /*4870*/  MUFU.EX2 R210, R6 ;  /* 0x0000000600d27308 */ /* 0x000fe20000000800 */
[----:B----4-:R-:W-:Y:S01]  /*4880*/  FMNMX.FTZ R5, R7, R18, !PT ;  /* 0x0000001207057209 */ /* 0x010fe20007810000 */
[----:B------:R-:W-:-:S06]  /*4890*/  FFMA.FTZ R7, R118, c[0x0][0x23c], -R22 ;  /* 0x00008f0076077a23 */ /* 0x000fcc0000010816 */
[----:B------:R1:W-:Y:S01]  /*48a0*/  MUFU.EX2 R138, R7 ;  /* 0x00000007008a7308 */ /* 0x0003e20000000800 */
[----:B------:R-:W3:Y:S01]  /*48b0*/  SHFL.BFLY PT, R12, R5, 0x1, 0x1f ;  /* 0x0c201f00050c7f89 */ /* 0x000ee200000e0000 */
[----:B-1----:R-:W-:Y:S02]  /*48c0*/  SHF.R.U32.HI R7, RZ, 0x8, R0 ;  /* 0x00000008ff077819 */ /* 0x002fe40000011600 */
[----:B------:R-:W-:Y:S01]  /*48d0*/  LOP3.LUT R0, R4, 0xff, RZ, 0xc0, !PT ;  /* 0x000000ff04007812 */ /* 0x000fe200078ec0ff */
[----:B------:R-:W-:Y:S01]  /*48e0*/  FFMA.FTZ R4, R120, c[0x0][0x23c], -R22 ;  /* 0x00008f0078047a23 */ /* 0x000fe20000010816 */
[----:B------:R-:W-:Y:S01]  /*48f0*/  PRMT R10, R8, 0x5410, R7 ;  /* 0x00005410080a7816 */ /* 0x000fe20000000007 */
[----:B--2---:R-:W-:Y:S01]  /*4900*/  IMAD.MOV.U32 R120, RZ, RZ, R25 ;  /* 0x000000ffff787224 */ /* 0x004fe200078e0019 */
[----:B------:R-:W-:Y:S01]  /*4910*/  PRMT R8, R0, 0x5410, R3 ;  /* 0x0000541000087816 */ /* 0x000fe20000000003 */
[--C-:B------:R-:W-:Y:S01]  /*4920*/  HSET2.LE.AND R0, R11, R108.reuse, PT ;  /* 0x0000006c0b007233 */ /* 0x100fe20003803000 */
[----:B------:R-:W-:Y:S01]  /*4930*/  F2FP.PACK_AB R3, R133, R100 ;  /* 0x000000648503723e */ /* 0x000fe200000000ff */
[----:B------:R-:W1:Y:S01]  /*4940*/  MUFU.EX2 R4, R4 ;  /* 0x0000000400047308 */ /* 0x000e620000000800 */
[--C-:B------:R-:W-:Y:S01]  /*4950*/  HSET2.LE.AND R7, R9, R108.reuse, PT ;  /* 0x0000006c09077233 */ /* 0x100fe20003803000 */
[----:B---3--:R-:W-:Y:S01]  /*4960*/  FMNMX.FTZ R137, R5, R12, !PT ;  /* 0x0000000c05897209 */ /* 0x008fe20007810000 */
[--C-:B------:R-:W-:Y:S01]  /*4970*/  HSET2.LE.AND R5, R8, R108.reuse, PT ;  /* 0x0000006c08057233 */ /* 0x100fe20003803000 */
[----:B------:R-:W-:Y:S01]  /*4980*/  LOP3.LUT R6, R0, R3, RZ, 0xc0, !PT ;  /* 0x0000000300067212 */ /* 0x000fe200078ec0ff */
[--C-:B------:R-:W-:Y:S01]  /*4990*/  HSET2.LE.AND R0, R10, R108.reuse, PT ;  /* 0x0000006c0a007233 */ /* 0x100fe20003803000 */
[----:B------:R-:W-:Y:S01]  /*49a0*/  F2FP.PACK_AB R3, R114, R116 ;  /* 0x000000747203723e */ /* 0x000fe200000000ff */
[----:B------:R-:W-:Y:S01]  /*49b0*/  HSET2.LE.AND R9, R16, R108, PT ;  /* 0x0000006c10097233 */ /* 0x000fe20003803000 */
[----:B------:R-:W-:-:S02]  /*49c0*/  F2FP.PACK_AB R8, R101, R113 ;  /* 0x000000716508723e */ /* 0x000fc400000000ff */
[----:B------:R-:W-:Y:S02]  /*49d0*/  FSETP.NEU.FTZ.AND P1, PT, R137, -INF , PT ;  /* 0xff8000008900780b */ /* 0x000fe40003f3d000 */
[----:B------:R-:W-:Y:S01]  /*49e0*/  LOP3.LUT R5, R5, R8, RZ, 0xc0, !PT ;  /* 0x0000000805057212 */ /* 0x000fe200078ec0ff */
[----:B------:R-:W-:Y:S02]  /*49f0*/  FFMA.FTZ R8, R122, c[0x0][0x23c], -R22 ;  /* 0x00008f007a087a23 */ /* 0x000fe40000010816 */
[----:B-1----:R-:W-:Y:S01]  /*4a00*/  IMAD.MOV.U32 R119, RZ, RZ, R4 ;  /* 0x000000ffff777224 */ /* 0x002fe200078e0004 */
[----:B------:R-:W-:Y:S01]  /*4a10*/  F2FP.PACK_AB R4, R138, R120 ;  /* 0x000000788a04723e */ /* 0x000fe200000000ff */
[----:B------:R1:W-:Y:S03]  /*4a20*/  MUFU.EX2 R214, R8 ;  /* 0x0000000800d67308 */ /* 0x0003e60000000800 */
[----:B------:R-:W-:Y:S01]  /*4a30*/  LOP3.LUT R7, R7, R4, RZ, 0xc0, !PT ;  /* 0x0000000407077212 */ /* 0x000fe200078ec0ff */
[----:B------:R-:W-:-:S04]  /*4a40*/  FFMA.FTZ R4, R79, c[0x0][0x23c], -R22 ;  /* 0x00008f004f047a23 */ /* 0x000fc80000010816 */
[----:B------:R2:W3:Y:S01]  /*4a50*/  MUFU.EX2 R204, R4 ;  /* 0x0000000400cc7308 */ /* 0x0004e20000000800 */
[----:B-1----:R-:W-:Y:S01]  /*4a60*/  FMUL.FTZ R8, R137, c[0x0][0x23c] ;  /* 0x00008f0089087a20 */ /* 0x002fe20000410000 */
[----:B--2---:R-:W-:Y:S02]  /*4a70*/  LOP3.LUT R4, R0, R3, RZ, 0xc0, !PT ;  /* 0x0000000300047212 */ /* 0x004fe400078ec0ff */
[--C-:B------:R-:W-:Y:S02]  /*4a80*/  SHF.R.U32.HI R0, RZ, 0x10, R13.reuse ;  /* 0x00000010ff007819 */ /* 0x100fe4000001160d */
[----:B------:R-:W-:Y:S02]  /*4a90*/  SHF.R.U32.HI R3, RZ, 0x18, R13 ;  /* 0x00000018ff037819 */ /* 0x000fe4000001160d */
[----:B------:R-:W-:Y:S01]  /*4aa0*/  LOP3.LUT R0, R0, 0xff, RZ, 0xc0, !PT ;  /* 0x000000ff00007812 */ /* 0x000fe200078ec0ff */
[----:B------:R-:W-:Y:S01]  /*4ab0*/  HMMA.16816.F32 R24, R4, R40, RZ ;  /* 0x000000280418723c */ /* 0x000fe200000018ff */
[----:B---3--:R-:W-:-:S02]  /*4ac0*/  F2FP.PACK_AB R10, R204, R210 ;  /* 0x000000d2cc0a723e */ /* 0x008fc400000000ff */
[----:B------:R-:W-:Y:S01]  /*4ad0*/  PRMT R12, R0, 0x5410, R3 ;  /* 0x00005410000c7816 */ /* 0x000fe20000000003 */
[----:B------:R-:W-:Y:S01]  /*4ae0*/  FFMA.FTZ R3, R123, c[0x0][0x23c], -R2 ;  /* 0x00008f007b037a23 */ /* 0x000fe20000010802 */
[----:B------:R-:W-:Y:S02]  /*4af0*/  FSEL R0, R8, RZ, P1 ;  /* 0x000000ff08007208 */ /* 0x000fe40000800000 */
[----:B------:R-:W-:Y:S01]  /*4b00*/  F2FP.PACK_AB R8, R207, R121 ;  /* 0x00000079cf08723e */ /* 0x000fe200000000ff */
[----:B------:R1:W-:Y:S01]  /*4b10*/  MUFU.EX2 R118, R3 ;  /* 0x0000000300767308 */ /* 0x0003e20000000800 */
[----:B------:R-:W-:Y:S01]  /*4b20*/  LOP3.LUT R15, R9, R10, RZ, 0xc0, !PT ;  /* 0x0000000a090f7212 */ /* 0x000fe200078ec0ff */
[----:B------:R-:W-:Y:S01]  /*4b30*/  FFMA.FTZ R11, R128, c[0x0][0x23c], -R0 ;  /* 0x00008f00800b7a23 */ /* 0x000fe20000010800 */
[----:B------:R-:W-:Y:S01]  /*4b40*/  HSET2.LE.AND R9, R12, R108, PT ;  /* 0x0000006c0c097233 */ /* 0x000fe20003803000 */
[----:B------:R-:W-:Y:S01]  /*4b50*/  F2FP.PACK_AB R10, R214, R119 ;  /* 0x00000077d60a723e */ /* 0x000fe200000000ff */
[----:B------:R-:W-:Y:S03]  /*4b60*/  HMMA.16816.F32 R32, R4, R44, RZ ;  /* 0x0000002c0420723c */ /* 0x000fe600000018ff */
[----:B------:R2:W-:Y:S01]  /*4b70*/  MUFU.EX2 R115, R11 ;  /* 0x0000000b00737308 */ /* 0x0005e20000000800 */
[----:B------:R-:W-:-:S02]  /*4b80*/  LOP3.LUT R13, R9, R10, RZ, 0xc0, !PT ;  /* 0x0000000a090d7212 */ /* 0x000fc400078ec0ff */
[----:B------:R-:W-:Y:S02]  /*4b90*/  SHF.R.U32.HI R10, RZ, 0x8, R28 ;  /* 0x00000008ff0a7819 */ /* 0x000fe4000001161c */
[----:B------:R-:W-:Y:S01]  /*4ba0*/  HMMA.16816.F32 R36, R4, R42, RZ ;  /* 0x0000002a0424723c */ /* 0x000fe200000018ff */
[----:B------:R-:W-:Y:S01]  /*4bb0*/  SHF.R.U32.HI R9, RZ, 0x18, R17 ;  /* 0x00000018ff097819 */ /* 0x000fe20000011611 */
[----:B-1----:R-:W-:-:S05]  /*4bc0*/  HSET2.LE.AND R3, R19, R108, PT ;  /* 0x0000006c13037233 */ /* 0x002fca0003803000 */
[----:B------:R-:W-:Y:S01]  /*4bd0*/  LOP3.LUT R14, R3, R8, RZ, 0xc0, !PT ;  /* 0x00000008030e7212 */ /* 0x000fe200078ec0ff */
[----:B------:R-:W-:Y:S01]  /*4be0*/  HSET2.LE.AND R3, R20, R108, PT ;  /* 0x0000006c14037233 */ /* 0x000fe20003803000 */
[----:B------:R-:W-:Y:S01]  /*4bf0*/  F2FP.PACK_AB R8, R215, R244 ;  /* 0x000000f4d708723e */ /* 0x000fe200000000ff */
[----:B--2---:R-:W-:Y:S02]  /*4c00*/  FFMA.FTZ R11, R124, c[0x0][0x23c], -R0 ;  /* 0x00008f007c0b7a23 */ /* 0x004fe40000010800 */
[----:B------:R-:W-:Y:S01]  /*4c10*/  IMAD.MOV.U32 R124, RZ, RZ, R30 ;  /* 0x000000ffff7c7224 */ /* 0x000fe200078e001e */
[----:B------:R-:W-:Y:S01]  /*4c20*/  LOP3.LUT R12, R3, R8, RZ, 0xc0, !PT ;  /* 0x00000008030c7212 */ /* 0x000fe200078ec0ff */
[----:B------:R-:W-:Y:S01]  /*4c30*/  FFMA.FTZ R3, R125, c[0x0][0x23c], -R0 ;  /* 0x00008f007d037a23 */ /* 0x000fe20000010800 */
[----:B------:R1:W-:Y:S01]  /*4c40*/  MUFU.EX2 R128, R11 ;  /* 0x0000000b00807308 */ /* 0x0003e20000000800 */
[----:B------:R-:W-:-:S04]  /*4c50*/  LOP3.LUT R8, R17, 0xffff, RZ, 0xc0, !PT ;  /* 0x0000ffff11087812 */ /* 0x000fc800078ec0ff */
[C---:B------:R-:W-:Y:S03]  /*4c60*/  HMMA.16816.F32 R76, R12.reuse, R52, R24 ;  /* 0x000000340c4c723c */ /* 0x040fe60000001818 */
[----:B------:R2:W3:Y:S05]  /*4c70*/  MUFU.EX2 R16, R3 ;  /* 0x0000000300107308 */ /* 0x0004ea0000000800 */
[----:B------:R-:W-:Y:S01]  /*4c80*/  HMMA.16816.F32 R68, R12, R54, R36 ;  /* 0x000000360c44723c */ /* 0x000fe20000001824 */
[----:B-1----:R-:W-:-:S07]  /*4c90*/  LOP3.LUT R11, R29, 0xff, RZ, 0xc0, !PT ;  /* 0x000000ff1d0b7812 */ /* 0x002fce00078ec0ff */
[----:B------:R-:W-:Y:S01]  /*4ca0*/  HMMA.16816.F32 R28, R4, R46, RZ ;  /* 0x0000002e041c723c */ /* 0x000fe200000018ff */
[----:B--2---:R-:W-:-:S06]  /*4cb0*/  SHF.R.U32.HI R3, RZ, 0x10, R17 ;  /* 0x00000010ff037819 */ /* 0x004fcc0000011611 */
[----:B------:R-:W-:Y:S01]  /*4cc0*/  FFMA.FTZ R4, R127, c[0x0][0x23c], -R0 ;  /* 0x00008f007f047a23 */ /* 0x000fe20000010800 */
[----:B------:R-:W-:Y:S01]  /*4cd0*/  SHF.R.U32.HI R7, RZ, 0x8, R8 ;  /* 0x00000008ff077819 */ /* 0x000fe20000011608 */
[----:B---3--:R-:W-:Y:S01]  /*4ce0*/  IMAD.MOV.U32 R127, RZ, RZ, R16 ;  /* 0x000000ffff7f7224 */ /* 0x008fe200078e0010 */
[----:B------:R-:W-:Y:S01]  /*4cf0*/  LOP3.LUT R8, R3, 0xff, RZ, 0xc0, !PT ;  /* 0x000000ff03087812 */ /* 0x000fe200078ec0ff */
[----:B------:R1:W2:Y:S01]  /*4d00*/  MUFU.EX2 R117, R4 ;  /* 0x0000000400757308 */ /* 0x0002a20000000800 */
[----:B------:R-:W-:Y:S01]  /*4d10*/  PRMT R3, R61, 0x5410, R10 ;  /* 0x000054103d037816 */ /* 0x000fe2000000000a */
[----:B------:R-:W-:Y:S01]  /*4d20*/  HMMA.16816.F32 R72, R12, R56, R32 ;  /* 0x000000380c48723c */ /* 0x000fe20000001820 */
[----:B------:R-:W-:Y:S02]  /*4d30*/  LOP3.LUT R5, R17, 0xff, RZ, 0xc0, !PT ;  /* 0x000000ff11057812 */ /* 0x000fe400078ec0ff */
[----:B------:R-:W-:Y:S01]  /*4d40*/  PRMT R6, R11, 0x5410, R51 ;  /* 0x000054100b067816 */ /* 0x000fe20000000033 */
[----:B------:R-:W-:Y:S01]  /*4d50*/  HSET2.LE.AND R3, R3, R108, PT ;  /* 0x0000006c03037233 */ /* 0x000fe20003803000 */
[----:B------:R-:W-:-:S02]  /*4d60*/  PRMT R7, R5, 0x5410, R7 ;  /* 0x0000541005077816 */ /* 0x000fc40000000007 */
[----:B------:R-:W-:Y:S01]  /*4d70*/  PRMT R16, R8, 0x5410, R9 ;  /* 0x0000541008107816 */ /* 0x000fe20000000009 */
[--C-:B------:R-:W-:Y:S01]  /*4d80*/  HSET2.LE.AND R5, R6, R108.reuse, PT ;  /* 0x0000006c06057233 */ /* 0x100fe20003803000 */
[----:B------:R-:W-:Y:S01]  /*4d90*/  F2FP.PACK_AB R6, R127, R128 ;  /* 0x000000807f06723e */ /* 0x000fe200000000ff */
[--C-:B------:R-:W-:Y:S01]  /*4da0*/  FFMA.FTZ R9, R129, c[0x0][0x23c], -R2.reuse ;  /* 0x00008f0081097a23 */ /* 0x100fe20000010802 */
[----:B------:R-:W-:Y:S01]  /*4db0*/  HSET2.LE.AND R7, R7, R108, PT ;  /* 0x0000006c07077233 */ /* 0x000fe20003803000 */
[----:B------:R-:W-:Y:S01]  /*4dc0*/  F2FP.PACK_AB R8, R237, R112 ;  /* 0x00000070ed08723e */ /* 0x000fe200000000ff */
[----:B------:R-:W-:Y:S01]  /*4dd0*/  HMMA.16816.F32 R36, R12, R58, R28 ;  /* 0x0000003a0c24723c */ /* 0x000fe2000000181c */
[----:B-1----:R-:W-:Y:S01]  /*4de0*/  FFMA.FTZ R4, R126, c[0x0][0x23c], -R2 ;  /* 0x00008f007e047a23 */ /* 0x002fe20000010802 */
[----:B------:R-:W-:Y:S01]  /*4df0*/  LOP3.LUT R11, R5, R6, RZ, 0xc0, !PT ;  /* 0x00000006050b7212 */ /* 0x000fe200078ec0ff */
[----:B------:R-:W-:Y:S01]  /*4e00*/  MUFU.EX2 R217, R9 ;  /* 0x0000000900d97308 */ /* 0x000fe20000000800 */
[----:B--2---:R-:W-:-:S02]  /*4e10*/  F2FP.PACK_AB R6, R117, R115 ;  /* 0x000000737506723e */ /* 0x004fc400000000ff */
[----:B------:R-:W-:Y:S02]  /*4e20*/  LOP3.LUT R8, R7, R8, RZ, 0xc0, !PT ;  /* 0x0000000807087212 */ /* 0x000fe400078ec0ff */
[----:B------:R-:W-:-:S03]  /*4e30*/  IADD3 R7, R86, 0x1, RZ ;  /* 0x0000000156077810 */ /* 0x000fc60007ffe0ff */
[----:B------:R1:W-:Y:S01]  /*4e40*/  MUFU.EX2 R222, R4 ;  /* 0x0000000400de7308 */ /* 0x0003e20000000800 */
[----:B------:R-:W-:-:S05]  /*4e50*/  LOP3.LUT R7, R85, UR21, R7, 0x96, !PT ;  /* 0x0000001555077c12 */ /* 0x000fca000f8e9607 */
[----:B------:R-:W-:-:S04]  /*4e60*/  IMAD.WIDE.U32 R18, R7, -0x326172a9, RZ ;  /* 0xcd9e8d5707127825 */ /* 0x000fc800078e00ff */
[----:B------:R-:W-:-:S04]  /*4e70*/  FFMA.FTZ R7, R140, c[0x0][0x23c], -R0 ;  /* 0x00008f008c077a23 */ /* 0x000fc80000010800 */
[----:B------:R-:W-:Y:S01]  /*4e80*/  MUFU.EX2 R212, R7 ;  /* 0x0000000700d47308 */ /* 0x000fe20000000800 */
[----:B-1----:R-:W-:-:S04]  /*4e90*/  F2FP.PACK_AB R4, R118, R124 ;  /* 0x0000007c7604723e */ /* 0x002fc800000000ff */
[----:B------:R-:W-:Y:S01]  /*4ea0*/  LOP3.LUT R10, R3, R4, RZ, 0xc0, !PT ;  /* 0x00000004030a7212 */ /* 0x000fe200078ec0ff */
[----:B------:R-:W-:Y:S01]  /*4eb0*/  HSET2.LE.AND R3, R16, R108, PT ;  /* 0x0000006c10037233 */ /* 0x000fe20003803000 */
[----:B------:R-:W-:-:S04]  /*4ec0*/  FFMA.FTZ R4, R131, c[0x0][0x23c], -R2 ;  /* 0x00008f0083047a23 */ /* 0x000fc80000010802 */
[----:B------:R1:W-:Y:S01]  /*4ed0*/  MUFU.EX2 R213, R4 ;  /* 0x0000000400d57308 */ /* 0x0003e20000000800 */
[----:B------:R-:W-:Y:S01]  /*4ee0*/  LOP3.LUT R9, R3, R6, RZ, 0xc0, !PT ;  /* 0x0000000603097212 */ /* 0x000fe200078ec0ff */
[----:B------:R-:W-:-:S06]  /*4ef0*/  FFMA.FTZ R6, R130, c[0x0][0x23c], -R2 ;  /* 0x00008f0082067a23 */ /* 0x000fcc0000010802 */
[----:B------:R2:W-:Y:S01]  /*4f00*/  MUFU.EX2 R209, R6 ;  /* 0x0000000600d17308 */ /* 0x0005e20000000800 */
[----:B------:R-:W-:Y:S01]  /*4f10*/  HMMA.16816.F32 R28, R8, R40, RZ ;  /* 0x00000028081c723c */ /* 0x000fe200000018ff */
[----:B-1----:R-:W-:-:S07]  /*4f20*/  IMAD.WIDE.U32 R4, R63, -0x2daee0ad, RZ ;  /* 0xd2511f533f047825 */ /* 0x002fce00078e00ff */
[----:B------:R-:W-:Y:S01]  /*4f30*/  HMMA.16816.F32 R40, R8, R42, RZ ;  /* 0x0000002a0828723c */ /* 0x000fe200000018ff */
[----:B------:R-:W-:Y:S02]  /*4f40*/  LOP3.LUT R3, R5, UR14, R50, 0x96, !PT ;  /* 0x0000000e05037c12 */ /* 0x000fe4000f8e9632 */
[----:B------:R-:W-:Y:S01]  /*4f50*/  LOP3.LUT R5, R4, 0xffff, RZ, 0xc0, !PT ;  /* 0x0000ffff04057812 */ /* 0x000fe200078ec0ff */
[----:B--2---:R-:W-:Y:S01]  /*4f60*/  FFMA.FTZ R6, R141, c[0x0][0x23c], -R0 ;  /* 0x00008f008d067a23 */ /* 0x004fe20000010800 */
[----:B------:R-:W-:-:S03]  /*4f70*/  SHF.R.U32.HI R12, RZ, 0x10, R4 ;  /* 0x00000010ff0c7819 */ /* 0x000fc60000011604 */
[C---:B------:R-:W-:Y:S01]  /*4f80*/  HMMA.16816.F32 R24, R8.reuse, R44, RZ ;  /* 0x0000002c0818723c */ /* 0x040fe200000018ff */
[----:B------:R-:W-:Y:S01]  /*4f90*/  LOP3.LUT R15, R4, 0xff, RZ, 0xc0, !PT ;  /* 0x000000ff040f7812 */ /* 0x000fe200078ec0ff */
[----:B------:R1:W-:Y:S01]  /*4fa0*/  MUFU.EX2 R252, R6 ;  /* 0x0000000600fc7308 */ /* 0x0003e20000000800 */
[----:B------:R-:W-:Y:S02]  /*4fb0*/  SHF.R.U32.HI R14, RZ, 0x18, R4 ;  /* 0x00000018ff0e7819 */ /* 0x000fe40000011604 */
[C---:B------:R-:W-:Y:S02]  /*4fc0*/  LOP3.LUT R4, R3.reuse, 0xffff, RZ, 0xc0, !PT ;  /* 0x0000ffff03047812 */ /* 0x040fe400078ec0ff */
[----:B------:R-:W-:Y:S01]  /*4fd0*/  LOP3.LUT R13, R3, 0xff, RZ, 0xc0, !PT ;  /* 0x000000ff030d7812 */ /* 0x000fe200078ec0ff */
[----:B------:R-:W-:Y:S01]  /*4fe0*/  HMMA.16816.F32 R32, R8, R46, RZ ;  /* 0x0000002e0820723c */ /* 0x000fe200000018ff */
[----:B------:R-:W-:-:S06]  /*4ff0*/  SHF.R.U32.HI R7, RZ, 0x10, R3 ;  /* 0x00000010ff077819 */ /* 0x000fcc0000011603 */
[----:B------:R-:W-:Y:S01]  /*5000*/  FFMA.FTZ R8, R142, c[0x0][0x23c], -R0 ;  /* 0x00008f008e087a23 */ /* 0x000fe20000010800 */
[----:B-1----:R-:W-:-:S03]  /*5010*/  SHF.R.U32.HI R6, RZ, 0x8, R5 ;  /* 0x00000008ff067819 */ /* 0x002fc60000011605 */
[----:B------:R-:W-:Y:S01]  /*5020*/  MUFU.EX2 R216, R8 ;  /* 0x0000000800d87308 */ /* 0x000fe20000000800 */
[----:B------:R-:W-:Y:S02]  /*5030*/  LOP3.LUT R5, R12, 0xff, RZ, 0xc0, !PT ;  /* 0x000000ff0c057812 */ /* 0x000fe400078ec0ff */
[----:B------:R-:W-:Y:S02]  /*5040*/  PRMT R16, R15, 0x5410, R6 ;  /* 0x000054100f107816 */ /* 0x000fe40000000006 */
[----:B------:R-:W-:Y:S01]  /*5050*/  PRMT R15, R5, 0x5410, R14 ;  /* 0x00005410050f7816 */ /* 0x000fe2000000000e */
[----:B------:R-:W-:Y:S01]  /*5060*/  FFMA.FTZ R5, R135, c[0x0][0x23c], -R0 ;  /* 0x00008f0087057a23 */ /* 0x000fe20000010800 */
[----:B------:R-:W-:Y:S02]  /*5070*/  SHF.R.U32.HI R12, RZ, 0x8, R4 ;  /* 0x00000008ff0c7819 */ /* 0x000fe40000011604 */
[----:B------:R-:W-:Y:S01]  /*5080*/  LOP3.LUT R6, R65, UR11, R18, 0x96, !PT ;  /* 0x0000000b41067c12 */ /* 0x000fe2000f8e9612 */
[----:B------:R1:W2:Y:S01]  /*5090*/  MUFU.EX2 R208, R5 ;  /* 0x0000000500d07308 */ /* 0x0002a20000000800 */
[----:B------:R-:W-:-:S02]  /*50a0*/  LOP3.LUT R4, R19, UR13, R60, 0x96, !PT ;  /* 0x0000000d13047c12 */ /* 0x000fc4000f8e963c */
[----:B------:R-:W-:Y:S01]  /*50b0*/  PRMT R17, R13, 0x5410, R12 ;  /* 0x000054100d117816 */ /* 0x000fe2000000000c */
[----:B------:R-:W-:Y:S01]  /*50c0*/  IMAD.WIDE.U32 R12, R6, -0x2daee0ad, RZ ;  /* 0xd2511f53060c7825 */ /* 0x000fe200078e00ff */
[----:B------:R-:W-:Y:S02]  /*50d0*/  SHF.R.U32.HI R6, RZ, 0x18, R3 ;  /* 0x00000018ff067819 */ /* 0x000fe40000011603 */
[----:B------:R-:W-:-:S04]  /*50e0*/  LOP3.LUT R3, R7, 0xff, RZ, 0xc0, !PT ;  /* 0x000000ff07037812 */ /* 0x000fc800078ec0ff */
[----:B------:R-:W-:Y:S01]  /*50f0*/  PRMT R7, R3, 0x5410, R6 ;  /* 0x0000541003077816 */ /* 0x000fe20000000006 */
[----:B------:R-:W-:Y:S01]  /*5100*/  HSET2.LE.AND R3, R16, R108, PT ;  /* 0x0000006c10037233 */ /* 0x000fe20003803000 */
[----:B-1----:R-:W-:Y:S01]  /*5110*/  IMAD.WIDE.U32 R4, R4, -0x2daee0ad, RZ ;  /* 0xd2511f5304047825 */ /* 0x002fe200078e00ff */
[----:B--2---:R-:W-:-:S04]  /*5120*/  F2FP.PACK_AB R6, R208, R212 ;  /* 0x000000d4d006723e */ /* 0x004fc800000000ff */
[----:B------:R-:W-:Y:S01]  /*5130*/  LOP3.LUT R14, R5, UR10, R96, 0x96, !PT ;  /* 0x0000000a050e7c12 */ /* 0x000fe2000f8e9660 */
[--C-:B------:R-:W-:Y:S01]  /*5140*/  HSET2.LE.AND R5, R15, R108.reuse, PT ;  /* 0x0000006c0f057233 */ /* 0x100fe20003803000 */
[----:B------:R-:W-:Y:S02]  /*5150*/  LOP3.LUT R13, R13, UR8, R4, 0x96, !PT ;  /* 0x000000080d0d7c12 */ /* 0x000fe4000f8e9604 */
[----:B------:R-:W-:Y:S02]  /*5160*/  F2FP.PACK_AB R4, R209, R213 ;  /* 0x000000d5d104723e */ /* 0x000fe400000000ff */
[----:B------:R-:W-:Y:S01]  /*5170*/  LOP3.LUT R11, R5, R6, RZ, 0xc0, !PT ;  /* 0x00000006050b7212 */ /* 0x000fe200078ec0ff */
[--C-:B------:R-:W-:Y:S01]  /*5180*/  HSET2.LE.AND R5, R7, R108.reuse, PT ;  /* 0x0000006c07057233 */ /* 0x100fe20003803000 */
[----:B------:R-:W-:Y:S01]  /*5190*/  LOP3.LUT R10, R3, R4, RZ, 0xc0, !PT ;  /* 0x00000004030a7212 */ /* 0x000fe200078ec0ff */
[----:B------:R-:W-:Y:S01]  /*51a0*/  HSET2.LE.AND R3, R17, R108, PT ;  /* 0x0000006c11037233 */ /* 0x000fe20003803000 */
[----:B------:R-:W-:Y:S01]  /*51b0*/  F2FP.PACK_AB R4, R217, R222 ;  /* 0x000000ded904723e */ /* 0x000fe200000000ff */
[----:B------:R-:W-:Y:S01]  /*51c0*/  IMAD.WIDE.U32 R16, R13, -0x326172a9, RZ ;  /* 0xcd9e8d570d107825 */ /* 0x000fe200078e00ff */
[----:B------:R-:W-:-:S02]  /*51d0*/  F2FP.PACK_AB R6, R216, R252 ;  /* 0x000000fcd806723e */ /* 0x000fc400000000ff */
[----:B------:R-:W-:Y:S02]  /*51e0*/  LOP3.LUT R8, R3, R4, RZ, 0xc0, !PT ;  /* 0x0000000403087212 */ /* 0x000fe400078ec0ff */
[----:B------:R-:W-:Y:S01]  /*51f0*/  LOP3.LUT R9, R5, R6, RZ, 0xc0, !PT ;  /* 0x0000000605097212 */ /* 0x000fe200078ec0ff */
[----:B------:R-:W-:-:S04]  /*5200*/  IMAD.WIDE.U32 R4, R14, -0x326172a9, RZ ;  /* 0xcd9e8d570e047825 */ /* 0x000fc800078e00ff */
[----:B------:R-:W-:Y:S01]  /*5210*/  FFMA.FTZ R6, R143, c[0x0][0x23c], -R23 ;  /* 0x00008f008f067a23 */ /* 0x000fe20000010817 */
[----:B------:R-:W-:Y:S01]  /*5220*/  LOP3.LUT R5, R5, UR9, R64, 0x96, !PT ;  /* 0x0000000905057c12 */ /* 0x000fe2000f8e9640 */
[----:B------:R-:W-:Y:S01]  /*5230*/  HMMA.16816.F32 R44, R8, R52, R28 ;  /* 0x00000034082c723c */ /* 0x000fe2000000181c */
[----:B------:R-:W-:Y:S01]  /*5240*/  LOP3.LUT R3, R17, UR7, R4, 0x96, !PT ;  /* 0x0000000711037c12 */ /* 0x000fe2000f8e9604 */
[----:B------:R1:W2:Y:S01]  /*5250*/  MUFU.EX2 R87, R6 ;  /* 0x0000000600577308 */ /* 0x0002a20000000800 */
[----:B------:R-:W-:Y:S01]  /*5260*/  LDSM.16.MT88.4 R28, [R206+0x4800] ;  /* 0x00480000ce1c783b */ /* 0x000fe20000004200 */
[----:B------:R-:W-:-:S04]  /*5270*/  IMAD.WIDE.U32 R4, R5, -0x2daee0ad, RZ ;  /* 0xd2511f5305047825 */ /* 0x000fc800078e00ff */
[----:B------:R-:W-:Y:S01]  /*5280*/  IMAD.WIDE.U32 R20, R3, -0x2daee0ad, RZ ;  /* 0xd2511f5303147825 */ /* 0x000fe200078e00ff */
[----:B------:R-:W-:Y:S01]  /*5290*/  LOP3.LUT R7, R5, UR6, R12, 0x96, !PT ;  /* 0x0000000605077c12 */ /* 0x000fe2000f8e960c */
[----:B------:R-:W-:Y:S01]  /*52a0*/  HMMA.16816.F32 R80, R8, R56, R24 ;  /* 0x000000380850723c */ /* 0x000fe20000001818 */
[----:B------:R-:W3:Y:S02]  /*52b0*/  LDSM.16.MT88.4 R24, [R205+0x4800] ;  /* 0x00480000cd18783b */ /* 0x000ee40000004200 */
[----:B------:R-:W-:Y:S01]  /*52c0*/  LOP3.LUT R3, R21, UR4, R4, 0x96, !PT ;  /* 0x0000000415037c12 */ /* 0x000fe2000f8e9604 */
[----:B------:R-:W-:-:S04]  /*52d0*/  IMAD.WIDE.U32 R14, R7, -0x326172a9, RZ ;  /* 0xcd9e8d57070e7825 */ /* 0x000fc800078e00ff */
[----:B------:R-:W-:Y:S01]  /*52e0*/  IMAD.WIDE.U32 R4, R3, -0x326172a9, RZ ;  /* 0xcd9e8d5703047825 */ /* 0x000fe200078e00ff */
[C---:B------:R-:W-:Y:S03]  /*52f0*/  HMMA.16816.F32 R52, R8.reuse, R54, R40 ;  /* 0x000000360834723c */ /* 0x040fe60000001828 */
[----:B-1----:R-:W-:Y:S01]  /*5300*/  FFMA.FTZ R6, R145, c[0x0][0x23c], -R23 ;  /* 0x00008f0091067a23 */ /* 0x002fe20000010817 */
[C---:B------:R-:W-:Y:S01]  /*5310*/  LOP3.LUT R3, R4.reuse, 0xffff, RZ, 0xc0, !PT ;  /* 0x0000ffff04037812 */ /* 0x040fe200078ec0ff */
[----:B--2---:R-:W-:Y:S01]  /*5320*/  IMAD.MOV.U32 R145, RZ, RZ, R87 ;  /* 0x000000ffff917224 */ /* 0x004fe200078e0057 */
[----:B------:R-:W-:Y:S01]  /*5330*/  LOP3.LUT R13, R4, 0xff, RZ, 0xc0, !PT ;  /* 0x000000ff040d7812 */ /* 0x000fe200078ec0ff */
[----:B------:R1:W-:Y:S01]  /*5340*/  MUFU.EX2 R50, R6 ;  /* 0x0000000600327308 */ /* 0x0003e20000000800 */
[----:B------:R-:W-:Y:S01]  /*5350*/  SHF.R.U32.HI R12, RZ, 0x8, R3 ;  /* 0x00000008ff0c7819 */ /* 0x000fe20000011603 */
[----:B------:R-:W-:Y:S01]  /*5360*/  HMMA.16816.F32 R56, R8, R58, R32 ;  /* 0x0000003a0838723c */ /* 0x000fe20000001820 */
[----:B------:R-:W-:Y:S01]  /*5370*/  LOP3.LUT R3, R5, UR15, R14, 0x96, !PT ;  /* 0x0000000f05037c12 */ /* 0x000fe2000f8e960e */
[----:B------:R-:W-:Y:S01]  /*5380*/  FFMA.FTZ R5, R144, c[0x0][0x23c], -R23 ;  /* 0x00008f0090057a23 */ /* 0x000fe20000010817 */
[----:B------:R-:W-:-:S02]  /*5390*/  SHF.R.U32.HI R7, RZ, 0x10, R4 ;  /* 0x00000010ff077819 */ /* 0x000fc40000011604 */
[----:B------:R-:W-:Y:S01]  /*53a0*/  SHF.R.U32.HI R14, RZ, 0x18, R4 ;  /* 0x00000018ff0e7819 */ /* 0x000fe20000011604 */
[----:B------:R2:W-:Y:S01]  /*53b0*/  MUFU.EX2 R130, R5 ;  /* 0x0000000500827308 */ /* 0x0005e20000000800 */
[----:B------:R-:W-:Y:S02]  /*53c0*/  LOP3.LUT R4, R3, 0xffff, RZ, 0xc0, !PT ;  /* 0x0000ffff03047812 */ /* 0x000fe400078ec0ff */
[----:B------:R-:W-:Y:S02]  /*53d0*/  PRMT R13, R13, 0x5410, R12 ;  /* 0x000054100d0d7816 */ /* 0x000fe4000000000c */
[----:B------:R-:W-:Y:S02]  /*53e0*/  LOP3.LUT R7, R7, 0xff, RZ, 0xc0, !PT ;  /* 0x000000ff07077812 */ /* 0x000fe400078ec0ff */
[----:B------:R-:W-:Y:S01]  /*53f0*/  IADD3 R9, R86, 0x2, RZ ;  /* 0x0000000256097810 */ /* 0x000fe20007ffe0ff */
[----:B-1----:R-:W-:Y:S01]  /*5400*/  FFMA.FTZ R6, R139, c[0x0][0x23c], -R23 ;  /* 0x00008f008b067a23 */ /* 0x002fe20000010817 */
[----:B------:R-:W-:-:S02]  /*5410*/  PRMT R7, R7, 0x5410, R14 ;  /* 0x0000541007077816 */ /* 0x000fc4000000000e */
[----:B------:R-:W-:Y:S01]  /*5420*/  IADD3 R10, R86, 0x3, RZ ;  /* 0x00000003560a7810 */ /* 0x000fe20007ffe0ff */
[----:B------:R1:W4:Y:S01]  /*5430*/  MUFU.EX2 R135, R6 ;  /* 0x0000000600877308 */ /* 0x0003220000000800 */
[----:B------:R-:W-:Y:S02]  /*5440*/  LOP3.LUT R8, R49, UR11, R18, 0x96, !PT ;  /* 0x0000000b31087c12 */ /* 0x000fe4000f8e9612 */
[----:B------:R-:W-:Y:S02]  /*5450*/  LOP3.LUT R9, R85, UR21, R9, 0x96, !PT ;  /* 0x0000001555097c12 */ /* 0x000fe4000f8e9609 */
[----:B--2---:R-:W-:Y:S02]  /*5460*/  SHF.R.U32.HI R5, RZ, 0x8, R4 ;  /* 0x00000008ff057819 */ /* 0x004fe40000011604 */
[----:B------:R-:W-:Y:S02]  /*5470*/  LOP3.LUT R4, R3, 0xff, RZ, 0xc0, !PT ;  /* 0x000000ff03047812 */ /* 0x000fe400078ec0ff */
[----:B------:R-:W-:-:S02]  /*5480*/  LOP3.LUT R10, R85, UR21, R10, 0x96, !PT ;  /* 0x00000015550a7c12 */ /* 0x000fc4000f8e960a */
[----:B------:R-:W-:Y:S02]  /*5490*/  PRMT R12, R4, 0x5410, R5 ;  /* 0x00005410040c7816 */ /* 0x000fe40000000005 */
[--C-:B------:R-:W-:Y:S01]  /*54a0*/  SHF.R.U32.HI R4, RZ, 0x10, R3.reuse ;  /* 0x00000010ff047819 */ /* 0x100fe20000011603 */
[----:B------:R-:W-:Y:S01]  /*54b0*/  IMAD.WIDE.U32 R10, R10, -0x326172a9, RZ ;  /* 0xcd9e8d570a0a7825 */ /* 0x000fe200078e00ff */
[----:B------:R-:W-:Y:S02]  /*54c0*/  SHF.R.U32.HI R5, RZ, 0x18, R3 ;  /* 0x00000018ff057819 */ /* 0x000fe40000011603 */
[----:B------:R-:W-:Y:S01]  /*54d0*/  LOP3.LUT R3, R4, 0xff, RZ, 0xc0, !PT ;  /* 0x000000ff04037812 */ /* 0x000fe200078ec0ff */
[----:B-1----:R-:W-:Y:S01]  /*54e0*/  FFMA.FTZ R6, R146, c[0x0][0x23c], -R22 ;  /* 0x00008f0092067a23 */ /* 0x002fe20000010816 */
[----:B------:R-:W-:Y:S01]  /*54f0*/  LOP3.LUT R33, R11, UR13, R62, 0x96, !PT ;  /* 0x0000000d0b217c12 */ /* 0x000fe2000f8e963e */
[----:B------:R-:W-:Y:S01]  /*5500*/  FFMA.FTZ R4, R160, c[0x0][0x23c], -R22 ;  /* 0x00008f00a0047a23 */ /* 0x000fe20000010816 */
[----:B------:R-:W-:Y:S01]  /*5510*/  PRMT R5, R3, 0x5410, R5 ;  /* 0x0000541003057816 */ /* 0x000fe20000000005 */
[----:B------:R1:W-:Y:S01]  /*5520*/  MUFU.EX2 R126, R6 ;  /* 0x00000006007e7308 */ /* 0x0003e20000000800 */
[----:B------:R-:W-:Y:S01]  /*5530*/  HSET2.LE.AND R3, R13, R108, PT ;  /* 0x0000006c0d037233 */ /* 0x000fe20003803000 */
[----:B------:R-:W-:-:S02]  /*5540*/  LOP3.LUT R97, R11, UR13, R60, 0x96, !PT ;  /* 0x0000000d0b617c12 */ /* 0x000fc4000f8e963c */
[----:B------:R-:W-:Y:S02]  /*5550*/  LOP3.LUT R34, R49, UR11, R10, 0x96, !PT ;  /* 0x0000000b31227c12 */ /* 0x000fe4000f8e960a */
[----:B------:R-:W-:Y:S02]  /*5560*/  LOP3.LUT R14, R15, UR5, R16, 0x96, !PT ;  /* 0x000000050f0e7c12 */ /* 0x000fe4000f8e9610 */
[----:B------:R2:W-:Y:S01]  /*5570*/  MUFU.EX2 R103, R4 ;  /* 0x0000000400677308 */ /* 0x0005e20000000800 */
[----:B-1----:R-:W-:-:S07]  /*5580*/  FFMA.FTZ R6, R147, c[0x0][0x23c], -R22 ;  /* 0x00008f0093067a23 */ /* 0x002fce0000010816 */
[----:B------:R4:W1:Y:S01]  /*5590*/  MUFU.EX2 R129, R6 ;  /* 0x0000000600817308 */ /* 0x0008620000000800 */
[----:B--2---:R-:W-:-:S07]  /*55a0*/  FFMA.FTZ R4, R161, c[0x0][0x23c], -R22 ;  /* 0x00008f00a1047a23 */ /* 0x004fce0000010816 */
[----:B------:R2:W2:Y:S01]  /*55b0*/  MUFU.EX2 R147, R4 ;  /* 0x0000000400937308 */ /* 0x0004a20000000800 */
[----:B----4-:R-:W-:-:S04]  /*55c0*/  F2FP.PACK_AB R6, R130, R135 ;  /* 0x000000878206723e */ /* 0x010fc800000000ff */
[----:B------:R-:W-:Y:S01]  /*55d0*/  LOP3.LUT R6, R3, R6, RZ, 0xc0, !PT ;  /* 0x0000000603067212 */ /* 0x000fe200078ec0ff */
[--C-:B------:R-:W-:Y:S01]  /*55e0*/  HSET2.LE.AND R3, R7, R108.reuse, PT ;  /* 0x0000006c07037233 */ /* 0x100fe20003803000 */
[----:B-1----:R-:W-:Y:S02]  /*55f0*/  F2FP.PACK_AB R7, R129, R126 ;  /* 0x0000007e8107723e */ /* 0x002fe400000000ff */
[----:B--2---:R-:W-:Y:S02]  /*5600*/  F2FP.PACK_AB R4, R50, R145 ;  /* 0x000000913204723e */ /* 0x004fe400000000ff */
[----:B------:R-:W-:Y:S01]  /*5610*/  LOP3.LUT R7, R3, R7, RZ, 0xc0, !PT ;  /* 0x0000000703077212 */ /* 0x000fe200078ec0ff */
[----:B------:R-:W-:-:S05]  /*5620*/  HSET2.LE.AND R3, R12, R108, PT ;  /* 0x0000006c0c037233 */ /* 0x000fca0003803000 */
[----:B------:R-:W-:Y:S01]  /*5630*/  LOP3.LUT R4, R3, R4, RZ, 0xc0, !PT ;  /* 0x0000000403047212 */ /* 0x000fe200078ec0ff */
[----:B------:R-:W-:Y:S01]  /*5640*/  HSET2.LE.AND R3, R5, R108, PT ;  /* 0x0000006c05037233 */ /* 0x000fe20003803000 */
[----:B------:R-:W-:-:S04]  /*5650*/  F2FP.PACK_AB R5, R147, R103 ;  /* 0x000000679305723e */ /* 0x000fc800000000ff */
[----:B------:R-:W-:Y:S02]  /*5660*/  LOP3.LUT R5, R3, R5, RZ, 0xc0, !PT ;  /* 0x0000000503057212 */ /* 0x000fe400078ec0ff */
[----:B------:R-:W-:-:S05]  /*5670*/  LOP3.LUT R3, R19, UR13, R62, 0x96, !PT ;  /* 0x0000000d13037c12 */ /* 0x000fca000f8e963e */
[C---:B---3--:R-:W-:Y:S08]  /*5680*/  HMMA.16816.F32 R76, R4.reuse, R24, R76 ;  /* 0x00000018044c723c */ /* 0x048ff0000000184c */
[C---:B------:R-:W-:Y:S08]  /*5690*/  HMMA.16816.F32 R88, R4.reuse, R28, R72 ;  /* 0x0000001c0458723c */ /* 0x040ff00000001848 */
[C---:B------:R-:W-:Y:S08]  /*56a0*/  HMMA.16816.F32 R68, R4.reuse, R26, R68 ;  /* 0x0000001a0444723c */ /* 0x040ff00000001844 */
[----:B------:R-:W-:Y:S07]  /*56b0*/  HMMA.16816.F32 R84, R4, R30, R36 ;  /* 0x0000001e0454723c */ /* 0x000fee0000001824 */
[----:B------:R-:W-:-:S04]  /*56c0*/  IMAD.WIDE.U32 R6, R3, -0x2daee0ad, RZ ;  /* 0xd2511f5303067825 */ /* 0x000fc800078e00ff */
[----:B------:R-:W-:Y:S01]  /*56d0*/  IMAD.WIDE.U32 R4, R8, -0x2daee0ad, RZ ;  /* 0xd2511f5308047825 */ /* 0x000fe200078e00ff */
[----:B------:R-:W-:-:S03]  /*56e0*/  LOP3.LUT R7, R7, UR10, R66, 0x96, !PT ;  /* 0x0000000a07077c12 */ /* 0x000fc6000f8e9642 */
[----:B------:R-:W-:Y:S01]  /*56f0*/  FFMA.FTZ R3, R162, c[0x0][0x23c], -R2 ;  /* 0x00008f00a2037a23 */ /* 0x000fe20000010802 */
[----:B------:R-:W-:Y:S01]  /*5700*/  LOP3.LUT R6, R5, UR8, R6, 0x96, !PT ;  /* 0x0000000805067c12 */ /* 0x000fe2000f8e9606 */
[----:B------:R-:W-:Y:S02]  /*5710*/  IMAD.WIDE.U32 R12, R7, -0x326172a9, RZ ;  /* 0xcd9e8d57070c7825 */ /* 0x000fe400078e00ff */
[----:B------:R1:W-:Y:S02]  /*5720*/  MUFU.EX2 R172, R3 ;  /* 0x0000000300ac7308 */ /* 0x0003e40000000800 */
[----:B------:R-:W-:-:S04]  /*5730*/  IMAD.WIDE.U32 R6, R6, -0x326172a9, RZ ;  /* 0xcd9e8d5706067825 */ /* 0x000fc800078e00ff */
[----:B------:R-:W-:Y:S01]  /*5740*/  IMAD.WIDE.U32 R8, R9, -0x326172a9, RZ ;  /* 0xcd9e8d5709087825 */ /* 0x000fe200078e00ff */
[----:B------:R-:W-:-:S03]  /*5750*/  LOP3.LUT R7, R7, UR7, R12, 0x96, !PT ;  /* 0x0000000707077c12 */ /* 0x000fc6000f8e960c */
[----:B------:R-:W-:Y:S01]  /*5760*/  FFMA.FTZ R5, R163, c[0x0][0x23c], -R2 ;  /* 0x00008f00a3057a23 */ /* 0x000fe20000010802 */
[C---:B------:R-:W-:Y:S01]  /*5770*/  LOP3.LUT R35, R9.reuse, UR13, R62, 0x96, !PT ;  /* 0x0000000d09237c12 */ /* 0x040fe2000f8e963e */
[----:B------:R-:W-:Y:S01]  /*5780*/  IMAD.MOV.U32 R163, RZ, RZ, R50 ;  /* 0x000000ffffa37224 */ /* 0x000fe200078e0032 */
[----:B------:R-:W-:Y:S01]  /*5790*/  LOP3.LUT R32, R9, UR13, R60, 0x96, !PT ;  /* 0x0000000d09207c12 */ /* 0x000fe2000f8e963c */
[----:B------:R2:W-:Y:S01]  /*57a0*/  MUFU.EX2 R102, R5 ;  /* 0x0000000500667308 */ /* 0x0005e20000000800 */
[----:B------:R-:W-:Y:S02]  /*57b0*/  LOP3.LUT R67, R49, UR11, R8, 0x96, !PT ;  /* 0x0000000b31437c12 */ /* 0x000fe4000f8e9608 */
[----:B-1----:R-:W-:Y:S01]  /*57c0*/  LOP3.LUT R3, R13, UR9, R48, 0x96, !PT ;  /* 0x000000090d037c12 */ /* 0x002fe2000f8e9630 */
[----:B------:R-:W-:Y:S01]  /*57d0*/  IMAD.WIDE.U32 R12, R7, -0x2daee0ad, RZ ;  /* 0xd2511f53070c7825 */ /* 0x000fe200078e00ff */
[C---:B------:R-:W-:Y:S02]  /*57e0*/  LOP3.LUT R21, R65.reuse, UR11, R8, 0x96, !PT ;  /* 0x0000000b41157c12 */ /* 0x040fe4000f8e9608 */
[----:B------:R-:W-:Y:S01]  /*57f0*/  LOP3.LUT R65, R65, UR11, R10, 0x96, !PT ;  /* 0x0000000b41417c12 */ /* 0x000fe2000f8e960a */
[----:B------:R-:W-:-:S04]  /*5800*/  IMAD.WIDE.U32 R8, R3, -0x2daee0ad, RZ ;  /* 0xd2511f5303087825 */ /* 0x000fc800078e00ff */
[----:B------:R-:W-:Y:S01]  /*5810*/  FFMA.FTZ R3, R149, c[0x0][0x23c], -R2 ;  /* 0x00008f0095037a23 */ /* 0x000fe20000010802 */
[----:B------:R-:W-:Y:S01]  /*5820*/  LOP3.LUT R4, R9, UR6, R4, 0x96, !PT ;  /* 0x0000000609047c12 */ /* 0x000fe2000f8e9604 */
[--C-:B------:R-:W-:Y:S02]  /*5830*/  FFMA.FTZ R7, R92, c[0x0][0x23c], -R2.reuse ;  /* 0x00008f005c077a23 */ /* 0x100fe40000010802 */
[----:B------:R1:W-:Y:S01]  /*5840*/  MUFU.EX2 R144, R3 ;  /* 0x0000000300907308 */ /* 0x0003e20000000800 */
[----:B--2---:R-:W-:Y:S02]  /*5850*/  FFMA.FTZ R5, R148, c[0x0][0x23c], -R2 ;  /* 0x00008f0094057a23 */ /* 0x004fe40000010802 */
[----:B------:R-:W-:Y:S02]  /*5860*/  IMAD.MOV.U32 R149, RZ, RZ, R118 ;  /* 0x000000ffff957224 */ /* 0x000fe400078e0076 */
[----:B------:R-:W-:-:S03]  /*5870*/  IMAD.MOV.U32 R148, RZ, RZ, R120 ;  /* 0x000000ffff947224 */ /* 0x000fc600078e0078 */
[----:B------:R2:W3:Y:S01]  /*5880*/  MUFU.EX2 R125, R5 ;  /* 0x00000005007d7308 */ /* 0x0004e20000000800 */
[----:B-1----:R-:W-:Y:S01]  /*5890*/  LOP3.LUT R3, R13, UR4, R8, 0x96, !PT ;  /* 0x000000040d037c12 */ /* 0x002fe2000f8e9608 */
[----:B------:R-:W-:-:S06]  /*58a0*/  IMAD.WIDE.U32 R8, R4, -0x326172a9, RZ ;  /* 0xcd9e8d5704087825 */ /* 0x000fcc00078e00ff */
[----:B------:R1:W-:Y:S01]  /*58b0*/  MUFU.EX2 R241, R7 ;  /* 0x0000000700f17308 */ /* 0x0003e20000000800 */
[----:B------:R-:W-:Y:S01]  /*58c0*/  LOP3.LUT R13, R9, UR5, R6, 0x96, !PT ;  /* 0x00000005090d7c12 */ /* 0x000fe2000f8e9606 */
[----:B--2---:R-:W-:-:S05]  /*58d0*/  IMAD.WIDE.U32 R4, R3, -0x326172a9, RZ ;  /* 0xcd9e8d5703047825 */ /* 0x004fca00078e00ff */
[----:B------:R-:W-:Y:S02]  /*58e0*/  LOP3.LUT R3, R5, UR15, R8, 0x96, !PT ;  /* 0x0000000f05037c12 */ /* 0x000fe4000f8e9608 */
[C---:B------:R-:W-:Y:S02]  /*58f0*/  LOP3.LUT R5, R4.reuse, 0xffff, RZ, 0xc0, !PT ;  /* 0x0000ffff04057812 */ /* 0x040fe400078ec0ff */
[----:B------:R-:W-:Y:S02]  /*5900*/  LOP3.LUT R8, R4, 0xff, RZ, 0xc0, !PT ;  /* 0x000000ff04087812 */ /* 0x000fe400078ec0ff */
[--C-:B-1----:R-:W-:Y:S02]  /*5910*/  SHF.R.U32.HI R7, RZ, 0x10, R4.reuse ;  /* 0x00000010ff077819 */ /* 0x102fe40000011604 */
[----:B------:R-:W-:Y:S01]  /*5920*/  SHF.R.U32.HI R6, RZ, 0x18, R4 ;  /* 0x00000018ff067819 */ /* 0x000fe20000011604 */
[----:B------:R-:W-:Y:S01]  /*5930*/  FFMA.FTZ R4, R151, c[0x0][0x23c], -R0 ;  /* 0x00008f0097047a23 */ /* 0x000fe20000010800 */
[----:B------:R-:W-:Y:S01]  /*5940*/  SHF.R.U32.HI R5, RZ, 0x8, R5 ;  /* 0x00000008ff057819 */ /* 0x000fe20000011605 */
[----:B------:R-:W-:-:S02]  /*5950*/  IMAD.MOV.U32 R151, RZ, RZ, R119 ;  /* 0x000000ffff977224 */ /* 0x000fc400078e0077 */
[----:B------:R1:W-:Y:S01]  /*5960*/  MUFU.EX2 R139, R4 ;  /* 0x00000004008b7308 */ /* 0x0003e20000000800 */
[----:B------:R-:W-:Y:S01]  /*5970*/  PRMT R9, R8, 0x5410, R5 ;  /* 0x0000541008097816 */ /* 0x000fe20000000005 */
[----:B------:R-:W-:Y:S01]  /*5980*/  FFMA.FTZ R5, R150, c[0x0][0x23c], -R0 ;  /* 0x00008f0096057a23 */ /* 0x000fe20000010800 */
[----:B------:R-:W-:-:S05]  /*5990*/  LOP3.LUT R8, R3, 0xff, RZ, 0xc0, !PT ;  /* 0x000000ff03087812 */ /* 0x000fca00078ec0ff */
[----:B------:R2:W4:Y:S01]  /*59a0*/  MUFU.EX2 R131, R5 ;  /* 0x0000000500837308 */ /* 0x0005220000000800 */
[----:B-1----:R-:W-:Y:S02]  /*59b0*/  LOP3.LUT R4, R7, 0xff, RZ, 0xc0, !PT ;  /* 0x000000ff07047812 */ /* 0x002fe400078ec0ff */
[--C-:B------:R-:W-:Y:S02]  /*59c0*/  SHF.R.U32.HI R7, RZ, 0x18, R3.reuse ;  /* 0x00000018ff077819 */ /* 0x100fe40000011603 */
[----:B------:R-:W-:Y:S02]  /*59d0*/  PRMT R11, R4, 0x5410, R6 ;  /* 0x00005410040b7816 */ /* 0x000fe40000000006 */
[----:B------:R-:W-:Y:S02]  /*59e0*/  LOP3.LUT R4, R3, 0xffff, RZ, 0xc0, !PT ;  /* 0x0000ffff03047812 */ /* 0x000fe400078ec0ff */
[----:B--2---:R-:W-:Y:S02]  /*59f0*/  SHF.R.U32.HI R5, RZ, 0x10, R3 ;  /* 0x00000010ff057819 */ /* 0x004fe40000011603 */
[----:B------:R-:W-:Y:S01]  /*5a00*/  SHF.R.U32.HI R6, RZ, 0x8, R4 ;  /* 0x00000008ff067819 */ /* 0x000fe20000011604 */
[--C-:B------:R-:W-:Y:S01]  /*5a10*/  FFMA.FTZ R4, R174, c[0x0][0x23c], -R0.reuse ;  /* 0x00008f00ae047a23 */ /* 0x100fe20000010800 */
[----:B------:R-:W-:Y:S01]  /*5a20*/  LOP3.LUT R3, R5, 0xff, RZ, 0xc0, !PT ;  /* 0x000000ff05037812 */ /* 0x000fe200078ec0ff */
[----:B------:R-:W-:Y:S01]  /*5a30*/  FFMA.FTZ R5, R173, c[0x0][0x23c], -R0 ;  /* 0x00008f00ad057a23 */ /* 0x000fe20000010800 */
[----:B------:R-:W-:Y:S01]  /*5a40*/  PRMT R6, R8, 0x5410, R6 ;  /* 0x0000541008067816 */ /* 0x000fe20000000006 */
[----:B------:R3:W-:Y:S01]  /*5a50*/  MUFU.EX2 R162, R4 ;  /* 0x0000000400a27308 */ /* 0x0007e20000000800 */
[----:B------:R-:W-:Y:S01]  /*5a60*/  PRMT R7, R3, 0x5410, R7 ;  /* 0x0000541003077816 */ /* 0x000fe20000000007 */
[----:B------:R-:W-:-:S06]  /*5a70*/  HSET2.LE.AND R3, R9, R108, PT ;  /* 0x0000006c09037233 */ /* 0x000fcc0003803000 */
[----:B------:R1:W2:Y:S01]  /*5a80*/  MUFU.EX2 R51, R5 ;  /* 0x0000000500337308 */ /* 0x0002a20000000800 */
[----:B---3--:R-:W-:-:S04]  /*5a90*/  F2FP.PACK_AB R4, R125, R144 ;  /* 0x000000907d04723e */ /* 0x008fc800000000ff */
[----:B------:R-:W-:Y:S01]  /*5aa0*/  LOP3.LUT R10, R3, R4, RZ, 0xc0, !PT ;  /* 0x00000004030a7212 */ /* 0x000fe200078ec0ff */
[----:B------:R-:W-:Y:S01]  /*5ab0*/  HSET2.LE.AND R3, R11, R108, PT ;  /* 0x0000006c0b037233 */ /* 0x000fe20003803000 */
[----:B----4-:R-:W-:Y:S01]  /*5ac0*/  F2FP.PACK_AB R4, R131, R139 ;  /* 0x0000008b8304723e */ /* 0x010fe200000000ff */
[----:B-1----:R-:W-:-:S03]  /*5ad0*/  FFMA.FTZ R5, R95, c[0x0][0x23c], -R2 ;  /* 0x00008f005f057a23 */ /* 0x002fc60000010802 */
[----:B------:R-:W-:Y:S01]  /*5ae0*/  LOP3.LUT R11, R3, R4, RZ, 0xc0, !PT ;  /* 0x00000004030b7212 */ /* 0x000fe200078ec0ff */
[----:B------:R-:W-:Y:S01]  /*5af0*/  HSET2.LE.AND R3, R6, R108, PT ;  /* 0x0000006c06037233 */ /* 0x000fe20003803000 */
[----:B------:R1:W-:Y:S01]  /*5b00*/  MUFU.EX2 R146, R5 ;  /* 0x0000000500927308 */ /* 0x0003e20000000800 */
[----:B------:R-:W-:Y:S01]  /*5b10*/  F2FP.PACK_AB R4, R102, R172 ;  /* 0x000000ac6604723e */ /* 0x000fe200000000ff */
[----:B------:R-:W-:-:S03]  /*5b20*/  FFMA.FTZ R6, R152, c[0x0][0x23c], -R23 ;  /* 0x00008f0098067a23 */ /* 0x000fc60000010817 */
[----:B------:R-:W-:Y:S01]  /*5b30*/  LOP3.LUT R8, R3, R4, RZ, 0xc0, !PT ;  /* 0x0000000403087212 */ /* 0x000fe200078ec0ff */
[----:B------:R-:W-:Y:S01]  /*5b40*/  HSET2.LE.AND R3, R7, R108, PT ;  /* 0x0000006c07037233 */ /* 0x000fe20003803000 */
[----:B--2---:R-:W-:Y:S01]  /*5b50*/  F2FP.PACK_AB R4, R51, R162 ;  /* 0x000000a23304723e */ /* 0x004fe200000000ff */
[----:B------:R2:W-:Y:S03]  /*5b60*/  MUFU.EX2 R140, R6 ;  /* 0x00000006008c7308 */ /* 0x0005e60000000800 */
[----:B------:R-:W-:Y:S01]  /*5b70*/  LOP3.LUT R9, R3, R4, RZ, 0xc0, !PT ;  /* 0x0000000403097212 */ /* 0x000fe200078ec0ff */
[--C-:B------:R-:W-:Y:S02]  /*5b80*/  FFMA.FTZ R3, R164, c[0x0][0x23c], -R23.reuse ;  /* 0x00008f00a4037a23 */ /* 0x100fe40000010817 */
[----:B-1----:R-:W-:Y:S02]  /*5b90*/  FFMA.FTZ R5, R94, c[0x0][0x23c], -R2 ;  /* 0x00008f005e057a23 */ /* 0x002fe40000010802 */
[----:B------:R1:W-:Y:S02]  /*5ba0*/  MUFU.EX2 R211, R3 ;  /* 0x0000000300d37308 */ /* 0x0003e40000000800 */
[----:B------:R-:W-:Y:S01]  /*5bb0*/  HMMA.16816.F32 R44, R8, R24, R44 ;  /* 0x00000018082c723c */ /* 0x000fe2000000182c */
[----:B--2---:R-:W-:-:S05]  /*5bc0*/  FFMA.FTZ R6, R153, c[0x0][0x23c], -R23 ;  /* 0x00008f0099067a23 */ /* 0x004fca0000010817 */
[----:B------:R2:W-:Y:S02]  /*5bd0*/  MUFU.EX2 R143, R5 ;  /* 0x00000005008f7308 */ /* 0x0005e40000000800 */
[----:B------:R-:W-:Y:S01]  /*5be0*/  HMMA.16816.F32 R52, R8, R26, R52 ;  /* 0x0000001a0834723c */ /* 0x000fe20000001834 */
[----:B------:R-:W3:Y:S01]  /*5bf0*/  LDSM.16.MT88.4 R24, [R205+0x4c00] ;  /* 0x004c0000cd18783b */ /* 0x000ee20000004200 */
[----:B-1----:R-:W-:-:S04]  /*5c00*/  FFMA.FTZ R3, R156, c[0x0][0x23c], -R23 ;  /* 0x00008f009c037a23 */ /* 0x002fc80000010817 */
[----:B------:R1:W-:Y:S02]  /*5c10*/  MUFU.EX2 R122, R6 ;  /* 0x00000006007a7308 */ /* 0x0003e40000000800 */
[----:B------:R-:W-:Y:S01]  /*5c20*/  HMMA.16816.F32 R40, R8, R28, R80 ;  /* 0x0000001c0828723c */ /* 0x000fe20000001850 */
[----:B------:R-:W-:Y:S02]  /*5c30*/  IMAD.MOV.U32 R156, RZ, RZ, R117 ;  /* 0x000000ffff9c7224 */ /* 0x000fe400078e0075 */
[----:B--2---:R-:W-:-:S03]  /*5c40*/  FFMA.FTZ R5, R93, c[0x0][0x23c], -R2 ;  /* 0x00008f005d057a23 */ /* 0x004fc60000010802 */
[----:B------:R-:W2:Y:S02]  /*5c50*/  MUFU.EX2 R161, R3 ;  /* 0x0000000300a17308 */ /* 0x000ea40000000800 */
[----:B------:R-:W-:Y:S01]  /*5c60*/  HMMA.16816.F32 R36, R8, R30, R56 ;  /* 0x0000001e0824723c */ /* 0x000fe20000001838 */
[----:B------:R-:W4:Y:S04]  /*5c70*/  LDSM.16.MT88.4 R28, [R206+0x4c00] ;  /* 0x004c0000ce1c783b */ /* 0x000f280000004200 */
[----:B------:R-:W3:Y:S01]  /*5c80*/  LDSM.16.MT88.4 R56, [R206+0x5000] ;  /* 0x00500000ce38783b */ /* 0x000ee20000004200 */
[----:B------:R2:W2:Y:S01]  /*5c90*/  MUFU.EX2 R123, R5 ;  /* 0x00000005007b7308 */ /* 0x0004a20000000800 */
[----:B-1----:R-:W-:Y:S02]  /*5ca0*/  FFMA.FTZ R6, R154, c[0x0][0x23c], -R22 ;  /* 0x00008f009a067a23 */ /* 0x002fe40000010816 */
[----:B------:R-:W-:-:S02]  /*5cb0*/  FFMA.FTZ R9, R157, c[0x0][0x23c], -R0 ;  /* 0x00008f009d097a23 */ /* 0x000fc40000010800 */
[----:B------:R-:W-:-:S03]  /*5cc0*/  IMAD.MOV.U32 R157, RZ, RZ, R145 ;  /* 0x000000ffff9d7224 */ /* 0x000fc600078e0091 */
[----:B------:R-:W-:Y:S01]  /*5cd0*/  MUFU.EX2 R141, R6 ;  /* 0x00000006008d7308 */ /* 0x000fe20000000800 */
[----:B--2---:R-:W-:Y:S01]  /*5ce0*/  F2FP.PACK_AB R8, R161, R211 ;  /* 0x000000d3a108723e */ /* 0x004fe200000000ff */
[----:B------:R-:W-:-:S06]  /*5cf0*/  IMAD.WIDE.U32 R4, R13, -0x2daee0ad, RZ ;  /* 0xd2511f530d047825 */ /* 0x000fcc00078e00ff */
[----:B------:R1:W-:Y:S01]  /*5d00*/  MUFU.EX2 R142, R9 ;  /* 0x00000009008e7308 */ /* 0x0003e20000000800 */
[----:B------:R-:W-:Y:S01]  /*5d10*/  IMAD.MOV.U32 R154, RZ, RZ, R123 ;  /* 0x000000ffff9a7224 */ /* 0x000fe200078e007b */
[----:B------:R-:W-:Y:S01]  /*5d20*/  LOP3.LUT R12, R5, UR14, R12, 0x96, !PT ;  /* 0x0000000e050c7c12 */ /* 0x000fe2000f8e960c */
[----:B------:R-:W-:Y:S01]  /*5d30*/  IMAD.MOV.U32 R123, RZ, RZ, R101 ;  /* 0x000000ffff7b7224 */ /* 0x000fe200078e0065 */
[C---:B------:R-:W-:Y:S02]  /*5d40*/  LOP3.LUT R7, R4.reuse, 0xffff, RZ, 0xc0, !PT ;  /* 0x0000ffff04077812 */ /* 0x040fe400078ec0ff */
[----:B------:R-:W-:Y:S02]  /*5d50*/  LOP3.LUT R19, R4, 0xff, RZ, 0xc0, !PT ;  /* 0x000000ff04137812 */ /* 0x000fe400078ec0ff */
[--C-:B------:R-:W-:Y:S02]  /*5d60*/  SHF.R.U32.HI R17, RZ, 0x10, R4.reuse ;  /* 0x00000010ff117819 */ /* 0x100fe40000011604 */
[----:B------:R-:W-:Y:S01]  /*5d70*/  SHF.R.U32.HI R18, RZ, 0x18, R4 ;  /* 0x00000018ff127819 */ /* 0x000fe20000011604 */
[----:B------:R-:W-:Y:S01]  /*5d80*/  IMAD.WIDE.U32 R4, R14, -0x2daee0ad, RZ ;  /* 0xd2511f530e047825 */ /* 0x000fe200078e00ff */
[----:B------:R-:W-:-:S02]  /*5d90*/  SHF.R.U32.HI R15, RZ, 0x8, R7 ;  /* 0x00000008ff0f7819 */ /* 0x000fc40000011607 */
[----:B------:R-:W-:Y:S01]  /*5da0*/  LOP3.LUT R7, R17, 0xff, RZ, 0xc0, !PT ;  /* 0x000000ff11077812 */ /* 0x000fe200078ec0ff */
[----:B-1----:R-:W-:Y:S01]  /*5db0*/  FFMA.FTZ R9, R167, c[0x0][0x23c], -R0 ;  /* 0x00008f00a7097a23 */ /* 0x002fe20000010800 */
[----:B------:R-:W-:Y:S01]  /*5dc0*/  LOP3.LUT R3, R5, UR14, R20, 0x96, !PT ;  /* 0x0000000e05037c12 */ /* 0x000fe2000f8e9614 */
[----:B------:R-:W-:Y:S01]  /*5dd0*/  IMAD.MOV.U32 R167, RZ, RZ, R102 ;  /* 0x000000ffffa77224 */ /* 0x000fe200078e0066 */
[C---:B------:R-:W-:Y:S01]  /*5de0*/  LOP3.LUT R5, R4.reuse, 0xffff, RZ, 0xc0, !PT ;  /* 0x0000ffff04057812 */ /* 0x040fe200078ec0ff */
[----:B------:R-:W-:Y:S01]  /*5df0*/  MUFU.EX2 R152, R9 ;  /* 0x0000000900987308 */ /* 0x000fe20000000800 */
[----:B------:R-:W-:Y:S02]  /*5e00*/  LOP3.LUT R16, R4, 0xff, RZ, 0xc0, !PT ;  /* 0x000000ff04107812 */ /* 0x000fe400078ec0ff */
[----:B------:R-:W-:Y:S02]  /*5e10*/  SHF.R.U32.HI R5, RZ, 0x8, R5 ;  /* 0x00000008ff057819 */ /* 0x000fe40000011605 */
[----:B------:R-:W-:-:S02]  /*5e20*/  PRMT R19, R19, 0x5410, R15 ;  /* 0x0000541013137816 */ /* 0x000fc4000000000f */
[----:B------:R-:W-:Y:S01]  /*5e30*/  PRMT R15, R16, 0x5410, R5 ;  /* 0x00005410100f7816 */ /* 0x000fe20000000005 */
[----:B------:R-:W-:Y:S01]  /*5e40*/  FFMA.FTZ R5, R155, c[0x0][0x23c], -R22 ;  /* 0x00008f009b057a23 */ /* 0x000fe20000010816 */
[--C-:B------:R-:W-:Y:S02]  /*5e50*/  SHF.R.U32.HI R14, RZ, 0x10, R4.reuse ;  /* 0x00000010ff0e7819 */ /* 0x100fe40000011604 */
[----:B------:R-:W-:Y:S01]  /*5e60*/  SHF.R.U32.HI R13, RZ, 0x18, R4 ;  /* 0x00000018ff0d7819 */ /* 0x000fe20000011604 */
[----:B------:R1:W2:Y:S01]  /*5e70*/  MUFU.EX2 R17, R5 ;  /* 0x0000000500117308 */ /* 0x0002a20000000800 */
[----:B------:R-:W-:Y:S02]  /*5e80*/  LOP3.LUT R4, R14, 0xff, RZ, 0xc0, !PT ;  /* 0x000000ff0e047812 */ /* 0x000fe400078ec0ff */
[----:B------:R-:W-:Y:S02]  /*5e90*/  SHF.R.U32.HI R6, RZ, 0x10, R3 ;  /* 0x00000010ff067819 */ /* 0x000fe40000011603 */
[----:B------:R-:W-:-:S02]  /*5ea0*/  PRMT R14, R4, 0x5410, R13 ;  /* 0x00005410040e7816 */ /* 0x000fc4000000000d */
[C---:B------:R-:W-:Y:S02]  /*5eb0*/  LOP3.LUT R4, R3.reuse, 0xffff, RZ, 0xc0, !PT ;  /* 0x0000ffff03047812 */ /* 0x040fe400078ec0ff */
[----:B------:R-:W-:Y:S02]  /*5ec0*/  LOP3.LUT R13, R3, 0xff, RZ, 0xc0, !PT ;  /* 0x000000ff030d7812 */ /* 0x000fe400078ec0ff */
[----:B------:R-:W-:Y:S02]  /*5ed0*/  SHF.R.U32.HI R4, RZ, 0x8, R4 ;  /* 0x00000008ff047819 */ /* 0x000fe40000011604 */
[----:B------:R-:W-:Y:S02]  /*5ee0*/  PRMT R18, R7, 0x5410, R18 ;  /* 0x0000541007127816 */ /* 0x000fe40000000012 */
[----:B------:R-:W-:Y:S01]  /*5ef0*/  SHF.R.U32.HI R7, RZ, 0x18, R3 ;  /* 0x00000018ff077819 */ /* 0x000fe20000011603 */
[----:B-1----:R-:W-:Y:S01]  /*5f00*/  FFMA.FTZ R5, R165, c[0x0][0x23c], -R22 ;  /* 0x00008f00a5057a23 */ /* 0x002fe20000010816 */
[----:B------:R-:W-:Y:S01]  /*5f10*/  LOP3.LUT R3, R6, 0xff, RZ, 0xc0, !PT ;  /* 0x000000ff06037812 */ /* 0x000fe200078ec0ff */
[----:B------:R-:W-:Y:S01]  /*5f20*/  IMAD.MOV.U32 R165, RZ, RZ, R122 ;  /* 0x000000ffffa57224 */ /* 0x000fe200078e007a */
[----:B------:R-:W-:Y:S01]  /*5f30*/  PRMT R6, R13, 0x5410, R4 ;  /* 0x000054100d067816 */ /* 0x000fe20000000004 */
[----:B------:R-:W-:Y:S01]  /*5f40*/  FFMA.FTZ R4, R158, c[0x0][0x23c], -R22 ;  /* 0x00008f009e047a23 */ /* 0x000fe20000010816 */
[----:B------:R-:W-:Y:S01]  /*5f50*/  PRMT R16, R3, 0x5410, R7 ;  /* 0x0000541003107816 */ /* 0x000fe20000000007 */
[----:B--2---:R-:W-:Y:S01]  /*5f60*/  IMAD.MOV.U32 R158, RZ, RZ, R17 ;  /* 0x000000ffff9e7224 */ /* 0x004fe200078e0011 */
[----:B------:R1:W-:Y:S01]  /*5f70*/  MUFU.EX2 R164, R5 ;  /* 0x0000000500a47308 */ /* 0x0003e20000000800 */
[--C-:B------:R-:W-:Y:S01]  /*5f80*/  HSET2.LE.AND R7, R14, R108.reuse, PT ;  /* 0x0000006c0e077233 */ /* 0x100fe20003803000 */
[----:B------:R-:W-:Y:S01]  /*5f90*/  SHF.R.U32.HI R11, RZ, 0x18, R12 ;  /* 0x00000018ff0b7819 */ /* 0x000fe2000001160c */
[----:B------:R-:W-:Y:S01]  /*5fa0*/  HSET2.LE.AND R3, R15, R108, PT ;  /* 0x0000006c0f037233 */ /* 0x000fe20003803000 */
[----:B------:R-:W-:Y:S01]  /*5fb0*/  LOP3.LUT R13, R12, 0xff, RZ, 0xc0, !PT ;  /* 0x000000ff0c0d7812 */ /* 0x000fe200078ec0ff */
[----:B------:R-:W-:-:S03]  /*5fc0*/  IMAD.WIDE.U32 R14, R21, -0x2daee0ad, RZ ;  /* 0xd2511f53150e7825 */ /* 0x000fc600078e00ff */
[----:B------:R2:W2:Y:S01]  /*5fd0*/  MUFU.EX2 R160, R4 ;  /* 0x0000000400a07308 */ /* 0x0004a20000000800 */
[----:B------:R-:W-:-:S04]  /*5fe0*/  IMAD.MOV.U32 R122, RZ, RZ, R100 ;  /* 0x000000ffff7a7224 */ /* 0x000fc800078e0064 */
[----:B------:R-:W-:Y:S01]  /*5ff0*/  IMAD.MOV.U32 R150, RZ, RZ, R122 ;  /* 0x000000ffff967224 */ /* 0x000fe200078e007a */
[----:B-1----:R-:W-:Y:S01]  /*6000*/  HSET2.LE.AND R5, R6, R108, PT ;  /* 0x0000006c06057233 */ /* 0x002fe20003803000 */
[----:B------:R-:W-:-:S04]  /*6010*/  F2FP.PACK_AB R6, R165, R140 ;  /* 0x0000008ca506723e */ /* 0x000fc800000000ff */
[----:B------:R-:W-:Y:S02]  /*6020*/  LOP3.LUT R6, R3, R6, RZ, 0xc0, !PT ;  /* 0x0000000603067212 */ /* 0x000fe400078ec0ff */
[----:B------:R-:W-:Y:S02]  /*6030*/  LOP3.LUT R3, R12, 0xffff, RZ, 0xc0, !PT ;  /* 0x0000ffff0c037812 */ /* 0x000fe400078ec0ff */
[----:B--2---:R-:W-:Y:S02]  /*6040*/  F2FP.PACK_AB R4, R158, R141 ;  /* 0x0000008d9e04723e */ /* 0x004fe400000000ff */
[----:B------:R-:W-:Y:S01]  /*6050*/  SHF.R.U32.HI R10, RZ, 0x8, R3 ;  /* 0x00000008ff0a7819 */ /* 0x000fe20000011603 */
[----:B------:R-:W-:Y:S01]  /*6060*/  HSET2.LE.AND R3, R16, R108, PT ;  /* 0x0000006c10037233 */ /* 0x000fe20003803000 */
[----:B------:R-:W-:Y:S02]  /*6070*/  LOP3.LUT R7, R7, R4, RZ, 0xc0, !PT ;  /* 0x0000000407077212 */ /* 0x000fe400078ec0ff */
[----:B------:R-:W-:Y:S01]  /*6080*/  LOP3.LUT R4, R5, R8, RZ, 0xc0, !PT ;  /* 0x0000000805047212 */ /* 0x000fe200078ec0ff */
[----:B------:R-:W-:Y:S01]  /*6090*/  FFMA.FTZ R5, R159, c[0x0][0x23c], -R0 ;  /* 0x00008f009f057a23 */ /* 0x000fe20000010800 */
[----:B------:R-:W-:Y:S01]  /*60a0*/  SHF.R.U32.HI R8, RZ, 0x10, R12 ;  /* 0x00000010ff087819 */ /* 0x000fe2000001160c */
[----:B------:R-:W-:Y:S01]  /*60b0*/  IMAD.MOV.U32 R159, RZ, RZ, R103 ;  /* 0x000000ffff9f7224 */ /* 0x000fe200078e0067 */
[----:B------:R-:W-:Y:S01]  /*60c0*/  PRMT R13, R13, 0x5410, R10 ;  /* 0x000054100d0d7816 */ /* 0x000fe2000000000a */
[----:B------:R1:W2:Y:S01]  /*60d0*/  MUFU.EX2 R155, R5 ;  /* 0x00000005009b7308 */ /* 0x0002a20000000800 */
[----:B------:R-:W-:-:S02]  /*60e0*/  LOP3.LUT R8, R8, 0xff, RZ, 0xc0, !PT ;  /* 0x000000ff08087812 */ /* 0x000fc400078ec0ff */
[----:B------:R-:W-:Y:S02]  /*60f0*/  F2FP.PACK_AB R10, R154, R143 ;  /* 0x0000008f9a0a723e */ /* 0x000fe400000000ff */
[----:B------:R-:W-:Y:S01]  /*6100*/  PRMT R12, R8, 0x5410, R11 ;  /* 0x00005410080c7816 */ /* 0x000fe2000000000b */
[----:B------:R-:W-:Y:S02]  /*6110*/  FFMA.FTZ R11, R166, c[0x0][0x23c], -R0 ;  /* 0x00008f00a60b7a23 */ /* 0x000fe40000010800 */
[----:B------:R-:W-:Y:S02]  /*6120*/  IMAD.WIDE.U32 R8, R32, -0x2daee0ad, RZ ;  /* 0xd2511f5320087825 */ /* 0x000fe400078e00ff */
[----:B------:R2:W2:Y:S02]  /*6130*/  MUFU.EX2 R251, R11 ;  /* 0x0000000b00fb7308 */ /* 0x0004a40000000800 */
[----:B------:R-:W-:Y:S01]  /*6140*/  IMAD.MOV.U32 R166, RZ, RZ, R51 ;  /* 0x000000ffffa67224 */ /* 0x000fe200078e0033 */
[----:B------:R-:W-:Y:S01]  /*6150*/  LOP3.LUT R15, R15, UR8, R8, 0x96, !PT ;  /* 0x000000080f0f7c12 */ /* 0x000fe2000f8e9608 */
[----:B------:R-:W-:Y:S01]  /*6160*/  HSET2.LE.AND R8, R13, R108, PT ;  /* 0x0000006c0d087233 */ /* 0x000fe20003803000 */
[----:B------:R-:W-:-:S02]  /*6170*/  LOP3.LUT R16, R9, UR10, R96, 0x96, !PT ;  /* 0x0000000a09107c12 */ /* 0x000fc4000f8e9660 */
[----:B-1----:R-:W-:Y:S02]  /*6180*/  F2FP.PACK_AB R5, R160, R164 ;  /* 0x000000a4a005723e */ /* 0x002fe400000000ff */
[----:B------:R-:W-:Y:S02]  /*6190*/  F2FP.PACK_AB R9, R146, R241 ;  /* 0x000000f19209723e */ /* 0x000fe400000000ff */
[----:B------:R-:W-:Y:S01]  /*61a0*/  LOP3.LUT R5, R3, R5, RZ, 0xc0, !PT ;  /* 0x0000000503057212 */ /* 0x000fe200078ec0ff */
[--C-:B------:R-:W-:Y:S01]  /*61b0*/  HSET2.LE.AND R3, R19, R108.reuse, PT ;  /* 0x0000006c13037233 */ /* 0x100fe20003803000 */
[----:B------:R-:W-:Y:S02]  /*61c0*/  LOP3.LUT R8, R8, R9, RZ, 0xc0, !PT ;  /* 0x0000000908087212 */ /* 0x000fe400078ec0ff */
[----:B--2---:R-:W-:Y:S02]  /*61d0*/  F2FP.PACK_AB R11, R155, R142 ;  /* 0x0000008e9b0b723e */ /* 0x004fe400000000ff */
[----:B------:R-:W-:Y:S01]  /*61e0*/  LOP3.LUT R10, R3, R10, RZ, 0xc0, !PT ;  /* 0x0000000a030a7212 */ /* 0x000fe200078ec0ff */
[----:B------:R-:W-:Y:S01]  /*61f0*/  HSET2.LE.AND R3, R18, R108, PT ;  /* 0x0000006c12037233 */ /* 0x000fe20003803000 */
[----:B------:R-:W-:Y:S01]  /*6200*/  F2FP.PACK_AB R9, R251, R152 ;  /* 0x00000098fb09723e */ /* 0x000fe200000000ff */
[----:B---3--:R-:W-:Y:S01]  /*6210*/  HMMA.16816.F32 R60, R4, R24, R76 ;  /* 0x00000018043c723c */ /* 0x008fe2000000184c */
[----:B------:R-:W-:-:S02]  /*6220*/  IMAD.WIDE.U32 R18, R34, -0x2daee0ad, RZ ;  /* 0xd2511f5322127825 */ /* 0x000fc400078e00ff */
[----:B------:R-:W-:Y:S01]  /*6230*/  LOP3.LUT R11, R3, R11, RZ, 0xc0, !PT ;  /* 0x0000000b030b7212 */ /* 0x000fe200078ec0ff */
[----:B------:R-:W-:Y:S01]  /*6240*/  HSET2.LE.AND R3, R12, R108, PT ;  /* 0x0000006c0c037233 */ /* 0x000fe20003803000 */
[----:B------:R-:W-:-:S03]  /*6250*/  FFMA.FTZ R12, R104, c[0x0][0x23c], -R23 ;  /* 0x00008f00680c7a23 */ /* 0x000fc60000010817 */
[C---:B------:R-:W-:Y:S01]  /*6260*/  HMMA.16816.F32 R72, R4.reuse, R26, R68 ;  /* 0x0000001a0448723c */ /* 0x040fe20000001844 */
[----:B------:R-:W-:Y:S01]  /*6270*/  LOP3.LUT R9, R3, R9, RZ, 0xc0, !PT ;  /* 0x0000000903097212 */ /* 0x000fe200078ec0ff */
[----:B------:R-:W-:Y:S01]  /*6280*/  FFMA.FTZ R3, R105, c[0x0][0x23c], -R23 ;  /* 0x00008f0069037a23 */ /* 0x000fe20000010817 */
[----:B------:R1:W-:Y:S05]  /*6290*/  MUFU.EX2 R250, R12 ;  /* 0x0000000c00fa7308 */ /* 0x0003ea0000000800 */
[C---:B----4-:R-:W-:Y:S03]  /*62a0*/  HMMA.16816.F32 R76, R4.reuse, R28, R88 ;  /* 0x0000001c044c723c */ /* 0x050fe60000001858 */
[----:B------:R2:W-:Y:S05]  /*62b0*/  MUFU.EX2 R249, R3 ;  /* 0x0000000300f97308 */ /* 0x0005ea0000000800 */
[----:B------:R-:W-:Y:S01]  /*62c0*/  HMMA.16816.F32 R68, R4, R30, R84 ;  /* 0x0000001e0444723c */ /* 0x000fe20000001854 */
[----:B-1----:R-:W-:-:S06]  /*62d0*/  IMAD.WIDE.U32 R12, R33, -0x2daee0ad, RZ ;  /* 0xd2511f53210c7825 */ /* 0x002fcc00078e00ff */
[----:B------:R-:W-:Y:S01]  /*62e0*/  IMAD.WIDE.U32 R4, R16, -0x326172a9, RZ ;  /* 0xcd9e8d5710047825 */ /* 0x000fe200078e00ff */
[----:B------:R-:W-:Y:S01]  /*62f0*/  LOP3.LUT R19, R19, UR8, R12, 0x96, !PT ;  /* 0x0000000813137c12 */ /* 0x000fe2000f8e960c */
[C---:B------:R-:W-:Y:S02]  /*6300*/  HMMA.16816.F32 R80, R8.reuse, R24, R44 ;  /* 0x000000180850723c */ /* 0x040fe4000000182c */
[----:B------:R-:W-:Y:S01]  /*6310*/  IMAD.WIDE.U32 R6, R15, -0x326172a9, RZ ;  /* 0xcd9e8d570f067825 */ /* 0x000fe200078e00ff */
[----:B--2---:R-:W-:Y:S02]  /*6320*/  LOP3.LUT R3, R5, UR9, R64, 0x96, !PT ;  /* 0x0000000905037c12 */ /* 0x004fe4000f8e9640 */
[----:B------:R-:W-:Y:S01]  /*6330*/  LOP3.LUT R15, R13, UR10, R66, 0x96, !PT ;  /* 0x0000000a0d0f7c12 */ /* 0x000fe2000f8e9642 */
[----:B------:R-:W-:Y:S01]  /*6340*/  IMAD.WIDE.U32 R32, R35, -0x2daee0ad, RZ ;  /* 0xd2511f5323207825 */ /* 0x000fe200078e00ff */
[----:B------:R-:W-:Y:S01]  /*6350*/  LOP3.LUT R7, R7, UR7, R4, 0x96, !PT ;  /* 0x0000000707077c12 */ /* 0x000fe2000f8e9604 */
[----:B------:R-:W-:Y:S02]  /*6360*/  HMMA.16816.F32 R52, R8, R26, R52 ;  /* 0x0000001a0834723c */ /* 0x000fe40000001834 */
[----:B------:R-:W-:Y:S01]  /*6370*/  IMAD.WIDE.U32 R4, R3, -0x2daee0ad, RZ ;  /* 0xd2511f5303047825 */ /* 0x000fe200078e00ff */
[----:B------:R-:W-:-:S03]  /*6380*/  LOP3.LUT R16, R33, UR10, R66, 0x96, !PT ;  /* 0x0000000a21107c12 */ /* 0x000fc6000f8e9642 */
[--C-:B------:R-:W-:Y:S01]  /*6390*/  FFMA.FTZ R3, R98, c[0x0][0x23c], -R23.reuse ;  /* 0x00008f0062037a23 */ /* 0x100fe20000010817 */
[----:B------:R-:W-:Y:S01]  /*63a0*/  LOP3.LUT R5, R5, UR6, R14, 0x96, !PT ;  /* 0x0000000605057c12 */ /* 0x000fe2000f8e960e */
[----:B------:R-:W-:Y:S01]  /*63b0*/  IMAD.WIDE.U32 R34, R7, -0x2daee0ad, RZ ;  /* 0xd2511f5307227825 */ /* 0x000fe200078e00ff */
[----:B------:R-:W-:Y:S01]  /*63c0*/  HMMA.16816.F32 R100, R8, R30, R36 ;  /* 0x0000001e0864723c */ /* 0x000fe20000001824 */
[----:B------:R1:W-:Y:S02]  /*63d0*/  MUFU.EX2 R247, R3 ;  /* 0x0000000300f77308 */ /* 0x0003e40000000800 */
[----:B------:R-:W-:Y:S02]  /*63e0*/  FFMA.FTZ R13, R99, c[0x0][0x23c], -R23 ;  /* 0x00008f00630d7a23 */ /* 0x000fe40000010817 */
[----:B------:R-:W-:-:S04]  /*63f0*/  IMAD.WIDE.U32 R20, R15, -0x326172a9, RZ ;  /* 0xcd9e8d570f147825 */ /* 0x000fc800078e00ff */
[----:B------:R2:W-:Y:S01]  /*6400*/  MUFU.EX2 R248, R13 ;  /* 0x0000000d00f87308 */ /* 0x0005e20000000800 */
[----:B------:R-:W-:Y:S01]  /*6410*/  IMAD.WIDE.U32 R16, R16, -0x326172a9, RZ ;  /* 0xcd9e8d5710107825 */ /* 0x000fe200078e00ff */
[----:B------:R-:W-:-:S03]  /*6420*/  LOP3.LUT R14, R21, UR9, R48, 0x96, !PT ;  /* 0x00000009150e7c12 */ /* 0x000fc6000f8e9630 */
[----:B------:R-:W-:Y:S01]  /*6430*/  FFMA.FTZ R7, R184, c[0x0][0x23c], -R22 ;  /* 0x00008f00b8077a23 */ /* 0x000fe20000010816 */
[----:B------:R-:W-:Y:S01]  /*6440*/  LOP3.LUT R17, R17, UR9, R48, 0x96, !PT ;  /* 0x0000000911117c12 */ /* 0x000fe2000f8e9630 */
[----:B------:R-:W-:Y:S01]  /*6450*/  IMAD.WIDE.U32 R14, R14, -0x2daee0ad, RZ ;  /* 0xd2511f530e0e7825 */ /* 0x000fe200078e00ff */
[----:B-1----:R-:W-:Y:S01]  /*6460*/  LOP3.LUT R3, R35, UR4, R4, 0x96, !PT ;  /* 0x0000000423037c12 */ /* 0x002fe2000f8e9604 */
[----:B------:R-:W-:Y:S01]  /*6470*/  HMMA.16816.F32 R48, R8, R28, R40 ;  /* 0x0000001c0830723c */ /* 0x000fe20000001828 */
[----:B------:R-:W-:Y:S01]  /*6480*/  MUFU.EX2 R242, R7 ;  /* 0x0000000700f27308 */ /* 0x000fe20000000800 */
[----:B------:R-:W-:Y:S01]  /*6490*/  FFMA.FTZ R4, R175, c[0x0][0x23c], -R22 ;  /* 0x00008f00af047a23 */ /* 0x000fe20000010816 */
[----:B------:R-:W1:Y:S01]  /*64a0*/  LDSM.16.MT88.4 R40, [R205+0x5000] ;  /* 0x00500000cd28783b */ /* 0x000e620000004200 */
[----:B--2---:R-:W-:-:S05]  /*64b0*/  IMAD.WIDE.U32 R12, R5, -0x326172a9, RZ ;  /* 0xcd9e8d57050c7825 */ /* 0x004fca00078e00ff */
[----:B------:R2:W-:Y:S01]  /*64c0*/  MUFU.EX2 R246, R4 ;  /* 0x0000000400f67308 */ /* 0x0005e20000000800 */
[----:B------:R-:W-:Y:S01]  /*64d0*/  LOP3.LUT R45, R13, UR5, R6, 0x96, !PT ;  /* 0x000000050d2d7c12 */ /* 0x000fe2000f8e9606 */
[----:B------:R-:W-:-:S06]  /*64e0*/  FFMA.FTZ R6, R107, c[0x0][0x23c], -R22 ;  /* 0x00008f006b067a23 */ /* 0x000fcc0000010816 */
[----:B------:R3:W-:Y:S01]  /*64f0*/  MUFU.EX2 R245, R6 ;  /* 0x0000000600f57308 */ /* 0x0007e20000000800 */
[----:B--2---:R-:W-:-:S05]  /*6500*/  IMAD.WIDE.U32 R4, R3, -0x326172a9, RZ ;  /* 0xcd9e8d5703047825 */ /* 0x004fca00078e00ff */
[----:B------:R-:W-:Y:S02]  /*6510*/  LOP3.LUT R3, R5, UR15, R12, 0x96, !PT ;  /* 0x0000000f05037c12 */ /* 0x000fe4000f8e960c */
[C---:B------:R-:W-:Y:S02]  /*6520*/  LOP3.LUT R5, R4.reuse, 0xffff, RZ, 0xc0, !PT ;  /* 0x0000ffff04057812 */ /* 0x040fe400078ec0ff */
[----:B------:R-:W-:Y:S02]  /*6530*/  LOP3.LUT R13, R4, 0xff, RZ, 0xc0, !PT ;  /* 0x000000ff040d7812 */ /* 0x000fe400078ec0ff */
[--C-:B---3--:R-:W-:Y:S02]  /*6540*/  SHF.R.U32.HI R6, RZ, 0x10, R4.reuse ;  /* 0x00000010ff067819 */ /* 0x108fe40000011604 */
[----:B------:R-:W-:Y:S01]  /*6550*/  SHF.R.U32.HI R12, RZ, 0x18, R4 ;  /* 0x00000018ff0c7819 */ /* 0x000fe20000011604 */
[----:B------:R-:W-:Y:S01]  /*6560*/  FFMA.FTZ R4, R106, c[0x0][0x23c], -R22 ;  /* 0x00008f006a047a23 */ /* 0x000fe20000010816 */
[----:B------:R-:W-:-:S02]  /*6570*/  SHF.R.U32.HI R10, RZ, 0x8, R5 ;  /* 0x00000008ff0a7819 */ /* 0x000fc40000011605 */
[--C-:B------:R-:W-:Y:S01]  /*6580*/  SHF.R.U32.HI R5, RZ, 0x10, R3.reuse ;  /* 0x00000010ff057819 */ /* 0x100fe20000011603 */
[----:B------:R2:W3:Y:S01]  /*6590*/  MUFU.EX2 R243, R4 ;  /* 0x0000000400f37308 */ /* 0x0004e20000000800 */
[----:B------:R-:W-:Y:S02]  /*65a0*/  LOP3.LUT R9, R6, 0xff, RZ, 0xc0, !PT ;  /* 0x000000ff06097812 */ /* 0x000fe400078ec0ff */
[C---:B------:R-:W-:Y:S02]  /*65b0*/  LOP3.LUT R11, R3.reuse, 0xff, RZ, 0xc0, !PT ;  /* 0x000000ff030b7812 */ /* 0x040fe400078ec0ff */
[----:B------:R-:W-:Y:S02]  /*65c0*/  SHF.R.U32.HI R8, RZ, 0x18, R3 ;  /* 0x00000018ff087819 */ /* 0x000fe40000011603 */
[----:B--2---:R-:W-:Y:S02]  /*65d0*/  LOP3.LUT R4, R3, 0xffff, RZ, 0xc0, !PT ;  /* 0x0000ffff03047812 */ /* 0x004fe400078ec0ff */
[----:B------:R-:W-:-:S02]  /*65e0*/  PRMT R3, R13, 0x5410, R10 ;  /* 0x000054100d037816 */ /* 0x000fc4000000000a */
[----:B------:R-:W-:Y:S02]  /*65f0*/  SHF.R.U32.HI R6, RZ, 0x8, R4 ;  /* 0x00000008ff067819 */ /* 0x000fe40000011604 */
[----:B------:R-:W-:Y:S01]  /*6600*/  LOP3.LUT R4, R5, 0xff, RZ, 0xc0, !PT ;  /* 0x000000ff05047812 */ /* 0x000fe200078ec0ff */
[--C-:B------:R-:W-:Y:S01]  /*6610*/  HSET2.LE.AND R3, R3, R108.reuse, PT ;  /* 0x0000006c03037233 */ /* 0x100fe20003803000 */
[----:B------:R-:W-:Y:S02]  /*6620*/  PRMT R5, R9, 0x5410, R12 ;  /* 0x0000541009057816 */ /* 0x000fe4000000000c */
[----:B------:R-:W-:Y:S02]  /*6630*/  PRMT R9, R11, 0x5410, R6 ;  /* 0x000054100b097816 */ /* 0x000fe40000000006 */
[----:B------:R-:W-:Y:S01]  /*6640*/  PRMT R7, R4, 0x5410, R8 ;  /* 0x0000541004077816 */ /* 0x000fe20000000008 */
[----:B------:R-:W-:Y:S01]  /*6650*/  HSET2.LE.AND R5, R5, R108, PT ;  /* 0x0000006c05057233 */ /* 0x000fe20003803000 */
[----:B---3--:R-:W-:-:S02]  /*6660*/  F2FP.PACK_AB R6, R243, R245 ;  /* 0x000000f5f306723e */ /* 0x008fc400000000ff */
[----:B------:R-:W-:Y:S02]  /*6670*/  F2FP.PACK_AB R4, R247, R248 ;  /* 0x000000f8f704723e */ /* 0x000fe400000000ff */
[----:B------:R-:W-:Y:S01]  /*6680*/  LOP3.LUT R11, R5, R6, RZ, 0xc0, !PT ;  /* 0x00000006050b7212 */ /* 0x000fe200078ec0ff */
[--C-:B------:R-:W-:Y:S01]  /*6690*/  HSET2.LE.AND R5, R7, R108.reuse, PT ;  /* 0x0000006c07057233 */ /* 0x100fe20003803000 */
[----:B------:R-:W-:Y:S02]  /*66a0*/  F2FP.PACK_AB R6, R242, R246 ;  /* 0x000000f6f206723e */ /* 0x000fe400000000ff */
[----:B------:R-:W-:Y:S01]  /*66b0*/  LOP3.LUT R10, R3, R4, RZ, 0xc0, !PT ;  /* 0x00000004030a7212 */ /* 0x000fe200078ec0ff */
[----:B------:R-:W-:Y:S01]  /*66c0*/  HSET2.LE.AND R3, R9, R108, PT ;  /* 0x0000006c09037233 */ /* 0x000fe20003803000 */
[----:B------:R-:W-:Y:S01]  /*66d0*/  LOP3.LUT R9, R5, R6, RZ, 0xc0, !PT ;  /* 0x0000000605097212 */ /* 0x000fe200078ec0ff */
[----:B------:R-:W-:Y:S01]  /*66e0*/  IMAD.WIDE.U32 R6, R67, -0x2daee0ad, RZ ;  /* 0xd2511f5343067825 */ /* 0x000fe200078e00ff */
[----:B------:R-:W-:-:S04]  /*66f0*/  F2FP.PACK_AB R4, R249, R250 ;  /* 0x000000faf904723e */ /* 0x000fc800000000ff */
[----:B------:R-:W-:Y:S01]  /*6700*/  LOP3.LUT R8, R3, R4, RZ, 0xc0, !PT ;  /* 0x0000000403087212 */ /* 0x000fe200078ec0ff */
[----:B------:R-:W-:Y:S01]  /*6710*/  IMAD.WIDE.U32 R4, R19, -0x326172a9, RZ ;  /* 0xcd9e8d5713047825 */ /* 0x000fe200078e00ff */
[----:B------:R-:W-:Y:S02]  /*6720*/  LOP3.LUT R3, R7, UR8, R32, 0x96, !PT ;  /* 0x0000000807037c12 */ /* 0x000fe4000f8e9620 */
[----:B------:R-:W-:Y:S02]  /*6730*/  LOP3.LUT R7, R15, UR6, R18, 0x96, !PT ;  /* 0x000000060f077c12 */ /* 0x000fe4000f8e9612 */
[----:B------:R-:W-:Y:S01]  /*6740*/  LOP3.LUT R5, R5, UR7, R20, 0x96, !PT ;  /* 0x0000000705057c12 */ /* 0x000fe2000f8e9614 */
[----:B------:R-:W-:Y:S01]  /*6750*/  IMAD.WIDE.U32 R12, R3, -0x326172a9, RZ ;  /* 0xcd9e8d57030c7825 */ /* 0x000fe200078e00ff */
[----:B------:R-:W-:Y:S03]  /*6760*/  HMMA.16816.F32 R84, R8, R56, R76 ;  /* 0x000000380854723c */ /* 0x000fe6000000184c */
[----:B------:R-:W-:Y:S01]  /*6770*/  IMAD.WIDE.U32 R20, R17, -0x2daee0ad, RZ ;  /* 0xd2511f5311147825 */ /* 0x000fe200078e00ff */
[----:B------:R-:W-:-:S03]  /*6780*/  LOP3.LUT R3, R13, UR7, R16, 0x96, !PT ;  /* 0x000000070d037c12 */ /* 0x000fc6000f8e9610 */
[----:B------:R-:W-:Y:S01]  /*6790*/  IMAD.WIDE.U32 R18, R7, -0x326172a9, RZ ;  /* 0xcd9e8d5707127825 */ /* 0x000fe200078e00ff */
[----:B------:R-:W-:Y:S01]  /*67a0*/  LOP3.LUT R6, R21, UR6, R6, 0x96, !PT ;  /* 0x0000000615067c12 */ /* 0x000fe2000f8e9606 */
[----:B-1----:R-:W-:Y:S02]  /*67b0*/  HMMA.16816.F32 R92, R8, R40, R60 ;  /* 0x00000028085c723c */ /* 0x002fe4000000183c */
[----:B------:R-:W-:Y:S01]  /*67c0*/  IMAD.WIDE.U32 R24, R5, -0x2daee0ad, RZ ;  /* 0xd2511f5305187825 */ /* 0x000fe200078e00ff */
[----:B------:R-:W-:-:S03]  /*67d0*/  LOP3.LUT R19, R19, UR5, R4, 0x96, !PT ;  /* 0x0000000513137c12 */ /* 0x000fc6000f8e9604 */
[----:B------:R-:W-:Y:S01]  /*67e0*/  IMAD.WIDE.U32 R16, R3, -0x2daee0ad, RZ ;  /* 0xd2511f5303107825 */ /* 0x000fe200078e00ff */
[----:B------:R-:W-:Y:S01]  /*67f0*/  LOP3.LUT R3, R25, UR4, R14, 0x96, !PT ;  /* 0x0000000419037c12 */ /* 0x000fe2000f8e960e */
[C---:B------:R-:W-:Y:S02]  /*6800*/  HMMA.16816.F32 R88, R8.reuse, R42, R72 ;  /* 0x0000002a0858723c */ /* 0x040fe40000001848 */
[----:B------:R-:W-:Y:S01]  /*6810*/  FFMA.FTZ R4, R185, c[0x0][0x23c], -R2 ;  /* 0x00008f00b9047a23 */ /* 0x000fe20000010802 */
[----:B------:R-:W-:Y:S01]  /*6820*/  LOP3.LUT R7, R17, UR4, R20, 0x96, !PT ;  /* 0x0000000411077c12 */ /* 0x000fe2000f8e9614 */
[----:B------:R-:W-:Y:S02]  /*6830*/  IMAD.WIDE.U32 R14, R6, -0x326172a9, RZ ;  /* 0xcd9e8d57060e7825 */ /* 0x000fe400078e00ff */
[----:B------:R1:W-:Y:S02]  /*6840*/  MUFU.EX2 R185, R4 ;  /* 0x0000000400b97308 */ /* 0x0003e40000000800 */
[----:B------:R-:W-:Y:S01]  /*6850*/  FFMA.FTZ R6, R187, c[0x0][0x23c], -R2 ;  /* 0x00008f00bb067a23 */ /* 0x000fe20000010802 */
[----:B------:R-:W-:Y:S01]  /*6860*/  LOP3.LUT R12, R15, UR5, R12, 0x96, !PT ;  /* 0x000000050f0c7c12 */ /* 0x000fe2000f8e960c */
[----:B------:R-:W-:Y:S01]  /*6870*/  HMMA.16816.F32 R76, R8, R58, R68 ;  /* 0x0000003a084c723c */ /* 0x000fe20000001844 */
[----:B------:R-:W-:-:S02]  /*6880*/  IMAD.MOV.U32 R187, RZ, RZ, R163 ;  /* 0x000000ffffbb7224 */ /* 0x000fc400078e00a3 */
[----:B------:R-:W-:Y:S01]  /*6890*/  IMAD.MOV.U32 R163, RZ, RZ, R121 ;  /* 0x000000ffffa37224 */ /* 0x000fe200078e0079 */
[----:B------:R2:W-:Y:S03]  /*68a0*/  MUFU.EX2 R184, R6 ;  /* 0x0000000600b87308 */ /* 0x0005e60000000800 */
[----:B------:R-:W-:Y:S02]  /*68b0*/  FFMA.FTZ R8, R170, c[0x0][0x23c], -R2 ;  /* 0x00008f00aa087a23 */ /* 0x000fe40000010802 */
[----:B------:R-:W-:Y:S02]  /*68c0*/  IMAD.MOV.U32 R170, RZ, RZ, R146 ;  /* 0x000000ffffaa7224 */ /* 0x000fe400078e0092 */
[----:B------:R-:W-:Y:S01]  /*68d0*/  IMAD.MOV.U32 R146, RZ, RZ, R128 ;  /* 0x000000ffff927224 */ /* 0x000fe200078e0080 */
[----:B------:R3:W-:Y:S01]  /*68e0*/  MUFU.EX2 R174, R8 ;  /* 0x0000000800ae7308 */ /* 0x0007e20000000800 */
[----:B-1----:R-:W-:-:S04]  /*68f0*/  IMAD.WIDE.U32 R4, R3, -0x326172a9, RZ ;  /* 0xcd9e8d5703047825 */ /* 0x002fc800078e00ff */
[----:B------:R-:W-:Y:S01]  /*6900*/  FFMA.FTZ R3, R186, c[0x0][0x23c], -R2 ;  /* 0x00008f00ba037a23 */ /* 0x000fe20000010802 */
[----:B------:R-:W-:Y:S01]  /*6910*/  LOP3.LUT R21, R5, UR15, R18, 0x96, !PT ;  /* 0x0000000f05157c12 */ /* 0x000fe2000f8e9612 */
[----:B------:R-:W-:Y:S01]  /*6920*/  IMAD.MOV.U32 R186, RZ, RZ, R147 ;  /* 0x000000ffffba7224 */ /* 0x000fe200078e0093 */
[C---:B------:R-:W-:Y:S01]  /*6930*/  LOP3.LUT R37, R4.reuse, 0xffff, RZ, 0xc0, !PT ;  /* 0x0000ffff04257812 */ /* 0x040fe200078ec0ff */
[----:B--2---:R-:W-:Y:S01]  /*6940*/  IMAD.WIDE.U32 R6, R7, -0x326172a9, RZ ;  /* 0xcd9e8d5707067825 */ /* 0x004fe200078e00ff */
[----:B------:R-:W-:Y:S01]  /*6950*/  LOP3.LUT R44, R4, 0xff, RZ, 0xc0, !PT ;  /* 0x000000ff042c7812 */ /* 0x000fe200078ec0ff */
[----:B------:R1:W2:Y:S01]  /*6960*/  MUFU.EX2 R175, R3 ;  /* 0x0000000300af7308 */ /* 0x0002a20000000800 */
[----:B------:R-:W-:Y:S01]  /*6970*/  SHF.R.U32.HI R39, RZ, 0x10, R4 ;  /* 0x00000010ff277819 */ /* 0x000fe20000011604 */
[----:B------:R-:W-:Y:S01]  /*6980*/  IMAD.MOV.U32 R153, RZ, RZ, R146 ;  /* 0x000000ffff997224 */ /* 0x000fe200078e0092 */
[----:B------:R-:W-:Y:S01]  /*6990*/  SHF.R.U32.HI R38, RZ, 0x18, R4 ;  /* 0x00000018ff267819 */ /* 0x000fe20000011604 */
[----:B------:R-:W-:Y:S01]  /*69a0*/  IMAD.WIDE.U32 R4, R12, -0x2daee0ad, RZ ;  /* 0xd2511f530c047825 */ /* 0x000fe200078e00ff */
[----:B------:R-:W-:-:S02]  /*69b0*/  LOP3.LUT R9, R6, 0xff, RZ, 0xc0, !PT ;  /* 0x000000ff06097812 */ /* 0x000fc400078ec0ff */
[----:B---3--:R-:W-:Y:S02]  /*69c0*/  SHF.R.U32.HI R8, RZ, 0x10, R6 ;  /* 0x00000010ff087819 */ /* 0x008fe40000011606 */
[----:B------:R-:W-:Y:S02]  /*69d0*/  LOP3.LUT R17, R5, UR14, R16, 0x96, !PT ;  /* 0x0000000e05117c12 */ /* 0x000fe4000f8e9610 */
[C---:B------:R-:W-:Y:S02]  /*69e0*/  LOP3.LUT R31, R4.reuse, 0xffff, RZ, 0xc0, !PT ;  /* 0x0000ffff041f7812 */ /* 0x040fe400078ec0ff */
[----:B------:R-:W-:Y:S02]  /*69f0*/  LOP3.LUT R32, R4, 0xff, RZ, 0xc0, !PT ;  /* 0x000000ff04207812 */ /* 0x000fe400078ec0ff */
[----:B------:R-:W-:Y:S02]  /*6a00*/  SHF.R.U32.HI R35, RZ, 0x10, R4 ;  /* 0x00000010ff237819 */ /* 0x000fe40000011604 */
[----:B-1----:R-:W-:-:S02]  /*6a10*/  LOP3.LUT R3, R7, UR15, R14, 0x96, !PT ;  /* 0x0000000f07037c12 */ /* 0x002fc4000f8e960e */
[----:B------:R-:W-:Y:S02]  /*6a20*/  LOP3.LUT R7, R6, 0xffff, RZ, 0xc0, !PT ;  /* 0x0000ffff06077812 */ /* 0x000fe400078ec0ff */
[----:B------:R-:W-:Y:S01]  /*6a30*/  SHF.R.U32.HI R33, RZ, 0x18, R4 ;  /* 0x00000018ff217819 */ /* 0x000fe20000011604 */
[----:B------:R-:W-:Y:S01]  /*6a40*/  FFMA.FTZ R4, R200, c[0x0][0x23c], -R0 ;  /* 0x00008f00c8047a23 */ /* 0x000fe20000010800 */
[----:B------:R-:W-:Y:S01]  /*6a50*/  SHF.R.U32.HI R5, RZ, 0x8, R7 ;  /* 0x00000008ff057819 */ /* 0x000fe20000011607 */
[----:B------:R-:W-:Y:S01]  /*6a60*/  IMAD.MOV.U32 R200, RZ, RZ, R139 ;  /* 0x000000ffffc87224 */ /* 0x000fe200078e008b */
[----:B------:R-:W-:Y:S01]  /*6a70*/  SHF.R.U32.HI R10, RZ, 0x18, R6 ;  /* 0x00000018ff0a7819 */ /* 0x000fe20000011606 */
[----:B------:R1:W-:Y:S01]  /*6a80*/  MUFU.EX2 R139, R4 ;  /* 0x00000004008b7308 */ /* 0x0003e20000000800 */
[----:B------:R-:W-:Y:S01]  /*6a90*/  PRMT R9, R9, 0x5410, R5 ;  /* 0x0000541009097816 */ /* 0x000fe20000000005 */
[----:B------:R-:W-:Y:S01]  /*6aa0*/  FFMA.FTZ R5, R190, c[0x0][0x23c], -R0 ;  /* 0x00008f00be057a23 */ /* 0x000fe20000010800 */
[----:B------:R-:W-:Y:S01]  /*6ab0*/  SHF.R.U32.HI R7, RZ, 0x18, R3 ;  /* 0x00000018ff077819 */ /* 0x000fe20000011603 */
[----:B------:R-:W-:-:S02]  /*6ac0*/  IMAD.MOV.U32 R190, RZ, RZ, R135 ;  /* 0x000000ffffbe7224 */ /* 0x000fc400078e0087 */
[----:B------:R-:W-:Y:S02]  /*6ad0*/  FFMA.FTZ R6, R169, c[0x0][0x23c], -R2 ;  /* 0x00008f00a9067a23 */ /* 0x000fe40000010802 */
[----:B------:R3:W4:Y:S01]  /*6ae0*/  MUFU.EX2 R135, R5 ;  /* 0x0000000500877308 */ /* 0x0007220000000800 */
[----:B------:R-:W-:Y:S02]  /*6af0*/  IMAD.MOV.U32 R169, RZ, RZ, R144 ;  /* 0x000000ffffa97224 */ /* 0x000fe400078e0090 */
[----:B------:R-:W-:Y:S01]  /*6b00*/  IMAD.MOV.U32 R144, RZ, RZ, R127 ;  /* 0x000000ffff907224 */ /* 0x000fe200078e007f */
[----:B-1----:R-:W-:-:S04]  /*6b10*/  LOP3.LUT R4, R8, 0xff, RZ, 0xc0, !PT ;  /* 0x000000ff08047812 */ /* 0x002fc800078ec0ff */
[----:B------:R1:W-:Y:S01]  /*6b20*/  MUFU.EX2 R173, R6 ;  /* 0x0000000600ad7308 */ /* 0x0003e20000000800 */
[C---:B------:R-:W-:Y:S02]  /*6b30*/  LOP3.LUT R8, R3.reuse, 0xff, RZ, 0xc0, !PT ;  /* 0x000000ff03087812 */ /* 0x040fe400078ec0ff */
[----:B------:R-:W-:Y:S02]  /*6b40*/  PRMT R10, R4, 0x5410, R10 ;  /* 0x00005410040a7816 */ /* 0x000fe4000000000a */
[----:B------:R-:W-:Y:S02]  /*6b50*/  LOP3.LUT R4, R3, 0xffff, RZ, 0xc0, !PT ;  /* 0x0000ffff03047812 */ /* 0x000fe400078ec0ff */
[----:B---3--:R-:W-:-:S04]  /*6b60*/  SHF.R.U32.HI R5, RZ, 0x10, R3 ;  /* 0x00000010ff057819 */ /* 0x008fc80000011603 */
[----:B------:R-:W-:Y:S01]  /*6b70*/  LOP3.LUT R3, R5, 0xff, RZ, 0xc0, !PT ;  /* 0x000000ff05037812 */ /* 0x000fe200078ec0ff */
[----:B------:R-:W-:Y:S02]  /*6b80*/  FFMA.FTZ R5, R201, c[0x0][0x23c], -R0 ;  /* 0x00008f00c9057a23 */ /* 0x000fe40000010800 */
[----:B------:R-:W-:Y:S01]  /*6b90*/  IMAD.MOV.U32 R201, RZ, RZ, R125 ;  /* 0x000000ffffc97224 */ /* 0x000fe200078e007d */
[----:B------:R-:W-:Y:S01]  /*6ba0*/  PRMT R7, R3, 0x5410, R7 ;  /* 0x0000541003077816 */ /* 0x000fe20000000007 */
[----:B------:R-:W-:Y:S01]  /*6bb0*/  HSET2.LE.AND R3, R9, R108, PT ;  /* 0x0000006c09037233 */ /* 0x000fe20003803000 */
[----:B-1----:R-:W-:Y:S01]  /*6bc0*/  SHF.R.U32.HI R6, RZ, 0x8, R4 ;  /* 0x00000008ff067819 */ /* 0x002fe20000011604 */
[----:B------:R-:W-:Y:S01]  /*6bd0*/  FFMA.FTZ R4, R202, c[0x0][0x23c], -R0 ;  /* 0x00008f00ca047a23 */ /* 0x000fe20000010800 */
[----:B------:R1:W-:Y:S01]  /*6be0*/  MUFU.EX2 R125, R5 ;  /* 0x00000005007d7308 */ /* 0x0003e20000000800 */
[----:B------:R-:W-:Y:S01]  /*6bf0*/  IMAD.MOV.U32 R202, RZ, RZ, R126 ;  /* 0x000000ffffca7224 */ /* 0x000fe200078e007e */
[----:B------:R-:W-:Y:S01]  /*6c00*/  PRMT R6, R8, 0x5410, R6 ;  /* 0x0000541008067816 */ /* 0x000fe20000000006 */
[----:B------:R-:W-:-:S02]  /*6c10*/  IMAD.MOV.U32 R126, RZ, RZ, R123 ;  /* 0x000000ffff7e7224 */ /* 0x000fc400078e007b */
[----:B------:R-:W-:Y:S02]  /*6c20*/  IMAD.MOV.U32 R123, RZ, RZ, R133 ;  /* 0x000000ffff7b7224 */ /* 0x000fe400078e0085 */
[----:B------:R-:W-:Y:S01]  /*6c30*/  IMAD.MOV.U32 R145, RZ, RZ, R126 ;  /* 0x000000ffff917224 */ /* 0x000fe200078e007e */
[----:B------:R2:W3:Y:S01]  /*6c40*/  MUFU.EX2 R127, R4 ;  /* 0x00000004007f7308 */ /* 0x0004e20000000800 */
[----:B------:R-:W-:-:S04]  /*6c50*/  IMAD.WIDE.U32 R8, R97, -0x2daee0ad, RZ ;  /* 0xd2511f5361087825 */ /* 0x000fc800078e00ff */
[----:B------:R-:W-:Y:S02]  /*6c60*/  IMAD.MOV.U32 R147, RZ, RZ, R123 ;  /* 0x000000ffff937224 */ /* 0x000fe400078e007b */
[----:B-1----:R-:W-:Y:S02]  /*6c70*/  FFMA.FTZ R5, R191, c[0x0][0x23c], -R2 ;  /* 0x00008f00bf057a23 */ /* 0x002fe40000010802 */
[----:B------:R-:W-:Y:S02]  /*6c80*/  IMAD.MOV.U32 R191, RZ, RZ, R131 ;  /* 0x000000ffffbf7224 */ /* 0x000fe400078e0083 */
[----:B------:R1:W-:Y:S01]  /*6c90*/  MUFU.EX2 R133, R5 ;  /* 0x0000000500857308 */ /* 0x0003e20000000800 */
[----:B--2---:R-:W-:-:S04]  /*6ca0*/  F2FP.PACK_AB R4, R174, R175 ;  /* 0x000000afae04723e */ /* 0x004fc800000000ff */
[----:B------:R-:W-:Y:S01]  /*6cb0*/  LOP3.LUT R14, R3, R4, RZ, 0xc0, !PT ;  /* 0x00000004030e7212 */ /* 0x000fe200078ec0ff */
[--C-:B------:R-:W-:Y:S01]  /*6cc0*/  HSET2.LE.AND R3, R10, R108.reuse, PT ;  /* 0x0000006c0a037233 */ /* 0x100fe20003803000 */
[----:B----4-:R-:W-:Y:S01]  /*6cd0*/  F2FP.PACK_AB R4, R135, R139 ;  /* 0x0000008b8704723e */ /* 0x010fe200000000ff */
[----:B------:R-:W-:Y:S02]  /*6ce0*/  FFMA.FTZ R10, R132, c[0x0][0x23c], -R2 ;  /* 0x00008f00840a7a23 */ /* 0x000fe40000010802 */
[----:B------:R-:W-:Y:S01]  /*6cf0*/  IMAD.MOV.U32 R132, RZ, RZ, R112 ;  /* 0x000000ffff847224 */ /* 0x000fe200078e0070 */
[----:B------:R-:W-:Y:S01]  /*6d00*/  LOP3.LUT R15, R3, R4, RZ, 0xc0, !PT ;  /* 0x00000004030f7212 */ /* 0x000fe200078ec0ff */
[--C-:B------:R-:W-:Y:S01]  /*6d10*/  HSET2.LE.AND R3, R6, R108.reuse, PT ;  /* 0x0000006c06037233 */ /* 0x100fe20003803000 */
[----:B------:R-:W-:Y:S01]  /*6d20*/  F2FP.PACK_AB R4, R184, R185 ;  /* 0x000000b9b804723e */ /* 0x000fe200000000ff */
[----:B-1----:R-:W-:Y:S01]  /*6d30*/  FFMA.FTZ R5, R188, c[0x0][0x23c], -R2 ;  /* 0x00008f00bc057a23 */ /* 0x002fe20000010802 */
[----:B------:R-:W-:Y:S01]  /*6d40*/  MUFU.EX2 R120, R10 ;  /* 0x0000000a00787308 */ /* 0x000fe20000000800 */
[----:B------:R-:W-:Y:S01]  /*6d50*/  IMAD.MOV.U32 R188, RZ, RZ, R130 ;  /* 0x000000ffffbc7224 */ /* 0x000fe200078e0082 */
[----:B------:R-:W-:Y:S01]  /*6d60*/  LOP3.LUT R12, R3, R4, RZ, 0xc0, !PT ;  /* 0x00000004030c7212 */ /* 0x000fe200078ec0ff */
[----:B------:R-:W-:Y:S01]  /*6d70*/  HSET2.LE.AND R3, R7, R108, PT ;  /* 0x0000006c07037233 */ /* 0x000fe20003803000 */
[----:B---3--:R-:W-:Y:S01]  /*6d80*/  F2FP.PACK_AB R4, R125, R127 ;  /* 0x0000007f7d04723e */ /* 0x008fe200000000ff */
[----:B------:R-:W-:-:S02]  /*6d90*/  FFMA.FTZ R6, R171, c[0x0][0x23c], -R2 ;  /* 0x00008f00ab067a23 */ /* 0x000fc40000010802 */
[--C-:B------:R-:W-:Y:S01]  /*6da0*/  FFMA.FTZ R7, R168, c[0x0][0x23c], -R2.reuse ;  /* 0x00008f00a8077a23 */ /* 0x100fe20000010802 */
[----:B------:R-:W-:Y:S01]  /*6db0*/  LOP3.LUT R13, R3, R4, RZ, 0xc0, !PT ;  /* 0x00000004030d7212 */ /* 0x000fe200078ec0ff */
[--C-:B------:R-:W-:Y:S01]  /*6dc0*/  FFMA.FTZ R3, R189, c[0x0][0x23c], -R2.reuse ;  /* 0x00008f00bd037a23 */ /* 0x100fe20000010802 */
[----:B------:R1:W-:Y:S01]  /*6dd0*/  MUFU.EX2 R131, R5 ;  /* 0x0000000500837308 */ /* 0x0003e20000000800 */
[----:B------:R-:W-:Y:S02]  /*6de0*/  IMAD.MOV.U32 R189, RZ, RZ, R129 ;  /* 0x000000ffffbd7224 */ /* 0x000fe400078e0081 */
[----:B------:R-:W-:Y:S02]  /*6df0*/  IMAD.MOV.U32 R168, RZ, RZ, R113 ;  /* 0x000000ffffa87224 */ /* 0x000fe400078e0071 */
[C---:B------:R-:W-:Y:S01]  /*6e00*/  HMMA.16816.F32 R60, R12.reuse, R56, R48 ;  /* 0x000000380c3c723c */ /* 0x040fe20000001830 */
[----:B------:R-:W-:Y:S02]  /*6e10*/  IMAD.MOV.U32 R171, RZ, RZ, R145 ;  /* 0x000000ffffab7224 */ /* 0x000fe400078e0091 */
[----:B------:R2:W-:Y:S05]  /*6e20*/  MUFU.EX2 R129, R3 ;  /* 0x0000000300817308 */ /* 0x0005ea0000000800 */
[----:B------:R-:W-:Y:S01]  /*6e30*/  HMMA.16816.F32 R56, R12, R58, R100 ;  /* 0x0000003a0c38723c */ /* 0x000fe20000001864 */
[----:B-1----:R-:W-:-:S02]  /*6e40*/  FFMA.FTZ R5, R109, c[0x0][0x23c], -R2 ;  /* 0x00008f006d057a23 */ /* 0x002fc40000010802 */
[----:B------:R-:W-:Y:S04]  /*6e50*/  MUFU.EX2 R122, R6 ;  /* 0x00000006007a7308 */ /* 0x000fe80000000800 */
[----:B------:R-:W-:Y:S01]  /*6e60*/  IMAD.MOV.U32 R103, RZ, RZ, R163 ;  /* 0x000000ffff677224 */ /* 0x000fe200078e00a3 */
[----:B------:R-:W-:Y:S01]  /*6e70*/  HMMA.16816.F32 R80, R12, R40, R80 ;  /* 0x000000280c50723c */ /* 0x000fe20000001850 */
[----:B--2---:R-:W-:Y:S02]  /*6e80*/  FFMA.FTZ R3, R180, c[0x0][0x23c], -R2 ;  /* 0x00008f00b4037a23 */ /* 0x004fe40000010802 */
[----:B------:R1:W-:Y:S01]  /*6e90*/  MUFU.EX2 R130, R5 ;  /* 0x0000000500827308 */ /* 0x0003e20000000800 */
[----:B------:R-:W-:Y:S02]  /*6ea0*/  IMAD.MOV.U32 R180, RZ, RZ, R144 ;  /* 0x000000ffffb47224 */ /* 0x000fe400078e0090 */
[----:B------:R-:W-:-:S05]  /*6eb0*/  IMAD.MOV.U32 R144, RZ, RZ, R124 ;  /* 0x000000ffff907224 */ /* 0x000fca00078e007c */
[----:B------:R2:W-:Y:S01]  /*6ec0*/  MUFU.EX2 R128, R3 ;  /* 0x0000000300807308 */ /* 0x0005e20000000800 */
[----:B-1----:R-:W-:-:S07]  /*6ed0*/  IMAD.WIDE.U32 R4, R19, -0x2daee0ad, RZ ;  /* 0xd2511f5313047825 */ /* 0x002fce00078e00ff */
[----:B------:R-:W-:Y:S01]  /*6ee0*/  MUFU.EX2 R121, R7 ;  /* 0x0000000700797308 */ /* 0x000fe20000000800 */
[----:B------:R-:W-:Y:S02]  /*6ef0*/  LOP3.LUT R36, R5, UR14, R24, 0x96, !PT ;  /* 0x0000000e05247c12 */ /* 0x000fe4000f8e9618 */
[----:B------:R-:W-:Y:S01]  /*6f00*/  LOP3.LUT R24, R4, 0xffff, RZ, 0xc0, !PT ;  /* 0x0000ffff04187812 */ /* 0x000fe200078ec0ff */
[----:B--2---:R-:W-:Y:S01]  /*6f10*/  FFMA.FTZ R3, R110, c[0x0][0x23c], -R2 ;  /* 0x00008f006e037a23 */ /* 0x004fe20000010802 */
[----:B------:R-:W-:Y:S02]  /*6f20*/  LOP3.LUT R29, R4, 0xff, RZ, 0xc0, !PT ;  /* 0x000000ff041d7812 */ /* 0x000fe400078ec0ff */
[--C-:B------:R-:W-:Y:S01]  /*6f30*/  SHF.R.U32.HI R27, RZ, 0x10, R4.reuse ;  /* 0x00000010ff1b7819 */ /* 0x100fe20000011604 */
[----:B------:R1:W-:Y:S01]  /*6f40*/  MUFU.EX2 R126, R3 ;  /* 0x00000003007e7308 */ /* 0x0003e20000000800 */
[----:B------:R-:W-:Y:S01]  /*6f50*/  SHF.R.U32.HI R26, RZ, 0x18, R4 ;  /* 0x00000018ff1a7819 */ /* 0x000fe20000011604 */
[----:B------:R-:W-:-:S05]  /*6f60*/  IMAD.WIDE.U32 R4, R45, -0x2daee0ad, RZ ;  /* 0xd2511f532d047825 */ /* 0x000fca00078e00ff */
[C---:B------:R-:W-:Y:S02]  /*6f70*/  LOP3.LUT R20, R4.reuse, 0xffff, RZ, 0xc0, !PT ;  /* 0x0000ffff04147812 */ /* 0x040fe400078ec0ff */
[----:B------:R-:W-:Y:S02]  /*6f80*/  LOP3.LUT R30, R4, 0xff, RZ, 0xc0, !PT ;  /* 0x000000ff041e7812 */ /* 0x000fe400078ec0ff */
[--C-:B------:R-:W-:Y:S02]  /*6f90*/  SHF.R.U32.HI R25, RZ, 0x10, R4.reuse ;  /* 0x00000010ff197819 */ /* 0x100fe40000011604 */
[----:B------:R-:W-:Y:S01]  /*6fa0*/  SHF.R.U32.HI R28, RZ, 0x18, R4 ;  /* 0x00000018ff1c7819 */ /* 0x000fe20000011604 */
[----:B------:R-:W-:Y:S01]  /*6fb0*/  FFMA.FTZ R4, R181, c[0x0][0x23c], -R2 ;  /* 0x00008f00b5047a23 */ /* 0x000fe20000010802 */
[----:B------:R-:W-:Y:S01]  /*6fc0*/  LOP3.LUT R11, R5, UR14, R34, 0x96, !PT ;  /* 0x0000000e050b7c12 */ /* 0x000fe2000f8e9622 */
[----:B-1----:R-:W-:Y:S02]  /*6fd0*/  FFMA.FTZ R3, R111, c[0x0][0x23c], -R2 ;  /* 0x00008f006f037a23 */ /* 0x002fe40000010802 */
[----:B------:R-:W-:Y:S01]  /*6fe0*/  MUFU.EX2 R123, R4 ;  /* 0x00000004007b7308 */ /* 0x000fe20000000800 */
[----:B------:R-:W-:-:S07]  /*6ff0*/  IMAD.MOV.U32 R181, RZ, RZ, R144 ;  /* 0x000000ffffb57224 */ /* 0x000fce00078e0090 */
[----:B------:R1:W-:Y:S02]  /*7000*/  MUFU.EX2 R124, R3 ;  /* 0x00000003007c7308 */ /* 0x0003e40000000800 */
[----:B-1----:R-:W-:-:S05]  /*7010*/  LOP3.LUT R3, R9, UR10, R96, 0x96, !PT ;  /* 0x0000000a09037c12 */ /* 0x002fca000f8e9660 */
[----:B------:R-:W-:-:S04]  /*7020*/  IMAD.WIDE.U32 R4, R3, -0x326172a9, RZ ;  /* 0xcd9e8d5703047825 */ /* 0x000fc800078e00ff */
[----:B------:R-:W-:Y:S01]  /*7030*/  IMAD.WIDE.U32 R2, R65, -0x2daee0ad, RZ ;  /* 0xd2511f5341027825 */ /* 0x000fe200078e00ff */
[----:B------:R-:W-:Y:S02]  /*7040*/  LOP3.LUT R5, R5, UR9, R64, 0x96, !PT ;  /* 0x0000000905057c12 */ /* 0x000fe4000f8e9640 */
[----:B------:R-:W-:Y:S02]  /*7050*/  HMMA.16816.F32 R64, R12, R42, R52 ;  /* 0x0000002a0c40723c */ /* 0x000fe40000001834 */
[----:B------:R-:W-:Y:S01]  /*7060*/  LOP3.LUT R3, R3, UR8, R8, 0x96, !PT ;  /* 0x0000000803037c12 */ /* 0x000fe2000f8e9608 */
[----:B------:R-:W-:-:S04]  /*7070*/  IMAD.WIDE.U32 R8, R5, -0x2daee0ad, RZ ;  /* 0xd2511f5305087825 */ /* 0x000fc800078e00ff */
[----:B------:R-:W-:Y:S01]  /*7080*/  FFMA.FTZ R5, R195, c[0x0][0x23c], -R0 ;  /* 0x00008f00c3057a23 */ /* 0x000fe20000010800 */
[----:B------:R-:W-:Y:S01]  /*7090*/  LOP3.LUT R6, R9, UR6, R2, 0x96, !PT ;  /* 0x0000000609067c12 */ /* 0x000fe2000f8e9602 */
[----:B------:R-:W-:Y:S02]  /*70a0*/  IMAD.WIDE.U32 R2, R3, -0x326172a9, RZ ;  /* 0xcd9e8d5703027825 */ /* 0x000fe400078e00ff */
[----:B------:R1:W-:Y:S02]  /*70b0*/  MUFU.EX2 R119, R5 ;  /* 0x0000000500777308 */ /* 0x0003e40000000800 */
[----:B------:R-:W-:Y:S01]  /*70c0*/  IMAD.WIDE.U32 R6, R6, -0x326172a9, RZ ;  /* 0xcd9e8d5706067825 */ /* 0x000fe200078e00ff */
[----:B------:R-:W-:-:S03]  /*70d0*/  LOP3.LUT R4, R3, UR7, R4, 0x96, !PT ;  /* 0x0000000703047c12 */ /* 0x000fc6000f8e9604 */
[----:B------:R-:W-:Y:S02]  /*70e0*/  FFMA.FTZ R3, R194, c[0x0][0x23c], -R0 ;  /* 0x00008f00c2037a23 */ /* 0x000fe40000010800 */
[----:B------:R-:W-:Y:S02]  /*70f0*/  FFMA.FTZ R14, R230, c[0x0][0x23c], -R22 ;  /* 0x00008f00e60e7a23 */ /* 0x000fe40000010816 */
[----:B------:R2:W3:Y:S01]  /*7100*/  MUFU.EX2 R118, R3 ;  /* 0x0000000300767308 */ /* 0x0004e20000000800 */
[----:B------:R-:W-:Y:S02]  /*7110*/  IMAD.MOV.U32 R195, RZ, RZ, R237 ;  /* 0x000000ffffc37224 */ /* 0x000fe400078e00ed */
[----:B------:R-:W-:Y:S02]  /*7120*/  IMAD.MOV.U32 R194, RZ, RZ, R168 ;  /* 0x000000ffffc27224 */ /* 0x000fe400078e00a8 */
[----:B------:R-:W-:Y:S02]  /*7130*/  IMAD.MOV.U32 R168, RZ, RZ, R150 ;  /* 0x000000ffffa87224 */ /* 0x000fe400078e0096 */
[----:B-1----:R-:W-:Y:S01]  /*7140*/  IMAD.WIDE.U32 R4, R4, -0x2daee0ad, RZ ;  /* 0xd2511f5304047825 */ /* 0x002fe200078e00ff */
[----:B--2---:R-:W-:-:S03]  /*7150*/  LOP3.LUT R3, R7, UR5, R2, 0x96, !PT ;  /* 0x0000000507037c12 */ /* 0x004fc6000f8e9602 */
[----:B------:R-:W-:Y:S01]  /*7160*/  FFMA.FTZ R2, R192, c[0x0][0x23c], -R0 ;  /* 0x00008f00c0027a23 */ /* 0x000fe20000010800 */
[----:B------:R-:W-:Y:S01]  /*7170*/  LOP3.LUT R7, R5, UR4, R8, 0x96, !PT ;  /* 0x0000000405077c12 */ /* 0x000fe2000f8e9608 */
[----:B------:R-:W-:Y:S01]  /*7180*/  FFMA.FTZ R5, R176, c[0x0][0x23c], -R0 ;  /* 0x00008f00b0057a23 */ /* 0x000fe20000010800 */
[----:B---3--:R-:W-:Y:S01]  /*7190*/  F2FP.PACK_AB R13, R118, R119 ;  /* 0x00000077760d723e */ /* 0x008fe200000000ff */
[----:B------:R1:W-:Y:S01]  /*71a0*/  MUFU.EX2 R117, R2 ;  /* 0x0000000200757308 */ /* 0x0003e20000000800 */
[----:B------:R-:W-:Y:S02]  /*71b0*/  IMAD.MOV.U32 R176, RZ, RZ, R116 ;  /* 0x000000ffffb07224 */ /* 0x000fe400078e0074 */
[----:B------:R-:W-:Y:S02]  /*71c0*/  IMAD.MOV.U32 R192, RZ, RZ, R171 ;  /* 0x000000ffffc07224 */ /* 0x000fe400078e00ab */
[----:B------:R-:W-:-:S03]  /*71d0*/  IMAD.MOV.U32 R171, RZ, RZ, R148 ;  /* 0x000000ffffab7224 */ /* 0x000fc600078e0094 */
[----:B------:R2:W-:Y:S01]  /*71e0*/  MUFU.EX2 R116, R5 ;  /* 0x0000000500747308 */ /* 0x0005e20000000800 */
[----:B-1----:R-:W-:-:S05]  /*71f0*/  IMAD.WIDE.U32 R2, R3, -0x2daee0ad, RZ ;  /* 0xd2511f5303027825 */ /* 0x002fca00078e00ff */
[----:B------:R-:W-:Y:S01]  /*7200*/  LOP3.LUT R19, R3, UR14, R4, 0x96, !PT ;  /* 0x0000000e03137c12 */ /* 0x000fe2000f8e9604 */
[----:B------:R-:W-:Y:S01]  /*7210*/  FFMA.FTZ R4, R193, c[0x0][0x23c], -R0 ;  /* 0x00008f00c1047a23 */ /* 0x000fe20000010800 */
[C---:B------:R-:W-:Y:S01]  /*7220*/  LOP3.LUT R8, R2.reuse, 0xffff, RZ, 0xc0, !PT ;  /* 0x0000ffff02087812 */ /* 0x040fe200078ec0ff */
[----:B------:R-:W-:Y:S01]  /*7230*/  IMAD.MOV.U32 R193, RZ, RZ, R114 ;  /* 0x000000ffffc17224 */ /* 0x000fe200078e0072 */
[----:B------:R-:W-:Y:S01]  /*7240*/  LOP3.LUT R18, R2, 0xff, RZ, 0xc0, !PT ;  /* 0x000000ff02127812 */ /* 0x000fe200078ec0ff */
[----:B------:R1:W-:Y:S01]  /*7250*/  MUFU.EX2 R114, R4 ;  /* 0x0000000400727308 */ /* 0x0003e20000000800 */
[--C-:B------:R-:W-:Y:S02]  /*7260*/  SHF.R.U32.HI R10, RZ, 0x10, R2.reuse ;  /* 0x00000010ff0a7819 */ /* 0x100fe40000011602 */
[----:B------:R-:W-:Y:S01]  /*7270*/  SHF.R.U32.HI R9, RZ, 0x18, R2 ;  /* 0x00000018ff097819 */ /* 0x000fe20000011602 */
[----:B------:R-:W-:Y:S01]  /*7280*/  IMAD.WIDE.U32 R2, R7, -0x326172a9, RZ ;  /* 0xcd9e8d5707027825 */ /* 0x000fe200078e00ff */
[----:B--2---:R-:W-:-:S02]  /*7290*/  SHF.R.U32.HI R5, RZ, 0x8, R20 ;  /* 0x00000008ff057819 */ /* 0x004fc40000011614 */
[----:B------:R-:W-:Y:S02]  /*72a0*/  LOP3.LUT R7, R11, 0xff, RZ, 0xc0, !PT ;  /* 0x000000ff0b077812 */ /* 0x000fe400078ec0ff */
[C---:B------:R-:W-:Y:S02]  /*72b0*/  LOP3.LUT R34, R2.reuse, 0xffff, RZ, 0xc0, !PT ;  /* 0x0000ffff02227812 */ /* 0x040fe400078ec0ff */
[----:B------:R-:W-:Y:S02]  /*72c0*/  LOP3.LUT R70, R2, 0xff, RZ, 0xc0, !PT ;  /* 0x000000ff02467812 */ /* 0x000fe400078ec0ff */
[--C-:B------:R-:W-:Y:S02]  /*72d0*/  SHF.R.U32.HI R68, RZ, 0x10, R2.reuse ;  /* 0x00000010ff447819 */ /* 0x100fe40000011602 */
[----:B------:R-:W-:Y:S01]  /*72e0*/  SHF.R.U32.HI R69, RZ, 0x18, R2 ;  /* 0x00000018ff457819 */ /* 0x000fe20000011602 */
[----:B-1----:R-:W-:Y:S01]  /*72f0*/  FFMA.FTZ R4, R182, c[0x0][0x23c], -R0 ;  /* 0x00008f00b6047a23 */ /* 0x002fe20000010800 */
[----:B------:R-:W-:Y:S01]  /*7300*/  SHF.R.U32.HI R2, RZ, 0x8, R37 ;  /* 0x00000008ff027819 */ /* 0x000fe20000011625 */
[----:B------:R-:W-:Y:S01]  /*7310*/  IMAD.MOV.U32 R182, RZ, RZ, R115 ;  /* 0x000000ffffb67224 */ /* 0x000fe200078e0073 */
[----:B------:R-:W-:Y:S01]  /*7320*/  LOP3.LUT R16, R3, UR15, R6, 0x96, !PT ;  /* 0x0000000f03107c12 */ /* 0x000fe2000f8e9606 */
[----:B------:R-:W-:Y:S01]  /*7330*/  FFMA.FTZ R3, R178, c[0x0][0x23c], -R0 ;  /* 0x00008f00b2037a23 */ /* 0x000fe20000010800 */
[----:B------:R-:W-:Y:S01]  /*7340*/  PRMT R73, R44, 0x5410, R2 ;  /* 0x000054102c497816 */ /* 0x000fe20000000002 */
[----:B------:R1:W-:Y:S01]  /*7350*/  MUFU.EX2 R115, R4 ;  /* 0x0000000400737308 */ /* 0x0003e20000000800 */
[----:B------:R-:W-:Y:S01]  /*7360*/  LOP3.LUT R2, R39, 0xff, RZ, 0xc0, !PT ;  /* 0x000000ff27027812 */ /* 0x000fe200078ec0ff */
[----:B------:R-:W-:Y:S01]  /*7370*/  FFMA.FTZ R6, R219, c[0x0][0x23c], -R22 ;  /* 0x00008f00db067a23 */ /* 0x000fe20000010816 */
[----:B------:R-:W-:Y:S01]  /*7380*/  PRMT R20, R30, 0x5410, R5 ;  /* 0x000054101e147816 */ /* 0x000fe20000000005 */
[----:B------:R-:W-:Y:S01]  /*7390*/  IMAD.MOV.U32 R219, RZ, RZ, R167 ;  /* 0x000000ffffdb7224 */ /* 0x000fe200078e00a7 */
[----:B------:R-:W-:Y:S01]  /*73a0*/  PRMT R38, R2, 0x5410, R38 ;  /* 0x0000541002267816 */ /* 0x000fe20000000026 */
[----:B------:R-:W-:Y:S01]  /*73b0*/  IMAD.MOV.U32 R178, RZ, RZ, R200 ;  /* 0x000000ffffb27224 */ /* 0x000fe200078e00c8 */
[----:B------:R-:W-:Y:S01]  /*73c0*/  SHF.R.U32.HI R2, RZ, 0x8, R31 ;  /* 0x00000008ff027819 */ /* 0x000fe2000001161f */
[----:B------:R2:W-:Y:S01]  /*73d0*/  MUFU.EX2 R112, R3 ;  /* 0x0000000300707308 */ /* 0x0005e20000000800 */
[----:B------:R-:W-:-:S02]  /*73e0*/  IMAD.MOV.U32 R200, RZ, RZ, R155 ;  /* 0x000000ffffc87224 */ /* 0x000fc400078e009b */
[----:B------:R-:W-:Y:S02]  /*73f0*/  PRMT R32, R32, 0x5410, R2 ;  /* 0x0000541020207816 */ /* 0x000fe40000000002 */
[----:B------:R-:W-:Y:S01]  /*7400*/  LOP3.LUT R2, R35, 0xff, RZ, 0xc0, !PT ;  /* 0x000000ff23027812 */ /* 0x000fe200078ec0ff */
[----:B-1----:R-:W-:-:S03]  /*7410*/  FFMA.FTZ R4, R177, c[0x0][0x23c], -R0 ;  /* 0x00008f00b1047a23 */ /* 0x002fc60000010800 */
[----:B------:R-:W-:Y:S01]  /*7420*/  PRMT R33, R2, 0x5410, R33 ;  /* 0x0000541002217816 */ /* 0x000fe20000000021 */
[----:B------:R1:W-:Y:S01]  /*7430*/  MUFU.EX2 R106, R6 ;  /* 0x00000006006a7308 */ /* 0x0003e20000000800 */
[----:B------:R-:W-:Y:S01]  /*7440*/  LOP3.LUT R2, R27, 0xff, RZ, 0xc0, !PT ;  /* 0x000000ff1b027812 */ /* 0x000fe200078ec0ff */
[----:B------:R-:W-:Y:S02]  /*7450*/  IMAD.MOV.U32 R177, RZ, RZ, R156 ;  /* 0x000000ffffb17224 */ /* 0x000fe400078e009c */
[----:B------:R-:W-:Y:S01]  /*7460*/  IMAD.MOV.U32 R156, RZ, RZ, R147 ;  /* 0x000000ffff9c7224 */ /* 0x000fe200078e0093 */
[----:B------:R-:W-:Y:S01]  /*7470*/  PRMT R74, R2, 0x5410, R26 ;  /* 0x00005410024a7816 */ /* 0x000fe2000000001a */
[----:B--2---:R-:W-:Y:S01]  /*7480*/  FFMA.FTZ R3, R218, c[0x0][0x23c], -R23 ;  /* 0x00008f00da037a23 */ /* 0x004fe20000010817 */
[----:B------:R-:W-:Y:S01]  /*7490*/  LOP3.LUT R2, R10, 0xff, RZ, 0xc0, !PT ;  /* 0x000000ff0a027812 */ /* 0x000fe200078ec0ff */
[----:B------:R2:W-:Y:S01]  /*74a0*/  MUFU.EX2 R113, R4 ;  /* 0x0000000400717308 */ /* 0x0005e20000000800 */
[----:B------:R-:W-:-:S02]  /*74b0*/  IMAD.MOV.U32 R218, RZ, RZ, R169 ;  /* 0x000000ffffda7224 */ /* 0x000fc400078e00a9 */
[----:B------:R-:W-:Y:S01]  /*74c0*/  PRMT R71, R2, 0x5410, R9 ;  /* 0x0000541002477816 */ /* 0x000fe20000000009 */
[--C-:B------:R-:W-:Y:S01]  /*74d0*/  FFMA.FTZ R2, R220, c[0x0][0x23c], -R22.reuse ;  /* 0x00008f00dc027a23 */ /* 0x100fe20000010816 */
[----:B------:R-:W-:Y:S01]  /*74e0*/  LOP3.LUT R9, R17, 0xff, RZ, 0xc0, !PT ;  /* 0x000000ff11097812 */ /* 0x000fe200078ec0ff */
[----:B------:R-:W-:Y:S02]  /*74f0*/  IMAD.MOV.U32 R220, RZ, RZ, R159 ;  /* 0x000000ffffdc7224 */ /* 0x000fe400078e009f */
[----:B------:R3:W-:Y:S01]  /*7500*/  MUFU.EX2 R111, R3 ;  /* 0x00000003006f7308 */ /* 0x0007e20000000800 */
[----:B-1----:R-:W-:Y:S02]  /*7510*/  FFMA.FTZ R6, R197, c[0x0][0x23c], -R22 ;  /* 0x00008f00c5067a23 */ /* 0x002fe40000010816 */
[----:B------:R-:W-:Y:S02]  /*7520*/  IMAD.MOV.U32 R197, RZ, RZ, R157 ;  /* 0x000000ffffc57224 */ /* 0x000fe400078e009d */
[----:B--2---:R-:W-:-:S03]  /*7530*/  FFMA.FTZ R4, R179, c[0x0][0x23c], -R23 ;  /* 0x00008f00b3047a23 */ /* 0x004fc60000010817 */
[----:B------:R1:W-:Y:S01]  /*7540*/  MUFU.EX2 R105, R2 ;  /* 0x0000000200697308 */ /* 0x0003e20000000800 */
[----:B------:R-:W-:Y:S02]  /*7550*/  IMAD.MOV.U32 R179, RZ, RZ, R166 ;  /* 0x000000ffffb37224 */ /* 0x000fe400078e00a6 */
[----:B---3--:R-:W-:-:S05]  /*7560*/  FFMA.FTZ R3, R203, c[0x0][0x23c], -R23 ;  /* 0x00008f00cb037a23 */ /* 0x008fca0000010817 */
[----:B------:R2:W-:Y:S01]  /*7570*/  MUFU.EX2 R107, R4 ;  /* 0x00000004006b7308 */ /* 0x0005e20000000800 */
[----:B------:R-:W-:Y:S02]  /*7580*/  IMAD.MOV.U32 R203, RZ, RZ, R186 ;  /* 0x000000ffffcb7224 */ /* 0x000fe400078e00ba */
[----:B------:R-:W-:-:S05]  /*7590*/  IMAD.MOV.U32 R186, RZ, RZ, R165 ;  /* 0x000000ffffba7224 */ /* 0x000fca00078e00a5 */
[----:B------:R3:W-:Y:S01]  /*75a0*/  MUFU.EX2 R110, R3 ;  /* 0x00000003006e7308 */ /* 0x0007e20000000800 */
[----:B-1----:R-:W-:-:S04]  /*75b0*/  LOP3.LUT R2, R11, 0xffff, RZ, 0xc0, !PT ;  /* 0x0000ffff0b027812 */ /* 0x002fc800078ec0ff */
[----:B------:R-:W-:Y:S02]  /*75c0*/  SHF.R.U32.HI R2, RZ, 0x8, R2 ;  /* 0x00000008ff027819 */ /* 0x000fe40000011602 */
[----:B--2---:R-:W-:Y:S01]  /*75d0*/  LOP3.LUT R4, R25, 0xff, RZ, 0xc0, !PT ;  /* 0x000000ff19047812 */ /* 0x004fe200078ec0ff */
[----:B------:R-:W-:Y:S03]  /*75e0*/  MUFU.EX2 R104, R6 ;  /* 0x0000000600687308 */ /* 0x000fe60000000800 */
[----:B------:R-:W-:Y:S02]  /*75f0*/  PRMT R10, R4, 0x5410, R28 ;  /* 0x00005410040a7816 */ /* 0x000fe4000000001c */
[----:B------:R-:W-:Y:S01]  /*7600*/  LOP3.LUT R4, R17, 0xffff, RZ, 0xc0, !PT ;  /* 0x0000ffff11047812 */ /* 0x000fe200078ec0ff */
[----:B---3--:R-:W-:-:S03]  /*7610*/  FFMA.FTZ R3, R196, c[0x0][0x23c], -R23 ;  /* 0x00008f00c4037a23 */ /* 0x008fc60000010817 */
[----:B------:R-:W-:Y:S01]  /*7620*/  SHF.R.U32.HI R5, RZ, 0x8, R4 ;  /* 0x00000008ff057819 */ /* 0x000fe20000011604 */
[----:B------:R-:W-:Y:S01]  /*7630*/  IMAD.MOV.U32 R196, RZ, RZ, R187 ;  /* 0x000000ffffc47224 */ /* 0x000fe200078e00bb */
[----:B------:R1:W-:Y:S01]  /*7640*/  MUFU.EX2 R109, R3 ;  /* 0x00000003006d7308 */ /* 0x0003e20000000800 */
[----:B------:R-:W-:Y:S01]  /*7650*/  IMAD.MOV.U32 R187, RZ, RZ, R158 ;  /* 0x000000ffffbb7224 */ /* 0x000fe200078e009e */
[----:B-1----:R-:W-:Y:S02]  /*7660*/  SHF.R.U32.HI R3, RZ, 0x8, R24 ;  /* 0x00000008ff037819 */ /* 0x002fe40000011618 */
[----:B------:R-:W1:Y:S02]  /*7670*/  LDSM.16.MT88.4 R24, [R205+0x5400] ;  /* 0x00540000cd18783b */ /* 0x000e640000004200 */
[----:B------:R-:W-:Y:S02]  /*7680*/  PRMT R75, R29, 0x5410, R3 ;  /* 0x000054101d4b7816 */ /* 0x000fe40000000003 */
[----:B------:R-:W-:Y:S01]  /*7690*/  SHF.R.U32.HI R3, RZ, 0x8, R8 ;  /* 0x00000008ff037819 */ /* 0x000fe20000011608 */
[----:B------:R-:W2:Y:S01]  /*76a0*/  LDSM.16.MT88.4 R28, [R206+0x5400] ;  /* 0x00540000ce1c783b */ /* 0x000ea20000004200 */
[----:B------:R-:W-:-:S02]  /*76b0*/  SHF.R.U32.HI R8, RZ, 0x18, R17 ;  /* 0x00000018ff087819 */ /* 0x000fc40000011611 */
[----:B------:R-:W-:Y:S02]  /*76c0*/  PRMT R72, R18, 0x5410, R3 ;  /* 0x0000541012487816 */ /* 0x000fe40000000003 */
[----:B------:R-:W-:Y:S02]  /*76d0*/  SHF.R.U32.HI R3, RZ, 0x10, R17 ;  /* 0x00000010ff037819 */ /* 0x000fe40000011611 */
[----:B------:R-:W-:Y:S02]  /*76e0*/  PRMT R18, R9, 0x5410, R5 ;  /* 0x0000541009127816 */ /* 0x000fe40000000005 */
[----:B------:R-:W-:Y:S01]  /*76f0*/  LOP3.LUT R4, R3, 0xff, RZ, 0xc0, !PT ;  /* 0x000000ff03047812 */ /* 0x000fe200078ec0ff */
[----:B------:R-:W-:Y:S01]  /*7700*/  FFMA.FTZ R3, R183, c[0x0][0x23c], -R22 ;  /* 0x00008f00b7037a23 */ /* 0x000fe20000010816 */
[----:B------:R-:W-:Y:S01]  /*7710*/  PRMT R5, R7, 0x5410, R2 ;  /* 0x0000541007057816 */ /* 0x000fe20000000002 */
[----:B------:R-:W-:Y:S01]  /*7720*/  IMAD.MOV.U32 R183, RZ, RZ, R162 ;  /* 0x000000ffffb77224 */ /* 0x000fe200078e00a2 */
[----:B------:R-:W-:Y:S01]  /*7730*/  PRMT R17, R4, 0x5410, R8 ;  /* 0x0000541004117816 */ /* 0x000fe20000000008 */
[----:B------:R3:W4:Y:S01]  /*7740*/  MUFU.EX2 R99, R3 ;  /* 0x0000000300637308 */ /* 0x0007220000000800 */
[----:B------:R-:W-:Y:S01]  /*7750*/  FFMA.FTZ R4, R199, c[0x0][0x23c], -R0 ;  /* 0x00008f00c7047a23 */ /* 0x000fe20000010800 */
[----:B------:R-:W-:-:S02]  /*7760*/  LOP3.LUT R2, R21, 0xffff, RZ, 0xc0, !PT ;  /* 0x0000ffff15027812 */ /* 0x000fc400078ec0ff */
[----:B------:R-:W-:Y:S01]  /*7770*/  SHF.R.U32.HI R7, RZ, 0x18, R11 ;  /* 0x00000018ff077819 */ /* 0x000fe2000001160b */
[--C-:B------:R-:W-:Y:S01]  /*7780*/  HSET2.LE.AND R12, R17, R108.reuse, PT ;  /* 0x0000006c110c7233 */ /* 0x100fe20003803000 */
[----:B------:R-:W-:Y:S01]  /*7790*/  SHF.R.U32.HI R6, RZ, 0x8, R2 ;  /* 0x00000008ff067819 */ /* 0x000fe20000011602 */
[----:B------:R-:W-:Y:S01]  /*77a0*/  HSET2.LE.AND R2, R5, R108, PT ;  /* 0x0000006c05027233 */ /* 0x000fe20003803000 */
[----:B------:R1:W-:Y:S01]  /*77b0*/  MUFU.EX2 R100, R4 ;  /* 0x0000000400647308 */ /* 0x0003e20000000800 */
[----:B------:R-:W-:Y:S01]  /*77c0*/  LOP3.LUT R8, R21, 0xff, RZ, 0xc0, !PT ;  /* 0x000000ff15087812 */ /* 0x000fe200078ec0ff */
[----:B------:R-:W-:-:S03]  /*77d0*/  FFMA.FTZ R5, R224, c[0x0][0x23c], -R23 ;  /* 0x00008f00e0057a23 */ /* 0x000fc60000010817 */
[----:B------:R-:W-:Y:S01]  /*77e0*/  PRMT R37, R8, 0x5410, R6 ;  /* 0x0000541008257816 */ /* 0x000fe20000000006 */
[--C-:B------:R-:W-:Y:S01]  /*77f0*/  HSET2.LE.AND R6, R20, R108.reuse, PT ;  /* 0x0000006c14067233 */ /* 0x100fe20003803000 */
[----:B------:R-:W-:Y:S01]  /*7800*/  FFMA.FTZ R20, R235, c[0x0][0x23c], -R22 ;  /* 0x00008f00eb147a23 */ /* 0x000fe20000010816 */
[----:B---3--:R-:W-:Y:S01]  /*7810*/  SHF.R.U32.HI R3, RZ, 0x10, R11 ;  /* 0x00000010ff037819 */ /* 0x008fe2000001160b */
[----:B------:R3:W-:Y:S01]  /*7820*/  MUFU.EX2 R98, R5 ;  /* 0x0000000500627308 */ /* 0x0007e20000000800 */
[----:B------:R-:W-:Y:S01]  /*7830*/  HSET2.LE.AND R8, R10, R108, PT ;  /* 0x0000006c0a087233 */ /* 0x000fe20003803000 */
[----:B----4-:R-:W-:Y:S02]  /*7840*/  F2FP.PACK_AB R9, R99, R104 ;  /* 0x000000686309723e */ /* 0x010fe400000000ff */
[----:B------:R-:W-:Y:S02]  /*7850*/  SHF.R.U32.HI R10, RZ, 0x18, R21 ;  /* 0x00000018ff0a7819 */ /* 0x000fe40000011615 */
[----:B-1----:R-:W-:-:S02]  /*7860*/  LOP3.LUT R4, R3, 0xff, RZ, 0xc0, !PT ;  /* 0x000000ff03047812 */ /* 0x002fc400078ec0ff */
[----:B------:R-:W-:Y:S01]  /*7870*/  MUFU.EX2 R20, R20 ;  /* 0x0000001400147308 */ /* 0x000fe20000000800 */
[----:B------:R-:W-:Y:S02]  /*7880*/  F2FP.PACK_AB R3, R110, R111 ;  /* 0x0000006f6e03723e */ /* 0x000fe400000000ff */
[----:B------:R-:W-:Y:S02]  /*7890*/  PRMT R7, R4, 0x5410, R7 ;  /* 0x0000541004077816 */ /* 0x000fe40000000007 */
[----:B------:R-:W-:Y:S02]  /*78a0*/  LOP3.LUT R4, R2, R3, RZ, 0xc0, !PT ;  /* 0x0000000302047212 */ /* 0x000fe400078ec0ff */
[----:B------:R-:W-:Y:S01]  /*78b0*/  F2FP.PACK_AB R3, R105, R106 ;  /* 0x0000006a6903723e */ /* 0x000fe200000000ff */
[----:B------:R-:W-:Y:S01]  /*78c0*/  HSET2.LE.AND R2, R7, R108, PT ;  /* 0x0000006c07027233 */ /* 0x000fe20003803000 */
[----:B---3--:R-:W-:Y:S01]  /*78d0*/  FFMA.FTZ R5, R223, c[0x0][0x23c], -R23 ;  /* 0x00008f00df057a23 */ /* 0x008fe20000010817 */
[----:B------:R-:W-:-:S03]  /*78e0*/  F2FP.PACK_AB R7, R107, R109 ;  /* 0x0000006d6b07723e */ /* 0x000fc600000000ff */
[----:B------:R1:W3:Y:S01]  /*78f0*/  MUFU.EX2 R97, R5 ;  /* 0x0000000500617308 */ /* 0x0002e20000000800 */
[----:B------:R-:W-:Y:S02]  /*7900*/  LOP3.LUT R6, R6, R7, RZ, 0xc0, !PT ;  /* 0x0000000706067212 */ /* 0x000fe400078ec0ff */
[----:B------:R-:W-:Y:S02]  /*7910*/  LOP3.LUT R7, R8, R9, RZ, 0xc0, !PT ;  /* 0x0000000908077212 */ /* 0x000fe400078ec0ff */
[C---:B------:R-:W-:Y:S02]  /*7920*/  LOP3.LUT R8, R36.reuse, 0xffff, RZ, 0xc0, !PT ;  /* 0x0000ffff24087812 */ /* 0x040fe400078ec0ff */
[----:B------:R-:W-:Y:S02]  /*7930*/  LOP3.LUT R9, R36, 0xff, RZ, 0xc0, !PT ;  /* 0x000000ff24097812 */ /* 0x000fe400078ec0ff */
[----:B------:R-:W-:Y:S02]  /*7940*/  SHF.R.U32.HI R8, RZ, 0x8, R8 ;  /* 0x00000008ff087819 */ /* 0x000fe40000011608 */
[----:B-1----:R-:W-:Y:S01]  /*7950*/  LOP3.LUT R5, R2, R3, RZ, 0xc0, !PT ;  /* 0x0000000302057212 */ /* 0x002fe200078ec0ff */
[----:B------:R-:W-:Y:S01]  /*7960*/  FFMA.FTZ R3, R198, c[0x0][0x23c], -R23 ;  /* 0x00008f00c6037a23 */ /* 0x000fe20000010817 */
[----:B------:R-:W-:-:S02]  /*7970*/  SHF.R.U32.HI R2, RZ, 0x10, R21 ;  /* 0x00000010ff027819 */ /* 0x000fc40000011615 */
[----:B------:R-:W-:Y:S01]  /*7980*/  PRMT R21, R9, 0x5410, R8 ;  /* 0x0000541009157816 */ /* 0x000fe20000000008 */
[----:B------:R1:W-:Y:S01]  /*7990*/  MUFU.EX2 R96, R3 ;  /* 0x0000000300607308 */ /* 0x0003e20000000800 */
[----:B------:R-:W-:Y:S01]  /*79a0*/  LOP3.LUT R2, R2, 0xff, RZ, 0xc0, !PT ;  /* 0x000000ff02027812 */ /* 0x000fe200078ec0ff */
[----:B------:R-:W-:Y:S01]  /*79b0*/  HMMA.16816.F32 R52, R4, R24, R92 ;  /* 0x000000180434723c */ /* 0x000fe2000000185c */
[----:B------:R-:W-:Y:S01]  /*79c0*/  FFMA.FTZ R9, R228, c[0x0][0x23c], -R22 ;  /* 0x00008f00e4097a23 */ /* 0x000fe20000010816 */
[--C-:B------:R-:W-:Y:S01]  /*79d0*/  HSET2.LE.AND R8, R18, R108.reuse, PT ;  /* 0x0000006c12087233 */ /* 0x100fe20003803000 */
[----:B------:R-:W-:Y:S01]  /*79e0*/  PRMT R15, R2, 0x5410, R10 ;  /* 0x00005410020f7816 */ /* 0x000fe2000000000a */
[----:B------:R-:W-:-:S04]  /*79f0*/  HSET2.LE.AND R2, R32, R108, PT ;  /* 0x0000006c20027233 */ /* 0x000fc80003803000 */
[----:B------:R-:W-:Y:S01]  /*7a00*/  HMMA.16816.F32 R48, R4, R26, R88 ;  /* 0x0000001a0430723c */ /* 0x000fe20000001858 */
[----:B------:R4:W-:Y:S01]  /*7a10*/  MUFU.EX2 R88, R9 ;  /* 0x0000000900587308 */ /* 0x0009e20000000800 */
[----:B-1----:R-:W-:-:S06]  /*7a20*/  FFMA.FTZ R3, R221, c[0x0][0x23c], -R23 ;  /* 0x00008f00dd037a23 */ /* 0x002fcc0000010817 */
[C---:B--2---:R-:W-:Y:S01]  /*7a30*/  HMMA.16816.F32 R44, R4.reuse, R28, R84 ;  /* 0x0000001c042c723c */ /* 0x044fe20000001854 */
[----:B------:R1:W2:Y:S07]  /*7a40*/  MUFU.EX2 R84, R14 ;  /* 0x0000000e00547308 */ /* 0x0002ae0000000800 */
[----:B------:R-:W-:Y:S01]  /*7a50*/  HMMA.16816.F32 R40, R4, R30, R76 ;  /* 0x0000001e0428723c */ /* 0x000fe2000000184c */
[----:B------:R2:W-:Y:S01]  /*7a60*/  MUFU.EX2 R92, R3 ;  /* 0x00000003005c7308 */ /* 0x0005e20000000800 */
[----:B----4-:R-:W-:-:S04]  /*7a70*/  F2FP.PACK_AB R9, R133, R173 ;  /* 0x000000ad8509723e */ /* 0x010fc800000000ff */
[----:B------:R-:W-:Y:S02]  /*7a80*/  LOP3.LUT R8, R8, R9, RZ, 0xc0, !PT ;  /* 0x0000000908087212 */ /* 0x000fe400078ec0ff */
[----:B------:R-:W-:Y:S01]  /*7a90*/  LOP3.LUT R9, R12, R13, RZ, 0xc0, !PT ;  /* 0x0000000d0c097212 */ /* 0x000fe200078ec0ff */
[----:B------:R-:W-:Y:S01]  /*7aa0*/  FFMA.FTZ R13, R227, c[0x0][0x23c], -R0 ;  /* 0x00008f00e30d7a23 */ /* 0x000fe20000010800 */
[----:B------:R-:W-:Y:S01]  /*7ab0*/  SHF.R.U32.HI R4, RZ, 0x8, R34 ;  /* 0x00000008ff047819 */ /* 0x000fe20000011622 */
[----:B-1----:R-:W-:Y:S01]  /*7ac0*/  FFMA.FTZ R14, R240, c[0x0][0x23c], -R22 ;  /* 0x00008f00f00e7a23 */ /* 0x002fe20000010816 */
[----:B------:R-:W-:Y:S01]  /*7ad0*/  LOP3.LUT R5, R16, 0xff, RZ, 0xc0, !PT ;  /* 0x000000ff10057812 */ /* 0x000fe200078ec0ff */
[----:B------:R1:W-:Y:S01]  /*7ae0*/  MUFU.EX2 R237, R13 ;  /* 0x0000000d00ed7308 */ /* 0x0003e20000000800 */
[----:B------:R-:W-:Y:S02]  /*7af0*/  LOP3.LUT R6, R68, 0xff, RZ, 0xc0, !PT ;  /* 0x000000ff44067812 */ /* 0x000fe400078ec0ff */
[----:B------:R-:W-:-:S02]  /*7b00*/  PRMT R7, R70, 0x5410, R4 ;  /* 0x0000541046077816 */ /* 0x000fc40000000004 */
[----:B--2---:R-:W-:Y:S02]  /*7b10*/  F2FP.PACK_AB R3, R130, R131 ;  /* 0x000000838203723e */ /* 0x004fe400000000ff */
[----:B------:R-:W-:Y:S02]  /*7b20*/  PRMT R12, R6, 0x5410, R69 ;  /* 0x00005410060c7816 */ /* 0x000fe40000000045 */
[----:B------:R-:W-:Y:S01]  /*7b30*/  LOP3.LUT R10, R2, R3, RZ, 0xc0, !PT ;  /* 0x00000003020a7212 */ /* 0x000fe200078ec0ff */
[----:B------:R-:W-:Y:S01]  /*7b40*/  HSET2.LE.AND R2, R33, R108, PT ;  /* 0x0000006c21027233 */ /* 0x000fe20003803000 */
[----:B------:R-:W-:Y:S01]  /*7b50*/  F2FP.PACK_AB R3, R116, R117 ;  /* 0x000000757403723e */ /* 0x000fe200000000ff */
[----:B------:R-:W2:Y:S01]  /*7b60*/  LDSM.16.MT88.4 R32, [R205+0x5800] ;  /* 0x00580000cd20783b */ /* 0x000ea20000004200 */
[----:B------:R-:W-:Y:S02]  /*7b70*/  SHF.R.U32.HI R6, RZ, 0x18, R16 ;  /* 0x00000018ff067819 */ /* 0x000fe40000011610 */
[----:B------:R-:W-:Y:S01]  /*7b80*/  LOP3.LUT R11, R2, R3, RZ, 0xc0, !PT ;  /* 0x00000003020b7212 */ /* 0x000fe200078ec0ff */
[----:B------:R-:W-:Y:S01]  /*7b90*/  FFMA.FTZ R3, R225, c[0x0][0x23c], -R22 ;  /* 0x00008f00e1037a23 */ /* 0x000fe20000010816 */
[----:B------:R-:W-:-:S02]  /*7ba0*/  LOP3.LUT R2, R16, 0xffff, RZ, 0xc0, !PT ;  /* 0x0000ffff10027812 */ /* 0x000fc400078ec0ff */
[----:B-1----:R-:W-:Y:S01]  /*7bb0*/  F2FP.PACK_AB R13, R115, R114 ;  /* 0x00000072730d723e */ /* 0x002fe200000000ff */
[----:B------:R1:W-:Y:S01]  /*7bc0*/  MUFU.EX2 R79, R3 ;  /* 0x00000003004f7308 */ /* 0x0003e20000000800 */
[----:B------:R-:W-:Y:S01]  /*7bd0*/  SHF.R.U32.HI R2, RZ, 0x8, R2 ;  /* 0x00000008ff027819 */ /* 0x000fe20000011602 */
[----:B------:R-:W-:Y:S03]  /*7be0*/  HMMA.16816.F32 R144, R8, R24, R80 ;  /* 0x000000180890723c */ /* 0x000fe60000001850 */
[----:B------:R-:W-:Y:S01]  /*7bf0*/  PRMT R2, R5, 0x5410, R2 ;  /* 0x0000541005027816 */ /* 0x000fe20000000002 */
[----:B------:R-:W-:-:S04]  /*7c00*/  FFMA.FTZ R5, R231, c[0x0][0x23c], -R0 ;  /* 0x00008f00e7057a23 */ /* 0x000fc80000010800 */
[----:B------:R-:W-:Y:S01]  /*7c10*/  HMMA.16816.F32 R64, R8, R26, R64 ;  /* 0x0000001a0840723c */ /* 0x000fe20000001840 */
[----:B------:R-:W4:Y:S01]  /*7c20*/  LDSM.16.MT88.4 R24, [R206+0x5800] ;  /* 0x00580000ce18783b */ /* 0x000f220000004200 */
[----:B------:R-:W-:Y:S01]  /*7c30*/  HSET2.LE.AND R2, R2, R108, PT ;  /* 0x0000006c02027233 */ /* 0x000fe20003803000 */
[----:B------:R-:W-:Y:S01]  /*7c40*/  MUFU.EX2 R77, R5 ;  /* 0x00000005004d7308 */ /* 0x000fe20000000800 */
[----:B-1----:R-:W-:-:S04]  /*7c50*/  FFMA.FTZ R3, R226, c[0x0][0x23c], -R22 ;  /* 0x00008f00e2037a23 */ /* 0x002fc80000010816 */
[C---:B------:R-:W-:Y:S03]  /*7c60*/  HMMA.16816.F32 R60, R8.reuse, R28, R60 ;  /* 0x0000001c083c723c */ /* 0x040fe6000000183c */
[----:B------:R1:W1:Y:S05]  /*7c70*/  MUFU.EX2 R78, R3 ;  /* 0x00000003004e7308 */ /* 0x00026a0000000800 */
[----:B------:R-:W-:Y:S01]  /*7c80*/  HMMA.16816.F32 R56, R8, R30, R56 ;  /* 0x0000001e0838723c */ /* 0x000fe20000001838 */
[----:B------:R-:W2:Y:S06]  /*7c90*/  LDSM.16.MT88.4 R28, [R206+0x5c00] ;  /* 0x005c0000ce1c783b */ /* 0x000eac0000004200 */
[----:B------:R-:W-:Y:S01]  /*7ca0*/  SHF.R.U32.HI R9, RZ, 0x10, R19 ;  /* 0x00000010ff097819 */ /* 0x000fe20000011613 */
[----:B------:R-:W-:Y:S01]  /*7cb0*/  FFMA.FTZ R8, R233, c[0x0][0x23c], -R23 ;  /* 0x00008f00e9087a23 */ /* 0x000fe20000010817 */
[----:B------:R-:W-:-:S02]  /*7cc0*/  LOP3.LUT R11, R19, 0xff, RZ, 0xc0, !PT ;  /* 0x000000ff130b7812 */ /* 0x000fc400078ec0ff */
[----:B-1----:R-:W-:Y:S01]  /*7cd0*/  SHF.R.U32.HI R3, RZ, 0x10, R16 ;  /* 0x00000010ff037819 */ /* 0x002fe20000011610 */
[----:B------:R1:W-:Y:S01]  /*7ce0*/  MUFU.EX2 R69, R8 ;  /* 0x0000000800457308 */ /* 0x0003e20000000800 */
[--C-:B------:R-:W-:Y:S02]  /*7cf0*/  FFMA.FTZ R16, R239, c[0x0][0x23c], -R22.reuse ;  /* 0x00008f00ef107a23 */ /* 0x100fe40000010816 */
[----:B------:R-:W-:Y:S01]  /*7d00*/  LOP3.LUT R4, R3, 0xff, RZ, 0xc0, !PT ;  /* 0x000000ff03047812 */ /* 0x000fe200078ec0ff */
[----:B------:R-:W-:Y:S01]  /*7d10*/  FFMA.FTZ R22, R238, c[0x0][0x23c], -R22 ;  /* 0x00008f00ee167a23 */ /* 0x000fe20000010816 */
[----:B---3--:R-:W-:Y:S02]  /*7d20*/  F2FP.PACK_AB R3, R97, R98 ;  /* 0x000000626103723e */ /* 0x008fe400000000ff */
[----:B------:R-:W-:Y:S01]  /*7d30*/  PRMT R5, R4, 0x5410, R6 ;  /* 0x0000541004057816 */ /* 0x000fe20000000006 */
[----:B------:R-:W-:Y:S01]  /*7d40*/  FFMA.FTZ R6, R229, c[0x0][0x23c], -R0 ;  /* 0x00008f00e5067a23 */ /* 0x000fe20000010800 */
[----:B------:R-:W-:Y:S01]  /*7d50*/  LOP3.LUT R4, R2, R3, RZ, 0xc0, !PT ;  /* 0x0000000302047212 */ /* 0x000fe200078ec0ff */
[--C-:B------:R-:W-:Y:S01]  /*7d60*/  HSET2.LE.AND R3, R7, R108.reuse, PT ;  /* 0x0000006c07037233 */ /* 0x100fe20003803000 */
[----:B------:R-:W-:Y:S01]  /*7d70*/  F2FP.PACK_AB R2, R84, R88 ;  /* 0x000000585402723e */ /* 0x000fe200000000ff */
[----:B------:R3:W2:Y:S01]  /*7d80*/  MUFU.EX2 R76, R6 ;  /* 0x00000006004c7308 */ /* 0x0006a20000000800 */
[----:B------:R-:W-:-:S02]  /*7d90*/  HSET2.LE.AND R0, R5, R108, PT ;  /* 0x0000006c05007233 */ /* 0x000fc40003803000 */
[--C-:B------:R-:W-:Y:S01]  /*7da0*/  HSET2.LE.AND R7, R12, R108.reuse, PT ;  /* 0x0000006c0c077233 */ /* 0x100fe20003803000 */
[----:B------:R-:W-:Y:S01]  /*7db0*/  F2FP.PACK_AB R12, R78, R79 ;  /* 0x0000004f4e0c723e */ /* 0x000fe200000000ff */
[----:B-1----:R-:W-:Y:S01]  /*7dc0*/  HSET2.LE.AND R8, R37, R108, PT ;  /* 0x0000006c25087233 */ /* 0x002fe20003803000 */
[----:B------:R-:W-:Y:S02]  /*7dd0*/  LOP3.LUT R5, R0, R2, RZ, 0xc0, !PT ;  /* 0x0000000200057212 */ /* 0x000fe400078ec0ff */
[--C-:B------:R-:W-:Y:S01]  /*7de0*/  SHF.R.U32.HI R2, RZ, 0x10, R36.reuse ;  /* 0x00000010ff027819 */ /* 0x100fe20000011624 */
[----:B------:R-:W-:Y:S01]  /*7df0*/  MUFU.EX2 R22, R22 ;  /* 0x0000001600167308 */ /* 0x000fe20000000800 */
[----:B------:R-:W-:Y:S02]  /*7e00*/  LOP3.LUT R0, R19, 0xffff, RZ, 0xc0, !PT ;  /* 0x0000ffff13007812 */ /* 0x000fe400078ec0ff */
[----:B------:R-:W-:Y:S02]  /*7e10*/  LOP3.LUT R7, R7, R12, RZ, 0xc0, !PT ;  /* 0x0000000c07077212 */ /* 0x000fe400078ec0ff */
[----:B------:R-:W-:-:S02]  /*7e20*/  SHF.R.U32.HI R12, RZ, 0x18, R36 ;  /* 0x00000018ff0c7819 */ /* 0x000fc40000011624 */
[----:B---3--:R-:W-:Y:S02]  /*7e30*/  F2FP.PACK_AB R6, R92, R96 ;  /* 0x000000605c06723e */ /* 0x008fe400000000ff */
[----:B------:R-:W-:Y:S02]  /*7e40*/  LOP3.LUT R10, R2, 0xff, RZ, 0xc0, !PT ;  /* 0x000000ff020a7812 */ /* 0x000fe400078ec0ff */
[----:B------:R-:W-:Y:S01]  /*7e50*/  LOP3.LUT R6, R3, R6, RZ, 0xc0, !PT ;  /* 0x0000000603067212 */ /* 0x000fe200078ec0ff */
[----:B------:R-:W-:Y:S01]  /*7e60*/  FFMA.FTZ R3, R236, c[0x0][0x23c], -R23 ;  /* 0x00008f00ec037a23 */ /* 0x000fe20000010817 */
[----:B------:R-:W-:Y:S02]  /*7e70*/  SHF.R.U32.HI R2, RZ, 0x18, R19 ;  /* 0x00000018ff027819 */ /* 0x000fe40000011613 */
[----:B------:R-:W-:Y:S01]  /*7e80*/  PRMT R19, R10, 0x5410, R12 ;  /* 0x000054100a137816 */ /* 0x000fe2000000000c */
[----:B------:R1:W3:Y:S01]  /*7e90*/  MUFU.EX2 R70, R3 ;  /* 0x0000000300467308 */ /* 0x0002e20000000800 */
[--C-:B------:R-:W-:Y:S01]  /*7ea0*/  HSET2.LE.AND R12, R15, R108.reuse, PT ;  /* 0x0000006c0f0c7233 */ /* 0x100fe20003803000 */
[----:B--2---:R-:W-:Y:S01]  /*7eb0*/  HMMA.16816.F32 R52, R4, R32, R52 ;  /* 0x000000200434723c */ /* 0x004fe20000001834 */
[----:B------:R-:W-:-:S07]  /*7ec0*/  HSET2.LE.AND R15, R71, R108, PT ;  /* 0x0000006c470f7233 */ /* 0x000fce0003803000 */
[----:B------:R-:W-:Y:S01]  /*7ed0*/  HMMA.16816.F32 R48, R4, R34, R48 ;  /* 0x000000220430723c */ /* 0x000fe20000001830 */
[----:B-1----:R-:W-:Y:S02]  /*7ee0*/  SHF.R.U32.HI R3, RZ, 0x8, R0 ;  /* 0x00000008ff037819 */ /* 0x002fe40000011600 */
[----:B------:R-:W-:-:S05]  /*7ef0*/  LOP3.LUT R0, R9, 0xff, RZ, 0xc0, !PT ;  /* 0x000000ff09007812 */ /* 0x000fca00078ec0ff */
[C---:B----4-:R-:W-:Y:S01]  /*7f00*/  HMMA.16816.F32 R44, R4.reuse, R24, R44 ;  /* 0x00000018042c723c */ /* 0x050fe2000000182c */
[----:B------:R-:W-:Y:S01]  /*7f10*/  PRMT R18, R11, 0x5410, R3 ;  /* 0x000054100b127816 */ /* 0x000fe20000000003 */
[--C-:B------:R-:W-:Y:S01]  /*7f20*/  HSET2.LE.AND R3, R38, R108.reuse, PT ;  /* 0x0000006c26037233 */ /* 0x100fe20003803000 */
[----:B------:R-:W-:Y:S01]  /*7f30*/  PRMT R17, R0, 0x5410, R2 ;  /* 0x0000541000117816 */ /* 0x000fe20000000002 */
[--C-:B------:R-:W-:Y:S01]  /*7f40*/  FFMA.FTZ R0, R234, c[0x0][0x23c], -R23.reuse ;  /* 0x00008f00ea007a23 */ /* 0x100fe20000010817 */
[----:B------:R-:W-:Y:S01]  /*7f50*/  F2FP.PACK_AB R9, R128, R129 ;  /* 0x000000818009723e */ /* 0x000fe200000000ff */
[----:B------:R-:W-:Y:S01]  /*7f60*/  FFMA.FTZ R2, R232, c[0x0][0x23c], -R23 ;  /* 0x00008f00e8027a23 */ /* 0x000fe20000010817 */
[----:B------:R-:W-:Y:S01]  /*7f70*/  F2FP.PACK_AB R11, R112, R113 ;  /* 0x00000071700b723e */ /* 0x000fe200000000ff */
[----:B------:R-:W-:Y:S01]  /*7f80*/  HMMA.16816.F32 R36, R4, R26, R40 ;  /* 0x0000001a0424723c */ /* 0x000fe20000001828 */
[----:B------:R-:W-:Y:S01]  /*7f90*/  LOP3.LUT R8, R8, R9, RZ, 0xc0, !PT ;  /* 0x0000000908087212 */ /* 0x000fe200078ec0ff */
[----:B------:R1:W-:Y:S01]  /*7fa0*/  MUFU.EX2 R68, R0 ;  /* 0x0000000000447308 */ /* 0x0003e20000000800 */
[----:B------:R-:W-:Y:S01]  /*7fb0*/  LOP3.LUT R9, R12, R13, RZ, 0xc0, !PT ;  /* 0x0000000d0c097212 */ /* 0x000fe200078ec0ff */
[--C-:B------:R-:W-:Y:S01]  /*7fc0*/  HSET2.LE.AND R13, R17, R108.reuse, PT ;  /* 0x0000006c110d7233 */ /* 0x100fe20003803000 */
[----:B------:R-:W-:Y:S01]  /*7fd0*/  LOP3.LUT R11, R3, R11, RZ, 0xc0, !PT ;  /* 0x0000000b030b7212 */ /* 0x000fe200078ec0ff */
[----:B------:R-:W-:Y:S01]  /*7fe0*/  FADD.FTZ R17, R176, R193 ;  /* 0x000000c1b0117221 */ /* 0x000fe20000010000 */
[--C-:B------:R-:W-:Y:S01]  /*7ff0*/  HSET2.LE.AND R3, R21, R108.reuse, PT ;  /* 0x0000006c15037233 */ /* 0x100fe20003803000 */
[----:B------:R-:W-:Y:S01]  /*8000*/  FADD.FTZ R4, R132, R195 ;  /* 0x000000c384047221 */ /* 0x000fe20000010000 */
[--C-:B------:R-:W-:Y:S01]  /*8010*/  HSET2.LE.AND R12, R19, R108.reuse, PT ;  /* 0x0000006c130c7233 */ /* 0x100fe20003803000 */
[----:B------:R-:W-:Y:S01]  /*8020*/  IMAD.MOV.U32 R195, RZ, RZ, R181 ;  /* 0x000000ffffc37224 */ /* 0x000fe200078e00b5 */
[----:B------:R2:W4:Y:S01]  /*8030*/  MUFU.EX2 R236, R2 ;  /* 0x0000000200ec7308 */ /* 0x0005220000000800 */
[----:B------:R-:W-:Y:S01]  /*8040*/  IMAD.MOV.U32 R181, RZ, RZ, R149 ;  /* 0x000000ffffb57224 */ /* 0x000fe200078e0095 */
[----:B------:R-:W-:Y:S01]  /*8050*/  HSET2.LE.AND R7, R18, R108, PT ;  /* 0x0000006c12077233 */ /* 0x000fe20003803000 */
[----:B------:R-:W-:-:S02]  /*8060*/  FADD.FTZ R4, R195, R4 ;  /* 0x00000004c3047221 */ /* 0x000fc40000010000 */
[----:B------:R-:W-:Y:S01]  /*8070*/  FADD.FTZ R19, R168, R17 ;  /* 0x00000011a8137221 */ /* 0x000fe20000010000 */
[--C-:B-1----:R-:W-:Y:S02]  /*8080*/  HSET2.LE.AND R0, R73, R108.reuse, PT ;  /* 0x0000006c49007233 */ /* 0x102fe40003803000 */
[----:B------:R1:W-:Y:S01]  /*8090*/  MUFU.EX2 R23, R14 ;  /* 0x0000000e00177308 */ /* 0x0003e20000000800 */
[----:B------:R-:W-:Y:S02]  /*80a0*/  FADD.FTZ R5, R194, R192 ;  /* 0x000000c0c2057221 */ /* 0x000fe40000010000 */
[----:B------:R-:W-:Y:S01]  /*80b0*/  FADD.FTZ R17, R181, R4 ;  /* 0x00000004b5117221 */ /* 0x000fe20000010000 */
[----:B------:R-:W-:Y:S01]  /*80c0*/  F2FP.PACK_AB R4, R237, R76 ;  /* 0x0000004ced04723e */ /* 0x000fe200000000ff */
[----:B------:R-:W-:Y:S02]  /*80d0*/  IMAD.MOV.U32 R132, RZ, RZ, R153 ;  /* 0x000000ffff847224 */ /* 0x000fe400078e0099 */
[----:B------:R-:W-:Y:S01]  /*80e0*/  FADD.FTZ R6, R182, R177 ;  /* 0x000000b1b6067221 */ /* 0x000fe20000010000 */
[----:B--2---:R-:W-:Y:S01]  /*80f0*/  F2FP.PACK_AB R2, R124, R126 ;  /* 0x0000007e7c02723e */ /* 0x004fe200000000ff */
[----:B------:R2:W2:Y:S01]  /*8100*/  MUFU.EX2 R21, R16 ;  /* 0x0000001000157308 */ /* 0x0004a20000000800 */
[----:B------:R-:W-:Y:S01]  /*8110*/  FADD.FTZ R18, R171, R5 ;  /* 0x00000005ab127221 */ /* 0x000fe20000010000 */
[----:B------:R-:W-:Y:S01]  /*8120*/  F2FP.PACK_AB R5, R120, R121 ;  /* 0x000000797805723e */ /* 0x000fe200000000ff */
[----:B------:R-:W-:Y:S01]  /*8130*/  IMAD.MOV.U32 R153, RZ, RZ, R156 ;  /* 0x000000ffff997224 */ /* 0x000fe200078e009c */
[----:B------:R-:W-:Y:S01]  /*8140*/  LOP3.LUT R10, R0, R2, RZ, 0xc0, !PT ;  /* 0x00000002000a7212 */ /* 0x000fe200078ec0ff */
[--C-:B------:R-:W-:Y:S01]  /*8150*/  HSET2.LE.AND R0, R74, R108.reuse, PT ;  /* 0x0000006c4a007233 */ /* 0x100fe20003803000 */
[----:B------:R-:W-:Y:S01]  /*8160*/  IMAD.MOV.U32 R156, RZ, RZ, R151 ;  /* 0x000000ffff9c7224 */ /* 0x000fe200078e0097 */
[--C-:B-1----:R-:W-:Y:S01]  /*8170*/  HSET2.LE.AND R14, R72, R108.reuse, PT ;  /* 0x0000006c480e7233 */ /* 0x102fe20003803000 */
[----:B------:R-:W-:Y:S01]  /*8180*/  IMAD.MOV.U32 R101, RZ, RZ, R153 ;  /* 0x000000ffff657224 */ /* 0x000fe200078e0099 */
[----:B------:R-:W-:Y:S01]  /*8190*/  HSET2.LE.AND R2, R75, R108, PT ;  /* 0x0000006c4b027233 */ /* 0x000fe20003803000 */
[----:B------:R-:W-:Y:S01]  /*81a0*/  LOP3.LUT R171, R0, R4, RZ, 0xc0, !PT ;  /* 0x0000000400ab7212 */ /* 0x000fe200078ec0ff */
[----:B------:R-:W-:Y:S01]  /*81b0*/  IMAD.MOV.U32 R102, RZ, RZ, R156 ;  /* 0x000000ffff667224 */ /* 0x000fe200078e009c */
[----:B---3--:R-:W-:Y:S01]  /*81c0*/  F2FP.PACK_AB R0, R69, R70 ;  /* 0x000000464500723e */ /* 0x008fe200000000ff */
[----:B------:R-:W-:Y:S01]  /*81d0*/  IMAD.MOV.U32 R181, RZ, RZ, R170 ;  /* 0x000000ffffb57224 */ /* 0x000fe200078e00aa */
[----:B------:R-:W-:Y:S01]  /*81e0*/  LOP3.LUT R170, R2, R5, RZ, 0xc0, !PT ;  /* 0x0000000502aa7212 */ /* 0x000fe200078ec0ff */
[----:B------:R-:W-:Y:S01]  /*81f0*/  IMAD.MOV.U32 R177, RZ, RZ, R190 ;  /* 0x000000ffffb17224 */ /* 0x000fe200078e00be */
[----:B------:R-:W-:Y:S01]  /*8200*/  F2FP.PACK_AB R2, R77, R100 ;  /* 0x000000644d02723e */ /* 0x000fe200000000ff */
[----:B--2---:R-:W-:Y:S01]  /*8210*/  FADD.FTZ R16, R132, R6 ;  /* 0x0000000684107221 */ /* 0x004fe20000010000 */
[----:B------:R-:W-:Y:S01]  /*8220*/  F2FP.PACK_AB R6, R122, R123 ;  /* 0x0000007b7a06723e */ /* 0x000fe200000000ff */
[----:B------:R-:W-:Y:S01]  /*8230*/  IMAD.MOV.U32 R132, RZ, RZ, R164 ;  /* 0x000000ffff847224 */ /* 0x000fe200078e00a4 */
[----:B------:R-:W-:Y:S01]  /*8240*/  LOP3.LUT R164, R7, R0, RZ, 0xc0, !PT ;  /* 0x0000000007a47212 */ /* 0x000fe200078ec0ff */
[----:B------:R-:W-:Y:S01]  /*8250*/  IMAD.MOV.U32 R182, RZ, RZ, R202 ;  /* 0x000000ffffb67224 */ /* 0x000fe200078e00ca */
[----:B----4-:R-:W-:Y:S01]  /*8260*/  F2FP.PACK_AB R0, R236, R68 ;  /* 0x00000044ec00723e */ /* 0x010fe200000000ff */
[----:B------:R-:W-:Y:S01]  /*8270*/  IMAD.MOV.U32 R193, RZ, RZ, R201 ;  /* 0x000000ffffc17224 */ /* 0x000fe200078e00c9 */
[----:B------:R-:W-:Y:S01]  /*8280*/  LOP3.LUT R168, R3, R6, RZ, 0xc0, !PT ;  /* 0x0000000603a87212 */ /* 0x000fe200078ec0ff */
[----:B------:R-:W-:Y:S01]  /*8290*/  IMAD.MOV.U32 R176, RZ, RZ, R191 ;  /* 0x000000ffffb07224 */ /* 0x000fe200078e00bf */
[----:B------:R-:W-:Y:S01]  /*82a0*/  F2FP.PACK_AB R3, R21, R23 ;  /* 0x000000171503723e */ /* 0x000fe200000000ff */
[----:B------:R-:W-:Y:S01]  /*82b0*/  FADD.FTZ R16, R180, R16 ;  /* 0x00000010b4107221 */ /* 0x000fe20000010000 */
[----:B------:R-:W-:Y:S01]  /*82c0*/  LOP3.LUT R166, R14, R0, RZ, 0xc0, !PT ;  /* 0x000000000ea67212 */ /* 0x000fe200078ec0ff */
[----:B------:R-:W-:Y:S01]  /*82d0*/  FADD.FTZ R0, R101, R19 ;  /* 0x0000001365007221 */ /* 0x000fe20000010000 */
[----:B------:R-:W-:Y:S01]  /*82e0*/  LOP3.LUT R165, R13, R3, RZ, 0xc0, !PT ;  /* 0x000000030da57212 */ /* 0x000fe200078ec0ff */
[----:B------:R-:W-:Y:S01]  /*82f0*/  IMAD.MOV.U32 R101, RZ, RZ, R102 ;  /* 0x000000ffff657224 */ /* 0x000fe200078e0066 */
[----:B------:R-:W-:Y:S01]  /*8300*/  LOP3.LUT R169, R12, R2, RZ, 0xc0, !PT ;  /* 0x000000020ca97212 */ /* 0x000fe200078ec0ff */
[----:B------:R-:W-:Y:S01]  /*8310*/  FADD.FTZ R3, R138, R18 ;  /* 0x000000128a037221 */ /* 0x000fe20000010000 */
[----:B------:R-:W-:Y:S01]  /*8320*/  F2FP.PACK_AB R2, R22, R20 ;  /* 0x000000141602723e */ /* 0x000fe200000000ff */
[----:B------:R-:W-:Y:S01]  /*8330*/  IMAD.MOV.U32 R102, RZ, RZ, R103 ;  /* 0x000000ffff667224 */ /* 0x000fe200078e0067 */
[----:B------:R1:W5:Y:S01]  /*8340*/  LDL.LU R138, [R1+0x78] ;  /* 0x00007800018a7983 */ /* 0x0003620000300800 */
[----:B------:R-:W-:Y:S01]  /*8350*/  IMAD.MOV.U32 R103, RZ, RZ, R183 ;  /* 0x000000ffff677224 */ /* 0x000fe200078e00b7 */
[----:B------:R-:W-:Y:S01]  /*8360*/  LOP3.LUT R167, R15, R2, RZ, 0xc0, !PT ;  /* 0x000000020fa77212 */ /* 0x000fe200078ec0ff */
[----:B------:R-:W-:Y:S01]  /*8370*/  IMAD.MOV.U32 R183, RZ, RZ, R197 ;  /* 0x000000ffffb77224 */ /* 0x000fe200078e00c5 */
[----:B------:R-:W2:Y:S01]  /*8380*/  LDSM.16.MT88.4 R148, [R205+0x5c00] ;  /* 0x005c0000cd94783b */ /* 0x000ea20000004200 */
[----:B------:R-:W-:Y:S01]  /*8390*/  IMAD.MOV.U32 R197, RZ, RZ, R220 ;  /* 0x000000ffffc57224 */ /* 0x000fe200078e00dc */
[----:B------:R-:W-:Y:S01]  /*83a0*/  HMMA.16816.F32 R144, R8, R32, R144 ;  /* 0x000000200890723c */ /* 0x000fe20000001890 */
[----:B------:R-:W-:-:S02]  /*83b0*/  IMAD.MOV.U32 R220, RZ, RZ, R219 ;  /* 0x000000ffffdc7224 */ /* 0x000fc400078e00db */
[----:B------:R-:W-:Y:S02]  /*83c0*/  FADD.FTZ R3, R101, R3 ;  /* 0x0000000365037221 */ /* 0x000fe40000010000 */
[----:B------:R-:W-:Y:S02]  /*83d0*/  IMAD.MOV.U32 R219, RZ, RZ, R179 ;  /* 0x000000ffffdb7224 */ /* 0x000fe400078e00b3 */
[----:B------:R-:W-:Y:S01]  /*83e0*/  IMAD.MOV.U32 R101, RZ, RZ, R102 ;  /* 0x000000ffff657224 */ /* 0x000fe200078e0066 */
[----:B------:R-:W-:Y:S01]  /*83f0*/  HMMA.16816.F32 R32, R8, R34, R64 ;  /* 0x000000220820723c */ /* 0x000fe20000001840 */
[----:B------:R-:W-:Y:S02]  /*8400*/  IMAD.MOV.U32 R179, RZ, RZ, R196 ;  /* 0x000000ffffb37224 */ /* 0x000fe400078e00c4 */
[----:B------:R-:W-:Y:S02]  /*8410*/  IMAD.MOV.U32 R102, RZ, RZ, R103 ;  /* 0x000000ffff667224 */ /* 0x000fe400078e0067 */
[----:B------:R-:W-:-:S02]  /*8420*/  IMAD.MOV.U32 R196, RZ, RZ, R203 ;  /* 0x000000ffffc47224 */ /* 0x000fc400078e00cb */
[----:B------:R-:W-:Y:S01]  /*8430*/  IMAD.MOV.U32 R103, RZ, RZ, R183 ;  /* 0x000000ffff677224 */ /* 0x000fe200078e00b7 */
[----:B------:R-:W-:Y:S01]  /*8440*/  HMMA.16816.F32 R156, R164, R28, R44 ;  /* 0x0000001ca49c723c */ /* 0x000fe2000000182c */
        /* <DEDUP_REMOVED lines=12> */
[----:B------:R-:W-:Y:S02]  /*8510*/  FADD.FTZ R2, R222, R17 ;  /* 0x00000011de027221 */ /* 0x000fe40000010000 */
[----:B------:R-:W-:Y:S01]  /*8520*/  IMAD.MOV.U32 R193, RZ, RZ, R176 ;  /* 0x000000ffffc17224 */ /* 0x000fe200078e00b0 */
[----:B------:R1:W5:Y:S01]  /*8530*/  LDL.LU R222, [R1+0x74] ;  /* 0x0000740001de7983 */ /* 0x0003620000300800 */
[----:B------:R-:W-:Y:S02]  /*8540*/  IMAD.MOV.U32 R196, RZ, RZ, R203 ;  /* 0x000000ffffc47224 */ /* 0x000fe400078e00cb */
[----:B------:R-:W-:Y:S02]  /*8550*/  FADD.FTZ R5, R252, R16 ;  /* 0x00000010fc057221 */ /* 0x000fe40000010000 */
[----:B------:R-:W-:Y:S01]  /*8560*/  IMAD.MOV.U32 R176, RZ, RZ, R192 ;  /* 0x000000ffffb07224 */ /* 0x000fe200078e00c0 */
[----:B------:R1:W5:Y:S01]  /*8570*/  LDL.LU R252, [R1+0x70] ;  /* 0x0000700001fc7983 */ /* 0x0003620000300800 */
[----:B------:R-:W-:-:S02]  /*8580*/  IMAD.MOV.U32 R203, RZ, RZ, R218 ;  /* 0x000000ffffcb7224 */ /* 0x000fc400078e00da */
[----:B------:R-:W-:Y:S02]  /*8590*/  FADD.FTZ R4, R244, R0 ;  /* 0x00000000f4047221 */ /* 0x000fe40000010000 */
[----:B------:R-:W-:Y:S01]  /*85a0*/  IMAD.MOV.U32 R192, RZ, RZ, R194 ;  /* 0x000000ffffc07224 */ /* 0x000fe200078e00c2 */
[----:B------:R1:W5:Y:S01]  /*85b0*/  LDL.LU R244, [R1+0x6c] ;  /* 0x00006c0001f47983 */ /* 0x0003620000300800 */
[----:B------:R-:W-:Y:S02]  /*85c0*/  IMAD.MOV.U32 R218, RZ, RZ, R178 ;  /* 0x000000ffffda7224 */ /* 0x000fe400078e00b2 */
[----:B------:R-:W-:Y:S02]  /*85d0*/  IMAD.MOV.U32 R194, RZ, RZ, R241 ;  /* 0x000000ffffc27224 */ /* 0x000fe400078e00f1 */
[----:B------:R-:W-:Y:S01]  /*85e0*/  IMAD.MOV.U32 R178, RZ, RZ, R177 ;  /* 0x000000ffffb27224 */ /* 0x000fe200078e00b1 */
[----:B------:R1:W5:Y:S01]  /*85f0*/  LDL.LU R241, [R1+0x68] ;  /* 0x0000680001f17983 */ /* 0x0003620000300800 */
[----:B------:R-:W-:-:S02]  /*8600*/  FADD.FTZ R2, R217, R2 ;  /* 0x00000002d9027221 */ /* 0x000fc40000010000 */
[----:B------:R-:W-:Y:S01]  /*8610*/  IMAD.MOV.U32 R177, RZ, RZ, R182 ;  /* 0x000000ffffb17224 */ /* 0x000fe200078e00b6 */
[----:B------:R1:W5:Y:S01]  /*8620*/  LDL.LU R217, [R1+0x64] ;  /* 0x0000640001d97983 */ /* 0x0003620000300800 */
[----:B------:R-:W-:Y:S02]  /*8630*/  IMAD.MOV.U32 R195, RZ, RZ, R152 ;  /* 0x000000ffffc37224 */ /* 0x000fe400078e0098 */
[----:B------:R-:W-:Y:S02]  /*8640*/  FADD.FTZ R0, R216, R5 ;  /* 0x00000005d8007221 */ /* 0x000fe40000010000 */
[----:B------:R-:W-:Y:S01]  /*8650*/  IMAD.MOV.U32 R182, RZ, RZ, R193 ;  /* 0x000000ffffb67224 */ /* 0x000fe200078e00c1 */
[----:B------:R1:W5:Y:S01]  /*8660*/  LDL.LU R216, [R1+0x60] ;  /* 0x0000600001d87983 */ /* 0x0003620000300800 */
[----:B------:R-:W-:Y:S02]  /*8670*/  FADD.FTZ R4, R215, R4 ;  /* 0x00000004d7047221 */ /* 0x000fe40000010000 */
[----:B------:R-:W-:Y:S01]  /*8680*/  IMAD.MOV.U32 R193, RZ, RZ, R176 ;  /* 0x000000ffffc17224 */ /* 0x000fe200078e00b0 */
[----:B------:R1:W5:Y:S01]  /*8690*/  LDL.LU R215, [R1+0x5c] ;  /* 0x00005c0001d77983 */ /* 0x0003620000300800 */
[----:B------:R-:W-:-:S02]  /*86a0*/  FADD.FTZ R3, R214, R3 ;  /* 0x00000003d6037221 */ /* 0x000fc40000010000 */
[----:B------:R-:W-:Y:S01]  /*86b0*/  IMAD.MOV.U32 R176, RZ, RZ, R192 ;  /* 0x000000ffffb07224 */ /* 0x000fe200078e00c0 */
[----:B------:R1:W5:Y:S01]  /*86c0*/  LDL.LU R214, [R1+0x58] ;  /* 0x0000580001d67983 */ /* 0x0003620000300800 */
[----:B------:R-:W-:Y:S02]  /*86d0*/  FADD.FTZ R6, R213, R2 ;  /* 0x00000002d5067221 */ /* 0x000fe40000010000 */
[----:B------:R-:W-:Y:S01]  /*86e0*/  IMAD.MOV.U32 R192, RZ, RZ, R194 ;  /* 0x000000ffffc07224 */ /* 0x000fe200078e00c2 */
[----:B------:R1:W5:Y:S01]  /*86f0*/  LDL.LU R213, [R1+0x54] ;  /* 0x0000540001d57983 */ /* 0x0003620000300800 */
[----:B------:R-:W-:Y:S02]  /*8700*/  FADD.FTZ R5, R212, R0 ;  /* 0x00000000d4057221 */ /* 0x000fe40000010000 */
[----:B------:R-:W-:Y:S01]  /*8710*/  IMAD.MOV.U32 R194, RZ, RZ, R195 ;  /* 0x000000ffffc27224 */ /* 0x000fe200078e00c3 */
[----:B------:R1:W5:Y:S01]  /*8720*/  LDL.LU R212, [R1+0x50] ;  /* 0x0000500001d47983 */ /* 0x0003620000300800 */
[----:B------:R-:W-:-:S02]  /*8730*/  IMAD.MOV.U32 R195, RZ, RZ, R211 ;  /* 0x000000ffffc37224 */ /* 0x000fc400078e00d3 */
[----:B------:R-:W-:Y:S01]  /*8740*/  FADD.FTZ R2, R101, R4 ;  /* 0x0000000465027221 */ /* 0x000fe20000010000 */
[----:B------:R1:W5:Y:S01]  /*8750*/  LDL.LU R211, [R1+0x4c] ;  /* 0x00004c0001d37983 */ /* 0x0003620000300800 */
[----:B------:R-:W-:Y:S02]  /*8760*/  FADD.FTZ R0, R210, R3 ;  /* 0x00000003d2007221 */ /* 0x000fe40000010000 */
[----:B------:R-:W-:Y:S01]  /*8770*/  FADD.FTZ R3, R209, R6 ;  /* 0x00000006d1037221 */ /* 0x000fe20000010000 */
[----:B------:R1:W5:Y:S01]  /*8780*/  LDL.LU R210, [R1+0x48] ;  /* 0x0000480001d27983 */ /* 0x0003620000300800 */
[----:B------:R-:W-:Y:S02]  /*8790*/  FADD.FTZ R5, R208, R5 ;  /* 0x00000005d0057221 */ /* 0x000fe40000010000 */
[----:B------:R-:W-:Y:S01]  /*87a0*/  FADD.FTZ R2, R207, R2 ;  /* 0x00000002cf027221 */ /* 0x000fe20000010000 */
[----:B------:R1:W5:Y:S01]  /*87b0*/  LDL.LU R209, [R1+0x44] ;  /* 0x0000440001d17983 */ /* 0x0003620000300800 */
[----:B------:R-:W-:-:S02]  /*87c0*/  FADD.FTZ R0, R204, R0 ;  /* 0x00000000cc007221 */ /* 0x000fc40000010000 */
[----:B------:R-:W-:Y:S01]  /*87d0*/  IMAD.MOV.U32 R180, RZ, RZ, R161 ;  /* 0x000000ffffb47224 */ /* 0x000fe200078e00a1 */
[----:B------:R1:W5:Y:S01]  /*87e0*/  LDL.LU R208, [R1+0x40] ;  /* 0x0000400001d07983 */ /* 0x0003620000300800 */
[----:B------:R-:W-:Y:S02]  /*87f0*/  IMAD.MOV.U32 R189, RZ, RZ, R160 ;  /* 0x000000ffffbd7224 */ /* 0x000fe400078e00a0 */
[----:B------:R-:W-:Y:S01]  /*8800*/  FADD.FTZ R4, R172, R3 ;  /* 0x00000003ac047221 */ /* 0x000fe20000010000 */
[----:B------:R1:W5:Y:S01]  /*8810*/  LDL.LU R207, [R1+0x3c] ;  /* 0x00003c0001cf7983 */ /* 0x0003620000300800 */
[----:B------:R-:W-:Y:S01]  /*8820*/  FADD.FTZ R2, R103, R2 ;  /* 0x0000000267027221 */ /* 0x000fe20000010000 */
[----:B------:R-:W-:Y:S01]  /*8830*/  HMMA.16816.F32 R160, R8, R24, R60 ;  /* 0x0000001808a0723c */ /* 0x000fe2000000183c */
[----:B------:R-:W-:Y:S01]  /*8840*/  IMAD.MOV.U32 R188, RZ, RZ, R143 ;  /* 0x000000ffffbc7224 */ /* 0x000fe200078e008f */
[----:B------:R1:W5:Y:S01]  /*8850*/  LDL.LU R204, [R1+0x38] ;  /* 0x0000380001cc7983 */ /* 0x0003620000300800 */
[----:B------:R-:W-:-:S02]  /*8860*/  FADD.FTZ R3, R102, R5 ;  /* 0x0000000566037221 */ /* 0x000fc40000010000 */
[----:B------:R-:W-:Y:S02]  /*8870*/  FADD.FTZ R0, R183, R0 ;  /* 0x00000000b7007221 */ /* 0x000fe40000010000 */
[----:B------:R-:W-:Y:S01]  /*8880*/  FADD.FTZ R7, R197, R4 ;  /* 0x00000004c5077221 */ /* 0x000fe20000010000 */
[----:B------:R-:W-:Y:S01]  /*8890*/  HMMA.16816.F32 R8, R8, R26, R56 ;  /* 0x0000001a0808723c */ /* 0x000fe20000001838 */
        /* <DEDUP_REMOVED lines=16> */
[----:B------:R-:W-:Y:S02]  /*89a0*/  IMAD.MOV.U32 R201, RZ, RZ, R140 ;  /* 0x000000ffffc97224 */ /* 0x000fe400078e008c */
[----:B------:R-:W-:Y:S02]  /*89b0*/  IMAD.MOV.U32 R202, RZ, RZ, R141 ;  /* 0x000000ffffca7224 */ /* 0x000fe400078e008d */
[----:B------:R-:W-:Y:S02]  /*89c0*/  FADD.FTZ R4, R181, R4 ;  /* 0x00000004b5047221 */ /* 0x000fe40000010000 */
[----:B------:R-:W-:Y:S01]  /*89d0*/  IMAD.MOV.U32 R190, RZ, RZ, R154 ;  /* 0x000000ffffbe7224 */ /* 0x000fe200078e009a */
[----:B------:R-:W3:Y:S01]  /*89e0*/  LDC.U8 R172, c[0x0][0x2d8] ;  /* 0x0000b600ffac7b82 */ /* 0x000ee20000000000 */
[----:B------:R-:W-:Y:S01]  /*89f0*/  FADD.FTZ R3, R251, R3 ;  /* 0x00000003fb037221 */ /* 0x000fe20000010000 */
[----:B--2---:R-:W-:Y:S01]  /*8a00*/  HMMA.16816.F32 R140, R164, R148, R52 ;  /* 0x00000094a48c723c */ /* 0x004fe20000001834 */
        /* <DEDUP_REMOVED lines=80> */
[----:B------:R-:W-:Y:S05]  /*8f10*/  @!P0 BRA `(.L_x_370) ;  /* 0x0000690000008947 */ /* 0x000fea0003800000 */
[----:B-1-3--:R-:W2:Y:S01]  /*8f20*/  LDL.LU R187, [R1] ;  /* 0x0000000001bb7983 */ /* 0x00aea20000300800 */
[----:B-----5:R-:W-:Y:S01]  /*8f30*/  LEA.HI.SX32 R218, R241, 0xfffffffe, 0x19 ;  /* 0xfffffffef1da7811 */ /* 0x020fe200078fcaff */
[----:B------:R-:W-:Y:S01]  /*8f40*/  IMAD.MOV.U32 R135, RZ, RZ, R134 ;  /* 0x000000ffff877224 */ /* 0x000fe200078e0086 */
[----:B------:R-:W-:Y:S01]  /*8f50*/  MOV R132, R137 ;  /* 0x0000008900847202 */ /* 0x000fe20000000f00 */
[----:B------:R-:W3:Y:S01]  /*8f60*/  LDL.64 R200, [R1+0x10] ;  /* 0x0000100001c87983 */ /* 0x000ee20000100a00 */
[----:B------:R-:W-:Y:S01]  /*8f70*/  IMAD.MOV.U32 R0, RZ, RZ, c[0x0][0x1a4] ;  /* 0x00006900ff007624 */ /* 0x000fe200078e00ff */
[----:B------:R-:W-:Y:S01]  /*8f80*/  MOV R3, R138 ;  /* 0x0000008a00037202 */ /* 0x000fe20000000f00 */
[----:B------:R-:W-:Y:S01]  /*8f90*/  IMAD.WIDE.U32 R232, R244, -0x326172a9, RZ ;  /* 0xcd9e8d57f4e87825 */ /* 0x000fe200078e00ff */
[----:B------:R-:W-:-:S03]  /*8fa0*/  MOV R133, R136 ;  /* 0x0000008800857202 */ /* 0x000fc60000000f00 */
[----:B------:R-:W-:Y:S01]  /*8fb0*/  IMAD.WIDE.U32 R230, R252, -0x326172a9, RZ ;  /* 0xcd9e8d57fce67825 */ /* 0x000fe200078e00ff */
[----:B------:R-:W-:-:S04]  /*8fc0*/  LOP3.LUT R224, R233, R222, RZ, 0x3c, !PT ;  /* 0x000000dee9e07212 */ /* 0x000fc800078e3cff */
[----:B------:R-:W-:Y:S01]  /*8fd0*/  LOP3.LUT R222, R231, R222, RZ, 0x3c, !PT ;  /* 0x000000dee7de7212 */ /* 0x000fe200078e3cff */
[----:B------:R-:W-:Y:S01]  /*8fe0*/  IMAD.WIDE.U32 R224, R224, -0x2daee0ad, RZ ;  /* 0xd2511f53e0e07825 */ /* 0x000fe200078e00ff */
[----:B------:R-:W-:-:S03]  /*8ff0*/  PRMT R219, R172, 0x7054, R172 ;  /* 0x00007054acdb7816 */ /* 0x000fc600000000ac */
[----:B------:R-:W-:Y:S01]  /*9000*/  IMAD.WIDE.U32 R222, R222, -0x2daee0ad, RZ ;  /* 0xd2511f53dede7825 */ /* 0x000fe200078e00ff */
[----:B---3--:R-:W-:-:S13]  /*9010*/  ISETP.GE.AND P0, PT, R200, c[0x0][0x220], PT ;  /* 0x00008800c8007a0c */ /* 0x008fda0003f06270 */
[----:B------:R-:W-:-:S05]  /*9020*/  @!P0 IMAD R0, R0, 0x60, RZ ;  /* 0x0000006000008824 */ /* 0x000fca00078e02ff */
[----:B------:R1:W-:Y:S01]  /*9030*/  @!P0 STL [R1+0x8], R0 ;  /* 0x0000080001008387 */ /* 0x0003e20000100800 */
[----:B--2---:R-:W-:Y:S01]  /*9040*/  IMAD.WIDE.U32 R220, R187, -0x2daee0ad, RZ ;  /* 0xd2511f53bbdc7825 */ /* 0x004fe200078e00ff */
[----:B------:R-:W-:Y:S05]  /*9050*/  BRA `(.L_x_371) ;  /* 0x0000035000007947 */ /* 0x000fea0003800000 */
.L_x_373:
[----:B------:R-:W2:Y:S01]  /*9060*/  LDL.64 R228, [R1+0x28] ;  /* 0x0000280001e47983 */ /* 0x000ea20000100a00 */
[----:B------:R-:W-:Y:S03]  /*9070*/  IADD3 R0, R218, -0x1, RZ ;  /* 0xffffffffda007810 */ /* 0x000fe60007ffe0ff */
[----:B------:R-:W3:Y:S01]  /*9080*/  LDL.64 R226, [R1+0x18] ;  /* 0x0000180001e27983 */ /* 0x000ee20000100a00 */
[----:B------:R-:W-:Y:S01]  /*9090*/  SHF.R.S32.HI R2, RZ, 0x1f, R0 ;  /* 0x0000001fff027819 */ /* 0x000fe20000011400 */
[----:B------:R-:W-:Y:S02]  /*90a0*/  IMAD.WIDE.U32 R138, R0, c[0x0][0x198], RZ ;  /* 0x00006600008a7a25 */ /* 0x000fe400078e00ff */
[----:B------:R1:W-:Y:S02]  /*90b0*/  @P0 STS [R217+0x2000], RZ ;  /* 0x002000ffd9000388 */ /* 0x0003e40000000800 */
[----:B------:R-:W-:Y:S02]  /*90c0*/  IMAD R2, R2, c[0x0][0x198], RZ ;  /* 0x0000660002027a24 */ /* 0x000fe400078e02ff */
[----:B------:R1:W-:Y:S02]  /*90d0*/  @P0 STS [R217+0x2004], RZ ;  /* 0x002004ffd9000388 */ /* 0x0003e40000000800 */
[----:B------:R-:W-:Y:S02]  /*90e0*/  IMAD R2, R0, c[0x0][0x19c], R2 ;  /* 0x0000670000027a24 */ /* 0x000fe400078e0202 */
[----:B------:R1:W-:Y:S01]  /*90f0*/  @P0 STS.64 [R217+0x2008], RZ ;  /* 0x002008ffd9000388 */ /* 0x0003e20000000a00 */
[----:B------:R-:W-:Y:S02]  /*9100*/  @!P0 IMAD.MOV.U32 R0, RZ, RZ, c[0x0][0x198] ;  /* 0x00006600ff008624 */ /* 0x000fe400078e00ff */
[----:B------:R-:W-:Y:S02]  /*9110*/  IMAD.IADD R2, R139, 0x1, R2 ;  /* 0x000000018b027824 */ /* 0x000fe400078e0202 */
[----:B------:R-:W-:Y:S01]  /*9120*/  @!P0 IMAD.MOV.U32 R139, RZ, RZ, c[0x0][0x19c] ;  /* 0x00006700ff8b8624 */ /* 0x000fe200078e00ff */
[----:B--2---:R-:W-:Y:S04]  /*9130*/  LEA R136, P3, R138, R228, 0x7 ;  /* 0x000000e48a887211 */ /* 0x004fe800078638ff */
[----:B------:R-:W-:Y:S02]  /*9140*/  @!P0 LEA R176, P5, R136, c[0x0][0x168], 0x1 ;  /* 0x00005a0088b08a11 */ /* 0x000fe400078a08ff */
[----:B---3--:R-:W-:Y:S01]  /*9150*/  LEA.HI.X R137, R138, R227, R2, 0x7, P3 ;  /* 0x000000e38a897211 */ /* 0x008fe200018f3c02 */
[----:B------:R-:W-:Y:S01]  /*9160*/  @!P0 IMAD.MOV.U32 R138, RZ, RZ, c[0x0][0x198] ;  /* 0x00006600ff8a8624 */ /* 0x000fe200078e00ff */
[----:B------:R-:W-:Y:S02]  /*9170*/  @!P0 LEA R134, P2, R0, R136, 0x6 ;  /* 0x0000008800868211 */ /* 0x000fe400078430ff */
[C---:B------:R-:W-:Y:S02]  /*9180*/  @!P0 LEA.HI.X R177, R136.reuse, c[0x0][0x16c], R137, 0x1, P5 ;  /* 0x00005b0088b18a11 */ /* 0x040fe400028f0c89 */
[----:B------:R-:W-:Y:S02]  /*9190*/  @!P0 IADD3 R2, P4, R136, UR17, RZ ;  /* 0x0000001188028c10 */ /* 0x000fe4000ff9e0ff */
[----:B------:R-:W-:Y:S01]  /*91a0*/  @!P0 LEA.HI.X R173, R0, R137, R139, 0x6, P2 ;  /* 0x0000008900ad8211 */ /* 0x000fe200010f348b */
[----:B------:R-:W-:Y:S01]  /*91b0*/  @!PT LDS RZ, [RZ] ;  /* 0x00000000fffff984 */ /* 0x000fe20000000800 */
[----:B------:R-:W-:Y:S01]  /*91c0*/  @!PT LDS RZ, [RZ] ;  /* 0x00000000fffff984 */ /* 0x000fe20000000800 */
[----:B------:R-:W-:Y:S01]  /*91d0*/  @!PT LDS RZ, [RZ] ;  /* 0x00000000fffff984 */ /* 0x000fe20000000800 */
[----:B------:R1:W-:Y:S01]  /*91e0*/  @!P0 LDGSTS.E.BYPASS.LTC128B.128 [R217+0x2000], [R176.64] ;  /* 0x02000000b0d98fae */ /* 0x0003e2000b901d52 */
[----:B------:R-:W-:Y:S01]  /*91f0*/  @!P0 LEA R174, P3, R2, c[0x0][0x168], 0x1 ;  /* 0x00005a0002ae8a11 */ /* 0x000fe200078608ff */
[----:B------:R-:W-:Y:S01]  /*9200*/  @!P0 IMAD.MOV.U32 R0, RZ, RZ, c[0x0][0x19c] ;  /* 0x00006700ff008624 */ /* 0x000fe200078e00ff */
[----:B------:R-:W-:Y:S01]  /*9210*/  @!P0 IADD3.X R139, R137, UR16, RZ, P4, !PT ;  /* 0x00000010898b8c10 */ /* 0x000fe2000a7fe4ff */
[----:B------:R1:W-:Y:S01]  /*9220*/  @P0 STS.128 [R217+0x2800], RZ ;  /* 0x002800ffd9000388 */ /* 0x0003e20000000c00 */
[----:B------:R-:W-:Y:S01]  /*9230*/  @!P0 LEA R172, P2, R134, c[0x0][0x168], 0x1 ;  /* 0x00005a0086ac8a11 */ /* 0x000fe200078408ff */
[----:B------:R-:W-:Y:S01]  /*9240*/  @!P0 IMAD.WIDE.U32 R136, R138, 0x60, R136 ;  /* 0x000000608a888825 */ /* 0x000fe200078e0088 */
[----:B------:R-:W-:Y:S02]  /*9250*/  @!P0 LEA.HI.X R175, R2, c[0x0][0x16c], R139, 0x1, P3 ;  /* 0x00005b0002af8a11 */ /* 0x000fe400018f0c8b */
[----:B------:R-:W-:Y:S01]  /*9260*/  @!P0 LEA.HI.X R173, R134, c[0x0][0x16c], R173, 0x1, P2 ;  /* 0x00005b0086ad8a11 */ /* 0x000fe200010f0cad */
[----:B------:R-:W-:Y:S01]  /*9270*/  @!P0 IMAD R0, R0, 0x60, RZ ;  /* 0x0000006000008824 */ /* 0x000fe200078e02ff */
[----:B------:R-:W-:Y:S01]  /*9280*/  @!P0 LEA R138, P2, R136, c[0x0][0x168], 0x1 ;  /* 0x00005a00888a8a11 */ /* 0x000fe200078408ff */
[----:B------:R-:W-:Y:S01]  /*9290*/  @!PT LDS RZ, [RZ] ;  /* 0x00000000fffff984 */ /* 0x000fe20000000800 */
[----:B------:R-:W-:Y:S01]  /*92a0*/  @!PT LDS RZ, [RZ] ;  /* 0x00000000fffff984 */ /* 0x000fe20000000800 */
[----:B------:R-:W-:Y:S01]  /*92b0*/  @!PT LDS RZ, [RZ] ;  /* 0x00000000fffff984 */ /* 0x000fe20000000800 */
[----:B------:R1:W-:Y:S02]  /*92c0*/  @!P0 LDGSTS.E.BYPASS.LTC128B.128 [R217+0x2800], [R174.64] ;  /* 0x02800000aed98fae */ /* 0x0003e4000b901d52 */
[----:B------:R-:W-:Y:S02]  /*92d0*/  @!P0 IMAD.IADD R0, R0, 0x1, R137 ;  /* 0x0000000100008824 */ /* 0x000fe400078e0289 */
[----:B------:R1:W-:Y:S03]  /*92e0*/  @P0 STS.128 [R217+0x3000], RZ ;  /* 0x003000ffd9000388 */ /* 0x0003e60000000c00 */
        /* <DEDUP_REMOVED lines=10> */
[----:B------:R-:W0:Y:S01]  /*9390*/  LDGDEPBAR ;  /* 0x00000000000079af */ /* 0x000e220000000000 */
[----:B------:R-:W-:-:S05]  /*93a0*/  BRA `(.L_x_372) ;  /* 0x000008d000007947 */ /* 0x000fca0003800000 */
.L_x_371:
[----:B------:R-:W2:Y:S01]  /*93b0*/  LDL.64 R10, [R1+0x20] ;  /* 0x00002000010a7983 */ /* 0x000ea20000100a00 */
[----:B------:R-:W-:Y:S04]  /*93c0*/  DEPBAR.LE SB0, 0x0 ;  /* 0x000080000000791a */ /* 0x000fe80000000000 */
[----:B-1----:R-:W-:Y:S01]  /*93d0*/  SHF.R.S32.HI R0, RZ, 0x1f, R218 ;  /* 0x0000001fff007819 */ /* 0x002fe200000114da */
[----:B------:R-:W3:Y:S01]  /*93e0*/  LDL R9, [R1+0xc] ;  /* 0x00000c0001097983 */ /* 0x000ee20000100800 */
[----:B------:R-:W-:Y:S04]  /*93f0*/  IMAD.WIDE.U32 R6, R218, c[0x0][0x1a0], RZ ;  /* 0x00006800da067a25 */ /* 0x000fe800078e00ff */
[----:B------:R-:W-:Y:S01]  /*9400*/  IMAD R0, R0, c[0x0][0x1a0], RZ ;  /* 0x0000680000007a24 */ /* 0x000fe200078e02ff */
[----:B------:R-:W4:Y:S01]  /*9410*/  LDL R14, [R1+0x8] ;  /* 0x00000800010e7983 */ /* 0x000f220000100800 */
[----:B------:R-:W-:Y:S02]  /*9420*/  IMAD.MOV.U32 R8, RZ, RZ, c[0x0][0x1a0] ;  /* 0x00006800ff087624 */ /* 0x000fe400078e00ff */
[----:B------:R-:W-:Y:S02]  /*9430*/  IMAD R0, R218, c[0x0][0x1a4], R0 ;  /* 0x00006900da007a24 */ /* 0x000fe400078e0200 */
[----:B------:R-:W-:Y:S01]  /*9440*/  IMAD.MOV.U32 R15, RZ, RZ, c[0x0][0x1a0] ;  /* 0x00006800ff0f7624 */ /* 0x000fe200078e00ff */
[----:B------:R-:W-:Y:S01]  /*9450*/  BAR.SYNC.DEFER_BLOCKING 0x0 ;  /* 0x0000000000007b1d */ /* 0x000fe20000010000 */
[----:B------:R-:W-:Y:S02]  /*9460*/  IMAD.IADD R0, R7, 0x1, R0 ;  /* 0x0000000107007824 */ /* 0x000fe400078e0200 */
[----:B------:R-:W-:Y:S03]  /*9470*/  IMAD.MOV.U32 R16, RZ, RZ, c[0x0][0x1a4] ;  /* 0x00006900ff107624 */ /* 0x000fe600078e00ff */
[----:B------:R-:W-:Y:S06]  /*9480*/  @P0 STS [R217+0x4000], RZ ;  /* 0x004000ffd9000388 */ /* 0x000fec0000000800 */
[----:B------:R-:W-:Y:S06]  /*9490*/  @P0 STS [R217+0x4004], RZ ;  /* 0x004004ffd9000388 */ /* 0x000fec0000000800 */
[----:B------:R-:W-:Y:S01]  /*94a0*/  @P0 STS.64 [R217+0x4008], RZ ;  /* 0x004008ffd9000388 */ /* 0x000fe20000000a00 */
[----:B--2---:R-:W-:Y:S04]  /*94b0*/  LEA R4, P2, R6, R10, 0x7 ;  /* 0x0000000a06047211 */ /* 0x004fe800078438ff */
[----:B------:R-:W-:Y:S02]  /*94c0*/  @!P0 LEA R12, P4, R4, c[0x0][0x170], 0x1 ;  /* 0x00005c00040c8a11 */ /* 0x000fe400078808ff */
[----:B---3--:R-:W-:Y:S01]  /*94d0*/  LEA.HI.X R5, R6, R9, R0, 0x7, P2 ;  /* 0x0000000906057211 */ /* 0x008fe200010f3c00 */
[----:B------:R-:W-:Y:S01]  /*94e0*/  IMAD.MOV.U32 R9, RZ, RZ, c[0x0][0x1a4] ;  /* 0x00006900ff097624 */ /* 0x000fe200078e00ff */
[-C--:B------:R-:W-:Y:S02]  /*94f0*/  @!P0 LEA R2, P1, R8, R4.reuse, 0x5 ;  /* 0x0000000408028211 */ /* 0x080fe400078228ff */
[----:B------:R-:W-:Y:S02]  /*9500*/  @!P0 LEA.HI.X R13, R4, c[0x0][0x174], R5, 0x1, P4 ;  /* 0x00005d00040d8a11 */ /* 0x000fe400020f0c05 */
[----:B------:R-:W-:Y:S02]  /*9510*/  @!P0 LEA R10, P3, R2, c[0x0][0x170], 0x1 ;  /* 0x00005c00020a8a11 */ /* 0x000fe400078608ff */
[-C--:B------:R-:W-:Y:S01]  /*9520*/  @!P0 LEA.HI.X R6, R8, R5.reuse, R9, 0x5, P1 ;  /* 0x0000000508068211 */ /* 0x080fe200008f2c09 */
[----:B------:R-:W-:Y:S01]  /*9530*/  @!PT LDS RZ, [RZ] ;  /* 0x00000000fffff984 */ /* 0x000fe20000000800 */
[----:B------:R-:W-:Y:S01]  /*9540*/  @!PT LDS RZ, [RZ] ;  /* 0x00000000fffff984 */ /* 0x000fe20000000800 */
[----:B------:R-:W-:Y:S01]  /*9550*/  @!PT LDS RZ, [RZ] ;  /* 0x00000000fffff984 */ /* 0x000fe20000000800 */
[----:B------:R1:W-:Y:S01]  /*9560*/  @!P0 LDGSTS.E.BYPASS.LTC128B.128 [R217+0x4000], [R12.64] ;  /* 0x040000000cd98fae */ /* 0x0003e2000b901d52 */
[C---:B------:R-:W-:Y:S02]  /*9570*/  @!P0 LEA R0, P2, R15.reuse, R4, 0x6 ;  /* 0x000000040f008211 */ /* 0x040fe400078430ff */
[----:B------:R-:W-:Y:S02]  /*9580*/  @!P0 LEA.HI.X R11, R2, c[0x0][0x174], R6, 0x1, P3 ;  /* 0x00005d00020b8a11 */ /* 0x000fe400018f0c06 */
[C---:B------:R-:W-:Y:S01]  /*9590*/  @!P0 LEA.HI.X R7, R15.reuse, R5, R16, 0x6, P2 ;  /* 0x000000050f078211 */ /* 0x040fe200010f3410 */
[----:B------:R-:W-:Y:S01]  /*95a0*/  @P0 STS.128 [R217+0x4800], RZ ;  /* 0x004800ffd9000388 */ /* 0x000fe20000000c00 */
[C---:B------:R-:W-:Y:S01]  /*95b0*/  @!P0 LEA R8, P1, R0.reuse, c[0x0][0x170], 0x1 ;  /* 0x00005c0000088a11 */ /* 0x040fe200078208ff */
[----:B------:R-:W-:Y:S03]  /*95c0*/  @!P0 IMAD.WIDE.U32 R4, R15, 0x60, R4 ;  /* 0x000000600f048825 */ /* 0x000fe600078e0004 */
[----:B------:R-:W-:Y:S01]  /*95d0*/  @!P0 LEA.HI.X R9, R0, c[0x0][0x174], R7, 0x1, P1 ;  /* 0x00005d0000098a11 */ /* 0x000fe200008f0c07 */
[----:B------:R-:W-:Y:S01]  /*95e0*/  @!PT LDS RZ, [RZ] ;  /* 0x00000000fffff984 */ /* 0x000fe20000000800 */
[----:B------:R-:W-:Y:S01]  /*95f0*/  @!PT LDS RZ, [RZ] ;  /* 0x00000000fffff984 */ /* 0x000fe20000000800 */
[----:B------:R-:W-:Y:S01]  /*9600*/  @!PT LDS RZ, [RZ] ;  /* 0x00000000fffff984 */ /* 0x000fe20000000800 */
[----:B------:R2:W-:Y:S01]  /*9610*/  @!P0 LDGSTS.E.BYPASS.LTC128B.128 [R217+0x4800], [R10.64] ;  /* 0x048000000ad98fae */ /* 0x0005e2000b901d52 */
[----:B----4-:R-:W-:Y:S01]  /*9620*/  @!P0 IMAD.IADD R0, R14, 0x1, R5 ;  /* 0x000000010e008824 */ /* 0x010fe200078e0205 */
        /* <DEDUP_REMOVED lines=14> */
[----:B------:R-:W3:Y:S06]  /*9710*/  LDSM.16.M88.4 R16, [R204+0x2000] ;  /* 0x00200000cc10783b */ /* 0x000eec0000000200 */
[----:B------:R-:W2:Y:S06]  /*9720*/  LDSM.16.M88.4 R124, [R207+0x1000] ;  /* 0x00100000cf7c783b */ /* 0x000eac0000000200 */
[----:B------:R-:W4:Y:S06]  /*9730*/  LDSM.16.M88.4 R32, [R204+0x2400] ;  /* 0x00240000cc20783b */ /* 0x000f2c0000000200 */
[----:B------:R-:W0:Y:S06]  /*9740*/  LDGDEPBAR ;  /* 0x00000000000079af */ /* 0x000e2c0000000000 */
[----:B------:R-:W5:Y:S06]  /*9750*/  LDSM.16.M88.4 R48, [R204+0x2800] ;  /* 0x00280000cc30783b */ /* 0x000f6c0000000200 */
[----:B------:R-:W4:Y:S06]  /*9760*/  LDSM.16.M88.4 R64, [R204+0x2c00] ;  /* 0x002c0000cc40783b */ /* 0x000f2c0000000200 */
[----:B------:R-:W5:Y:S01]  /*9770*/  LDSM.16.M88.4 R80, [R204+0x3000] ;  /* 0x00300000cc50783b */ /* 0x000f620000000200 */
[-C--:B---3--:R-:W-:Y:S05]  /*9780*/  HMMA.16816.F32 R4, R128, R16.reuse, RZ ;  /* 0x000000108004723c */ /* 0x088fea00000018ff */
[----:B------:R-:W3:Y:S03]  /*9790*/  LDSM.16.M88.4 R96, [R204+0x3400] ;  /* 0x00340000cc60783b */ /* 0x000ee60000000200 */
[C---:B--2---:R-:W-:Y:S03]  /*97a0*/  HMMA.16816.F32 R8, R124.reuse, R16, RZ ;  /* 0x000000107c08723c */ /* 0x044fe600000018ff */
[----:B------:R-:W2:Y:S06]  /*97b0*/  LDSM.16.M88.4 R112, [R204+0x3800] ;  /* 0x00380000cc70783b */ /* 0x000eac0000000200 */
[----:B------:R-:W2:Y:S01]  /*97c0*/  LDSM.16.M88.4 R136, [R204+0x3c00] ;  /* 0x003c0000cc88783b */ /* 0x000ea20000000200 */
[-C--:B-1----:R-:W-:Y:S05]  /*97d0*/  HMMA.16816.F32 R12, R124, R18.reuse, RZ ;  /* 0x000000127c0c723c */ /* 0x082fea00000018ff */
[----:B------:R-:W-:Y:S03]  /*97e0*/  LDSM.16.M88.4 R172, [R208] ;  /* 0x00000000d0ac783b */ /* 0x000fe60000000200 */
[C---:B------:R-:W-:Y:S03]  /*97f0*/  HMMA.16816.F32 R16, R128.reuse, R18, RZ ;  /* 0x000000128010723c */ /* 0x040fe600000018ff */
[----:B------:R-:W1:Y:S05]  /*9800*/  LDSM.16.M88.4 R176, [R209] ;  /* 0x00000000d1b0783b */ /* 0x000e6a0000000200 */
        /* <DEDUP_REMOVED lines=33> */
[----:B------:R-:W-:Y:S01]  /*9a20*/  HMMA.16816.F32 R128, R128, R138, RZ ;  /* 0x0000008a8080723c */ /* 0x000fe200000018ff */
[----:B------:R-:W2:Y:S07]  /*9a30*/  LDSM.16.M88.4 R136, [R212] ;  /* 0x00000000d488783b */ /* 0x000eae0000000200 */
[-C--:B-1----:R-:W-:Y:S08]  /*9a40*/  HMMA.16816.F32 R4, R172, R176.reuse, R4 ;  /* 0x000000b0ac04723c */ /* 0x082ff00000001804 */
[C---:B----4-:R-:W-:Y:S08]  /*9a50*/  HMMA.16816.F32 R8, R180.reuse, R176, R8 ;  /* 0x000000b0b408723c */ /* 0x050ff00000001808 */
[-C--:B------:R-:W-:Y:S08]  /*9a60*/  HMMA.16816.F32 R12, R180, R178.reuse, R12 ;  /* 0x000000b2b40c723c */ /* 0x080ff0000000180c */
[C---:B------:R-:W-:Y:S01]  /*9a70*/  HMMA.16816.F32 R16, R172.reuse, R178, R16 ;  /* 0x000000b2ac10723c */ /* 0x040fe20000001810 */
[----:B------:R-:W1:Y:S01]  /*9a80*/  LDSM.16.M88.4 R176, [R210] ;  /* 0x00000000d2b0783b */ /* 0x000e620000000200 */
        /* <DEDUP_REMOVED lines=29> */
[----:B------:R-:W-:Y:S01]  /*9c60*/  HMMA.16816.F32 R128, R172, R178, R128 ;  /* 0x000000b2ac80723c */ /* 0x000fe20000001880 */
[----:B------:R-:W-:-:S07]  /*9c70*/  @P1 BRA `(.L_x_373) ;  /* 0xfffff3e000001947 */ /* 0x000fce000383ffff */
.L_x_372:
[----:B------:R-:W-:Y:S01]  /*9c80*/  FMNMX.FTZ R0, R4, R3, !PT ;  /* 0x0000000304007209 */ /* 0x000fe20007810000 */
[----:B------:R-:W-:Y:S01]  /*9c90*/  STL [R1+0x78], R236 ;  /* 0x000078ec01007387 */ /* 0x000fe20000100800 */
[----:B------:R-:W-:Y:S01]  /*9ca0*/  IMAD.SHL.U32 R195, R218, 0x4, RZ ;  /* 0x00000004dac37824 */ /* 0x000fe200078e00ff */
[--C-:B------:R-:W-:Y:S02]  /*9cb0*/  LOP3.LUT R192, R223, UR12, R220.reuse, 0x96, !PT ;  /* 0x0000000cdfc07c12 */ /* 0x100fe4000f8e96dc */
[----:B------:R-:W-:Y:S01]  /*9cc0*/  FMNMX.FTZ R0, R5, R0, !PT ;  /* 0x0000000005007209 */ /* 0x000fe20007810000 */
[----:B------:R-:W-:Y:S02]  /*9cd0*/  STL [R1+0x70], R238 ;  /* 0x000070ee01007387 */ /* 0x000fe40000100800 */
[----:B------:R-:W-:Y:S01]  /*9ce0*/  IMAD.WIDE.U32 R192, R192, -0x326172a9, RZ ;  /* 0xcd9e8d57c0c07825 */ /* 0x000fe200078e00ff */
        /* <DEDUP_REMOVED lines=126> */
[C---:B------:R-:W-:Y:S01]  /*a4d0*/  FSETP.NEU.FTZ.AND P2, PT, R138.reuse, -INF , PT ;  /* 0xff8000008a00780b */ /* 0x040fe20003f5d000 */
[----:B------:R-:W-:Y:S01]  /*a4e0*/  FMUL.FTZ R139, R138, c[0x0][0x23c] ;  /* 0x00008f008a8b7a20 */ /* 0x000fe20000410000 */
[----:B------:R-:W-:Y:S02]  /*a4f0*/  FMNMX.FTZ R134, R105, R134, !PT ;  /* 0x0000008669867209 */ /* 0x000fe40007810000 */
[----:B------:R-:W-:Y:S02]  /*a500*/  FMNMX.FTZ R2, R91, R2, !PT ;  /* 0x000000025b027209 */ /* 0x000fe40007810000 */
[----:B------:R-:W-:Y:S02]  /*a510*/  FSEL R139, R139, RZ, P2 ;  /* 0x000000ff8b8b7208 */ /* 0x000fe40001000000 */
[----:B------:R-:W-:Y:S02]  /*a520*/  FMNMX.FTZ R134, R108, R134, !PT ;  /* 0x000000866c867209 */ /* 0x000fe40007810000 */
[----:B--2---:R-:W-:Y:S01]  /*a530*/  FMNMX.FTZ R137, R0, R137, !PT ;  /* 0x0000008900897209 */ /* 0x004fe20007810000 */
[--C-:B------:R-:W-:Y:S01]  /*a540*/  FFMA.FTZ R4, R4, c[0x0][0x23c], -R139.reuse ;  /* 0x00008f0004047a23 */ /* 0x100fe2000001088b */
[----:B------:R-:W-:Y:S01]  /*a550*/  FMNMX.FTZ R0, R94, R2, !PT ;  /* 0x000000025e007209 */ /* 0x000fe20007810000 */
[--C-:B------:R-:W-:Y:S01]  /*a560*/  FFMA.FTZ R5, R5, c[0x0][0x23c], -R139.reuse ;  /* 0x00008f0005057a23 */ /* 0x100fe2000001088b */
[----:B------:R-:W-:Y:S01]  /*a570*/  FMNMX.FTZ R2, R109, R134, !PT ;  /* 0x000000866d027209 */ /* 0x000fe20007810000 */
[----:B------:R-:W-:Y:S01]  /*a580*/  MUFU.EX2 R196, R4 ;  /* 0x0000000400c47308 */ /* 0x000fe20000000800 */
[--C-:B------:R-:W-:Y:S01]  /*a590*/  FFMA.FTZ R234, R116, c[0x0][0x23c], -R139.reuse ;  /* 0x00008f0074ea7a23 */ /* 0x100fe2000001088b */
[----:B------:R-:W1:Y:S01]  /*a5a0*/  SHFL.BFLY PT, R172, R137, 0x1, 0x1f ;  /* 0x0c201f0089ac7f89 */ /* 0x000e6200000e0000 */
[--C-:B------:R-:W-:Y:S01]  /*a5b0*/  FFMA.FTZ R21, R21, c[0x0][0x23c], -R139.reuse ;  /* 0x00008f0015157a23 */ /* 0x100fe2000001088b */
[----:B------:R-:W-:Y:S01]  /*a5c0*/  FMNMX.FTZ R0, R95, R0, !PT ;  /* 0x000000005f007209 */ /* 0x000fe20007810000 */
[--C-:B------:R-:W-:Y:S01]  /*a5d0*/  FFMA.FTZ R32, R32, c[0x0][0x23c], -R139.reuse ;  /* 0x00008f0020207a23 */ /* 0x100fe2000001088b */
[----:B------:R-:W-:Y:S01]  /*a5e0*/  FMNMX.FTZ R2, R120, R2, !PT ;  /* 0x0000000278027209 */ /* 0x000fe20007810000 */
[--C-:B------:R-:W-:Y:S01]  /*a5f0*/  FFMA.FTZ R33, R33, c[0x0][0x23c], -R139.reuse ;  /* 0x00008f0021217a23 */ /* 0x100fe2000001088b */
[----:B------:R-:W-:Y:S01]  /*a600*/  FMNMX.FTZ R0, R106, R0, !PT ;  /* 0x000000006a007209 */ /* 0x000fe20007810000 */
[--C-:B------:R-:W-:Y:S01]  /*a610*/  FFMA.FTZ R20, R20, c[0x0][0x23c], -R139.reuse ;  /* 0x00008f0014147a23 */ /* 0x100fe2000001088b */
        /* <DEDUP_REMOVED lines=10> */
[----:B------:R3:W-:Y:S01]  /*a6c0*/  MUFU.EX2 R228, R16 ;  /* 0x0000001000e47308 */ /* 0x0007e20000000800 */
[----:B------:R-:W-:Y:S01]  /*a6d0*/  FMNMX.FTZ R0, R111, R0, !PT ;  /* 0x000000006f007209 */ /* 0x000fe20007810000 */
[--C-:B------:R-:W-:Y:S02]  /*a6e0*/  FFMA.FTZ R17, R17, c[0x0][0x23c], -R139.reuse ;  /* 0x00008f0011117a23 */ /* 0x100fe4000001088b */
[----:B------:R-:W4:Y:S01]  /*a6f0*/  SHFL.BFLY PT, R134, R136, 0x2, 0x1f ;  /* 0x0c401f0088867f89 */ /* 0x000f2200000e0000 */
[----:B------:R-:W-:Y:S01]  /*a700*/  FMNMX.FTZ R0, R122, R0, !PT ;  /* 0x000000007a007209 */ /* 0x000fe20007810000 */
[--C-:B------:R-:W-:Y:S01]  /*a710*/  FFMA.FTZ R52, R52, c[0x0][0x23c], -R139.reuse ;  /* 0x00008f0034347a23 */ /* 0x100fe2000001088b */
[----:B-1----:R-:W-:Y:S01]  /*a720*/  FMNMX.FTZ R137, R137, R172, !PT ;  /* 0x000000ac89897209 */ /* 0x002fe20007810000 */
[--C-:B------:R-:W-:Y:S01]  /*a730*/  FFMA.FTZ R53, R53, c[0x0][0x23c], -R139.reuse ;  /* 0x00008f0035357a23 */ /* 0x100fe2000001088b */
[----:B------:R-:W-:Y:S01]  /*a740*/  FMNMX.FTZ R0, R123, R0, !PT ;  /* 0x000000007b007209 */ /* 0x000fe20007810000 */
[----:B------:R-:W-:Y:S01]  /*a750*/  MUFU.EX2 R239, R17 ;  /* 0x0000001100ef7308 */ /* 0x000fe20000000800 */
[C---:B------:R-:W-:Y:S01]  /*a760*/  FSETP.NEU.FTZ.AND P2, PT, R137.reuse, -INF , PT ;  /* 0xff8000008900780b */ /* 0x040fe20003f5d000 */
[----:B------:R-:W-:Y:S01]  /*a770*/  FMUL.FTZ R189, R137, c[0x0][0x23c] ;  /* 0x00008f0089bd7a20 */ /* 0x000fe20000410000 */
[----:B------:R-:W-:Y:S01]  /*a780*/  FMNMX.FTZ R0, R126, R0, !PT ;  /* 0x000000007e007209 */ /* 0x000fe20007810000 */
[----:B--2---:R1:W-:Y:S01]  /*a790*/  STL [R1+0x4], R4 ;  /* 0x0000040401007387 */ /* 0x0043e20000100800 */
[--C-:B------:R-:W-:Y:S02]  /*a7a0*/  FFMA.FTZ R227, R113, c[0x0][0x23c], -R139.reuse ;  /* 0x00008f0071e37a23 */ /* 0x100fe4000001088b */
[----:B------:R-:W-:Y:S01]  /*a7b0*/  FMNMX.FTZ R0, R127, R0, !PT ;  /* 0x000000007f007209 */ /* 0x000fe20007810000 */
[----:B------:R-:W-:Y:S01]  /*a7c0*/  STL [R1+0x68], R218 ;  /* 0x000068da01007387 */ /* 0x000fe20000100800 */
[----:B------:R-:W-:Y:S01]  /*a7d0*/  FSEL R189, R189, RZ, P2 ;  /* 0x000000ffbdbd7208 */ /* 0x000fe20001000000 */
[----:B------:R-:W-:Y:S01]  /*a7e0*/  MUFU.EX2 R208, R32 ;  /* 0x0000002000d07308 */ /* 0x000fe20000000800 */
[--C-:B------:R-:W-:Y:S01]  /*a7f0*/  FFMA.FTZ R48, R48, c[0x0][0x23c], -R139.reuse ;  /* 0x00008f0030307a23 */ /* 0x100fe2000001088b */
[----:B------:R2:W-:Y:S01]  /*a800*/  STL [R1+0x6c], R234 ;  /* 0x00006cea01007387 */ /* 0x0005e20000100800 */
[----:B------:R-:W-:Y:S02]  /*a810*/  FFMA.FTZ R64, R64, c[0x0][0x23c], -R139 ;  /* 0x00008f0040407a23 */ /* 0x000fe4000001088b */
[--C-:B------:R-:W-:Y:S01]  /*a820*/  FFMA.FTZ R6, R6, c[0x0][0x23c], -R189.reuse ;  /* 0x00008f0006067a23 */ /* 0x100fe200000108bd */
[----:B------:R-:W2:Y:S01]  /*a830*/  SHFL.BFLY PT, R2, R0, 0x2, 0x1f ;  /* 0x0c401f0000027f89 */ /* 0x000ea200000e0000 */
[--C-:B------:R-:W-:Y:S01]  /*a840*/  FFMA.FTZ R18, R18, c[0x0][0x23c], -R189.reuse ;  /* 0x00008f0012127a23 */ /* 0x100fe200000108bd */
[----:B----4-:R-:W-:Y:S01]  /*a850*/  FMNMX.FTZ R136, R136, R134, !PT ;  /* 0x0000008688887209 */ /* 0x010fe20007810000 */
[--C-:B------:R-:W-:Y:S01]  /*a860*/  FFMA.FTZ R19, R19, c[0x0][0x23c], -R189.reuse ;  /* 0x00008f0013137a23 */ /* 0x100fe200000108bd */
[----:B------:R4:W-:Y:S01]  /*a870*/  MUFU.EX2 R203, R6 ;  /* 0x0000000600cb7308 */ /* 0x0009e20000000800 */
[--C-:B------:R-:W-:Y:S02]  /*a880*/  FFMA.FTZ R7, R7, c[0x0][0x23c], -R189.reuse ;  /* 0x00008f0007077a23 */ /* 0x100fe400000108bd */
[--C-:B------:R-:W-:Y:S01]  /*a890*/  FFMA.FTZ R22, R22, c[0x0][0x23c], -R189.reuse ;  /* 0x00008f0016167a23 */ /* 0x100fe200000108bd */
[----:B---3--:R-:W3:Y:S01]  /*a8a0*/  SHFL.BFLY PT, R16, R136, 0x1, 0x1f ;  /* 0x0c201f0088107f89 */ /* 0x008ee200000e0000 */
[--C-:B------:R-:W-:Y:S02]  /*a8b0*/  FFMA.FTZ R23, R23, c[0x0][0x23c], -R189.reuse ;  /* 0x00008f0017177a23 */ /* 0x100fe400000108bd */
[----:B------:R-:W-:Y:S01]  /*a8c0*/  FFMA.FTZ R71, R71, c[0x0][0x23c], -R189 ;  /* 0x00008f0047477a23 */ /* 0x000fe200000108bd */
[----:B-1----:R-:W-:Y:S02]  /*a8d0*/  LOP3.LUT R4, R221, UR21, R195, 0x96, !PT ;  /* 0x00000015dd047c12 */ /* 0x002fe4000f8e96c3 */
[----:B------:R1:W-:Y:S01]  /*a8e0*/  MUFU.EX2 R204, R7 ;  /* 0x0000000700cc7308 */ /* 0x0003e20000000800 */
[--C-:B------:R-:W-:Y:S02]  /*a8f0*/  FFMA.FTZ R34, R34, c[0x0][0x23c], -R189.reuse ;  /* 0x00008f0022227a23 */ /* 0x100fe400000108bd */
[--C-:B------:R-:W-:Y:S02]  /*a900*/  FFMA.FTZ R67, R67, c[0x0][0x23c], -R189.reuse ;  /* 0x00008f0043437a23 */ /* 0x100fe400000108bd */
[--C-:B------:R-:W-:Y:S01]  /*a910*/  FFMA.FTZ R38, R38, c[0x0][0x23c], -R189.reuse ;  /* 0x00008f0026267a23 */ /* 0x100fe200000108bd */
[----:B--2---:R-:W2:Y:S01]  /*a920*/  LDL.LU R234, [R1+0x4] ;  /* 0x0000040001ea7983 */ /* 0x004ea20000300800 */
[--C-:B------:R-:W-:Y:S03]  /*a930*/  FFMA.FTZ R82, R82, c[0x0][0x23c], -R189.reuse ;  /* 0x00008f0052527a23 */ /* 0x100fe600000108bd */
[----:B------:R-:W-:Y:S01]  /*a940*/  MUFU.EX2 R214, R18 ;  /* 0x0000001200d67308 */ /* 0x000fe20000000800 */
[----:B------:R-:W-:Y:S01]  /*a950*/  FMNMX.FTZ R0, R0, R2, !PT ;  /* 0x0000000200007209 */ /* 0x000fe20007810000 */
[----:B------:R-:W-:Y:S04]  /*a960*/  IMAD.WIDE.U32 R4, R4, -0x326172a9, RZ ;  /* 0xcd9e8d5704047825 */ /* 0x000fe800078e00ff */
[----:B------:R-:W1:Y:S01]  /*a970*/  SHFL.BFLY PT, R2, R0, 0x1, 0x1f ;  /* 0x0c201f0000027f89 */ /* 0x000e6200000e0000 */
[--C-:B------:R-:W-:Y:S01]  /*a980*/  FFMA.FTZ R70, R70, c[0x0][0x23c], -R189.reuse ;  /* 0x00008f0046467a23 */ /* 0x100fe200000108bd */
[----:B---3--:R-:W-:Y:S01]  /*a990*/  FMNMX.FTZ R136, R136, R16, !PT ;  /* 0x0000001088887209 */ /* 0x008fe20007810000 */
[--C-:B------:R-:W-:Y:S01]  /*a9a0*/  FFMA.FTZ R83, R83, c[0x0][0x23c], -R189.reuse ;  /* 0x00008f0053537a23 */ /* 0x100fe200000108bd */
[----:B------:R-:W-:Y:S01]  /*a9b0*/  MUFU.EX2 R210, R19 ;  /* 0x0000001300d27308 */ /* 0x000fe20000000800 */
[----:B------:R-:W-:Y:S01]  /*a9c0*/  LOP3.LUT R16, R225, UR12, R220, 0x96, !PT ;  /* 0x0000000ce1107c12 */ /* 0x000fe2000f8e96dc */
[----:B------:R-:W-:Y:S01]  /*a9d0*/  FFMA.FTZ R35, R35, c[0x0][0x23c], -R189 ;  /* 0x00008f0023237a23 */ /* 0x000fe200000108bd */
[C---:B------:R-:W-:Y:S01]  /*a9e0*/  FSETP.NEU.FTZ.AND P2, PT, R136.reuse, -INF , PT ;  /* 0xff8000008800780b */ /* 0x040fe20003f5d000 */
[----:B------:R-:W-:Y:S01]  /*a9f0*/  FMUL.FTZ R188, R136, c[0x0][0x23c] ;  /* 0x00008f0088bc7a20 */ /* 0x000fe20000410000 */
[C---:B----4-:R-:W-:Y:S01]  /*aa00*/  LOP3.LUT R6, R5.reuse, UR13, R232, 0x96, !PT ;  /* 0x0000000d05067c12 */ /* 0x050fe2000f8e96e8 */
[----:B------:R-:W-:Y:S01]  /*aa10*/  IMAD.WIDE.U32 R16, R16, -0x326172a9, RZ ;  /* 0xcd9e8d5710107825 */ /* 0x000fe200078e00ff */
[----:B------:R-:W-:Y:S02]  /*aa20*/  LOP3.LUT R5, R5, UR13, R230, 0x96, !PT ;  /* 0x0000000d05057c12 */ /* 0x000fe4000f8e96e6 */
[----:B------:R-:W-:Y:S01]  /*aa30*/  FSEL R188, R188, RZ, P2 ;  /* 0x000000ffbcbc7208 */ /* 0x000fe20001000000 */
[----:B------:R-:W-:Y:S01]  /*aa40*/  MUFU.EX2 R185, R34 ;  /* 0x0000002200b97308 */ /* 0x000fe20000000800 */
[----:B------:R-:W-:Y:S01]  /*aa50*/  LOP3.LUT R174, R17, UR11, R4, 0x96, !PT ;  /* 0x0000000b11ae7c12 */ /* 0x000fe2000f8e9604 */
[----:B-1----:R-:W-:Y:S04]  /*aa60*/  IMAD.WIDE.U32 R6, R6, -0x2daee0ad, RZ ;  /* 0xd2511f5306067825 */ /* 0x002fe800078e00ff */
[--C-:B------:R-:W-:Y:S02]  /*aa70*/  FFMA.FTZ R8, R8, c[0x0][0x23c], -R188.reuse ;  /* 0x00008f0008087a23 */ /* 0x100fe400000108bc */
[--C-:B------:R-:W-:Y:S02]  /*aa80*/  FFMA.FTZ R9, R9, c[0x0][0x23c], -R188.reuse ;  /* 0x00008f0009097a23 */ /* 0x100fe400000108bc */
[----:B------:R1:W-:Y:S01]  /*aa90*/  MUFU.EX2 R122, R8 ;  /* 0x00000008007a7308 */ /* 0x0003e20000000800 */
[----:B------:R-:W-:Y:S01]  /*aaa0*/  FMNMX.FTZ R134, R0, R2, !PT ;  /* 0x0000000200867209 */ /* 0x000fe20007810000 */
[--C-:B------:R-:W-:Y:S01]  /*aab0*/  FFMA.FTZ R12, R12, c[0x0][0x23c], -R188.reuse ;  /* 0x00008f000c0c7a23 */ /* 0x100fe200000108bc */
[----:B------:R-:W-:Y:S01]  /*aac0*/  IADD3 R2, R195, 0x1, RZ ;  /* 0x00000001c3027810 */ /* 0x000fe20007ffe0ff */
[--C-:B------:R-:W-:Y:S01]  /*aad0*/  FFMA.FTZ R29, R29, c[0x0][0x23c], -R188.reuse ;  /* 0x00008f001d1d7a23 */ /* 0x100fe200000108bc */
[----:B------:R-:W-:Y:S01]  /*aae0*/  FSETP.NEU.FTZ.AND P2, PT, R134, -INF , PT ;  /* 0xff8000008600780b */ /* 0x000fe20003f5d000 */
[----:B------:R-:W-:Y:S01]  /*aaf0*/  FFMA.FTZ R40, R40, c[0x0][0x23c], -R188 ;  /* 0x00008f0028287a23 */ /* 0x000fe200000108bc */
[----:B------:R-:W-:Y:S01]  /*ab00*/  LOP3.LUT R0, R7, UR10, R224, 0x96, !PT ;  /* 0x0000000a07007c12 */ /* 0x000fe2000f8e96e0 */
[--C-:B------:R-:W-:Y:S02]  /*ab10*/  FFMA.FTZ R41, R41, c[0x0][0x23c], -R188.reuse ;  /* 0x00008f0029297a23 */ /* 0x100fe400000108bc */
[----:B------:R3:W-:Y:S01]  /*ab20*/  MUFU.EX2 R217, R9 ;  /* 0x0000000900d97308 */ /* 0x0007e20000000800 */
[----:B------:R-:W-:Y:S02]  /*ab30*/  FMUL.FTZ R190, R134, c[0x0][0x23c] ;  /* 0x00008f0086be7a20 */ /* 0x000fe40000410000 */
[--C-:B------:R-:W-:Y:S02]  /*ab40*/  FFMA.FTZ R25, R25, c[0x0][0x23c], -R188.reuse ;  /* 0x00008f0019197a23 */ /* 0x100fe400000108bc */
[--C-:B------:R-:W-:Y:S01]  /*ab50*/  FFMA.FTZ R45, R45, c[0x0][0x23c], -R188.reuse ;  /* 0x00008f002d2d7a23 */ /* 0x100fe200000108bc */
[----:B------:R-:W-:Y:S01]  /*ab60*/  FSEL R190, R190, RZ, P2 ;  /* 0x000000ffbebe7208 */ /* 0x000fe20001000000 */
[--C-:B------:R-:W-:Y:S02]  /*ab70*/  FFMA.FTZ R60, R60, c[0x0][0x23c], -R188.reuse ;  /* 0x00008f003c3c7a23 */ /* 0x100fe400000108bc */
[----:B------:R-:W-:Y:S01]  /*ab80*/  FFMA.FTZ R57, R57, c[0x0][0x23c], -R188 ;  /* 0x00008f0039397a23 */ /* 0x000fe200000108bc */
[----:B------:R-:W-:Y:S01]  /*ab90*/  MUFU.EX2 R213, R12 ;  /* 0x0000000c00d57308 */ /* 0x000fe20000000800 */
[--C-:B------:R-:W-:Y:S02]  /*aba0*/  FFMA.FTZ R10, R10, c[0x0][0x23c], -R190.reuse ;  /* 0x00008f000a0a7a23 */ /* 0x100fe400000108be */
[----:B------:R-:W-:Y:S01]  /*abb0*/  FFMA.FTZ R14, R14, c[0x0][0x23c], -R190 ;  /* 0x00008f000e0e7a23 */ /* 0x000fe200000108be */
[----:B-1----:R-:W-:Y:S01]  /*abc0*/  LOP3.LUT R8, R193, UR11, R4, 0x96, !PT ;  /* 0x0000000bc1087c12 */ /* 0x002fe2000f8e9604 */
        /* <DEDUP_REMOVED lines=8> */
[----:B------:R-:W-:Y:S01]  /*ac50*/  FFMA.FTZ R56, R56, c[0x0][0x23c], -R188 ;  /* 0x00008f0038387a23 */ /* 0x000fe200000108bc */
[----:B------:R4:W-:Y:S01]  /*ac60*/  MUFU.EX2 R200, R11 ;  /* 0x0000000b00c87308 */ /* 0x0009e20000000800 */
[----:B------:R-:W-:Y:S04]  /*ac70*/  IMAD.WIDE.U32 R174, R174, -0x2daee0ad, RZ ;  /* 0xd2511f53aeae7825 */ /* 0x000fe800078e00ff */
[----:B------:R-:W-:Y:S01]  /*ac80*/  IMAD.WIDE.U32 R4, R5, -0x2daee0ad, RZ ;  /* 0xd2511f5305047825 */ /* 0x000fe200078e00ff */
[----:B------:R-:W-:Y:S03]  /*ac90*/  LOP3.LUT R172, R175, UR8, R6, 0x96, !PT ;  /* 0x00000008afac7c12 */ /* 0x000fe6000f8e9606 */
[----:B---3--:R-:W-:Y:S01]  /*aca0*/  IMAD.WIDE.U32 R8, R8, -0x2daee0ad, RZ ;  /* 0xd2511f5308087825 */ /* 0x008fe200078e00ff */
[----:B------:R3:W-:Y:S01]  /*acb0*/  MUFU.EX2 R212, R14 ;  /* 0x0000000e00d47308 */ /* 0x0007e20000000800 */
[----:B------:R-:W-:Y:S02]  /*acc0*/  LOP3.LUT R6, R5, UR10, R222, 0x96, !PT ;  /* 0x0000000a05067c12 */ /* 0x000fe4000f8e96de */
[----:B------:R-:W-:Y:S01]  /*acd0*/  IMAD.WIDE.U32 R172, R172, -0x326172a9, RZ ;  /* 0xcd9e8d57acac7825 */ /* 0x000fe200078e00ff */
[----:B------:R-:W-:Y:S03]  /*ace0*/  LOP3.LUT R18, R9, UR8, R4, 0x96, !PT ;  /* 0x0000000809127c12 */ /* 0x000fe6000f8e9604 */
[----:B------:R-:W-:Y:S01]  /*acf0*/  IMAD.WIDE.U32 R4, R0, -0x326172a9, RZ ;  /* 0xcd9e8d5700047825 */ /* 0x000fe200078e00ff */
[----:B------:R-:W-:Y:S02]  /*ad00*/  LOP3.LUT R0, R221, UR21, R2, 0x96, !PT ;  /* 0x00000015dd007c12 */ /* 0x000fe4000f8e9602 */
[----:B------:R-:W-:Y:S01]  /*ad10*/  MUFU.EX2 R207, R33 ;  /* 0x0000002100cf7308 */ /* 0x000fe20000000800 */
[----:B------:R-:W-:Y:S01]  /*ad20*/  IMAD.WIDE.U32 R6, R6, -0x326172a9, RZ ;  /* 0xcd9e8d5706067825 */ /* 0x000fe200078e00ff */
[----:B------:R-:W-:Y:S02]  /*ad30*/  LOP3.LUT R5, R5, UR9, R16, 0x96, !PT ;  /* 0x0000000905057c12 */ /* 0x000fe4000f8e9610 */
[----:B------:R-:W-:Y:S01]  /*ad40*/  LOP3.LUT R176, R173, UR7, R4, 0x96, !PT ;  /* 0x00000007adb07c12 */ /* 0x000fe2000f8e9604 */
[----:B------:R-:W-:Y:S01]  /*ad50*/  FFMA.FTZ R15, R15, c[0x0][0x23c], -R190 ;  /* 0x00008f000f0f7a23 */ /* 0x000fe200000108be */
[----:B-1----:R-:W-:Y:S01]  /*ad60*/  LOP3.LUT R10, R7, UR9, R192, 0x96, !PT ;  /* 0x00000009070a7c12 */ /* 0x002fe2000f8e96c0 */
[----:B------:R-:W-:Y:S03]  /*ad70*/  IMAD.WIDE.U32 R18, R18, -0x326172a9, RZ ;  /* 0xcd9e8d5712127825 */ /* 0x000fe600078e00ff */
[----:B------:R1:W-:Y:S01]  /*ad80*/  MUFU.EX2 R186, R15 ;  /* 0x0000000f00ba7308 */ /* 0x0003e20000000800 */
[----:B------:R-:W-:Y:S01]  /*ad90*/  IMAD.WIDE.U32 R4, R5, -0x2daee0ad, RZ ;  /* 0xd2511f5305047825 */ /* 0x000fe200078e00ff */
[----:B------:R-:W-:Y:S03]  /*ada0*/  LOP3.LUT R12, R19, UR7, R6, 0x96, !PT ;  /* 0x00000007130c7c12 */ /* 0x000fe6000f8e9606 */
[----:B------:R-:W-:Y:S01]  /*adb0*/  IMAD.WIDE.U32 R176, R176, -0x2daee0ad, RZ ;  /* 0xd2511f53b0b07825 */ /* 0x000fe200078e00ff */
[----:B------:R-:W-:Y:S03]  /*adc0*/  LOP3.LUT R5, R5, UR6, R174, 0x96, !PT ;  /* 0x0000000605057c12 */ /* 0x000fe6000f8e96ae */
[----:B----4-:R-:W-:Y:S01]  /*add0*/  IMAD.WIDE.U32 R10, R10, -0x2daee0ad, RZ ;  /* 0xd2511f530a0a7825 */ /* 0x010fe200078e00ff */
[----:B------:R4:W-:Y:S01]  /*ade0*/  MUFU.EX2 R226, R22 ;  /* 0x0000001600e27308 */ /* 0x0009e20000000800 */
[----:B------:R-:W-:Y:S02]  /*adf0*/  LOP3.LUT R6, R177, UR4, R4, 0x96, !PT ;  /* 0x00000004b1067c12 */ /* 0x000fe4000f8e9604 */
[----:B------:R-:W-:Y:S01]  /*ae00*/  IMAD.WIDE.U32 R178, R0, -0x326172a9, RZ ;  /* 0xcd9e8d5700b27825 */ /* 0x000fe200078e00ff */
[----:B------:R-:W-:Y:S03]  /*ae10*/  LOP3.LUT R8, R11, UR6, R8, 0x96, !PT ;  /* 0x000000060b087c12 */ /* 0x000fe6000f8e9608 */
[----:B------:R-:W-:Y:S01]  /*ae20*/  FFMA.FTZ R0, R13, c[0x0][0x23c], -R188 ;  /* 0x00008f000d007a23 */ /* 0x000fe200000108bc */
[----:B------:R-:W-:Y:S01]  /*ae30*/  LOP3.LUT R177, R193, UR11, R178, 0x96, !PT ;  /* 0x0000000bc1b17c12 */ /* 0x000fe2000f8e96b2 */
[----:B------:R-:W-:Y:S01]  /*ae40*/  FFMA.FTZ R61, R61, c[0x0][0x23c], -R188 ;  /* 0x00008f003d3d7a23 */ /* 0x000fe200000108bc */
[----:B------:R-:W1:Y:S01]  /*ae50*/  MUFU.EX2 R197, R20 ;  /* 0x0000001400c57308 */ /* 0x000e620000000800 */
[----:B------:R-:W-:Y:S01]  /*ae60*/  FFMA.FTZ R62, R62, c[0x0][0x23c], -R190 ;  /* 0x00008f003e3e7a23 */ /* 0x000fe200000108be */
[----:B------:R-:W-:Y:S01]  /*ae70*/  LOP3.LUT R191, R17, UR11, R178, 0x96, !PT ;  /* 0x0000000b11bf7c12 */ /* 0x000fe2000f8e96b2 */
[----:B------:R-:W-:Y:S01]  /*ae80*/  FFMA.FTZ R63, R63, c[0x0][0x23c], -R190 ;  /* 0x00008f003f3f7a23 */ /* 0x000fe200000108be */
[----:B------:R-:W-:Y:S01]  /*ae90*/  LOP3.LUT R180, R179, UR13, R230, 0x96, !PT ;  /* 0x0000000db3b47c12 */ /* 0x000fe2000f8e96e6 */
[----:B------:R-:W-:Y:S01]  /*aea0*/  FFMA.FTZ R73, R73, c[0x0][0x23c], -R188 ;  /* 0x00008f0049497a23 */ /* 0x000fe200000108bc */
[----:B------:R-:W-:Y:S01]  /*aeb0*/  LOP3.LUT R194, R179, UR13, R232, 0x96, !PT ;  /* 0x0000000db3c27c12 */ /* 0x000fe2000f8e96e8 */
[--C-:B------:R-:W-:Y:S02]  /*aec0*/  FFMA.FTZ R24, R24, c[0x0][0x23c], -R188.reuse ;  /* 0x00008f0018187a23 */ /* 0x100fe400000108bc */
[----:B------:R-:W-:Y:S01]  /*aed0*/  FFMA.FTZ R28, R28, c[0x0][0x23c], -R188 ;  /* 0x00008f001c1c7a23 */ /* 0x000fe200000108bc */
[----:B------:R-:W1:Y:S01]  /*aee0*/  MUFU.EX2 R229, R0 ;  /* 0x0000000000e57308 */ /* 0x000e620000000800 */
[----:B------:R-:W-:Y:S04]  /*aef0*/  IMAD.WIDE.U32 R12, R12, -0x2daee0ad, RZ ;  /* 0xd2511f530c0c7825 */ /* 0x000fe800078e00ff */
[----:B------:R-:W-:Y:S01]  /*af00*/  IMAD.WIDE.U32 R4, R5, -0x326172a9, RZ ;  /* 0xcd9e8d5705047825 */ /* 0x000fe200078e00ff */
[----:B------:R-:W-:Y:S03]  /*af10*/  LOP3.LUT R10, R13, UR4, R10, 0x96, !PT ;  /* 0x000000040d0a7c12 */ /* 0x000fe6000f8e960a */
[----:B------:R-:W-:Y:S01]  /*af20*/  IMAD.WIDE.U32 R6, R6, -0x326172a9, RZ ;  /* 0xcd9e8d5706067825 */ /* 0x000fe200078e00ff */
[----:B------:R-:W-:Y:S01]  /*af30*/  MUFU.EX2 R202, R24 ;  /* 0x0000001800ca7308 */ /* 0x000fe20000000800 */
[----:B------:R-:W-:Y:S02]  /*af40*/  LOP3.LUT R172, R5, UR5, R172, 0x96, !PT ;  /* 0x0000000505ac7c12 */ /* 0x000fe4000f8e96ac */
[----:B------:R-:W-:Y:S01]  /*af50*/  IMAD.WIDE.U32 R8, R8, -0x326172a9, RZ ;  /* 0xcd9e8d5708087825 */ /* 0x000fe200078e00ff */
[----:B------:R-:W-:Y:S02]  /*af60*/  LOP3.LUT R13, R6, 0xffff, RZ, 0xc0, !PT ;  /* 0x0000ffff060d7812 */ /* 0x000fe400078ec0ff */
[----:B------:R-:W-:Y:S01]  /*af70*/  SHF.R.U32.HI R19, RZ, 0x10, R6 ;  /* 0x00000010ff137819 */ /* 0x000fe20000011606 */
[----:B------:R-:W-:Y:S01]  /*af80*/  IMAD.WIDE.U32 R180, R180, -0x2daee0ad, RZ ;  /* 0xd2511f53b4b47825 */ /* 0x000fe200078e00ff */
[----:B------:R-:W-:Y:S02]  /*af90*/  LOP3.LUT R18, R9, UR5, R18, 0x96, !PT ;  /* 0x0000000509127c12 */ /* 0x000fe4000f8e9612 */
[----:B------:R4:W-:Y:S01]  /*afa0*/  MUFU.EX2 R24, R28 ;  /* 0x0000001c00187308 */ /* 0x0009e20000000800 */
[----:B------:R-:W-:Y:S01]  /*afb0*/  LOP3.LUT R9, R7, UR15, R4, 0x96, !PT ;  /* 0x0000000f07097c12 */ /* 0x000fe2000f8e9604 */
[----:B------:R-:W-:Y:S01]  /*afc0*/  IMAD.WIDE.U32 R4, R10, -0x326172a9, RZ ;  /* 0xcd9e8d570a047825 */ /* 0x000fe200078e00ff */
[----:B------:R-:W-:Y:S02]  /*afd0*/  LOP3.LUT R173, R6, 0xff, RZ, 0xc0, !PT ;  /* 0x000000ff06ad7812 */ /* 0x000fe400078ec0ff */
[----:B---3--:R-:W-:Y:S01]  /*afe0*/  SHF.R.U32.HI R14, RZ, 0x18, R6 ;  /* 0x00000018ff0e7819 */ /* 0x008fe20000011606 */
[----:B------:R-:W-:Y:S01]  /*aff0*/  IMAD.WIDE.U32 R6, R172, -0x2daee0ad, RZ ;  /* 0xd2511f53ac067825 */ /* 0x000fe200078e00ff */
[----:B-1----:R-:W-:Y:S02]  /*b000*/  SHF.R.U32.HI R15, RZ, 0x18, R4 ;  /* 0x00000018ff0f7819 */ /* 0x002fe40000011604 */
[----:B------:R-:W-:Y:S01]  /*b010*/  LOP3.LUT R8, R5, UR15, R8, 0x96, !PT ;  /* 0x0000000f05087c12 */ /* 0x000fe2000f8e9608 */
[----:B------:R-:W-:Y:S01]  /*b020*/  MUFU.EX2 R209, R23 ;  /* 0x0000001700d17308 */ /* 0x000fe20000000800 */
[----:B------:R-:W-:Y:S01]  /*b030*/  LOP3.LUT R10, R4, 0xffff, RZ, 0xc0, !PT ;  /* 0x0000ffff040a7812 */ /* 0x000fe200078ec0ff */
[----:B------:R-:W-:Y:S01]  /*b040*/  FFMA.FTZ R30, R30, c[0x0][0x23c], -R190 ;  /* 0x00008f001e1e7a23 */ /* 0x000fe200000108be */
[----:B------:R-:W-:Y:S01]  /*b050*/  SHF.R.U32.HI R11, RZ, 0x10, R4 ;  /* 0x00000010ff0b7819 */ /* 0x000fe20000011604 */
[----:B----4-:R-:W-:Y:S01]  /*b060*/  IMAD.MOV.U32 R22, RZ, RZ, R196 ;  /* 0x000000ffff167224 */ /* 0x010fe200078e00c4 */
[----:B------:R-:W-:Y:S01]  /*b070*/  LOP3.LUT R172, R4, 0xff, RZ, 0xc0, !PT ;  /* 0x000000ff04ac7812 */ /* 0x000fe200078ec0ff */
[----:B------:R-:W-:Y:S01]  /*b080*/  IMAD.WIDE.U32 R4, R18, -0x2daee0ad, RZ ;  /* 0xd2511f5312047825 */ /* 0x000fe200078e00ff */
[----:B------:R-:W-:Y:S02]  /*b090*/  SHF.R.U32.HI R175, RZ, 0x10, R6 ;  /* 0x00000010ffaf7819 */ /* 0x000fe40000011606 */
[C---:B------:R-:W-:Y:S01]  /*b0a0*/  LOP3.LUT R174, R6.reuse, 0xffff, RZ, 0xc0, !PT ;  /* 0x0000ffff06ae7812 */ /* 0x040fe200078ec0ff */
[----:B------:R1:W-:Y:S01]  /*b0b0*/  MUFU.EX2 R211, R29 ;  /* 0x0000001d00d37308 */ /* 0x0003e20000000800 */
[----:B------:R-:W-:Y:S01]  /*b0c0*/  LOP3.LUT R178, R6, 0xff, RZ, 0xc0, !PT ;  /* 0x000000ff06b27812 */ /* 0x000fe200078ec0ff */
[----:B------:R-:W-:Y:S01]  /*b0d0*/  FFMA.FTZ R31, R31, c[0x0][0x23c], -R190 ;  /* 0x00008f001f1f7a23 */ /* 0x000fe200000108be */
[----:B------:R-:W-:Y:S01]  /*b0e0*/  SHF.R.U32.HI R179, RZ, 0x18, R6 ;  /* 0x00000018ffb37819 */ /* 0x000fe20000011606 */
[----:B------:R-:W-:Y:S01]  /*b0f0*/  IMAD.MOV.U32 R28, RZ, RZ, R197 ;  /* 0x000000ffff1c7224 */ /* 0x000fe200078e00c5 */
[----:B------:R-:W-:Y:S01]  /*b100*/  LOP3.LUT R6, R19, 0xff, RZ, 0xc0, !PT ;  /* 0x000000ff13067812 */ /* 0x000fe200078ec0ff */
[----:B------:R-:W-:Y:S01]  /*b110*/  FFMA.FTZ R197, R69, c[0x0][0x23c], -R139 ;  /* 0x00008f0045c57a23 */ /* 0x000fe2000001088b */
[----:B------:R-:W-:Y:S01]  /*b120*/  LOP3.LUT R18, R4, 0xffff, RZ, 0xc0, !PT ;  /* 0x0000ffff04127812 */ /* 0x000fe200078ec0ff */
[----:B------:R-:W-:Y:S01]  /*b130*/  IMAD.MOV.U32 R69, RZ, RZ, R203 ;  /* 0x000000ffff457224 */ /* 0x000fe200078e00cb */
[----:B------:R-:W-:Y:S01]  /*b140*/  SHF.R.U32.HI R32, RZ, 0x10, R4 ;  /* 0x00000010ff207819 */ /* 0x000fe20000011604 */
[----:B------:R-:W3:Y:S01]  /*b150*/  MUFU.EX2 R201, R21 ;  /* 0x0000001500c97308 */ /* 0x000ee20000000800 */
[----:B------:R-:W-:Y:S01]  /*b160*/  PRMT R182, R6, 0x5410, R14 ;  /* 0x0000541006b67816 */ /* 0x000fe2000000000e */
[----:B------:R-:W-:Y:S01]  /*b170*/  FFMA.FTZ R203, R96, c[0x0][0x23c], -R139 ;  /* 0x00008f0060cb7a23 */ /* 0x000fe2000001088b */
[----:B------:R-:W-:Y:S01]  /*b180*/  SHF.R.U32.HI R6, RZ, 0x10, R9 ;  /* 0x00000010ff067819 */ /* 0x000fe20000011609 */
[----:B------:R-:W-:Y:S01]  /*b190*/  IMAD.MOV.U32 R96, RZ, RZ, R208 ;  /* 0x000000ffff607224 */ /* 0x000fe200078e00d0 */
[----:B------:R-:W-:Y:S01]  /*b1a0*/  LOP3.LUT R2, R7, UR14, R176, 0x96, !PT ;  /* 0x0000000e07027c12 */ /* 0x000fe2000f8e96b0 */
[----:B------:R-:W-:Y:S01]  /*b1b0*/  FFMA.FTZ R44, R44, c[0x0][0x23c], -R188 ;  /* 0x00008f002c2c7a23 */ /* 0x000fe200000108bc */
[----:B------:R-:W-:Y:S01]  /*b1c0*/  SHF.R.U32.HI R7, RZ, 0x8, R13 ;  /* 0x00000008ff077819 */ /* 0x000fe2000001160d */
[----:B------:R-:W-:Y:S01]  /*b1d0*/  FFMA.FTZ R47, R47, c[0x0][0x23c], -R190 ;  /* 0x00008f002f2f7a23 */ /* 0x000fe200000108be */
[----:B------:R-:W-:Y:S01]  /*b1e0*/  SHF.R.U32.HI R176, RZ, 0x18, R4 ;  /* 0x00000018ffb07819 */ /* 0x000fe20000011604 */
[----:B------:R3:W-:Y:S01]  /*b1f0*/  MUFU.EX2 R215, R26 ;  /* 0x0000001a00d77308 */ /* 0x0007e20000000800 */
[----:B------:R-:W-:Y:S01]  /*b200*/  LOP3.LUT R19, R4, 0xff, RZ, 0xc0, !PT ;  /* 0x000000ff04137812 */ /* 0x000fe200078ec0ff */
[----:B------:R-:W-:Y:S01]  /*b210*/  FFMA.FTZ R196, R81, c[0x0][0x23c], -R139 ;  /* 0x00008f0051c47a23 */ /* 0x000fe2000001088b */
[----:B------:R-:W-:Y:S01]  /*b220*/  LOP3.LUT R4, R9, 0xffff, RZ, 0xc0, !PT ;  /* 0x0000ffff09047812 */ /* 0x000fe200078ec0ff */
[----:B-1----:R-:W-:Y:S01]  /*b230*/  IMAD.MOV.U32 R29, RZ, RZ, R226 ;  /* 0x000000ffff1d7224 */ /* 0x002fe200078e00e2 */
[----:B------:R-:W-:Y:S01]  /*b240*/  LOP3.LUT R0, R5, UR14, R12, 0x96, !PT ;  /* 0x0000000e05007c12 */ /* 0x000fe2000f8e960c */
[--C-:B------:R-:W-:Y:S01]  /*b250*/  FFMA.FTZ R59, R59, c[0x0][0x23c], -R190.reuse ;  /* 0x00008f003b3b7a23 */ /* 0x100fe200000108be */
[----:B------:R-:W-:Y:S01]  /*b260*/  PRMT R184, R173, 0x5410, R7 ;  /* 0x00005410adb87816 */ /* 0x000fe20000000007 */
[----:B------:R-:W-:Y:S01]  /*b270*/  FFMA.FTZ R75, R75, c[0x0][0x23c], -R190 ;  /* 0x00008f004b4b7a23 */ /* 0x000fe200000108be */
[----:B------:R-:W-:Y:S01]  /*b280*/  SHF.R.U32.HI R7, RZ, 0x8, R4 ;  /* 0x00000008ff077819 */ /* 0x000fe20000011604 */
[----:B------:R1:W-:Y:S01]  /*b290*/  MUFU.EX2 R187, R35 ;  /* 0x0000002300bb7308 */ /* 0x0003e20000000800 */
[----:B------:R-:W-:Y:S01]  /*b2a0*/  LOP3.LUT R4, R6, 0xff, RZ, 0xc0, !PT ;  /* 0x000000ff06047812 */ /* 0x000fe200078ec0ff */
[----:B------:R-:W-:Y:S01]  /*b2b0*/  FFMA.FTZ R78, R78, c[0x0][0x23c], -R190 ;  /* 0x00008f004e4e7a23 */ /* 0x000fe200000108be */
[----:B------:R-:W-:Y:S01]  /*b2c0*/  SHF.R.U32.HI R5, RZ, 0x8, R10 ;  /* 0x00000008ff057819 */ /* 0x000fe2000001160a */
[----:B------:R-:W-:Y:S01]  /*b2d0*/  FFMA.FTZ R74, R74, c[0x0][0x23c], -R190 ;  /* 0x00008f004a4a7a23 */ /* 0x000fe200000108be */
[----:B------:R-:W-:Y:S01]  /*b2e0*/  LOP3.LUT R10, R9, 0xff, RZ, 0xc0, !PT ;  /* 0x000000ff090a7812 */ /* 0x000fe200078ec0ff */
[----:B------:R-:W-:Y:S01]  /*b2f0*/  IMAD.MOV.U32 R113, RZ, RZ, R228 ;  /* 0x000000ffff717224 */ /* 0x000fe200078e00e4 */
[----:B------:R-:W-:Y:S01]  /*b300*/  SHF.R.U32.HI R9, RZ, 0x18, R9 ;  /* 0x00000018ff097819 */ /* 0x000fe20000011609 */
[----:B------:R-:W-:Y:S01]  /*b310*/  FFMA.FTZ R228, R100, c[0x0][0x23c], -R139 ;  /* 0x00008f0064e47a23 */ /* 0x000fe2000001088b */
[----:B------:R-:W-:Y:S01]  /*b320*/  LOP3.LUT R11, R11, 0xff, RZ, 0xc0, !PT ;  /* 0x000000ff0b0b7812 */ /* 0x000fe200078ec0ff */
[----:B------:R-:W4:Y:S01]  /*b330*/  MUFU.EX2 R20, R31 ;  /* 0x0000001f00147308 */ /* 0x000f220000000800 */
[----:B------:R-:W-:Y:S01]  /*b340*/  PRMT R173, R4, 0x5410, R9 ;  /* 0x0000541004ad7816 */ /* 0x000fe20000000009 */
[----:B------:R-:W-:Y:S01]  /*b350*/  IMAD.MOV.U32 R100, RZ, RZ, R229 ;  /* 0x000000ffff647224 */ /* 0x000fe200078e00e5 */
[----:B------:R-:W-:Y:S01]  /*b360*/  LOP3.LUT R4, R8, 0xffff, RZ, 0xc0, !PT ;  /* 0x0000ffff08047812 */ /* 0x000fe200078ec0ff */
[----:B---3--:R-:W-:Y:S01]  /*b370*/  IMAD.MOV.U32 R26, RZ, RZ, R201 ;  /* 0x000000ffff1a7224 */ /* 0x008fe200078e00c9 */
[----:B------:R-:W-:Y:S01]  /*b380*/  PRMT R15, R11, 0x5410, R15 ;  /* 0x000054100b0f7816 */ /* 0x000fe2000000000f */
[----:B------:R-:W-:Y:S01]  /*b390*/  FFMA.FTZ R201, R85, c[0x0][0x23c], -R139 ;  /* 0x00008f0055c97a23 */ /* 0x000fe2000001088b */
[----:B------:R-:W-:Y:S01]  /*b3a0*/  LOP3.LUT R11, R181, UR10, R222, 0x96, !PT ;  /* 0x0000000ab50b7c12 */ /* 0x000fe2000f8e96de */
[--C-:B------:R-:W-:Y:S01]  /*b3b0*/  HSET2.LE.AND R173, R173, R219.reuse, PT ;  /* 0x000000dbadad7233 */ /* 0x100fe20003803000 */
[----:B------:R-:W-:Y:S01]  /*b3c0*/  PRMT R34, R172, 0x5410, R5 ;  /* 0x00005410ac227816 */ /* 0x000fe20000000005 */
[----:B------:R-:W-:Y:S01]  /*b3d0*/  MUFU.EX2 R31, R40 ;  /* 0x00000028001f7308 */ /* 0x000fe20000000800 */
[----:B------:R-:W-:Y:S01]  /*b3e0*/  PRMT R172, R10, 0x5410, R7 ;  /* 0x000054100aac7816 */ /* 0x000fe20000000007 */
[----:B------:R-:W-:Y:S01]  /*b3f0*/  IMAD.WIDE.U32 R6, R177, -0x2daee0ad, RZ ;  /* 0xd2511f53b1067825 */ /* 0x000fe200078e00ff */
[----:B------:R-:W-:Y:S01]  /*b400*/  LOP3.LUT R12, R8, 0xff, RZ, 0xc0, !PT ;  /* 0x000000ff080c7812 */ /* 0x000fe200078ec0ff */
[--C-:B-1----:R-:W-:Y:S01]  /*b410*/  HSET2.LE.AND R35, R15, R219.reuse, PT ;  /* 0x000000db0f237233 */ /* 0x102fe20003803000 */
[----:B------:R-:W-:Y:S01]  /*b420*/  SHF.R.U32.HI R10, RZ, 0x8, R4 ;  /* 0x00000008ff0a7819 */ /* 0x000fe20000011604 */
[--C-:B------:R-:W-:Y:S01]  /*b430*/  HSET2.LE.AND R172, R172, R219.reuse, PT ;  /* 0x000000dbacac7233 */ /* 0x100fe20003803000 */
[----:B------:R-:W-:Y:S01]  /*b440*/  SHF.R.U32.HI R9, RZ, 0x10, R8 ;  /* 0x00000010ff097819 */ /* 0x000fe20000011608 */
[--C-:B------:R-:W-:Y:S01]  /*b450*/  HSET2.LE.AND R34, R34, R219.reuse, PT ;  /* 0x000000db22227233 */ /* 0x100fe20003803000 */
[----:B------:R-:W-:Y:S01]  /*b460*/  PRMT R14, R12, 0x5410, R10 ;  /* 0x000054100c0e7816 */ /* 0x000fe2000000000a */
[----:B------:R-:W-:Y:S01]  /*b470*/  MUFU.EX2 R85, R41 ;  /* 0x0000002900557308 */ /* 0x000fe20000000800 */
[----:B------:R-:W-:Y:S01]  /*b480*/  IMAD.WIDE.U32 R10, R11, -0x326172a9, RZ ;  /* 0xcd9e8d570b0a7825 */ /* 0x000fe200078e00ff */
[----:B------:R-:W-:Y:S02]  /*b490*/  LOP3.LUT R5, R7, UR8, R180, 0x96, !PT ;  /* 0x0000000807057c12 */ /* 0x000fe4000f8e96b4 */
[----:B------:R-:W-:Y:S01]  /*b4a0*/  SHF.R.U32.HI R8, RZ, 0x18, R8 ;  /* 0x00000018ff087819 */ /* 0x000fe20000011608 */
[----:B----4-:R-:W-:Y:S01]  /*b4b0*/  IMAD.MOV.U32 R15, RZ, RZ, R20 ;  /* 0x000000ffff0f7224 */ /* 0x010fe200078e0014 */
[----:B------:R-:W-:Y:S01]  /*b4c0*/  LOP3.LUT R7, R11, UR9, R192, 0x96, !PT ;  /* 0x000000090b077c12 */ /* 0x000fe2000f8e96c0 */
[--C-:B------:R-:W-:Y:S01]  /*b4d0*/  FFMA.FTZ R51, R51, c[0x0][0x23c], -R189.reuse ;  /* 0x00008f0033337a23 */ /* 0x100fe200000108bd */
[----:B------:R-:W-:Y:S01]  /*b4e0*/  LOP3.LUT R4, R9, 0xff, RZ, 0xc0, !PT ;  /* 0x000000ff09047812 */ /* 0x000fe200078ec0ff */
[--C-:B------:R-:W-:Y:S01]  /*b4f0*/  FFMA.FTZ R66, R66, c[0x0][0x23c], -R189.reuse ;  /* 0x00008f0042427a23 */ /* 0x100fe200000108bd */
[----:B------:R1:W-:Y:S01]  /*b500*/  MUFU.EX2 R40, R42 ;  /* 0x0000002a00287308 */ /* 0x0003e20000000800 */
[----:B------:R-:W-:Y:S01]  /*b510*/  IMAD.WIDE.U32 R12, R7, -0x2daee0ad, RZ ;  /* 0xd2511f53070c7825 */ /* 0x000fe200078e00ff */
[----:B------:R-:W-:Y:S02]  /*b520*/  PRMT R33, R4, 0x5410, R8 ;  /* 0x0000541004217816 */ /* 0x000fe40000000008 */
[----:B------:R-:W-:Y:S01]  /*b530*/  SHF.R.U32.HI R7, RZ, 0x8, R174 ;  /* 0x00000008ff077819 */ /* 0x000fe200000116ae */
[----:B------:R-:W-:Y:S01]  /*b540*/  IMAD.WIDE.U32 R4, R5, -0x326172a9, RZ ;  /* 0xcd9e8d5705047825 */ /* 0x000fe200078e00ff */
[----:B------:R-:W-:Y:S01]  /*b550*/  LOP3.LUT R8, R13, UR6, R6, 0x96, !PT ;  /* 0x000000060d087c12 */ /* 0x000fe2000f8e9606 */
[--C-:B------:R-:W-:Y:S01]  /*b560*/  HSET2.LE.AND R33, R33, R219.reuse, PT ;  /* 0x000000db21217233 */ /* 0x100fe20003803000 */
[----:B------:R-:W-:Y:S01]  /*b570*/  LOP3.LUT R6, R175, 0xff, RZ, 0xc0, !PT ;  /* 0x000000ffaf067812 */ /* 0x000fe200078ec0ff */
[----:B------:R-:W-:Y:S01]  /*b580*/  FFMA.FTZ R54, R54, c[0x0][0x23c], -R189 ;  /* 0x00008f0036367a23 */ /* 0x000fe200000108bd */
[----:B------:R3:W-:Y:S01]  /*b590*/  MUFU.EX2 R218, R27 ;  /* 0x0000001b00da7308 */ /* 0x0007e20000000800 */
[----:B------:R-:W-:Y:S01]  /*b5a0*/  LOP3.LUT R10, R5, UR7, R10, 0x96, !PT ;  /* 0x00000007050a7c12 */ /* 0x000fe2000f8e960a */
[----:B------:R-:W-:Y:S01]  /*b5b0*/  IMAD.WIDE.U32 R8, R8, -0x326172a9, RZ ;  /* 0xcd9e8d5708087825 */ /* 0x000fe200078e00ff */
[----:B------:R-:W-:Y:S02]  /*b5c0*/  SHF.R.U32.HI R5, RZ, 0x8, R18 ;  /* 0x00000008ff057819 */ /* 0x000fe40000011612 */
[----:B------:R-:W-:Y:S01]  /*b5d0*/  PRMT R179, R6, 0x5410, R179 ;  /* 0x0000541006b37816 */ /* 0x000fe200000000b3 */
[----:B------:R-:W-:Y:S01]  /*b5e0*/  IMAD.WIDE.U32 R10, R10, -0x2daee0ad, RZ ;  /* 0xd2511f530a0a7825 */ /* 0x000fe200078e00ff */
[----:B------:R-:W-:Y:S02]  /*b5f0*/  SHF.R.U32.HI R6, RZ, 0x10, R2 ;  /* 0x00000010ff067819 */ /* 0x000fe40000011602 */
[----:B------:R-:W-:Y:S01]  /*b600*/  LOP3.LUT R13, R9, UR5, R4, 0x96, !PT ;  /* 0x00000005090d7c12 */ /* 0x000fe2000f8e9604 */
[----:B------:R4:W-:Y:S01]  /*b610*/  MUFU.EX2 R23, R43 ;  /* 0x0000002b00177308 */ /* 0x0009e20000000800 */
[C---:B------:R-:W-:Y:S01]  /*b620*/  LOP3.LUT R4, R2.reuse, 0xffff, RZ, 0xc0, !PT ;  /* 0x0000ffff02047812 */ /* 0x040fe200078ec0ff */
[----:B------:R-:W-:Y:S01]  /*b630*/  IMAD.MOV.U32 R18, RZ, RZ, R200 ;  /* 0x000000ffff127224 */ /* 0x000fe200078e00c8 */
[----:B------:R-:W-:Y:S01]  /*b640*/  PRMT R19, R19, 0x5410, R5 ;  /* 0x0000541013137816 */ /* 0x000fe20000000005 */
[----:B------:R-:W-:Y:S01]  /*b650*/  FFMA.FTZ R200, R97, c[0x0][0x23c], -R139 ;  /* 0x00008f0061c87a23 */ /* 0x000fe2000001088b */
[----:B------:R-:W-:Y:S01]  /*b660*/  LOP3.LUT R9, R2, 0xff, RZ, 0xc0, !PT ;  /* 0x000000ff02097812 */ /* 0x000fe200078ec0ff */
[----:B------:R-:W-:Y:S01]  /*b670*/  IMAD.MOV.U32 R97, RZ, RZ, R207 ;  /* 0x000000ffff617224 */ /* 0x000fe200078e00cf */
[----:B------:R-:W-:Y:S01]  /*b680*/  SHF.R.U32.HI R5, RZ, 0x18, R2 ;  /* 0x00000018ff057819 */ /* 0x000fe20000011602 */
[----:B-1----:R-:W-:Y:S01]  /*b690*/  IMAD.MOV.U32 R42, RZ, RZ, R187 ;  /* 0x000000ffff2a7224 */ /* 0x002fe200078e00bb */
[----:B------:R-:W-:Y:S01]  /*b6a0*/  LOP3.LUT R2, R6, 0xff, RZ, 0xc0, !PT ;  /* 0x000000ff06027812 */ /* 0x000fe200078ec0ff */
[----:B------:R-:W-:Y:S01]  /*b6b0*/  MUFU.EX2 R216, R25 ;  /* 0x0000001900d87308 */ /* 0x000fe20000000800 */
[----:B------:R-:W-:Y:S01]  /*b6c0*/  LOP3.LUT R6, R11, UR4, R12, 0x96, !PT ;  /* 0x000000040b067c12 */ /* 0x000fe2000f8e960c */
[--C-:B------:R-:W-:Y:S01]  /*b6d0*/  HSET2.LE.AND R179, R179, R219.reuse, PT ;  /* 0x000000dbb3b37233 */ /* 0x100fe20003803000 */
[----:B------:R-:W-:Y:S01]  /*b6e0*/  F2FP.PACK_AB R175, R210, R214 ;  /* 0x000000d6d2af723e */ /* 0x000fe200000000ff */
[----:B---3--:R-:W-:Y:S01]  /*b6f0*/  IMAD.MOV.U32 R27, RZ, RZ, R202 ;  /* 0x000000ffff1b7224 */ /* 0x008fe200078e00ca */
[----:B------:R-:W-:Y:S01]  /*b700*/  SHF.R.U32.HI R4, RZ, 0x8, R4 ;  /* 0x00000008ff047819 */ /* 0x000fe20000011604 */
[----:B------:R-:W-:Y:S01]  /*b710*/  FFMA.FTZ R202, R84, c[0x0][0x23c], -R139 ;  /* 0x00008f0054ca7a23 */ /* 0x000fe2000001088b */
[----:B------:R-:W-:Y:S01]  /*b720*/  F2FP.PACK_AB R174, R239, R113 ;  /* 0x00000071efae723e */ /* 0x000fe200000000ff */
[----:B------:R-:W-:Y:S01]  /*b730*/  FFMA.FTZ R55, R55, c[0x0][0x23c], -R189 ;  /* 0x00008f0037377a23 */ /* 0x000fe200000108bd */
[----:B------:R-:W-:Y:S01]  /*b740*/  PRMT R178, R178, 0x5410, R7 ;  /* 0x00005410b2b27816 */ /* 0x000fe20000000007 */
[----:B------:R1:W3:Y:S01]  /*b750*/  MUFU.EX2 R12, R30 ;  /* 0x0000001e000c7308 */ /* 0x0002e20000000800 */
[----:B------:R-:W-:Y:S01]  /*b760*/  LOP3.LUT R7, R32, 0xff, RZ, 0xc0, !PT ;  /* 0x000000ff20077812 */ /* 0x000fe200078ec0ff */
[--C-:B------:R-:W-:Y:S01]  /*b770*/  HSET2.LE.AND R32, R14, R219.reuse, PT ;  /* 0x000000db0e207233 */ /* 0x100fe20003803000 */
[----:B------:R-:W-:Y:S01]  /*b780*/  PRMT R177, R2, 0x5410, R5 ;  /* 0x0000541002b17816 */ /* 0x000fe20000000005 */
[--C-:B------:R-:W-:Y:S01]  /*b790*/  HSET2.LE.AND R178, R178, R219.reuse, PT ;  /* 0x000000dbb2b27233 */ /* 0x100fe20003803000 */
[----:B------:R-:W-:Y:S01]  /*b7a0*/  PRMT R183, R7, 0x5410, R176 ;  /* 0x0000541007b77816 */ /* 0x000fe200000000b0 */
[----:B------:R-:W-:Y:S01]  /*b7b0*/  IMAD.WIDE.U32 R6, R6, -0x326172a9, RZ ;  /* 0xcd9e8d5706067825 */ /* 0x000fe200078e00ff */
[----:B------:R-:W-:Y:S01]  /*b7c0*/  PRMT R176, R9, 0x5410, R4 ;  /* 0x0000541009b07816 */ /* 0x000fe20000000004 */
[--C-:B------:R-:W-:Y:S01]  /*b7d0*/  HSET2.LE.AND R177, R177, R219.reuse, PT ;  /* 0x000000dbb1b17233 */ /* 0x100fe20003803000 */
[----:B------:R-:W-:Y:S01]  /*b7e0*/  SHF.R.U32.HI R4, RZ, 0x10, R0 ;  /* 0x00000010ff047819 */ /* 0x000fe20000011600 */
[----:B------:R-:W-:Y:S01]  /*b7f0*/  MUFU.EX2 R25, R44 ;  /* 0x0000002c00197308 */ /* 0x000fe20000000800 */
[C---:B------:R-:W-:Y:S01]  /*b800*/  LOP3.LUT R2, R0.reuse, 0xffff, RZ, 0xc0, !PT ;  /* 0x0000ffff00027812 */ /* 0x040fe200078ec0ff */
[--C-:B------:R-:W-:Y:S01]  /*b810*/  HSET2.LE.AND R183, R183, R219.reuse, PT ;  /* 0x000000dbb7b77233 */ /* 0x100fe20003803000 */
[----:B------:R-:W-:Y:S01]  /*b820*/  LOP3.LUT R9, R0, 0xff, RZ, 0xc0, !PT ;  /* 0x000000ff00097812 */ /* 0x000fe200078ec0ff */
[----:B------:R-:W-:Y:S01]  /*b830*/  IMAD.MOV.U32 R14, RZ, RZ, R186 ;  /* 0x000000ffff0e7224 */ /* 0x000fe200078e00ba */
[----:B------:R-:W-:Y:S01]  /*b840*/  SHF.R.U32.HI R5, RZ, 0x18, R0 ;  /* 0x00000018ff057819 */ /* 0x000fe20000011600 */
[----:B----4-:R-:W-:Y:S01]  /*b850*/  IMAD.MOV.U32 R43, RZ, RZ, R185 ;  /* 0x000000ffff2b7224 */ /* 0x010fe200078e00b9 */
[----:B------:R-:W-:Y:S01]  /*b860*/  LOP3.LUT R0, R4, 0xff, RZ, 0xc0, !PT ;  /* 0x000000ff04007812 */ /* 0x000fe200078ec0ff */
[--C-:B------:R-:W-:Y:S01]  /*b870*/  HSET2.LE.AND R176, R176, R219.reuse, PT ;  /* 0x000000dbb0b07233 */ /* 0x100fe20003803000 */
[----:B------:R-:W-:Y:S01]  /*b880*/  SHF.R.U32.HI R2, RZ, 0x8, R2 ;  /* 0x00000008ff027819 */ /* 0x000fe20000011602 */
[----:B------:R-:W4:Y:S01]  /*b890*/  MUFU.EX2 R21, R45 ;  /* 0x0000002d00157308 */ /* 0x000f220000000800 */
[----:B------:R-:W-:Y:S01]  /*b8a0*/  PRMT R5, R0, 0x5410, R5 ;  /* 0x0000541000057816 */ /* 0x000fe20000000005 */
[--C-:B------:R-:W-:Y:S01]  /*b8b0*/  HSET2.LE.AND R0, R184, R219.reuse, PT ;  /* 0x000000dbb8007233 */ /* 0x100fe20003803000 */
[----:B------:R-:W-:Y:S01]  /*b8c0*/  PRMT R9, R9, 0x5410, R2 ;  /* 0x0000541009097816 */ /* 0x000fe20000000002 */
[----:B-1----:R-:W-:Y:S01]  /*b8d0*/  IMAD.MOV.U32 R30, RZ, RZ, R209 ;  /* 0x000000ffff1e7224 */ /* 0x002fe200078e00d1 */
[--C-:B------:R-:W-:Y:S01]  /*b8e0*/  HSET2.LE.AND R2, R182, R219.reuse, PT ;  /* 0x000000dbb6027233 */ /* 0x100fe20003803000 */
[----:B------:R-:W-:Y:S01]  /*b8f0*/  LOP3.LUT R8, R7, UR15, R8, 0x96, !PT ;  /* 0x0000000f07087c12 */ /* 0x000fe2000f8e9608 */
[--C-:B------:R-:W-:Y:S01]  /*b900*/  HSET2.LE.AND R182, R19, R219.reuse, PT ;  /* 0x000000db13b67233 */ /* 0x100fe20003803000 */
[----:B------:R-:W-:Y:S01]  /*b910*/  LOP3.LUT R174, R0, R174, RZ, 0xc0, !PT ;  /* 0x000000ae00ae7212 */ /* 0x000fe200078ec0ff */
[----:B---3--:R-:W-:Y:S01]  /*b920*/  IMAD.MOV.U32 R19, RZ, RZ, R12 ;  /* 0x000000ffff137224 */ /* 0x008fe200078e000c */
[----:B------:R-:W-:Y:S01]  /*b930*/  MUFU.EX2 R20, R46 ;  /* 0x0000002e00147308 */ /* 0x000fe20000000800 */
[----:B--2---:R-:W-:Y:S01]  /*b940*/  F2FP.PACK_AB R0, R234, R22 ;  /* 0x00000016ea00723e */ /* 0x004fe200000000ff */
[--C-:B------:R-:W-:Y:S01]  /*b950*/  HSET2.LE.AND R181, R5, R219.reuse, PT ;  /* 0x000000db05b57233 */ /* 0x100fe20003803000 */
[----:B------:R-:W-:Y:S01]  /*b960*/  LOP3.LUT R184, R8, 0xff, RZ, 0xc0, !PT ;  /* 0x000000ff08b87812 */ /* 0x000fe200078ec0ff */
[--C-:B------:R-:W-:Y:S01]  /*b970*/  HSET2.LE.AND R180, R9, R219.reuse, PT ;  /* 0x000000db09b47233 */ /* 0x100fe20003803000 */
[----:B------:R-:W-:Y:S01]  /*b980*/  LOP3.LUT R172, R172, R0, RZ, 0xc0, !PT ;  /* 0x00000000acac7212 */ /* 0x000fe200078ec0ff */
[----:B------:R-:W-:Y:S01]  /*b990*/  FFMA.FTZ R229, R101, c[0x0][0x23c], -R139 ;  /* 0x00008f0065e57a23 */ /* 0x000fe2000001088b */
[----:B------:R-:W-:Y:S01]  /*b9a0*/  F2FP.PACK_AB R0, R18, R238 ;  /* 0x000000ee1200723e */ /* 0x000fe200000000ff */
[----:B------:R-:W-:Y:S01]  /*b9b0*/  FFMA.FTZ R76, R76, c[0x0][0x23c], -R188 ;  /* 0x00008f004c4c7a23 */ /* 0x000fe200000108bc */
[----:B------:R-:W-:Y:S01]  /*b9c0*/  F2FP.PACK_AB R4, R217, R122 ;  /* 0x0000007ad904723e */ /* 0x000fe200000000ff */
[----:B------:R-:W1:Y:S01]  /*b9d0*/  MUFU.EX2 R12, R47 ;  /* 0x0000002f000c7308 */ /* 0x000e620000000800 */
[----:B------:R-:W-:Y:S01]  /*b9e0*/  LOP3.LUT R33, R33, R0, RZ, 0xc0, !PT ;  /* 0x0000000021217212 */ /* 0x000fe200078ec0ff */
[----:B------:R-:W-:Y:S01]  /*b9f0*/  FFMA.FTZ R79, R79, c[0x0][0x23c], -R190 ;  /* 0x00008f004f4f7a23 */ /* 0x000fe200000108be */
[----:B------:R-:W-:Y:S01]  /*ba00*/  F2FP.PACK_AB R0, R97, R96 ;  /* 0x000000606100723e */ /* 0x000fe200000000ff */
[--C-:B------:R-:W-:Y:S01]  /*ba10*/  FFMA.FTZ R72, R72, c[0x0][0x23c], -R188.reuse ;  /* 0x00008f0048487a23 */ /* 0x100fe200000108bc */
[----:B------:R-:W-:Y:S01]  /*ba20*/  LOP3.LUT R175, R2, R175, RZ, 0xc0, !PT ;  /* 0x000000af02af7212 */ /* 0x000fe200078ec0ff */
[----:B------:R-:W-:Y:S01]  /*ba30*/  FFMA.FTZ R77, R77, c[0x0][0x23c], -R188 ;  /* 0x00008f004d4d7a23 */ /* 0x000fe200000108bc */
[----:B------:R-:W-:Y:S01]  /*ba40*/  LOP3.LUT R178, R178, R0, RZ, 0xc0, !PT ;  /* 0x00000000b2b27212 */ /* 0x000fe200078ec0ff */
[--C-:B------:R-:W-:Y:S01]  /*ba50*/  FFMA.FTZ R90, R90, c[0x0][0x23c], -R190.reuse ;  /* 0x00008f005a5a7a23 */ /* 0x100fe200000108be */
[----:B------:R-:W-:Y:S01]  /*ba60*/  F2FP.PACK_AB R0, R30, R29 ;  /* 0x0000001d1e00723e */ /* 0x000fe200000000ff */
[----:B------:R2:W-:Y:S01]  /*ba70*/  MUFU.EX2 R209, R60 ;  /* 0x0000003c00d17308 */ /* 0x0005e20000000800 */
[----:B------:R-:W-:Y:S01]  /*ba80*/  F2FP.PACK_AB R2, R204, R69 ;  /* 0x00000045cc02723e */ /* 0x000fe200000000ff */
[----:B------:R-:W-:Y:S01]  /*ba90*/  FFMA.FTZ R91, R91, c[0x0][0x23c], -R190 ;  /* 0x00008f005b5b7a23 */ /* 0x000fe200000108be */
[----:B------:R-:W-:Y:S01]  /*baa0*/  LOP3.LUT R177, R177, R0, RZ, 0xc0, !PT ;  /* 0x00000000b1b17212 */ /* 0x000fe200078ec0ff */
[--C-:B------:R-:W-:Y:S01]  /*bab0*/  FFMA.FTZ R118, R118, c[0x0][0x23c], -R189.reuse ;  /* 0x00008f0076767a23 */ /* 0x100fe200000108bd */
[----:B------:R-:W-:Y:S01]  /*bac0*/  F2FP.PACK_AB R0, R211, R24 ;  /* 0x00000018d300723e */ /* 0x000fe200000000ff */
[----:B------:R-:W-:Y:S01]  /*bad0*/  FFMA.FTZ R50, R50, c[0x0][0x23c], -R189 ;  /* 0x00008f0032327a23 */ /* 0x000fe200000108bd */
[----:B------:R-:W-:Y:S01]  /*bae0*/  LOP3.LUT R173, R173, R2, RZ, 0xc0, !PT ;  /* 0x00000002adad7212 */ /* 0x000fe200078ec0ff */
[----:B------:R-:W-:Y:S01]  /*baf0*/  FFMA.FTZ R65, R65, c[0x0][0x23c], -R139 ;  /* 0x00008f0041417a23 */ /* 0x000fe2000001088b */
[----:B------:R-:W-:Y:S01]  /*bb00*/  LOP3.LUT R182, R182, R0, RZ, 0xc0, !PT ;  /* 0x00000000b6b67212 */ /* 0x000fe200078ec0ff */
[----:B------:R-:W-:Y:S01]  /*bb10*/  MUFU.EX2 R41, R57 ;  /* 0x0000003900297308 */ /* 0x000fe20000000800 */
[----:B------:R-:W-:Y:S01]  /*bb20*/  F2FP.PACK_AB R0, R15, R19 ;  /* 0x000000130f00723e */ /* 0x000fe200000000ff */
[----:B------:R-:W-:Y:S01]  /*bb30*/  FFMA.FTZ R39, R39, c[0x0][0x23c], -R189 ;  /* 0x00008f0027277a23 */ /* 0x000fe200000108bd */
[----:B------:R-:W-:Y:S01]  /*bb40*/  F2FP.PACK_AB R2, R100, R213 ;  /* 0x000000d56402723e */ /* 0x000fe200000000ff */
[--C-:B------:R-:W-:Y:S01]  /*bb50*/  FFMA.FTZ R226, R112, c[0x0][0x23c], -R139.reuse ;  /* 0x00008f0070e27a23 */ /* 0x100fe2000001088b */
[----:B------:R-:W-:Y:S01]  /*bb60*/  LOP3.LUT R183, R183, R0, RZ, 0xc0, !PT ;  /* 0x00000000b7b77212 */ /* 0x000fe200078ec0ff */
[--C-:B------:R-:W-:Y:S01]  /*bb70*/  FFMA.FTZ R198, R80, c[0x0][0x23c], -R139.reuse ;  /* 0x00008f0050c67a23 */ /* 0x100fe2000001088b */
[----:B------:R-:W-:Y:S01]  /*bb80*/  LOP3.LUT R0, R8, 0xffff, RZ, 0xc0, !PT ;  /* 0x0000ffff08007812 */ /* 0x000fe200078ec0ff */
[--C-:B------:R-:W-:Y:S01]  /*bb90*/  FFMA.FTZ R199, R68, c[0x0][0x23c], -R139.reuse ;  /* 0x00008f0044c77a23 */ /* 0x100fe2000001088b */
[----:B------:R-:W-:Y:S01]  /*bba0*/  LOP3.LUT R186, R6, 0xffff, RZ, 0xc0, !PT ;  /* 0x0000ffff06ba7812 */ /* 0x000fe200078ec0ff */
[----:B------:R-:W-:Y:S01]  /*bbb0*/  MUFU.EX2 R236, R58 ;  /* 0x0000003a00ec7308 */ /* 0x000fe20000000800 */
[----:B------:R-:W-:Y:S01]  /*bbc0*/  SHF.R.U32.HI R0, RZ, 0x8, R0 ;  /* 0x00000008ff007819 */ /* 0x000fe20000011600 */
[--C-:B------:R-:W-:Y:S01]  /*bbd0*/  FFMA.FTZ R128, R128, c[0x0][0x23c], -R139.reuse ;  /* 0x00008f0080807a23 */ /* 0x100fe2000001088b */
[----:B------:R-:W-:Y:S01]  /*bbe0*/  LOP3.LUT R32, R32, R4, RZ, 0xc0, !PT ;  /* 0x0000000420207212 */ /* 0x000fe200078ec0ff */
[----:B--2---:R-:W-:Y:S01]  /*bbf0*/  IMAD.MOV.U32 R60, RZ, RZ, R204 ;  /* 0x000000ffff3c7224 */ /* 0x004fe200078e00cc */
[----:B------:R-:W-:Y:S01]  /*bc00*/  PRMT R184, R184, 0x5410, R0 ;  /* 0x00005410b8b87816 */ /* 0x000fe20000000000 */
[--C-:B------:R-:W-:Y:S01]  /*bc10*/  FFMA.FTZ R129, R129, c[0x0][0x23c], -R139.reuse ;  /* 0x00008f0081817a23 */ /* 0x100fe2000001088b */
[----:B------:R-:W-:Y:S01]  /*bc20*/  F2FP.PACK_AB R0, R85, R31 ;  /* 0x0000001f5500723e */ /* 0x000fe200000000ff */
[----:B------:R-:W-:Y:S01]  /*bc30*/  FFMA.FTZ R139, R117, c[0x0][0x23c], -R139 ;  /* 0x00008f00758b7a23 */ /* 0x000fe2000001088b */
[----:B------:R-:W-:Y:S01]  /*bc40*/  F2FP.PACK_AB R4, R14, R212 ;  /* 0x000000d40e04723e */ /* 0x000fe200000000ff */
[----:B------:R-:W2:Y:S01]  /*bc50*/  MUFU.EX2 R81, R56 ;  /* 0x0000003800517308 */ /* 0x000ea20000000800 */
[--C-:B------:R-:W-:Y:S01]  /*bc60*/  HSET2.LE.AND R184, R184, R219.reuse, PT ;  /* 0x000000dbb8b87233 */ /* 0x100fe20003803000 */
[----:B------:R-:W-:Y:S01]  /*bc70*/  LOP3.LUT R34, R34, R2, RZ, 0xc0, !PT ;  /* 0x0000000222227212 */ /* 0x000fe200078ec0ff */
[--C-:B------:R-:W-:Y:S01]  /*bc80*/  FFMA.FTZ R98, R98, c[0x0][0x23c], -R189.reuse ;  /* 0x00008f0062627a23 */ /* 0x100fe200000108bd */
[----:B------:R-:W-:Y:S01]  /*bc90*/  F2FP.PACK_AB R2, R187, R185 ;  /* 0x000000b9bb02723e */ /* 0x000fe200000000ff */
[--C-:B------:R-:W-:Y:S01]  /*bca0*/  FFMA.FTZ R99, R99, c[0x0][0x23c], -R189.reuse ;  /* 0x00008f0063637a23 */ /* 0x100fe200000108bd */
[----:B------:R-:W-:Y:S01]  /*bcb0*/  LOP3.LUT R184, R184, R0, RZ, 0xc0, !PT ;  /* 0x00000000b8b87212 */ /* 0x000fe200078ec0ff */
[--C-:B------:R-:W-:Y:S01]  /*bcc0*/  FFMA.FTZ R86, R86, c[0x0][0x23c], -R189.reuse ;  /* 0x00008f0056567a23 */ /* 0x100fe200000108bd */
[--C-:B------:R-:W-:Y:S01]  /*bcd0*/  SHF.R.U32.HI R0, RZ, 0x10, R8.reuse ;  /* 0x00000010ff007819 */ /* 0x100fe20000011608 */
[--C-:B------:R-:W-:Y:S01]  /*bce0*/  FFMA.FTZ R87, R87, c[0x0][0x23c], -R189.reuse ;  /* 0x00008f0057577a23 */ /* 0x100fe200000108bd */
[----:B------:R-:W3:Y:S01]  /*bcf0*/  MUFU.EX2 R84, R59 ;  /* 0x0000003b00547308 */ /* 0x000ee20000000800 */
[----:B------:R-:W-:Y:S01]  /*bd00*/  SHF.R.U32.HI R8, RZ, 0x18, R8 ;  /* 0x00000018ff087819 */ /* 0x000fe20000011608 */
[--C-:B------:R-:W-:Y:S01]  /*bd10*/  FFMA.FTZ R88, R88, c[0x0][0x23c], -R188.reuse ;  /* 0x00008f0058587a23 */ /* 0x100fe200000108bc */
[----:B------:R-:W-:Y:S01]  /*bd20*/  LOP3.LUT R0, R0, 0xff, RZ, 0xc0, !PT ;  /* 0x000000ff00007812 */ /* 0x000fe200078ec0ff */
[--C-:B------:R-:W-:Y:S01]  /*bd30*/  FFMA.FTZ R89, R89, c[0x0][0x23c], -R188.reuse ;  /* 0x00008f0059597a23 */ /* 0x100fe200000108bc */
[----:B------:R-:W-:Y:S01]  /*bd40*/  LOP3.LUT R7, R6, 0xff, RZ, 0xc0, !PT ;  /* 0x000000ff06077812 */ /* 0x000fe200078ec0ff */
[----:B------:R-:W-:Y:S01]  /*bd50*/  FFMA.FTZ R92, R92, c[0x0][0x23c], -R188 ;  /* 0x00008f005c5c7a23 */ /* 0x000fe200000108bc */
[----:B------:R-:W-:Y:S01]  /*bd60*/  PRMT R0, R0, 0x5410, R8 ;  /* 0x0000541000007816 */ /* 0x000fe20000000008 */
[----:B------:R-:W-:Y:S01]  /*bd70*/  FFMA.FTZ R93, R93, c[0x0][0x23c], -R188 ;  /* 0x00008f005d5d7a23 */ /* 0x000fe200000108bc */
[----:B------:R-:W-:Y:S01]  /*bd80*/  SHF.R.U32.HI R186, RZ, 0x8, R186 ;  /* 0x00000008ffba7819 */ /* 0x000fe200000116ba */
[----:B------:R1:W1:Y:S01]  /*bd90*/  MUFU.EX2 R207, R61 ;  /* 0x0000003d00cf7308 */ /* 0x0002620000000800 */
[----:B------:R-:W-:Y:S01]  /*bda0*/  SHF.R.U32.HI R187, RZ, 0x10, R6 ;  /* 0x00000010ffbb7819 */ /* 0x000fe20000011606 */
[--C-:B------:R-:W-:Y:S01]  /*bdb0*/  HSET2.LE.AND R0, R0, R219.reuse, PT ;  /* 0x000000db00007233 */ /* 0x100fe20003803000 */
[----:B------:R-:W-:Y:S01]  /*bdc0*/  LOP3.LUT R35, R35, R4, RZ, 0xc0, !PT ;  /* 0x0000000423237212 */ /* 0x000fe200078ec0ff */
[--C-:B------:R-:W-:Y:S01]  /*bdd0*/  FFMA.FTZ R94, R94, c[0x0][0x23c], -R190.reuse ;  /* 0x00008f005e5e7a23 */ /* 0x100fe200000108be */
[----:B------:R-:W-:Y:S01]  /*bde0*/  F2FP.PACK_AB R4, R26, R28 ;  /* 0x0000001c1a04723e */ /* 0x000fe200000000ff */
[----:B------:R-:W-:Y:S01]  /*bdf0*/  FFMA.FTZ R95, R95, c[0x0][0x23c], -R190 ;  /* 0x00008f005f5f7a23 */ /* 0x000fe200000108be */
[----:B------:R-:W-:Y:S01]  /*be00*/  PRMT R186, R7, 0x5410, R186 ;  /* 0x0000541007ba7816 */ /* 0x000fe200000000ba */
[--C-:B------:R-:W-:Y:S01]  /*be10*/  FFMA.FTZ R114, R114, c[0x0][0x23c], -R189.reuse ;  /* 0x00008f0072727a23 */ /* 0x100fe200000108bd */
[----:B------:R-:W-:Y:S01]  /*be20*/  SHF.R.U32.HI R6, RZ, 0x18, R6 ;  /* 0x00000018ff067819 */ /* 0x000fe20000011606 */
[----:B------:R2:W-:Y:S01]  /*be30*/  MUFU.EX2 R208, R62 ;  /* 0x0000003e00d07308 */ /* 0x0005e20000000800 */
[----:B------:R-:W-:Y:S01]  /*be40*/  LOP3.LUT R187, R187, 0xff, RZ, 0xc0, !PT ;  /* 0x000000ffbbbb7812 */ /* 0x000fe200078ec0ff */
[--C-:B------:R-:W-:Y:S01]  /*be50*/  HSET2.LE.AND R186, R186, R219.reuse, PT ;  /* 0x000000dbbaba7233 */ /* 0x100fe20003803000 */
[----:B------:R-:W-:Y:S01]  /*be60*/  LOP3.LUT R176, R176, R4, RZ, 0xc0, !PT ;  /* 0x00000004b0b07212 */ /* 0x000fe200078ec0ff */
[--C-:B------:R-:W-:Y:S01]  /*be70*/  FFMA.FTZ R115, R115, c[0x0][0x23c], -R189.reuse ;  /* 0x00008f0073737a23 */ /* 0x100fe200000108bd */
[----:B------:R-:W-:Y:S01]  /*be80*/  F2FP.PACK_AB R4, R218, R215 ;  /* 0x000000d7da04723e */ /* 0x000fe200000000ff */
[--C-:B------:R-:W-:Y:S01]  /*be90*/  FFMA.FTZ R102, R102, c[0x0][0x23c], -R189.reuse ;  /* 0x00008f0066667a23 */ /* 0x100fe200000108bd */
[----:B------:R-:W-:Y:S01]  /*bea0*/  F2FP.PACK_AB R185, R23, R40 ;  /* 0x0000002817b9723e */ /* 0x000fe200000000ff */
[----:B------:R-:W-:Y:S01]  /*beb0*/  FFMA.FTZ R103, R103, c[0x0][0x23c], -R189 ;  /* 0x00008f0067677a23 */ /* 0x000fe200000108bd */
[----:B------:R-:W-:Y:S01]  /*bec0*/  PRMT R187, R187, 0x5410, R6 ;  /* 0x00005410bbbb7816 */ /* 0x000fe20000000006 */
[----:B------:R-:W3:Y:S01]  /*bed0*/  MUFU.EX2 R204, R63 ;  /* 0x0000003f00cc7308 */ /* 0x000ee20000000800 */
[----:B------:R-:W-:Y:S01]  /*bee0*/  LOP3.LUT R181, R181, R4, RZ, 0xc0, !PT ;  /* 0x00000004b5b57212 */ /* 0x000fe200078ec0ff */
[----:B------:R-:W-:Y:S01]  /*bef0*/  IMAD.WIDE.U32 R4, R13, -0x2daee0ad, RZ ;  /* 0xd2511f530d047825 */ /* 0x000fe200078e00ff */
[----:B------:R-:W-:Y:S01]  /*bf00*/  LOP3.LUT R179, R179, R2, RZ, 0xc0, !PT ;  /* 0x00000002b3b37212 */ /* 0x000fe200078ec0ff */
[--C-:B------:R-:W-:Y:S01]  /*bf10*/  HSET2.LE.AND R187, R187, R219.reuse, PT ;  /* 0x000000dbbbbb7233 */ /* 0x100fe20003803000 */
[----:B------:R-:W-:Y:S01]  /*bf20*/  F2FP.PACK_AB R2, R216, R27 ;  /* 0x0000001bd802723e */ /* 0x000fe200000000ff */
[----:B------:R-:W-:Y:S01]  /*bf30*/  IMAD.WIDE.U32 R6, R194, -0x2daee0ad, RZ ;  /* 0xd2511f53c2067825 */ /* 0x000fe200078e00ff */
[----:B------:R-:W-:Y:S02]  /*bf40*/  LOP3.LUT R185, R0, R185, RZ, 0xc0, !PT ;  /* 0x000000b900b97212 */ /* 0x000fe400078ec0ff */
[----:B----4-:R-:W-:Y:S01]  /*bf50*/  F2FP.PACK_AB R0, R21, R25 ;  /* 0x000000191500723e */ /* 0x010fe200000000ff */
[----:B------:R-:W-:Y:S01]  /*bf60*/  MUFU.EX2 R246, R48 ;  /* 0x0000003000f67308 */ /* 0x000fe20000000800 */
[----:B------:R-:W-:Y:S01]  /*bf70*/  LOP3.LUT R180, R180, R2, RZ, 0xc0, !PT ;  /* 0x00000002b4b47212 */ /* 0x000fe200078ec0ff */
[----:B-1----:R-:W-:Y:S01]  /*bf80*/  IMAD.MOV.U32 R61, RZ, RZ, R12 ;  /* 0x000000ffff3d7224 */ /* 0x002fe200078e000c */
[----:B------:R-:W-:Y:S01]  /*bf90*/  LOP3.LUT R186, R186, R0, RZ, 0xc0, !PT ;  /* 0x00000000baba7212 */ /* 0x000fe200078ec0ff */
[----:B--2---:R-:W-:Y:S01]  /*bfa0*/  IMAD.MOV.U32 R62, RZ, RZ, R239 ;  /* 0x000000ffff3e7224 */ /* 0x004fe200078e00ef */
[----:B------:R-:W-:Y:S01]  /*bfb0*/  F2FP.PACK_AB R0, R12, R20 ;  /* 0x000000140c00723e */ /* 0x000fe200000000ff */
[----:B------:R-:W-:Y:S01]  /*bfc0*/  FFMA.FTZ R104, R104, c[0x0][0x23c], -R188 ;  /* 0x00008f0068687a23 */ /* 0x000fe200000108bc */
[----:B------:R-:W-:Y:S01]  /*bfd0*/  LOP3.LUT R2, R5, UR14, R10, 0x96, !PT ;  /* 0x0000000e05027c12 */ /* 0x000fe2000f8e960a */
[----:B------:R-:W-:Y:S01]  /*bfe0*/  FFMA.FTZ R105, R105, c[0x0][0x23c], -R188 ;  /* 0x00008f0069697a23 */ /* 0x000fe200000108bc */
[----:B------:R-:W-:Y:S01]  /*bff0*/  LOP3.LUT R187, R187, R0, RZ, 0xc0, !PT ;  /* 0x00000000bbbb7212 */ /* 0x000fe200078ec0ff */
[----:B------:R-:W1:Y:S01]  /*c000*/  MUFU.EX2 R251, R49 ;  /* 0x0000003100fb7308 */ /* 0x000e620000000800 */
[----:B------:R-:W-:Y:S01]  /*c010*/  LOP3.LUT R0, R2, 0xffff, RZ, 0xc0, !PT ;  /* 0x0000ffff02007812 */ /* 0x000fe200078ec0ff */
[----:B------:R-:W-:Y:S01]  /*c020*/  FFMA.FTZ R106, R106, c[0x0][0x23c], -R190 ;  /* 0x00008f006a6a7a23 */ /* 0x000fe200000108be */
[----:B------:R-:W-:Y:S01]  /*c030*/  SHF.R.U32.HI R11, RZ, 0x18, R4 ;  /* 0x00000018ff0b7819 */ /* 0x000fe20000011604 */
[----:B------:R-:W-:Y:S01]  /*c040*/  FFMA.FTZ R107, R107, c[0x0][0x23c], -R190 ;  /* 0x00008f006b6b7a23 */ /* 0x000fe200000108be */
[----:B------:R-:W-:Y:S01]  /*c050*/  SHF.R.U32.HI R0, RZ, 0x8, R0 ;  /* 0x00000008ff007819 */ /* 0x000fe20000011600 */
[--C-:B------:R-:W-:Y:S01]  /*c060*/  FFMA.FTZ R108, R108, c[0x0][0x23c], -R188.reuse ;  /* 0x00008f006c6c7a23 */ /* 0x100fe200000108bc */
[C---:B------:R-:W-:Y:S01]  /*c070*/  LOP3.LUT R5, R4.reuse, 0xffff, RZ, 0xc0, !PT ;  /* 0x0000ffff04057812 */ /* 0x040fe200078ec0ff */
[----:B------:R-:W-:Y:S01]  /*c080*/  FFMA.FTZ R109, R109, c[0x0][0x23c], -R188 ;  /* 0x00008f006d6d7a23 */ /* 0x000fe200000108bc */
[----:B------:R-:W-:Y:S01]  /*c090*/  LOP3.LUT R9, R4, 0xff, RZ, 0xc0, !PT ;  /* 0x000000ff04097812 */ /* 0x000fe200078ec0ff */
[----:B------:R-:W-:Y:S01]  /*c0a0*/  MUFU.EX2 R245, R50 ;  /* 0x0000003200f57308 */ /* 0x000fe20000000800 */
[----:B------:R-:W-:Y:S01]  /*c0b0*/  SHF.R.U32.HI R10, RZ, 0x10, R4 ;  /* 0x00000010ff0a7819 */ /* 0x000fe20000011604 */
[--C-:B------:R-:W-:Y:S01]  /*c0c0*/  FFMA.FTZ R110, R110, c[0x0][0x23c], -R190.reuse ;  /* 0x00008f006e6e7a23 */ /* 0x100fe200000108be */
[----:B------:R-:W-:Y:S01]  /*c0d0*/  LOP3.LUT R4, R2, 0xff, RZ, 0xc0, !PT ;  /* 0x000000ff02047812 */ /* 0x000fe200078ec0ff */
[----:B------:R-:W-:Y:S01]  /*c0e0*/  FFMA.FTZ R111, R111, c[0x0][0x23c], -R190 ;  /* 0x00008f006f6f7a23 */ /* 0x000fe200000108be */
[----:B------:R-:W-:Y:S01]  /*c0f0*/  SHF.R.U32.HI R57, RZ, 0x10, R2 ;  /* 0x00000010ff397819 */ /* 0x000fe20000011602 */
[--C-:B------:R-:W-:Y:S01]  /*c100*/  FFMA.FTZ R130, R130, c[0x0][0x23c], -R189.reuse ;  /* 0x00008f0082827a23 */ /* 0x100fe200000108bd */
[----:B------:R-:W-:Y:S01]  /*c110*/  PRMT R0, R4, 0x5410, R0 ;  /* 0x0000541004007816 */ /* 0x000fe20000000000 */
[----:B------:R-:W-:Y:S01]  /*c120*/  FFMA.FTZ R131, R131, c[0x0][0x23c], -R189 ;  /* 0x00008f0083837a23 */ /* 0x000fe200000108bd */
[----:B------:R-:W-:Y:S01]  /*c130*/  SHF.R.U32.HI R2, RZ, 0x18, R2 ;  /* 0x00000018ff027819 */ /* 0x000fe20000011602 */
[----:B------:R-:W2:Y:S01]  /*c140*/  MUFU.EX2 R248, R51 ;  /* 0x0000003300f87308 */ /* 0x000ea20000000800 */
[----:B------:R-:W-:Y:S01]  /*c150*/  LOP3.LUT R57, R57, 0xff, RZ, 0xc0, !PT ;  /* 0x000000ff39397812 */ /* 0x000fe200078ec0ff */
[--C-:B------:R-:W-:Y:S01]  /*c160*/  HSET2.LE.AND R0, R0, R219.reuse, PT ;  /* 0x000000db00007233 */ /* 0x100fe20003803000 */
[----:B------:R-:W-:Y:S01]  /*c170*/  SHF.R.U32.HI R58, RZ, 0x8, R5 ;  /* 0x00000008ff3a7819 */ /* 0x000fe20000011605 */
[----:B------:R-:W-:Y:S01]  /*c180*/  IMAD.WIDE.U32 R4, R191, -0x2daee0ad, RZ ;  /* 0xd2511f53bf047825 */ /* 0x000fe200078e00ff */
[----:B------:R-:W-:Y:S02]  /*c190*/  PRMT R57, R57, 0x5410, R2 ;  /* 0x0000541039397816 */ /* 0x000fe40000000002 */
[----:B------:R-:W-:Y:S01]  /*c1a0*/  F2FP.PACK_AB R56, R41, R81 ;  /* 0x000000512938723e */ /* 0x000fe200000000ff */
[----:B------:R-:W-:Y:S01]  /*c1b0*/  FFMA.FTZ R189, R119, c[0x0][0x23c], -R189 ;  /* 0x00008f0077bd7a23 */ /* 0x000fe200000108bd */
[----:B------:R-:W-:Y:S01]  /*c1c0*/  PRMT R58, R9, 0x5410, R58 ;  /* 0x00005410093a7816 */ /* 0x000fe2000000003a */
[----:B------:R-:W-:Y:S01]  /*c1d0*/  MUFU.EX2 R250, R64 ;  /* 0x0000004000fa7308 */ /* 0x000fe20000000800 */
[----:B------:R-:W-:Y:S01]  /*c1e0*/  LOP3.LUT R59, R10, 0xff, RZ, 0xc0, !PT ;  /* 0x000000ff0a3b7812 */ /* 0x000fe200078ec0ff */
[--C-:B------:R-:W-:Y:S01]  /*c1f0*/  HSET2.LE.AND R57, R57, R219.reuse, PT ;  /* 0x000000db39397233 */ /* 0x100fe20003803000 */
[----:B------:R-:W-:Y:S01]  /*c200*/  LOP3.LUT R56, R0, R56, RZ, 0xc0, !PT ;  /* 0x0000003800387212 */ /* 0x000fe200078ec0ff */
[--C-:B------:R-:W-:Y:S01]  /*c210*/  HSET2.LE.AND R58, R58, R219.reuse, PT ;  /* 0x000000db3a3a7233 */ /* 0x100fe20003803000 */
[----:B---3--:R-:W-:Y:S01]  /*c220*/  F2FP.PACK_AB R0, R84, R236 ;  /* 0x000000ec5400723e */ /* 0x008fe200000000ff */
[----:B------:R-:W-:Y:S01]  /*c230*/  FFMA.FTZ R123, R123, c[0x0][0x23c], -R190 ;  /* 0x00008f007b7b7a23 */ /* 0x000fe200000108be */
[----:B------:R-:W-:Y:S01]  /*c240*/  PRMT R59, R59, 0x5410, R11 ;  /* 0x000054103b3b7816 */ /* 0x000fe2000000000b */
[----:B------:R-:W-:Y:S01]  /*c250*/  FFMA.FTZ R124, R124, c[0x0][0x23c], -R188 ;  /* 0x00008f007c7c7a23 */ /* 0x000fe200000108bc */
[----:B------:R-:W-:Y:S01]  /*c260*/  LOP3.LUT R57, R57, R0, RZ, 0xc0, !PT ;  /* 0x0000000039397212 */ /* 0x000fe200078ec0ff */
[----:B------:R-:W3:Y:S01]  /*c270*/  MUFU.EX2 R252, R65 ;  /* 0x0000004100fc7308 */ /* 0x000ee20000000800 */
[----:B------:R-:W-:Y:S01]  /*c280*/  F2FP.PACK_AB R0, R207, R209 ;  /* 0x000000d1cf00723e */ /* 0x000fe200000000ff */
[--C-:B------:R-:W-:Y:S01]  /*c290*/  HSET2.LE.AND R59, R59, R219.reuse, PT ;  /* 0x000000db3b3b7233 */ /* 0x100fe20003803000 */
[----:B------:R-:W-:Y:S01]  /*c2a0*/  LOP3.LUT R5, R5, UR8, R6, 0x96, !PT ;  /* 0x0000000805057c12 */ /* 0x000fe2000f8e9606 */
[--C-:B------:R-:W-:Y:S01]  /*c2b0*/  FFMA.FTZ R120, R120, c[0x0][0x23c], -R188.reuse ;  /* 0x00008f0078787a23 */ /* 0x100fe200000108bc */
[----:B------:R-:W-:Y:S01]  /*c2c0*/  LOP3.LUT R58, R58, R0, RZ, 0xc0, !PT ;  /* 0x000000003a3a7212 */ /* 0x000fe200078ec0ff */
[--C-:B------:R-:W-:Y:S01]  /*c2d0*/  FFMA.FTZ R121, R121, c[0x0][0x23c], -R188.reuse ;  /* 0x00008f0079797a23 */ /* 0x100fe200000108bc */
[----:B------:R-:W-:Y:S01]  /*c2e0*/  F2FP.PACK_AB R0, R204, R208 ;  /* 0x000000d0cc00723e */ /* 0x000fe200000000ff */
[----:B------:R-:W-:Y:S02]  /*c2f0*/  FFMA.FTZ R188, R125, c[0x0][0x23c], -R188 ;  /* 0x00008f007dbc7a23 */ /* 0x000fe400000108bc */
[----:B------:R-:W-:Y:S01]  /*c300*/  MUFU.EX2 R247, R66 ;  /* 0x0000004200f77308 */ /* 0x000fe20000000800 */
[----:B------:R-:W-:Y:S01]  /*c310*/  LOP3.LUT R59, R59, R0, RZ, 0xc0, !PT ;  /* 0x000000003b3b7212 */ /* 0x000fe200078ec0ff */
[----:B------:R-:W-:Y:S01]  /*c320*/  FFMA.FTZ R126, R126, c[0x0][0x23c], -R190 ;  /* 0x00008f007e7e7a23 */ /* 0x000fe200000108be */
[----:B------:R-:W-:Y:S05]  /*c330*/  LOP3.LUT R0, R7, UR10, R224, 0x96, !PT ;  /* 0x0000000a07007c12 */ /* 0x000fea000f8e96e0 */
[----:B------:R-:W-:Y:S02]  /*c340*/  IMAD.WIDE.U32 R8, R0, -0x326172a9, RZ ;  /* 0xcd9e8d5700087825 */ /* 0x000fe400078e00ff */
[----:B------:R-:W4:Y:S03]  /*c350*/  MUFU.EX2 R249, R67 ;  /* 0x0000004300f97308 */ /* 0x000f260000000800 */
[----:B------:R-:W-:Y:S05]  /*c360*/  LOP3.LUT R6, R9, UR9, R16, 0x96, !PT ;  /* 0x0000000909067c12 */ /* 0x000fea000f8e9610 */
[----:B------:R-:W-:Y:S02]  /*c370*/  IMAD.WIDE.U32 R6, R6, -0x2daee0ad, RZ ;  /* 0xd2511f5306067825 */ /* 0x000fe400078e00ff */
[----:B------:R-:W-:Y:S03]  /*c380*/  MUFU.EX2 R239, R36 ;  /* 0x0000002400ef7308 */ /* 0x000fe60000000800 */
[----:B------:R-:W-:Y:S01]  /*c390*/  LOP3.LUT R7, R7, UR6, R4, 0x96, !PT ;  /* 0x0000000607077c12 */ /* 0x000fe2000f8e9604 */
[----:B------:R-:W-:Y:S05]  /*c3a0*/  IMAD.WIDE.U32 R4, R5, -0x326172a9, RZ ;  /* 0xcd9e8d5705047825 */ /* 0x000fea00078e00ff */
[----:B------:R-:W-:Y:S01]  /*c3b0*/  LOP3.LUT R8, R5, UR7, R8, 0x96, !PT ;  /* 0x0000000705087c12 */ /* 0x000fe2000f8e9608 */
[----:B------:R1:W1:Y:S04]  /*c3c0*/  MUFU.EX2 R240, R37 ;  /* 0x0000002500f07308 */ /* 0x0002680000000800 */
[----:B------:R-:W-:Y:S05]  /*c3d0*/  IMAD.WIDE.U32 R8, R8, -0x2daee0ad, RZ ;  /* 0xd2511f5308087825 */ /* 0x000fea00078e00ff */
[----:B------:R-:W-:Y:S01]  /*c3e0*/  LOP3.LUT R5, R9, UR4, R6, 0x96, !PT ;  /* 0x0000000409057c12 */ /* 0x000fe2000f8e9606 */
[----:B------:R-:W-:Y:S01]  /*c3f0*/  IMAD.WIDE.U32 R6, R7, -0x326172a9, RZ ;  /* 0xcd9e8d5707067825 */ /* 0x000fe200078e00ff */
[----:B------:R2:W-:Y:S04]  /*c400*/  MUFU.EX2 R191, R38 ;  /* 0x0000002600bf7308 */ /* 0x0005e80000000800 */
[----:B------:R-:W-:Y:S01]  /*c410*/  LOP3.LUT R2, R7, UR5, R4, 0x96, !PT ;  /* 0x0000000507027c12 */ /* 0x000fe2000f8e9604 */
[----:B------:R-:W-:Y:S05]  /*c420*/  IMAD.WIDE.U32 R4, R5, -0x326172a9, RZ ;  /* 0xcd9e8d5705047825 */ /* 0x000fea00078e00ff */
[C---:B------:R-:W-:Y:S01]  /*c430*/  LOP3.LUT R0, R4.reuse, 0xffff, RZ, 0xc0, !PT ;  /* 0x0000ffff04007812 */ /* 0x040fe200078ec0ff */
[----:B------:R-:W3:Y:S01]  /*c440*/  MUFU.EX2 R194, R39 ;  /* 0x0000002700c27308 */ /* 0x000ee20000000800 */
[----:B------:R-:W-:Y:S01]  /*c450*/  LOP3.LUT R46, R4, 0xff, RZ, 0xc0, !PT ;  /* 0x000000ff042e7812 */ /* 0x000fe200078ec0ff */
[----:B-1----:R-:W-:Y:S01]  /*c460*/  IMAD.MOV.U32 R37, RZ, RZ, R61 ;  /* 0x000000ffff257224 */ /* 0x002fe200078e003d */
[----:B------:R-:W-:Y:S01]  /*c470*/  SHF.R.U32.HI R0, RZ, 0x8, R0 ;  /* 0x00000008ff007819 */ /* 0x000fe20000011600 */
[----:B------:R-:W-:Y:S01]  /*c480*/  IMAD.MOV.U32 R61, RZ, RZ, R97 ;  /* 0x000000ffff3d7224 */ /* 0x000fe200078e0061 */
[----:B------:R-:W-:Y:S02]  /*c490*/  LOP3.LUT R6, R5, UR15, R6, 0x96, !PT ;  /* 0x0000000f05067c12 */ /* 0x000fe4000f8e9606 */
[----:B------:R-:W-:Y:S02]  /*c4a0*/  PRMT R46, R46, 0x5410, R0 ;  /* 0x000054102e2e7816 */ /* 0x000fe40000000000 */
[----:B------:R-:W-:Y:S01]  /*c4b0*/  F2FP.PACK_AB R0, R251, R246 ;  /* 0x000000f6fb00723e */ /* 0x000fe200000000ff */
[----:B------:R-:W-:Y:S01]  /*c4c0*/  MUFU.EX2 R243, R52 ;  /* 0x0000003400f37308 */ /* 0x000fe20000000800 */
[----:B------:R-:W-:Y:S01]  /*c4d0*/  LOP3.LUT R44, R6, 0xff, RZ, 0xc0, !PT ;  /* 0x000000ff062c7812 */ /* 0x000fe200078ec0ff */
[--C-:B------:R-:W-:Y:S01]  /*c4e0*/  HSET2.LE.AND R46, R46, R219.reuse, PT ;  /* 0x000000db2e2e7233 */ /* 0x100fe20003803000 */
[----:B--2---:R-:W-:Y:S02]  /*c4f0*/  IMAD.MOV.U32 R38, RZ, RZ, R60 ;  /* 0x000000ffff267224 */ /* 0x004fe400078e003c */
[----:B------:R-:W-:Y:S02]  /*c500*/  IMAD.MOV.U32 R60, RZ, RZ, R85 ;  /* 0x000000ffff3c7224 */ /* 0x000fe400078e0055 */
[----:B------:R-:W-:Y:S02]  /*c510*/  LOP3.LUT R46, R46, R0, RZ, 0xc0, !PT ;  /* 0x000000002e2e7212 */ /* 0x000fe400078ec0ff */
[--C-:B------:R-:W-:Y:S01]  /*c520*/  SHF.R.U32.HI R0, RZ, 0x10, R4.reuse ;  /* 0x00000010ff007819 */ /* 0x100fe20000011604 */
[----:B------:R-:W1:Y:S01]  /*c530*/  MUFU.EX2 R244, R53 ;  /* 0x0000003500f47308 */ /* 0x000e620000000800 */
[----:B------:R-:W-:Y:S02]  /*c540*/  SHF.R.U32.HI R4, RZ, 0x18, R4 ;  /* 0x00000018ff047819 */ /* 0x000fe40000011604 */
[----:B------:R-:W-:Y:S04]  /*c550*/  LOP3.LUT R0, R0, 0xff, RZ, 0xc0, !PT ;  /* 0x000000ff00007812 */ /* 0x000fe800078ec0ff */
[----:B------:R-:W-:Y:S01]  /*c560*/  PRMT R0, R0, 0x5410, R4 ;  /* 0x0000541000007816 */ /* 0x000fe20000000004 */
[----:B------:R-:W-:Y:S02]  /*c570*/  IMAD.WIDE.U32 R4, R2, -0x2daee0ad, RZ ;  /* 0xd2511f5302047825 */ /* 0x000fe400078e00ff */
[----:B------:R-:W-:Y:S02]  /*c580*/  MUFU.EX2 R241, R54 ;  /* 0x0000003600f17308 */ /* 0x000fe40000000800 */
[--C-:B------:R-:W-:Y:S01]  /*c590*/  HSET2.LE.AND R47, R0, R219.reuse, PT ;  /* 0x000000db002f7233 */ /* 0x100fe20003803000 */
[----:B------:R-:W-:Y:S02]  /*c5a0*/  F2FP.PACK_AB R0, R248, R245 ;  /* 0x000000f5f800723e */ /* 0x000fe400000000ff */
[C---:B------:R-:W-:Y:S02]  /*c5b0*/  LOP3.LUT R50, R4.reuse, 0xff, RZ, 0xc0, !PT ;  /* 0x000000ff04327812 */ /* 0x040fe400078ec0ff */
[----:B------:R-:W-:Y:S02]  /*c5c0*/  LOP3.LUT R47, R47, R0, RZ, 0xc0, !PT ;  /* 0x000000002f2f7212 */ /* 0x000fe400078ec0ff */
[----:B------:R-:W-:Y:S01]  /*c5d0*/  LOP3.LUT R0, R4, 0xffff, RZ, 0xc0, !PT ;  /* 0x0000ffff04007812 */ /* 0x000fe200078ec0ff */
[----:B------:R-:W2:Y:S01]  /*c5e0*/  MUFU.EX2 R242, R55 ;  /* 0x0000003700f27308 */ /* 0x000ea20000000800 */
[----:B------:R-:W-:Y:S02]  /*c5f0*/  LOP3.LUT R2, R5, UR14, R8, 0x96, !PT ;  /* 0x0000000e05027c12 */ /* 0x000fe4000f8e9608 */
[----:B------:R-:W-:Y:S02]  /*c600*/  SHF.R.U32.HI R0, RZ, 0x8, R0 ;  /* 0x00000008ff007819 */ /* 0x000fe40000011600 */
[----:B------:R-:W-:Y:S02]  /*c610*/  LOP3.LUT R48, R2, 0xff, RZ, 0xc0, !PT ;  /* 0x000000ff02307812 */ /* 0x000fe400078ec0ff */
[----:B------:R-:W-:Y:S02]  /*c620*/  PRMT R50, R50, 0x5410, R0 ;  /* 0x0000541032327816 */ /* 0x000fe40000000000 */
[----:B---3--:R-:W-:Y:S01]  /*c630*/  F2FP.PACK_AB R0, R252, R250 ;  /* 0x000000fafc00723e */ /* 0x008fe200000000ff */
[----:B------:R-:W-:Y:S02]  /*c640*/  MUFU.EX2 R90, R90 ;  /* 0x0000005a005a7308 */ /* 0x000fe40000000800 */
[--C-:B------:R-:W-:Y:S05]  /*c650*/  HSET2.LE.AND R50, R50, R219.reuse, PT ;  /* 0x000000db32327233 */ /* 0x100fea0003803000 */
[----:B------:R-:W-:Y:S02]  /*c660*/  LOP3.LUT R50, R50, R0, RZ, 0xc0, !PT ;  /* 0x0000000032327212 */ /* 0x000fe400078ec0ff */
[--C-:B------:R-:W-:Y:S01]  /*c670*/  SHF.R.U32.HI R0, RZ, 0x10, R4.reuse ;  /* 0x00000010ff007819 */ /* 0x100fe20000011604 */
[----:B------:R-:W-:Y:S01]  /*c680*/  MUFU.EX2 R91, R91 ;  /* 0x0000005b005b7308 */ /* 0x000fe20000000800 */
[----:B------:R-:W-:Y:S02]  /*c690*/  SHF.R.U32.HI R4, RZ, 0x18, R4 ;  /* 0x00000018ff047819 */ /* 0x000fe40000011604 */
[----:B------:R-:W-:Y:S04]  /*c6a0*/  LOP3.LUT R0, R0, 0xff, RZ, 0xc0, !PT ;  /* 0x000000ff00007812 */ /* 0x000fe800078ec0ff */
[----:B------:R-:W-:Y:S03]  /*c6b0*/  PRMT R0, R0, 0x5410, R4 ;  /* 0x0000541000007816 */ /* 0x000fe60000000004 */
[----:B------:R-:W-:Y:S02]  /*c6c0*/  MUFU.EX2 R139, R139 ;  /* 0x0000008b008b7308 */ /* 0x000fe40000000800 */
[--C-:B------:R-:W-:Y:S01]  /*c6d0*/  HSET2.LE.AND R51, R0, R219.reuse, PT ;  /* 0x000000db00337233 */ /* 0x100fe20003803000 */
[----:B----4-:R-:W-:Y:S04]  /*c6e0*/  F2FP.PACK_AB R0, R249, R247 ;  /* 0x000000f7f900723e */ /* 0x010fe800000000ff */
[----:B------:R-:W-:Y:S02]  /*c6f0*/  LOP3.LUT R51, R51, R0, RZ, 0xc0, !PT ;  /* 0x0000000033337212 */ /* 0x000fe400078ec0ff */
[----:B------:R-:W-:Y:S01]  /*c700*/  LOP3.LUT R0, R6, 0xffff, RZ, 0xc0, !PT ;  /* 0x0000ffff06007812 */ /* 0x000fe200078ec0ff */
[----:B------:R-:W-:Y:S03]  /*c710*/  MUFU.EX2 R118, R118 ;  /* 0x0000007600767308 */ /* 0x000fe60000000800 */
[----:B------:R-:W-:Y:S04]  /*c720*/  SHF.R.U32.HI R0, RZ, 0x8, R0 ;  /* 0x00000008ff007819 */ /* 0x000fe80000011600 */
[----:B------:R-:W-:Y:S02]  /*c730*/  PRMT R44, R44, 0x5410, R0 ;  /* 0x000054102c2c7816 */ /* 0x000fe40000000000 */
[----:B------:R-:W-:Y:S01]  /*c740*/  F2FP.PACK_AB R0, R240, R239 ;  /* 0x000000eff000723e */ /* 0x000fe200000000ff */
        /* <DEDUP_REMOVED lines=10> */
[----:B------:R-:W-:Y:S04]  /*c7f0*/  F2FP.PACK_AB R0, R194, R191 ;  /* 0x000000bfc200723e */ /* 0x000fe800000000ff */
[----:B------:R-:W-:Y:S02]  /*c800*/  LOP3.LUT R45, R45, R0, RZ, 0xc0, !PT ;  /* 0x000000002d2d7212 */ /* 0x000fe400078ec0ff */
[----:B------:R-:W-:Y:S01]  /*c810*/  LOP3.LUT R0, R2, 0xffff, RZ, 0xc0, !PT ;  /* 0x0000ffff02007812 */ /* 0x000fe200078ec0ff */
[----:B------:R-:W-:Y:S03]  /*c820*/  MUFU.EX2 R198, R198 ;  /* 0x000000c600c67308 */ /* 0x000fe60000000800 */
[----:B------:R-:W-:Y:S04]  /*c830*/  SHF.R.U32.HI R0, RZ, 0x8, R0 ;  /* 0x00000008ff007819 */ /* 0x000fe80000011600 */
[----:B------:R-:W-:Y:S02]  /*c840*/  PRMT R48, R48, 0x5410, R0 ;  /* 0x0000541030307816 */ /* 0x000fe40000000000 */
[----:B-1----:R-:W-:Y:S01]  /*c850*/  F2FP.PACK_AB R0, R244, R243 ;  /* 0x000000f3f400723e */ /* 0x002fe200000000ff */
        /* <DEDUP_REMOVED lines=10> */
[----:B--2---:R-:W-:Y:S04]  /*c900*/  F2FP.PACK_AB R0, R242, R241 ;  /* 0x000000f1f200723e */ /* 0x004fe800000000ff */
[----:B------:R-:W-:Y:S02]  /*c910*/  LOP3.LUT R49, R49, R0, RZ, 0xc0, !PT ;  /* 0x0000000031317212 */ /* 0x000fe400078ec0ff */
[----:B------:R-:W-:Y:S01]  /*c920*/  IADD3 R0, R195, 0x2, RZ ;  /* 0x00000002c3007810 */ /* 0x000fe20007ffe0ff */
[----:B------:R-:W-:Y:S03]  /*c930*/  MUFU.EX2 R203, R203 ;  /* 0x000000cb00cb7308 */ /* 0x000fe60000000800 */
[----:B------:R-:W-:Y:S05]  /*c940*/  LOP3.LUT R0, R221, UR21, R0, 0x96, !PT ;  /* 0x00000015dd007c12 */ /* 0x000fea000f8e9600 */
[----:B------:R-:W-:Y:S02]  /*c950*/  IMAD.WIDE.U32 R12, R0, -0x326172a9, RZ ;  /* 0xcd9e8d57000c7825 */ /* 0x000fe400078e00ff */
[----:B------:R-:W-:Y:S03]  /*c960*/  MUFU.EX2 R200, R200 ;  /* 0x000000c800c87308 */ /* 0x000fe60000000800 */
[----:B------:R-:W-:Y:S02]  /*c970*/  LOP3.LUT R4, R13, UR13, R232, 0x96, !PT ;  /* 0x0000000d0d047c12 */ /* 0x000fe4000f8e96e8 */
[----:B------:R-:W-:Y:S03]  /*c980*/  LOP3.LUT R8, R17, UR11, R12, 0x96, !PT ;  /* 0x0000000b11087c12 */ /* 0x000fe6000f8e960c */
[----:B------:R-:W-:Y:S02]  /*c990*/  IMAD.WIDE.U32 R4, R4, -0x2daee0ad, RZ ;  /* 0xd2511f5304047825 */ /* 0x000fe400078e00ff */
[----:B------:R-:W-:Y:S02]  /*c9a0*/  MUFU.EX2 R202, R202 ;  /* 0x000000ca00ca7308 */ /* 0x000fe40000000800 */
[----:B------:R-:W-:Y:S01]  /*c9b0*/  IMAD.WIDE.U32 R8, R8, -0x2daee0ad, RZ ;  /* 0xd2511f5308087825 */ /* 0x000fe200078e00ff */
[----:B------:R-:W-:Y:S04]  /*c9c0*/  LOP3.LUT R6, R5, UR10, R224, 0x96, !PT ;  /* 0x0000000a05067c12 */ /* 0x000fe8000f8e96e0 */
[----:B------:R-:W-:Y:S01]  /*c9d0*/  LOP3.LUT R9, R9, UR8, R4, 0x96, !PT ;  /* 0x0000000809097c12 */ /* 0x000fe2000f8e9604 */
[----:B------:R-:W-:Y:S02]  /*c9e0*/  IMAD.WIDE.U32 R6, R6, -0x326172a9, RZ ;  /* 0xcd9e8d5706067825 */ /* 0x000fe400078e00ff */
[----:B------:R-:W-:Y:S03]  /*c9f0*/  MUFU.EX2 R201, R201 ;  /* 0x000000c900c97308 */ /* 0x000fe60000000800 */
[----:B------:R-:W-:Y:S05]  /*ca00*/  LOP3.LUT R4, R7, UR9, R16, 0x96, !PT ;  /* 0x0000000907047c12 */ /* 0x000fea000f8e9610 */
[----:B------:R-:W-:Y:S02]  /*ca10*/  IMAD.WIDE.U32 R4, R4, -0x2daee0ad, RZ ;  /* 0xd2511f5304047825 */ /* 0x000fe400078e00ff */
[----:B------:R-:W-:Y:S03]  /*ca20*/  MUFU.EX2 R86, R86 ;  /* 0x0000005600567308 */ /* 0x000fe60000000800 */
[----:B------:R-:W-:Y:S01]  /*ca30*/  LOP3.LUT R7, R5, UR6, R8, 0x96, !PT ;  /* 0x0000000605077c12 */ /* 0x000fe2000f8e9608 */
[----:B------:R-:W-:Y:S05]  /*ca40*/  IMAD.WIDE.U32 R8, R9, -0x326172a9, RZ ;  /* 0xcd9e8d5709087825 */ /* 0x000fea00078e00ff */
[----:B------:R-:W-:Y:S01]  /*ca50*/  LOP3.LUT R10, R9, UR7, R6, 0x96, !PT ;  /* 0x00000007090a7c12 */ /* 0x000fe2000f8e9606 */
[----:B------:R-:W-:Y:S01]  /*ca60*/  IMAD.WIDE.U32 R6, R7, -0x326172a9, RZ ;  /* 0xcd9e8d5707067825 */ /* 0x000fe200078e00ff */
[----:B------:R-:W-:Y:S03]  /*ca70*/  MUFU.EX2 R87, R87 ;  /* 0x0000005700577308 */ /* 0x000fe60000000800 */
[----:B------:R-:W-:Y:S01]  /*ca80*/  IMAD.WIDE.U32 R10, R10, -0x2daee0ad, RZ ;  /* 0xd2511f530a0a7825 */ /* 0x000fe200078e00ff */
[----:B------:R-:W-:Y:S04]  /*ca90*/  LOP3.LUT R8, R7, UR5, R8, 0x96, !PT ;  /* 0x0000000507087c12 */ /* 0x000fe8000f8e9608 */
[----:B------:R-:W-:Y:S01]  /*caa0*/  LOP3.LUT R4, R11, UR4, R4, 0x96, !PT ;  /* 0x000000040b047c12 */ /* 0x000fe2000f8e9604 */
[----:B------:R-:W-:Y:S01]  /*cab0*/  IMAD.MOV.U32 R11, RZ, RZ, R43 ;  /* 0x000000ffff0b7224 */ /* 0x000fe200078e002b */
[----:B------:R-:W-:Y:S01]  /*cac0*/  MUFU.EX2 R88, R88 ;  /* 0x0000005800587308 */ /* 0x000fe20000000800 */
[----:B------:R-:W-:Y:S02]  /*cad0*/  IMAD.MOV.U32 R43, RZ, RZ, R96 ;  /* 0x000000ffff2b7224 */ /* 0x000fe400078e0060 */
[----:B------:R-:W-:Y:S05]  /*cae0*/  IMAD.WIDE.U32 R4, R4, -0x326172a9, RZ ;  /* 0xcd9e8d5704047825 */ /* 0x000fea00078e00ff */
[C---:B------:R-:W-:Y:S02]  /*caf0*/  LOP3.LUT R0, R4.reuse, 0xffff, RZ, 0xc0, !PT ;  /* 0x0000ffff04007812 */ /* 0x040fe400078ec0ff */
[----:B------:R-:W-:Y:S01]  /*cb00*/  LOP3.LUT R54, R5, UR15, R6, 0x96, !PT ;  /* 0x0000000f05367c12 */ /* 0x000fe2000f8e9606 */
[----:B------:R-:W-:Y:S01]  /*cb10*/  MUFU.EX2 R89, R89 ;  /* 0x0000005900597308 */ /* 0x000fe20000000800 */
[----:B------:R-:W-:Y:S02]  /*cb20*/  SHF.R.U32.HI R2, RZ, 0x8, R0 ;  /* 0x00000008ff027819 */ /* 0x000fe40000011600 */
[----:B------:R-:W-:Y:S04]  /*cb30*/  LOP3.LUT R0, R4, 0xff, RZ, 0xc0, !PT ;  /* 0x000000ff04007812 */ /* 0x000fe800078ec0ff */
[----:B------:R-:W-:Y:S02]  /*cb40*/  PRMT R112, R0, 0x5410, R2 ;  /* 0x0000541000707816 */ /* 0x000fe40000000002 */
[--C-:B------:R-:W-:Y:S01]  /*cb50*/  SHF.R.U32.HI R0, RZ, 0x10, R4.reuse ;  /* 0x00000010ff007819 */ /* 0x100fe20000011604 */
[----:B------:R-:W-:Y:S01]  /*cb60*/  MUFU.EX2 R92, R92 ;  /* 0x0000005c005c7308 */ /* 0x000fe20000000800 */
[----:B------:R-:W-:Y:S02]  /*cb70*/  SHF.R.U32.HI R4, RZ, 0x18, R4 ;  /* 0x00000018ff047819 */ /* 0x000fe40000011604 */
[----:B------:R-:W-:Y:S04]  /*cb80*/  LOP3.LUT R0, R0, 0xff, RZ, 0xc0, !PT ;  /* 0x000000ff00007812 */ /* 0x000fe800078ec0ff */
[----:B------:R-:W-:Y:S01]  /*cb90*/  PRMT R101, R0, 0x5410, R4 ;  /* 0x0000541000657816 */ /* 0x000fe20000000004 */
[----:B------:R-:W-:Y:S01]  /*cba0*/  IMAD.WIDE.U32 R4, R8, -0x2daee0ad, RZ ;  /* 0xd2511f5308047825 */ /* 0x000fe200078e00ff */
[----:B------:R-:W-:Y:S01]  /*cbb0*/  IADD3 R0, R195, 0x3, RZ ;  /* 0x00000003c3007810 */ /* 0x000fe20007ffe0ff */
[----:B------:R-:W-:Y:S02]  /*cbc0*/  MUFU.EX2 R93, R93 ;  /* 0x0000005d005d7308 */ /* 0x000fe40000000800 */
[----:B------:R-:W-:Y:S01]  /*cbd0*/  IMAD.MOV.U32 R195, RZ, RZ, R84 ;  /* 0x000000ffffc37224 */ /* 0x000fe200078e0054 */
[----:B------:R-:W-:Y:S02]  /*cbe0*/  LOP3.LUT R0, R221, UR21, R0, 0x96, !PT ;  /* 0x00000015dd007c12 */ /* 0x000fe4000f8e9600 */
[----:B------:R-:W-:Y:S01]  /*cbf0*/  LOP3.LUT R67, R5, UR14, R10, 0x96, !PT ;  /* 0x0000000e05437c12 */ /* 0x000fe2000f8e960a */
[----:B------:R-:W-:Y:S01]  /*cc00*/  IMAD.MOV.U32 R10, RZ, RZ, R42 ;  /* 0x000000ffff0a7224 */ /* 0x000fe200078e002a */
[----:B------:R-:W-:Y:S01]  /*cc10*/  LOP3.LUT R63, R4, 0xffff, RZ, 0xc0, !PT ;  /* 0x0000ffff043f7812 */ /* 0x000fe200078ec0ff */
[----:B------:R-:W-:Y:S01]  /*cc20*/  IMAD.WIDE.U32 R116, R0, -0x326172a9, RZ ;  /* 0xcd9e8d5700747825 */ /* 0x000fe200078e00ff */
[--C-:B------:R-:W-:Y:S01]  /*cc30*/  SHF.R.U32.HI R80, RZ, 0x10, R4.reuse ;  /* 0x00000010ff507819 */ /* 0x100fe20000011604 */
[----:B------:R-:W-:Y:S01]  /*cc40*/  MUFU.EX2 R94, R94 ;  /* 0x0000005e005e7308 */ /* 0x000fe20000000800 */
[----:B------:R-:W-:Y:S01]  /*cc50*/  SHF.R.U32.HI R64, RZ, 0x18, R4 ;  /* 0x00000018ff407819 */ /* 0x000fe20000011604 */
[----:B------:R-:W-:Y:S01]  /*cc60*/  IMAD.MOV.U32 R42, RZ, RZ, R69 ;  /* 0x000000ffff2a7224 */ /* 0x000fe200078e0045 */
[----:B------:R-:W-:Y:S02]  /*cc70*/  LOP3.LUT R6, R117, UR13, R232, 0x96, !PT ;  /* 0x0000000d75067c12 */ /* 0x000fe4000f8e96e8 */
[----:B------:R-:W-:Y:S02]  /*cc80*/  LOP3.LUT R68, R4, 0xff, RZ, 0xc0, !PT ;  /* 0x000000ff04447812 */ /* 0x000fe400078ec0ff */
[----:B------:R-:W-:Y:S01]  /*cc90*/  LOP3.LUT R4, R17, UR11, R116, 0x96, !PT ;  /* 0x0000000b11047c12 */ /* 0x000fe2000f8e9674 */
[----:B------:R-:W-:Y:S02]  /*cca0*/  IMAD.WIDE.U32 R6, R6, -0x2daee0ad, RZ ;  /* 0xd2511f5306067825 */ /* 0x000fe400078e00ff */
[----:B------:R-:W-:Y:S02]  /*ccb0*/  MUFU.EX2 R95, R95 ;  /* 0x0000005f005f7308 */ /* 0x000fe40000000800 */
[----:B------:R-:W-:Y:S01]  /*ccc0*/  IMAD.WIDE.U32 R4, R4, -0x2daee0ad, RZ ;  /* 0xd2511f5304047825 */ /* 0x000fe200078e00ff */
[----:B------:R-:W-:Y:S03]  /*ccd0*/  LOP3.LUT R8, R7, UR10, R224, 0x96, !PT ;  /* 0x0000000a07087c12 */ /* 0x000fe6000f8e96e0 */
[----:B------:R-:W-:Y:S01]  /*cce0*/  IMAD.MOV.U32 R17, RZ, RZ, R62 ;  /* 0x000000ffff117224 */ /* 0x000fe200078e003e */
[----:B------:R-:W-:Y:S01]  /*ccf0*/  LOP3.LUT R5, R5, UR8, R6, 0x96, !PT ;  /* 0x0000000805057c12 */ /* 0x000fe2000f8e9606 */
[----:B------:R-:W-:Y:S02]  /*cd00*/  IMAD.WIDE.U32 R8, R8, -0x326172a9, RZ ;  /* 0xcd9e8d5708087825 */ /* 0x000fe400078e00ff */
[----:B------:R-:W-:Y:S02]  /*cd10*/  MUFU.EX2 R226, R226 ;  /* 0x000000e200e27308 */ /* 0x000fe40000000800 */
[----:B------:R-:W-:Y:S01]  /*cd20*/  IMAD.MOV.U32 R62, RZ, RZ, R113 ;  /* 0x000000ffff3e7224 */ /* 0x000fe200078e0071 */
[----:B------:R-:W-:Y:S01]  /*cd30*/  LOP3.LUT R7, R9, UR9, R16, 0x96, !PT ;  /* 0x0000000909077c12 */ /* 0x000fe2000f8e9610 */
[----:B------:R-:W-:Y:S04]  /*cd40*/  IMAD.MOV.U32 R16, RZ, RZ, R100 ;  /* 0x000000ffff107224 */ /* 0x000fe800078e0064 */
[----:B------:R-:W-:Y:S02]  /*cd50*/  IMAD.WIDE.U32 R6, R7, -0x2daee0ad, RZ ;  /* 0xd2511f5307067825 */ /* 0x000fe400078e00ff */
        /* <DEDUP_REMOVED lines=10> */
[----:B------:R-:W-:Y:S05]  /*ce00*/  IMAD.WIDE.U32 R4, R5, -0x326172a9, RZ ;  /* 0xcd9e8d5705047825 */ /* 0x000fea00078e00ff */
[C---:B------:R-:W-:Y:S01]  /*ce10*/  LOP3.LUT R0, R4.reuse, 0xffff, RZ, 0xc0, !PT ;  /* 0x0000ffff04007812 */ /* 0x040fe200078ec0ff */
[----:B------:R-:W-:Y:S01]  /*ce20*/  MUFU.EX2 R228, R228 ;  /* 0x000000e400e47308 */ /* 0x000fe20000000800 */
[----:B------:R-:W-:Y:S02]  /*ce30*/  LOP3.LUT R53, R5, UR15, R6, 0x96, !PT ;  /* 0x0000000f05357c12 */ /* 0x000fe4000f8e9606 */
[----:B------:R-:W-:Y:S02]  /*ce40*/  SHF.R.U32.HI R2, RZ, 0x8, R0 ;  /* 0x00000008ff027819 */ /* 0x000fe40000011600 */
[----:B------:R-:W-:Y:S02]  /*ce50*/  LOP3.LUT R0, R4, 0xff, RZ, 0xc0, !PT ;  /* 0x000000ff04007812 */ /* 0x000fe400078ec0ff */
[----:B------:R-:W-:Y:S02]  /*ce60*/  SHF.R.U32.HI R55, RZ, 0x18, R4 ;  /* 0x00000018ff377819 */ /* 0x000fe40000011604 */
[----:B------:R-:W-:Y:S01]  /*ce70*/  PRMT R113, R0, 0x5410, R2 ;  /* 0x0000541000717816 */ /* 0x000fe20000000002 */
[----:B------:R-:W-:Y:S01]  /*ce80*/  MUFU.EX2 R229, R229 ;  /* 0x000000e500e57308 */ /* 0x000fe20000000800 */
[----:B------:R-:W-:Y:S01]  /*ce90*/  LOP3.LUT R0, R13, UR13, R230, 0x96, !PT ;  /* 0x0000000d0d007c12 */ /* 0x000fe2000f8e96e6 */
[----:B------:R-:W-:Y:S01]  /*cea0*/  IMAD.MOV.U32 R13, RZ, RZ, R62 ;  /* 0x000000ffff0d7224 */ /* 0x000fe200078e003e */
[----:B------:R-:W-:Y:S01]  /*ceb0*/  SHF.R.U32.HI R39, RZ, 0x10, R4 ;  /* 0x00000010ff277819 */ /* 0x000fe20000011604 */
[----:B------:R-:W-:Y:S03]  /*cec0*/  IMAD.WIDE.U32 R4, R7, -0x2daee0ad, RZ ;  /* 0xd2511f5307047825 */ /* 0x000fe600078e00ff */
[----:B------:R-:W-:Y:S01]  /*ced0*/  LOP3.LUT R39, R39, 0xff, RZ, 0xc0, !PT ;  /* 0x000000ff27277812 */ /* 0x000fe200078ec0ff */
[----:B------:R-:W-:Y:S01]  /*cee0*/  IMAD.WIDE.U32 R6, R0, -0x2daee0ad, RZ ;  /* 0xd2511f5300067825 */ /* 0x000fe200078e00ff */
[C---:B------:R-:W-:Y:S01]  /*cef0*/  LOP3.LUT R85, R4.reuse, 0xffff, RZ, 0xc0, !PT ;  /* 0x0000ffff04557812 */ /* 0x040fe200078ec0ff */
[----:B------:R-:W-:Y:S01]  /*cf00*/  MUFU.EX2 R102, R102 ;  /* 0x0000006600667308 */ /* 0x000fe20000000800 */
[--C-:B------:R-:W-:Y:S02]  /*cf10*/  SHF.R.U32.HI R96, RZ, 0x10, R4.reuse ;  /* 0x00000010ff607819 */ /* 0x100fe40000011604 */
[----:B------:R-:W-:Y:S02]  /*cf20*/  LOP3.LUT R100, R4, 0xff, RZ, 0xc0, !PT ;  /* 0x000000ff04647812 */ /* 0x000fe400078ec0ff */
[----:B------:R-:W-:Y:S02]  /*cf30*/  SHF.R.U32.HI R97, RZ, 0x18, R4 ;  /* 0x00000018ff617819 */ /* 0x000fe40000011604 */
[----:B------:R-:W-:Y:S01]  /*cf40*/  LOP3.LUT R4, R193, UR11, R12, 0x96, !PT ;  /* 0x0000000bc1047c12 */ /* 0x000fe2000f8e960c */
[----:B------:R-:W-:Y:S01]  /*cf50*/  IMAD.MOV.U32 R12, RZ, RZ, R61 ;  /* 0x000000ffff0c7224 */ /* 0x000fe200078e003d */
[----:B------:R-:W-:Y:S01]  /*cf60*/  LOP3.LUT R0, R7, UR10, R222, 0x96, !PT ;  /* 0x0000000a07007c12 */ /* 0x000fe2000f8e96de */
[----:B------:R-:W-:Y:S01]  /*cf70*/  MUFU.EX2 R103, R103 ;  /* 0x0000006700677308 */ /* 0x000fe20000000800 */
[----:B------:R-:W-:Y:S01]  /*cf80*/  LOP3.LUT R69, R5, UR14, R8, 0x96, !PT ;  /* 0x0000000e05457c12 */ /* 0x000fe2000f8e9608 */
[----:B------:R-:W-:Y:S04]  /*cf90*/  IMAD.WIDE.U32 R4, R4, -0x2daee0ad, RZ ;  /* 0xd2511f5304047825 */ /* 0x000fe800078e00ff */
[----:B------:R-:W-:Y:S01]  /*cfa0*/  IMAD.WIDE.U32 R8, R0, -0x326172a9, RZ ;  /* 0xcd9e8d5700087825 */ /* 0x000fe200078e00ff */
[----:B------:R-:W-:Y:S03]  /*cfb0*/  LOP3.LUT R5, R5, UR8, R6, 0x96, !PT ;  /* 0x0000000805057c12 */ /* 0x000fe6000f8e9606 */
[----:B------:R-:W-:Y:S01]  /*cfc0*/  MUFU.EX2 R104, R104 ;  /* 0x0000006800687308 */ /* 0x000fe20000000800 */
[----:B------:R-:W-:Y:S05]  /*cfd0*/  LOP3.LUT R6, R9, UR9, R192, 0x96, !PT ;  /* 0x0000000909067c12 */ /* 0x000fea000f8e96c0 */
[----:B------:R-:W-:Y:S04]  /*cfe0*/  IMAD.WIDE.U32 R6, R6, -0x2daee0ad, RZ ;  /* 0xd2511f5306067825 */ /* 0x000fe800078e00ff */
[----:B------:R-:W-:Y:S01]  /*cff0*/  MUFU.EX2 R105, R105 ;  /* 0x0000006900697308 */ /* 0x000fe20000000800 */
[----:B------:R-:W-:Y:S01]  /*d000*/  LOP3.LUT R7, R7, UR6, R4, 0x96, !PT ;  /* 0x0000000607077c12 */ /* 0x000fe2000f8e9604 */
[----:B------:R-:W-:Y:S05]  /*d010*/  IMAD.WIDE.U32 R4, R5, -0x326172a9, RZ ;  /* 0xcd9e8d5705047825 */ /* 0x000fea00078e00ff */
[----:B------:R-:W-:Y:S03]  /*d020*/  LOP3.LUT R8, R5, UR7, R8, 0x96, !PT ;  /* 0x0000000705087c12 */ /* 0x000fe6000f8e9608 */
[----:B------:R-:W-:Y:S02]  /*d030*/  MUFU.EX2 R106, R106 ;  /* 0x0000006a006a7308 */ /* 0x000fe40000000800 */
[----:B------:R-:W-:Y:S05]  /*d040*/  IMAD.WIDE.U32 R8, R8, -0x2daee0ad, RZ ;  /* 0xd2511f5308087825 */ /* 0x000fea00078e00ff */
[----:B------:R-:W-:Y:S01]  /*d050*/  LOP3.LUT R5, R9, UR4, R6, 0x96, !PT ;  /* 0x0000000409057c12 */ /* 0x000fe2000f8e9606 */
[----:B------:R-:W-:Y:S02]  /*d060*/  IMAD.WIDE.U32 R6, R7, -0x326172a9, RZ ;  /* 0xcd9e8d5707067825 */ /* 0x000fe400078e00ff */
[----:B------:R-:W-:Y:S03]  /*d070*/  MUFU.EX2 R107, R107 ;  /* 0x0000006b006b7308 */ /* 0x000fe60000000800 */
[----:B------:R-:W-:Y:S01]  /*d080*/  LOP3.LUT R7, R7, UR5, R4, 0x96, !PT ;  /* 0x0000000507077c12 */ /* 0x000fe2000f8e9604 */
        /* <DEDUP_REMOVED lines=13> */
[----:B------:R-:W-:Y:S01]  /*d160*/  LOP3.LUT R0, R0, 0xff, RZ, 0xc0, !PT ;  /* 0x000000ff00007812 */ /* 0x000fe200078ec0ff */
[----:B------:R-:W-:Y:S03]  /*d170*/  MUFU.EX2 R109, R109 ;  /* 0x0000006d006d7308 */ /* 0x000fe60000000800 */
[----:B------:R-:W-:Y:S01]  /*d180*/  PRMT R81, R0, 0x5410, R4 ;  /* 0x0000541000517816 */ /* 0x000fe20000000004 */
[----:B------:R-:W-:Y:S04]  /*d190*/  IMAD.WIDE.U32 R4, R7, -0x2daee0ad, RZ ;  /* 0xd2511f5307047825 */ /* 0x000fe800078e00ff */
[----:B------:R-:W-:Y:S01]  /*d1a0*/  FADD.FTZ R0, -R134, R135 ;  /* 0x0000008786007221 */ /* 0x000fe20000010100 */
[----:B------:R-:W-:Y:S01]  /*d1b0*/  LOP3.LUT R61, R4, 0xffff, RZ, 0xc0, !PT ;  /* 0x0000ffff043d7812 */ /* 0x000fe200078ec0ff */
[----:B------:R-:W-:Y:S01]  /*d1c0*/  IMAD.MOV.U32 R7, RZ, RZ, R60 ;  /* 0x000000ffff077224 */ /* 0x000fe200078e003c */
[--C-:B------:R-:W-:Y:S01]  /*d1d0*/  SHF.R.U32.HI R62, RZ, 0x10, R4.reuse ;  /* 0x00000010ff3e7819 */ /* 0x100fe20000011604 */
[----:B------:R-:W-:Y:S01]  /*d1e0*/  FMUL.FTZ R0, R0, c[0x0][0x23c] ;  /* 0x00008f0000007a20 */ /* 0x000fe20000410000 */
[----:B------:R-:W-:Y:S01]  /*d1f0*/  LOP3.LUT R66, R4, 0xff, RZ, 0xc0, !PT ;  /* 0x000000ff04427812 */ /* 0x000fe200078ec0ff */
[----:B------:R-:W-:Y:S01]  /*d200*/  IMAD.MOV.U32 R135, RZ, RZ, R13 ;  /* 0x000000ffff877224 */ /* 0x000fe200078e000d */
[----:B------:R-:W-:Y:S01]  /*d210*/  SHF.R.U32.HI R65, RZ, 0x18, R4 ;  /* 0x00000018ff417819 */ /* 0x000fe20000011604 */
[----:B------:R-:W-:Y:S01]  /*d220*/  FADD.FTZ R4, -R138, R3 ;  /* 0x000000038a047221 */ /* 0x000fe20000010100 */
[----:B------:R-:W1:Y:S01]  /*d230*/  MUFU.EX2 R2, R2 ;  /* 0x0000000200027308 */ /* 0x000e620000000800 */
[----:B------:R-:W-:Y:S01]  /*d240*/  FADD.FTZ R3, -R137, R132 ;  /* 0x0000008489037221 */ /* 0x000fe20000010100 */
[----:B------:R-:W-:Y:S01]  /*d250*/  LOP3.LUT R60, R5, UR14, R8, 0x96, !PT ;  /* 0x0000000e053c7c12 */ /* 0x000fe2000f8e9608 */
[----:B------:R-:W-:Y:S02]  /*d260*/  FMUL.FTZ R4, R4, c[0x0][0x23c] ;  /* 0x00008f0004047a20 */ /* 0x000fe40000410000 */
[----:B------:R-:W-:Y:S02]  /*d270*/  FMUL.FTZ R3, R3, c[0x0][0x23c] ;  /* 0x00008f0003037a20 */ /* 0x000fe40000410000 */
[----:B------:R-:W-:Y:S02]  /*d280*/  IMAD.MOV.U32 R132, RZ, RZ, R38 ;  /* 0x000000ffff847224 */ /* 0x000fe400078e0026 */
[----:B------:R-:W-:Y:S01]  /*d290*/  IMAD.MOV.U32 R38, RZ, RZ, R23 ;  /* 0x000000ffff267224 */ /* 0x000fe200078e0017 */
[----:B------:R-:W2:Y:S10]  /*d2a0*/  MUFU.EX2 R36, R4 ;  /* 0x0000000400247308 */ /* 0x000eb40000000800 */
[----:B------:R-:W3:Y:S01]  /*d2b0*/  MUFU.EX2 R3, R3 ;  /* 0x0000000300037308 */ /* 0x000ee20000000800 */
[C---:B-1----:R-:W-:Y:S02]  /*d2c0*/  FMUL.FTZ R8, R2.reuse, R140 ;  /* 0x0000008c02087220 */ /* 0x042fe40000410000 */
[----:B------:R-:W-:Y:S02]  /*d2d0*/  IMAD.MOV.U32 R140, RZ, RZ, R10 ;  /* 0x000000ffff8c7224 */ /* 0x000fe400078e000a */
[C---:B------:R-:W-:Y:S02]  /*d2e0*/  FMUL.FTZ R9, R2.reuse, R141 ;  /* 0x0000008d02097220 */ /* 0x040fe40000410000 */
[----:B------:R-:W-:Y:S03]  /*d2f0*/  IMAD.MOV.U32 R141, RZ, RZ, R11 ;  /* 0x000000ffff8d7224 */ /* 0x000fe600078e000b */
[----:B------:R-:W1:Y:S01]  /*d300*/  MUFU.EX2 R0, R0 ;  /* 0x0000000000007308 */ /* 0x000e620000000800 */
[----:B------:R-:W-:Y:S02]  /*d310*/  FMUL.FTZ R12, R2, R152 ;  /* 0x00000098020c7220 */ /* 0x000fe40000410000 */
[C---:B--2---:R-:W-:Y:S02]  /*d320*/  FMUL.FTZ R5, R36.reuse, R145 ;  /* 0x0000009124057220 */ /* 0x044fe40000410000 */
[----:B------:R-:W-:Y:S02]  /*d330*/  IMAD.MOV.U32 R145, RZ, RZ, R6 ;  /* 0x000000ffff917224 */ /* 0x000fe400078e0006 */
[----:B------:R-:W-:Y:S02]  /*d340*/  FMUL.FTZ R4, R36, R144 ;  /* 0x0000009024047220 */ /* 0x000fe40000410000 */
[----:B------:R-:W-:Y:S01]  /*d350*/  FMUL.FTZ R13, R2, R153 ;  /* 0x00000099020d7220 */ /* 0x000fe20000410000 */
[----:B------:R-:W-:Y:S01]  /*d360*/  MUFU.EX2 R110, R110 ;  /* 0x0000006e006e7308 */ /* 0x000fe20000000800 */
[----:B------:R-:W-:Y:S02]  /*d370*/  IMAD.MOV.U32 R153, RZ, RZ, R14 ;  /* 0x000000ffff997224 */ /* 0x000fe400078e000e */
[C---:B---3--:R-:W-:Y:S02]  /*d380*/  FMUL.FTZ R6, R3.reuse, R146 ;  /* 0x0000009203067220 */ /* 0x048fe40000410000 */
[----:B------:R-:W-:Y:S02]  /*d390*/  IMAD.MOV.U32 R146, RZ, RZ, R7 ;  /* 0x000000ffff927224 */ /* 0x000fe400078e0007 */
[C---:B------:R-:W-:Y:S02]  /*d3a0*/  FMUL.FTZ R7, R3.reuse, R147 ;  /* 0x0000009303077220 */ /* 0x040fe40000410000 */
[----:B------:R-:W-:Y:S01]  /*d3b0*/  IMAD.MOV.U32 R147, RZ, RZ, R37 ;  /* 0x000000ffff937224 */ /* 0x000fe200078e0025 */
[----:B------:R-:W-:Y:S01]  /*d3c0*/  MUFU.EX2 R111, R111 ;  /* 0x0000006f006f7308 */ /* 0x000fe20000000800 */
[----:B------:R-:W-:Y:S02]  /*d3d0*/  IMAD.MOV.U32 R37, RZ, RZ, R22 ;  /* 0x000000ffff257224 */ /* 0x000fe400078e0016 */
[----:B------:R-:W-:Y:S02]  /*d3e0*/  IMAD.MOV.U32 R144, RZ, RZ, R16 ;  /* 0x000000ffff907224 */ /* 0x000fe400078e0010 */
[C---:B-1----:R-:W-:Y:S02]  /*d3f0*/  FMUL.FTZ R10, R0.reuse, R142 ;  /* 0x0000008e000a7220 */ /* 0x042fe40000410000 */
[----:B------:R-:W-:Y:S02]  /*d400*/  IMAD.MOV.U32 R142, RZ, RZ, R21 ;  /* 0x000000ffff8e7224 */ /* 0x000fe400078e0015 */
[C---:B------:R-:W-:Y:S01]  /*d410*/  FMUL.FTZ R11, R0.reuse, R143 ;  /* 0x0000008f000b7220 */ /* 0x040fe20000410000 */
[----:B------:R-:W-:Y:S01]  /*d420*/  MUFU.EX2 R130, R130 ;  /* 0x0000008200827308 */ /* 0x000fe20000000800 */
[----:B------:R-:W-:Y:S02]  /*d430*/  IMAD.MOV.U32 R143, RZ, RZ, R20 ;  /* 0x000000ffff8f7224 */ /* 0x000fe400078e0014 */
[C---:B------:R-:W-:Y:S01]  /*d440*/  FMUL.FTZ R14, R0.reuse, R154 ;  /* 0x0000009a000e7220 */ /* 0x040fe20000410000 */
[----:B------:R-:W1:Y:S01]  /*d450*/  LDSM.16.MT88.4 R20, [R205+0x4000] ;  /* 0x00400000cd14783b */ /* 0x000e620000004200 */
[----:B------:R-:W-:Y:S02]  /*d460*/  IMAD.MOV.U32 R154, RZ, RZ, R15 ;  /* 0x000000ffff9a7224 */ /* 0x000fe400078e000f */
[----:B------:R-:W-:Y:S02]  /*d470*/  FMUL.FTZ R15, R0, R155 ;  /* 0x0000009b000f7220 */ /* 0x000fe40000410000 */
[----:B------:R-:W-:Y:S01]  /*d480*/  IMAD.MOV.U32 R152, RZ, RZ, R17 ;  /* 0x000000ffff987224 */ /* 0x000fe200078e0011 */
[----:B------:R-:W-:Y:S01]  /*d490*/  MUFU.EX2 R131, R131 ;  /* 0x0000008300837308 */ /* 0x000fe20000000800 */
[C---:B------:R-:W-:Y:S02]  /*d4a0*/  FMUL.FTZ R16, R36.reuse, R148 ;  /* 0x0000009424107220 */ /* 0x040fe40000410000 */
[----:B------:R-:W-:Y:S02]  /*d4b0*/  IMAD.MOV.U32 R148, RZ, RZ, R135 ;  /* 0x000000ffff947224 */ /* 0x000fe400078e0087 */
[----:B------:R-:W-:Y:S02]  /*d4c0*/  FMUL.FTZ R17, R36, R149 ;  /* 0x0000009524117220 */ /* 0x000fe40000410000 */
[----:B------:R-:W-:Y:S02]  /*d4d0*/  IMAD.MOV.U32 R149, RZ, RZ, R18 ;  /* 0x000000ffff957224 */ /* 0x000fe400078e0012 */
[C---:B------:R-:W-:Y:S01]  /*d4e0*/  FMUL.FTZ R18, R3.reuse, R150 ;  /* 0x0000009603127220 */ /* 0x040fe20000410000 */
[----:B------:R-:W-:Y:S01]  /*d4f0*/  MUFU.EX2 R123, R123 ;  /* 0x0000007b007b7308 */ /* 0x000fe20000000800 */
[----:B------:R-:W-:Y:S02]  /*d500*/  IMAD.MOV.U32 R150, RZ, RZ, R144 ;  /* 0x000000ffff967224 */ /* 0x000fe400078e0090 */
[----:B------:R-:W-:Y:S02]  /*d510*/  IMAD.MOV.U32 R144, RZ, RZ, R41 ;  /* 0x000000ffff907224 */ /* 0x000fe400078e0029 */
[----:B------:R-:W-:Y:S02]  /*d520*/  IMAD.MOV.U32 R135, RZ, RZ, R30 ;  /* 0x000000ffff877224 */ /* 0x000fe400078e001e */
[C---:B------:R-:W-:Y:S02]  /*d530*/  FMUL.FTZ R30, R0.reuse, R166 ;  /* 0x000000a6001e7220 */ /* 0x040fe40000410000 */
[----:B------:R-:W-:Y:S01]  /*d540*/  IMAD.MOV.U32 R166, RZ, RZ, R132 ;  /* 0x000000ffffa67224 */ /* 0x000fe200078e0084 */
[----:B------:R-:W-:Y:S01]  /*d550*/  MUFU.EX2 R124, R124 ;  /* 0x0000007c007c7308 */ /* 0x000fe20000000800 */
[----:B------:R-:W-:Y:S02]  /*d560*/  IMAD.MOV.U32 R155, RZ, RZ, R19 ;  /* 0x000000ffff9b7224 */ /* 0x000fe400078e0013 */
[C---:B------:R-:W-:Y:S02]  /*d570*/  FMUL.FTZ R19, R3.reuse, R151 ;  /* 0x0000009703137220 */ /* 0x040fe40000410000 */
[----:B------:R-:W-:Y:S02]  /*d580*/  IMAD.MOV.U32 R151, RZ, RZ, R140 ;  /* 0x000000ffff977224 */ /* 0x000fe400078e008c */
[----:B------:R-:W-:Y:S02]  /*d590*/  IMAD.MOV.U32 R140, RZ, RZ, R31 ;  /* 0x000000ffff8c7224 */ /* 0x000fe400078e001f */
[----:B------:R-:W-:Y:S01]  /*d5a0*/  FMUL.FTZ R31, R0, R167 ;  /* 0x000000a7001f7220 */ /* 0x000fe20000410000 */
[----:B------:R-:W-:Y:S01]  /*d5b0*/  MUFU.EX2 R132, R70 ;  /* 0x0000004600847308 */ /* 0x000fe20000000800 */
[-C--:B-1----:R-:W-:Y:S09]  /*d5c0*/  HMMA.16816.F32 R4, R172, R20.reuse, R4 ;  /* 0x00000014ac04723c */ /* 0x082ff20000001804 */
[----:B------:R-:W-:Y:S01]  /*d5d0*/  MUFU.EX2 R188, R188 ;  /* 0x000000bc00bc7308 */ /* 0x000fe20000000800 */
[C---:B------:R-:W-:Y:S07]  /*d5e0*/  HMMA.16816.F32 R8, R32.reuse, R20, R8 ;  /* 0x000000142008723c */ /* 0x040fee0000001808 */
[----:B------:R-:W-:Y:S01]  /*d5f0*/  FMUL.FTZ R21, R36, R161 ;  /* 0x000000a124157220 */ /* 0x000fe20000410000 */
[-C--:B------:R-:W-:Y:S01]  /*d600*/  HMMA.16816.F32 R12, R32, R22.reuse, R12 ;  /* 0x00000016200c723c */ /* 0x080fe2000000180c */
[----:B------:R-:W-:Y:S01]  /*d610*/  IMAD.MOV.U32 R161, RZ, RZ, R24 ;  /* 0x000000ffffa17224 */ /* 0x000fe200078e0018 */
[----:B------:R-:W-:Y:S02]  /*d620*/  MUFU.EX2 R120, R120 ;  /* 0x0000007800787308 */ /* 0x000fe40000000800 */
[----:B------:R-:W-:Y:S02]  /*d630*/  FMUL.FTZ R24, R2, R156 ;  /* 0x0000009c02187220 */ /* 0x000fe40000410000 */
[----:B------:R-:W-:Y:S02]  /*d640*/  FMUL.FTZ R20, R36, R160 ;  /* 0x000000a024147220 */ /* 0x000fe40000410000 */
[C---:B------:R-:W-:Y:S01]  /*d650*/  HMMA.16816.F32 R16, R172.reuse, R22, R16 ;  /* 0x00000016ac10723c */ /* 0x040fe20000001810 */
[----:B------:R-:W-:Y:S03]  /*d660*/  IMAD.MOV.U32 R156, RZ, RZ, R155 ;  /* 0x000000ffff9c7224 */ /* 0x000fe600078e009b */
[----:B------:R-:W-:Y:S01]  /*d670*/  IMAD.MOV.U32 R155, RZ, RZ, R25 ;  /* 0x000000ffff9b7224 */ /* 0x000fe200078e0019 */
[----:B------:R-:W-:Y:S01]  /*d680*/  MUFU.EX2 R121, R121 ;  /* 0x0000007900797308 */ /* 0x000fe20000000800 */
[----:B------:R-:W-:Y:S02]  /*d690*/  FMUL.FTZ R25, R2, R157 ;  /* 0x0000009d02197220 */ /* 0x000fe40000410000 */
[C---:B------:R-:W-:Y:S04]  /*d6a0*/  FMUL.FTZ R22, R3.reuse, R162 ;  /* 0x000000a203167220 */ /* 0x040fe80000410000 */
[C---:B------:R-:W-:Y:S02]  /*d6b0*/  FMUL.FTZ R23, R3.reuse, R163 ;  /* 0x000000a303177220 */ /* 0x040fe40000410000 */
[----:B------:R-:W-:Y:S01]  /*d6c0*/  IMAD.MOV.U32 R157, RZ, RZ, R153 ;  /* 0x000000ffff9d7224 */ /* 0x000fe200078e0099 */
[----:B------:R-:W-:Y:S01]  /*d6d0*/  MUFU.EX2 R126, R126 ;  /* 0x0000007e007e7308 */ /* 0x000fe20000000800 */
[----:B------:R-:W-:Y:S02]  /*d6e0*/  IMAD.MOV.U32 R153, RZ, RZ, R43 ;  /* 0x000000ffff997224 */ /* 0x000fe400078e002b */
[----:B------:R-:W-:Y:S02]  /*d6f0*/  IMAD.MOV.U32 R163, RZ, RZ, R152 ;  /* 0x000000ffffa37224 */ /* 0x000fe400078e0098 */
[----:B------:R-:W-:Y:S02]  /*d700*/  IMAD.MOV.U32 R152, RZ, RZ, R42 ;  /* 0x000000ffff987224 */ /* 0x000fe400078e002a */
[----:B------:R-:W-:Y:S02]  /*d710*/  IMAD.MOV.U32 R162, RZ, RZ, R141 ;  /* 0x000000ffffa27224 */ /* 0x000fe400078e008d */
[----:B------:R-:W-:Y:S02]  /*d720*/  IMAD.MOV.U32 R141, RZ, RZ, R40 ;  /* 0x000000ffff8d7224 */ /* 0x000fe400078e0028 */
[----:B------:R-:W1:Y:S01]  /*d730*/  LDSM.16.MT88.4 R40, [R206+0x4000] ;  /* 0x00400000ce28783b */ /* 0x000e620000004200 */
[----:B------:R-:W-:Y:S02]  /*d740*/  IMAD.MOV.U32 R160, RZ, RZ, R154 ;  /* 0x000000ffffa07224 */ /* 0x000fe400078e009a */
[----:B------:R-:W-:Y:S02]  /*d750*/  IMAD.MOV.U32 R154, RZ, RZ, R133 ;  /* 0x000000ffff9a7224 */ /* 0x000fe400078e0085 */
[----:B------:R-:W-:Y:S02]  /*d760*/  IMAD.MOV.U32 R133, RZ, RZ, R26 ;  /* 0x000000ffff857224 */ /* 0x000fe400078e001a */
[C---:B------:R-:W-:Y:S02]  /*d770*/  FMUL.FTZ R26, R0.reuse, R158 ;  /* 0x0000009e001a7220 */ /* 0x040fe40000410000 */
[----:B------:R-:W-:Y:S02]  /*d780*/  IMAD.MOV.U32 R158, RZ, RZ, R27 ;  /* 0x000000ffff9e7224 */ /* 0x000fe400078e001b */
[----:B------:R-:W-:Y:S02]  /*d790*/  FMUL.FTZ R27, R0, R159 ;  /* 0x0000009f001b7220 */ /* 0x000fe40000410000 */
[----:B------:R-:W-:Y:S02]  /*d7a0*/  IMAD.MOV.U32 R159, RZ, RZ, R29 ;  /* 0x000000ffff9f7224 */ /* 0x000fe400078e001d */
[C---:B------:R-:W-:Y:S02]  /*d7b0*/  FMUL.FTZ R29, R2.reuse, R165 ;  /* 0x000000a5021d7220 */ /* 0x040fe40000410000 */
[----:B------:R-:W-:Y:S02]  /*d7c0*/  IMAD.MOV.U32 R165, RZ, RZ, R150 ;  /* 0x000000ffffa57224 */ /* 0x000fe400078e0096 */
[----:B------:R-:W-:Y:S02]  /*d7d0*/  IMAD.MOV.U32 R150, RZ, RZ, R141 ;  /* 0x000000ffff967224 */ /* 0x000fe400078e008d */
[----:B------:R-:W-:Y:S01]  /*d7e0*/  MUFU.EX2 R141, R82 ;  /* 0x00000052008d7308 */ /* 0x000fe20000000800 */
[----:B------:R-:W-:Y:S09]  /*d7f0*/  IMAD.MOV.U32 R167, RZ, RZ, R133 ;  /* 0x000000ffffa77224 */ /* 0x000ff200078e0085 */
[----:B------:R-:W-:Y:S01]  /*d800*/  MUFU.EX2 R82, R75 ;  /* 0x0000004b00527308 */ /* 0x000fe20000000800 */
[-C--:B-1----:R-:W-:Y:S09]  /*d810*/  HMMA.16816.F32 R20, R172, R40.reuse, R20 ;  /* 0x00000028ac14723c */ /* 0x082ff20000001814 */
[----:B------:R-:W-:Y:S01]  /*d820*/  MUFU.EX2 R133, R78 ;  /* 0x0000004e00857308 */ /* 0x000fe20000000800 */
[C---:B------:R-:W-:Y:S09]  /*d830*/  HMMA.16816.F32 R24, R32.reuse, R40, R24 ;  /* 0x000000282018723c */ /* 0x040ff20000001818 */
[----:B------:R-:W1:Y:S03]  /*d840*/  MUFU.EX2 R78, R74 ;  /* 0x0000004a004e7308 */ /* 0x000e660000000800 */
[----:B------:R-:W-:Y:S02]  /*d850*/  IMAD.MOV.U32 R41, RZ, RZ, R28 ;  /* 0x000000ffff297224 */ /* 0x000fe400078e001c */
[----:B------:R-:W-:Y:S02]  /*d860*/  FMUL.FTZ R28, R2, R164 ;  /* 0x000000a4021c7220 */ /* 0x000fe40000410000 */
[----:B------:R-:W-:Y:S02]  /*d870*/  IMAD.MOV.U32 R164, RZ, RZ, R148 ;  /* 0x000000ffffa47224 */ /* 0x000fe400078e0094 */
[----:B------:R-:W-:Y:S01]  /*d880*/  IMAD.MOV.U32 R148, RZ, RZ, R38 ;  /* 0x000000ffff947224 */ /* 0x000fe200078e0026 */
[----:B------:R-:W-:Y:S02]  /*d890*/  SHF.R.U32.HI R38, RZ, 0x10, R54 ;  /* 0x00000010ff267819 */ /* 0x000fe40000011636 */
[-C--:B------:R-:W-:Y:S02]  /*d8a0*/  HMMA.16816.F32 R28, R32, R42.reuse, R28 ;  /* 0x0000002a201c723c */ /* 0x080fe4000000181c */
[----:B------:R-:W-:Y:S05]  /*d8b0*/  LOP3.LUT R38, R38, 0xff, RZ, 0xc0, !PT ;  /* 0x000000ff26267812 */ /* 0x000fea00078ec0ff */
[C---:B------:R-:W-:Y:S02]  /*d8c0*/  FMUL.FTZ R32, R36.reuse, R168 ;  /* 0x000000a824207220 */ /* 0x040fe40000410000 */
[----:B------:R-:W-:Y:S03]  /*d8d0*/  FMUL.FTZ R33, R36, R169 ;  /* 0x000000a924217220 */ /* 0x000fe60000410000 */
[C---:B------:R-:W-:Y:S02]  /*d8e0*/  FMUL.FTZ R34, R3.reuse, R170 ;  /* 0x000000aa03227220 */ /* 0x040fe40000410000 */
[----:B------:R-:W-:Y:S02]  /*d8f0*/  FMUL.FTZ R35, R3, R171 ;  /* 0x000000ab03237220 */ /* 0x000fe40000410000 */
[----:B------:R-:W-:Y:S02]  /*d900*/  IMAD.MOV.U32 R168, RZ, RZ, R41 ;  /* 0x000000ffffa87224 */ /* 0x000fe400078e0029 */
[----:B------:R-:W-:Y:S02]  /*d910*/  IMAD.MOV.U32 R169, RZ, RZ, R159 ;  /* 0x000000ffffa97224 */ /* 0x000fe400078e009f */
[----:B------:R-:W-:Y:S01]  /*d920*/  IMAD.MOV.U32 R171, RZ, RZ, R158 ;  /* 0x000000ffffab7224 */ /* 0x000fe200078e009e */
[----:B------:R-:W-:Y:S01]  /*d930*/  HMMA.16816.F32 R32, R172, R42, R32 ;  /* 0x0000002aac20723c */ /* 0x000fe20000001820 */
[----:B------:R-:W2:Y:S01]  /*d940*/  LDSM.16.MT88.4 R40, [R205+0x4400] ;  /* 0x00440000cd28783b */ /* 0x000ea20000004200 */
[----:B------:R-:W-:Y:S02]  /*d950*/  IMAD.MOV.U32 R158, RZ, RZ, R162 ;  /* 0x000000ffff9e7224 */ /* 0x000fe400078e00a2 */
[----:B------:R-:W-:Y:S02]  /*d960*/  IMAD.MOV.U32 R162, RZ, RZ, R151 ;  /* 0x000000ffffa27224 */ /* 0x000fe400078e0097 */
[----:B------:R-:W-:Y:S02]  /*d970*/  IMAD.MOV.U32 R151, RZ, RZ, R140 ;  /* 0x000000ffff977224 */ /* 0x000fe400078e008c */
[----:B------:R3:W-:Y:S01]  /*d980*/  MUFU.EX2 R140, R76 ;  /* 0x0000004c008c7308 */ /* 0x0007e20000000800 */
[----:B------:R-:W-:Y:S03]  /*d990*/  IMAD.MOV.U32 R173, RZ, RZ, R37 ;  /* 0x000000ffffad7224 */ /* 0x000fe600078e0025 */
[C---:B------:R-:W-:Y:S01]  /*d9a0*/  LOP3.LUT R37, R54.reuse, 0xffff, RZ, 0xc0, !PT ;  /* 0x0000ffff36257812 */ /* 0x040fe200078ec0ff */
[----:B------:R-:W-:Y:S02]  /*d9b0*/  IMAD.MOV.U32 R170, RZ, RZ, R135 ;  /* 0x000000ffffaa7224 */ /* 0x000fe400078e0087 */
[----:B------:R-:W-:Y:S01]  /*d9c0*/  IMAD.MOV.U32 R175, RZ, RZ, R163 ;  /* 0x000000ffffaf7224 */ /* 0x000fe200078e00a3 */
[----:B------:R-:W-:Y:S01]  /*d9d0*/  SHF.R.U32.HI R37, RZ, 0x8, R37 ;  /* 0x00000008ff257819 */ /* 0x000fe20000011625 */
[----:B------:R-:W-:Y:S01]  /*d9e0*/  IMAD.MOV.U32 R174, RZ, RZ, R152 ;  /* 0x000000ffffae7224 */ /* 0x000fe200078e0098 */
[----:B------:R-:W4:Y:S01]  /*d9f0*/  MUFU.EX2 R135, R71 ;  /* 0x0000004700877308 */ /* 0x000f220000000800 */
[----:B------:R-:W-:Y:S02]  /*da00*/  IMAD.MOV.U32 R163, RZ, RZ, R154 ;  /* 0x000000ffffa37224 */ /* 0x000fe400078e009a */
[----:B------:R-:W-:Y:S07]  /*da10*/  IMAD.MOV.U32 R159, RZ, RZ, R153 ;  /* 0x000000ffff9f7224 */ /* 0x000fee00078e0099 */
[----:B------:R-:W1:Y:S01]  /*da20*/  MUFU.EX2 R154, R83 ;  /* 0x00000053009a7308 */ /* 0x000e620000000800 */
[----:B---3--:R-:W-:Y:S02]  /*da30*/  PRMT R76, R39, 0x5410, R55 ;  /* 0x00005410274c7816 */ /* 0x008fe40000000037 */
[----:B------:R-:W-:Y:S07]  /*da40*/  SHF.R.U32.HI R39, RZ, 0x18, R52 ;  /* 0x00000018ff277819 */ /* 0x000fee0000011634 */
[----:B------:R3:W-:Y:S01]  /*da50*/  MUFU.EX2 R83, R73 ;  /* 0x0000004900537308 */ /* 0x0007e20000000800 */
[-C--:B--2---:R-:W-:Y:S09]  /*da60*/  HMMA.16816.F32 R4, R176, R40.reuse, R4 ;  /* 0x00000028b004723c */ /* 0x084ff20000001804 */
[----:B------:R-:W3:Y:S01]  /*da70*/  MUFU.EX2 R152, R79 ;  /* 0x0000004f00987308 */ /* 0x000ee20000000800 */
[C---:B------:R-:W-:Y:S08]  /*da80*/  HMMA.16816.F32 R8, R180.reuse, R40, R8 ;  /* 0x00000028b408723c */ /* 0x040ff00000001808 */
[-C--:B------:R-:W-:Y:S01]  /*da90*/  HMMA.16816.F32 R12, R180, R42.reuse, R12 ;  /* 0x0000002ab40c723c */ /* 0x080fe2000000180c */
[----:B------:R1:W1:Y:S07]  /*daa0*/  MUFU.EX2 R79, R72 ;  /* 0x00000048004f7308 */ /* 0x00026e0000000800 */
[C---:B------:R-:W-:Y:S01]  /*dab0*/  HMMA.16816.F32 R16, R176.reuse, R42, R16 ;  /* 0x0000002ab010723c */ /* 0x040fe20000001810 */
[----:B------:R-:W1:Y:S02]  /*dac0*/  LDSM.16.MT88.4 R40, [R206+0x4400] ;  /* 0x00440000ce28783b */ /* 0x000e640000004200 */
[----:B------:R-:W1:Y:S10]  /*dad0*/  MUFU.EX2 R153, R77 ;  /* 0x0000004d00997308 */ /* 0x000e740000000800 */
[----:B------:R-:W-:Y:S01]  /*dae0*/  MUFU.EX2 R77, R128 ;  /* 0x00000080004d7308 */ /* 0x000fe20000000800 */
[-C--:B-1----:R-:W-:Y:S08]  /*daf0*/  HMMA.16816.F32 R20, R176, R40.reuse, R20 ;  /* 0x00000028b014723c */ /* 0x082ff00000001814 */
[C---:B------:R-:W-:Y:S08]  /*db00*/  HMMA.16816.F32 R24, R180.reuse, R40, R24 ;  /* 0x00000028b418723c */ /* 0x040ff00000001818 */
[-C--:B------:R-:W-:Y:S07]  /*db10*/  HMMA.16816.F32 R28, R180, R42.reuse, R28 ;  /* 0x0000002ab41c723c */ /* 0x080fee000000181c */
[----:B------:R-:W-:Y:S01]  /*db20*/  IMAD.MOV.U32 R181, RZ, RZ, R238 ;  /* 0x000000ffffb57224 */ /* 0x000fe200078e00ee */
[----:B------:R-:W-:Y:S01]  /*db30*/  HMMA.16816.F32 R32, R176, R42, R32 ;  /* 0x0000002ab020723c */ /* 0x000fe20000001820 */
[----:B------:R-:W-:Y:S01]  /*db40*/  IMAD.MOV.U32 R182, RZ, RZ, R166 ;  /* 0x000000ffffb67224 */ /* 0x000fe200078e00a6 */
[----:B------:R-:W1:Y:S02]  /*db50*/  LDSM.16.MT88.4 R40, [R205+0x4800] ;  /* 0x00480000cd28783b */ /* 0x000e640000004200 */
[----:B------:R-:W-:Y:S04]  /*db60*/  IMAD.MOV.U32 R180, RZ, RZ, R168 ;  /* 0x000000ffffb47224 */ /* 0x000fe800078e00a8 */
[-C--:B-1----:R-:W-:Y:S08]  /*db70*/  HMMA.16816.F32 R4, R44, R40.reuse, R4 ;  /* 0x000000282c04723c */ /* 0x082ff00000001804 */
[C---:B------:R-:W-:Y:S08]  /*db80*/  HMMA.16816.F32 R8, R184.reuse, R40, R8 ;  /* 0x00000028b808723c */ /* 0x040ff00000001808 */
[-C--:B------:R-:W-:Y:S08]  /*db90*/  HMMA.16816.F32 R12, R184, R42.reuse, R12 ;  /* 0x0000002ab80c723c */ /* 0x080ff0000000180c */
[C---:B------:R-:W-:Y:S01]  /*dba0*/  HMMA.16816.F32 R16, R44.reuse, R42, R16 ;  /* 0x0000002a2c10723c */ /* 0x040fe20000001810 */
[----:B------:R-:W1:Y:S07]  /*dbb0*/  LDSM.16.MT88.4 R40, [R206+0x4800] ;  /* 0x00480000ce28783b */ /* 0x000e6e0000004200 */
[-C--:B-1----:R-:W-:Y:S08]  /*dbc0*/  HMMA.16816.F32 R20, R44, R40.reuse, R20 ;  /* 0x000000282c14723c */ /* 0x082ff00000001814 */
[C---:B------:R-:W-:Y:S08]  /*dbd0*/  HMMA.16816.F32 R24, R184.reuse, R40, R24 ;  /* 0x00000028b818723c */ /* 0x040ff00000001818 */
[-C--:B------:R-:W-:Y:S08]  /*dbe0*/  HMMA.16816.F32 R28, R184, R42.reuse, R28 ;  /* 0x0000002ab81c723c */ /* 0x080ff0000000181c */
        /* <DEDUP_REMOVED lines=8> */
[C---:B------:R-:W-:Y:S07]  /*dc70*/  HMMA.16816.F32 R24, R56.reuse, R40, R24 ;  /* 0x000000283818723c */ /* 0x040fee0000001818 */
[----:B------:R-:W-:Y:S01]  /*dc80*/  LOP3.LUT R41, R54, 0xff, RZ, 0xc0, !PT ;  /* 0x000000ff36297812 */ /* 0x000fe200078ec0ff */
[-C--:B------:R-:W-:Y:S01]  /*dc90*/  HMMA.16816.F32 R28, R56, R42.reuse, R28 ;  /* 0x0000002a381c723c */ /* 0x080fe2000000181c */
[----:B------:R-:W-:Y:S07]  /*dca0*/  SHF.R.U32.HI R40, RZ, 0x18, R54 ;  /* 0x00000018ff287819 */ /* 0x000fee0000011636 */
[----:B------:R-:W-:Y:S07]  /*dcb0*/  HMMA.16816.F32 R32, R48, R42, R32 ;  /* 0x0000002a3020723c */ /* 0x000fee0000001820 */
[----:B------:R-:W-:Y:S02]  /*dcc0*/  PRMT R49, R41, 0x5410, R37 ;  /* 0x0000541029317816 */ /* 0x000fe40000000025 */
[----:B------:R-:W-:Y:S03]  /*dcd0*/  LOP3.LUT R37, R52, 0xffff, RZ, 0xc0, !PT ;  /* 0x0000ffff34257812 */ /* 0x000fe600078ec0ff */
[----:B------:R-:W-:Y:S02]  /*dce0*/  PRMT R48, R38, 0x5410, R40 ;  /* 0x0000541026307816 */ /* 0x000fe40000000028 */
[----:B------:R-:W-:Y:S02]  /*dcf0*/  SHF.R.U32.HI R38, RZ, 0x10, R52 ;  /* 0x00000010ff267819 */ /* 0x000fe40000011634 */
[----:B------:R-:W-:Y:S02]  /*dd00*/  LOP3.LUT R40, R52, 0xff, RZ, 0xc0, !PT ;  /* 0x000000ff34287812 */ /* 0x000fe400078ec0ff */
[----:B------:R-:W-:Y:S02]  /*dd10*/  SHF.R.U32.HI R37, RZ, 0x8, R37 ;  /* 0x00000008ff257819 */ /* 0x000fe40000011625 */
[----:B------:R-:W-:Y:S02]  /*dd20*/  LOP3.LUT R38, R38, 0xff, RZ, 0xc0, !PT ;  /* 0x000000ff26267812 */ /* 0x000fe400078ec0ff */
[----:B------:R-:W-:Y:S02]  /*dd30*/  PRMT R56, R40, 0x5410, R37 ;  /* 0x0000541028387816 */ /* 0x000fe40000000025 */
[C---:B------:R-:W-:Y:S02]  /*dd40*/  LOP3.LUT R37, R53.reuse, 0xffff, RZ, 0xc0, !PT ;  /* 0x0000ffff35257812 */ /* 0x040fe400078ec0ff */
[----:B------:R-:W-:Y:S02]  /*dd50*/  PRMT R52, R38, 0x5410, R39 ;  /* 0x0000541026347816 */ /* 0x000fe40000000027 */
[----:B------:R-:W-:Y:S02]  /*dd60*/  LOP3.LUT R38, R53, 0xff, RZ, 0xc0, !PT ;  /* 0x000000ff35267812 */ /* 0x000fe400078ec0ff */
[----:B------:R-:W-:Y:S02]  /*dd70*/  SHF.R.U32.HI R37, RZ, 0x8, R37 ;  /* 0x00000008ff257819 */ /* 0x000fe40000011625 */
[----:B------:R-:W-:Y:S02]  /*dd80*/  SHF.R.U32.HI R39, RZ, 0x18, R53 ;  /* 0x00000018ff277819 */ /* 0x000fe40000011635 */
[----:B------:R-:W-:Y:S02]  /*dd90*/  PRMT R75, R38, 0x5410, R37 ;  /* 0x00005410264b7816 */ /* 0x000fe40000000025 */
[----:B------:R-:W-:Y:S02]  /*dda0*/  SHF.R.U32.HI R38, RZ, 0x10, R53 ;  /* 0x00000010ff267819 */ /* 0x000fe40000011635 */
[----:B------:R-:W-:Y:S02]  /*ddb0*/  LOP3.LUT R37, R117, UR13, R230, 0x96, !PT ;  /* 0x0000000d75257c12 */ /* 0x000fe4000f8e96e6 */
[----:B------:R-:W-:Y:S02]  /*ddc0*/  LOP3.LUT R38, R38, 0xff, RZ, 0xc0, !PT ;  /* 0x000000ff26267812 */ /* 0x000fe400078ec0ff */
[----:B------:R-:W-:Y:S01]  /*ddd0*/  LOP3.LUT R40, R193, UR11, R116, 0x96, !PT ;  /* 0x0000000bc1287c12 */ /* 0x000fe2000f8e9674 */
[----:B------:R-:W-:Y:S01]  /*dde0*/  IMAD.WIDE.U32 R44, R37, -0x2daee0ad, RZ ;  /* 0xd2511f53252c7825 */ /* 0x000fe200078e00ff */
[----:B------:R-:W-:Y:S02]  /*ddf0*/  PRMT R74, R38, 0x5410, R39 ;  /* 0x00005410264a7816 */ /* 0x000fe40000000027 */
[----:B------:R-:W-:Y:S01]  /*de00*/  SHF.R.U32.HI R38, RZ, 0x8, R63 ;  /* 0x00000008ff267819 */ /* 0x000fe2000001163f */
[----:B------:R-:W-:Y:S01]  /*de10*/  FFMA.FTZ R63, R36, R235, R173 ;  /* 0x000000eb243f7223 */ /* 0x000fe200000100ad */
[--C-:B------:R-:W-:Y:S01]  /*de20*/  HSET2.LE.AND R36, R49, R219.reuse, PT ;  /* 0x000000db31247233 */ /* 0x100fe20003803000 */
[----:B------:R-:W-:Y:S01]  /*de30*/  IMAD.MOV.U32 R173, RZ, RZ, R174 ;  /* 0x000000ffffad7224 */ /* 0x000fe200078e00ae */
[----:B------:R-:W-:Y:S01]  /*de40*/  F2FP.PACK_AB R49, R82, R78 ;  /* 0x0000004e5231723e */ /* 0x000fe200000000ff */
[----:B------:R-:W-:Y:S01]  /*de50*/  IMAD.MOV.U32 R174, RZ, RZ, R175 ;  /* 0x000000ffffae7224 */ /* 0x000fe200078e00af */
[----:B------:R-:W-:Y:S01]  /*de60*/  SHF.R.U32.HI R53, RZ, 0x8, R85 ;  /* 0x00000008ff357819 */ /* 0x000fe20000011655 */
[----:B------:R-:W-:Y:S01]  /*de70*/  IMAD.MOV.U32 R175, RZ, RZ, R171 ;  /* 0x000000ffffaf7224 */ /* 0x000fe200078e00ab */
[----:B------:R-:W-:Y:S01]  /*de80*/  PRMT R68, R68, 0x5410, R38 ;  /* 0x0000541044447816 */ /* 0x000fe20000000026 */
[----:B------:R-:W-:Y:S01]  /*de90*/  IMAD.MOV.U32 R171, RZ, RZ, R149 ;  /* 0x000000ffffab7224 */ /* 0x000fe200078e0095 */
[----:B------:R-:W-:Y:S01]  /*dea0*/  LOP3.LUT R38, R45, UR10, R222, 0x96, !PT ;  /* 0x0000000a2d267c12 */ /* 0x000fe2000f8e96de */
[----:B------:R-:W-:Y:S02]  /*deb0*/  IMAD.MOV.U32 R149, RZ, RZ, R146 ;  /* 0x000000ffff957224 */ /* 0x000fe400078e0092 */
[----:B------:R-:W-:Y:S02]  /*dec0*/  IMAD.MOV.U32 R146, RZ, RZ, R145 ;  /* 0x000000ffff927224 */ /* 0x000fe400078e0091 */
[----:B------:R-:W-:Y:S02]  /*ded0*/  IMAD.MOV.U32 R145, RZ, RZ, R236 ;  /* 0x000000ffff917224 */ /* 0x000fe400078e00ec */
[----:B------:R-:W-:Y:S01]  /*dee0*/  IMAD.WIDE.U32 R40, R40, -0x2daee0ad, RZ ;  /* 0xd2511f5328287825 */ /* 0x000fe200078e00ff */
[----:B------:R-:W2:Y:S03]  /*def0*/  LDL.LU R236, [R1+0x78] ;  /* 0x0000780001ec7983 */ /* 0x000ea60000300800 */
[----:B------:R-:W-:Y:S01]  /*df00*/  IMAD.WIDE.U32 R38, R38, -0x326172a9, RZ ;  /* 0xcd9e8d5726267825 */ /* 0x000fe200078e00ff */
[----:B------:R-:W-:Y:S03]  /*df10*/  LOP3.LUT R44, R41, UR8, R44, 0x96, !PT ;  /* 0x00000008292c7c12 */ /* 0x000fe6000f8e962c */
[----:B------:R-:W-:Y:S01]  /*df20*/  FADD.FTZ R63, R234, R63 ;  /* 0x0000003fea3f7221 */ /* 0x000fe20000010000 */
[----:B------:R-:W-:Y:S01]  /*df30*/  LOP3.LUT R46, R39, UR9, R192, 0x96, !PT ;  /* 0x00000009272e7c12 */ /* 0x000fe2000f8e96c0 */
[----:B------:R-:W-:Y:S04]  /*df40*/  IMAD.WIDE.U32 R44, R44, -0x326172a9, RZ ;  /* 0xcd9e8d572c2c7825 */ /* 0x000fe800078e00ff */
[----:B------:R-:W-:Y:S01]  /*df50*/  IMAD.WIDE.U32 R46, R46, -0x2daee0ad, RZ ;  /* 0xd2511f532e2e7825 */ /* 0x000fe200078e00ff */
[----:B------:R-:W-:Y:S03]  /*df60*/  LOP3.LUT R42, R45, UR7, R38, 0x96, !PT ;  /* 0x000000072d2a7c12 */ /* 0x000fe6000f8e9626 */
[----:B------:R-:W-:Y:S01]  /*df70*/  IMAD.MOV.U32 R172, RZ, RZ, R175 ;  /* 0x000000ffffac7224 */ /* 0x000fe200078e00af */
[----:B------:R-:W-:Y:S01]  /*df80*/  LOP3.LUT R40, R47, UR6, R40, 0x96, !PT ;  /* 0x000000062f287c12 */ /* 0x000fe2000f8e9628 */
[----:B------:R-:W-:Y:S01]  /*df90*/  IMAD.WIDE.U32 R42, R42, -0x2daee0ad, RZ ;  /* 0xd2511f532a2a7825 */ /* 0x000fe200078e00ff */
[--C-:B------:R-:W-:Y:S03]  /*dfa0*/  HSET2.LE.AND R47, R81, R219.reuse, PT ;  /* 0x000000db512f7233 */ /* 0x100fe60003803000 */
[----:B------:R-:W-:Y:S01]  /*dfb0*/  IMAD.WIDE.U32 R40, R40, -0x326172a9, RZ ;  /* 0xcd9e8d5728287825 */ /* 0x000fe200078e00ff */
[----:B------:R-:W-:Y:S01]  /*dfc0*/  LOP3.LUT R38, R43, UR4, R46, 0x96, !PT ;  /* 0x000000042b267c12 */ /* 0x000fe2000f8e962e */
[--C-:B------:R-:W-:Y:S02]  /*dfd0*/  HSET2.LE.AND R46, R84, R219.reuse, PT ;  /* 0x000000db542e7233 */ /* 0x100fe40003803000 */
[----:B------:R-:W-:Y:S01]  /*dfe0*/  IMAD.MOV.U32 R183, RZ, RZ, R171 ;  /* 0x000000ffffb77224 */ /* 0x000fe200078e00ab */
[----:B------:R-:W-:Y:S01]  /*dff0*/  LOP3.LUT R44, R41, UR5, R44, 0x96, !PT ;  /* 0x00000005292c7c12 */ /* 0x000fe2000f8e962c */
[----:B------:R-:W-:Y:S01]  /*e000*/  IMAD.WIDE.U32 R38, R38, -0x326172a9, RZ ;  /* 0xcd9e8d5726267825 */ /* 0x000fe200078e00ff */
[----:B------:R-:W-:Y:S03]  /*e010*/  LOP3.LUT R41, R80, 0xff, RZ, 0xc0, !PT ;  /* 0x000000ff50297812 */ /* 0x000fe600078ec0ff */
[----:B------:R-:W-:Y:S01]  /*e020*/  IMAD.WIDE.U32 R44, R44, -0x2daee0ad, RZ ;  /* 0xd2511f532c2c7825 */ /* 0x000fe200078e00ff */
[----:B------:R-:W-:Y:S02]  /*e030*/  LOP3.LUT R37, R39, UR15, R40, 0x96, !PT ;  /* 0x0000000f27257c12 */ /* 0x000fe4000f8e9628 */
[----:B------:R-:W-:Y:S01]  /*e040*/  PRMT R64, R41, 0x5410, R64 ;  /* 0x0000541029407816 */ /* 0x000fe20000000040 */
[----:B------:R-:W-:Y:S01]  /*e050*/  IMAD.MOV.U32 R175, RZ, RZ, R170 ;  /* 0x000000ffffaf7224 */ /* 0x000fe200078e00aa */
[C---:B------:R-:W-:Y:S02]  /*e060*/  LOP3.LUT R40, R37.reuse, 0xffff, RZ, 0xc0, !PT ;  /* 0x0000ffff25287812 */ /* 0x040fe400078ec0ff */
[----:B------:R-:W-:Y:S02]  /*e070*/  LOP3.LUT R41, R37, 0xff, RZ, 0xc0, !PT ;  /* 0x000000ff25297812 */ /* 0x000fe400078ec0ff */
[----:B------:R-:W-:Y:S02]  /*e080*/  SHF.R.U32.HI R40, RZ, 0x8, R40 ;  /* 0x00000008ff287819 */ /* 0x000fe40000011628 */
[----:B------:R-:W-:Y:S02]  /*e090*/  LOP3.LUT R57, R45, UR14, R42, 0x96, !PT ;  /* 0x0000000e2d397c12 */ /* 0x000fe4000f8e962a */
[----:B------:R-:W-:Y:S02]  /*e0a0*/  PRMT R70, R41, 0x5410, R40 ;  /* 0x0000541029467816 */ /* 0x000fe40000000028 */
[--C-:B------:R-:W-:Y:S02]  /*e0b0*/  SHF.R.U32.HI R40, RZ, 0x10, R37.reuse ;  /* 0x00000010ff287819 */ /* 0x100fe40000011625 */
[----:B------:R-:W-:Y:S02]  /*e0c0*/  SHF.R.U32.HI R41, RZ, 0x18, R37 ;  /* 0x00000018ff297819 */ /* 0x000fe40000011625 */
[----:B------:R-:W-:Y:S02]  /*e0d0*/  LOP3.LUT R37, R40, 0xff, RZ, 0xc0, !PT ;  /* 0x000000ff28257812 */ /* 0x000fe400078ec0ff */
[----:B------:R-:W-:Y:S02]  /*e0e0*/  SHF.R.U32.HI R40, RZ, 0x18, R38 ;  /* 0x00000018ff287819 */ /* 0x000fe40000011626 */
[----:B---3--:R-:W-:Y:S02]  /*e0f0*/  PRMT R73, R37, 0x5410, R41 ;  /* 0x0000541025497816 */ /* 0x008fe40000000029 */
[C---:B------:R-:W-:Y:S02]  /*e100*/  LOP3.LUT R37, R38.reuse, 0xffff, RZ, 0xc0, !PT ;  /* 0x0000ffff26257812 */ /* 0x040fe400078ec0ff */
[----:B------:R-:W-:Y:S02]  /*e110*/  LOP3.LUT R39, R38, 0xff, RZ, 0xc0, !PT ;  /* 0x000000ff26277812 */ /* 0x000fe400078ec0ff */
[----:B------:R-:W-:Y:S02]  /*e120*/  SHF.R.U32.HI R37, RZ, 0x8, R37 ;  /* 0x00000008ff257819 */ /* 0x000fe40000011625 */
[C---:B------:R-:W-:Y:S02]  /*e130*/  LOP3.LUT R50, R44.reuse, 0xffff, RZ, 0xc0, !PT ;  /* 0x0000ffff2c327812 */ /* 0x040fe400078ec0ff */
[----:B------:R-:W-:Y:S02]  /*e140*/  PRMT R72, R39, 0x5410, R37 ;  /* 0x0000541027487816 */ /* 0x000fe40000000025 */
[----:B------:R-:W-:Y:S02]  /*e150*/  SHF.R.U32.HI R39, RZ, 0x8, R61 ;  /* 0x00000008ff277819 */ /* 0x000fe4000001163d */
[--C-:B------:R-:W-:Y:S02]  /*e160*/  SHF.R.U32.HI R51, RZ, 0x10, R44.reuse ;  /* 0x00000010ff337819 */ /* 0x100fe4000001162c */
[----:B------:R-:W-:Y:S02]  /*e170*/  LOP3.LUT R55, R44, 0xff, RZ, 0xc0, !PT ;  /* 0x000000ff2c377812 */ /* 0x000fe400078ec0ff */
[----:B------:R-:W-:Y:S01]  /*e180*/  SHF.R.U32.HI R54, RZ, 0x18, R44 ;  /* 0x00000018ff367819 */ /* 0x000fe2000001162c */
[--C-:B------:R-:W-:Y:S01]  /*e190*/  HSET2.LE.AND R44, R48, R219.reuse, PT ;  /* 0x000000db302c7233 */ /* 0x100fe20003803000 */
[----:B------:R-:W-:Y:S01]  /*e1a0*/  PRMT R170, R100, 0x5410, R53 ;  /* 0x0000541064aa7816 */ /* 0x000fe20000000035 */
[--C-:B------:R-:W-:Y:S01]  /*e1b0*/  HSET2.LE.AND R48, R52, R219.reuse, PT ;  /* 0x000000db34307233 */ /* 0x100fe20003803000 */
[----:B------:R-:W-:Y:S02]  /*e1c0*/  SHF.R.U32.HI R53, RZ, 0x18, R60 ;  /* 0x00000018ff357819 */ /* 0x000fe4000001163c */
[----:B------:R-:W-:Y:S01]  /*e1d0*/  LOP3.LUT R52, R96, 0xff, RZ, 0xc0, !PT ;  /* 0x000000ff60347812 */ /* 0x000fe200078ec0ff */
[--C-:B------:R-:W-:Y:S01]  /*e1e0*/  HSET2.LE.AND R170, R170, R219.reuse, PT ;  /* 0x000000dbaaaa7233 */ /* 0x100fe20003803000 */
[----:B------:R-:W-:Y:S02]  /*e1f0*/  SHF.R.U32.HI R37, RZ, 0x10, R38 ;  /* 0x00000010ff257819 */ /* 0x000fe40000011626 */
[----:B------:R-:W-:Y:S02]  /*e200*/  PRMT R171, R52, 0x5410, R97 ;  /* 0x0000541034ab7816 */ /* 0x000fe40000000061 */
[----:B------:R-:W-:Y:S02]  /*e210*/  LOP3.LUT R38, R37, 0xff, RZ, 0xc0, !PT ;  /* 0x000000ff25267812 */ /* 0x000fe400078ec0ff */
[----:B------:R-:W-:Y:S01]  /*e220*/  PRMT R66, R66, 0x5410, R39 ;  /* 0x0000541042427816 */ /* 0x000fe20000000027 */
[--C-:B------:R-:W-:Y:S01]  /*e230*/  HSET2.LE.AND R39, R101, R219.reuse, PT ;  /* 0x000000db65277233 */ /* 0x100fe20003803000 */
[----:B------:R-:W-:Y:S01]  /*e240*/  PRMT R71, R38, 0x5410, R40 ;  /* 0x0000541026477816 */ /* 0x000fe20000000028 */
[--C-:B------:R-:W-:Y:S01]  /*e250*/  HSET2.LE.AND R38, R112, R219.reuse, PT ;  /* 0x000000db70267233 */ /* 0x100fe20003803000 */
[----:B------:R-:W1:Y:S01]  /*e260*/  LDSM.16.MT88.4 R40, [R205+0x5000] ;  /* 0x00500000cd28783b */ /* 0x000e620000004200 */
[----:B----4-:R-:W-:Y:S01]  /*e270*/  F2FP.PACK_AB R45, R135, R132 ;  /* 0x00000084872d723e */ /* 0x010fe200000000ff */
[--C-:B------:R-:W-:Y:S01]  /*e280*/  HSET2.LE.AND R171, R171, R219.reuse, PT ;  /* 0x000000dbabab7233 */ /* 0x100fe20003803000 */
[----:B------:R-:W-:Y:S01]  /*e290*/  LOP3.LUT R37, R62, 0xff, RZ, 0xc0, !PT ;  /* 0x000000ff3e257812 */ /* 0x000fe200078ec0ff */
[----:B------:R-:W-:Y:S01]  /*e2a0*/  FFMA.FTZ R62, R3, R237, R173 ;  /* 0x000000ed033e7223 */ /* 0x000fe200000100ad */
[----:B------:R-:W-:Y:S01]  /*e2b0*/  F2FP.PACK_AB R3, R154, R141 ;  /* 0x0000008d9a03723e */ /* 0x000fe200000000ff */
[----:B------:R-:W-:Y:S01]  /*e2c0*/  IMAD.MOV.U32 R173, RZ, RZ, R174 ;  /* 0x000000ffffad7224 */ /* 0x000fe200078e00ae */
[----:B------:R-:W-:Y:S01]  /*e2d0*/  PRMT R65, R37, 0x5410, R65 ;  /* 0x0000541025417816 */ /* 0x000fe20000000041 */
[----:B------:R-:W-:Y:S01]  /*e2e0*/  IMAD.MOV.U32 R174, RZ, RZ, R167 ;  /* 0x000000ffffae7224 */ /* 0x000fe200078e00a7 */
[----:B------:R-:W-:Y:S02]  /*e2f0*/  LOP3.LUT R39, R39, R3, RZ, 0xc0, !PT ;  /* 0x0000000327277212 */ /* 0x000fe400078ec0ff */
[----:B------:R-:W-:Y:S02]  /*e300*/  F2FP.PACK_AB R3, R152, R133 ;  /* 0x000000859803723e */ /* 0x000fe400000000ff */
[----:B------:R-:W-:Y:S02]  /*e310*/  F2FP.PACK_AB R37, R197, R199 ;  /* 0x000000c7c525723e */ /* 0x000fe400000000ff */
[----:B------:R-:W-:Y:S02]  /*e320*/  LOP3.LUT R47, R47, R3, RZ, 0xc0, !PT ;  /* 0x000000032f2f7212 */ /* 0x000fe400078ec0ff */
[----:B------:R-:W-:Y:S02]  /*e330*/  SHF.R.U32.HI R3, RZ, 0x8, R50 ;  /* 0x00000008ff037819 */ /* 0x000fe40000011632 */
[----:B------:R-:W-:Y:S02]  /*e340*/  LOP3.LUT R36, R36, R37, RZ, 0xc0, !PT ;  /* 0x0000002524247212 */ /* 0x000fe400078ec0ff */
[----:B------:R-:W-:Y:S01]  /*e350*/  LOP3.LUT R37, R44, R45, RZ, 0xc0, !PT ;  /* 0x0000002d2c257212 */ /* 0x000fe200078ec0ff */
[--C-:B------:R-:W-:Y:S01]  /*e360*/  HSET2.LE.AND R44, R56, R219.reuse, PT ;  /* 0x000000db382c7233 */ /* 0x100fe20003803000 */
[----:B------:R-:W-:Y:S02]  /*e370*/  F2FP.PACK_AB R45, R83, R79 ;  /* 0x0000004f532d723e */ /* 0x000fe400000000ff */
[----:B------:R-:W-:Y:S02]  /*e380*/  PRMT R166, R55, 0x5410, R3 ;  /* 0x0000541037a67816 */ /* 0x000fe40000000003 */
[----:B------:R-:W-:Y:S02]  /*e390*/  SHF.R.U32.HI R55, RZ, 0x18, R67 ;  /* 0x00000018ff377819 */ /* 0x000fe40000011643 */
[----:B------:R-:W-:Y:S01]  /*e3a0*/  LOP3.LUT R44, R44, R45, RZ, 0xc0, !PT ;  /* 0x0000002d2c2c7212 */ /* 0x000fe200078ec0ff */
[--C-:B------:R-:W-:Y:S01]  /*e3b0*/  HSET2.LE.AND R166, R166, R219.reuse, PT ;  /* 0x000000dba6a67233 */ /* 0x100fe20003803000 */
[----:B------:R-:W-:Y:S02]  /*e3c0*/  LOP3.LUT R45, R48, R49, RZ, 0xc0, !PT ;  /* 0x00000031302d7212 */ /* 0x000fe400078ec0ff */
[C---:B------:R-:W-:Y:S02]  /*e3d0*/  LOP3.LUT R3, R67.reuse, 0xffff, RZ, 0xc0, !PT ;  /* 0x0000ffff43037812 */ /* 0x040fe400078ec0ff */
[----:B------:R-:W-:Y:S02]  /*e3e0*/  LOP3.LUT R56, R67, 0xff, RZ, 0xc0, !PT ;  /* 0x000000ff43387812 */ /* 0x000fe400078ec0ff */
[----:B------:R-:W-:Y:S04]  /*e3f0*/  SHF.R.U32.HI R52, RZ, 0x8, R3 ;  /* 0x00000008ff347819 */ /* 0x000fe80000011603 */
[----:B------:R-:W-:Y:S01]  /*e400*/  PRMT R56, R56, 0x5410, R52 ;  /* 0x0000541038387816 */ /* 0x000fe20000000034 */
[----:B--2---:R-:W-:Y:S01]  /*e410*/  FFMA.FTZ R61, R2, R236, R122 ;  /* 0x000000ec023d7223 */ /* 0x004fe2000001007a */
[----:B------:R-:W-:Y:S01]  /*e420*/  F2FP.PACK_AB R2, R196, R198 ;  /* 0x000000c6c402723e */ /* 0x000fe200000000ff */
[----:B------:R-:W2:Y:S02]  /*e430*/  LDL.LU R122, [R1+0x74] ;  /* 0x00007400017a7983 */ /* 0x000ea40000300800 */
[----:B------:R-:W-:Y:S01]  /*e440*/  FADD.FTZ R61, R217, R61 ;  /* 0x0000003dd93d7221 */ /* 0x000fe20000010000 */
[----:B------:R-:W-:Y:S01]  /*e450*/  LOP3.LUT R38, R38, R2, RZ, 0xc0, !PT ;  /* 0x0000000226267212 */ /* 0x000fe200078ec0ff */
[----:B------:R-:W3:Y:S01]  /*e460*/  LDL.LU R238, [R1+0x70] ;  /* 0x0000700001ee7983 */ /* 0x000ee20000300800 */
[----:B------:R-:W-:Y:S03]  /*e470*/  F2FP.PACK_AB R2, R153, R140 ;  /* 0x0000008c9902723e */ /* 0x000fe600000000ff */
[----:B------:R-:W4:Y:S01]  /*e480*/  LDL.LU R234, [R1+0x6c] ;  /* 0x00006c0001ea7983 */ /* 0x000f220000300800 */
[----:B------:R-:W-:Y:S01]  /*e490*/  LOP3.LUT R46, R46, R2, RZ, 0xc0, !PT ;  /* 0x000000022e2e7212 */ /* 0x000fe200078ec0ff */
[-C--:B-1----:R-:W-:Y:S01]  /*e4a0*/  HMMA.16816.F32 R4, R36, R40.reuse, R4 ;  /* 0x000000282404723c */ /* 0x082fe20000001804 */
[----:B------:R-:W-:Y:S02]  /*e4b0*/  LOP3.LUT R2, R51, 0xff, RZ, 0xc0, !PT ;  /* 0x000000ff33027812 */ /* 0x000fe400078ec0ff */
[----:B------:R-:W1:Y:S02]  /*e4c0*/  LDSM.16.MT88.4 R48, [R206+0x5000] ;  /* 0x00500000ce30783b */ /* 0x000e640000004200 */
[----:B------:R-:W-:Y:S02]  /*e4d0*/  PRMT R167, R2, 0x5410, R54 ;  /* 0x0000541002a77816 */ /* 0x000fe40000000036 */
[C---:B------:R-:W-:Y:S01]  /*e4e0*/  LOP3.LUT R2, R60.reuse, 0xffff, RZ, 0xc0, !PT ;  /* 0x0000ffff3c027812 */ /* 0x040fe200078ec0ff */
[C---:B------:R-:W-:Y:S01]  /*e4f0*/  HMMA.16816.F32 R8, R44.reuse, R40, R8 ;  /* 0x000000282c08723c */ /* 0x040fe20000001808 */
[----:B------:R-:W-:Y:S03]  /*e500*/  LOP3.LUT R54, R60, 0xff, RZ, 0xc0, !PT ;  /* 0x000000ff3c367812 */ /* 0x000fe600078ec0ff */
[----:B------:R-:W-:Y:S01]  /*e510*/  SHF.R.U32.HI R3, RZ, 0x8, R2 ;  /* 0x00000008ff037819 */ /* 0x000fe20000011602 */
[--C-:B------:R-:W-:Y:S02]  /*e520*/  HSET2.LE.AND R167, R167, R219.reuse, PT ;  /* 0x000000dba7a77233 */ /* 0x100fe40003803000 */
[----:B------:R-:W-:Y:S01]  /*e530*/  SHF.R.U32.HI R41, RZ, 0x10, R60 ;  /* 0x00000010ff297819 */ /* 0x000fe2000001163c */
[-C--:B------:R-:W-:Y:S01]  /*e540*/  HMMA.16816.F32 R12, R44, R42.reuse, R12 ;  /* 0x0000002a2c0c723c */ /* 0x080fe2000000180c */
[----:B------:R-:W-:Y:S02]  /*e550*/  SHF.R.U32.HI R40, RZ, 0x10, R67 ;  /* 0x00000010ff287819 */ /* 0x000fe40000011643 */
[----:B------:R-:W1:Y:S01]  /*e560*/  MUFU.EX2 R67, R129 ;  /* 0x0000008100437308 */ /* 0x000e620000000800 */
[----:B------:R-:W-:Y:S02]  /*e570*/  LOP3.LUT R2, R41, 0xff, RZ, 0xc0, !PT ;  /* 0x000000ff29027812 */ /* 0x000fe400078ec0ff */
[----:B------:R-:W-:Y:S02]  /*e580*/  LOP3.LUT R40, R40, 0xff, RZ, 0xc0, !PT ;  /* 0x000000ff28287812 */ /* 0x000fe400078ec0ff */
[C---:B------:R-:W-:Y:S01]  /*e590*/  HMMA.16816.F32 R16, R36.reuse, R42, R16 ;  /* 0x0000002a2410723c */ /* 0x040fe20000001810 */
[----:B------:R-:W-:Y:S03]  /*e5a0*/  PRMT R59, R54, 0x5410, R3 ;  /* 0x00005410363b7816 */ /* 0x000fe60000000003 */
[----:B------:R-:W-:Y:S01]  /*e5b0*/  PRMT R60, R40, 0x5410, R55 ;  /* 0x00005410283c7816 */ /* 0x000fe20000000037 */
[--C-:B------:R-:W-:Y:S01]  /*e5c0*/  HSET2.LE.AND R3, R56, R219.reuse, PT ;  /* 0x000000db38037233 */ /* 0x100fe20003803000 */
[----:B------:R-:W-:Y:S01]  /*e5d0*/  PRMT R58, R2, 0x5410, R53 ;  /* 0x00005410023a7816 */ /* 0x000fe20000000035 */
[--C-:B------:R-:W-:Y:S01]  /*e5e0*/  HSET2.LE.AND R2, R64, R219.reuse, PT ;  /* 0x000000db40027233 */ /* 0x100fe20003803000 */
[----:B------:R-:W2:Y:S01]  /*e5f0*/  LDSM.16.MT88.4 R52, [R205+0x5400] ;  /* 0x00540000cd34783b */ /* 0x000ea20000004200 */
[----:B------:R-:W-:Y:S03]  /*e600*/  F2FP.PACK_AB R43, R99, R98 ;  /* 0x00000062632b723e */ /* 0x000fe600000000ff */
[----:B------:R-:W-:Y:S02]  /*e610*/  F2FP.PACK_AB R42, R200, R203 ;  /* 0x000000cbc82a723e */ /* 0x000fe400000000ff */
[----:B------:R-:W-:Y:S01]  /*e620*/  LOP3.LUT R43, R2, R43, RZ, 0xc0, !PT ;  /* 0x0000002b022b7212 */ /* 0x000fe200078ec0ff */
[--C-:B------:R-:W-:Y:S01]  /*e630*/  HSET2.LE.AND R2, R59, R219.reuse, PT ;  /* 0x000000db3b027233 */ /* 0x100fe20003803000 */
[----:B------:R-:W-:Y:S01]  /*e640*/  FADD.FTZ R59, R213, R61 ;  /* 0x0000003dd53b7221 */ /* 0x000fe20000010000 */
[----:B------:R-:W-:Y:S01]  /*e650*/  F2FP.PACK_AB R40, R201, R202 ;  /* 0x000000cac928723e */ /* 0x000fe200000000ff */
[-C--:B-1----:R-:W-:Y:S03]  /*e660*/  HMMA.16816.F32 R20, R36, R48.reuse, R20 ;  /* 0x000000302414723c */ /* 0x082fe60000001814 */
[----:B------:R-:W-:Y:S02]  /*e670*/  LOP3.LUT R40, R3, R40, RZ, 0xc0, !PT ;  /* 0x0000002803287212 */ /* 0x000fe400078ec0ff */
[----:B------:R-:W-:Y:S03]  /*e680*/  F2FP.PACK_AB R3, R89, R88 ;  /* 0x000000585903723e */ /* 0x000fe600000000ff */
[C---:B------:R-:W-:Y:S07]  /*e690*/  HMMA.16816.F32 R24, R44.reuse, R48, R24 ;  /* 0x000000302c18723c */ /* 0x040fee0000001818 */
[--C-:B------:R-:W-:Y:S01]  /*e6a0*/  HSET2.LE.AND R48, R58, R219.reuse, PT ;  /* 0x000000db3a307233 */ /* 0x100fe20003803000 */
[-C--:B------:R-:W-:Y:S01]  /*e6b0*/  HMMA.16816.F32 R28, R44, R50.reuse, R28 ;  /* 0x000000322c1c723c */ /* 0x080fe2000000181c */
[----:B------:R-:W-:Y:S06]  /*e6c0*/  F2FP.PACK_AB R49, R91, R90 ;  /* 0x0000005a5b31723e */ /* 0x000fec00000000ff */
[----:B------:R-:W-:Y:S01]  /*e6d0*/  LOP3.LUT R44, R2, R3, RZ, 0xc0, !PT ;  /* 0x00000003022c7212 */ /* 0x000fe200078ec0ff */
[----:B------:R-:W-:Y:S01]  /*e6e0*/  HMMA.16816.F32 R32, R36, R50, R32 ;  /* 0x000000322420723c */ /* 0x000fe20000001820 */
[----:B------:R-:W-:Y:S03]  /*e6f0*/  LOP3.LUT R45, R48, R49, RZ, 0xc0, !PT ;  /* 0x00000031302d7212 */ /* 0x000fe600078ec0ff */
[--C-:B------:R-:W-:Y:S01]  /*e700*/  SHF.R.U32.HI R3, RZ, 0x10, R69.reuse ;  /* 0x00000010ff037819 */ /* 0x100fe20000011645 */
[--C-:B------:R-:W-:Y:S01]  /*e710*/  HSET2.LE.AND R46, R66, R219.reuse, PT ;  /* 0x000000db422e7233 */ /* 0x100fe20003803000 */
[----:B------:R-:W-:Y:S01]  /*e720*/  F2FP.PACK_AB R2, R95, R94 ;  /* 0x0000005e5f02723e */ /* 0x000fe200000000ff */
[--C-:B------:R-:W-:Y:S01]  /*e730*/  HSET2.LE.AND R47, R65, R219.reuse, PT ;  /* 0x000000db412f7233 */ /* 0x100fe20003803000 */
[----:B------:R-:W-:Y:S01]  /*e740*/  LOP3.LUT R38, R69, 0xff, RZ, 0xc0, !PT ;  /* 0x000000ff45267812 */ /* 0x000fe200078ec0ff */
[--C-:B------:R-:W-:Y:S03]  /*e750*/  HSET2.LE.AND R50, R113, R219.reuse, PT ;  /* 0x000000db71327233 */ /* 0x100fe60003803000 */
[----:B------:R-:W-:Y:S02]  /*e760*/  SHF.R.U32.HI R37, RZ, 0x18, R69 ;  /* 0x00000018ff257819 */ /* 0x000fe40000011645 */
[----:B------:R-:W-:Y:S02]  /*e770*/  LOP3.LUT R3, R3, 0xff, RZ, 0xc0, !PT ;  /* 0x000000ff03037812 */ /* 0x000fe400078ec0ff */
[----:B------:R-:W-:Y:S02]  /*e780*/  LOP3.LUT R47, R47, R2, RZ, 0xc0, !PT ;  /* 0x000000022f2f7212 */ /* 0x000fe400078ec0ff */
[----:B------:R-:W-:Y:S04]  /*e790*/  SHF.R.U32.HI R2, RZ, 0x10, R57 ;  /* 0x00000010ff027819 */ /* 0x000fe80000011639 */
[----:B------:R-:W-:Y:S01]  /*e7a0*/  LOP3.LUT R2, R2, 0xff, RZ, 0xc0, !PT ;  /* 0x000000ff02027812 */ /* 0x000fe200078ec0ff */
[--C-:B--2---:R-:W-:Y:S02]  /*e7b0*/  FFMA.FTZ R122, R122, c[0x0][0x23c], -R190.reuse ;  /* 0x00008f007a7a7a23 */ /* 0x104fe400000108be */
[----:B------:R-:W-:Y:S02]  /*e7c0*/  FFMA.FTZ R190, R127, c[0x0][0x23c], -R190 ;  /* 0x00008f007fbe7a23 */ /* 0x000fe400000108be */
[----:B---3--:R-:W-:Y:S01]  /*e7d0*/  FFMA.FTZ R41, R0, R238, R181 ;  /* 0x000000ee00297223 */ /* 0x008fe200000100b5 */
[--C-:B------:R-:W-:Y:S01]  /*e7e0*/  HSET2.LE.AND R0, R68, R219.reuse, PT ;  /* 0x000000db44007233 */ /* 0x100fe20003803000 */
[----:B------:R-:W-:Y:S01]  /*e7f0*/  IMAD.MOV.U32 R181, RZ, RZ, R182 ;  /* 0x000000ffffb57224 */ /* 0x000fe200078e00b6 */
[----:B------:R-:W-:Y:S01]  /*e800*/  MUFU.EX2 R122, R122 ;  /* 0x0000007a007a7308 */ /* 0x000fe20000000800 */
[----:B------:R-:W-:Y:S02]  /*e810*/  IMAD.MOV.U32 R182, RZ, RZ, R183 ;  /* 0x000000ffffb67224 */ /* 0x000fe400078e00b7 */
[----:B------:R-:W-:Y:S01]  /*e820*/  FADD.FTZ R62, R181, R62 ;  /* 0x0000003eb53e7221 */ /* 0x000fe20000010000 */
[----:B------:R-:W-:Y:S01]  /*e830*/  LOP3.LUT R42, R0, R42, RZ, 0xc0, !PT ;  /* 0x0000002a002a7212 */ /* 0x000fe200078ec0ff */
[----:B------:R-:W-:Y:S01]  /*e840*/  IMAD.MOV.U32 R181, RZ, RZ, R182 ;  /* 0x000000ffffb57224 */ /* 0x000fe200078e00b6 */
[----:B------:R-:W-:Y:S01]  /*e850*/  F2FP.PACK_AB R0, R87, R86 ;  /* 0x000000565700723e */ /* 0x000fe200000000ff */
[----:B------:R-:W-:Y:S02]  /*e860*/  IMAD.MOV.U32 R183, RZ, RZ, R172 ;  /* 0x000000ffffb77224 */ /* 0x000fe400078e00ac */
[----:B------:R-:W-:Y:S01]  /*e870*/  FADD.FTZ R56, R181, R41 ;  /* 0x00000029b5387221 */ /* 0x000fe20000010000 */
[--C-:B------:R-:W-:Y:S01]  /*e880*/  HSET2.LE.AND R41, R60, R219.reuse, PT ;  /* 0x000000db3c297233 */ /* 0x100fe20003803000 */
[----:B------:R-:W-:Y:S01]  /*e890*/  IMAD.MOV.U32 R172, RZ, RZ, R173 ;  /* 0x000000ffffac7224 */ /* 0x000fe200078e00ad */
[----:B----4-:R-:W1:Y:S01]  /*e8a0*/  MUFU.EX2 R64, R234 ;  /* 0x000000ea00407308 */ /* 0x010e620000000800 */
[----:B------:R-:W-:Y:S02]  /*e8b0*/  IMAD.MOV.U32 R173, RZ, RZ, R165 ;  /* 0x000000ffffad7224 */ /* 0x000fe400078e00a5 */
[----:B------:R-:W-:Y:S01]  /*e8c0*/  IMAD.MOV.U32 R165, RZ, RZ, R164 ;  /* 0x000000ffffa57224 */ /* 0x000fe200078e00a4 */
[----:B------:R-:W-:Y:S01]  /*e8d0*/  LOP3.LUT R41, R41, R0, RZ, 0xc0, !PT ;  /* 0x0000000029297212 */ /* 0x000fe200078ec0ff */
[----:B------:R-:W-:Y:S01]  /*e8e0*/  IMAD.MOV.U32 R182, RZ, RZ, R172 ;  /* 0x000000ffffb67224 */ /* 0x000fe200078e00ac */
[----:B------:R-:W-:Y:S01]  /*e8f0*/  LOP3.LUT R0, R69, 0xffff, RZ, 0xc0, !PT ;  /* 0x0000ffff45007812 */ /* 0x000fe200078ec0ff */
[----:B------:R-:W-:Y:S02]  /*e900*/  IMAD.MOV.U32 R172, RZ, RZ, R173 ;  /* 0x000000ffffac7224 */ /* 0x000fe400078e00ad */
[----:B------:R-:W-:Y:S01]  /*e910*/  IMAD.MOV.U32 R173, RZ, RZ, R165 ;  /* 0x000000ffffad7224 */ /* 0x000fe200078e00a5 */
[----:B------:R-:W-:Y:S01]  /*e920*/  SHF.R.U32.HI R36, RZ, 0x8, R0 ;  /* 0x00000008ff247819 */ /* 0x000fe20000011600 */
[----:B------:R-:W-:Y:S01]  /*e930*/  IMAD.MOV.U32 R179, RZ, RZ, R182 ;  /* 0x000000ffffb37224 */ /* 0x000fe200078e00b6 */
[-C--:B------:R-:W-:Y:S01]  /*e940*/  HMMA.16816.F32 R4, R40, R52.reuse, R4 ;  /* 0x000000342804723c */ /* 0x080fe20000001804 */
[----:B------:R-:W-:Y:S01]  /*e950*/  IMAD.MOV.U32 R181, RZ, RZ, R173 ;  /* 0x000000ffffb57224 */ /* 0x000fe200078e00ad */
[----:B------:R-:W-:Y:S01]  /*e960*/  PRMT R168, R38, 0x5410, R36 ;  /* 0x0000541026a87816 */ /* 0x000fe20000000024 */
[----:B------:R-:W-:Y:S01]  /*e970*/  FADD.FTZ R49, R214, R62 ;  /* 0x0000003ed6317221 */ /* 0x000fe20000010000 */
[----:B------:R-:W-:Y:S01]  /*e980*/  F2FP.PACK_AB R0, R93, R92 ;  /* 0x0000005c5d00723e */ /* 0x000fe200000000ff */
[----:B------:R-:W-:Y:S01]  /*e990*/  FADD.FTZ R48, R181, R63 ;  /* 0x0000003fb5307221 */ /* 0x000fe20000010000 */
[----:B------:R-:W2:Y:S01]  /*e9a0*/  MUFU.EX2 R190, R190 ;  /* 0x000000be00be7308 */ /* 0x000ea20000000800 */
[----:B------:R-:W-:Y:S01]  /*e9b0*/  IMAD.MOV.U32 R181, RZ, RZ, R169 ;  /* 0x000000ffffb57224 */ /* 0x000fe200078e00a9 */
[----:B------:R-:W-:Y:S01]  /*e9c0*/  PRMT R169, R3, 0x5410, R37 ;  /* 0x0000541003a97816 */ /* 0x000fe20000000025 */
[----:B------:R-:W-:Y:S01]  /*e9d0*/  IMAD.MOV.U32 R182, RZ, RZ, R183 ;  /* 0x000000ffffb67224 */ /* 0x000fe200078e00b7 */
[----:B------:R-:W3:Y:S02]  /*e9e0*/  LDSM.16.MT88.4 R36, [R206+0x5400] ;  /* 0x00540000ce24783b */ /* 0x000ee40000004200 */
[----:B------:R-:W-:Y:S01]  /*e9f0*/  IMAD.MOV.U32 R183, RZ, RZ, R157 ;  /* 0x000000ffffb77224 */ /* 0x000fe200078e009d */
[----:B------:R-:W-:Y:S01]  /*ea00*/  LOP3.LUT R46, R46, R0, RZ, 0xc0, !PT ;  /* 0x000000002e2e7212 */ /* 0x000fe200078ec0ff */
[----:B------:R-:W-:Y:S01]  /*ea10*/  IMAD.MOV.U32 R165, RZ, RZ, R216 ;  /* 0x000000ffffa57224 */ /* 0x000fe200078e00d8 */
[----:B------:R-:W-:Y:S01]  /*ea20*/  LOP3.LUT R0, R57, 0xffff, RZ, 0xc0, !PT ;  /* 0x0000ffff39007812 */ /* 0x000fe200078ec0ff */
[----:B------:R-:W-:Y:S01]  /*ea30*/  FADD.FTZ R51, R179, R48 ;  /* 0x00000030b3337221 */ /* 0x000fe20000010000 */
[--C-:B------:R-:W-:Y:S01]  /*ea40*/  HSET2.LE.AND R168, R168, R219.reuse, PT ;  /* 0x000000dba8a87233 */ /* 0x100fe20003803000 */
[----:B------:R-:W-:Y:S01]  /*ea50*/  IMAD.MOV.U32 R178, RZ, RZ, R172 ;  /* 0x000000ffffb27224 */ /* 0x000fe200078e00ac */
[----:B------:R-:W-:Y:S01]  /*ea60*/  SHF.R.U32.HI R48, RZ, 0x18, R57 ;  /* 0x00000018ff307819 */ /* 0x000fe20000011639 */
[----:B------:R-:W-:Y:S01]  /*ea70*/  IMAD.MOV.U32 R164, RZ, RZ, R218 ;  /* 0x000000ffffa47224 */ /* 0x000fe200078e00da */
[C---:B------:R-:W-:Y:S01]  /*ea80*/  HMMA.16816.F32 R8, R44.reuse, R52, R8 ;  /* 0x000000342c08723c */ /* 0x040fe20000001808 */
[----:B------:R-:W-:Y:S01]  /*ea90*/  IMAD.MOV.U32 R173, RZ, RZ, R215 ;  /* 0x000000ffffad7224 */ /* 0x000fe200078e00d7 */
[----:B------:R-:W4:Y:S01]  /*eaa0*/  LDL.LU R218, [R1+0x68] ;  /* 0x0000680001da7983 */ /* 0x000f220000300800 */
[----:B------:R-:W-:Y:S01]  /*eab0*/  FADD.FTZ R58, R212, R56 ;  /* 0x00000038d43a7221 */ /* 0x000fe20000010000 */
[--C-:B------:R-:W-:Y:S01]  /*eac0*/  HSET2.LE.AND R169, R169, R219.reuse, PT ;  /* 0x000000dba9a97233 */ /* 0x100fe20003803000 */
[----:B------:R-:W-:Y:S01]  /*ead0*/  FADD.FTZ R56, R210, R49 ;  /* 0x00000031d2387221 */ /* 0x000fe20000010000 */
[----:B------:R1:W5:Y:S01]  /*eae0*/  LDL.LU R217, [R1+0x64] ;  /* 0x0000640001d97983 */ /* 0x0003620000300800 */
[----:B------:R-:W-:Y:S01]  /*eaf0*/  IMAD.MOV.U32 R179, RZ, RZ, R183 ;  /* 0x000000ffffb37224 */ /* 0x000fe200078e00b7 */
[-C--:B------:R-:W-:Y:S01]  /*eb00*/  HMMA.16816.F32 R12, R44, R54.reuse, R12 ;  /* 0x000000362c0c723c */ /* 0x080fe2000000180c */
[----:B------:R-:W-:Y:S01]  /*eb10*/  IMAD.MOV.U32 R172, RZ, RZ, R174 ;  /* 0x000000ffffac7224 */ /* 0x000fe200078e00ae */
[----:B------:R1:W5:Y:S02]  /*eb20*/  LDL.LU R216, [R1+0x60] ;  /* 0x0000600001d87983 */ /* 0x0003640000300800 */
[----:B------:R-:W-:Y:S01]  /*eb30*/  IMAD.MOV.U32 R174, RZ, RZ, R165 ;  /* 0x000000ffffae7224 */ /* 0x000fe200078e00a5 */
[----:B------:R-:W-:Y:S01]  /*eb40*/  LOP3.LUT R49, R57, 0xff, RZ, 0xc0, !PT ;  /* 0x000000ff39317812 */ /* 0x000fe200078ec0ff */
[----:B------:R-:W-:Y:S01]  /*eb50*/  IMAD.MOV.U32 R183, RZ, RZ, R173 ;  /* 0x000000ffffb77224 */ /* 0x000fe200078e00ad */
[----:B------:R-:W-:Y:S01]  /*eb60*/  SHF.R.U32.HI R3, RZ, 0x8, R0 ;  /* 0x00000008ff037819 */ /* 0x000fe20000011600 */
[----:B------:R-:W-:Y:S01]  /*eb70*/  IMAD.MOV.U32 R173, RZ, RZ, R175 ;  /* 0x000000ffffad7224 */ /* 0x000fe200078e00af */
[C---:B------:R-:W-:Y:S01]  /*eb80*/  HMMA.16816.F32 R16, R40.reuse, R54, R16 ;  /* 0x000000362810723c */ /* 0x040fe20000001810 */
[----:B------:R-:W1:Y:S02]  /*eb90*/  LDSM.16.MT88.4 R52, [R205+0x5800] ;  /* 0x00580000cd34783b */ /* 0x000e640000004200 */
[----:B------:R-:W-:Y:S01]  /*eba0*/  IMAD.MOV.U32 R175, RZ, RZ, R164 ;  /* 0x000000ffffaf7224 */ /* 0x000fe200078e00a4 */
[----:B------:R-:W-:Y:S01]  /*ebb0*/  F2FP.PACK_AB R0, R227, R226 ;  /* 0x000000e2e300723e */ /* 0x000fe200000000ff */
[----:B------:R-:W-:Y:S01]  /*ebc0*/  IMAD.MOV.U32 R157, RZ, RZ, R161 ;  /* 0x000000ffff9d7224 */ /* 0x000fe200078e00a1 */
[----:B------:R-:W-:Y:S01]  /*ebd0*/  PRMT R165, R2, 0x5410, R48 ;  /* 0x0000541002a57816 */ /* 0x000fe20000000030 */
[----:B------:R-:W-:Y:S01]  /*ebe0*/  FADD.FTZ R48, R178, R59 ;  /* 0x0000003bb2307221 */ /* 0x000fe20000010000 */
[----:B------:R-:W-:Y:S01]  /*ebf0*/  LOP3.LUT R50, R50, R0, RZ, 0xc0, !PT ;  /* 0x0000000032327212 */ /* 0x000fe200078ec0ff */
[----:B------:R-:W-:Y:S01]  /*ec00*/  FADD.FTZ R2, R180, R51 ;  /* 0x00000033b4027221 */ /* 0x000fe20000010000 */
[----:B------:R1:W5:Y:S02]  /*ec10*/  LDL.LU R215, [R1+0x5c] ;  /* 0x00005c0001d77983 */ /* 0x0003640000300800 */
[----:B------:R-:W-:Y:S01]  /*ec20*/  FADD.FTZ R0, R181, R56 ;  /* 0x00000038b5007221 */ /* 0x000fe20000010000 */
[-C--:B---3--:R-:W-:Y:S01]  /*ec30*/  HMMA.16816.F32 R20, R40, R36.reuse, R20 ;  /* 0x000000242814723c */ /* 0x088fe20000001814 */
[----:B------:R-:W-:Y:S01]  /*ec40*/  FADD.FTZ R59, R182, R48 ;  /* 0x00000030b63b7221 */ /* 0x000fe20000010000 */
[----:B------:R-:W-:Y:S01]  /*ec50*/  PRMT R164, R49, 0x5410, R3 ;  /* 0x0000541031a47816 */ /* 0x000fe20000000003 */
[----:B------:R-:W-:Y:S01]  /*ec60*/  FADD.FTZ R3, R179, R58 ;  /* 0x0000003ab3037221 */ /* 0x000fe20000010000 */
[--C-:B------:R-:W-:Y:S01]  /*ec70*/  HSET2.LE.AND R51, R76, R219.reuse, PT ;  /* 0x000000db4c337233 */ /* 0x100fe20003803000 */
[----:B------:R-:W-:Y:S01]  /*ec80*/  FADD.FTZ R60, R172, R2 ;  /* 0x00000002ac3c7221 */ /* 0x000fe20000010000 */
[--C-:B------:R-:W-:Y:S01]  /*ec90*/  HSET2.LE.AND R48, R75, R219.reuse, PT ;  /* 0x000000db4b307233 */ /* 0x100fe20003803000 */
[----:B------:R-:W-:Y:S01]  /*eca0*/  FADD.FTZ R58, R183, R3 ;  /* 0x00000003b73a7221 */ /* 0x000fe20000010000 */
[C---:B------:R-:W-:Y:S01]  /*ecb0*/  HMMA.16816.F32 R24, R44.reuse, R36, R24 ;  /* 0x000000242c18723c */ /* 0x040fe20000001818 */
[----:B------:R-:W-:Y:S01]  /*ecc0*/  FADD.FTZ R62, R173, R0 ;  /* 0x00000000ad3e7221 */ /* 0x000fe20000010000 */
[----:B------:R3:W5:Y:S02]  /*ecd0*/  LDL.LU R214, [R1+0x58] ;  /* 0x0000580001d67983 */ /* 0x0007640000300800 */
[----:B------:R-:W-:Y:S01]  /*ece0*/  FADD.FTZ R60, R159, R60 ;  /* 0x0000003c9f3c7221 */ /* 0x000fe20000010000 */
[--C-:B------:R-:W-:Y:S01]  /*ecf0*/  HSET2.LE.AND R49, R74, R219.reuse, PT ;  /* 0x000000db4a317233 */ /* 0x100fe20003803000 */
[----:B------:R-:W-:Y:S01]  /*ed00*/  FADD.FTZ R62, R158, R62 ;  /* 0x0000003e9e3e7221 */ /* 0x000fe20000010000 */
[----:B------:R-:W-:Y:S01]  /*ed10*/  F2FP.PACK_AB R0, R115, R114 ;  /* 0x000000727300723e */ /* 0x000fe200000000ff */
[----:B------:R-:W-:Y:S01]  /*ed20*/  IMAD.MOV.U32 R161, RZ, RZ, R211 ;  /* 0x000000ffffa17224 */ /* 0x000fe200078e00d3 */
[-C--:B------:R-:W-:Y:S01]  /*ed30*/  HMMA.16816.F32 R28, R44, R38.reuse, R28 ;  /* 0x000000262c1c723c */ /* 0x080fe2000000181c */
[----:B------:R3:W5:Y:S02]  /*ed40*/  LDL.LU R213, [R1+0x54] ;  /* 0x0000540001d57983 */ /* 0x0007640000300800 */
[----:B------:R-:W-:Y:S01]  /*ed50*/  F2FP.PACK_AB R2, R229, R228 ;  /* 0x000000e4e502723e */ /* 0x000fe200000000ff */
[--C-:B------:R-:W-:Y:S01]  /*ed60*/  HSET2.LE.AND R56, R70, R219.reuse, PT ;  /* 0x000000db46387233 */ /* 0x100fe20003803000 */
[----:B------:R-:W-:Y:S01]  /*ed70*/  F2FP.PACK_AB R3, R103, R102 ;  /* 0x000000666703723e */ /* 0x000fe200000000ff */
[----:B------:R3:W5:Y:S01]  /*ed80*/  LDL.LU R212, [R1+0x50] ;  /* 0x0000500001d47983 */ /* 0x0007620000300800 */
[----:B------:R-:W-:Y:S01]  /*ed90*/  FADD.FTZ R44, R163, R60 ;  /* 0x0000003ca32c7221 */ /* 0x000fe20000010000 */
[----:B------:R-:W-:Y:S01]  /*eda0*/  HMMA.16816.F32 R32, R40, R38, R32 ;  /* 0x000000262820723c */ /* 0x000fe20000001820 */
[----:B------:R-:W-:Y:S01]  /*edb0*/  FADD.FTZ R45, R162, R62 ;  /* 0x0000003ea22d7221 */ /* 0x000fe20000010000 */
[----:B------:R-:W2:Y:S02]  /*edc0*/  LDSM.16.MT88.4 R36, [R206+0x5800] ;  /* 0x00580000ce24783b */ /* 0x000ea40000004200 */
[----:B------:R-:W-:Y:S01]  /*edd0*/  F2FP.PACK_AB R57, R105, R104 ;  /* 0x000000686939723e */ /* 0x000fe200000000ff */
[--C-:B------:R-:W-:Y:S01]  /*ede0*/  HSET2.LE.AND R165, R165, R219.reuse, PT ;  /* 0x000000dba5a57233 */ /* 0x100fe20003803000 */
[----:B------:R-:W-:Y:S01]  /*edf0*/  LOP3.LUT R51, R51, R0, RZ, 0xc0, !PT ;  /* 0x0000000033337212 */ /* 0x000fe200078ec0ff */
[----:B------:R-:W-:Y:S01]  /*ee00*/  FADD.FTZ R0, R175, R58 ;  /* 0x0000003aaf007221 */ /* 0x000fe20000010000 */
[----:B------:R-:W-:Y:S01]  /*ee10*/  LOP3.LUT R48, R48, R2, RZ, 0xc0, !PT ;  /* 0x0000000230307212 */ /* 0x000fe200078ec0ff */
[----:B------:R-:W-:Y:S01]  /*ee20*/  FADD.FTZ R2, R174, R59 ;  /* 0x0000003bae027221 */ /* 0x000fe20000010000 */
[----:B------:R3:W5:Y:S02]  /*ee30*/  LDL.LU R211, [R1+0x4c] ;  /* 0x00004c0001d37983 */ /* 0x0007640000300800 */
[----:B------:R-:W-:Y:S01]  /*ee40*/  FADD.FTZ R63, R156, R0 ;  /* 0x000000009c3f7221 */ /* 0x000fe20000010000 */
[----:B------:R-:W-:Y:S01]  /*ee50*/  LOP3.LUT R49, R49, R3, RZ, 0xc0, !PT ;  /* 0x0000000331317212 */ /* 0x000fe200078ec0ff */
[----:B------:R-:W-:Y:S01]  /*ee60*/  FADD.FTZ R61, R157, R2 ;  /* 0x000000029d3d7221 */ /* 0x000fe20000010000 */
[----:B------:R-:W-:Y:S01]  /*ee70*/  LOP3.LUT R56, R56, R57, RZ, 0xc0, !PT ;  /* 0x0000003938387212 */ /* 0x000fe200078ec0ff */
[--C-:B------:R-:W-:Y:S01]  /*ee80*/  HSET2.LE.AND R58, R72, R219.reuse, PT ;  /* 0x000000db483a7233 */ /* 0x100fe20003803000 */
[----:B------:R-:W-:Y:S01]  /*ee90*/  F2FP.PACK_AB R0, R107, R106 ;  /* 0x0000006a6b00723e */ /* 0x000fe200000000ff */
[----:B------:R-:W-:Y:S01]  /*eea0*/  FADD.FTZ R46, R161, R61 ;  /* 0x0000003da12e7221 */ /* 0x000fe20000010000 */
[--C-:B------:R-:W-:Y:S01]  /*eeb0*/  HSET2.LE.AND R59, R71, R219.reuse, PT ;  /* 0x000000db473b7233 */ /* 0x100fe20003803000 */
[----:B------:R-:W-:Y:S01]  /*eec0*/  F2FP.PACK_AB R2, R109, R108 ;  /* 0x0000006c6d02723e */ /* 0x000fe200000000ff */
[--C-:B------:R-:W-:Y:S01]  /*eed0*/  HSET2.LE.AND R57, R73, R219.reuse, PT ;  /* 0x000000db49397233 */ /* 0x100fe20003803000 */
[----:B------:R-:W-:Y:S01]  /*eee0*/  FADD.FTZ R42, R151, R46 ;  /* 0x0000002e972a7221 */ /* 0x000fe20000010000 */
[----:B------:R-:W-:Y:S01]  /*eef0*/  F2FP.PACK_AB R3, R111, R110 ;  /* 0x0000006e6f03723e */ /* 0x000fe200000000ff */
[-C--:B-1----:R-:W-:Y:S01]  /*ef00*/  HMMA.16816.F32 R4, R48, R52.reuse, R4 ;  /* 0x000000343004723c */ /* 0x082fe20000001804 */
[----:B------:R-:W-:Y:S01]  /*ef10*/  LOP3.LUT R58, R58, R2, RZ, 0xc0, !PT ;  /* 0x000000023a3a7212 */ /* 0x000fe200078ec0ff */
[----:B------:R3:W5:Y:S01]  /*ef20*/  LDL.LU R210, [R1+0x48] ;  /* 0x0000480001d27983 */ /* 0x0007620000300800 */
[----:B------:R-:W-:Y:S01]  /*ef30*/  LOP3.LUT R57, R57, R0, RZ, 0xc0, !PT ;  /* 0x0000000039397212 */ /* 0x000fe200078ec0ff */
[----:B------:R-:W-:Y:S01]  /*ef40*/  HSET2.LE.AND R164, R164, R219, PT ;  /* 0x000000dba4a47233 */ /* 0x000fe20003803000 */
[----:B------:R-:W-:Y:S01]  /*ef50*/  LOP3.LUT R59, R59, R3, RZ, 0xc0, !PT ;  /* 0x000000033b3b7212 */ /* 0x000fe200078ec0ff */
[----:B------:R-:W-:Y:S01]  /*ef60*/  FADD.FTZ R3, R160, R63 ;  /* 0x0000003fa0037221 */ /* 0x000fe20000010000 */
[----:B------:R-:W-:Y:S02]  /*ef70*/  F2FP.PACK_AB R0, R67, R77 ;  /* 0x0000004d4300723e */ /* 0x000fe400000000ff */
[----:B------:R-:W-:Y:S03]  /*ef80*/  F2FP.PACK_AB R2, R131, R130 ;  /* 0x000000828302723e */ /* 0x000fe600000000ff */
[----:B------:R-:W-:Y:S01]  /*ef90*/  FADD.FTZ R41, R150, R3 ;  /* 0x0000000396297221 */ /* 0x000fe20000010000 */
[C---:B------:R-:W-:Y:S01]  /*efa0*/  HMMA.16816.F32 R8, R56.reuse, R52, R8 ;  /* 0x000000343808723c */ /* 0x040fe20000001808 */
[----:B------:R-:W-:Y:S01]  /*efb0*/  LOP3.LUT R170, R170, R0, RZ, 0xc0, !PT ;  /* 0x00000000aaaa7212 */ /* 0x000fe200078ec0ff */
[----:B------:R-:W-:Y:S01]  /*efc0*/  FADD.FTZ R0, R191, R45 ;  /* 0x0000002dbf007221 */ /* 0x000fe20000010000 */
[----:B------:R-:W-:Y:S01]  /*efd0*/  LOP3.LUT R171, R171, R2, RZ, 0xc0, !PT ;  /* 0x00000002abab7212 */ /* 0x000fe200078ec0ff */
[----:B------:R-:W-:Y:S01]  /*efe0*/  FADD.FTZ R2, R239, R44 ;  /* 0x0000002cef027221 */ /* 0x000fe20000010000 */
[----:B------:R-:W-:Y:S01]  /*eff0*/  F2FP.PACK_AB R3, R121, R120 ;  /* 0x000000787903723e */ /* 0x000fe200000000ff */
[----:B------:R-:W-:Y:S01]  /*f000*/  FADD.FTZ R40, R194, R0 ;  /* 0x00000000c2287221 */ /* 0x000fe20000010000 */
[----:B------:R-:W-:Y:S01]  /*f010*/  F2FP.PACK_AB R0, R139, R64 ;  /* 0x000000408b00723e */ /* 0x000fe200000000ff */
[----:B------:R-:W-:Y:S01]  /*f020*/  FADD.FTZ R43, R240, R2 ;  /* 0x00000002f02b7221 */ /* 0x000fe20000010000 */
[-C--:B------:R-:W-:Y:S03]  /*f030*/  HMMA.16816.F32 R12, R56, R54.reuse, R12 ;  /* 0x00000036380c723c */ /* 0x080fe6000000180c */
[----:B------:R-:W-:Y:S01]  /*f040*/  FADD.FTZ R43, R246, R43 ;  /* 0x0000002bf62b7221 */ /* 0x000fe20000010000 */
[----:B------:R-:W-:Y:S02]  /*f050*/  F2FP.PACK_AB R2, R189, R118 ;  /* 0x00000076bd02723e */ /* 0x000fe400000000ff */
[----:B------:R-:W-:Y:S01]  /*f060*/  LOP3.LUT R168, R168, R0, RZ, 0xc0, !PT ;  /* 0x00000000a8a87212 */ /* 0x000fe200078ec0ff */
[----:B------:R-:W-:Y:S01]  /*f070*/  FADD.FTZ R0, R148, R41 ;  /* 0x0000002994007221 */ /* 0x000fe20000010000 */
[C---:B------:R-:W-:Y:S01]  /*f080*/  HMMA.16816.F32 R16, R48.reuse, R54, R16 ;  /* 0x000000363010723c */ /* 0x040fe20000001810 */
[----:B------:R-:W-:Y:S03]  /*f090*/  LOP3.LUT R169, R169, R2, RZ, 0xc0, !PT ;  /* 0x00000002a9a97212 */ /* 0x000fe600078ec0ff */
[----:B------:R-:W-:Y:S01]  /*f0a0*/  FADD.FTZ R2, R149, R42 ;  /* 0x0000002a95027221 */ /* 0x000fe20000010000 */
[----:B------:R-:W-:Y:S01]  /*f0b0*/  LOP3.LUT R164, R164, R3, RZ, 0xc0, !PT ;  /* 0x00000003a4a47212 */ /* 0x000fe200078ec0ff */
[----:B------:R-:W-:Y:S01]  /*f0c0*/  FADD.FTZ R42, R245, R40 ;  /* 0x00000028f52a7221 */ /* 0x000fe20000010000 */
[----:B------:R-:W1:Y:S01]  /*f0d0*/  LDSM.16.MT88.4 R148, [R205+0x5c00] ;  /* 0x005c0000cd94783b */ /* 0x000e620000004200 */
[----:B------:R-:W-:Y:S01]  /*f0e0*/  FADD.FTZ R41, R155, R2 ;  /* 0x000000029b297221 */ /* 0x000fe20000010000 */
[-C--:B--2---:R-:W-:Y:S03]  /*f0f0*/  HMMA.16816.F32 R20, R48, R36.reuse, R20 ;  /* 0x000000243014723c */ /* 0x084fe60000001814 */
[----:B------:R-:W-:Y:S01]  /*f100*/  FADD.FTZ R40, R143, R0 ;  /* 0x000000008f287221 */ /* 0x000fe20000010000 */
[----:B------:R-:W-:Y:S02]  /*f110*/  F2FP.PACK_AB R0, R123, R122 ;  /* 0x0000007a7b00723e */ /* 0x000fe400000000ff */
[----:B------:R-:W-:Y:S01]  /*f120*/  F2FP.PACK_AB R2, R188, R124 ;  /* 0x0000007cbc02723e */ /* 0x000fe200000000ff */
[----:B------:R-:W-:Y:S01]  /*f130*/  FADD.FTZ R40, R147, R40 ;  /* 0x0000002893287221 */ /* 0x000fe20000010000 */
[----:B------:R-:W-:Y:S01]  /*f140*/  LOP3.LUT R165, R165, R0, RZ, 0xc0, !PT ;  /* 0x00000000a5a57212 */ /* 0x000fe200078ec0ff */
[----:B------:R-:W-:Y:S01]  /*f150*/  FADD.FTZ R0, R142, R41 ;  /* 0x000000298e007221 */ /* 0x000fe20000010000 */
[C---:B------:R-:W-:Y:S02]  /*f160*/  HMMA.16816.F32 R24, R56.reuse, R36, R24 ;  /* 0x000000243818723c */ /* 0x040fe40000001818 */
[----:B------:R-:W-:Y:S01]  /*f170*/  LOP3.LUT R166, R166, R2, RZ, 0xc0, !PT ;  /* 0x00000002a6a67212 */ /* 0x000fe200078ec0ff */
[----:B------:R-:W-:Y:S01]  /*f180*/  FADD.FTZ R0, R146, R0 ;  /* 0x0000000092007221 */ /* 0x000fe20000010000 */
[----:B------:R-:W-:Y:S01]  /*f190*/  F2FP.PACK_AB R3, R190, R126 ;  /* 0x0000007ebe03723e */ /* 0x000fe200000000ff */
[----:B------:R-:W-:Y:S02]  /*f1a0*/  FADD.FTZ R2, R248, R42 ;  /* 0x0000002af8027221 */ /* 0x000fe40000010000 */
[----:B------:R-:W-:Y:S01]  /*f1b0*/  FADD.FTZ R36, R145, R40 ;  /* 0x0000002891247221 */ /* 0x000fe20000010000 */
[-C--:B------:R-:W-:Y:S01]  /*f1c0*/  HMMA.16816.F32 R28, R56, R38.reuse, R28 ;  /* 0x00000026381c723c */ /* 0x080fe2000000181c */
[----:B------:R-:W-:Y:S03]  /*f1d0*/  FADD.FTZ R40, R144, R0 ;  /* 0x0000000090287221 */ /* 0x000fe60000010000 */
[----:B------:R-:W-:Y:S01]  /*f1e0*/  FADD.FTZ R0, R195, R36 ;  /* 0x00000024c3007221 */ /* 0x000fe20000010000 */
[----:B------:R-:W-:Y:S01]  /*f1f0*/  LOP3.LUT R167, R167, R3, RZ, 0xc0, !PT ;  /* 0x00000003a7a77212 */ /* 0x000fe200078ec0ff */
[----:B------:R-:W-:Y:S02]  /*f200*/  FADD.FTZ R2, R241, R2 ;  /* 0x00000002f1027221 */ /* 0x000fe40000010000 */
[----:B------:R-:W-:Y:S01]  /*f210*/  FADD.FTZ R40, R209, R40 ;  /* 0x00000028d1287221 */ /* 0x000fe20000010000 */
[----:B------:R-:W-:Y:S01]  /*f220*/  HMMA.16816.F32 R32, R48, R38, R32 ;  /* 0x000000263020723c */ /* 0x000fe20000001820 */
[----:B------:R-:W2:Y:S02]  /*f230*/  LDSM.16.MT88.4 R36, [R206+0x5c00] ;  /* 0x005c0000ce24783b */ /* 0x000ea40000004200 */
[----:B------:R-:W-:Y:S02]  /*f240*/  FADD.FTZ R2, R242, R2 ;  /* 0x00000002f2027221 */ /* 0x000fe40000010000 */
[----:B------:R-:W-:Y:S02]  /*f250*/  FADD.FTZ R0, R208, R0 ;  /* 0x00000000d0007221 */ /* 0x000fe40000010000 */
[----:B------:R-:W-:Y:S02]  /*f260*/  FADD.FTZ R2, R247, R2 ;  /* 0x00000002f7027221 */ /* 0x000fe40000010000 */
[----:B------:R-:W-:Y:S01]  /*f270*/  FADD.FTZ R0, R204, R0 ;  /* 0x00000000cc007221 */ /* 0x000fe20000010000 */
[----:B------:R3:W5:Y:S01]  /*f280*/  LDL.LU R209, [R1+0x44] ;  /* 0x0000440001d17983 */ /* 0x0007620000300800 */
[-C--:B-1----:R-:W-:Y:S01]  /*f290*/  HMMA.16816.F32 R144, R168, R148.reuse, R4 ;  /* 0x00000094a890723c */ /* 0x082fe20000001804 */
[----:B------:R-:W-:Y:S02]  /*f2a0*/  FADD.FTZ R41, R249, R2 ;  /* 0x00000002f9297221 */ /* 0x000fe40000010000 */
[----:B------:R-:W-:Y:S01]  /*f2b0*/  FADD.FTZ R2, R207, R40 ;  /* 0x00000028cf027221 */ /* 0x000fe20000010000 */
[----:B------:R3:W5:Y:S01]  /*f2c0*/  LDL.LU R208, [R1+0x40] ;  /* 0x0000400001d07983 */ /* 0x0007620000300800 */
[----:B------:R-:W-:Y:S02]  /*f2d0*/  FADD.FTZ R3, R251, R43 ;  /* 0x0000002bfb037221 */ /* 0x000fe40000010000 */
[----:B------:R-:W-:Y:S01]  /*f2e0*/  FADD.FTZ R40, R132, R41 ;  /* 0x0000002984287221 */ /* 0x000fe20000010000 */
[----:B------:R3:W5:Y:S01]  /*f2f0*/  LDL.LU R207, [R1+0x3c] ;  /* 0x00003c0001cf7983 */ /* 0x0007620000300800 */
[----:B------:R-:W-:Y:S03]  /*f300*/  FADD.FTZ R3, R243, R3 ;  /* 0x00000003f3037221 */ /* 0x000fe60000010000 */
[----:B------:R-:W-:Y:S01]  /*f310*/  FADD.FTZ R2, R79, R2 ;  /* 0x000000024f027221 */ /* 0x000fe20000010000 */
[----:B------:R3:W5:Y:S01]  /*f320*/  LDL.LU R204, [R1+0x38] ;  /* 0x0000380001cc7983 */ /* 0x0007620000300800 */
        /* <DEDUP_REMOVED lines=13> */
[C---:B------:R-:W-:Y:S01]  /*f400*/  HMMA.16816.F32 R140, R164.reuse, R148, R8 ;  /* 0x00000094a48c723c */ /* 0x040fe20000001808 */
[----:B------:R-:W-:Y:S02]  /*f410*/  FADD.FTZ R2, R154, R6 ;  /* 0x000000069a027221 */ /* 0x000fe40000010000 */
[----:B------:R-:W-:Y:S02]  /*f420*/  FADD.FTZ R4, R152, R4 ;  /* 0x0000000498047221 */ /* 0x000fe40000010000 */
[----:B------:R-:W-:Y:S02]  /*f430*/  FADD.FTZ R7, R198, R41 ;  /* 0x00000029c6077221 */ /* 0x000fe40000010000 */
[----:B------:R-:W-:Y:S01]  /*f440*/  FADD.FTZ R2, R86, R2 ;  /* 0x0000000256027221 */ /* 0x000fe20000010000 */
[-C--:B------:R-:W-:Y:S01]  /*f450*/  HMMA.16816.F32 R152, R164, R150.reuse, R12 ;  /* 0x00000096a498723c */ /* 0x080fe2000000180c */
[----:B------:R-:W-:Y:S03]  /*f460*/  FADD.FTZ R3, R196, R7 ;  /* 0x00000007c4037221 */ /* 0x000fe60000010000 */
[----:B------:R-:W-:Y:S02]  /*f470*/  FADD.FTZ R5, R88, R0 ;  /* 0x0000000058057221 */ /* 0x000fe40000010000 */
[----:B------:R-:W-:Y:S02]  /*f480*/  FADD.FTZ R3, R202, R3 ;  /* 0x00000003ca037221 */ /* 0x000fe40000010000 */
[----:B------:R-:W-:Y:S01]  /*f490*/  FADD.FTZ R0, R90, R4 ;  /* 0x000000045a007221 */ /* 0x000fe20000010000 */
[C---:B------:R-:W-:Y:S03]  /*f4a0*/  HMMA.16816.F32 R148, R168.reuse, R150, R16 ;  /* 0x00000096a894723c */ /* 0x040fe60000001810 */
[----:B------:R-:W-:Y:S02]  /*f4b0*/  FADD.FTZ R3, R201, R3 ;  /* 0x00000003c9037221 */ /* 0x000fe40000010000 */
[----:B------:R-:W-:Y:S02]  /*f4c0*/  FADD.FTZ R2, R87, R2 ;  /* 0x0000000257027221 */ /* 0x000fe40000010000 */
[----:B------:R-:W-:Y:S01]  /*f4d0*/  FADD.FTZ R4, R89, R5 ;  /* 0x0000000559047221 */ /* 0x000fe20000010000 */
[-C--:B--2---:R-:W-:Y:S01]  /*f4e0*/  HMMA.16816.F32 R160, R168, R36.reuse, R20 ;  /* 0x00000024a8a0723c */ /* 0x084fe20000001814 */
        /* <DEDUP_REMOVED lines=13> */
[----:B------:R-:W-:Y:S03]  /*f5c0*/  HMMA.16816.F32 R168, R168, R38, R32 ;  /* 0x00000026a8a8723c */ /* 0x000fe60000001820 */
[----:B------:R-:W-:Y:S02]  /*f5d0*/  FADD.FTZ R2, R104, R2 ;  /* 0x0000000268027221 */ /* 0x000fe40000010000 */
[----:B------:R-:W-:Y:S02]  /*f5e0*/  FADD.FTZ R0, R106, R0 ;  /* 0x000000006a007221 */ /* 0x000fe40000010000 */
[----:B------:R-:W-:Y:S02]  /*f5f0*/  FADD.FTZ R7, R229, R7 ;  /* 0x00000007e5077221 */ /* 0x000fe40000010000 */
[----:B------:R-:W-:Y:S03]  /*f600*/  FADD.FTZ R6, R103, R3 ;  /* 0x0000000367067221 */ /* 0x000fe60000010000 */
        /* <DEDUP_REMOVED lines=23> */
[----:B----4-:R-:W-:Y:S01]  /*f780*/  IADD3 R0, R218, -0x1, RZ ;  /* 0xffffffffda007810 */ /* 0x010fe20007ffe0ff */
        /* <DEDUP_REMOVED lines=8> */
[----:B---3-5:R-:W-:-:S05]  /*f810*/  @P1 BRA `(.L_x_371) ;  /* 0xffff9b9000001947 */ /* 0x028fca000383ffff */
.L_x_370:
[----:B-1-3--:R-:W2:Y:S01]  /*f820*/  LDL.LU R45, [R1+0x30] ;  /* 0x00003000012d7983 */ /* 0x00aea20000300800 */
[----:B------:R-:W1:Y:S03]  /*f830*/  LDC.U8 R28, c[0x0][0x329] ;  /* 0x0000ca40ff1c7b82 */ /* 0x000e660000000000 */
[----:B------:R-:W3:Y:S04]  /*f840*/  SHFL.BFLY PT, R3, R235, 0x2, 0x1f ;  /* 0x0c401f00eb037f89 */ /* 0x000ee800000e0000 */
[----:B------:R-:W4:Y:S01]  /*f850*/  SHFL.BFLY PT, R0, R236, 0x2, 0x1f ;  /* 0x0c401f00ec007f89 */ /* 0x000f2200000e0000 */
[----:B------:R-:W2:Y:S03]  /*f860*/  LDC.U8 R27, c[0x0][0x328] ;  /* 0x0000ca00ff1b7b82 */ /* 0x000ea60000000000 */
[----:B------:R-:W4:Y:S04]  /*f870*/  SHFL.BFLY PT, R2, R237, 0x2, 0x1f ;  /* 0x0c401f00ed027f89 */ /* 0x000f2800000e0000 */
[----:B------:R-:W4:Y:S04]  /*f880*/  SHFL.BFLY PT, R4, R238, 0x2, 0x1f ;  /* 0x0c401f00ee047f89 */ /* 0x000f2800000e0000 */
[----:B------:R-:W4:Y:S04]  /*f890*/  S2R R10, SR_TID.X ;  /* 0x00000000000a7919 */ /* 0x000f280000002100 */
[----:B------:R-:W2:Y:S01]  /*f8a0*/  S2R R44, SR_CTAID.Y ;  /* 0x00000000002c7919 */ /* 0x000ea20000002600 */
[----:B-1----:R-:W-:Y:S01]  /*f8b0*/  ISETP.NE.AND P2, PT, R28, RZ, PT ;  /* 0x000000ff1c00720c */ /* 0x002fe20003f45270 */
[----:B---3--:R-:W-:-:S02]  /*f8c0*/  FADD.FTZ R3, R3, R235 ;  /* 0x000000eb03037221 */ /* 0x008fc40000010000 */
[----:B----4-:R-:W-:-:S03]  /*f8d0*/  FADD.FTZ R0, R0, R236 ;  /* 0x000000ec00007221 */ /* 0x010fc60000010000 */
[----:B------:R-:W1:Y:S01]  /*f8e0*/  SHFL.BFLY PT, R7, R3, 0x1, 0x1f ;  /* 0x0c201f0003077f89 */ /* 0x000e6200000e0000 */
[----:B------:R-:W-:-:S03]  /*f8f0*/  FADD.FTZ R2, R2, R237 ;  /* 0x000000ed02027221 */ /* 0x000fc60000010000 */
[----:B------:R-:W3:Y:S01]  /*f900*/  SHFL.BFLY PT, R6, R0, 0x1, 0x1f ;  /* 0x0c201f0000067f89 */ /* 0x000ee200000e0000 */
[----:B------:R-:W-:-:S03]  /*f910*/  FADD.FTZ R4, R4, R238 ;  /* 0x000000ee04047221 */ /* 0x000fc60000010000 */
[----:B------:R-:W4:Y:S01]  /*f920*/  SHFL.BFLY PT, R5, R2, 0x1, 0x1f ;  /* 0x0c201f0002057f89 */ /* 0x000f2200000e0000 */
[----:B------:R-:W-:Y:S01]  /*f930*/  SHF.R.S32.HI R16, RZ, 0x1f, R10 ;  /* 0x0000001fff107819 */ /* 0x000fe2000001140a */
[----:B-1----:R-:W-:Y:S02]  /*f940*/  FADD.FTZ R21, R3, R7 ;  /* 0x0000000703157221 */ /* 0x002fe40000010000 */
[----:B------:R-:W1:Y:S01]  /*f950*/  SHFL.BFLY PT, R7, R4, 0x1, 0x1f ;  /* 0x0c201f0004077f89 */ /* 0x000e6200000e0000 */
[----:B---3--:R-:W-:Y:S02]  /*f960*/  FADD.FTZ R22, R0, R6 ;  /* 0x0000000600167221 */ /* 0x008fe40000010000 */
[----:B------:R-:W-:Y:S01]  /*f970*/  FSETP.NE.FTZ.AND P6, PT, R21, RZ, PT ;  /* 0x000000ff1500720b */ /* 0x000fe20003fd5000 */
[----:B------:R-:W-:Y:S02]  /*f980*/  IMAD.MOV.U32 R6, RZ, RZ, 0x3f800000 ;  /* 0x3f800000ff067424 */ /* 0x000fe400078e00ff */
[----:B----4-:R-:W-:Y:S01]  /*f990*/  FADD.FTZ R20, R2, R5 ;  /* 0x0000000502147221 */ /* 0x010fe20000010000 */
[----:B------:R-:W-:-:S02]  /*f9a0*/  FSETP.NE.FTZ.AND P4, PT, R22, RZ, PT ;  /* 0x000000ff1600720b */ /* 0x000fc40003f95000 */
[----:B------:R-:W-:Y:S02]  /*f9b0*/  MOV R5, 0x3f800000 ;  /* 0x3f80000000057802 */ /* 0x000fe40000000f00 */
[----:B------:R-:W-:-:S05]  /*f9c0*/  FSETP.NE.FTZ.AND P5, PT, R20, RZ, PT ;  /* 0x000000ff1400720b */ /* 0x000fca0003fb5000 */
[----:B------:R-:W3:Y:S01]  /*f9d0*/  @P6 MUFU.RCP R5, R21 ;  /* 0x0000001500056308 */ /* 0x000ee20000001000 */
[----:B-1----:R-:W-:Y:S01]  /*f9e0*/  FADD.FTZ R24, R4, R7 ;  /* 0x0000000704187221 */ /* 0x002fe20000010000 */
[----:B------:R-:W-:-:S06]  /*f9f0*/  MOV R4, 0x3f800000 ;  /* 0x3f80000000047802 */ /* 0x000fcc0000000f00 */
[----:B------:R-:W-:Y:S01]  /*fa00*/  @P5 MUFU.RCP R6, R20 ;  /* 0x0000001400065308 */ /* 0x000fe20000001000 */
[-C--:B------:R-:W-:Y:S02]  /*fa10*/  LEA.HI R7, R16, R10.reuse, RZ, 0x2 ;  /* 0x0000000a10077211 */ /* 0x080fe400078f10ff */
[----:B------:R-:W-:Y:S02]  /*fa20*/  FSETP.NE.FTZ.AND P3, PT, R24, RZ, PT ;  /* 0x000000ff1800720b */ /* 0x000fe40003f75000 */
[----:B------:R-:W-:Y:S02]  /*fa30*/  SHF.R.S32.HI R23, RZ, 0x2, R7 ;  /* 0x00000002ff177819 */ /* 0x000fe40000011407 */
[----:B------:R-:W-:-:S04]  /*fa40*/  LEA.HI R16, R16, R10, RZ, 0x5 ;  /* 0x0000000a10107211 */ /* 0x000fc800078f28ff */
[----:B------:R-:W-:-:S05]  /*fa50*/  SHF.R.S32.HI R16, RZ, 0x5, R16 ;  /* 0x00000005ff107819 */ /* 0x000fca0000011410 */
[----:B------:R-:W-:Y:S01]  /*fa60*/  @P3 MUFU.RCP R4, R24 ;  /* 0x0000001800043308 */ /* 0x000fe20000001000 */
[----:B--2---:R-:W-:-:S13]  /*fa70*/  ISETP.NE.AND P0, PT, R45, -0x1, PT ;  /* 0xffffffff2d00780c */ /* 0x004fda0003f05270 */
[----:B------:R-:W-:Y:S01]  /*fa80*/  @P0 IMAD.WIDE.U32 R2, R45, c[0x0][0x1e8], RZ ;  /* 0x00007a002d020a25 */ /* 0x000fe200078e00ff */
[----:B------:R-:W-:-:S03]  /*fa90*/  @!P0 SHF.R.S32.HI R0, RZ, 0x1f, R44 ;  /* 0x0000001fff008819 */ /* 0x000fc6000001142c */
[----:B------:R-:W-:Y:S01]  /*faa0*/  @!P0 IMAD.WIDE.U32 R8, R44, c[0x0][0x1e0], RZ ;  /* 0x000078002c088a25 */ /* 0x000fe200078e00ff */
[----:B------:R-:W-:-:S03]  /*fab0*/  @P0 MOV R25, R2 ;  /* 0x0000000200190202 */ /* 0x000fc60000000f00 */
[----:B------:R-:W-:Y:S01]  /*fac0*/  IMAD.MOV.U32 R2, RZ, RZ, 0x3f800000 ;  /* 0x3f800000ff027424 */ /* 0x000fe200078e00ff */
[----:B------:R-:W-:Y:S01]  /*fad0*/  @!P0 MOV R25, R8 ;  /* 0x0000000800198202 */ /* 0x000fe20000000f00 */
[----:B------:R-:W-:Y:S02]  /*fae0*/  @!P0 IMAD R0, R0, c[0x0][0x1e0], RZ ;  /* 0x0000780000008a24 */ /* 0x000fe400078e02ff */
[----:B------:R-:W-:Y:S01]  /*faf0*/  @P0 IMAD R26, R45, c[0x0][0x1ec], R3 ;  /* 0x00007b002d1a0a24 */ /* 0x000fe200078e0203 */
[----:B------:R-:W-:Y:S01]  /*fb00*/  LOP3.LUT R3, R7, 0xfffffffc, RZ, 0xc0, !PT ;  /* 0xfffffffc07037812 */ /* 0x000fe200078ec0ff */
[----:B------:R-:W1:Y:S01]  /*fb10*/  @P4 MUFU.RCP R2, R22 ;  /* 0x0000001600024308 */ /* 0x000e620000001000 */
[----:B------:R-:W-:Y:S02]  /*fb20*/  @!P0 IMAD R0, R44, c[0x0][0x1e4], R0 ;  /* 0x000079002c008a24 */ /* 0x000fe400078e0200 */
[----:B------:R-:W-:Y:S02]  /*fb30*/  IMAD.MOV.U32 R7, RZ, RZ, -0x10 ;  /* 0xfffffff0ff077424 */ /* 0x000fe400078e00ff */
[----:B------:R-:W-:-:S02]  /*fb40*/  @!P0 IMAD.IADD R26, R9, 0x1, R0 ;  /* 0x00000001091a8824 */ /* 0x000fc400078e0200 */
[----:B---3--:R-:W-:Y:S02]  /*fb50*/  FMUL.FTZ R0, R5, c[0x0][0x2dc] ;  /* 0x0000b70005007a20 */ /* 0x008fe40000410000 */
[----:B------:R-:W-:Y:S02]  /*fb60*/  IMAD.IADD R5, R10, 0x1, -R3 ;  /* 0x000000010a057824 */ /* 0x000fe400078e0a03 */
[C---:B------:R-:W-:Y:S02]  /*fb70*/  FMUL.FTZ R144, R0.reuse, R144 ;  /* 0x0000009000907220 */ /* 0x040fe40000410000 */
[C---:B------:R-:W-:Y:S02]  /*fb80*/  FMUL.FTZ R18, R0.reuse, R145 ;  /* 0x0000009100127220 */ /* 0x040fe40000410000 */
[----:B------:R-:W-:Y:S02]  /*fb90*/  FMUL.FTZ R148, R0, R148 ;  /* 0x0000009400947220 */ /* 0x000fe40000410000 */
[----:B-1----:R-:W-:Y:S01]  /*fba0*/  FMUL.FTZ R2, R2, c[0x0][0x2dc] ;  /* 0x0000b70002027a20 */ /* 0x002fe20000410000 */
[----:B------:R-:W-:Y:S01]  /*fbb0*/  F2FP.PACK_AB R18, R18, R144 ;  /* 0x000000901212723e */ /* 0x000fe200000000ff */
[----:B------:R-:W-:-:S02]  /*fbc0*/  FMUL.FTZ R14, R0, R149 ;  /* 0x00000095000e7220 */ /* 0x000fc40000410000 */
[C---:B------:R-:W-:Y:S02]  /*fbd0*/  FMUL.FTZ R140, R2.reuse, R140 ;  /* 0x0000008c028c7220 */ /* 0x040fe40000410000 */
[----:B------:R-:W-:Y:S01]  /*fbe0*/  FMUL.FTZ R19, R2, R141 ;  /* 0x0000008d02137220 */ /* 0x000fe20000410000 */
[----:B------:R-:W-:Y:S01]  /*fbf0*/  F2FP.PACK_AB R14, R14, R148 ;  /* 0x000000940e0e723e */ /* 0x000fe200000000ff */
[C---:B------:R-:W-:Y:S02]  /*fc00*/  FMUL.FTZ R152, R2.reuse, R152 ;  /* 0x0000009802987220 */ /* 0x040fe40000410000 */
[C---:B------:R-:W-:Y:S01]  /*fc10*/  FMUL.FTZ R15, R2.reuse, R153 ;  /* 0x00000099020f7220 */ /* 0x040fe20000410000 */
[----:B------:R-:W-:Y:S01]  /*fc20*/  F2FP.PACK_AB R19, R19, R140 ;  /* 0x0000008c1313723e */ /* 0x000fe200000000ff */
[C---:B------:R-:W-:Y:S02]  /*fc30*/  FMUL.FTZ R156, R2.reuse, R156 ;  /* 0x0000009c029c7220 */ /* 0x040fe40000410000 */
[C---:B------:R-:W-:Y:S01]  /*fc40*/  FMUL.FTZ R11, R2.reuse, R157 ;  /* 0x0000009d020b7220 */ /* 0x040fe20000410000 */
[----:B------:R-:W-:Y:S01]  /*fc50*/  F2FP.PACK_AB R15, R15, R152 ;  /* 0x000000980f0f723e */ /* 0x000fe200000000ff */
[----:B------:R-:W-:-:S02]  /*fc60*/  FMUL.FTZ R164, R2, R164 ;  /* 0x000000a402a47220 */ /* 0x000fc40000410000 */
[----:B------:R-:W-:Y:S01]  /*fc70*/  FMUL.FTZ R165, R2, R165 ;  /* 0x000000a502a57220 */ /* 0x000fe20000410000 */
[----:B------:R-:W-:Y:S01]  /*fc80*/  SHF.R.S32.HI R2, RZ, 0x1f, R23 ;  /* 0x0000001fff027819 */ /* 0x000fe20000011417 */
[C---:B------:R-:W-:Y:S01]  /*fc90*/  FMUL.FTZ R160, R0.reuse, R160 ;  /* 0x000000a000a07220 */ /* 0x040fe20000410000 */
[----:B------:R-:W-:Y:S01]  /*fca0*/  F2FP.PACK_AB R11, R11, R156 ;  /* 0x0000009c0b0b723e */ /* 0x000fe200000000ff */
[----:B------:R-:W-:Y:S01]  /*fcb0*/  FMUL.FTZ R13, R0, R161 ;  /* 0x000000a1000d7220 */ /* 0x000fe20000410000 */
[----:B------:R-:W-:Y:S01]  /*fcc0*/  LEA.HI R2, R2, R23, RZ, 0x3 ;  /* 0x0000001702027211 */ /* 0x000fe200078f18ff */
[C---:B------:R-:W-:Y:S02]  /*fcd0*/  FMUL.FTZ R168, R0.reuse, R168 ;  /* 0x000000a800a87220 */ /* 0x040fe40000410000 */
[----:B------:R-:W-:Y:S01]  /*fce0*/  FMUL.FTZ R8, R0, R169 ;  /* 0x000000a900087220 */ /* 0x000fe20000410000 */
[----:B------:R-:W-:Y:S01]  /*fcf0*/  LOP3.LUT R2, R2, 0xfffffff8, RZ, 0xc0, !PT ;  /* 0xfffffff802027812 */ /* 0x000fe200078ec0ff */
[----:B------:R-:W-:Y:S01]  /*fd00*/  FMUL.FTZ R0, R4, c[0x0][0x2dc] ;  /* 0x0000b70004007a20 */ /* 0x000fe20000410000 */
[----:B------:R-:W-:Y:S01]  /*fd10*/  F2FP.PACK_AB R13, R13, R160 ;  /* 0x000000a00d0d723e */ /* 0x000fe200000000ff */
[----:B------:R-:W-:Y:S01]  /*fd20*/  FMUL.FTZ R3, R6, c[0x0][0x2dc] ;  /* 0x0000b70006037a20 */ /* 0x000fe20000410000 */
[----:B------:R-:W-:Y:S01]  /*fd30*/  IADD3 R2, R23, -R2, RZ ;  /* 0x8000000217027210 */ /* 0x000fe20007ffe0ff */
[----:B------:R-:W-:Y:S01]  /*fd40*/  FMUL.FTZ R142, R0, R142 ;  /* 0x0000008e008e7220 */ /* 0x000fe20000410000 */
[----:B------:R-:W-:Y:S01]  /*fd50*/  F2FP.PACK_AB R8, R8, R168 ;  /* 0x000000a80808723e */ /* 0x000fe200000000ff */
[----:B------:R-:W-:-:S02]  /*fd60*/  FMUL.FTZ R143, R0, R143 ;  /* 0x0000008f008f7220 */ /* 0x000fc40000410000 */
[C---:B------:R-:W-:Y:S02]  /*fd70*/  FMUL.FTZ R154, R0.reuse, R154 ;  /* 0x0000009a009a7220 */ /* 0x040fe40000410000 */
[C---:B------:R-:W-:Y:S01]  /*fd80*/  FMUL.FTZ R155, R0.reuse, R155 ;  /* 0x0000009b009b7220 */ /* 0x040fe20000410000 */
[----:B------:R-:W-:Y:S01]  /*fd90*/  F2FP.PACK_AB R142, R143, R142 ;  /* 0x0000008e8f8e723e */ /* 0x000fe200000000ff */
[C---:B------:R-:W-:Y:S02]  /*fda0*/  FMUL.FTZ R158, R0.reuse, R158 ;  /* 0x0000009e009e7220 */ /* 0x040fe40000410000 */
[C---:B------:R-:W-:Y:S01]  /*fdb0*/  FMUL.FTZ R10, R0.reuse, R159 ;  /* 0x0000009f000a7220 */ /* 0x040fe20000410000 */
[----:B------:R-:W-:Y:S01]  /*fdc0*/  F2FP.PACK_AB R154, R155, R154 ;  /* 0x0000009a9b9a723e */ /* 0x000fe200000000ff */
[C---:B------:R-:W-:Y:S02]  /*fdd0*/  FMUL.FTZ R166, R0.reuse, R166 ;  /* 0x000000a600a67220 */ /* 0x040fe40000410000 */
[----:B------:R-:W-:Y:S01]  /*fde0*/  FMUL.FTZ R167, R0, R167 ;  /* 0x000000a700a77220 */ /* 0x000fe20000410000 */
[----:B------:R-:W-:Y:S01]  /*fdf0*/  LEA.HI R0, R2, R2, RZ, 0x1 ;  /* 0x0000000202007211 */ /* 0x000fe200078f08ff */
[C---:B------:R-:W-:Y:S01]  /*fe00*/  FMUL.FTZ R146, R3.reuse, R146 ;  /* 0x0000009203927220 */ /* 0x040fe20000410000 */
        /* <DEDUP_REMOVED lines=10> */
[----:B------:R-:W-:-:S02]  /*feb0*/  LOP3.LUT R3, R0, 0x3fffffe, RZ, 0xc0, !PT ;  /* 0x03fffffe00037812 */ /* 0x000fc400078ec0ff */
[----:B------:R-:W-:Y:S02]  /*fec0*/  SHF.R.S32.HI R0, RZ, 0x1, R0 ;  /* 0x00000001ff007819 */ /* 0x000fe40000011400 */
[----:B------:R-:W-:Y:S01]  /*fed0*/  F2FP.PACK_AB R12, R12, R162 ;  /* 0x000000a20c0c723e */ /* 0x000fe200000000ff */
[----:B------:R-:W-:Y:S01]  /*fee0*/  IMAD.IADD R3, R2, 0x1, -R3 ;  /* 0x0000000102037824 */ /* 0x000fe200078e0a03 */
[----:B------:R-:W-:Y:S01]  /*fef0*/  SHF.L.U32 R4, R0, 0x6, RZ ;  /* 0x0000000600047819 */ /* 0x000fe200000006ff */
[----:B------:R-:W-:Y:S01]  /*ff00*/  IMAD R2, R16, 0x100, R5 ;  /* 0x0000010010027824 */ /* 0x000fe200078e0205 */
[----:B------:R-:W-:Y:S02]  /*ff10*/  LOP3.LUT R5, R0, 0x1, RZ, 0xc0, !PT ;  /* 0x0000000100057812 */ /* 0x000fe400078ec0ff */
[----:B------:R-:W-:Y:S02]  /*ff20*/  LOP3.LUT R4, R4, 0xc0, RZ, 0xc0, !PT ;  /* 0x000000c004047812 */ /* 0x000fe400078ec0ff */
[----:B------:R-:W-:-:S02]  /*ff30*/  LEA R2, R3, R2, 0x4 ;  /* 0x0000000203027211 */ /* 0x000fc400078e20ff */
[----:B------:R-:W-:Y:S02]  /*ff40*/  LEA.HI R3, R4, R4, RZ, 0x1d ;  /* 0x0000000404037211 */ /* 0x000fe400078fe8ff */
[----:B------:R-:W-:Y:S02]  /*ff50*/  ISETP.NE.U32.AND P1, PT, R5, 0x1, PT ;  /* 0x000000010500780c */ /* 0x000fe40003f25070 */
[----:B------:R-:W-:Y:S02]  /*ff60*/  LEA R2, R2, R3, 0x1 ;  /* 0x0000000302027211 */ /* 0x000fe400078e08ff */
[----:B------:R-:W-:Y:S02]  /*ff70*/  SEL R7, R7, 0x10, !P1 ;  /* 0x0000001007077807 */ /* 0x000fe40004800000 */
[----:B------:R-:W-:Y:S01]  /*ff80*/  LOP3.LUT P1, RZ, R0, 0x2, RZ, 0xc0, !PT ;  /* 0x0000000200ff7812 */ /* 0x000fe2000782c0ff */
[----:B------:R-:W-:Y:S01]  /*ff90*/  IMAD.SHL.U32 R0, R2, 0x2, RZ ;  /* 0x0000000202007824 */ /* 0x000fe200078e00ff */
[----:B------:R-:W-:-:S02]  /*ffa0*/  F2FP.PACK_AB R6, R6, R170 ;  /* 0x000000aa0606723e */ /* 0x000fc400000000ff */
[----:B------:R-:W-:Y:S02]  /*ffb0*/  F2FP.PACK_AB R5, R165, R164 ;  /* 0x000000a4a505723e */ /* 0x000fe400000000ff */
[C---:B------:R-:W-:Y:S01]  /*ffc0*/  IADD3 R3, R0.reuse, R7, RZ ;  /* 0x0000000700037210 */ /* 0x040fe20007ffe0ff */
[----:B------:R-:W-:Y:S01]  /*ffd0*/  STS [R0], R18 ;  /* 0x0000001200007388 */ /* 0x000fe20000000800 */
[C---:B------:R-:W-:Y:S02]  /*ffe0*/  IADD3 R2, R0.reuse, 0x20, RZ ;  /* 0x0000002000027810 */ /* 0x040fe40007ffe0ff */
[----:B------:R-:W-:Y:S01]  /*fff0*/  F2FP.PACK_AB R4, R167, R166 ;  /* 0x000000a6a704723e */ /* 0x000fe200000000ff */
[----:B------:R1:W-:Y:S02]  /*10000*/  STS [R0+0x200], R17 ;  /* 0x0002001100007388 */ /* 0x0003e40000000800 */
[----:B------:R-:W-:Y:S02]  /*10010*/  @P1 IADD3 R2, R0, -0x20, RZ ;  /* 0xffffffe000021810 */ /* 0x000fe40007ffe0ff */
[----:B------:R2:W-:Y:S01]  /*10020*/  STS [R3], R14 ;  /* 0x0000000e03007388 */ /* 0x0005e20000000800 */
[----:B------:R-:W-:-:S03]  /*10030*/  @!P2 ISETP.NE.AND P1, PT, R27, RZ, PT ;  /* 0x000000ff1b00a20c */ /* 0x000fc60003f25270 */
[----:B------:R3:W-:Y:S04]  /*10040*/  STS [R3+0x200], R9 ;  /* 0x0002000903007388 */ /* 0x0007e80000000800 */
[----:B------:R-:W-:Y:S04]  /*10050*/  STS [R0+0x1000], R19 ;  /* 0x0010001300007388 */ /* 0x000fe80000000800 */
[----:B------:R4:W-:Y:S04]  /*10060*/  STS [R0+0x1200], R142 ;  /* 0x0012008e00007388 */ /* 0x0009e80000000800 */
[----:B------:R-:W-:Y:S04]  /*10070*/  STS [R3+0x1000], R15 ;  /* 0x0010000f03007388 */ /* 0x000fe80000000800 */
[----:B------:R-:W-:Y:S01]  /*10080*/  STS [R3+0x1200], R154 ;  /* 0x0012009a03007388 */ /* 0x000fe20000000800 */
[----:B-1----:R-:W-:-:S03]  /*10090*/  @P2 MOV R17, c[0x0][0x210] ;  /* 0x0000840000112a02 */ /* 0x002fc60000000f00 */
[----:B------:R-:W-:Y:S01]  /*100a0*/  STS [R2], R13 ;  /* 0x0000000d02007388 */ /* 0x000fe20000000800 */
[----:B--2---:R-:W-:-:S03]  /*100b0*/  @!P2 IMAD.MOV.U32 R14, RZ, RZ, c[0x0][0x214] ;  /* 0x00008500ff0ea624 */ /* 0x004fc600078e00ff */
[----:B------:R-:W-:Y:S01]  /*100c0*/  STS [R2+0x200], R12 ;  /* 0x0002000c02007388 */ /* 0x000fe20000000800 */
[----:B---3--:R-:W-:Y:S01]  /*100d0*/  @P2 IMAD R9, R17, c[0x0][0x214], RZ ;  /* 0x0000850011092a24 */ /* 0x008fe200078e02ff */
[----:B------:R-:W-:Y:S02]  /*100e0*/  @!P2 SEL R9, R14, c[0x0][0x234], !P1 ;  /* 0x00008d000e09aa07 */ /* 0x000fe40004800000 */
[----:B------:R1:W2:Y:S01]  /*100f0*/  @P6 MUFU.LG2 R14, R21 ;  /* 0x00000015000e6308 */ /* 0x0002a20000000c00 */
[----:B------:R-:W3:Y:S01]  /*10100*/  S2R R18, SR_TID.X ;  /* 0x0000000000127919 */ /* 0x000ee20000002100 */
[----:B------:R-:W-:Y:S02]  /*10110*/  ISETP.NE.AND P1, PT, R27, RZ, PT ;  /* 0x000000ff1b00720c */ /* 0x000fe40003f25270 */
[----:B----4-:R-:W-:Y:S02]  /*10120*/  IADD3 R0, R7, R2, RZ ;  /* 0x0000000207007210 */ /* 0x010fe40007ffe0ff */
[----:B------:R-:W-:-:S03]  /*10130*/  ISETP.EQ.AND P1, PT, R28, RZ, P1 ;  /* 0x000000ff1c00720c */ /* 0x000fc60000f22270 */
[----:B------:R4:W-:Y:S04]  /*10140*/  STS [R0], R8 ;  /* 0x0000000800007388 */ /* 0x0009e80000000800 */
[----:B------:R2:W-:Y:S04]  /*10150*/  STS [R0+0x200], R6 ;  /* 0x0002000600007388 */ /* 0x0005e80000000800 */
[----:B-1----:R1:W5:Y:S04]  /*10160*/  LDL R21, [R1+0x34] ;  /* 0x0000340001157983 */ /* 0x0023680000100800 */
[----:B------:R1:W-:Y:S01]  /*10170*/  STS [R2+0x1000], R11 ;  /* 0x0010000b02007388 */ /* 0x0003e20000000800 */
[----:B---3--:R-:W-:-:S03]  /*10180*/  SHF.R.S32.HI R19, RZ, 0x1f, R18 ;  /* 0x0000001fff137819 */ /* 0x008fc60000011412 */
[----:B------:R3:W-:Y:S04]  /*10190*/  STS [R2+0x1200], R10 ;  /* 0x0012000a02007388 */ /* 0x0007e80000000800 */
[----:B------:R-:W-:Y:S04]  /*101a0*/  STS [R0+0x1000], R5 ;  /* 0x0010000500007388 */ /* 0x000fe80000000800 */
[----:B------:R3:W-:Y:S01]  /*101b0*/  STS [R0+0x1200], R4 ;  /* 0x0012000400007388 */ /* 0x0007e20000000800 */
[----:B----4-:R4:W-:Y:S03]  /*101c0*/  @P5 MUFU.LG2 R8, R20 ;  /* 0x0000001400085308 */ /* 0x0109e60000000c00 */
[----:B------:R-:W-:Y:S06]  /*101d0*/  BAR.SYNC.DEFER_BLOCKING 0x0 ;  /* 0x0000000000007b1d */ /* 0x000fec0000010000 */
[----:B------:R-:W3:Y:S01]  /*101e0*/  S2R R13, SR_CTAID.X ;  /* 0x00000000000d7919 */ /* 0x000ee20000002500 */
[----:B--2---:R-:W-:Y:S01]  /*101f0*/  @P6 FMUL.FTZ R6, R14, 0.69314718246459960938 ;  /* 0x3f3172180e066820 */ /* 0x004fe20000410000 */
[----:B-1----:R-:W-:Y:S02]  /*10200*/  @P4 MUFU.LG2 R11, R22 ;  /* 0x00000016000b4308 */ /* 0x002fe40000000c00 */
[----:B----4-:R-:W1:Y:S01]  /*10210*/  S2R R20, SR_CTAID.Z ;  /* 0x0000000000147919 */ /* 0x010e620000002700 */
[----:B------:R-:W-:Y:S01]  /*10220*/  LEA.HI R12, R19, R18, RZ, 0x5 ;  /* 0x00000012130c7211 */ /* 0x000fe200078f28ff */
[----:B---3--:R-:W-:Y:S01]  /*10230*/  @P1 IMAD R2, R44, c[0x0][0x214], RZ ;  /* 0x000085002c021a24 */ /* 0x008fe200078e02ff */
[----:B------:R-:W-:Y:S01]  /*10240*/  @P2 MOV R0, 0x1 ;  /* 0x0000000100002802 */ /* 0x000fe20000000f00 */
[----:B------:R-:W-:-:S02]  /*10250*/  @!P2 IMAD R0, R9, c[0x0][0x1c0], RZ ;  /* 0x000070000900aa24 */ /* 0x000fc400078e02ff */
[----:B------:R-:W2:Y:S01]  /*10260*/  @P3 MUFU.LG2 R10, R24 ;  /* 0x00000018000a3308 */ /* 0x000ea20000000c00 */
[----:B-----5:R3:W4:Y:S01]  /*10270*/  LDS.128 R28, [R217] ;  /* 0x00000000d91c7984 */ /* 0x0207220000000c00 */
[----:B------:R-:W-:-:S03]  /*10280*/  @P2 MOV R5, c[0x0][0x210] ;  /* 0x0000840000052a02 */ /* 0x000fc60000000f00 */
[----:B------:R3:W3:Y:S04]  /*10290*/  LDS.128 R32, [R217+0x800] ;  /* 0x00080000d9207984 */ /* 0x0006e80000000c00 */
[----:B------:R1:W3:Y:S04]  /*102a0*/  LDS.128 R36, [R217+0x1000] ;  /* 0x00100000d9247984 */ /* 0x0002e80000000c00 */
[----:B------:R1:W3:Y:S01]  /*102b0*/  LDS.128 R40, [R217+0x1800] ;  /* 0x00180000d9287984 */ /* 0x0002e20000000c00 */
[----:B------:R-:W-:Y:S01]  /*102c0*/  IMAD R0, R44, R0, RZ ;  /* 0x000000002c007224 */ /* 0x000fe200078e02ff */
[----:B------:R-:W-:-:S04]  /*102d0*/  @P1 SEL R4, R2, R45, !P0 ;  /* 0x0000002d02041207 */ /* 0x000fc80004000000 */
[----:B------:R-:W-:Y:S02]  /*102e0*/  SEL R7, R0, RZ, !P1 ;  /* 0x000000ff00077207 */ /* 0x000fe40004800000 */
[----:B------:R-:W-:Y:S02]  /*102f0*/  LOP3.LUT R0, R12, 0xffffffe0, RZ, 0xc0, !PT ;  /* 0xffffffe00c007812 */ /* 0x000fe400078ec0ff */
[----:B------:R-:W-:Y:S02]  /*10300*/  @!P2 MOV R5, 0x1 ;  /* 0x000000010005a802 */ /* 0x000fe40000000f00 */
[----:B------:R-:W-:Y:S01]  /*10310*/  IADD3 R0, -R0, R18, RZ ;  /* 0x0000001200007210 */ /* 0x000fe20007ffe1ff */
[----:B------:R-:W-:Y:S02]  /*10320*/  IMAD.MOV.U32 R17, RZ, RZ, 0x7f800000 ;  /* 0x7f800000ff117424 */ /* 0x000fe400078e00ff */
[----:B------:R-:W-:Y:S01]  /*10330*/  @P6 FFMA.FTZ R17, R138, c[0x0][0x238], R6 ;  /* 0x00008e008a116a23 */ /* 0x000fe20000010006 */
[----:B------:R-:W-:Y:S01]  /*10340*/  LOP3.LUT P2, RZ, R0, 0x3, RZ, 0xc0, !PT ;  /* 0x0000000300ff7812 */ /* 0x000fe2000784c0ff */
[----:B------:R-:W-:Y:S01]  /*10350*/  IMAD R6, R13, R5, RZ ;  /* 0x000000050d067224 */ /* 0x000fe200078e02ff */
[----:B------:R-:W-:-:S02]  /*10360*/  @!P1 CS2R R2, SRZ ;  /* 0x0000000000029805 */ /* 0x000fc4000001ff00 */
[--C-:B------:R-:W-:Y:S01]  /*10370*/  @P1 SHF.R.S32.HI R3, RZ, 0x1f, R4.reuse ;  /* 0x0000001fff031819 */ /* 0x100fe20000011404 */
[----:B------:R-:W-:Y:S02]  /*10380*/  @P1 IMAD.MOV.U32 R2, RZ, RZ, R4 ;  /* 0x000000ffff021224 */ /* 0x000fe400078e0004 */
[----:B-1----:R-:W-:Y:S01]  /*10390*/  IMAD R4, R20, R9, R7 ;  /* 0x0000000914047224 */ /* 0x002fe200078e0207 */
[----:B------:R-:W-:Y:S01]  /*103a0*/  SHF.L.U32 R9, R6, 0x7, RZ ;  /* 0x0000000706097819 */ /* 0x000fe200000006ff */
[----:B--2---:R-:W-:Y:S02]  /*103b0*/  @P3 FMUL.FTZ R6, R10, 0.69314718246459960938 ;  /* 0x3f3172180a063820 */ /* 0x004fe40000410000 */
[----:B------:R-:W-:Y:S01]  /*103c0*/  @P4 FMUL.FTZ R7, R11, 0.69314718246459960938 ;  /* 0x3f3172180b074820 */ /* 0x000fe20000410000 */
[--C-:B------:R-:W-:Y:S01]  /*103d0*/  IADD3 R10, P1, P0, R9, R2, R4.reuse ;  /* 0x00000002090a7210 */ /* 0x100fe2000783e004 */
[----:B------:R-:W-:Y:S01]  /*103e0*/  @P5 FMUL.FTZ R8, R8, 0.69314718246459960938 ;  /* 0x3f31721808085820 */ /* 0x000fe20000410000 */
[----:B------:R-:W-:Y:S01]  /*103f0*/  SHF.R.S32.HI R11, RZ, 0x1f, R9 ;  /* 0x0000001fff0b7819 */ /* 0x000fe20000011409 */
[----:B------:R-:W-:Y:S01]  /*10400*/  BSSY B0, `(.L_x_374) ;  /* 0x0000031000007945 */ /* 0x000fe20003800000 */
[----:B------:R-:W-:Y:S01]  /*10410*/  SHF.R.S32.HI R2, RZ, 0x1f, R4 ;  /* 0x0000001fff027819 */ /* 0x000fe20000011404 */
[----:B------:R-:W-:Y:S01]  /*10420*/  IMAD.MOV.U32 R13, RZ, RZ, 0x7f800000 ;  /* 0x7f800000ff0d7424 */ /* 0x000fe200078e00ff */
[----:B------:R-:W-:Y:S01]  /*10430*/  MOV R15, 0x7f800000 ;  /* 0x7f800000000f7802 */ /* 0x000fe20000000f00 */
[----:B------:R-:W-:Y:S01]  /*10440*/  @P5 FFMA.FTZ R15, R137, c[0x0][0x238], R8 ;  /* 0x00008e00890f5a23 */ /* 0x000fe20000010008 */
[----:B------:R-:W-:Y:S01]  /*10450*/  MOV R14, 0x7f800000 ;  /* 0x7f800000000e7802 */ /* 0x000fe20000000f00 */
[----:B------:R-:W-:Y:S01]  /*10460*/  @P4 FFMA.FTZ R13, R136, c[0x0][0x238], R7 ;  /* 0x00008e00880d4a23 */ /* 0x000fe20000010007 */
[----:B------:R-:W-:Y:S01]  /*10470*/  IADD3.X R11, R11, R3, R2, P1, P0 ;  /* 0x000000030b0b7210 */ /* 0x000fe20000fe0402 */
[----:B------:R-:W-:Y:S01]  /*10480*/  @P3 FFMA.FTZ R14, R134, c[0x0][0x238], R6 ;  /* 0x00008e00860e3a23 */ /* 0x000fe20000010006 */
[----:B------:R-:W-:Y:S05]  /*10490*/  @P2 BRA `(.L_x_375) ;  /* 0x0000027000002947 */ /* 0x000fea0003800000 */
[----:B---34-:R-:W-:Y:S02]  /*104a0*/  SHF.R.S32.HI R2, RZ, 0x1f, R16 ;  /* 0x0000001fff027819 */ /* 0x018fe40000011410 */
[----:B------:R-:W-:-:S02]  /*104b0*/  SHF.R.S32.HI R3, RZ, 0x1f, R0 ;  /* 0x0000001fff037819 */ /* 0x000fc40000011400 */
[----:B------:R-:W-:Y:S02]  /*104c0*/  LEA.HI R2, R2, R16, RZ, 0x2 ;  /* 0x0000001002027211 */ /* 0x000fe400078f10ff */
        /* <DEDUP_REMOVED lines=19> */
[CC--:B------:R-:W-:Y:S02]  /*10600*/  @!P5 IADD3 R0, P2, R3.reuse, R10.reuse, RZ ;  /* 0x0000000a0300d210 */ /* 0x0c0fe40007f5e0ff */
        /* <DEDUP_REMOVED lines=16> */
.L_x_375:
[----:B---34-:R-:W-:Y:S05]  /*10710*/  BSYNC B0 ;  /* 0x0000000000007941 */ /* 0x018fea0003800000 */
.L_x_374:
[----:B-1----:R-:W2:Y:S01]  /*10720*/  LDL.LU.64 R6, [R1+0x10] ;  /* 0x0000100001067983 */ /* 0x002ea20000300a00 */
[----:B------:R-:W-:Y:S01]  /*10730*/  LEA.HI R4, R19, R18, RZ, 0x2 ;  /* 0x0000001213047211 */ /* 0x000fe200078f10ff */
[----:B------:R-:W-:Y:S01]  /*10740*/  BSSY B0, `(.L_x_376) ;  /* 0x000001b000007945 */ /* 0x000fe20003800000 */
[----:B------:R-:W-:Y:S01]  /*10750*/  SHF.R.S32.HI R5, RZ, 0x1f, R20 ;  /* 0x0000001fff057819 */ /* 0x000fe20000011414 */
[----:B------:R-:W1:Y:S01]  /*10760*/  S2R R10, SR_CTAID.X ;  /* 0x00000000000a7919 */ /* 0x000e620000002500 */
[----:B------:R-:W-:-:S02]  /*10770*/  LOP3.LUT R0, R4, 0xfffffffc, RZ, 0xc0, !PT ;  /* 0xfffffffc04007812 */ /* 0x000fc400078ec0ff */
[----:B------:R-:W-:Y:S01]  /*10780*/  SHF.R.S32.HI R8, RZ, 0x2, R4 ;  /* 0x00000002ff087819 */ /* 0x000fe20000011404 */
[----:B------:R-:W-:Y:S02]  /*10790*/  IMAD R5, R5, c[0x0][0x1f0], RZ ;  /* 0x00007c0005057a24 */ /* 0x000fe400078e02ff */
[----:B------:R-:W-:Y:S01]  /*107a0*/  IMAD.IADD R0, R18, 0x1, -R0 ;  /* 0x0000000112007824 */ /* 0x000fe200078e0a00 */
[----:B------:R-:W-:-:S03]  /*107b0*/  SHF.R.S32.HI R9, RZ, 0x1f, R8 ;  /* 0x0000001fff097819 */ /* 0x000fc60000011408 */
[----:B------:R-:W-:-:S05]  /*107c0*/  IMAD.SHL.U32 R0, R0, 0x8, RZ ;  /* 0x0000000800007824 */ /* 0x000fca00078e00ff */
[----:B------:R-:W-:Y:S02]  /*107d0*/  SHF.R.S32.HI R0, RZ, 0x1f, R0 ;  /* 0x0000001fff007819 */ /* 0x000fe40000011400 */
[C---:B--2---:R-:W-:Y:S02]  /*107e0*/  IADD3 R2, P0, R6.reuse, R25, RZ ;  /* 0x0000001906027210 */ /* 0x044fe40007f1e0ff */
[----:B------:R-:W-:-:S03]  /*107f0*/  ISETP.GE.AND P1, PT, R6, c[0x0][0x220], PT ;  /* 0x0000880006007a0c */ /* 0x000fc60003f26270 */
[----:B------:R-:W-:Y:S01]  /*10800*/  IMAD.X R3, R0, 0x1, R26, P0 ;  /* 0x0000000100037824 */ /* 0x000fe200000e061a */
[----:B------:R-:W-:Y:S01]  /*10810*/  ISETP.GE.OR P0, PT, R23, R21, P1 ;  /* 0x000000151700720c */ /* 0x000fe20000f06670 */
[C---:B------:R-:W-:Y:S02]  /*10820*/  IMAD R0, R20.reuse, c[0x0][0x1f4], R5 ;  /* 0x00007d0014007a24 */ /* 0x040fe400078e0205 */
[----:B------:R-:W-:-:S04]  /*10830*/  IMAD.WIDE.U32 R6, R20, c[0x0][0x1f0], R2 ;  /* 0x00007c0014067a25 */ /* 0x000fc800078e0002 */
[----:B-1----:R-:W-:-:S04]  /*10840*/  IMAD.WIDE R2, R10, 0x80, R8 ;  /* 0x000000800a027825 */ /* 0x002fc800078e0208 */
[----:B------:R-:W-:Y:S02]  /*10850*/  IMAD.IADD R5, R7, 0x1, R0 ;  /* 0x0000000107057824 */ /* 0x000fe400078e0200 */
        /* <DEDUP_REMOVED lines=9> */
.L_x_377:
[----:B------:R-:W-:Y:S05]  /*108f0*/  BSYNC B0 ;  /* 0x0000000000007941 */ /* 0x000fea0003800000 */
.L_x_376:
[----:B------:R-:W-:Y:S01]  /*10900*/  IADD3 R0, R8, 0x20, RZ ;  /* 0x0000002008007810 */ /* 0x000fe20007ffe0ff */
[----:B------:R-:W-:Y:S03]  /*10910*/  BSSY B0, `(.L_x_378) ;  /* 0x000000e000007945 */ /* 0x000fe60003800000 */
[----:B------:R-:W-:-:S13]  /*10920*/  ISETP.GE.OR P0, PT, R0, R21, P1 ;  /* 0x000000150000720c */ /* 0x000fda0000f06670 */
        /* <DEDUP_REMOVED lines=11> */
[----:B------:R1:W-:Y:S02]  /*109e0*/  STG.E.128 [R12.64], R32 ;  /* 0x000000200c007986 */ /* 0x0003e4000c101d12 */
.L_x_379:
[----:B------:R-:W-:Y:S05]  /*109f0*/  BSYNC B0 ;  /* 0x0000000000007941 */ /* 0x000fea0003800000 */
.L_x_378:
        /* <DEDUP_REMOVED lines=15> */
.L_x_381:
[----:B------:R-:W-:Y:S05]  /*10af0*/  BSYNC B0 ;  /* 0x0000000000007941 */ /* 0x000fea0003800000 */
.L_x_380:
[----:B------:R-:W-:-:S04]  /*10b00*/  IADD3 R0, R8, 0x60, RZ ;  /* 0x0000006008007810 */ /* 0x000fc80007ffe0ff */
[----:B------:R-:W-:-:S13]  /*10b10*/  ISETP.GE.OR P1, PT, R0, R21, P1 ;  /* 0x000000150000720c */ /* 0x000fda0000f26670 */
[----:B------:R-:W-:Y:S05]  /*10b20*/  @P1 EXIT ;  /* 0x000000000000194d */ /* 0x000fea0003800000 */
[----:B------:R-:W-:-:S05]  /*10b30*/  IADD3 R0, P0, R2, 0x60, RZ ;  /* 0x0000006002007810 */ /* 0x000fca0007f1e0ff */
[----:B------:R-:W-:Y:S01]  /*10b40*/  IMAD.X R2, RZ, RZ, R3, P0 ;  /* 0x000000ffff027224 */ /* 0x000fe200000e0603 */
[----:B------:R-:W-:-:S03]  /*10b50*/  MOV R3, R5 ;  /* 0x0000000500037202 */ /* 0x000fc60000000f00 */
[----:B------:R-:W-:Y:S02]  /*10b60*/  IMAD R7, R2, c[0x0][0x1e8], RZ ;  /* 0x00007a0002077a24 */ /* 0x000fe400078e02ff */
[----:B------:R-:W-:-:S04]  /*10b70*/  IMAD.MOV.U32 R2, RZ, RZ, R6 ;  /* 0x000000ffff027224 */ /* 0x000fc800078e0006 */
[----:B------:R-:W-:-:S04]  /*10b80*/  IMAD.WIDE.U32 R4, R0, c[0x0][0x1e8], R2 ;  /* 0x00007a0000047a25 */ /* 0x000fc800078e0002 */
[----:B------:R-:W-:Y:S01]  /*10b90*/  IMAD R0, R0, c[0x0][0x1ec], R7 ;  /* 0x00007b0000007a24 */ /* 0x000fe200078e0207 */
[----:B------:R-:W-:-:S04]  /*10ba0*/  LEA R2, P0, R4, c[0x0][0x1d0], 0x1 ;  /* 0x0000740004027a11 */ /* 0x000fc800078008ff */
[----:B------:R-:W-:-:S04]  /*10bb0*/  IADD3 R0, R5, R0, RZ ;  /* 0x0000000005007210 */ /* 0x000fc80007ffe0ff */
[----:B------:R-:W-:-:S05]  /*10bc0*/  LEA.HI.X R3, R4, c[0x0][0x1d4], R0, 0x1, P0 ;  /* 0x0000750004037a11 */ /* 0x000fca00000f0c00 */
[----:B------:R-:W-:Y:S01]  /*10bd0*/  STG.E.128 [R2.64], R40 ;  /* 0x0000002802007986 */ /* 0x000fe2000c101d12 */
[----:B------:R-:W-:Y:S05]  /*10be0*/  EXIT ;  /* 0x000000000000794d */ /* 0x000fea0003800000 */
.L_x_340:
[----:B----4-:R-:W2:Y:S01]  /*10bf0*/  LDL.LU R14, [R1+0x30] ;  /* 0x00003000010e7983 */ /* 0x010ea20000300800 */
[----:B------:R-:W3:Y:S01]  /*10c00*/  LDC.U8 R4, c[0x0][0x329] ;  /* 0x0000ca40ff047b82 */ /* 0x000ee20000000000 */
[----:B------:R-:W-:Y:S01]  /*10c10*/  LEA.HI R8, R24, R134, RZ, 0x2 ;  /* 0x0000008618087211 */ /* 0x000fe200078f10ff */
[----:B------:R-:W-:Y:S01]  /*10c20*/  BSSY B0, `(.L_x_382) ;  /* 0x0000041000007945 */ /* 0x000fe20003800000 */
[----:B------:R-:W4:Y:S01]  /*10c30*/  S2R R15, SR_CTAID.X ;  /* 0x00000000000f7919 */ /* 0x000f220000002500 */
[----:B------:R-:W-:Y:S02]  /*10c40*/  SHF.R.S32.HI R9, RZ, 0x1f, R21 ;  /* 0x0000001fff097819 */ /* 0x000fe40000011415 */
[----:B------:R-:W-:Y:S02]  /*10c50*/  LOP3.LUT R7, R8, 0xfffffffc, RZ, 0xc0, !PT ;  /* 0xfffffffc08077812 */ /* 0x000fe400078ec0ff */
[----:B------:R-:W5:Y:S01]  /*10c60*/  LDC.U8 R6, c[0x0][0x328] ;  /* 0x0000ca00ff067b82 */ /* 0x000f620000000000 */
[----:B------:R-:W-:-:S02]  /*10c70*/  IMAD R9, R9, c[0x0][0x1f0], RZ ;  /* 0x00007c0009097a24 */ /* 0x000fc400078e02ff */
[----:B------:R-:W-:Y:S02]  /*10c80*/  IMAD.IADD R19, R134, 0x1, -R7 ;  /* 0x0000000186137824 */ /* 0x000fe400078e0a07 */
[----:B------:R-:W-:Y:S01]  /*10c90*/  IMAD R9, R21, c[0x0][0x1f4], R9 ;  /* 0x00007d0015097a24 */ /* 0x000fe200078e0209 */
[----:B---3--:R-:W-:Y:S02]  /*10ca0*/  ISETP.NE.AND P2, PT, R4, RZ, PT ;  /* 0x000000ff0400720c */ /* 0x008fe40003f45270 */
[----:B-----5:R-:W-:-:S04]  /*10cb0*/  ISETP.NE.AND P0, PT, R6, RZ, PT ;  /* 0x000000ff0600720c */ /* 0x020fc80003f05270 */
[----:B------:R-:W-:-:S07]  /*10cc0*/  ISETP.EQ.AND P0, PT, R4, RZ, P0 ;  /* 0x000000ff0400720c */ /* 0x000fce0000702270 */
[----:B------:R-:W-:Y:S01]  /*10cd0*/  @P2 IMAD.MOV.U32 R5, RZ, RZ, c[0x0][0x210] ;  /* 0x00008400ff052624 */ /* 0x000fe200078e00ff */
[----:B------:R-:W-:Y:S01]  /*10ce0*/  @!P2 ISETP.NE.AND P3, PT, R6, RZ, PT ;  /* 0x000000ff0600a20c */ /* 0x000fe20003f65270 */
[----:B------:R-:W-:Y:S01]  /*10cf0*/  @!P2 IMAD.MOV.U32 R6, RZ, RZ, c[0x0][0x214] ;  /* 0x00008500ff06a624 */ /* 0x000fe200078e00ff */
[----:B------:R-:W-:Y:S01]  /*10d00*/  @P2 MOV R17, c[0x0][0x210] ;  /* 0x0000840000112a02 */ /* 0x000fe20000000f00 */
[----:B------:R-:W-:Y:S02]  /*10d10*/  @P2 IMAD R5, R5, c[0x0][0x214], RZ ;  /* 0x0000850005052a24 */ /* 0x000fe400078e02ff */
[----:B------:R-:W-:Y:S01]  /*10d20*/  @!P2 IMAD.MOV.U32 R17, RZ, RZ, 0x1 ;  /* 0x00000001ff11a424 */ /* 0x000fe200078e00ff */
[----:B------:R-:W-:Y:S02]  /*10d30*/  @!P2 SEL R5, R6, c[0x0][0x234], !P3 ;  /* 0x00008d000605aa07 */ /* 0x000fe40005800000 */
[----:B------:R-:W-:Y:S01]  /*10d40*/  @!P0 CS2R R6, SRZ ;  /* 0x0000000000068805 */ /* 0x000fe2000001ff00 */
[----:B--2---:R-:W-:-:S02]  /*10d50*/  ISETP.NE.AND P4, PT, R14, -0x1, PT ;  /* 0xffffffff0e00780c */ /* 0x004fc40003f85270 */
[----:B------:R-:W-:-:S11]  /*10d60*/  ISETP.NE.OR P1, PT, R14, -0x1, !P0 ;  /* 0xffffffff0e00780c */ /* 0x000fd60004725670 */
[----:B------:R-:W-:Y:S01]  /*10d70*/  @!P4 SHF.R.S32.HI R0, RZ, 0x1f, R18 ;  /* 0x0000001fff00c819 */ /* 0x000fe20000011412 */
[----:B------:R-:W-:-:S04]  /*10d80*/  @P4 IMAD.WIDE.U32 R2, R14, c[0x0][0x1e8], RZ ;  /* 0x00007a000e024a25 */ /* 0x000fc800078e00ff */
[----:B------:R-:W-:Y:S02]  /*10d90*/  @!P4 IMAD R0, R0, c[0x0][0x1e0], RZ ;  /* 0x000078000000ca24 */ /* 0x000fe400078e02ff */
[----:B------:R-:W-:Y:S02]  /*10da0*/  @P4 IMAD R4, R14, c[0x0][0x1ec], R3 ;  /* 0x00007b000e044a24 */ /* 0x000fe400078e0203 */
[----:B-1----:R-:W-:Y:S02]  /*10db0*/  @P4 IMAD.MOV.U32 R10, RZ, RZ, R2 ;  /* 0x000000ffff0a4224 */ /* 0x002fe400078e0002 */
[----:B------:R-:W-:-:S04]  /*10dc0*/  @!P4 IMAD.WIDE.U32 R2, R18, c[0x0][0x1e0], RZ ;  /* 0x000078001202ca25 */ /* 0x000fc800078e00ff */
[----:B------:R-:W-:Y:S01]  /*10dd0*/  @!P4 IMAD R0, R18, c[0x0][0x1e4], R0 ;  /* 0x000079001200ca24 */ /* 0x000fe200078e0200 */
[----:B------:R-:W-:Y:S01]  /*10de0*/  @!P4 MOV R10, R2 ;  /* 0x00000002000ac202 */ /* 0x000fe20000000f00 */
[----:B------:R-:W-:Y:S02]  /*10df0*/  @P2 IMAD.MOV.U32 R2, RZ, RZ, 0x1 ;  /* 0x00000001ff022424 */ /* 0x000fe400078e00ff */
[----:B------:R-:W-:Y:S02]  /*10e00*/  @!P4 IMAD.IADD R4, R3, 0x1, R0 ;  /* 0x000000010304c824 */ /* 0x000fe400078e0200 */
[----:B------:R-:W-:Y:S02]  /*10e10*/  IMAD.SHL.U32 R0, R19, 0x8, RZ ;  /* 0x0000000813007824 */ /* 0x000fe400078e00ff */
[----:B------:R-:W-:Y:S02]  /*10e20*/  @!P1 IMAD R14, R18, c[0x0][0x214], RZ ;  /* 0x00008500120e9a24 */ /* 0x000fe400078e02ff */
[----:B------:R-:W-:Y:S01]  /*10e30*/  @!P2 IMAD R2, R5, c[0x0][0x1c0], RZ ;  /* 0x000070000502aa24 */ /* 0x000fe200078e02ff */
[----:B------:R-:W-:Y:S01]  /*10e40*/  IADD3 R10, P3, R0, R10, RZ ;  /* 0x0000000a000a7210 */ /* 0x000fe20007f7e0ff */
[--C-:B------:R-:W-:Y:S01]  /*10e50*/  @P0 IMAD.MOV.U32 R6, RZ, RZ, R14.reuse ;  /* 0x000000ffff060224 */ /* 0x100fe200078e000e */
[----:B------:R1:W-:Y:S01]  /*10e60*/  @!P1 STL [R1+0x30], R14 ;  /* 0x0000300e01009387 */ /* 0x0003e20000100800 */
[----:B------:R-:W-:Y:S01]  /*10e70*/  IMAD R2, R18, R2, RZ ;  /* 0x0000000212027224 */ /* 0x000fe200078e02ff */
[----:B------:R-:W-:-:S02]  /*10e80*/  @P0 SHF.R.S32.HI R7, RZ, 0x1f, R14 ;  /* 0x0000001fff070819 */ /* 0x000fc4000001140e */
[C---:B------:R-:W-:Y:S02]  /*10e90*/  LEA.HI.X.SX32 R11, R0.reuse, R4, 0x1, P3 ;  /* 0x00000004000b7211 */ /* 0x040fe400018f0eff */
[----:B------:R-:W-:Y:S02]  /*10ea0*/  ISETP.GE.AND P1, PT, R0, c[0x0][0x220], PT ;  /* 0x0000880000007a0c */ /* 0x000fe40003f26270 */
[----:B------:R-:W-:Y:S01]  /*10eb0*/  SHF.R.S32.HI R4, RZ, 0x2, R8 ;  /* 0x00000002ff047819 */ /* 0x000fe20000011408 */
[----:B------:R-:W-:Y:S01]  /*10ec0*/  IMAD.WIDE.U32 R10, R21, c[0x0][0x1f0], R10 ;  /* 0x00007c00150a7a25 */ /* 0x000fe200078e000a */
[----:B------:R-:W-:-:S03]  /*10ed0*/  SEL R0, R2, RZ, !P0 ;  /* 0x000000ff02007207 */ /* 0x000fc60004000000 */
[----:B------:R-:W-:Y:S02]  /*10ee0*/  IMAD R2, R13, R17, RZ ;  /* 0x000000110d027224 */ /* 0x000fe400078e02ff */
[----:B------:R-:W-:Y:S01]  /*10ef0*/  IMAD R0, R21, R5, R0 ;  /* 0x0000000515007224 */ /* 0x000fe200078e0200 */
[----:B------:R-:W-:Y:S02]  /*10f00*/  SHF.R.S32.HI R5, RZ, 0x1f, R4 ;  /* 0x0000001fff057819 */ /* 0x000fe40000011404 */
[----:B------:R-:W-:Y:S02]  /*10f10*/  SHF.R.S32.HI R8, RZ, 0x1f, R2 ;  /* 0x0000001fff087819 */ /* 0x000fe40000011402 */
[----:B------:R-:W-:Y:S01]  /*10f20*/  IADD3 R20, P2, P0, R2, R6, R0 ;  /* 0x0000000602147210 */ /* 0x000fe2000785e000 */
[----:B----4-:R-:W-:Y:S01]  /*10f30*/  IMAD.WIDE R2, R15, 0x80, R4 ;  /* 0x000000800f027825 */ /* 0x010fe200078e0204 */
[----:B------:R-:W-:Y:S02]  /*10f40*/  SHF.R.S32.HI R0, RZ, 0x1f, R0 ;  /* 0x0000001fff007819 */ /* 0x000fe40000011400 */
[----:B-1----:R-:W-:-:S02]  /*10f50*/  IADD3 R14, -R13, R12, RZ ;  /* 0x0000000c0d0e7210 */ /* 0x002fc40007ffe1ff */
[----:B------:R-:W-:Y:S01]  /*10f60*/  IADD3.X R18, R8, R7, R0, P2, P0 ;  /* 0x0000000708127210 */ /* 0x000fe200017e0400 */
[----:B------:R-:W-:Y:S01]  /*10f70*/  IMAD.IADD R7, R9, 0x1, R11 ;  /* 0x0000000109077824 */ /* 0x000fe200078e020b */
[CC--:B------:R-:W-:Y:S02]  /*10f80*/  ISETP.GE.OR P3, PT, R4.reuse, R14.reuse, P1 ;  /* 0x0000000e0400720c */ /* 0x0c0fe40000f66670 */
[----:B------:R-:W-:-:S11]  /*10f90*/  ISETP.GE.AND P6, PT, R4, R14, PT ;  /* 0x0000000e0400720c */ /* 0x000fd60003fc6270 */
        /* <DEDUP_REMOVED lines=9> */
.L_x_383:
[----:B------:R-:W-:Y:S05]  /*11030*/  BSYNC B0 ;  /* 0x0000000000007941 */ /* 0x000fea0003800000 */
.L_x_382:
        /* <DEDUP_REMOVED lines=16> */
.L_x_385:
[----:B------:R-:W-:Y:S05]  /*11140*/  BSYNC B0 ;  /* 0x0000000000007941 */ /* 0x000fea0003800000 */
.L_x_384:
        /* <DEDUP_REMOVED lines=16> */
.L_x_387:
[----:B------:R-:W-:Y:S05]  /*11250*/  BSYNC B0 ;  /* 0x0000000000007941 */ /* 0x000fea0003800000 */
.L_x_386:
        /* <DEDUP_REMOVED lines=15> */
.L_x_389:
[----:B------:R-:W-:Y:S05]  /*11350*/  BSYNC B0 ;  /* 0x0000000000007941 */ /* 0x000fea0003800000 */
.L_x_388:
        /* <DEDUP_REMOVED lines=34> */
.L_x_390:
        /* <DEDUP_REMOVED lines=16> */
.L_x_1133:


//--------------------- .text._ZN5flash16flash_fwd_kernelI23Flash_fwd_kernel_traitsILi32ELi128ELi128ELi4ELb0ELb0EN7cutlass6half_tE19Flash_kernel_traitsILi32ELi128ELi128ELi4ES3_EELb1ELb0ELb1ELb0ELb0ELb0ELb0ELb0EEEvNS_16Flash_fwd_paramsE --------------------------
	.section	.text._ZN5flash16flash_fwd_kernelI23Flash_fwd_kernel_traitsILi32ELi128ELi128ELi4ELb0ELb0EN7cutlass6half_tE19Flash_kernel_traitsILi32ELi128ELi128ELi4ES3_EELb1ELb0ELb1ELb0ELb0ELb0ELb0ELb0EEEvNS_16Flash_fwd_paramsE,"ax",@progbits
	.sectioninfo	@"SHI_REGISTERS=255"
	.align	128
        .global         _ZN5flash16flash_fwd_kernelI23Flash_fwd_kernel_traitsILi32ELi128ELi128ELi4ELb0ELb0EN7cutlass6half_tE19Flash_kernel_traitsILi32ELi128ELi128ELi4ES3_EELb1ELb0ELb1ELb0ELb0ELb0ELb0ELb0EEEvNS_16Flash_fwd_paramsE
        .type           _ZN5flash16flash_fwd_kernelI23Flash_fwd_kernel_traitsILi32ELi128ELi128ELi4ELb0ELb0EN7cutlass6half_tE19Flash_kernel_traitsILi32ELi128ELi128ELi4ES3_EELb1ELb0ELb1ELb0ELb0ELb0ELb0ELb0EEEvNS_16Flash_fwd_paramsE,@function
        .size           _ZN5flash16flash_fwd_kernelI23Flash_fwd_kernel_traitsILi32ELi128ELi128ELi4ELb0ELb0EN7cutlass6half_tE19Flash_kernel_traitsILi32ELi128ELi128ELi4ES3_EELb1ELb0ELb1ELb0ELb0ELb0ELb0ELb0EEEvNS_16Flash_fwd_paramsE,(.L_x_1134 - _ZN5flash16flash_fwd_kernelI23Flash_fwd_kernel_traitsILi32ELi128ELi128ELi4ELb0ELb0EN7cutlass6half_tE19Flash_kernel_traitsILi32ELi128ELi128ELi4ES3_EELb1ELb0ELb1ELb0ELb0ELb0ELb0ELb0EEEvNS_16Flash_fwd_paramsE)
        .other          _ZN5flash16flash_fwd_kernelI23Flash_fwd_kernel_traitsILi32ELi128ELi128ELi4ELb0ELb0EN7cutlass6half_tE19Flash_kernel_traitsILi32ELi128ELi128ELi4ES3_EELb1ELb0ELb1ELb0ELb0ELb0ELb0ELb0EEEvNS_16Flash_fwd_paramsE,@"STO_CUDA_ENTRY STV_DEFAULT"
_ZN5flash16flash_fwd_kernelI23Flash_fwd_kernel_traitsILi32ELi128ELi128ELi4ELb0ELb0EN7cutlass6half_tE19Flash_kernel_traitsILi32ELi128ELi128ELi4ES3_EELb1ELb0ELb1ELb0ELb0ELb0ELb0ELb0EEEvNS_16Flash_fwd_paramsE:
.text._ZN5flash16flash_fwd_kernelI23Flash_fwd_kernel_traitsILi32ELi128ELi128ELi4ELb0ELb0EN7cutlass6half_tE19Flash_kernel_traitsILi32ELi128ELi128ELi4ES3_EELb1ELb0ELb1ELb0ELb0ELb0ELb0ELb0EEEvNS_16Flash_fwd_paramsE:
        /* <DEDUP_REMOVED lines=10> */
[----:B------:R-:W1:Y:S01]  /*00a0*/  S2UR UR23, SR_CTAID.X ;  /* 0x00000000001779c3 */ /* 0x000e620000002500 */
[----:B------:R-:W2:Y:S01]  /*00b0*/  S2R R22, SR_TID.X ;  /* 0x0000000000167919 */ /* 0x000ea20000002100 */
[----:B------:R-:W-:-:S02]  /*00c0*/  ULDC.64 UR4, c[0x0][0x250] ;  /* 0x0000940000047ab9 */ /* 0x000fc40000000a00 */
[----:B------:R-:W-:Y:S01]  /*00d0*/  ULDC.64 UR6, c[0x0][0x240] ;  /* 0x0000900000067ab9 */ /* 0x000fe20000000a00 */
[----:B------:R3:W4:Y:S02]  /*00e0*/  @P2 LDG.E.64 R4, [R2.64] ;  /* 0x0000001c02042981 */ /* 0x000724000c1e1b00 */
[----:B---3--:R-:W-:Y:S01]  /*00f0*/  @P2 IMAD.MOV.U32 R2, RZ, RZ, R7 ;  /* 0x000000ffff022224 */ /* 0x008fe200078e0007 */
[----:B------:R-:W-:-:S06]  /*0100*/  @P2 MOV R3, R8 ;  /* 0x0000000800032202 */ /* 0x000fcc0000000f00 */
[----:B------:R-:W3:Y:S01]  /*0110*/  @P2 LDG.E.64 R2, [R2.64] ;  /* 0x0000001c02022981 */ /* 0x000ee2000c1e1b00 */
[----:B------:R-:W5:Y:S01]  /*0120*/  S2UR UR13, SR_CTAID.Y ;  /* 0x00000000000d79c3 */ /* 0x000f620000002600 */
[----:B------:R-:W-:Y:S02]  /*0130*/  UISETP.NE.U32.AND UP1, UPT, URZ, UR4, UPT ;  /* 0x000000043f00728c */ /* 0x000fe4000bf25070 */
[----:B------:R-:W-:Y:S02]  /*0140*/  UISETP.NE.U32.AND UP2, UPT, URZ, UR6, UPT ;  /* 0x000000063f00728c */ /* 0x000fe4000bf45070 */
[----:B------:R-:W-:Y:S02]  /*0150*/  UISETP.NE.AND.EX UP1, UPT, URZ, UR5, UPT, UP1 ;  /* 0x000000053f00728c */ /* 0x000fe4000bf25310 */
[----:B------:R-:W-:Y:S01]  /*0160*/  UISETP.NE.AND.EX UP2, UPT, URZ, UR7, UPT, UP2 ;  /* 0x000000073f00728c */ /* 0x000fe2000bf45320 */
[----:B------:R-:W1:Y:S01]  /*0170*/  S2UR UR9, SR_CTAID.Z ;  /* 0x00000000000979c3 */ /* 0x000e620000002700 */
[----:B------:R-:W-:-:S02]  /*0180*/  ULDC.U8 UR6, c[0x0][0x312] ;  /* 0x0000c48000067ab9 */ /* 0x000fc40000000000 */
[----:B------:R-:W-:Y:S02]  /*0190*/  ULDC.64 UR4, c[0x0][0x248] ;  /* 0x0000920000047ab9 */ /* 0x000fe40000000a00 */
[----:B------:R-:W-:Y:S01]  /*01a0*/  UISETP.NE.AND UP3, UPT, UR6, URZ, UPT ;  /* 0x0000003f0600728c */ /* 0x000fe2000bf65270 */
[----:B------:R-:W-:Y:S01]  /*01b0*/  PLOP3.LUT P0, PT, PT, PT, UP2, 0x80, 0x0 ;  /* 0x000000000000781c */ /* 0x000fe20003f0f028 */
[----:B------:R-:W-:Y:S02]  /*01c0*/  UISETP.EQ.U32.AND UP0, UPT, URZ, UR4, UPT ;  /* 0x000000043f00728c */ /* 0x000fe4000bf02070 */
[----:B------:R-:W-:Y:S02]  /*01d0*/  UMOV UR7, 0x4 ;  /* 0x0000000400077882 */ /* 0x000fe40000000000 */
[----:B------:R-:W-:Y:S02]  /*01e0*/  ULDC.64 UR10, c[0x0][0x240] ;  /* 0x00009000000a7ab9 */ /* 0x000fe40000000a00 */
[----:B------:R-:W-:-:S02]  /*01f0*/  UISETP.EQ.OR.EX UP0, UPT, URZ, UR5, !UP3, UP0 ;  /* 0x000000053f00728c */ /* 0x000fc4000df02700 */
[----:B-----5:R-:W-:Y:S02]  /*0200*/  UIMAD.WIDE UR10, UR13, UR7, UR10 ;  /* 0x000000070d0a72a5 */ /* 0x020fe4000f8e020a */
[----:B-1----:R-:W-:-:S06]  /*0210*/  ULOP3.LUT UR8, UR9, UR23, UR13, 0xfe, !UPT ;  /* 0x0000001709087292 */ /* 0x002fcc000f8efe0d */
[----:B--2---:R-:W-:Y:S01]  /*0220*/  LOP3.LUT P3, RZ, R22, UR8, RZ, 0xfc, !PT ;  /* 0x0000000816ff7c12 */ /* 0x004fe2000f86fcff */
[----:B------:R-:W-:Y:S02]  /*0230*/  ULDC.64 UR4, c[0x0][0x248] ;  /* 0x0000920000047ab9 */ /* 0x000fe40000000a00 */
[----:B------:R-:W-:-:S10]  /*0240*/  UIMAD.WIDE UR4, UR13, UR7, UR4 ;  /* 0x000000070d0472a5 */ /* 0x000fd4000f8e0204 */
[----:B------:R-:W-:Y:S02]  /*0250*/  @!P3 IMAD.MOV.U32 R10, RZ, RZ, c[0x0][0x308] ;  /* 0x0000c200ff0ab624 */ /* 0x000fe400078e00ff */
[----:B------:R-:W-:Y:S01]  /*0260*/  @!P3 IMAD.MOV.U32 R11, RZ, RZ, c[0x0][0x30c] ;  /* 0x0000c300ff0bb624 */ /* 0x000fe200078e00ff */
[----:B----4-:R-:W1:Y:S08]  /*0270*/  @P2 R2UR UR30, R4 ;  /* 0x00000000041e23c2 */ /* 0x010e7000000e0000 */
[----:B------:R-:W2:Y:S01]  /*0280*/  @P2 R2UR UR31, R5 ;  /* 0x00000000051f23c2 */ /* 0x000ea200000e0000 */
[----:B-1----:R-:W-:Y:S01]  /*0290*/  IMAD.U32 R4, RZ, RZ, UR30 ;  /* 0x0000001eff047e24 */ /* 0x002fe2000f8e00ff */
[----:B---3--:R-:W-:Y:S01]  /*02a0*/  @P2 IADD3 R7, P1, R2, c[0x0][0x300], RZ ;  /* 0x0000c00002072a10 */ /* 0x008fe20007f3e0ff */
[----:B------:R-:W-:Y:S01]  /*02b0*/  IMAD.U32 R2, RZ, RZ, UR10 ;  /* 0x0000000aff027e24 */ /* 0x000fe2000f8e00ff */
[----:B--2---:R-:W-:-:S03]  /*02c0*/  MOV R5, UR31 ;  /* 0x0000001f00057c02 */ /* 0x004fc60008000f00 */
[----:B------:R-:W-:Y:S01]  /*02d0*/  @P2 IMAD.X R8, RZ, RZ, R3, P1 ;  /* 0x000000ffff082224 */ /* 0x000fe200008e0603 */
[----:B------:R-:W-:Y:S01]  /*02e0*/  PLOP3.LUT P2, PT, PT, PT, UP0, 0x80, 0x0 ;  /* 0x000000000000781c */ /* 0x000fe20003f4f008 */
[----:B------:R1:W-:Y:S01]  /*02f0*/  @!P3 STG.E.64 [R10.64], R4 ;  /* 0x000000040a00b986 */ /* 0x0003e2000c101b1c */
[----:B------:R-:W-:Y:S01]  /*0300*/  IMAD.U32 R3, RZ, RZ, UR11 ;  /* 0x0000000bff037e24 */ /* 0x000fe2000f8e00ff */
[----:B------:R-:W-:Y:S01]  /*0310*/  ULDC.64 UR10, c[0x0][0x250] ;  /* 0x00009400000a7ab9 */ /* 0x000fe20000000a00 */
[----:B------:R-:W-:Y:S01]  /*0320*/  PLOP3.LUT P1, PT, PT, PT, UP1, 0x80, 0x0 ;  /* 0x000000000000781c */ /* 0x000fe20003f2f018 */
[----:B------:R-:W-:Y:S01]  /*0330*/  @UP1 UIMAD.WIDE UR10, UR13, UR7, UR10 ;  /* 0x000000070d0a12a5 */ /* 0x000fe2000f8e020a */
[----:B-1----:R-:W-:Y:S01]  /*0340*/  @!P3 MOV R4, R7 ;  /* 0x000000070004b202 */ /* 0x002fe20000000f00 */
[----:B------:R-:W-:-:S05]  /*0350*/  @!P3 IMAD.MOV.U32 R5, RZ, RZ, R8 ;  /* 0x000000ffff05b224 */ /* 0x000fca00078e0008 */
[----:B------:R1:W-:Y:S04]  /*0360*/  @!P3 STG.E.64 [R10.64+0x8], R4 ;  /* 0x000008040a00b986 */ /* 0x0003e8000c101b1c */
[----:B------:R2:W3:Y:S04]  /*0370*/  @P0 LDG.E R9, [R2.64] ;  /* 0x0000001c02090981 */ /* 0x0004e8000c1e1900 */
[----:B------:R2:W4:Y:S01]  /*0380*/  @P0 LDG.E R6, [R2.64+0x4] ;  /* 0x0000041c02060981 */ /* 0x000522000c1e1900 */
[----:B-1----:R-:W-:Y:S02]  /*0390*/  IMAD.U32 R4, RZ, RZ, UR10 ;  /* 0x0000000aff047e24 */ /* 0x002fe4000f8e00ff */
[----:B------:R-:W-:Y:S01]  /*03a0*/  IMAD.U32 R5, RZ, RZ, UR11 ;  /* 0x0000000bff057e24 */ /* 0x000fe2000f8e00ff */
[----:B--2---:R-:W-:Y:S01]  /*03b0*/  MOV R2, UR4 ;  /* 0x0000000400027c02 */ /* 0x004fe20008000f00 */
[----:B------:R-:W-:-:S03]  /*03c0*/  IMAD.U32 R3, RZ, RZ, UR5 ;  /* 0x00000005ff037e24 */ /* 0x000fc6000f8e00ff */
[----:B------:R1:W2:Y:S04]  /*03d0*/  @P1 LDG.E R4, [R4.64] ;  /* 0x0000001c04041981 */ /* 0x0002a8000c1e1900 */
[----:B------:R-:W5:Y:S01]  /*03e0*/  @!P2 LDG.E R0, [R2.64] ;  /* 0x0000001c0200a981 */ /* 0x000f62000c1e1900 */
[----:B------:R-:W-:Y:S01]  /*03f0*/  SHF.R.S32.HI R20, RZ, 0x1f, R22 ;  /* 0x0000001fff147819 */ /* 0x000fe20000011416 */
[----:B------:R-:W-:Y:S02]  /*0400*/  UMOV UR15, 0xffffffff ;  /* 0xffffffff000f7882 */ /* 0x000fe40000000000 */
[----:B------:R-:W-:Y:S02]  /*0410*/  UMOV UR22, 0xffffffff ;  /* 0xffffffff00167882 */ /* 0x000fe40000000000 */
[----:B------:R-:W-:-:S02]  /*0420*/  ULDC UR4, c[0x0][0x1c0] ;  /* 0x0000700000047ab9 */ /* 0x000fc40000000800 */
[----:B------:R-:W-:Y:S02]  /*0430*/  UIMAD UR4, UR13, UR4, UR9 ;  /* 0x000000040d0472a4 */ /* 0x000fe4000f8e0209 */
[----:B------:R-:W-:Y:S02]  /*0440*/  UMOV UR14, URZ ;  /* 0x0000003f000e7c82 */ /* 0x000fe40008000000 */
[----:B------:R-:W-:-:S04]  /*0450*/  USHF.L.U32 UR5, UR4, 0x5, URZ ;  /* 0x0000000504057899 */ /* 0x000fc8000800063f */
[----:B------:R-:W-:Y:S01]  /*0460*/  USHF.R.S32.HI UR4, URZ, 0x1f, UR5 ;  /* 0x0000001f3f047899 */ /* 0x000fe20008011405 */
[----:B-1----:R-:W-:Y:S01]  /*0470*/  LEA.HI R5, R20, R22, RZ, 0x5 ;  /* 0x0000001614057211 */ /* 0x002fe200078f28ff */
[----:B---3--:R-:W1:Y:S08]  /*0480*/  @P0 R2UR UR22, R9 ;  /* 0x00000000091603c2 */ /* 0x008e7000000e0000 */
[----:B----4-:R-:W1:Y:S08]  /*0490*/  @P0 R2UR UR12, R6 ;  /* 0x00000000060c03c2 */ /* 0x010e7000000e0000 */
[----:B--2---:R2:W3:Y:S01]  /*04a0*/  @P1 R2UR UR14, R4 ;  /* 0x00000000040e13c2 */ /* 0x0044e200000e0000 */
[----:B-1----:R-:W-:-:S07]  /*04b0*/  @UP2 UIADD3 UR12, UR12, -UR22, URZ ;  /* 0x800000160c0c2290 */ /* 0x002fce000fffe03f */
[----:B-----5:R1:W4:Y:S01]  /*04c0*/  @!P2 R2UR UR15, R0 ;  /* 0x00000000000fa3c2 */ /* 0x02032200000e0000 */
[----:B------:R-:W-:Y:S01]  /*04d0*/  ISETP.NE.U32.AND P2, PT, RZ, c[0x0][0x248], PT ;  /* 0x00009200ff007a0c */ /* 0x000fe20003f45070 */
[----:B------:R-:W-:-:S03]  /*04e0*/  @!UP2 ULDC UR12, c[0x0][0x214] ;  /* 0x00008500000caab9 */ /* 0x000fc60000000800 */
[----:B------:R-:W-:Y:S02]  /*04f0*/  ISETP.NE.AND.EX P2, PT, RZ, c[0x0][0x24c], PT, P2 ;  /* 0x00009300ff007a0c */ /* 0x000fe40003f45320 */
[----:B-1----:R-:W-:-:S05]  /*0500*/  LOP3.LUT R0, R5, 0xffffffe0, RZ, 0xc0, !PT ;  /* 0xffffffe005007812 */ /* 0x002fca00078ec0ff */
[----:B------:R-:W-:-:S05]  /*0510*/  IMAD.IADD R19, R22, 0x1, -R0 ;  /* 0x0000000116137824 */ /* 0x000fca00078e0a00 */
[--C-:B------:R-:W-:Y:S02]  /*0520*/  IADD3 R203, P1, P0, R7, UR5, R19.reuse ;  /* 0x0000000507cb7c10 */ /* 0x100fe4000f83e013 */
[----:B------:R-:W-:-:S03]  /*0530*/  SHF.R.S32.HI R0, RZ, 0x1f, R19 ;  /* 0x0000001fff007819 */ /* 0x000fc60000011413 */
[----:B------:R2:W-:Y:S01]  /*0540*/  STL [R1+0x78], R203 ;  /* 0x000078cb01007387 */ /* 0x0005e20000100800 */
[----:B------:R-:W-:Y:S01]  /*0550*/  IADD3.X R196, R8, UR4, R0, P1, P0 ;  /* 0x0000000408c47c10 */ /* 0x000fe20008fe0400 */
[----:B--234-:R-:W-:Y:S05]  /*0560*/  @!P2 BRA `(.L_x_391) ;  /* 0x000000700000a947 */ /* 0x01cfea0003800000 */
[----:B------:R-:W-:-:S13]  /*0570*/  PLOP3.LUT P0, PT, PT, PT, UP3, 0x80, 0x0 ;  /* 0x000000000000781c */ /* 0x000fda0003f0f038 */
[----:B------:R-:W2:Y:S04]  /*0580*/  @P0 LDG.E R0, [R2.64+0x4] ;  /* 0x0000041c02000981 */ /* 0x000ea8000c1e1900 */
[----:B------:R-:W3:Y:S01]  /*0590*/  @!P0 LDG.E R2, [R2.64] ;  /* 0x0000001c02028981 */ /* 0x000ee2000c1e1900 */
[----:B--2---:R-:W1:Y:S02]  /*05a0*/  @P0 R2UR UR6, R0 ;  /* 0x00000000000603c2 */ /* 0x004e6400000e0000 */
[----:B-1----:R-:W-:-:S11]  /*05b0*/  @UP3 UIADD3 UR6, UR6, -UR15, URZ ;  /* 0x8000000f06063290 */ /* 0x002fd6000fffe03f */
[----:B---3--:R1:W2:Y:S02]  /*05c0*/  @!P0 R2UR UR6, R2 ;  /* 0x00000000020683c2 */ /* 0x0082a400000e0000 */
[----:B-12---:R-:W-:Y:S05]  /*05d0*/  BRA `(.L_x_392) ;  /* 0x0000001000007947 */ /* 0x006fea0003800000 */
.L_x_391:
[----:B------:R-:W-:Y:S02]  /*05e0*/  ULDC UR6, c[0x0][0x218] ;  /* 0x0000860000067ab9 */ /* 0x000fe40000000800 */
.L_x_392:
        /* <DEDUP_REMOVED lines=25> */
[----:B------:R-:W-:Y:S02]  /*0780*/  UIADD3 UR7, UR11, 0x7f, URZ ;  /* 0x0000007f0b077890 */ /* 0x000fe4000fffe03f */
[----:B------:R-:W-:-:S02]  /*0790*/  UIADD3 UR16, UR6, -UR16, URZ ;  /* 0x8000001006107290 */ /* 0x000fc4000fffe03f */
        /* <DEDUP_REMOVED lines=18> */
[----:B------:R-:W-:Y:S01]  /*08c0*/  LEA.HI R4, R20, R22, RZ, 0x2 ;  /* 0x0000001614047211 */ /* 0x000fe200078f10ff */
[----:B------:R-:W-:Y:S01]  /*08d0*/  ULDC.64 UR4, c[0x0][0x1e8] ;  /* 0x00007a0000047ab9 */ /* 0x000fe20000000a00 */
[----:B------:R-:W1:Y:S01]  /*08e0*/  S2R R8, SR_CTAID.Z ;  /* 0x0000000000087919 */ /* 0x000e620000002700 */
[----:B------:R-:W-:Y:S01]  /*08f0*/  USHF.R.S32.HI UR11, URZ, 0x1f, UR9 ;  /* 0x0000001f3f0b7899 */ /* 0x000fe20008011409 */
[----:B------:R-:W-:Y:S01]  /*0900*/  LOP3.LUT R0, R4, 0xfffffffc, RZ, 0xc0, !PT ;  /* 0xfffffffc04007812 */ /* 0x000fe200078ec0ff */
[----:B------:R-:W-:Y:S01]  /*0910*/  ULDC.64 UR6, c[0x0][0x1e0] ;  /* 0x0000780000067ab9 */ /* 0x000fe20000000a00 */
[----:B------:R-:W-:Y:S01]  /*0920*/  SHF.R.S32.HI R4, RZ, 0x2, R4 ;  /* 0x00000002ff047819 */ /* 0x000fe20000011404 */
[----:B------:R-:W-:Y:S01]  /*0930*/  UIADD3 UR12, -UR10, UR12, URZ ;  /* 0x0000000c0a0c7290 */ /* 0x000fe2000fffe13f */
[----:B------:R-:W-:Y:S01]  /*0940*/  BSSY B0, `(.L_x_394) ;  /* 0x000003f000007945 */ /* 0x000fe20003800000 */
[----:B------:R-:W-:Y:S01]  /*0950*/  IMAD.IADD R16, R22, 0x1, -R0 ;  /* 0x0000000116107824 */ /* 0x000fe200078e0a00 */
[----:B------:R-:W-:Y:S01]  /*0960*/  @UP0 UIMAD.WIDE.U32 UR14, UR22, UR4, URZ ;  /* 0x00000004160e02a5 */ /* 0x000fe2000f8e003f */
[----:B------:R-:W-:Y:S01]  /*0970*/  SHF.R.S32.HI R5, RZ, 0x1f, R4 ;  /* 0x0000001fff057819 */ /* 0x000fe20000011404 */
[----:B------:R-:W-:Y:S01]  /*0980*/  @!UP0 USHF.R.S32.HI UR16, URZ, 0x1f, UR13 ;  /* 0x0000001f3f108899 */ /* 0x000fe2000801140d */
[----:B------:R-:W-:Y:S01]  /*0990*/  IMAD.SHL.U32 R0, R16, 0x8, RZ ;  /* 0x0000000810007824 */ /* 0x000fe200078e00ff */
[----:B------:R-:W-:Y:S01]  /*09a0*/  @UP0 UIMAD UR8, UR22, UR5, UR15 ;  /* 0x00000005160802a4 */ /* 0x000fe2000f8e020f */
[----:B------:R-:W-:Y:S01]  /*09b0*/  ISETP.GE.AND P6, PT, R4, UR12, PT ;  /* 0x0000000c04007c0c */ /* 0x000fe2000bfc6270 */
[----:B------:R-:W-:-:S02]  /*09c0*/  @!UP0 UIMAD UR16, UR16, UR6, URZ ;  /* 0x00000006101082a4 */ /* 0x000fc4000f8e023f */
[----:B------:R-:W-:Y:S01]  /*09d0*/  ULDC.64 UR4, c[0x0][0x1f0] ;  /* 0x00007c0000047ab9 */ /* 0x000fe20000000a00 */
[----:B------:R-:W-:Y:S01]  /*09e0*/  ISETP.GE.AND P1, PT, R0, c[0x0][0x220], PT ;  /* 0x0000880000007a0c */ /* 0x000fe20003f26270 */
[----:B------:R-:W-:Y:S02]  /*09f0*/  UIMAD UR4, UR11, UR4, URZ ;  /* 0x000000040b0472a4 */ /* 0x000fe4000f8e023f */
[----:B------:R-:W-:Y:S02]  /*0a00*/  ULDC.U8 UR15, c[0x0][0x328] ;  /* 0x0000ca00000f7ab9 */ /* 0x000fe40000000000 */
[----:B------:R-:W-:Y:S02]  /*0a10*/  ULDC.U8 UR11, c[0x0][0x329] ;  /* 0x0000ca40000b7ab9 */ /* 0x000fe40000000000 */
[----:B------:R-:W-:Y:S02]  /*0a20*/  UISETP.NE.AND UP2, UPT, UR11, URZ, UPT ;  /* 0x0000003f0b00728c */ /* 0x000fe4000bf45270 */
[----:B------:R-:W-:-:S02]  /*0a30*/  UISETP.NE.AND UP3, UPT, UR15, URZ, UPT ;  /* 0x0000003f0f00728c */ /* 0x000fc4000bf65270 */
[----:B------:R-:W-:Y:S02]  /*0a40*/  @!UP0 UIMAD UR16, UR13, UR7, UR16 ;  /* 0x000000070d1082a4 */ /* 0x000fe4000f8e0210 */
[----:B------:R-:W-:Y:S02]  /*0a50*/  UISETP.EQ.AND UP3, UPT, UR11, URZ, UP3 ;  /* 0x0000003f0b00728c */ /* 0x000fe40009f62270 */
[----:B------:R-:W-:Y:S02]  /*0a60*/  @!UP0 UIMAD.WIDE.U32 UR18, UR13, UR6, URZ ;  /* 0x000000060d1282a5 */ /* 0x000fe4000f8e003f */
[----:B------:R-:W-:Y:S02]  /*0a70*/  ULDC UR7, c[0x0][0x214] ;  /* 0x0000850000077ab9 */ /* 0x000fe40000000800 */
[----:B------:R-:W-:Y:S02]  /*0a80*/  @!UP2 UISETP.NE.AND UP1, UPT, UR15, URZ, UPT ;  /* 0x0000003f0f00a28c */ /* 0x000fe4000bf25270 */
[----:B------:R-:W-:-:S02]  /*0a90*/  @UP2 ULDC UR11, c[0x0][0x210] ;  /* 0x00008400000b2ab9 */ /* 0x000fc40000000800 */
[----:B------:R-:W-:Y:S02]  /*0aa0*/  ULDC UR6, c[0x0][0x234] ;  /* 0x00008d0000067ab9 */ /* 0x000fe40000000800 */
[----:B------:R-:W-:Y:S02]  /*0ab0*/  @UP2 UIMAD UR11, UR11, UR7, URZ ;  /* 0x000000070b0b22a4 */ /* 0x000fe4000f8e023f */
[----:B------:R-:W-:Y:S02]  /*0ac0*/  @!UP2 USEL UR11, UR7, UR6, !UP1 ;  /* 0x00000006070ba287 */ /* 0x000fe4000c800000 */
[----:B------:R-:W-:Y:S02]  /*0ad0*/  UIMAD UR5, UR9, UR5, UR4 ;  /* 0x00000005090572a4 */ /* 0x000fe4000f8e0204 */
[----:B------:R-:W-:Y:S02]  /*0ae0*/  @UP2 UMOV UR17, 0x1 ;  /* 0x0000000100112882 */ /* 0x000fe40000000000 */
[----:B------:R-:W-:-:S02]  /*0af0*/  ULDC UR4, c[0x0][0x1c0] ;  /* 0x0000700000047ab9 */ /* 0x000fc40000000800 */
[----:B------:R-:W-:Y:S02]  /*0b00*/  @!UP2 UIMAD UR17, UR11, UR4, URZ ;  /* 0x000000040b11a2a4 */ /* 0x000fe4000f8e023f */
[----:B------:R-:W-:Y:S02]  /*0b10*/  @!UP0 UMOV UR14, UR18 ;  /* 0x00000012000e8c82 */ /* 0x000fe40008000000 */
[----:B------:R-:W-:Y:S01]  /*0b20*/  @!UP0 UIADD3 UR8, UR19, UR16, URZ ;  /* 0x0000001013088290 */ /* 0x000fe2000fffe03f */
[C---:B------:R-:W-:Y:S01]  /*0b30*/  IADD3 R2, P0, R0.reuse, UR14, RZ ;  /* 0x0000000e00027c10 */ /* 0x040fe2000ff1e0ff */
[----:B------:R-:W-:Y:S02]  /*0b40*/  @UP3 UIMAD UR15, UR13, UR7, URZ ;  /* 0x000000070d0f32a4 */ /* 0x000fe4000f8e023f */
[----:B------:R-:W-:Y:S02]  /*0b50*/  UIMAD UR17, UR13, UR17, URZ ;  /* 0x000000110d1172a4 */ /* 0x000fe4000f8e023f */
[----:B------:R-:W-:Y:S01]  /*0b60*/  @UP3 USEL UR15, UR15, UR22, !UP0 ;  /* 0x000000160f0f3287 */ /* 0x000fe2000c000000 */
[----:B------:R-:W-:Y:S01]  /*0b70*/  LEA.HI.X.SX32 R3, R0, UR8, 0x1, P0 ;  /* 0x0000000800037c11 */ /* 0x000fe200080f0eff */
[----:B------:R-:W-:Y:S01]  /*0b80*/  @UP2 ULDC UR20, c[0x0][0x210] ;  /* 0x0000840000142ab9 */ /* 0x000fe20000000800 */
[----:B------:R-:W-:Y:S01]  /*0b90*/  ISETP.GE.OR P0, PT, R4, UR12, P1 ;  /* 0x0000000c04007c0c */ /* 0x000fe20008f06670 */
[----:B------:R-:W-:-:S02]  /*0ba0*/  USEL UR17, UR17, URZ, !UP3 ;  /* 0x0000003f11117287 */ /* 0x000fc4000d800000 */
[----:B------:R-:W-:Y:S01]  /*0bb0*/  @!UP2 UMOV UR20, 0x1 ;  /* 0x000000010014a882 */ /* 0x000fe20000000000 */
[----:B-1----:R-:W-:Y:S01]  /*0bc0*/  IMAD.WIDE.U32 R8, R8, c[0x0][0x1f0], R2 ;  /* 0x00007c0008087a25 */ /* 0x002fe200078e0002 */
[----:B------:R-:W-:Y:S02]  /*0bd0*/  UIMAD UR10, UR10, UR20, URZ ;  /* 0x000000140a0a72a4 */ /* 0x000fe4000f8e023f */
[----:B------:R-:W-:Y:S01]  /*0be0*/  UIMAD UR17, UR9, UR11, UR17 ;  /* 0x0000000b091172a4 */ /* 0x000fe2000f8e0211 */
[----:B------:R-:W-:Y:S01]  /*0bf0*/  IMAD.U32 R2, RZ, RZ, UR23 ;  /* 0x00000017ff027e24 */ /* 0x000fe2000f8e00ff */
[----:B------:R-:W-:Y:S01]  /*0c00*/  @!UP3 UMOV UR24, URZ ;  /* 0x0000003f0018bc82 */ /* 0x000fe20008000000 */
[----:B------:R-:W-:Y:S01]  /*0c10*/  IADD3 R7, R9, UR5, RZ ;  /* 0x0000000509077c10 */ /* 0x000fe2000fffe0ff */
[----:B------:R-:W-:Y:S01]  /*0c20*/  @UP3 UMOV UR24, UR15 ;  /* 0x0000000f00183c82 */ /* 0x000fe20008000000 */
[----:B------:R-:W-:Y:S01]  /*0c30*/  IMAD.WIDE R2, R2, 0x80, R4 ;  /* 0x0000008002027825 */ /* 0x000fe200078e0204 */
[----:B------:R-:W-:-:S02]  /*0c40*/  @!UP3 UMOV UR25, URZ ;  /* 0x0000003f0019bc82 */ /* 0x000fc40008000000 */
[----:B------:R-:W-:Y:S02]  /*0c50*/  USHF.R.S32.HI UR4, URZ, 0x1f, UR10 ;  /* 0x0000001f3f047899 */ /* 0x000fe4000801140a */
[----:B------:R-:W-:Y:S02]  /*0c60*/  @UP3 USHF.R.S32.HI UR25, URZ, 0x1f, UR15 ;  /* 0x0000001f3f193899 */ /* 0x000fe4000801140f */
        /* <DEDUP_REMOVED lines=12> */
.L_x_395:
[----:B------:R-:W-:Y:S05]  /*0d30*/  BSYNC B0 ;  /* 0x0000000000007941 */ /* 0x000fea0003800000 */
.L_x_394:
[----:B------:R-:W-:Y:S01]  /*0d40*/  IADD3 R15, R4, 0x20, RZ ;  /* 0x00000020040f7810 */ /* 0x000fe20007ffe0ff */
[----:B------:R-:W-:Y:S03]  /*0d50*/  BSSY B0, `(.L_x_396) ;  /* 0x000000f000007945 */ /* 0x000fe60003800000 */
[C---:B------:R-:W-:Y:S02]  /*0d60*/  ISETP.GE.OR P0, PT, R15.reuse, UR12, P1 ;  /* 0x0000000c0f007c0c */ /* 0x040fe40008f06670 */
[----:B------:R-:W-:-:S11]  /*0d70*/  ISETP.GE.AND P5, PT, R15, UR12, PT ;  /* 0x0000000c0f007c0c */ /* 0x000fd6000bfa6270 */
        /* <DEDUP_REMOVED lines=12> */
.L_x_397:
[----:B------:R-:W-:Y:S05]  /*0e40*/  BSYNC B0 ;  /* 0x0000000000007941 */ /* 0x000fea0003800000 */
.L_x_396:
        /* <DEDUP_REMOVED lines=16> */
.L_x_399:
[----:B------:R-:W-:Y:S05]  /*0f50*/  BSYNC B0 ;  /* 0x0000000000007941 */ /* 0x000fea0003800000 */
.L_x_398:
[----:B------:R-:W-:Y:S01]  /*0f60*/  IADD3 R10, R4, 0x60, RZ ;  /* 0x00000060040a7810 */ /* 0x000fe20007ffe0ff */
        /* <DEDUP_REMOVED lines=14> */
.L_x_401:
[----:B------:R-:W-:Y:S05]  /*1050*/  BSYNC B0 ;  /* 0x0000000000007941 */ /* 0x000fea0003800000 */
.L_x_400:
[C---:B------:R-:W-:Y:S02]  /*1060*/  ISETP.NE.OR P6, PT, R16.reuse, RZ, P6 ;  /* 0x000000ff1000720c */ /* 0x040fe400037c5670 */
[C---:B------:R-:W-:Y:S02]  /*1070*/  ISETP.NE.OR P5, PT, R16.reuse, RZ, P5 ;  /* 0x000000ff1000720c */ /* 0x040fe40002fa5670 */
[C---:B------:R-:W-:Y:S02]  /*1080*/  ISETP.NE.OR P4, PT, R16.reuse, RZ, P4 ;  /* 0x000000ff1000720c */ /* 0x040fe40002785670 */
[----:B------:R-:W-:-:S07]  /*1090*/  ISETP.NE.OR P0, PT, R16, RZ, P0 ;  /* 0x000000ff1000720c */ /* 0x000fce0000705670 */
        /* <DEDUP_REMOVED lines=30> */
.L_x_393:
[----:B------:R-:W-:Y:S01]  /*1280*/  UISETP.NE.AND UP0, UPT, UR22, -0x1, UPT ;  /* 0xffffffff1600788c */ /* 0x000fe2000bf05270 */
[----:B------:R-:W1:Y:S01]  /*1290*/  LDC.U8 R72, c[0x0][0x2d8] ;  /* 0x0000b600ff487b82 */ /* 0x000e620000000000 */
[----:B------:R-:W-:Y:S02]  /*12a0*/  UISETP.NE.AND UP1, UPT, UR15, -0x1, UPT ;  /* 0xffffffff0f00788c */ /* 0x000fe4000bf25270 */
[----:B------:R-:W-:Y:S02]  /*12b0*/  ULDC.64 UR4, c[0x0][0x190] ;  /* 0x0000640000047ab9 */ /* 0x000fe40000000a00 */
[----:B------:R-:W-:Y:S02]  /*12c0*/  ULDC.64 UR6, c[0x0][0x178] ;  /* 0x00005e0000067ab9 */ /* 0x000fe40000000a00 */
[----:B------:R-:W-:-:S03]  /*12d0*/  PLOP3.LUT P0, PT, PT, PT, UP1, 0x80, 0x0 ;  /* 0x000000000000781c */ /* 0x000fc60003f0f018 */
[----:B------:R-:W-:Y:S02]  /*12e0*/  @!UP0 USHF.R.S32.HI UR16, URZ, 0x1f, UR13 ;  /* 0x0000001f3f108899 */ /* 0x000fe4000801140d */
[----:B------:R-:W-:Y:S02]  /*12f0*/  @UP0 UIMAD.WIDE.U32 UR24, UR22, UR4, URZ ;  /* 0x00000004161802a5 */ /* 0x000fe4000f8e003f */
[----:B------:R-:W-:Y:S02]  /*1300*/  @UP1 UIADD3 UR17, UR14, UR15, URZ ;  /* 0x0000000f0e111290 */ /* 0x000fe4000fffe03f */
[----:B------:R-:W-:Y:S02]  /*1310*/  @!UP0 UIMAD UR16, UR16, UR6, URZ ;  /* 0x00000006101082a4 */ /* 0x000fe4000f8e023f */
[----:B------:R-:W-:Y:S02]  /*1320*/  @UP0 UIMAD UR8, UR22, UR5, UR25 ;  /* 0x00000005160802a4 */ /* 0x000fe4000f8e0219 */
[----:B------:R-:W-:-:S02]  /*1330*/  @!UP0 UIMAD.WIDE.U32 UR20, UR13, UR6, URZ ;  /* 0x000000060d1482a5 */ /* 0x000fc4000f8e003f */
[----:B------:R-:W-:Y:S02]  /*1340*/  ULDC.64 UR4, c[0x0][0x198] ;  /* 0x0000660000047ab9 */ /* 0x000fe40000000a00 */
[----:B------:R-:W-:Y:S02]  /*1350*/  @UP1 UIMAD.WIDE.U32 UR26, UR17, UR4, URZ ;  /* 0x00000004111a12a5 */ /* 0x000fe4000f8e003f */
[----:B------:R-:W-:Y:S02]  /*1360*/  @!UP0 UIMAD UR16, UR13, UR7, UR16 ;  /* 0x000000070d1082a4 */ /* 0x000fe4000f8e0210 */
[----:B------:R-:W-:Y:S02]  /*1370*/  @UP0 UMOV UR6, UR24 ;  /* 0x0000001800060c82 */ /* 0x000fe40008000000 */
[----:B------:R-:W-:Y:S02]  /*1380*/  @!UP0 UIADD3 UR8, UR21, UR16, URZ ;  /* 0x0000001015088290 */ /* 0x000fe4000fffe03f */
[----:B------:R-:W-:-:S02]  /*1390*/  @UP1 UIMAD UR7, UR17, UR5, UR27 ;  /* 0x00000005110712a4 */ /* 0x000fc4000f8e021b */
[----:B------:R-:W-:Y:S02]  /*13a0*/  @!UP0 UMOV UR6, UR20 ;  /* 0x0000001400068c82 */ /* 0x000fe40008000000 */
[----:B------:R-:W-:Y:S01]  /*13b0*/  @UP1 UMOV UR16, UR26 ;  /* 0x0000001a00101c82 */ /* 0x000fe20008000000 */
[----:B------:R-:W-:Y:S05]  /*13c0*/  @P0 BRA `(.L_x_402) ;  /* 0x000000d000000947 */ /* 0x000fea0003800000 */
[----:B-1----:R-:W-:Y:S02]  /*13d0*/  USHF.R.S32.HI UR16, URZ, 0x1f, UR14 ;  /* 0x0000001f3f107899 */ /* 0x002fe4000801140e */
        /* <DEDUP_REMOVED lines=8> */
[----:B------:R-:W-:Y:S02]  /*1460*/  UMOV UR16, UR20 ;  /* 0x0000001400107c82 */ /* 0x000fe40008000000 */
[----:B------:R-:W-:-:S02]  /*1470*/  UIMAD UR7, UR13, UR5, UR7 ;  /* 0x000000050d0772a4 */ /* 0x000fc4000f8e0207 */
[----:B------:R-:W-:-:S04]  /*1480*/  UIMAD.WIDE.U32 UR16, UR13, UR4, UR16 ;  /* 0x000000040d1072a5 */ /* 0x000fc8000f8e0010 */
[----:B------:R-:W-:Y:S02]  /*1490*/  UIADD3 UR7, UR17, UR7, URZ ;  /* 0x0000000711077290 */ /* 0x000fe4000fffe03f */
.L_x_402:
[----:B-1----:R-:W-:Y:S01]  /*14a0*/  IABS R4, c[0x0][0x1c8] ;  /* 0x0000720000047a13 */ /* 0x002fe20000000000 */
[----:B------:R-:W1:Y:S01]  /*14b0*/  S2R R6, SR_CTAID.Z ;  /* 0x0000000000067919 */ /* 0x000e620000002700 */
[----:B------:R-:W-:Y:S02]  /*14c0*/  ULDC UR4, c[0x0][0x1c8] ;  /* 0x0000720000047ab9 */ /* 0x000fe40000000800 */
[----:B------:R-:W2:Y:S01]  /*14d0*/  I2F.RP R2, R4 ;  /* 0x0000000400027306 */ /* 0x000ea20000209400 */
[----:B------:R-:W-:Y:S02]  /*14e0*/  ULOP3.LUT UR4, UR9, UR4, URZ, 0x3c, !UPT ;  /* 0x0000000409047292 */ /* 0x000fe4000f8e3c3f */
[----:B------:R-:W-:Y:S02]  /*14f0*/  @UP1 UIADD3 UR15, UR14, UR15, URZ ;  /* 0x0000000f0e0f1290 */ /* 0x000fe4000fffe03f */
[----:B------:R-:W-:Y:S02]  /*1500*/  USHF.R.S32.HI UR17, URZ, 0x1f, UR9 ;  /* 0x0000001f3f117899 */ /* 0x000fe40008011409 */
[----:B------:R-:W-:Y:S01]  /*1510*/  ISETP.LE.AND P1, PT, RZ, UR4, PT ;  /* 0x00000004ff007c0c */ /* 0x000fe2000bf23270 */
[----:B------:R-:W-:-:S02]  /*1520*/  ULDC.64 UR4, c[0x0][0x1a0] ;  /* 0x0000680000047ab9 */ /* 0x000fc40000000a00 */
[----:B------:R-:W-:-:S04]  /*1530*/  @UP1 UIMAD.WIDE.U32 UR20, UR15, UR4, URZ ;  /* 0x000000040f1412a5 */ /* 0x000fc8000f8e003f */
[----:B------:R-:W-:Y:S01]  /*1540*/  @UP1 UIMAD UR15, UR15, UR5, UR21 ;  /* 0x000000050f0f12a4 */ /* 0x000fe2000f8e0215 */
[----:B--2---:R-:W2:Y:S02]  /*1550*/  MUFU.RCP R2, R2 ;  /* 0x0000000200027308 */ /* 0x004ea40000001000 */
[----:B------:R-:W-:Y:S01]  /*1560*/  @UP1 UMOV UR18, UR20 ;  /* 0x0000001400121c82 */ /* 0x000fe20008000000 */
[----:B-1----:R-:W-:Y:S02]  /*1570*/  IABS R6, R6 ;  /* 0x0000000600067213 */ /* 0x002fe40000000000 */
[----:B--2---:R-:W-:-:S04]  /*1580*/  IADD3 R2, R2, 0xffffffe, RZ ;  /* 0x0ffffffe02027810 */ /* 0x004fc80007ffe0ff */
        /* <DEDUP_REMOVED lines=13> */
[----:B------:R-:W-:-:S13]  /*1660*/  ISETP.GE.U32.AND P3, PT, R2, R4, PT ;  /* 0x000000040200720c */ /* 0x000fda0003f66070 */
[----:B------:R-:W-:-:S05]  /*1670*/  @P3 IADD3 R0, R0, 0x1, RZ ;  /* 0x0000000100003810 */ /* 0x000fca0007ffe0ff */
[----:B------:R-:W-:-:S05]  /*1680*/  IMAD.MOV.U32 R14, RZ, RZ, R0 ;  /* 0x000000ffff0e7224 */ /* 0x000fca00078e0000 */
[----:B------:R-:W-:Y:S02]  /*1690*/  @!P1 IADD3 R14, -R14, RZ, RZ ;  /* 0x000000ff0e0e9210 */ /* 0x000fe40007ffe1ff */
        /* <DEDUP_REMOVED lines=15> */
.L_x_403:
[CC--:B------:R-:W-:Y:S01]  /*1790*/  LEA.HI R3, R20.reuse, R22.reuse, RZ, 0x2 ;  /* 0x0000001614037211 */ /* 0x0c0fe200078f10ff */
[----:B------:R-:W1:Y:S01]  /*17a0*/  S2R R6, SR_CTAID.Z ;  /* 0x0000000000067919 */ /* 0x000e620000002700 */
[----:B------:R-:W-:Y:S01]  /*17b0*/  LEA.HI R23, R20, R22, RZ, 0x3 ;  /* 0x0000001614177211 */ /* 0x000fe200078f18ff */
[----:B------:R-:W-:Y:S01]  /*17c0*/  ULDC.64 UR4, c[0x0][0x1a8] ;  /* 0x00006a0000047ab9 */ /* 0x000fe20000000a00 */
[----:B------:R-:W-:Y:S01]  /*17d0*/  LOP3.LUT R0, R3, 0xfffffffc, RZ, 0xc0, !PT ;  /* 0xfffffffc03007812 */ /* 0x000fe200078ec0ff */
[----:B------:R-:W-:Y:S01]  /*17e0*/  UIMAD UR4, UR17, UR4, URZ ;  /* 0x00000004110472a4 */ /* 0x000fe2000f8e023f */
[----:B------:R-:W-:Y:S01]  /*17f0*/  SHF.R.S32.HI R21, RZ, 0x3, R23 ;  /* 0x00000003ff157819 */ /* 0x000fe20000011417 */
[----:B------:R-:W-:Y:S01]  /*1800*/  BSSY B0, `(.L_x_404) ;  /* 0x000002e000007945 */ /* 0x000fe20003800000 */
[----:B------:R-:W-:Y:S01]  /*1810*/  SHF.R.S32.HI R4, RZ, 0x2, R3 ;  /* 0x00000002ff047819 */ /* 0x000fe20000011403 */
[----:B------:R-:W-:Y:S01]  /*1820*/  IMAD.IADD R0, R22, 0x1, -R0 ;  /* 0x0000000116007824 */ /* 0x000fe200078e0a00 */
[----:B------:R-:W-:Y:S01]  /*1830*/  SHF.R.S32.HI R54, RZ, 0x5, R5 ;  /* 0x00000005ff367819 */ /* 0x000fe20000011405 */
[----:B------:R-:W-:Y:S01]  /*1840*/  IMAD.SHL.U32 R2, R21, 0x40, RZ ;  /* 0x0000004015027824 */ /* 0x000fe200078e00ff */
[----:B------:R-:W-:Y:S01]  /*1850*/  LEA.HI R3, R3, R4, RZ, 0x1 ;  /* 0x0000000403037211 */ /* 0x000fe200078f08ff */
[----:B------:R-:W-:Y:S01]  /*1860*/  IMAD.SHL.U32 R226, R0, 0x8, RZ ;  /* 0x0000000800e27824 */ /* 0x000fe200078e00ff */
[----:B------:R-:W-:Y:S01]  /*1870*/  UIMAD UR4, UR9, UR5, UR4 ;  /* 0x00000005090472a4 */ /* 0x000fe2000f8e0204 */
[----:B------:R-:W-:-:S02]  /*1880*/  SHF.R.S32.HI R5, RZ, 0x1f, R4 ;  /* 0x0000001fff057819 */ /* 0x000fc40000011404 */
[----:B------:R-:W-:Y:S02]  /*1890*/  LOP3.LUT R0, R2, 0xc0, RZ, 0xc0, !PT ;  /* 0x000000c002007812 */ /* 0x000fe400078ec0ff */
[--C-:B------:R-:W-:Y:S02]  /*18a0*/  SHF.R.S32.HI R227, RZ, 0x1f, R226.reuse ;  /* 0x0000001fffe37819 */ /* 0x100fe400000114e2 */
[----:B------:R-:W-:Y:S01]  /*18b0*/  IADD3 R8, P0, R226, UR6, RZ ;  /* 0x00000006e2087c10 */ /* 0x000fe2000ff1e0ff */
[----:B------:R-:W-:Y:S01]  /*18c0*/  UIADD3 UR6, -UR10, UR12, URZ ;  /* 0x0000000c0a067290 */ /* 0x000fe2000fffe13f */
[----:B------:R-:W-:Y:S01]  /*18d0*/  LOP3.LUT R2, R3, 0x7fffffe, RZ, 0xc0, !PT ;  /* 0x07fffffe03027812 */ /* 0x000fe200078ec0ff */
[----:B------:R2:W-:Y:S01]  /*18e0*/  STL.64 [R1+0x58], R226 ;  /* 0x000058e201007387 */ /* 0x0005e20000100a00 */
[----:B------:R-:W-:Y:S02]  /*18f0*/  IADD3.X R9, R227, UR8, RZ, P0, !PT ;  /* 0x00000008e3097c10 */ /* 0x000fe400087fe4ff */
[----:B------:R-:W-:Y:S01]  /*1900*/  LOP3.LUT R3, R0, 0x18, R226, 0xf8, !PT ;  /* 0x0000001800037812 */ /* 0x000fe200078ef8e2 */
[C---:B------:R-:W-:Y:S01]  /*1910*/  IMAD.IADD R2, R4.reuse, 0x1, -R2 ;  /* 0x0000000104027824 */ /* 0x040fe200078e0a02 */
[----:B------:R-:W-:Y:S01]  /*1920*/  ISETP.GE.AND P0, PT, R4, UR6, PT ;  /* 0x0000000604007c0c */ /* 0x000fe2000bf06270 */
[----:B-1----:R-:W-:Y:S01]  /*1930*/  IMAD.WIDE.U32 R8, R6, c[0x0][0x1a8], R8 ;  /* 0x00006a0006087a25 */ /* 0x002fe200078e0008 */
[----:B------:R-:W-:-:S02]  /*1940*/  SHF.R.U32.HI R0, RZ, 0x3, R0 ;  /* 0x00000003ff007819 */ /* 0x000fc40000011600 */
[----:B------:R-:W-:Y:S01]  /*1950*/  SHF.R.S32.HI R17, RZ, 0x1f, R14 ;  /* 0x0000001fff117819 */ /* 0x000fe2000001140e */
[----:B------:R-:W-:Y:S01]  /*1960*/  IMAD R2, R54, 0x8, R2 ;  /* 0x0000000836027824 */ /* 0x000fe200078e0202 */
[----:B------:R-:W-:Y:S02]  /*1970*/  LOP3.LUT R0, R3, R0, RZ, 0x3c, !PT ;  /* 0x0000000003007212 */ /* 0x000fe400078e3cff */
[----:B------:R-:W-:-:S03]  /*1980*/  IADD3 R7, R9, UR4, RZ ;  /* 0x0000000409077c10 */ /* 0x000fc6000fffe0ff */
[----:B------:R-:W-:Y:S02]  /*1990*/  IMAD.U32 R0, R2, 0x20, R0 ;  /* 0x0000002002007824 */ /* 0x000fe400078e0000 */
[----:B------:R-:W-:Y:S02]  /*19a0*/  IMAD.U32 R2, RZ, RZ, UR23 ;  /* 0x00000017ff027e24 */ /* 0x000fe4000f8e00ff */
[----:B------:R-:W-:Y:S02]  /*19b0*/  IMAD.SHL.U32 R224, R0, 0x2, RZ ;  /* 0x0000000200e07824 */ /* 0x000fe400078e00ff */
[----:B------:R-:W-:Y:S01]  /*19c0*/  IMAD.WIDE R2, R2, 0x80, R4 ;  /* 0x0000008002027825 */ /* 0x000fe200078e0204 */
        /* <DEDUP_REMOVED lines=17> */
.L_x_405:
[----:B------:R-:W-:Y:S05]  /*1ae0*/  BSYNC B0 ;  /* 0x0000000000007941 */ /* 0x000fea0003800000 */
.L_x_404:
[----:B------:R-:W-:Y:S01]  /*1af0*/  IADD3 R18, R4, 0x20, RZ ;  /* 0x0000002004127810 */ /* 0x000fe20007ffe0ff */
[----:B------:R-:W-:Y:S03]  /*1b00*/  BSSY B0, `(.L_x_406) ;  /* 0x0000014000007945 */ /* 0x000fe60003800000 */
[----:B------:R-:W-:-:S13]  /*1b10*/  ISETP.GE.AND P0, PT, R18, UR6, PT ;  /* 0x0000000612007c0c */ /* 0x000fda000bf06270 */
        /* <DEDUP_REMOVED lines=18> */
.L_x_407:
[----:B------:R-:W-:Y:S05]  /*1c40*/  BSYNC B0 ;  /* 0x0000000000007941 */ /* 0x000fea0003800000 */
.L_x_406:
        /* <DEDUP_REMOVED lines=21> */
.L_x_409:
[----:B------:R-:W-:Y:S05]  /*1da0*/  BSYNC B0 ;  /* 0x0000000000007941 */ /* 0x000fea0003800000 */
.L_x_408:
        /* <DEDUP_REMOVED lines=24> */
.L_x_411:
[----:B------:R-:W-:Y:S05]  /*1f30*/  BSYNC B0 ;  /* 0x0000000000007941 */ /* 0x000fea0003800000 */
.L_x_410:
[C---:B------:R-:W-:Y:S01]  /*1f40*/  IMAD R8, R5.reuse, c[0x0][0x198], RZ ;  /* 0x0000660005087a24 */ /* 0x040fe200078e02ff */
[----:B------:R-:W-:Y:S01]  /*1f50*/  LEA.HI R20, R20, R22, RZ, 0x4 ;  /* 0x0000001614147211 */ /* 0x000fe200078f20ff */
[--C-:B------:R-:W-:Y:S01]  /*1f60*/  IMAD.WIDE.U32 R6, R4, c[0x0][0x198], R226.reuse ;  /* 0x0000660004067a25 */ /* 0x100fe200078e00e2 */
[----:B------:R-:W-:Y:S01]  /*1f70*/  UIADD3 UR34, UR32, -0x1, URZ ;  /* 0xffffffff20227890 */ /* 0x000fe2000fffe03f */
[----:B------:R-:W-:Y:S01]  /*1f80*/  BSSY B0, `(.L_x_412) ;  /* 0x0000035000007945 */ /* 0x000fe20003800000 */
[----:B------:R-:W-:Y:S01]  /*1f90*/  LOP3.LUT R9, R20, 0xfffffff0, RZ, 0xc0, !PT ;  /* 0xfffffff014097812 */ /* 0x000fe200078ec0ff */
[----:B------:R-:W-:Y:S01]  /*1fa0*/  IMAD R0, R5, c[0x0][0x1a0], RZ ;  /* 0x0000680005007a24 */ /* 0x000fe200078e02ff */
[----:B------:R-:W-:Y:S01]  /*1fb0*/  IADD3 R6, P1, R6, UR16, RZ ;  /* 0x0000001006067c10 */ /* 0x000fe2000ff3e0ff */
[C---:B-1----:R-:W-:Y:S01]  /*1fc0*/  IMAD.WIDE.U32 R2, R4.reuse, c[0x0][0x1a0], R226 ;  /* 0x0000680004027a25 */ /* 0x042fe200078e00e2 */
[----:B------:R-:W-:Y:S02]  /*1fd0*/  USHF.R.S32.HI UR14, URZ, 0x1f, UR34 ;  /* 0x0000001f3f0e7899 */ /* 0x000fe40008011422 */
[----:B------:R-:W-:Y:S01]  /*1fe0*/  UIMAD UR4, UR9, UR34, URZ ;  /* 0x00000022090472a4 */ /* 0x000fe2000f8e023f */
[----:B------:R-:W-:Y:S01]  /*1ff0*/  IMAD R8, R4, c[0x0][0x19c], R8 ;  /* 0x0000670004087a24 */ /* 0x000fe200078e0208 */
[----:B------:R-:W-:Y:S01]  /*2000*/  IADD3 R2, P0, R2, UR18, RZ ;  /* 0x0000001202027c10 */ /* 0x000fe2000ff1e0ff */
[----:B------:R-:W-:Y:S01]  /*2010*/  IMAD R0, R4, c[0x0][0x1a4], R0 ;  /* 0x0000690004007a24 */ /* 0x000fe200078e0200 */
[----:B------:R-:W-:Y:S01]  /*2020*/  UIMAD UR4, UR14, UR13, UR4 ;  /* 0x0000000d0e0472a4 */ /* 0x000fe2000f8e0204 */
[----:B------:R-:W-:Y:S01]  /*2030*/  IMAD R10, R17, c[0x0][0x1b8], RZ ;  /* 0x00006e00110a7a24 */ /* 0x000fe200078e02ff */
[----:B------:R-:W-:Y:S01]  /*2040*/  IADD3.X R7, R7, UR7, R8, P1, !PT ;  /* 0x0000000707077c10 */ /* 0x000fe20008ffe408 */
[----:B------:R-:W-:Y:S01]  /*2050*/  IMAD R8, R17, c[0x0][0x1b0], RZ ;  /* 0x00006c0011087a24 */ /* 0x000fe200078e02ff */
[----:B------:R-:W-:Y:S01]  /*2060*/  IADD3.X R3, R3, UR15, R0, P0, !PT ;  /* 0x0000000f03037c10 */ /* 0x000fe200087fe400 */
[----:B---3--:R-:W-:Y:S01]  /*2070*/  IMAD.IADD R12, R22, 0x1, -R9 ;  /* 0x00000001160c7824 */ /* 0x008fe200078e0a09 */
[----:B------:R-:W-:Y:S01]  /*2080*/  UIMAD UR7, UR34, -0x80, UR11 ;  /* 0xffffff80220778a4 */ /* 0x000fe2000f8e020b */
[----:B------:R-:W-:-:S03]  /*2090*/  IMAD.WIDE.U32 R28, R14, c[0x0][0x1b0], R6 ;  /* 0x00006c000e1c7a25 */ /* 0x000fc600078e0006 */
[----:B------:R-:W-:Y:S01]  /*20a0*/  LEA.HI R13, R12, R12, RZ, 0x1 ;  /* 0x0000000c0c0d7211 */ /* 0x000fe200078f08ff */
[C---:B------:R-:W-:Y:S01]  /*20b0*/  IMAD R11, R14.reuse, c[0x0][0x1b4], R8 ;  /* 0x00006d000e0b7a24 */ /* 0x040fe200078e0208 */
[----:B------:R-:W-:Y:S01]  /*20c0*/  MOV R204, R28 ;  /* 0x0000001c00cc7202 */ /* 0x000fe20000000f00 */
[C---:B------:R-:W-:Y:S01]  /*20d0*/  IMAD R10, R14.reuse, c[0x0][0x1bc], R10 ;  /* 0x00006f000e0a7a24 */ /* 0x040fe200078e020a */
[----:B------:R1:W-:Y:S01]  /*20e0*/  STL.64 [R1+0x68], R28 ;  /* 0x0000681c01007387 */ /* 0x0003e20000100a00 */
[----:B------:R-:W-:Y:S01]  /*20f0*/  IMAD.WIDE.U32 R24, R14, c[0x0][0x1b8], R2 ;  /* 0x00006e000e187a25 */ /* 0x000fe200078e0002 */
[--C-:B------:R-:W-:Y:S02]  /*2100*/  SHF.R.S32.HI R0, RZ, 0x1, R13.reuse ;  /* 0x00000001ff007819 */ /* 0x100fe4000001140d */
[----:B------:R-:W-:Y:S01]  /*2110*/  SHF.R.S32.HI R9, RZ, 0x1f, R13 ;  /* 0x0000001fff097819 */ /* 0x000fe2000001140d */
[----:B------:R-:W-:Y:S01]  /*2120*/  IMAD.IADD R205, R29, 0x1, R11 ;  /* 0x000000011dcd7824 */ /* 0x000fe200078e020b */
[----:B------:R1:W-:Y:S01]  /*2130*/  STL.64 [R1+0x70], R24 ;  /* 0x0000701801007387 */ /* 0x0003e20000100a00 */
[----:B------:R-:W-:Y:S01]  /*2140*/  IMAD.IADD R27, R25, 0x1, R10 ;  /* 0x00000001191b7824 */ /* 0x000fe200078e020a */
[----:B------:R-:W-:Y:S01]  /*2150*/  LEA.HI R8, R9, R0, RZ, 0x2 ;  /* 0x0000000009087211 */ /* 0x000fe200078f10ff */
[----:B------:R-:W-:Y:S01]  /*2160*/  IMAD.U32 R6, RZ, RZ, UR34 ;  /* 0x00000022ff067e24 */ /* 0x000fe2000f8e00ff */
[----:B------:R1:W-:Y:S01]  /*2170*/  STL.64 [R1+0x60], R204 ;  /* 0x000060cc01007387 */ /* 0x0003e20000100a00 */
[----:B------:R-:W-:-:S02]  /*2180*/  ISETP.GE.AND P0, PT, R4, UR7, PT ;  /* 0x0000000704007c0c */ /* 0x000fc4000bf06270 */
[----:B------:R-:W-:Y:S01]  /*2190*/  LOP3.LUT R8, R8, 0xfffffffc, RZ, 0xc0, !PT ;  /* 0xfffffffc08087812 */ /* 0x000fe200078ec0ff */
[----:B------:R1:W-:Y:S01]  /*21a0*/  STL [R1+0x2c], R27 ;  /* 0x00002c1b01007387 */ /* 0x0003e20000100800 */
[----:B------:R-:W-:Y:S01]  /*21b0*/  IMAD.WIDE.U32 R6, R6, UR13, R204 ;  /* 0x0000000d06067c25 */ /* 0x000fe2000f8e00cc */
[----:B------:R-:W-:Y:S02]  /*21c0*/  MOV R3, 0x10 ;  /* 0x0000001000037802 */ /* 0x000fe40000000f00 */
[----:B------:R-:W-:Y:S02]  /*21d0*/  IADD3 R14, R0, -R8, RZ ;  /* 0x80000008000e7210 */ /* 0x000fe40007ffe0ff */
[----:B------:R-:W-:Y:S02]  /*21e0*/  IADD3 R9, R7, UR4, RZ ;  /* 0x0000000407097c10 */ /* 0x000fe4000fffe0ff */
[----:B------:R-:W-:-:S04]  /*21f0*/  LOP3.LUT P1, RZ, R14, 0x2, RZ, 0xc0, !PT ;  /* 0x000000020eff7812 */ /* 0x000fc8000782c0ff */
        /* <DEDUP_REMOVED lines=13> */
.L_x_413:
[----:B------:R-:W-:Y:S05]  /*22d0*/  BSYNC B0 ;  /* 0x0000000000007941 */ /* 0x000fea0003800000 */
.L_x_412:
        /* <DEDUP_REMOVED lines=18> */
.L_x_415:
[----:B------:R-:W-:Y:S05]  /*2400*/  BSYNC B0 ;  /* 0x0000000000007941 */ /* 0x000fea0003800000 */
.L_x_414:
[----:B------:R-:W-:Y:S01]  /*2410*/  ISETP.GE.AND P0, PT, R16, UR7, PT ;  /* 0x0000000710007c0c */ /* 0x000fe2000bf06270 */
        /* <DEDUP_REMOVED lines=16> */
.L_x_417:
[----:B------:R-:W-:Y:S05]  /*2520*/  BSYNC B0 ;  /* 0x0000000000007941 */ /* 0x000fea0003800000 */
.L_x_416:
        /* <DEDUP_REMOVED lines=21> */
.L_x_419:
[----:B------:R-:W-:Y:S05]  /*2680*/  BSYNC B0 ;  /* 0x0000000000007941 */ /* 0x000fea0003800000 */
.L_x_418:
[----:B------:R-:W0:Y:S01]  /*2690*/  LDGDEPBAR ;  /* 0x00000000000079af */ /* 0x000e220000000000 */
[----:B------:R-:W-:Y:S01]  /*26a0*/  ISETP.GE.AND P0, PT, R4, UR7, PT ;  /* 0x0000000704007c0c */ /* 0x000fe2000bf06270 */
[----:B------:R-:W-:Y:S01]  /*26b0*/  IMAD.MOV.U32 R8, RZ, RZ, R26 ;  /* 0x000000ffff087224 */ /* 0x000fe200078e001a */
[----:B------:R-:W-:Y:S01]  /*26c0*/  SHF.R.S32.HI R0, RZ, 0x1f, R19 ;  /* 0x0000001fff007819 */ /* 0x000fe20000011413 */
[----:B------:R-:W-:Y:S01]  /*26d0*/  IMAD.MOV.U32 R9, RZ, RZ, R27 ;  /* 0x000000ffff097224 */ /* 0x000fe200078e001b */
[----:B------:R-:W-:Y:S01]  /*26e0*/  UIMAD UR5, UR24, UR34, URZ ;  /* 0x00000022180572a4 */ /* 0x000fe2000f8e023f */
[----:B------:R-:W-:Y:S01]  /*26f0*/  IMAD.MOV.U32 R8, RZ, RZ, R24 ;  /* 0x000000ffff087224 */ /* 0x000fe200078e0018 */
[----:B------:R-:W-:Y:S01]  /*2700*/  LEA.HI R0, R0, R19, RZ, 0x2 ;  /* 0x0000001300007211 */ /* 0x000fe200078f10ff */
[----:B------:R-:W-:Y:S01]  /*2710*/  IMAD.U32 R4, RZ, RZ, UR34 ;  /* 0x00000022ff047e24 */ /* 0x000fe2000f8e00ff */
[----:B------:R-:W-:Y:S01]  /*2720*/  UIMAD UR5, UR14, UR25, UR5 ;  /* 0x000000190e0572a4 */ /* 0x000fe2000f8e0205 */
[----:B------:R-:W-:Y:S01]  /*2730*/  IMAD.U32 R2, RZ, RZ, UR23 ;  /* 0x00000017ff027e24 */ /* 0x000fe2000f8e00ff */
[----:B------:R-:W-:Y:S01]  /*2740*/  SHF.R.S32.HI R74, RZ, 0x2, R0 ;  /* 0x00000002ff4a7819 */ /* 0x000fe20000011400 */
[----:B------:R1:W-:Y:S01]  /*2750*/  STL.64 [R1+0x28], R8 ;  /* 0x0000280801007387 */ /* 0x0003e20000100a00 */
[----:B------:R-:W-:Y:S01]  /*2760*/  IMAD.WIDE.U32 R4, R4, UR25, R8 ;  /* 0x0000001904047c25 */ /* 0x000fe2000f8e0008 */
[----:B-1----:R-:W-:Y:S01]  /*2770*/  SHF.L.U32 R6, R22, 0x1, RZ ;  /* 0x0000000116067819 */ /* 0x002fe200000006ff */
[----:B------:R-:W-:Y:S01]  /*2780*/  BSSY B0, `(.L_x_420) ;  /* 0x0000016000007945 */ /* 0x000fe20003800000 */
[----:B------:R1:W-:Y:S01]  /*2790*/  STL [R1+0x7c], R74 ;  /* 0x00007c4a01007387 */ /* 0x0003e20000100800 */
[----:B------:R-:W-:-:S02]  /*27a0*/  LEA R232, R2, R54, 0x3 ;  /* 0x0000003602e87211 */ /* 0x000fc400078e18ff */
[----:B------:R-:W-:Y:S02]  /*27b0*/  IADD3 R7, R5, UR5, RZ ;  /* 0x0000000505077c10 */ /* 0x000fe4000fffe0ff */
[----:B------:R-:W-:Y:S01]  /*27c0*/  LOP3.LUT R55, R6, 0x6, RZ, 0xc0, !PT ;  /* 0x0000000606377812 */ /* 0x000fe200078ec0ff */
        /* <DEDUP_REMOVED lines=17> */
.L_x_421:
[----:B------:R-:W-:Y:S05]  /*28e0*/  BSYNC B0 ;  /* 0x0000000000007941 */ /* 0x000fea0003800000 */
.L_x_420:
        /* <DEDUP_REMOVED lines=18> */
.L_x_423:
[----:B------:R-:W-:Y:S05]  /*2a10*/  BSYNC B0 ;  /* 0x0000000000007941 */ /* 0x000fea0003800000 */
.L_x_422:
        /* <DEDUP_REMOVED lines=18> */
.L_x_425:
[----:B------:R-:W-:Y:S05]  /*2b40*/  BSYNC B0 ;  /* 0x0000000000007941 */ /* 0x000fea0003800000 */
.L_x_424:
        /* <DEDUP_REMOVED lines=19> */
.L_x_427:
[----:B------:R-:W-:Y:S05]  /*2c80*/  BSYNC B0 ;  /* 0x0000000000007941 */ /* 0x000fea0003800000 */
.L_x_426:
[----:B------:R-:W-:Y:S01]  /*2c90*/  LOP3.LUT R2, R23, 0xfffffff8, RZ, 0xc0, !PT ;  /* 0xfffffff817027812 */ /* 0x000fe200078ec0ff */
[----:B-1----:R-:W-:Y:S01]  /*2ca0*/  IMAD.SHL.U32 R5, R14, 0x40, RZ ;  /* 0x000000400e057824 */ /* 0x002fe200078e00ff */
[----:B------:R-:W-:Y:S01]  /*2cb0*/  SHF.R.S32.HI R8, RZ, 0x4, R20 ;  /* 0x00000004ff087819 */ /* 0x000fe20000011414 */
[----:B------:R-:W-:Y:S01]  /*2cc0*/  UIADD3 UR14, UR11, 0x1, -UR12 ;  /* 0x000000010b0e7890 */ /* 0x000fe2000fffe80c */
[----:B------:R-:W-:Y:S01]  /*2cd0*/  LOP3.LUT R4, R13, 0x7fffffe, RZ, 0xc0, !PT ;  /* 0x07fffffe0d047812 */ /* 0x000fe200078ec0ff */
[----:B------:R-:W-:Y:S01]  /*2ce0*/  IMAD.IADD R2, R22, 0x1, -R2 ;  /* 0x0000000116027824 */ /* 0x000fe200078e0a02 */
[----:B------:R-:W-:Y:S01]  /*2cf0*/  LEA.HI R6, R20, R8, RZ, 0x1 ;  /* 0x0000000814067211 */ /* 0x000fe200078f08ff */
[----:B------:R-:W-:Y:S01]  /*2d00*/  ULDC UR5, c[0x0][0x2e8] ;  /* 0x0000ba0000057ab9 */ /* 0x000fe20000000800 */
[----:B------:R-:W-:Y:S01]  /*2d10*/  SHF.R.S32.HI R7, RZ, 0x1f, R12 ;  /* 0x0000001fff077819 */ /* 0x000fe2000001140c */
[----:B------:R-:W-:Y:S01]  /*2d20*/  IMAD.IADD R53, R12, 0x1, -R4 ;  /* 0x000000010c357824 */ /* 0x000fe200078e0a04 */
[----:B------:R-:W-:Y:S01]  /*2d30*/  LEA.HI R0, R2, R2, RZ, 0x1 ;  /* 0x0000000202007211 */ /* 0x000fe200078f08ff */
[----:B------:R-:W-:Y:S01]  /*2d40*/  ULDC UR7, c[0x0][0x2e4] ;  /* 0x0000b90000077ab9 */ /* 0x000fe20000000800 */
[----:B------:R-:W-:Y:S01]  /*2d50*/  LOP3.LUT R6, R6, 0xfffffffe, RZ, 0xc0, !PT ;  /* 0xfffffffe06067812 */ /* 0x000fe200078ec0ff */
[----:B------:R-:W-:Y:S01]  /*2d60*/  UIADD3 UR5, UR14, UR5, URZ ;  /* 0x000000050e057290 */ /* 0x000fe2000fffe03f */
[----:B------:R-:W-:Y:S01]  /*2d70*/  LOP3.LUT R4, R0, 0x3fffffe, RZ, 0xc0, !PT ;  /* 0x03fffffe00047812 */ /* 0x000fe200078ec0ff */
[----:B------:R-:W-:Y:S01]  /*2d80*/  UIADD3 UR7, UR11, -UR7, -UR12 ;  /* 0x800000070b077290 */ /* 0x000fe2000fffe80c */
[----:B------:R-:W-:Y:S01]  /*2d90*/  SHF.R.S32.HI R16, RZ, 0x1, R0 ;  /* 0x00000001ff107819 */ /* 0x000fe20000011400 */
[----:B------:R-:W-:Y:S01]  /*2da0*/  IMAD.IADD R8, R8, 0x1, -R6 ;  /* 0x0000000108087824 */ /* 0x000fe200078e0a06 */
[----:B------:R-:W-:Y:S01]  /*2db0*/  LEA.HI R7, R7, R12, RZ, 0x3 ;  /* 0x0000000c07077211 */ /* 0x000fe200078f18ff */
[----:B------:R-:W-:Y:S01]  /*2dc0*/  IMAD.IADD R9, R2, 0x1, -R4 ;  /* 0x0000000102097824 */ /* 0x000fe200078e0a04 */
[----:B------:R-:W-:Y:S01]  /*2dd0*/  LOP3.LUT R2, R5, 0xc0, RZ, 0xc0, !PT ;  /* 0x000000c005027812 */ /* 0x000fe200078ec0ff */
[C---:B------:R-:W-:Y:S01]  /*2de0*/  IMAD.SHL.U32 R0, R16.reuse, 0x40, RZ ;  /* 0x0000004010007824 */ /* 0x040fe200078e00ff */
[----:B------:R-:W-:Y:S01]  /*2df0*/  LOP3.LUT P0, RZ, R16, 0x2, RZ, 0xc0, !PT ;  /* 0x0000000210ff7812 */ /* 0x000fe2000780c0ff */
[----:B------:R-:W-:Y:S01]  /*2e00*/  IMAD.SHL.U32 R4, R7, 0x20, RZ ;  /* 0x0000002007047824 */ /* 0x000fe200078e00ff */
[----:B------:R-:W0:Y:S01]  /*2e10*/  LDGDEPBAR ;  /* 0x00000000000079af */ /* 0x000e220000000000 */
[----:B------:R-:W-:Y:S01]  /*2e20*/  IMAD.SHL.U32 R5, R8, 0x8, RZ ;  /* 0x0000000808057824 */ /* 0x000fe200078e00ff */
[----:B------:R-:W-:Y:S01]  /*2e30*/  LOP3.LUT R0, R0, 0xc0, RZ, 0xc0, !PT ;  /* 0x000000c000007812 */ /* 0x000fe200078ec0ff */
[----:B------:R-:W-:Y:S01]  /*2e40*/  IMAD.SHL.U32 R7, R21, 0x8, RZ ;  /* 0x0000000815077824 */ /* 0x000fe200078e00ff */
[----:B------:R-:W-:Y:S01]  /*2e50*/  LOP3.LUT R52, R4, 0xffffff00, RZ, 0xc0, !PT ;  /* 0xffffff0004347812 */ /* 0x000fe200078ec0ff */
[----:B------:R-:W-:Y:S01]  /*2e60*/  UISETP.GT.AND UP0, UPT, UR34, UR19, UPT ;  /* 0x000000132200728c */ /* 0x000fe2000bf04270 */
[----:B------:R-:W-:-:S02]  /*2e70*/  LOP3.LUT R6, R2, 0x8, R5, 0xf8, !PT ;  /* 0x0000000802067812 */ /* 0x000fc400078ef805 */
[----:B------:R-:W-:Y:S01]  /*2e80*/  LOP3.LUT R5, R0, 0x8, R7, 0xf8, !PT ;  /* 0x0000000800057812 */ /* 0x000fe200078ef807 */
[----:B------:R-:W-:Y:S01]  /*2e90*/  IMAD R7, R8, 0x8, R9 ;  /* 0x0000000808077824 */ /* 0x000fe200078e0209 */
[----:B------:R-:W-:Y:S01]  /*2ea0*/  SHF.R.U32.HI R4, RZ, 0x3, R2 ;  /* 0x00000003ff047819 */ /* 0x000fe20000011602 */
[----:B------:R-:W-:Y:S01]  /*2eb0*/  IMAD R2, R54, 0x200, R52 ;  /* 0x0000020036027824 */ /* 0x000fe200078e0234 */
[----:B------:R-:W-:Y:S02]  /*2ec0*/  SHF.R.U32.HI R0, RZ, 0x3, R0 ;  /* 0x00000003ff007819 */ /* 0x000fe40000011600 */
[----:B------:R-:W-:Y:S01]  /*2ed0*/  LOP3.LUT R73, R6, R4, RZ, 0x3c, !PT ;  /* 0x0000000406497212 */ /* 0x000fe200078e3cff */
[----:B------:R-:W-:Y:S01]  /*2ee0*/  IMAD R2, R53, 0x20, R2 ;  /* 0x0000002035027824 */ /* 0x000fe200078e0202 */
[----:B------:R-:W-:-:S03]  /*2ef0*/  LOP3.LUT R0, R5, R0, RZ, 0x3c, !PT ;  /* 0x0000000005007212 */ /* 0x000fc600078e3cff */
[----:B------:R-:W-:Y:S02]  /*2f00*/  IMAD.IADD R2, R73, 0x1, R2 ;  /* 0x0000000149027824 */ /* 0x000fe400078e0202 */
[----:B------:R-:W-:Y:S02]  /*2f10*/  IMAD.U32 R0, R7, 0x20, R0 ;  /* 0x0000002007007824 */ /* 0x000fe400078e0000 */
[----:B------:R-:W-:Y:S01]  /*2f20*/  IMAD.SHL.U32 R206, R2, 0x2, RZ ;  /* 0x0000000202ce7824 */ /* 0x000fe200078e00ff */
[----:B------:R-:W-:Y:S01]  /*2f30*/  LEA R2, R54, UR10, 0x4 ;  /* 0x0000000a36027c11 */ /* 0x000fe2000f8e20ff */
[----:B------:R-:W-:Y:S02]  /*2f40*/  IMAD.SHL.U32 R135, R0, 0x2, RZ ;  /* 0x0000000200877824 */ /* 0x000fe400078e00ff */
[----:B------:R-:W-:Y:S01]  /*2f50*/  IMAD R207, R3, 0x2, R206 ;  /* 0x0000000203cf7824 */ /* 0x000fe200078e02ce */
[----:B------:R-:W-:Y:S01]  /*2f60*/  LDSM.16.M88.4 R8, [R206] ;  /* 0x00000000ce08783b */ /* 0x000fe20000000200 */
[----:B------:R-:W-:Y:S01]  /*2f70*/  IMAD.IADD R2, R74, 0x1, R2 ;  /* 0x000000014a027824 */ /* 0x000fe200078e0202 */
[----:B------:R-:W-:Y:S01]  /*2f80*/  IADD3 R0, R135, 0x2000, RZ ;  /* 0x0000200087007810 */ /* 0x000fe20007ffe0ff */
[----:B------:R-:W-:Y:S01]  /*2f90*/  IMAD R74, R53, 0x20, R52 ;  /* 0x00000020354a7824 */ /* 0x000fe200078e0234 */
[----:B------:R-:W1:Y:S01]  /*2fa0*/  LDSM.16.M88.4 R12, [R135+0x2000] ;  /* 0x00200000870c783b */ /* 0x000e620000000200 */
[----:B------:R-:W-:-:S02]  /*2fb0*/  IADD3 R208, R135, 0x2020, RZ ;  /* 0x0000202087d07810 */ /* 0x000fc40007ffe0ff */
[----:B------:R-:W-:Y:S01]  /*2fc0*/  @P0 IADD3 R208, R0, -0x20, RZ ;  /* 0xffffffe000d00810 */ /* 0x000fe20007ffe0ff */
[----:B------:R-:W5:Y:S01]  /*2fd0*/  LDSM.16.M88.4 R4, [R206+0x1000] ;  /* 0x00100000ce04783b */ /* 0x000f620000000200 */
[----:B------:R-:W-:Y:S02]  /*2fe0*/  IMAD.U32 R0, RZ, RZ, UR34 ;  /* 0x00000022ff007e24 */ /* 0x000fe4000f8e00ff */
[----:B------:R-:W-:Y:S01]  /*2ff0*/  IADD3 R215, R208, 0x400, RZ ;  /* 0x00000400d0d77810 */ /* 0x000fe20007ffe0ff */
[----:B------:R-:W2:Y:S01]  /*3000*/  LDSM.16.M88.4 R44, [R135+0x2400] ;  /* 0x00240000872c783b */ /* 0x000ea20000000200 */
[----:B------:R-:W-:Y:S01]  /*3010*/  IMAD R0, R0, 0x80, R55 ;  /* 0x0000008000007824 */ /* 0x000fe200078e0237 */
[C---:B------:R-:W-:Y:S02]  /*3020*/  IADD3 R214, R208.reuse, 0x800, RZ ;  /* 0x00000800d0d67810 */ /* 0x040fe40007ffe0ff */
[----:B------:R-:W3:Y:S01]  /*3030*/  LDSM.16.M88.4 R40, [R135+0x2800] ;  /* 0x002800008728783b */ /* 0x000ee20000000200 */
[----:B------:R-:W-:-:S02]  /*3040*/  IADD3 R213, R208, 0xc00, RZ ;  /* 0x00000c00d0d57810 */ /* 0x000fc40007ffe0ff */
[C---:B------:R-:W-:Y:S01]  /*3050*/  IADD3 R212, R208.reuse, 0x1000, RZ ;  /* 0x00001000d0d47810 */ /* 0x040fe20007ffe0ff */
[----:B------:R-:W4:Y:S01]  /*3060*/  LDSM.16.M88.4 R36, [R135+0x2c00] ;  /* 0x002c00008724783b */ /* 0x000f220000000200 */
[C---:B------:R-:W-:Y:S02]  /*3070*/  IADD3 R211, R208.reuse, 0x1400, RZ ;  /* 0x00001400d0d37810 */ /* 0x040fe40007ffe0ff */
[C---:B------:R-:W-:Y:S01]  /*3080*/  IADD3 R210, R208.reuse, 0x1800, RZ ;  /* 0x00001800d0d27810 */ /* 0x040fe20007ffe0ff */
[----:B------:R-:W2:Y:S01]  /*3090*/  LDSM.16.M88.4 R32, [R135+0x3000] ;  /* 0x003000008720783b */ /* 0x000ea20000000200 */
[----:B------:R-:W-:-:S03]  /*30a0*/  IADD3 R209, R208, 0x1c00, RZ ;  /* 0x00001c00d0d17810 */ /* 0x000fc60007ffe0ff */
[----:B------:R-:W2:Y:S04]  /*30b0*/  LDSM.16.M88.4 R28, [R135+0x3400] ;  /* 0x00340000871c783b */ /* 0x000ea80000000200 */
[----:B------:R-:W2:Y:S04]  /*30c0*/  LDSM.16.M88.4 R24, [R135+0x3800] ;  /* 0x003800008718783b */ /* 0x000ea80000000200 */
[----:B------:R-:W2:Y:S04]  /*30d0*/  LDSM.16.M88.4 R20, [R135+0x3c00] ;  /* 0x003c00008714783b */ /* 0x000ea80000000200 */
[----:B------:R-:W-:Y:S04]  /*30e0*/  LDSM.16.M88.4 R16, [R207] ;  /* 0x00000000cf10783b */ /* 0x000fe80000000200 */
[----:B------:R-:W3:Y:S01]  /*30f0*/  LDSM.16.M88.4 R48, [R208] ;  /* 0x00000000d030783b */ /* 0x000ee20000000200 */
[-C--:B-1----:R-:W-:Y:S08]  /*3100*/  HMMA.16816.F32 R56, R8, R12.reuse, RZ ;  /* 0x0000000c0838723c */ /* 0x082ff000000018ff */
[----:B-----5:R-:W-:Y:S08]  /*3110*/  HMMA.16816.F32 R60, R4, R12, RZ ;  /* 0x0000000c043c723c */ /* 0x020ff000000018ff */
[-C--:B------:R-:W-:Y:S08]  /*3120*/  HMMA.16816.F32 R68, R8, R14.reuse, RZ ;  /* 0x0000000e0844723c */ /* 0x080ff000000018ff */
[----:B------:R-:W-:Y:S01]  /*3130*/  HMMA.16816.F32 R76, R4, R14, RZ ;  /* 0x0000000e044c723c */ /* 0x000fe200000018ff */
[----:B------:R-:W1:Y:S07]  /*3140*/  LDSM.16.M88.4 R12, [R207+0x1000] ;  /* 0x00100000cf0c783b */ /* 0x000e6e0000000200 */
[C---:B--2---:R-:W-:Y:S08]  /*3150*/  HMMA.16816.F32 R64, R8.reuse, R44, RZ ;  /* 0x0000002c0840723c */ /* 0x044ff000000018ff */
[C---:B------:R-:W-:Y:S08]  /*3160*/  HMMA.16816.F32 R84, R8.reuse, R46, RZ ;  /* 0x0000002e0854723c */ /* 0x040ff000000018ff */
[C---:B---3--:R-:W-:Y:S08]  /*3170*/  HMMA.16816.F32 R88, R8.reuse, R40, RZ ;  /* 0x000000280858723c */ /* 0x048ff000000018ff */
[C---:B------:R-:W-:Y:S08]  /*3180*/  HMMA.16816.F32 R100, R8.reuse, R42, RZ ;  /* 0x0000002a0864723c */ /* 0x040ff000000018ff */
        /* <DEDUP_REMOVED lines=9> */
[----:B------:R-:W-:Y:S01]  /*3220*/  HMMA.16816.F32 R172, R8, R22, RZ ;  /* 0x0000001608ac723c */ /* 0x000fe200000018ff */
[----:B------:R-:W2:Y:S07]  /*3230*/  LDSM.16.M88.4 R8, [R208+0x400] ;  /* 0x00040000d008783b */ /* 0x000eae0000000200 */
[----:B------:R-:W-:Y:S08]  /*3240*/  HMMA.16816.F32 R56, R16, R48, R56 ;  /* 0x000000301038723c */ /* 0x000ff00000001838 */
[C---:B------:R-:W-:Y:S07]  /*3250*/  HMMA.16816.F32 R180, R4.reuse, R20, RZ ;  /* 0x0000001404b4723c */ /* 0x040fee00000018ff */
[----:B------:R-:W-:Y:S01]  /*3260*/  IADD3 R20, R2, UR5, RZ ;  /* 0x0000000502147c10 */ /* 0x000fe2000fffe0ff */
[----:B------:R-:W-:Y:S03]  /*3270*/  HMMA.16816.F32 R116, R4, R36, RZ ;  /* 0x000000240474723c */ /* 0x000fe600000018ff */
[----:B------:R-:W-:-:S04]  /*3280*/  IMNMX R223, R20, UR11, PT ;  /* 0x0000000b14df7c17 */ /* 0x000fc8000b800200 */
[----:B------:R-:W-:Y:S01]  /*3290*/  ISETP.GE.AND P1, PT, R0, R223, PT ;  /* 0x000000df0000720c */ /* 0x000fe20003f26270 */
        /* <DEDUP_REMOVED lines=11> */
[----:B------:R-:W-:Y:S07]  /*3350*/  HMMA.16816.F32 R188, R4, R22, RZ ;  /* 0x0000001604bc723c */ /* 0x000fee00000018ff */
[C---:B------:R-:W-:Y:S01]  /*3360*/  IADD3 R7, R2.reuse, UR7, RZ ;  /* 0x0000000702077c10 */ /* 0x040fe2000fffe0ff */
[----:B-1----:R-:W-:Y:S01]  /*3370*/  HMMA.16816.F32 R36, R12, R48, R60 ;  /* 0x000000300c24723c */ /* 0x002fe2000000183c */
[----:B------:R-:W-:-:S02]  /*3380*/  IADD3 R6, R2, 0x8, RZ ;  /* 0x0000000802067810 */ /* 0x000fc40007ffe0ff */
[C---:B------:R-:W-:Y:S02]  /*3390*/  IADD3 R5, R2.reuse, 0x40, RZ ;  /* 0x0000004002057810 */ /* 0x040fe40007ffe0ff */
[----:B------:R-:W-:Y:S02]  /*33a0*/  IADD3 R4, R2, 0x48, RZ ;  /* 0x0000004802047810 */ /* 0x000fe40007ffe0ff */
[----:B------:R-:W-:Y:S01]  /*33b0*/  IMNMX R219, RZ, R7, !PT ;  /* 0x00000007ffdb7217 */ /* 0x000fe20007800200 */
[----:B------:R-:W-:Y:S01]  /*33c0*/  HMMA.16816.F32 R32, R16, R50, R68 ;  /* 0x000000321020723c */ /* 0x000fe20000001844 */
[----:B------:R-:W-:Y:S02]  /*33d0*/  IADD3 R7, R6, UR7, RZ ;  /* 0x0000000706077c10 */ /* 0x000fe4000fffe0ff */
[----:B------:R-:W-:Y:S02]  /*33e0*/  IADD3 R20, R5, UR7, RZ ;  /* 0x0000000705147c10 */ /* 0x000fe4000fffe0ff */
[----:B------:R-:W-:-:S02]  /*33f0*/  IADD3 R21, R4, UR7, RZ ;  /* 0x0000000704157c10 */ /* 0x000fc4000fffe0ff */
[----:B------:R-:W-:Y:S01]  /*3400*/  IADD3 R6, R6, UR5, RZ ;  /* 0x0000000506067c10 */ /* 0x000fe2000fffe0ff */
[----:B------:R-:W-:Y:S01]  /*3410*/  HMMA.16816.F32 R24, R12, R50, R76 ;  /* 0x000000320c18723c */ /* 0x000fe2000000184c */
[----:B------:R-:W-:Y:S02]  /*3420*/  IADD3 R5, R5, UR5, RZ ;  /* 0x0000000505057c10 */ /* 0x000fe4000fffe0ff */
[----:B------:R-:W-:Y:S02]  /*3430*/  IADD3 R4, R4, UR5, RZ ;  /* 0x0000000504047c10 */ /* 0x000fe4000fffe0ff */
[----:B------:R-:W-:Y:S02]  /*3440*/  IADD3 R2, R0, 0x1, RZ ;  /* 0x0000000100027810 */ /* 0x000fe40007ffe0ff */
[----:B------:R-:W-:Y:S01]  /*3450*/  IMNMX R222, R6, UR11, PT ;  /* 0x0000000b06de7c17 */ /* 0x000fe2000b800200 */
[----:B--2---:R-:W-:Y:S01]  /*3460*/  HMMA.16816.F32 R28, R16, R8, R64 ;  /* 0x00000008101c723c */ /* 0x004fe20000001840 */
[----:B------:R-:W-:-:S02]  /*3470*/  IMNMX R217, RZ, R20, !PT ;  /* 0x00000014ffd97217 */ /* 0x000fc40007800200 */
[----:B------:R-:W-:Y:S02]  /*3480*/  IMNMX R216, RZ, R21, !PT ;  /* 0x00000015ffd87217 */ /* 0x000fe40007800200 */
[----:B------:R-:W-:Y:S01]  /*3490*/  ISETP.LT.OR P1, PT, R0, R219, P1 ;  /* 0x000000db0000720c */ /* 0x000fe20000f21670 */
[----:B------:R-:W1:Y:S01]  /*34a0*/  LDSM.16.M88.4 R20, [R208+0x800] ;  /* 0x00080000d014783b */ /* 0x000e620000000200 */
[----:B------:R-:W-:Y:S01]  /*34b0*/  IMNMX R221, R5, UR11, PT ;  /* 0x0000000b05dd7c17 */ /* 0x000fe2000b800200 */
[----:B------:R-:W-:Y:S01]  /*34c0*/  HMMA.16816.F32 R40, R12, R8, R80 ;  /* 0x000000080c28723c */ /* 0x000fe20000001850 */
[----:B------:R-:W-:Y:S02]  /*34d0*/  IMNMX R220, R4, UR11, PT ;  /* 0x0000000b04dc7c17 */ /* 0x000fe4000b800200 */
[----:B------:R-:W-:Y:S02]  /*34e0*/  IMNMX R218, RZ, R7, !PT ;  /* 0x00000007ffda7217 */ /* 0x000fe40007800200 */
[----:B------:R-:W-:-:S02]  /*34f0*/  ISETP.GE.AND P6, PT, R2, R222, PT ;  /* 0x000000de0200720c */ /* 0x000fc40003fc6270 */
[----:B------:R-:W-:Y:S01]  /*3500*/  FSEL R56, R56, -INF , !P1 ;  /* 0xff80000038387808 */ /* 0x000fe20004800000 */
[----:B------:R-:W-:Y:S01]  /*3510*/  HMMA.16816.F32 R44, R12, R10, R92 ;  /* 0x0000000a0c2c723c */ /* 0x000fe2000000185c */
[C---:B------:R-:W-:Y:S02]  /*3520*/  ISETP.GE.AND P2, PT, R2.reuse, R223, PT ;  /* 0x000000df0200720c */ /* 0x040fe40003f46270 */
[CC--:B------:R-:W-:Y:S02]  /*3530*/  ISETP.GE.AND P5, PT, R2.reuse, R221.reuse, PT ;  /* 0x000000dd0200720c */ /* 0x0c0fe40003fa6270 */
[----:B------:R-:W-:Y:S02]  /*3540*/  ISETP.GE.AND P3, PT, R2, R220, PT ;  /* 0x000000dc0200720c */ /* 0x000fe40003f66270 */
[C---:B------:R-:W-:Y:S02]  /*3550*/  ISETP.GE.AND P0, PT, R0.reuse, R222, PT ;  /* 0x000000de0000720c */ /* 0x040fe40003f06270 */
[----:B------:R-:W-:-:S02]  /*3560*/  ISETP.GE.AND P4, PT, R0, R221, PT ;  /* 0x000000dd0000720c */ /* 0x000fc40003f86270 */
[----:B------:R-:W-:Y:S02]  /*3570*/  ISETP.GE.AND P1, PT, R0, R220, PT ;  /* 0x000000dc0000720c */ /* 0x000fe40003f26270 */
[C---:B------:R-:W-:Y:S02]  /*3580*/  ISETP.LT.OR P6, PT, R2.reuse, R218, P6 ;  /* 0x000000da0200720c */ /* 0x040fe400037c1670 */
[C---:B------:R-:W-:Y:S02]  /*3590*/  ISETP.LT.OR P2, PT, R2.reuse, R219, P2 ;  /* 0x000000db0200720c */ /* 0x040fe40001741670 */
[C---:B------:R-:W-:Y:S02]  /*35a0*/  ISETP.LT.OR P5, PT, R2.reuse, R217, P5 ;  /* 0x000000d90200720c */ /* 0x040fe40002fa1670 */
[----:B------:R-:W-:Y:S02]  /*35b0*/  ISETP.LT.OR P3, PT, R2, R216, P3 ;  /* 0x000000d80200720c */ /* 0x000fe40001f61670 */
[----:B------:R-:W-:-:S02]  /*35c0*/  ISETP.LT.OR P0, PT, R0, R218, P0 ;  /* 0x000000da0000720c */ /* 0x000fc40000701670 */
[C---:B------:R-:W-:Y:S02]  /*35d0*/  ISETP.LT.OR P4, PT, R0.reuse, R217, P4 ;  /* 0x000000d90000720c */ /* 0x040fe40002781670 */
[C---:B------:R-:W-:Y:S02]  /*35e0*/  ISETP.LT.OR P1, PT, R0.reuse, R216, P1 ;  /* 0x000000d80000720c */ /* 0x040fe40000f21670 */
[C---:B------:R-:W-:Y:S02]  /*35f0*/  IADD3 R2, R0.reuse, 0x8, RZ ;  /* 0x0000000800027810 */ /* 0x040fe40007ffe0ff */
[----:B------:R-:W-:Y:S01]  /*3600*/  IADD3 R4, R0, 0x9, RZ ;  /* 0x0000000900047810 */ /* 0x000fe20007ffe0ff */
[----:B-1----:R-:W-:Y:S01]  /*3610*/  HMMA.16816.F32 R48, R12, R22, R108 ;  /* 0x000000160c30723c */ /* 0x002fe2000000186c */
[----:B------:R-:W-:Y:S02]  /*3620*/  FSEL R132, R59, -INF , !P6 ;  /* 0xff8000003b847808 */ /* 0x000fe40007000000 */
        /* <DEDUP_REMOVED lines=17> */
[----:B------:R-:W-:Y:S01]  /*3740*/  FSEL R58, R32, -INF , !P0 ;  /* 0xff800000203a7808 */ /* 0x000fe20004000000 */
[----:B------:R-:W-:Y:S01]  /*3750*/  HMMA.16816.F32 R36, R16, R10, R84 ;  /* 0x0000000a1024723c */ /* 0x000fe20000001854 */
[----:B------:R-:W-:Y:S01]  /*3760*/  FSEL R82, R34, -INF , !P4 ;  /* 0xff80000022527808 */ /* 0x000fe20006000000 */
[----:B------:R-:W1:Y:S01]  /*3770*/  LDSM.16.M88.4 R8, [R208+0xc00] ;  /* 0x000c0000d008783b */ /* 0x000e620000000200 */
[----:B------:R-:W-:-:S02]  /*3780*/  FSEL R65, R24, -INF , !P1 ;  /* 0xff80000018417808 */ /* 0x000fc40004800000 */
[----:B------:R-:W-:Y:S02]  /*3790*/  FSEL R79, R26, -INF , !P2 ;  /* 0xff8000001a4f7808 */ /* 0x000fe40005000000 */
[----:B------:R-:W-:Y:S02]  /*37a0*/  FSEL R80, R33, -INF , !P5 ;  /* 0xff80000021507808 */ /* 0x000fe40006800000 */
[C---:B------:R-:W-:Y:S02]  /*37b0*/  ISETP.GE.AND P6, PT, R4.reuse, R222, PT ;  /* 0x000000de0400720c */ /* 0x040fe40003fc6270 */
[C---:B------:R-:W-:Y:S02]  /*37c0*/  ISETP.GE.AND P3, PT, R4.reuse, R221, PT ;  /* 0x000000dd0400720c */ /* 0x040fe40003f66270 */
[----:B------:R-:W-:Y:S02]  /*37d0*/  ISETP.GE.AND P0, PT, R4, R220, PT ;  /* 0x000000dc0400720c */ /* 0x000fe40003f06270 */
[----:B------:R-:W-:-:S02]  /*37e0*/  ISETP.GE.AND P4, PT, R2, R223, PT ;  /* 0x000000df0200720c */ /* 0x000fc40003f86270 */
[C---:B------:R-:W-:Y:S02]  /*37f0*/  ISETP.GE.AND P1, PT, R2.reuse, R222, PT ;  /* 0x000000de0200720c */ /* 0x040fe40003f26270 */
[C---:B------:R-:W-:Y:S02]  /*3800*/  ISETP.GE.AND P2, PT, R2.reuse, R221, PT ;  /* 0x000000dd0200720c */ /* 0x040fe40003f46270 */
[----:B------:R-:W-:Y:S02]  /*3810*/  ISETP.GE.AND P5, PT, R2, R220, PT ;  /* 0x000000dc0200720c */ /* 0x000fe40003fa6270 */
[C---:B------:R-:W-:Y:S02]  /*3820*/  ISETP.LT.OR P6, PT, R4.reuse, R218, P6 ;  /* 0x000000da0400720c */ /* 0x040fe400037c1670 */
[C---:B------:R-:W-:Y:S02]  /*3830*/  ISETP.LT.OR P3, PT, R4.reuse, R217, P3 ;  /* 0x000000d90400720c */ /* 0x040fe40001f61670 */
[----:B------:R-:W-:-:S02]  /*3840*/  ISETP.LT.OR P0, PT, R4, R216, P0 ;  /* 0x000000d80400720c */ /* 0x000fc40000701670 */
[C---:B------:R-:W-:Y:S02]  /*3850*/  ISETP.LT.OR P4, PT, R2.reuse, R219, P4 ;  /* 0x000000db0200720c */ /* 0x040fe40002781670 */
[C---:B------:R-:W-:Y:S02]  /*3860*/  ISETP.LT.OR P1, PT, R2.reuse, R218, P1 ;  /* 0x000000da0200720c */ /* 0x040fe40000f21670 */
[C---:B------:R-:W-:Y:S02]  /*3870*/  ISETP.LT.OR P2, PT, R2.reuse, R217, P2 ;  /* 0x000000d90200720c */ /* 0x040fe40001741670 */
        /* <DEDUP_REMOVED lines=13> */
[C---:B------:R-:W-:Y:S01]  /*3950*/  ISETP.LT.OR P0, PT, R2.reuse, R218, P0 ;  /* 0x000000da0200720c */ /* 0x040fe20000701670 */
[----:B-1----:R-:W-:Y:S01]  /*3960*/  HMMA.16816.F32 R52, R12, R10, R124 ;  /* 0x0000000a0c34723c */ /* 0x002fe2000000187c */
[C---:B------:R-:W-:Y:S02]  /*3970*/  ISETP.LT.OR P6, PT, R2.reuse, R217, P6 ;  /* 0x000000d90200720c */ /* 0x040fe400037c1670 */
[----:B------:R-:W-:Y:S02]  /*3980*/  ISETP.LT.OR P4, PT, R2, R216, P4 ;  /* 0x000000d80200720c */ /* 0x000fe40002781670 */
[----:B------:R-:W-:-:S02]  /*3990*/  IADD3 R2, R0, 0x18, RZ ;  /* 0x0000001800027810 */ /* 0x000fc40007ffe0ff */
[----:B------:R-:W-:Y:S02]  /*39a0*/  IADD3 R4, R0, 0x19, RZ ;  /* 0x0000001900047810 */ /* 0x000fe40007ffe0ff */
[----:B------:R-:W-:Y:S02]  /*39b0*/  FSEL R94, R29, -INF , !P3 ;  /* 0xff8000001d5e7808 */ /* 0x000fe40005800000 */
[----:B------:R-:W-:Y:S02]  /*39c0*/  FSEL R95, R30, -INF , !P1 ;  /* 0xff8000001e5f7808 */ /* 0x000fe40004800000 */
[----:B------:R-:W-:Y:S02]  /*39d0*/  FSEL R134, R31, -INF , !P0 ;  /* 0xff8000001f867808 */ /* 0x000fe40004000000 */
[----:B------:R-:W-:Y:S01]  /*39e0*/  FSEL R62, R40, -INF , !P2 ;  /* 0xff800000283e7808 */ /* 0x000fe20005000000 */
[----:B------:R-:W-:Y:S01]  /*39f0*/  HMMA.16816.F32 R28, R12, R8, R116 ;  /* 0x000000080c1c723c */ /* 0x000fe20000001874 */
[----:B------:R-:W-:-:S02]  /*3a00*/  FSEL R66, R42, -INF , !P5 ;  /* 0xff8000002a427808 */ /* 0x000fc40006800000 */
[C---:B------:R-:W-:Y:S02]  /*3a10*/  ISETP.GE.AND P1, PT, R2.reuse, R223, PT ;  /* 0x000000df0200720c */ /* 0x040fe40003f26270 */
[C---:B------:R-:W-:Y:S02]  /*3a20*/  ISETP.GE.AND P3, PT, R2.reuse, R222, PT ;  /* 0x000000de0200720c */ /* 0x040fe40003f66270 */
[CC--:B------:R-:W-:Y:S02]  /*3a30*/  ISETP.GE.AND P0, PT, R2.reuse, R221.reuse, PT ;  /* 0x000000dd0200720c */ /* 0x0c0fe40003f06270 */
[----:B------:R-:W-:Y:S02]  /*3a40*/  ISETP.GE.AND P2, PT, R2, R220, PT ;  /* 0x000000dc0200720c */ /* 0x000fe40003f46270 */
[----:B------:R-:W-:Y:S02]  /*3a50*/  ISETP.GE.AND P5, PT, R4, R221, PT ;  /* 0x000000dd0400720c */ /* 0x000fe40003fa6270 */
[----:B------:R-:W-:-:S02]  /*3a60*/  ISETP.LT.OR P1, PT, R2, R219, P1 ;  /* 0x000000db0200720c */ /* 0x000fc40000f21670 */
[C---:B------:R-:W-:Y:S02]  /*3a70*/  ISETP.LT.OR P3, PT, R2.reuse, R218, P3 ;  /* 0x000000da0200720c */ /* 0x040fe40001f61670 */
[CC--:B------:R-:W-:Y:S02]  /*3a80*/  ISETP.LT.OR P0, PT, R2.reuse, R217.reuse, P0 ;  /* 0x000000d90200720c */ /* 0x0c0fe40000701670 */
[----:B------:R-:W-:Y:S02]  /*3a90*/  ISETP.LT.OR P2, PT, R2, R216, P2 ;  /* 0x000000d80200720c */ /* 0x000fe40001741670 */
[----:B------:R-:W-:Y:S02]  /*3aa0*/  ISETP.LT.OR P5, PT, R4, R217, P5 ;  /* 0x000000d90400720c */ /* 0x000fe40002fa1670 */
[----:B------:R-:W-:Y:S02]  /*3ab0*/  IADD3 R2, R0, 0x20, RZ ;  /* 0x0000002000027810 */ /* 0x000fe40007ffe0ff */
[----:B------:R-:W-:-:S02]  /*3ac0*/  FSEL R76, R43, -INF , !P4 ;  /* 0xff8000002b4c7808 */ /* 0x000fc40006000000 */
[----:B------:R-:W-:Y:S02]  /*3ad0*/  FSEL R63, R44, -INF , !P0 ;  /* 0xff8000002c3f7808 */ /* 0x000fe40004000000 */
[----:B------:R-:W-:Y:S02]  /*3ae0*/  FSEL R78, R46, -INF , !P2 ;  /* 0xff8000002e4e7808 */ /* 0x000fe40005000000 */
[----:B------:R-:W-:Y:S02]  /*3af0*/  FSEL R90, R36, -INF , !P1 ;  /* 0xff800000245a7808 */ /* 0x000fe40004800000 */
[----:B------:R-:W-:Y:S02]  /*3b00*/  FSEL R93, R38, -INF , !P3 ;  /* 0xff800000265d7808 */ /* 0x000fe40005800000 */
[----:B------:R-:W-:Y:S02]  /*3b10*/  FSEL R61, R45, -INF , !P5 ;  /* 0xff8000002d3d7808 */ /* 0x000fe40006800000 */
[----:B------:R-:W-:-:S02]  /*3b20*/  ISETP.GE.AND P4, PT, R4, R222, PT ;  /* 0x000000de0400720c */ /* 0x000fc40003f86270 */
[----:B------:R-:W-:Y:S02]  /*3b30*/  ISETP.GE.AND P0, PT, R4, R220, PT ;  /* 0x000000dc0400720c */ /* 0x000fe40003f06270 */
[C---:B------:R-:W-:Y:S02]  /*3b40*/  ISETP.GE.AND P2, PT, R2.reuse, R223, PT ;  /* 0x000000df0200720c */ /* 0x040fe40003f46270 */
[C---:B------:R-:W-:Y:S02]  /*3b50*/  ISETP.GE.AND P1, PT, R2.reuse, R222, PT ;  /* 0x000000de0200720c */ /* 0x040fe40003f26270 */
[C---:B------:R-:W-:Y:S02]  /*3b60*/  ISETP.GE.AND P3, PT, R2.reuse, R221, PT ;  /* 0x000000dd0200720c */ /* 0x040fe40003f66270 */
[----:B------:R-:W-:Y:S02]  /*3b70*/  ISETP.GE.AND P5, PT, R2, R220, PT ;  /* 0x000000dc0200720c */ /* 0x000fe40003fa6270 */
[----:B------:R-:W-:-:S02]  /*3b80*/  ISETP.LT.OR P4, PT, R4, R218, P4 ;  /* 0x000000da0400720c */ /* 0x000fc40002781670 */
[----:B------:R-:W-:Y:S02]  /*3b90*/  ISETP.LT.OR P0, PT, R4, R216, P0 ;  /* 0x000000d80400720c */ /* 0x000fe40000701670 */
[C---:B------:R-:W-:Y:S02]  /*3ba0*/  ISETP.LT.OR P2, PT, R2.reuse, R219, P2 ;  /* 0x000000db0200720c */ /* 0x040fe40001741670 */
[C---:B------:R-:W-:Y:S02]  /*3bb0*/  ISETP.LT.OR P1, PT, R2.reuse, R218, P1 ;  /* 0x000000da0200720c */ /* 0x040fe40000f21670 */
[C---:B------:R-:W-:Y:S02]  /*3bc0*/  ISETP.LT.OR P3, PT, R2.reuse, R217, P3 ;  /* 0x000000d90200720c */ /* 0x040fe40001f61670 */
[----:B------:R-:W-:Y:S02]  /*3bd0*/  ISETP.LT.OR P5, PT, R2, R216, P5 ;  /* 0x000000d80200720c */ /* 0x000fe40002fa1670 */
[----:B------:R-:W-:-:S02]  /*3be0*/  IADD3 R2, R0, 0x21, RZ ;  /* 0x0000002100027810 */ /* 0x000fc40007ffe0ff */
[----:B------:R-:W-:Y:S02]  /*3bf0*/  FSEL R60, R41, -INF , !P6 ;  /* 0xff800000293c7808 */ /* 0x000fe40007000000 */
[-C--:B------:R-:W-:Y:S01]  /*3c00*/  ISETP.GE.AND P6, PT, R4, R223.reuse, PT ;  /* 0x000000df0400720c */ /* 0x080fe20003fc6270 */
[C---:B------:R-:W-:Y:S01]  /*3c10*/  HMMA.16816.F32 R40, R16.reuse, R22, R100 ;  /* 0x000000161028723c */ /* 0x040fe20000001864 */
[----:B------:R-:W-:Y:S01]  /*3c20*/  FSEL R75, R47, -INF , !P0 ;  /* 0xff8000002f4b7808 */ /* 0x000fe20004000000 */
[----:B------:R-:W1:Y:S01]  /*3c30*/  LDSM.16.M88.4 R20, [R208+0x1000] ;  /* 0x00100000d014783b */ /* 0x000e620000000200 */
[----:B------:R-:W-:Y:S02]  /*3c40*/  FSEL R91, R39, -INF , !P4 ;  /* 0xff800000275b7808 */ /* 0x000fe40006000000 */
[C---:B------:R-:W-:Y:S02]  /*3c50*/  ISETP.GE.AND P4, PT, R2.reuse, R223, PT ;  /* 0x000000df0200720c */ /* 0x040fe40003f86270 */
[----:B------:R-:W-:Y:S01]  /*3c60*/  ISETP.GE.AND P0, PT, R2, R222, PT ;  /* 0x000000de0200720c */ /* 0x000fe20003f06270 */
[----:B------:R-:W-:Y:S01]  /*3c70*/  HMMA.16816.F32 R44, R16, R10, R112 ;  /* 0x0000000a102c723c */ /* 0x000fe20000001870 */
[----:B------:R-:W-:-:S02]  /*3c80*/  ISETP.LT.OR P6, PT, R4, R219, P6 ;  /* 0x000000db0400720c */ /* 0x000fc400037c1670 */
[C---:B------:R-:W-:Y:S02]  /*3c90*/  ISETP.LT.OR P4, PT, R2.reuse, R219, P4 ;  /* 0x000000db0200720c */ /* 0x040fe40002781670 */
[----:B------:R-:W-:Y:S02]  /*3ca0*/  ISETP.LT.OR P0, PT, R2, R218, P0 ;  /* 0x000000da0200720c */ /* 0x000fe40000701670 */
[----:B------:R-:W-:Y:S02]  /*3cb0*/  FSEL R83, R37, -INF , !P6 ;  /* 0xff80000025537808 */ /* 0x000fe40007000000 */
[----:B------:R-:W-:Y:S02]  /*3cc0*/  FSEL R109, R24, -INF , !P2 ;  /* 0xff800000186d7808 */ /* 0x000fe40005000000 */
[C---:B------:R-:W-:Y:S02]  /*3cd0*/  ISETP.GE.AND P6, PT, R2.reuse, R221, PT ;  /* 0x000000dd0200720c */ /* 0x040fe40003fc6270 */
[----:B------:R-:W-:-:S02]  /*3ce0*/  ISETP.GE.AND P2, PT, R2, R220, PT ;  /* 0x000000dc0200720c */ /* 0x000fc40003f46270 */
[----:B------:R-:W-:Y:S02]  /*3cf0*/  FSEL R110, R25, -INF , !P4 ;  /* 0xff800000196e7808 */ /* 0x000fe40006000000 */
[----:B------:R-:W-:Y:S02]  /*3d00*/  FSEL R192, R26, -INF , !P1 ;  /* 0xff8000001ac07808 */ /* 0x000fe40004800000 */
[----:B------:R-:W-:Y:S02]  /*3d10*/  FSEL R193, R27, -INF , !P0 ;  /* 0xff8000001bc17808 */ /* 0x000fe40004000000 */
[----:B------:R-:W-:Y:S01]  /*3d20*/  HMMA.16816.F32 R24, R16, R8, R104 ;  /* 0x000000081018723c */ /* 0x000fe20000001868 */
[C---:B------:R-:W-:Y:S01]  /*3d30*/  ISETP.LT.OR P6, PT, R2.reuse, R217, P6 ;  /* 0x000000d90200720c */ /* 0x040fe200037c1670 */
[----:B------:R-:W2:Y:S01]  /*3d40*/  LDSM.16.M88.4 R8, [R208+0x1400] ;  /* 0x00140000d008783b */ /* 0x000ea20000000200 */
[----:B------:R-:W-:Y:S02]  /*3d50*/  ISETP.LT.OR P2, PT, R2, R216, P2 ;  /* 0x000000d80200720c */ /* 0x000fe40001741670 */
[----:B------:R-:W-:-:S02]  /*3d60*/  IADD3 R2, R0, 0x28, RZ ;  /* 0x0000002800027810 */ /* 0x000fc40007ffe0ff */
[----:B------:R-:W-:Y:S02]  /*3d70*/  IADD3 R4, R0, 0x29, RZ ;  /* 0x0000002900047810 */ /* 0x000fe40007ffe0ff */
[----:B------:R-:W-:Y:S02]  /*3d80*/  FSEL R98, R32, -INF , !P3 ;  /* 0xff80000020627808 */ /* 0x000fe40005800000 */
[----:B------:R-:W-:Y:S02]  /*3d90*/  FSEL R101, R34, -INF , !P5 ;  /* 0xff80000022657808 */ /* 0x000fe40006800000 */
[C---:B------:R-:W-:Y:S01]  /*3da0*/  ISETP.GE.AND P1, PT, R2.reuse, R223, PT ;  /* 0x000000df0200720c */ /* 0x040fe20003f26270 */
[----:B-1----:R-:W-:Y:S01]  /*3db0*/  HMMA.16816.F32 R36, R16, R20, R120 ;  /* 0x000000141024723c */ /* 0x002fe20000001878 */
[C---:B------:R-:W-:Y:S02]  /*3dc0*/  ISETP.GE.AND P4, PT, R2.reuse, R222, PT ;  /* 0x000000de0200720c */ /* 0x040fe40003f86270 */
[----:B------:R-:W-:-:S02]  /*3dd0*/  ISETP.GE.AND P0, PT, R2, R221, PT ;  /* 0x000000dd0200720c */ /* 0x000fc40003f06270 */
[----:B------:R-:W-:Y:S02]  /*3de0*/  ISETP.GE.AND P3, PT, R2, R220, PT ;  /* 0x000000dc0200720c */ /* 0x000fe40003f66270 */
[----:B------:R-:W-:Y:S02]  /*3df0*/  ISETP.GE.AND P5, PT, R4, R221, PT ;  /* 0x000000dd0400720c */ /* 0x000fe40003fa6270 */
[C---:B------:R-:W-:Y:S02]  /*3e00*/  ISETP.LT.OR P1, PT, R2.reuse, R219, P1 ;  /* 0x000000db0200720c */ /* 0x040fe40000f21670 */
[C---:B------:R-:W-:Y:S02]  /*3e10*/  ISETP.LT.OR P4, PT, R2.reuse, R218, P4 ;  /* 0x000000da0200720c */ /* 0x040fe40002781670 */
[C---:B------:R-:W-:Y:S02]  /*3e20*/  ISETP.LT.OR P0, PT, R2.reuse, R217, P0 ;  /* 0x000000d90200720c */ /* 0x040fe40000701670 */
[----:B------:R-:W-:-:S02]  /*3e30*/  ISETP.LT.OR P3, PT, R2, R216, P3 ;  /* 0x000000d80200720c */ /* 0x000fc40001f61670 */
[----:B------:R-:W-:Y:S02]  /*3e40*/  ISETP.LT.OR P5, PT, R4, R217, P5 ;  /* 0x000000d90400720c */ /* 0x000fe40002fa1670 */
[----:B------:R-:W-:Y:S02]  /*3e50*/  IADD3 R2, R0, 0x30, RZ ;  /* 0x0000003000027810 */ /* 0x000fe40007ffe0ff */
[----:B------:R-:W-:Y:S02]  /*3e60*/  FSEL R99, R33, -INF , !P6 ;  /* 0xff80000021637808 */ /* 0x000fe40007000000 */
[----:B------:R-:W-:Y:S02]  /*3e70*/  FSEL R103, R35, -INF , !P2 ;  /* 0xff80000023677808 */ /* 0x000fe40005000000 */
[----:B------:R-:W-:Y:S01]  /*3e80*/  FSEL R97, R48, -INF , !P0 ;  /* 0xff80000030617808 */ /* 0x000fe20004000000 */
[----:B------:R-:W-:Y:S01]  /*3e90*/  HMMA.16816.F32 R32, R12, R22, R144 ;  /* 0x000000160c20723c */ /* 0x000fe20000001890 */
        /* <DEDUP_REMOVED lines=22> */
[----:B------:R-:W-:Y:S01]  /*4000*/  FSEL R127, R24, -INF , !P3 ;  /* 0xff800000187f7808 */ /* 0x000fe20005800000 */
[----:B--2---:R-:W-:Y:S01]  /*4010*/  HMMA.16816.F32 R40, R12, R8, R156 ;  /* 0x000000080c28723c */ /* 0x004fe2000000189c */
        /* <DEDUP_REMOVED lines=48> */
[----:B------:R-:W-:Y:S01]  /*4320*/  HMMA.16816.F32 R28, R16, R22, R128 ;  /* 0x00000016101c723c */ /* 0x000fe20000001880 */
[----:B------:R-:W-:Y:S01]  /*4330*/  FSEL R117, R55, -INF , !P0 ;  /* 0xff80000037757808 */ /* 0x000fe20004000000 */
[----:B------:R-:W1:Y:S01]  /*4340*/  LDSM.16.M88.4 R20, [R208+0x1800] ;  /* 0x00180000d014783b */ /* 0x000e620000000200 */
[----:B------:R-:W-:Y:S02]  /*4350*/  FSEL R123, R47, -INF , !P3 ;  /* 0xff8000002f7b7808 */ /* 0x000fe40005800000 */
[C---:B------:R-:W-:Y:S02]  /*4360*/  ISETP.GE.AND P3, PT, R2.reuse, R223, PT ;  /* 0x000000df0200720c */ /* 0x040fe40003f66270 */
[----:B------:R-:W-:-:S02]  /*4370*/  ISETP.GE.AND P0, PT, R2, R222, PT ;  /* 0x000000de0200720c */ /* 0x000fc40003f06270 */
[-C--:B------:R-:W-:Y:S02]  /*4380*/  ISETP.LT.OR P6, PT, R4, R219.reuse, P6 ;  /* 0x000000db0400720c */ /* 0x080fe400037c1670 */
[C---:B------:R-:W-:Y:S02]  /*4390*/  ISETP.LT.OR P3, PT, R2.reuse, R219, P3 ;  /* 0x000000db0200720c */ /* 0x040fe40001f61670 */
[----:B------:R-:W-:Y:S02]  /*43a0*/  ISETP.LT.OR P0, PT, R2, R218, P0 ;  /* 0x000000da0200720c */ /* 0x000fe40000701670 */
[----:B------:R-:W-:Y:S02]  /*43b0*/  FSEL R122, R45, -INF , !P6 ;  /* 0xff8000002d7a7808 */ /* 0x000fe40007000000 */
[----:B------:R-:W-:Y:S01]  /*43c0*/  FSEL R146, R36, -INF , !P4 ;  /* 0xff80000024927808 */ /* 0x000fe20006000000 */
[----:B------:R-:W-:Y:S01]  /*43d0*/  HMMA.16816.F32 R44, R12, R10, R164 ;  /* 0x0000000a0c2c723c */ /* 0x000fe200000018a4 */
[----:B------:R-:W-:-:S02]  /*43e0*/  ISETP.GE.AND P6, PT, R2, R221, PT ;  /* 0x000000dd0200720c */ /* 0x000fc40003fc6270 */
[----:B------:R-:W-:Y:S02]  /*43f0*/  ISETP.GE.AND P4, PT, R2, R220, PT ;  /* 0x000000dc0200720c */ /* 0x000fe40003f86270 */
[----:B------:R-:W-:Y:S02]  /*4400*/  FSEL R147, R37, -INF , !P3 ;  /* 0xff80000025937808 */ /* 0x000fe40005800000 */
[----:B------:R-:W-:Y:S02]  /*4410*/  FSEL R197, R38, -INF , !P1 ;  /* 0xff80000026c57808 */ /* 0x000fe40004800000 */
[----:B------:R-:W-:Y:S02]  /*4420*/  FSEL R198, R39, -INF , !P0 ;  /* 0xff80000027c67808 */ /* 0x000fe40004000000 */
[----:B------:R-:W-:Y:S01]  /*4430*/  HMMA.16816.F32 R36, R16, R8, R136 ;  /* 0x000000081024723c */ /* 0x000fe20000001888 */
[C---:B------:R-:W-:Y:S02]  /*4440*/  ISETP.LT.OR P6, PT, R2.reuse, R217, P6 ;  /* 0x000000d90200720c */ /* 0x040fe400037c1670 */
[----:B------:R-:W-:-:S02]  /*4450*/  ISETP.LT.OR P4, PT, R2, R216, P4 ;  /* 0x000000d80200720c */ /* 0x000fc40002781670 */
[C---:B------:R-:W-:Y:S02]  /*4460*/  IADD3 R2, R0.reuse, 0x48, RZ ;  /* 0x0000004800027810 */ /* 0x040fe40007ffe0ff */
[----:B------:R-:W-:Y:S02]  /*4470*/  IADD3 R4, R0, 0x49, RZ ;  /* 0x0000004900047810 */ /* 0x000fe40007ffe0ff */
[----:B------:R-:W-:Y:S02]  /*4480*/  FSEL R129, R24, -INF , !P2 ;  /* 0xff80000018817808 */ /* 0x000fe40005000000 */
[----:B------:R-:W-:Y:S02]  /*4490*/  FSEL R139, R27, -INF , !P4 ;  /* 0xff8000001b8b7808 */ /* 0x000fe40006000000 */
[C---:B------:R-:W-:Y:S02]  /*44a0*/  ISETP.GE.AND P3, PT, R2.reuse, R223, PT ;  /* 0x000000df0200720c */ /* 0x040fe40003f66270 */
[----:B------:R-:W-:-:S02]  /*44b0*/  ISETP.GE.AND P0, PT, R2, R222, PT ;  /* 0x000000de0200720c */ /* 0x000fc40003f06270 */
[CC--:B------:R-:W-:Y:S02]  /*44c0*/  ISETP.GE.AND P1, PT, R2.reuse, R221.reuse, PT ;  /* 0x000000dd0200720c */ /* 0x0c0fe40003f26270 */
[----:B------:R-:W-:Y:S02]  /*44d0*/  ISETP.GE.AND P2, PT, R2, R220, PT ;  /* 0x000000dc0200720c */ /* 0x000fe40003f46270 */
[----:B------:R-:W-:Y:S02]  /*44e0*/  ISETP.GE.AND P4, PT, R4, R221, PT ;  /* 0x000000dd0400720c */ /* 0x000fe40003f86270 */
[C---:B------:R-:W-:Y:S02]  /*44f0*/  ISETP.LT.OR P3, PT, R2.reuse, R219, P3 ;  /* 0x000000db0200720c */ /* 0x040fe40001f61670 */
[C---:B------:R-:W-:Y:S02]  /*4500*/  ISETP.LT.OR P0, PT, R2.reuse, R218, P0 ;  /* 0x000000da0200720c */ /* 0x040fe40000701670 */
[----:B------:R-:W-:-:S02]  /*4510*/  ISETP.LT.OR P1, PT, R2, R217, P1 ;  /* 0x000000d90200720c */ /* 0x000fc40000f21670 */
[----:B------:R-:W-:Y:S02]  /*4520*/  ISETP.LT.OR P2, PT, R2, R216, P2 ;  /* 0x000000d80200720c */ /* 0x000fe40001741670 */
[----:B------:R-:W-:Y:S02]  /*4530*/  ISETP.LT.OR P4, PT, R4, R217, P4 ;  /* 0x000000d90400720c */ /* 0x000fe40002781670 */
[----:B------:R-:W-:Y:S02]  /*4540*/  FSEL R131, R25, -INF , !P6 ;  /* 0xff80000019837808 */ /* 0x000fe40007000000 */
[----:B------:R-:W-:Y:S02]  /*4550*/  FSEL R137, R26, -INF , !P5 ;  /* 0xff8000001a897808 */ /* 0x000fe40006800000 */
[----:B------:R-:W-:Y:S01]  /*4560*/  IADD3 R2, R0, 0x50, RZ ;  /* 0x0000005000027810 */ /* 0x000fe20007ffe0ff */
[----:B------:R-:W-:Y:S01]  /*4570*/  HMMA.16816.F32 R24, R16, R10, R148 ;  /* 0x0000000a1018723c */ /* 0x000fe20000001894 */
[----:B------:R-:W2:Y:S01]  /*4580*/  LDSM.16.M88.4 R8, [R208+0x1c00] ;  /* 0x001c0000d008783b */ /* 0x000ea20000000200 */
[----:B------:R-:W-:Y:S01]  /*4590*/  FSEL R130, R32, -INF , !P1 ;  /* 0xff80000020827808 */ /* 0x000fe20004800000 */
[----:B------:R-:W-:-:S04]  /*45a0*/  DEPBAR.LE SB0, 0x0 ;  /* 0x000080000000791a */ /* 0x000fc80000000000 */
[----:B------:R-:W-:Y:S02]  /*45b0*/  FSEL R138, R34, -INF , !P2 ;  /* 0xff800000228a7808 */ /* 0x000fe40005000000 */
[----:B------:R-:W-:Y:S02]  /*45c0*/  FSEL R142, R28, -INF , !P3 ;  /* 0xff8000001c8e7808 */ /* 0x000fe40005800000 */
[----:B------:R-:W-:Y:S02]  /*45d0*/  FSEL R143, R30, -INF , !P0 ;  /* 0xff8000001e8f7808 */ /* 0x000fe40004000000 */
[----:B------:R-:W-:Y:S01]  /*45e0*/  FSEL R128, R33, -INF , !P4 ;  /* 0xff80000021807808 */ /* 0x000fe20006000000 */
[----:B------:R-:W-:Y:S01]  /*45f0*/  BAR.SYNC.DEFER_BLOCKING 0x0 ;  /* 0x0000000000007b1d */ /* 0x000fe20000010000 */
[C---:B------:R-:W-:Y:S02]  /*4600*/  ISETP.GE.AND P6, PT, R4.reuse, R223, PT ;  /* 0x000000df0400720c */ /* 0x040fe40003fc6270 */
[----:B------:R-:W-:-:S02]  /*4610*/  ISETP.GE.AND P5, PT, R4, R222, PT ;  /* 0x000000de0400720c */ /* 0x000fc40003fa6270 */
[----:B------:R-:W-:Y:S02]  /*4620*/  ISETP.GE.AND P1, PT, R4, R220, PT ;  /* 0x000000dc0400720c */ /* 0x000fe40003f26270 */
[C---:B------:R-:W-:Y:S02]  /*4630*/  ISETP.GE.AND P2, PT, R2.reuse, R223, PT ;  /* 0x000000df0200720c */ /* 0x040fe40003f46270 */
[C---:B------:R-:W-:Y:S02]  /*4640*/  ISETP.GE.AND P3, PT, R2.reuse, R222, PT ;  /* 0x000000de0200720c */ /* 0x040fe40003f66270 */
[C---:B------:R-:W-:Y:S02]  /*4650*/  ISETP.GE.AND P0, PT, R2.reuse, R221, PT ;  /* 0x000000dd0200720c */ /* 0x040fe40003f06270 */
[----:B------:R-:W-:Y:S02]  /*4660*/  ISETP.GE.AND P4, PT, R2, R220, PT ;  /* 0x000000dc0200720c */ /* 0x000fe40003f86270 */
[----:B------:R-:W-:-:S02]  /*4670*/  ISETP.LT.OR P6, PT, R4, R219, P6 ;  /* 0x000000db0400720c */ /* 0x000fc400037c1670 */
[C---:B------:R-:W-:Y:S02]  /*4680*/  ISETP.LT.OR P5, PT, R4.reuse, R218, P5 ;  /* 0x000000da0400720c */ /* 0x040fe40002fa1670 */
[----:B------:R-:W-:Y:S02]  /*4690*/  ISETP.LT.OR P1, PT, R4, R216, P1 ;  /* 0x000000d80400720c */ /* 0x000fe40000f21670 */
[C---:B------:R-:W-:Y:S02]  /*46a0*/  ISETP.LT.OR P2, PT, R2.reuse, R219, P2 ;  /* 0x000000db0200720c */ /* 0x040fe40001741670 */
[C---:B------:R-:W-:Y:S02]  /*46b0*/  ISETP.LT.OR P3, PT, R2.reuse, R218, P3 ;  /* 0x000000da0200720c */ /* 0x040fe40001f61670 */
[C---:B------:R-:W-:Y:S02]  /*46c0*/  ISETP.LT.OR P0, PT, R2.reuse, R217, P0 ;  /* 0x000000d90200720c */ /* 0x040fe40000701670 */
[----:B------:R-:W-:-:S02]  /*46d0*/  ISETP.LT.OR P4, PT, R2, R216, P4 ;  /* 0x000000d80200720c */ /* 0x000fc40002781670 */
[----:B------:R-:W-:Y:S02]  /*46e0*/  IADD3 R2, R0, 0x51, RZ ;  /* 0x0000005100027810 */ /* 0x000fe40007ffe0ff */
[----:B------:R-:W-:Y:S02]  /*46f0*/  FSEL R136, R35, -INF , !P1 ;  /* 0xff80000023887808 */ /* 0x000fe40004800000 */
[----:B------:R-:W-:Y:S01]  /*4700*/  FSEL R140, R29, -INF , !P6 ;  /* 0xff8000001d8c7808 */ /* 0x000fe20007000000 */
[----:B-1----:R-:W-:Y:S01]  /*4710*/  HMMA.16816.F32 R32, R16, R20, R152 ;  /* 0x000000141020723c */ /* 0x002fe20000001898 */
        /* <DEDUP_REMOVED lines=14> */
[----:B------:R-:W-:Y:S02]  /*4800*/  IADD3 R4, R0, 0x59, RZ ;  /* 0x0000005900047810 */ /* 0x000fe40007ffe0ff */
[----:B------:R-:W-:-:S02]  /*4810*/  ISETP.LT.OR P1, PT, R2, R217, P1 ;  /* 0x000000d90200720c */ /* 0x000fc40000f21670 */
[----:B------:R-:W-:Y:S02]  /*4820*/  FSEL R165, R37, -INF , !P5 ;  /* 0xff80000025a57808 */ /* 0x000fe40006800000 */
[----:B------:R-:W-:Y:S02]  /*4830*/  FSEL R166, R38, -INF , !P3 ;  /* 0xff80000026a67808 */ /* 0x000fe40005800000 */
[----:B------:R-:W-:Y:S01]  /*4840*/  FSEL R151, R40, -INF , !P0 ;  /* 0xff80000028977808 */ /* 0x000fe20004000000 */
[----:B--2---:R-:W-:Y:S01]  /*4850*/  HMMA.16816.F32 R36, R12, R8, R180 ;  /* 0x000000080c24723c */ /* 0x004fe200000018b4 */
[----:B------:R-:W-:Y:S02]  /*4860*/  FSEL R149, R41, -INF , !P6 ;  /* 0xff80000029957808 */ /* 0x000fe40007000000 */
[----:B------:R-:W-:Y:S02]  /*4870*/  FSEL R152, R42, -INF , !P4 ;  /* 0xff8000002a987808 */ /* 0x000fe40006000000 */
[----:B------:R-:W-:-:S02]  /*4880*/  FSEL R154, R43, -INF , !P2 ;  /* 0xff8000002b9a7808 */ /* 0x000fc40005000000 */
[----:B------:R-:W-:Y:S01]  /*4890*/  FSEL R148, R44, -INF , !P1 ;  /* 0xff8000002c947808 */ /* 0x000fe20004800000 */
[----:B------:R-:W-:Y:S01]  /*48a0*/  HMMA.16816.F32 R40, R16, R8, R160 ;  /* 0x000000081028723c */ /* 0x000fe200000018a0 */
[CC--:B------:R-:W-:Y:S02]  /*48b0*/  ISETP.GE.AND P5, PT, R2.reuse, R223.reuse, PT ;  /* 0x000000df0200720c */ /* 0x0c0fe40003fa6270 */
[C---:B------:R-:W-:Y:S02]  /*48c0*/  ISETP.GE.AND P3, PT, R2.reuse, R222, PT ;  /* 0x000000de0200720c */ /* 0x040fe40003f66270 */
[----:B------:R-:W-:Y:S02]  /*48d0*/  ISETP.GE.AND P0, PT, R2, R220, PT ;  /* 0x000000dc0200720c */ /* 0x000fe40003f06270 */
[C---:B------:R-:W-:Y:S02]  /*48e0*/  ISETP.GE.AND P4, PT, R4.reuse, R223, PT ;  /* 0x000000df0400720c */ /* 0x040fe40003f86270 */
[----:B------:R-:W-:-:S02]  /*48f0*/  ISETP.GE.AND P2, PT, R4, R222, PT ;  /* 0x000000de0400720c */ /* 0x000fc40003f46270 */
[C---:B------:R-:W-:Y:S02]  /*4900*/  ISETP.GE.AND P6, PT, R4.reuse, R221, PT ;  /* 0x000000dd0400720c */ /* 0x040fe40003fc6270 */
[----:B------:R-:W-:Y:S02]  /*4910*/  ISETP.GE.AND P1, PT, R4, R220, PT ;  /* 0x000000dc0400720c */ /* 0x000fe40003f26270 */
[CC--:B------:R-:W-:Y:S02]  /*4920*/  ISETP.LT.OR P5, PT, R2.reuse, R219.reuse, P5 ;  /* 0x000000db0200720c */ /* 0x0c0fe40002fa1670 */
        /* <DEDUP_REMOVED lines=27> */
[----:B------:R-:W-:-:S02]  /*4ae0*/  FSEL R199, R28, -INF , !P3 ;  /* 0xff8000001cc77808 */ /* 0x000fc40005800000 */
[----:B------:R-:W-:Y:S02]  /*4af0*/  FSEL R200, R30, -INF , !P6 ;  /* 0xff8000001ec87808 */ /* 0x000fe40007000000 */
[----:B------:R-:W-:Y:S02]  /*4b00*/  FSEL R176, R33, -INF , !P4 ;  /* 0xff80000021b07808 */ /* 0x000fe40006000000 */
[----:B------:R-:W-:Y:S01]  /*4b10*/  ISETP.GE.AND P2, PT, R4, R221, PT ;  /* 0x000000dd0400720c */ /* 0x000fe20003f46270 */
[----:B------:R-:W-:Y:S01]  /*4b20*/  HMMA.16816.F32 R20, R16, R22, R168 ;  /* 0x000000161014723c */ /* 0x000fe200000018a8 */
[C---:B------:R-:W-:Y:S02]  /*4b30*/  ISETP.GE.AND P5, PT, R2.reuse, R223, PT ;  /* 0x000000df0200720c */ /* 0x040fe40003fa6270 */
[C---:B------:R-:W-:Y:S02]  /*4b40*/  ISETP.GE.AND P3, PT, R2.reuse, R222, PT ;  /* 0x000000de0200720c */ /* 0x040fe40003f66270 */
[----:B------:R-:W-:-:S02]  /*4b50*/  ISETP.GE.AND P6, PT, R2, R221, PT ;  /* 0x000000dd0200720c */ /* 0x000fc40003fc6270 */
[----:B------:R-:W-:Y:S01]  /*4b60*/  ISETP.GE.AND P4, PT, R2, R220, PT ;  /* 0x000000dc0200720c */ /* 0x000fe20003f86270 */
[-C--:B------:R-:W-:Y:S01]  /*4b70*/  HMMA.16816.F32 R12, R12, R10.reuse, R188 ;  /* 0x0000000a0c0c723c */ /* 0x080fe200000018bc */
[----:B------:R-:W-:Y:S02]  /*4b80*/  ISETP.LT.OR P2, PT, R4, R217, P2 ;  /* 0x000000d90400720c */ /* 0x000fe40001741670 */
[C---:B------:R-:W-:Y:S02]  /*4b90*/  ISETP.LT.OR P5, PT, R2.reuse, R219, P5 ;  /* 0x000000db0200720c */ /* 0x040fe40002fa1670 */
[C---:B------:R-:W-:Y:S02]  /*4ba0*/  ISETP.LT.OR P3, PT, R2.reuse, R218, P3 ;  /* 0x000000da0200720c */ /* 0x040fe40001f61670 */
[C---:B------:R-:W-:Y:S01]  /*4bb0*/  ISETP.LT.OR P6, PT, R2.reuse, R217, P6 ;  /* 0x000000d90200720c */ /* 0x040fe200037c1670 */
[----:B------:R-:W-:Y:S01]  /*4bc0*/  HMMA.16816.F32 R16, R16, R10, R172 ;  /* 0x0000000a1010723c */ /* 0x000fe200000018ac */
[----:B------:R-:W-:-:S02]  /*4bd0*/  ISETP.LT.OR P4, PT, R2, R216, P4 ;  /* 0x000000d80200720c */ /* 0x000fc40002781670 */
[----:B------:R-:W-:Y:S02]  /*4be0*/  IADD3 R2, R0, 0x71, RZ ;  /* 0x0000007100027810 */ /* 0x000fe40007ffe0ff */
[----:B------:R-:W-:Y:S02]  /*4bf0*/  FSEL R150, R47, -INF , !P1 ;  /* 0xff8000002f967808 */ /* 0x000fe40004800000 */
[----:B------:R-:W-:Y:S02]  /*4c00*/  FSEL R177, R32, -INF , !P0 ;  /* 0xff80000020b17808 */ /* 0x000fe40004000000 */
[----:B------:R-:W-:Y:S02]  /*4c10*/  FSEL R183, R29, -INF , !P2 ;  /* 0xff8000001db77808 */ /* 0x000fe40005000000 */
[C---:B------:R-:W-:Y:S02]  /*4c20*/  ISETP.GE.AND P1, PT, R4.reuse, R222, PT ;  /* 0x000000de0400720c */ /* 0x040fe40003f26270 */
[----:B------:R-:W-:-:S02]  /*4c30*/  ISETP.GE.AND P0, PT, R4, R220, PT ;  /* 0x000000dc0400720c */ /* 0x000fc40003f06270 */
[----:B------:R-:W-:Y:S02]  /*4c40*/  ISETP.GE.AND P2, PT, R2, R223, PT ;  /* 0x000000df0200720c */ /* 0x000fe40003f46270 */
[C---:B------:R-:W-:Y:S02]  /*4c50*/  ISETP.LT.OR P1, PT, R4.reuse, R218, P1 ;  /* 0x000000da0400720c */ /* 0x040fe40000f21670 */
        /* <DEDUP_REMOVED lines=34> */
[C---:B------:R-:W-:Y:S02]  /*4e80*/  IADD3 R2, R0.reuse, 0x78, RZ ;  /* 0x0000007800027810 */ /* 0x040fe40007ffe0ff */
[----:B------:R-:W-:Y:S02]  /*4e90*/  IADD3 R0, R0, 0x79, RZ ;  /* 0x0000007900007810 */ /* 0x000fe40007ffe0ff */
[----:B------:R-:W-:Y:S02]  /*4ea0*/  FSEL R170, R22, -INF , !P0 ;  /* 0xff80000016aa7808 */ /* 0x000fe40004000000 */
[C---:B------:R-:W-:Y:S02]  /*4eb0*/  ISETP.GE.AND P0, PT, R0.reuse, R221, PT ;  /* 0x000000dd0000720c */ /* 0x040fe40003f06270 */
[----:B------:R-:W-:Y:S02]  /*4ec0*/  FSEL R178, R35, -INF , !P1 ;  /* 0xff80000023b27808 */ /* 0x000fe40004800000 */
[----:B------:R-:W-:-:S02]  /*4ed0*/  ISETP.LT.OR P0, PT, R0, R217, P0 ;  /* 0x000000d90000720c */ /* 0x000fc40000701670 */
[----:B------:R-:W-:Y:S02]  /*4ee0*/  ISETP.GE.AND P1, PT, R4, R223, PT ;  /* 0x000000df0400720c */ /* 0x000fe40003f26270 */
[----:B------:R-:W-:Y:S02]  /*4ef0*/  FSEL R185, R13, -INF , !P0 ;  /* 0xff8000000db97808 */ /* 0x000fe40004000000 */
[----:B------:R-:W-:Y:S02]  /*4f00*/  ISETP.GE.AND P0, PT, R0, R220, PT ;  /* 0x000000dc0000720c */ /* 0x000fe40003f06270 */
[----:B------:R-:W-:Y:S02]  /*4f10*/  ISETP.LT.OR P1, PT, R4, R219, P1 ;  /* 0x000000db0400720c */ /* 0x000fe40000f21670 */
[----:B------:R-:W-:Y:S02]  /*4f20*/  ISETP.LT.OR P0, PT, R0, R216, P0 ;  /* 0x000000d80000720c */ /* 0x000fe40000701670 */
[----:B------:R-:W-:-:S02]  /*4f30*/  FSEL R191, R39, -INF , !P2 ;  /* 0xff80000027bf7808 */ /* 0x000fc40005000000 */
[----:B------:R-:W-:Y:S02]  /*4f40*/  FSEL R161, R20, -INF , !P1 ;  /* 0xff80000014a17808 */ /* 0x000fe40004800000 */
[C---:B------:R-:W-:Y:S02]  /*4f50*/  ISETP.GE.AND P2, PT, R2.reuse, R221, PT ;  /* 0x000000dd0200720c */ /* 0x040fe40003f46270 */
[C---:B------:R-:W-:Y:S02]  /*4f60*/  ISETP.GE.AND P1, PT, R2.reuse, R220, PT ;  /* 0x000000dc0200720c */ /* 0x040fe40003f26270 */
[----:B------:R-:W-:Y:S02]  /*4f70*/  FSEL R188, R15, -INF , !P0 ;  /* 0xff8000000fbc7808 */ /* 0x000fe40004000000 */
[----:B------:R-:W-:Y:S02]  /*4f80*/  PLOP3.LUT P0, PT, PT, PT, UP0, 0x80, 0x0 ;  /* 0x000000000000781c */ /* 0x000fe40003f0f008 */
[----:B------:R-:W-:-:S02]  /*4f90*/  ISETP.LT.OR P2, PT, R2, R217, P2 ;  /* 0x000000d90200720c */ /* 0x000fc40001741670 */
[----:B------:R-:W-:Y:S02]  /*4fa0*/  ISETP.LT.OR P1, PT, R2, R216, P1 ;  /* 0x000000d80200720c */ /* 0x000fe40000f21670 */
[----:B------:R-:W-:Y:S02]  /*4fb0*/  FSEL R172, R25, -INF , !P5 ;  /* 0xff80000019ac7808 */ /* 0x000fe40006800000 */
[----:B------:R-:W-:Y:S02]  /*4fc0*/  FSEL R175, R27, -INF , !P4 ;  /* 0xff8000001baf7808 */ /* 0x000fe40006000000 */
[----:B------:R-:W-:Y:S02]  /*4fd0*/  FSEL R187, R12, -INF , !P2 ;  /* 0xff8000000cbb7808 */ /* 0x000fe40005000000 */
[----:B------:R-:W-:Y:S02]  /*4fe0*/  FSEL R189, R14, -INF , !P1 ;  /* 0xff8000000ebd7808 */ /* 0x000fe40004800000 */
[----:B------:R-:W-:-:S02]  /*4ff0*/  ISETP.GE.AND P5, PT, R2, R223, PT ;  /* 0x000000df0200720c */ /* 0x000fc40003fa6270 */
[----:B------:R-:W-:Y:S02]  /*5000*/  ISETP.GE.AND P4, PT, R0, R223, PT ;  /* 0x000000df0000720c */ /* 0x000fe40003f86270 */
[-C--:B------:R-:W-:Y:S02]  /*5010*/  ISETP.GE.AND P2, PT, R2, R222.reuse, PT ;  /* 0x000000de0200720c */ /* 0x080fe40003f46270 */
[----:B------:R-:W-:Y:S02]  /*5020*/  ISETP.GE.AND P1, PT, R0, R222, PT ;  /* 0x000000de0000720c */ /* 0x000fe40003f26270 */
[CC--:B------:R-:W-:Y:S02]  /*5030*/  ISETP.LT.OR P5, PT, R2.reuse, R219.reuse, P5 ;  /* 0x000000db0200720c */ /* 0x0c0fe40002fa1670 */
[----:B------:R-:W-:Y:S02]  /*5040*/  ISETP.LT.OR P2, PT, R2, R218, P2 ;  /* 0x000000da0200720c */ /* 0x000fe40001741670 */
[----:B------:R-:W-:-:S02]  /*5050*/  ISETP.LT.OR P4, PT, R0, R219, P4 ;  /* 0x000000db0000720c */ /* 0x000fc40002781670 */
[----:B------:R-:W-:Y:S01]  /*5060*/  ISETP.LT.OR P1, PT, R0, R218, P1 ;  /* 0x000000da0000720c */ /* 0x000fe20000f21670 */
[----:B------:R-:W-:Y:S01]  /*5070*/  IMAD.IADD R0, R73, 0x1, R74 ;  /* 0x0000000149007824 */ /* 0x000fe200078e024a */
[----:B------:R-:W-:Y:S02]  /*5080*/  FSEL R160, R21, -INF , !P6 ;  /* 0xff80000015a07808 */ /* 0x000fe40007000000 */
[----:B------:R-:W-:Y:S02]  /*5090*/  FSEL R168, R23, -INF , !P3 ;  /* 0xff80000017a87808 */ /* 0x000fe40005800000 */
[----:B------:R-:W-:Y:S02]  /*50a0*/  FSEL R162, R16, -INF , !P5 ;  /* 0xff80000010a27808 */ /* 0x000fe40006800000 */
[----:B------:R-:W-:Y:S02]  /*50b0*/  FSEL R174, R18, -INF , !P2 ;  /* 0xff80000012ae7808 */ /* 0x000fe40005000000 */
[----:B------:R-:W-:-:S02]  /*50c0*/  FSEL R163, R17, -INF , !P4 ;  /* 0xff80000011a37808 */ /* 0x000fc40006000000 */
[----:B------:R-:W-:Y:S01]  /*50d0*/  FSEL R173, R19, -INF , !P1 ;  /* 0xff80000013ad7808 */ /* 0x000fe20004800000 */
[----:B------:R-:W-:Y:S05]  /*50e0*/  @!P0 BRA `(.L_x_428) ;  /* 0x0000037000008947 */ /* 0x000fea0003800000 */
[----:B------:R-:W-:Y:S01]  /*50f0*/  UIADD3 UR7, UR32, -0x2, URZ ;  /* 0xfffffffe20077890 */ /* 0x000fe2000fffe03f */
[----:B------:R-:W-:Y:S01]  /*5100*/  ISETP.GE.AND P1, PT, R226, c[0x0][0x220], PT ;  /* 0x00008800e2007a0c */ /* 0x000fe20003f26270 */
[----:B------:R-:W-:Y:S01]  /*5110*/  IMAD.U32 R6, RZ, RZ, UR8 ;  /* 0x00000008ff067e24 */ /* 0x000fe2000f8e00ff */
[----:B------:R-:W-:Y:S01]  /*5120*/  BSSY B0, `(.L_x_429) ;  /* 0x0000032000007945 */ /* 0x000fe20003800000 */
[----:B------:R-:W-:Y:S01]  /*5130*/  USHF.R.S32.HI UR5, URZ, 0x1f, UR7 ;  /* 0x0000001f3f057899 */ /* 0x000fe20008011407 */
[----:B------:R-:W-:Y:S02]  /*5140*/  IMAD.U32 R8, RZ, RZ, UR8 ;  /* 0x00000008ff087e24 */ /* 0x000fe4000f8e00ff */
[----:B------:R-:W-:Y:S01]  /*5150*/  IMAD.U32 R4, RZ, RZ, UR7 ;  /* 0x00000007ff047e24 */ /* 0x000fe2000f8e00ff */
[----:B------:R-:W-:-:S03]  /*5160*/  UIMAD UR7, UR9, UR7, URZ ;  /* 0x00000007090772a4 */ /* 0x000fc6000f8e023f */
[----:B------:R-:W-:Y:S01]  /*5170*/  IMAD.WIDE.U32 R4, R4, UR13, R204 ;  /* 0x0000000d04047c25 */ /* 0x000fe2000f8e00cc */
[----:B------:R-:W-:Y:S02]  /*5180*/  UIMAD UR5, UR5, UR13, UR7 ;  /* 0x0000000d050572a4 */ /* 0x000fe4000f8e0207 */
[----:B------:R1:W-:Y:S01]  /*5190*/  @P1 STS [R224+0x2000], RZ ;  /* 0x002000ffe0001388 */ /* 0x0003e20000000800 */
[----:B------:R-:W-:Y:S01]  /*51a0*/  @!P1 IMAD.MOV.U32 R14, RZ, RZ, c[0x0][0x19c] ;  /* 0x00006700ff0e9624 */ /* 0x000fe200078e00ff */
[----:B------:R-:W-:Y:S02]  /*51b0*/  @!P1 IADD3 R2, P3, R4, UR21, RZ ;  /* 0x0000001504029c10 */ /* 0x000fe4000ff7e0ff */
[----:B------:R-:W-:Y:S01]  /*51c0*/  IADD3 R7, R5, UR5, RZ ;  /* 0x0000000505077c10 */ /* 0x000fe2000fffe0ff */
[----:B------:R1:W-:Y:S01]  /*51d0*/  @P1 STS [R224+0x2004], RZ ;  /* 0x002004ffe0001388 */ /* 0x0003e20000000800 */
[----:B------:R-:W-:Y:S02]  /*51e0*/  @!P1 LEA R6, P2, R6, R4, 0x6 ;  /* 0x0000000406069211 */ /* 0x000fe400078430ff */
[----:B------:R-:W-:Y:S01]  /*51f0*/  @!P1 LEA R12, P4, R4, c[0x0][0x168], 0x1 ;  /* 0x00005a00040c9a11 */ /* 0x000fe200078808ff */
[----:B------:R1:W-:Y:S01]  /*5200*/  @P1 STS.64 [R224+0x2008], RZ ;  /* 0x002008ffe0001388 */ /* 0x0003e20000000a00 */
[----:B------:R-:W-:-:S02]  /*5210*/  @!P1 IADD3.X R9, R7, UR20, RZ, P3, !PT ;  /* 0x0000001407099c10 */ /* 0x000fc40009ffe4ff */
[----:B------:R-:W-:Y:S02]  /*5220*/  @!P1 LEA R10, P3, R2, c[0x0][0x168], 0x1 ;  /* 0x00005a00020a9a11 */ /* 0x000fe400078608ff */
[----:B------:R-:W-:Y:S02]  /*5230*/  @!P1 LEA.HI.X R14, R8, R7, R14, 0x6, P2 ;  /* 0x00000007080e9211 */ /* 0x000fe400010f340e */
        /* <DEDUP_REMOVED lines=32> */
.L_x_430:
[----:B------:R-:W-:Y:S05]  /*5440*/  BSYNC B0 ;  /* 0x0000000000007941 */ /* 0x000fea0003800000 */
.L_x_429:
[----:B------:R-:W0:Y:S02]  /*5450*/  LDGDEPBAR ;  /* 0x00000000000079af */ /* 0x000e240000000000 */
.L_x_428:
[----:B------:R-:W-:Y:S01]  /*5460*/  FMNMX.FTZ R2, R56, R57, !PT ;  /* 0x0000003938027209 */ /* 0x000fe20007810000 */
[----:B------:R-:W-:Y:S01]  /*5470*/  IMAD.WIDE.U32 R236, R232, -0x326172a9, RZ ;  /* 0xcd9e8d57e8ec7825 */ /* 0x000fe200078e00ff */
[----:B-1----:R-:W-:Y:S01]  /*5480*/  LOP3.LUT R8, R196, UR30, RZ, 0x3c, !PT ;  /* 0x0000001ec4087c12 */ /* 0x002fe2000f8e3cff */
[----:B------:R-:W-:Y:S01]  /*5490*/  STL [R1+0x80], R135 ;  /* 0x0000808701007387 */ /* 0x000fe20000100800 */
[----:B------:R-:W-:Y:S01]  /*54a0*/  FMNMX.FTZ R2, R58, R2, !PT ;  /* 0x000000023a027209 */ /* 0x000fe20007810000 */
[----:B------:R-:W-:Y:S01]  /*54b0*/  UIADD3 UR15, UR31, -0x4498517b, URZ ;  /* 0xbb67ae851f0f7890 */ /* 0x000fe2000fffe03f */
[----:B------:R-:W-:Y:S01]  /*54c0*/  FMNMX.FTZ R6, R71, R67, !PT ;  /* 0x0000004347067209 */ /* 0x000fe20007810000 */
[----:B------:R1:W-:Y:S01]  /*54d0*/  STL [R1+0x20], R8 ;  /* 0x0000200801007387 */ /* 0x0003e20000100800 */
[----:B------:R-:W-:Y:S01]  /*54e0*/  FMNMX.FTZ R2, R80, R2, !PT ;  /* 0x0000000250027209 */ /* 0x000fe20007810000 */
[----:B------:R-:W-:Y:S01]  /*54f0*/  IMAD.WIDE.U32 R114, R203, -0x2daee0ad, RZ ;  /* 0xd2511f53cb727825 */ /* 0x000fe200078e00ff */
[----:B------:R-:W-:Y:S01]  /*5500*/  FMNMX.FTZ R6, R79, R6, !PT ;  /* 0x000000064f067209 */ /* 0x000fe20007810000 */
[----:B------:R-:W-:Y:S01]  /*5510*/  USHF.L.U32 UR33, UR34, 0x2, URZ ;  /* 0x0000000222217899 */ /* 0x000fe2000800063f */
[----:B------:R-:W-:Y:S01]  /*5520*/  FMNMX.FTZ R2, R92, R2, !PT ;  /* 0x000000025c027209 */ /* 0x000fe20007810000 */
[----:B------:R-:W-:Y:S01]  /*5530*/  UIADD3 UR16, UR30, -0x61c88647, URZ ;  /* 0x9e3779b91e107890 */ /* 0x000fe2000fffe03f */
[----:B------:R-:W-:Y:S01]  /*5540*/  FMNMX.FTZ R6, R77, R6, !PT ;  /* 0x000000064d067209 */ /* 0x000fe20007810000 */
[----:B------:R-:W-:Y:S01]  /*5550*/  UIADD3 UR14, UR30, 0x3c6ef372, URZ ;  /* 0x3c6ef3721e0e7890 */ /* 0x000fe2000fffe03f */
[----:B--2---:R-:W-:Y:S01]  /*5560*/  FMNMX.FTZ R4, R94, R2, !PT ;  /* 0x000000025e047209 */ /* 0x004fe20007810000 */
[----:B------:R-:W-:Y:S01]  /*5570*/  IMAD.U32 R7, RZ, RZ, UR33 ;  /* 0x00000021ff077e24 */ /* 0x000fe2000f8e00ff */
        /* <DEDUP_REMOVED lines=11> */
[----:B------:R-:W-:Y:S01]  /*5630*/  UIADD3 UR7, UR31, -0x56f99767, URZ ;  /* 0xa90668991f077890 */ /* 0x000fe2000fffe03f */
[----:B------:R-:W-:Y:S01]  /*5640*/  FMNMX.FTZ R2, R62, R2, !PT ;  /* 0x000000023e027209 */ /* 0x000fe20007810000 */
[----:B------:R-:W-:Y:S01]  /*5650*/  UIADD3 UR8, UR30, 0x1715609d, URZ ;  /* 0x1715609d1e087890 */ /* 0x000fe2000fffe03f */
[----:B------:R-:W-:Y:S01]  /*5660*/  FMNMX.FTZ R5, R110, R5, !PT ;  /* 0x000000056e057209 */ /* 0x000fe20007810000 */
[----:B------:R-:W-:Y:S01]  /*5670*/  UIADD3 UR17, UR30, -0x4ab325aa, URZ ;  /* 0xb54cda561e117890 */ /* 0x000fe2000fffe03f */
[----:B------:R-:W-:Y:S01]  /*5680*/  FMNMX.FTZ R2, R60, R2, !PT ;  /* 0x000000023c027209 */ /* 0x000fe20007810000 */
[----:B------:R-:W-:Y:S01]  /*5690*/  UIADD3 UR18, UR31, 0x646e171e, URZ ;  /* 0x646e171e1f127890 */ /* 0x000fe2000fffe03f */
[----:B------:R-:W-:Y:S01]  /*56a0*/  FMNMX.FTZ R5, R106, R5, !PT ;  /* 0x000000056a057209 */ /* 0x000fe20007810000 */
[----:B------:R-:W-:Y:S01]  /*56b0*/  IMAD.SHL.U32 R204, R0, 0x2, RZ ;  /* 0x0000000200cc7824 */ /* 0x000fe200078e00ff */
[----:B------:R-:W-:Y:S01]  /*56c0*/  FMNMX.FTZ R2, R63, R2, !PT ;  /* 0x000000023f027209 */ /* 0x000fe20007810000 */
[----:B------:R-:W-:Y:S01]  /*56d0*/  IMAD R144, R72, 0x10000, R72 ;  /* 0x0001000048907824 */ /* 0x000fe200078e0248 */
[----:B------:R-:W-:Y:S01]  /*56e0*/  FMNMX.FTZ R5, R104, R5, !PT ;  /* 0x0000000568057209 */ /* 0x000fe20007810000 */
[----:B------:R-:W-:Y:S01]  /*56f0*/  IMAD R205, R3, 0x2, R204 ;  /* 0x0000000203cd7824 */ /* 0x000fe200078e02cc */
[----:B------:R-:W-:Y:S01]  /*5700*/  FMNMX.FTZ R2, R61, R2, !PT ;  /* 0x000000023d027209 */ /* 0x000fe20007810000 */
[----:B------:R-:W-:Y:S01]  /*5710*/  LDSM.16.MT88.4 R48, [R204+0x4000] ;  /* 0x00400000cc30783b */ /* 0x000fe20000004200 */
[----:B------:R-:W-:Y:S01]  /*5720*/  FMNMX.FTZ R5, R127, R5, !PT ;  /* 0x000000057f057209 */ /* 0x000fe20007810000 */
[----:B------:R-:W-:Y:S01]  /*5730*/  UIADD3 UR5, UR33, 0x1, URZ ;  /* 0x0000000121057890 */ /* 0x000fe2000fffe03f */
[----:B------:R-:W-:Y:S01]  /*5740*/  FMNMX.FTZ R2, R98, R2, !PT ;  /* 0x0000000262027209 */ /* 0x000fe20007810000 */
[----:B------:R-:W-:Y:S01]  /*5750*/  LDSM.16.MT88.4 R52, [R205+0x4000] ;  /* 0x00400000cd34783b */ /* 0x000fe20000004200 */
        /* <DEDUP_REMOVED lines=16> */
[----:B------:R-:W-:Y:S02]  /*5860*/  LOP3.LUT R4, R237, R8, RZ, 0x3c, !PT ;  /* 0x00000008ed047212 */ /* 0x000fe400078e3cff */
[----:B------:R-:W-:Y:S02]  /*5870*/  FMNMX.FTZ R2, R131, R2, !PT ;  /* 0x0000000283027209 */ /* 0x000fe40007810000 */
[----:B------:R-:W-:Y:S01]  /*5880*/  FMNMX.FTZ R5, R165, R5, !PT ;  /* 0x00000005a5057209 */ /* 0x000fe20007810000 */
[----:B------:R-:W-:Y:S01]  /*5890*/  IMAD.WIDE.U32 R84, R4, -0x2daee0ad, RZ ;  /* 0xd2511f5304547825 */ /* 0x000fe200078e00ff */
[----:B------:R-:W-:-:S02]  /*58a0*/  FMNMX.FTZ R2, R130, R2, !PT ;  /* 0x0000000282027209 */ /* 0x000fc40007810000 */
[----:B------:R-:W-:Y:S02]  /*58b0*/  FMNMX.FTZ R5, R158, R5, !PT ;  /* 0x000000059e057209 */ /* 0x000fe40007810000 */
[----:B------:R-:W-:Y:S02]  /*58c0*/  FMNMX.FTZ R2, R128, R2, !PT ;  /* 0x0000000280027209 */ /* 0x000fe40007810000 */
[----:B------:R-:W-:Y:S02]  /*58d0*/  IADD3 R9, R232, 0x4, RZ ;  /* 0x00000004e8097810 */ /* 0x000fe40007ffe0ff */
[----:B------:R-:W-:Y:S02]  /*58e0*/  FMNMX.FTZ R4, R151, R2, !PT ;  /* 0x0000000297047209 */ /* 0x000fe40007810000 */
[----:B------:R-:W-:Y:S01]  /*58f0*/  FMNMX.FTZ R2, R66, R6, !PT ;  /* 0x0000000642027209 */ /* 0x000fe20007810000 */
[----:B------:R-:W-:Y:S01]  /*5900*/  IMAD.WIDE.U32 R88, R9, -0x326172a9, RZ ;  /* 0xcd9e8d5709587825 */ /* 0x000fe200078e00ff */
[----:B------:R-:W-:-:S02]  /*5910*/  FMNMX.FTZ R4, R149, R4, !PT ;  /* 0x0000000495047209 */ /* 0x000fc40007810000 */
[----:B------:R-:W-:Y:S02]  /*5920*/  FMNMX.FTZ R5, R156, R5, !PT ;  /* 0x000000059c057209 */ /* 0x000fe40007810000 */
[----:B------:R-:W-:Y:S02]  /*5930*/  FMNMX.FTZ R2, R76, R2, !PT ;  /* 0x000000024c027209 */ /* 0x000fe40007810000 */
[----:B------:R-:W-:Y:S02]  /*5940*/  FMNMX.FTZ R4, R148, R4, !PT ;  /* 0x0000000494047209 */ /* 0x000fe40007810000 */
[----:B------:R-:W-:Y:S02]  /*5950*/  FMNMX.FTZ R5, R177, R5, !PT ;  /* 0x00000005b1057209 */ /* 0x000fe40007810000 */
[----:B------:R-:W-:Y:S02]  /*5960*/  FMNMX.FTZ R2, R78, R2, !PT ;  /* 0x000000024e027209 */ /* 0x000fe40007810000 */
[----:B-1----:R-:W-:-:S02]  /*5970*/  LOP3.LUT R8, R89, R8, RZ, 0x3c, !PT ;  /* 0x0000000859087212 */ /* 0x002fc400078e3cff */
[----:B------:R-:W-:Y:S02]  /*5980*/  FMNMX.FTZ R4, R145, R4, !PT ;  /* 0x0000000491047209 */ /* 0x000fe40007810000 */
[----:B------:R-:W-:Y:S01]  /*5990*/  FMNMX.FTZ R5, R176, R5, !PT ;  /* 0x00000005b0057209 */ /* 0x000fe20007810000 */
[----:B------:R-:W-:Y:S01]  /*59a0*/  IMAD.WIDE.U32 R86, R8, -0x2daee0ad, RZ ;  /* 0xd2511f5308567825 */ /* 0x000fe200078e00ff */
[----:B------:R-:W-:Y:S02]  /*59b0*/  FMNMX.FTZ R2, R75, R2, !PT ;  /* 0x000000024b027209 */ /* 0x000fe40007810000 */
[----:B------:R-:W-:Y:S02]  /*59c0*/  FMNMX.FTZ R4, R199, R4, !PT ;  /* 0x00000004c7047209 */ /* 0x000fe40007810000 */
[----:B------:R-:W-:Y:S02]  /*59d0*/  FMNMX.FTZ R5, R161, R5, !PT ;  /* 0x00000005a1057209 */ /* 0x000fe40007810000 */
[----:B------:R-:W-:-:S02]  /*59e0*/  FMNMX.FTZ R2, R101, R2, !PT ;  /* 0x0000000265027209 */ /* 0x000fc40007810000 */
[----:B------:R-:W-:Y:S02]  /*59f0*/  FMNMX.FTZ R4, R183, R4, !PT ;  /* 0x00000004b7047209 */ /* 0x000fe40007810000 */
[----:B------:R-:W-:Y:S02]  /*5a00*/  FMNMX.FTZ R40, R160, R5, !PT ;  /* 0x00000005a0287209 */ /* 0x000fe40007810000 */
[----:B------:R-:W-:Y:S02]  /*5a10*/  LOP3.LUT R5, R87, UR15, R114, 0x96, !PT ;  /* 0x0000000f57057c12 */ /* 0x000fe4000f8e9672 */
        /* <DEDUP_REMOVED lines=11> */
[----:B------:R-:W-:Y:S02]  /*5ad0*/  LOP3.LUT R6, R85, UR15, R114, 0x96, !PT ;  /* 0x0000000f55067c12 */ /* 0x000fe4000f8e9672 */
[----:B------:R-:W-:Y:S02]  /*5ae0*/  FMNMX.FTZ R5, R190, R5, !PT ;  /* 0x00000005be057209 */ /* 0x000fe40007810000 */
[----:B------:R-:W-:Y:S01]  /*5af0*/  FMNMX.FTZ R40, R163, R40, !PT ;  /* 0x00000028a3287209 */ /* 0x000fe20007810000 */
[----:B------:R-:W-:Y:S01]  /*5b00*/  IMAD.WIDE.U32 R112, R6, -0x326172a9, RZ ;  /* 0xcd9e8d5706707825 */ /* 0x000fe200078e00ff */
[----:B------:R-:W-:Y:S02]  /*5b10*/  FMNMX.FTZ R4, R133, R132, !PT ;  /* 0x0000008485047209 */ /* 0x000fe40007810000 */
[----:B------:R-:W-:Y:S01]  /*5b20*/  FMNMX.FTZ R2, R121, R2, !PT ;  /* 0x0000000279027209 */ /* 0x000fe20007810000 */
[----:B------:R-:W1:Y:S01]  /*5b30*/  SHFL.BFLY PT, R10, R40, 0x2, 0x1f ;  /* 0x0c401f00280a7f89 */ /* 0x000e6200000e0000 */
[----:B------:R-:W-:-:S02]  /*5b40*/  FMNMX.FTZ R5, R187, R5, !PT ;  /* 0x00000005bb057209 */ /* 0x000fc40007810000 */
[----:B------:R-:W-:Y:S02]  /*5b50*/  FMNMX.FTZ R6, R82, R4, !PT ;  /* 0x0000000452067209 */ /* 0x000fe40007810000 */
[----:B------:R-:W-:Y:S02]  /*5b60*/  FMNMX.FTZ R4, R120, R2, !PT ;  /* 0x0000000278047209 */ /* 0x000fe40007810000 */
[----:B------:R-:W-:Y:S02]  /*5b70*/  FMNMX.FTZ R2, R185, R5, !PT ;  /* 0x00000005b9027209 */ /* 0x000fe40007810000 */
[----:B------:R-:W-:Y:S02]  /*5b80*/  LOP3.LUT R7, R115, UR31, R7, 0x96, !PT ;  /* 0x0000001f73077c12 */ /* 0x000fe4000f8e9607 */
[----:B------:R-:W-:Y:S01]  /*5b90*/  FMNMX.FTZ R5, R81, R6, !PT ;  /* 0x0000000651057209 */ /* 0x000fe20007810000 */
[----:B------:R-:W2:Y:S01]  /*5ba0*/  SHFL.BFLY PT, R14, R2, 0x2, 0x1f ;  /* 0x0c401f00020e7f89 */ /* 0x000ea200000e0000 */
[----:B------:R-:W-:Y:S01]  /*5bb0*/  FMNMX.FTZ R4, R117, R4, !PT ;  /* 0x0000000475047209 */ /* 0x000fe20007810000 */
[----:B------:R-:W-:Y:S01]  /*5bc0*/  IMAD.WIDE.U32 R16, R7, -0x326172a9, RZ ;  /* 0xcd9e8d5707107825 */ /* 0x000fe200078e00ff */
[----:B------:R-:W-:-:S02]  /*5bd0*/  FMNMX.FTZ R5, R95, R5, !PT ;  /* 0x000000055f057209 */ /* 0x000fc40007810000 */
[----:B------:R-:W-:Y:S02]  /*5be0*/  FMNMX.FTZ R4, R137, R4, !PT ;  /* 0x0000000489047209 */ /* 0x000fe40007810000 */
[----:B------:R-:W-:Y:S02]  /*5bf0*/  LOP3.LUT R8, R17, UR16, R236, 0x96, !PT ;  /* 0x0000001011087c12 */ /* 0x000fe4000f8e96ec */
[----:B------:R-:W-:Y:S02]  /*5c00*/  LOP3.LUT R7, R113, UR14, R16, 0x96, !PT ;  /* 0x0000000e71077c12 */ /* 0x000fe4000f8e9610 */
[----:B------:R-:W-:Y:S01]  /*5c10*/  FMNMX.FTZ R4, R139, R4, !PT ;  /* 0x000000048b047209 */ /* 0x000fe20007810000 */
[----:B------:R-:W-:Y:S01]  /*5c20*/  IMAD.WIDE.U32 R8, R8, -0x2daee0ad, RZ ;  /* 0xd2511f5308087825 */ /* 0x000fe200078e00ff */
[----:B------:R-:W-:Y:S02]  /*5c30*/  FMNMX.FTZ R5, R134, R5, !PT ;  /* 0x0000000586057209 */ /* 0x000fe40007810000 */
[----:B------:R-:W-:Y:S01]  /*5c40*/  LOP3.LUT R12, R17, UR16, R88, 0x96, !PT ;  /* 0x00000010110c7c12 */ /* 0x000fe2000f8e9658 */
[----:B------:R-:W-:Y:S01]  /*5c50*/  IMAD.WIDE.U32 R20, R7, -0x2daee0ad, RZ ;  /* 0xd2511f5307147825 */ /* 0x000fe200078e00ff */
[----:B------:R-:W-:-:S02]  /*5c60*/  FMNMX.FTZ R4, R138, R4, !PT ;  /* 0x000000048a047209 */ /* 0x000fc40007810000 */
[----:B------:R-:W-:Y:S01]  /*5c70*/  FMNMX.FTZ R5, R93, R5, !PT ;  /* 0x000000055d057209 */ /* 0x000fe20007810000 */
[----:B------:R-:W-:Y:S01]  /*5c80*/  IMAD.WIDE.U32 R12, R12, -0x2daee0ad, RZ ;  /* 0xd2511f530c0c7825 */ /* 0x000fe200078e00ff */
[----:B------:R-:W-:Y:S02]  /*5c90*/  LOP3.LUT R16, R43, UR14, R16, 0x96, !PT ;  /* 0x0000000e2b107c12 */ /* 0x000fe4000f8e9610 */
[----:B------:R-:W-:Y:S02]  /*5ca0*/  FMNMX.FTZ R4, R136, R4, !PT ;  /* 0x0000000488047209 */ /* 0x000fe40007810000 */
[----:B------:R-:W-:Y:S02]  /*5cb0*/  FMNMX.FTZ R5, R91, R5, !PT ;  /* 0x000000055b057209 */ /* 0x000fe40007810000 */
[----:B------:R-:W-:Y:S02]  /*5cc0*/  LOP3.LUT R6, R9, UR13, R84, 0x96, !PT ;  /* 0x0000000d09067c12 */ /* 0x000fe4000f8e9654 */
[----:B------:R-:W-:Y:S01]  /*5cd0*/  LOP3.LUT R11, R21, UR11, R8, 0x96, !PT ;  /* 0x0000000b150b7c12 */ /* 0x000fe2000f8e9608 */
[----:B------:R-:W-:Y:S01]  /*5ce0*/  IMAD.WIDE.U32 R8, R16, -0x2daee0ad, RZ ;  /* 0xd2511f5310087825 */ /* 0x000fe200078e00ff */
[----:B-1----:R-:W-:-:S02]  /*5cf0*/  FMNMX.FTZ R40, R40, R10, !PT ;  /* 0x0000000a28287209 */ /* 0x002fc40007810000 */
[----:B------:R-:W-:Y:S01]  /*5d00*/  LOP3.LUT R10, R13, UR13, R86, 0x96, !PT ;  /* 0x0000000d0d0a7c12 */ /* 0x000fe2000f8e9656 */
[----:B------:R-:W-:Y:S01]  /*5d10*/  IMAD.WIDE.U32 R6, R6, -0x326172a9, RZ ;  /* 0xcd9e8d5706067825 */ /* 0x000fe200078e00ff */
[----:B------:R-:W-:Y:S01]  /*5d20*/  FMNMX.FTZ R4, R152, R4, !PT ;  /* 0x0000000498047209 */ /* 0x000fe20007810000 */
[----:B------:R-:W1:Y:S01]  /*5d30*/  SHFL.BFLY PT, R15, R40, 0x1, 0x1f ;  /* 0x0c201f00280f7f89 */ /* 0x000e6200000e0000 */
[----:B------:R-:W-:Y:S01]  /*5d40*/  FMNMX.FTZ R5, R192, R5, !PT ;  /* 0x00000005c0057209 */ /* 0x000fe20007810000 */
[----:B------:R-:W-:Y:S01]  /*5d50*/  IMAD.WIDE.U32 R22, R11, -0x326172a9, RZ ;  /* 0xcd9e8d570b167825 */ /* 0x000fe200078e00ff */
[----:B------:R-:W-:Y:S02]  /*5d60*/  LOP3.LUT R9, R9, UR11, R12, 0x96, !PT ;  /* 0x0000000b09097c12 */ /* 0x000fe4000f8e960c */
        /* <DEDUP_REMOVED lines=16> */
[----:B------:R-:W-:Y:S02]  /*5e70*/  FMNMX.FTZ R6, R195, R6, !PT ;  /* 0x00000006c3067209 */ /* 0x000fe40007810000 */
[----:B------:R-:W-:Y:S02]  /*5e80*/  FMNMX.FTZ R4, R184, R4, !PT ;  /* 0x00000004b8047209 */ /* 0x000fe40007810000 */
[----:B------:R-:W-:-:S02]  /*5e90*/  FMNMX.FTZ R6, R124, R6, !PT ;  /* 0x000000067c067209 */ /* 0x000fc40007810000 */
[----:B-1----:R-:W-:Y:S01]  /*5ea0*/  FMNMX.FTZ R40, R40, R15, !PT ;  /* 0x0000000f28287209 */ /* 0x002fe20007810000 */
[----:B------:R-:W-:Y:S01]  /*5eb0*/  IMAD.WIDE.U32 R14, R9, -0x326172a9, RZ ;  /* 0xcd9e8d57090e7825 */ /* 0x000fe200078e00ff */
[----:B------:R-:W-:Y:S02]  /*5ec0*/  FMNMX.FTZ R4, R175, R4, !PT ;  /* 0x00000004af047209 */ /* 0x000fe40007810000 */
[----:B------:R-:W-:Y:S01]  /*5ed0*/  FMNMX.FTZ R6, R123, R6, !PT ;  /* 0x000000067b067209 */ /* 0x000fe20007810000 */
[----:B------:R-:W-:Y:S01]  /*5ee0*/  FMUL.FTZ R5, R40, c[0x0][0x23c] ;  /* 0x00008f0028057a20 */ /* 0x000fe20000410000 */
[----:B------:R-:W-:Y:S02]  /*5ef0*/  FMNMX.FTZ R4, R202, R4, !PT ;  /* 0x00000004ca047209 */ /* 0x000fe40007810000 */
[----:B------:R-:W-:Y:S02]  /*5f00*/  FMNMX.FTZ R6, R197, R6, !PT ;  /* 0x00000006c5067209 */ /* 0x000fe40007810000 */
[----:B------:R-:W-:-:S02]  /*5f10*/  FSETP.NEU.FTZ.AND P1, PT, R40, -INF , PT ;  /* 0xff8000002800780b */ /* 0x000fc40003f3d000 */
[----:B--2---:R-:W-:Y:S02]  /*5f20*/  FMNMX.FTZ R38, R2, R38, !PT ;  /* 0x0000002602267209 */ /* 0x004fe40007810000 */
[----:B------:R-:W-:Y:S02]  /*5f30*/  FMNMX.FTZ R2, R191, R4, !PT ;  /* 0x00000004bf027209 */ /* 0x000fe40007810000 */
[----:B------:R-:W-:Y:S02]  /*5f40*/  FMNMX.FTZ R6, R198, R6, !PT ;  /* 0x00000006c6067209 */ /* 0x000fe40007810000 */
[----:B------:R-:W-:Y:S02]  /*5f50*/  LOP3.LUT R7, R7, UR12, R112, 0x96, !PT ;  /* 0x0000000c07077c12 */ /* 0x000fe4000f8e9670 */
[----:B------:R-:W-:Y:S02]  /*5f60*/  FSEL R5, R5, RZ, P1 ;  /* 0x000000ff05057208 */ /* 0x000fe40000800000 */
[----:B------:R-:W-:Y:S01]  /*5f70*/  FMNMX.FTZ R2, R189, R2, !PT ;  /* 0x00000002bd027209 */ /* 0x000fe20007810000 */
[----:B------:R-:W-:Y:S01]  /*5f80*/  IMAD.WIDE.U32 R16, R7, -0x2daee0ad, RZ ;  /* 0xd2511f5307107825 */ /* 0x000fe200078e00ff */
[----:B------:R-:W-:-:S02]  /*5f90*/  FMNMX.FTZ R6, R143, R6, !PT ;  /* 0x000000068f067209 */ /* 0x000fc40007810000 */
[----:B------:R-:W-:Y:S01]  /*5fa0*/  FMNMX.FTZ R2, R188, R2, !PT ;  /* 0x00000002bc027209 */ /* 0x000fe20007810000 */
[--C-:B------:R-:W-:Y:S01]  /*5fb0*/  FFMA.FTZ R7, R56, c[0x0][0x23c], -R5.reuse ;  /* 0x00008f0038077a23 */ /* 0x100fe20000010805 */
[----:B------:R-:W-:Y:S01]  /*5fc0*/  FMNMX.FTZ R6, R141, R6, !PT ;  /* 0x000000068d067209 */ /* 0x000fe20007810000 */
[----:B------:R-:W-:Y:S01]  /*5fd0*/  FFMA.FTZ R4, R57, c[0x0][0x23c], -R5 ;  /* 0x00008f0039047a23 */ /* 0x000fe20000010805 */
[----:B------:R-:W-:Y:S01]  /*5fe0*/  LOP3.LUT R11, R11, UR9, R8, 0x96, !PT ;  /* 0x000000090b0b7c12 */ /* 0x000fe2000f8e9608 */
[----:B------:R1:W-:Y:S01]  /*5ff0*/  MUFU.EX2 R228, R7 ;  /* 0x0000000700e47308 */ /* 0x0003e20000000800 */
[----:B------:R-:W-:Y:S02]  /*6000*/  LOP3.LUT R13, R17, UR9, R20, 0x96, !PT ;  /* 0x00000009110d7c12 */ /* 0x000fe4000f8e9614 */
[----:B------:R-:W-:Y:S01]  /*6010*/  FMNMX.FTZ R8, R166, R6, !PT ;  /* 0x00000006a6087209 */ /* 0x000fe20007810000 */
[----:B------:R-:W2:Y:S01]  /*6020*/  SHFL.BFLY PT, R17, R2, 0x2, 0x1f ;  /* 0x0c401f0002117f89 */ /* 0x000ea200000e0000 */
[----:B------:R-:W-:-:S02]  /*6030*/  LOP3.LUT R12, R15, UR10, R12, 0x96, !PT ;  /* 0x0000000a0f0c7c12 */ /* 0x000fc4000f8e960c */
[----:B------:R-:W-:Y:S01]  /*6040*/  FMNMX.FTZ R8, R167, R8, !PT ;  /* 0x00000008a7087209 */ /* 0x000fe20007810000 */
[----:B------:R3:W-:Y:S01]  /*6050*/  MUFU.EX2 R74, R4 ;  /* 0x00000004004a7308 */ /* 0x0007e20000000800 */
[----:B------:R-:W-:Y:S02]  /*6060*/  LOP3.LUT R15, R69, UR7, R16, 0x96, !PT ;  /* 0x00000007450f7c12 */ /* 0x000fe4000f8e9610 */
[----:B------:R-:W-:Y:S02]  /*6070*/  FMNMX.FTZ R8, R159, R8, !PT ;  /* 0x000000089f087209 */ /* 0x000fe40007810000 */
[----:B------:R-:W-:Y:S01]  /*6080*/  FSETP.NEU.FTZ.AND P1, PT, R38, -INF , PT ;  /* 0xff8000002600780b */ /* 0x000fe20003f3d000 */
[----:B-1----:R-:W-:-:S04]  /*6090*/  FFMA.FTZ R7, R58, c[0x0][0x23c], -R5 ;  /* 0x00008f003a077a23 */ /* 0x002fc80000010805 */
[----:B------:R1:W-:Y:S01]  /*60a0*/  MUFU.EX2 R246, R7 ;  /* 0x0000000700f67308 */ /* 0x0003e20000000800 */
[----:B---3--:R-:W-:Y:S01]  /*60b0*/  FMUL.FTZ R4, R38, c[0x0][0x23c] ;  /* 0x00008f0026047a20 */ /* 0x008fe20000410000 */
[----:B--2---:R-:W-:-:S04]  /*60c0*/  FMNMX.FTZ R2, R2, R17, !PT ;  /* 0x0000001102027209 */ /* 0x004fc80007810000 */
[----:B------:R-:W-:Y:S01]  /*60d0*/  FSEL R4, R4, RZ, P1 ;  /* 0x000000ff04047208 */ /* 0x000fe20000800000 */
[----:B------:R-:W2:Y:S04]  /*60e0*/  SHFL.BFLY PT, R37, R2, 0x1, 0x1f ;  /* 0x0c201f0002257f89 */ /* 0x000ea800000e0000 */
[----:B------:R-:W-:Y:S02]  /*60f0*/  FFMA.FTZ R9, R70, c[0x0][0x23c], -R4 ;  /* 0x00008f0046097a23 */ /* 0x000fe40000010804 */
[----:B-1----:R-:W-:Y:S02]  /*6100*/  IMAD.WIDE.U32 R6, R13, -0x326172a9, RZ ;  /* 0xcd9e8d570d067825 */ /* 0x002fe400078e00ff */
[----:B------:R1:W-:Y:S02]  /*6110*/  MUFU.EX2 R229, R9 ;  /* 0x0000000900e57308 */ /* 0x0003e40000000800 */
[----:B------:R-:W-:Y:S01]  /*6120*/  IMAD.WIDE.U32 R12, R12, -0x2daee0ad, RZ ;  /* 0xd2511f530c0c7825 */ /* 0x000fe200078e00ff */
[----:B------:R-:W-:-:S03]  /*6130*/  LOP3.LUT R41, R7, UR8, R22, 0x96, !PT ;  /* 0x0000000807297c12 */ /* 0x000fc6000f8e9616 */
[----:B------:R-:W-:Y:S01]  /*6140*/  FFMA.FTZ R7, R59, c[0x0][0x23c], -R4 ;  /* 0x00008f003b077a23 */ /* 0x000fe20000010804 */
[----:B------:R-:W-:Y:S01]  /*6150*/  LOP3.LUT R16, R13, UR7, R10, 0x96, !PT ;  /* 0x000000070d107c12 */ /* 0x000fe2000f8e960a */
[----:B------:R-:W-:Y:S01]  /*6160*/  IMAD.WIDE.U32 R10, R11, -0x326172a9, RZ ;  /* 0xcd9e8d570b0a7825 */ /* 0x000fe200078e00ff */
[----:B------:R-:W-:Y:S01]  /*6170*/  FMNMX.FTZ R13, R157, R8, !PT ;  /* 0x000000089d0d7209 */ /* 0x000fe20007810000 */
[----:B------:R3:W-:Y:S01]  /*6180*/  MUFU.EX2 R225, R7 ;  /* 0x0000000700e17308 */ /* 0x0007e20000000800 */
[----:B------:R-:W-:Y:S02]  /*6190*/  LDSM.16.MT88.4 R56, [R204+0x4400] ;  /* 0x00440000cc38783b */ /* 0x000fe40000004200 */
[----:B------:R-:W-:Y:S02]  /*61a0*/  FMNMX.FTZ R13, R180, R13, !PT ;  /* 0x0000000db40d7209 */ /* 0x000fe40007810000 */
[----:B------:R-:W-:Y:S01]  /*61b0*/  LOP3.LUT R14, R11, UR8, R14, 0x96, !PT ;  /* 0x000000080b0e7c12 */ /* 0x000fe2000f8e960e */
[----:B-1----:R-:W-:Y:S01]  /*61c0*/  IMAD.WIDE.U32 R8, R15, -0x326172a9, RZ ;  /* 0xcd9e8d570f087825 */ /* 0x002fe200078e00ff */
[----:B------:R-:W-:-:S02]  /*61d0*/  FMNMX.FTZ R11, R178, R13, !PT ;  /* 0x0000000db20b7209 */ /* 0x000fc40007810000 */
[----:B--2---:R-:W-:Y:S01]  /*61e0*/  FMNMX.FTZ R37, R2, R37, !PT ;  /* 0x0000002502257209 */ /* 0x004fe20007810000 */
[----:B------:R-:W-:Y:S01]  /*61f0*/  FFMA.FTZ R2, R63, c[0x0][0x23c], -R4 ;  /* 0x00008f003f027a23 */ /* 0x000fe20000010804 */
[----:B------:R-:W-:Y:S02]  /*6200*/  FMNMX.FTZ R11, R170, R11, !PT ;  /* 0x0000000baa0b7209 */ /* 0x000fe40007810000 */
[----:B------:R-:W-:Y:S01]  /*6210*/  LOP3.LUT R20, R9, UR17, R6, 0x96, !PT ;  /* 0x0000001109147c12 */ /* 0x000fe2000f8e9606 */
[----:B------:R1:W-:Y:S01]  /*6220*/  MUFU.EX2 R227, R2 ;  /* 0x0000000200e37308 */ /* 0x0003e20000000800 */
[----:B------:R-:W-:Y:S01]  /*6230*/  FMNMX.FTZ R11, R168, R11, !PT ;  /* 0x0000000ba80b7209 */ /* 0x000fe20007810000 */
[--C-:B---3--:R-:W-:Y:S01]  /*6240*/  FFMA.FTZ R7, R65, c[0x0][0x23c], -R4.reuse ;  /* 0x00008f0041077a23 */ /* 0x108fe20000010804 */
[----:B------:R-:W-:Y:S01]  /*6250*/  LOP3.LUT R13, R8, 0xffff, RZ, 0xc0, !PT ;  /* 0x0000ffff080d7812 */ /* 0x000fe200078ec0ff */
[----:B------:R-:W-:Y:S01]  /*6260*/  FFMA.FTZ R9, R64, c[0x0][0x23c], -R4 ;  /* 0x00008f0040097a23 */ /* 0x000fe20000010804 */
[----:B------:R-:W-:-:S02]  /*6270*/  FMNMX.FTZ R11, R181, R11, !PT ;  /* 0x0000000bb50b7209 */ /* 0x000fc40007810000 */
[----:B------:R-:W-:Y:S01]  /*6280*/  LOP3.LUT R25, R8, 0xff, RZ, 0xc0, !PT ;  /* 0x000000ff08197812 */ /* 0x000fe200078ec0ff */
[----:B------:R2:W-:Y:S01]  /*6290*/  MUFU.EX2 R243, R7 ;  /* 0x0000000700f37308 */ /* 0x0005e20000000800 */
[----:B------:R-:W-:Y:S02]  /*62a0*/  FMNMX.FTZ R11, R179, R11, !PT ;  /* 0x0000000bb30b7209 */ /* 0x000fe40007810000 */
[--C-:B------:R-:W-:Y:S02]  /*62b0*/  SHF.R.U32.HI R18, RZ, 0x10, R8.reuse ;  /* 0x00000010ff127819 */ /* 0x100fe40000011608 */
[----:B------:R-:W-:Y:S01]  /*62c0*/  SHF.R.U32.HI R24, RZ, 0x18, R8 ;  /* 0x00000018ff187819 */ /* 0x000fe20000011608 */
[----:B------:R-:W-:Y:S01]  /*62d0*/  FFMA.FTZ R8, R62, c[0x0][0x23c], -R4 ;  /* 0x00008f003e087a23 */ /* 0x000fe20000010804 */
[C---:B------:R-:W-:Y:S01]  /*62e0*/  FSETP.NEU.FTZ.AND P1, PT, R37.reuse, -INF , PT ;  /* 0xff8000002500780b */ /* 0x040fe20003f3d000 */
[----:B------:R-:W3:Y:S01]  /*62f0*/  MUFU.EX2 R247, R9 ;  /* 0x0000000900f77308 */ /* 0x000ee20000000800 */
[----:B-1----:R-:W-:Y:S01]  /*6300*/  FMUL.FTZ R2, R37, c[0x0][0x23c] ;  /* 0x00008f0025027a20 */ /* 0x002fe20000410000 */
[----:B------:R-:W-:-:S04]  /*6310*/  LOP3.LUT R18, R18, 0xff, RZ, 0xc0, !PT ;  /* 0x000000ff12127812 */ /* 0x000fc800078ec0ff */
[----:B------:R-:W-:Y:S01]  /*6320*/  FSEL R2, R2, RZ, P1 ;  /* 0x000000ff02027208 */ /* 0x000fe20000800000 */
[----:B--2---:R-:W-:Y:S01]  /*6330*/  IMAD.WIDE.U32 R6, R16, -0x326172a9, RZ ;  /* 0xcd9e8d5710067825 */ /* 0x004fe200078e00ff */
[----:B------:R1:W-:Y:S04]  /*6340*/  MUFU.EX2 R196, R8 ;  /* 0x0000000800c47308 */ /* 0x0003e80000000800 */
[----:B------:R-:W-:Y:S02]  /*6350*/  LOP3.LUT R10, R7, UR17, R10, 0x96, !PT ;  /* 0x00000011070a7c12 */ /* 0x000fe4000f8e960a */
[----:B------:R-:W-:Y:S02]  /*6360*/  LOP3.LUT R19, R6, 0xffff, RZ, 0xc0, !PT ;  /* 0x0000ffff06137812 */ /* 0x000fe400078ec0ff */
[----:B------:R-:W-:Y:S01]  /*6370*/  FMNMX.FTZ R7, R174, R11, !PT ;  /* 0x0000000bae077209 */ /* 0x000fe20007810000 */
[----:B------:R-:W-:Y:S01]  /*6380*/  FFMA.FTZ R11, R60, c[0x0][0x23c], -R4 ;  /* 0x00008f003c0b7a23 */ /* 0x000fe20000010804 */
[----:B------:R-:W-:-:S02]  /*6390*/  LOP3.LUT R23, R6, 0xff, RZ, 0xc0, !PT ;  /* 0x000000ff06177812 */ /* 0x000fc400078ec0ff */
[----:B------:R-:W-:Y:S01]  /*63a0*/  FMNMX.FTZ R7, R173, R7, !PT ;  /* 0x00000007ad077209 */ /* 0x000fe20007810000 */
[----:B------:R2:W-:Y:S01]  /*63b0*/  MUFU.EX2 R135, R11 ;  /* 0x0000000b00877308 */ /* 0x0005e20000000800 */
[--C-:B------:R-:W-:Y:S01]  /*63c0*/  SHF.R.U32.HI R22, RZ, 0x10, R6.reuse ;  /* 0x00000010ff167819 */ /* 0x100fe20000011606 */
[----:B-1----:R-:W-:Y:S02]  /*63d0*/  IMAD.WIDE.U32 R8, R14, -0x2daee0ad, RZ ;  /* 0xd2511f530e087825 */ /* 0x002fe400078e00ff */
[----:B------:R-:W1:Y:S01]  /*63e0*/  SHFL.BFLY PT, R15, R7, 0x2, 0x1f ;  /* 0x0c401f00070f7f89 */ /* 0x000e6200000e0000 */
[----:B------:R-:W-:Y:S02]  /*63f0*/  SHF.R.U32.HI R17, RZ, 0x18, R6 ;  /* 0x00000018ff117819 */ /* 0x000fe40000011606 */
[----:B------:R-:W-:Y:S02]  /*6400*/  SHF.R.U32.HI R3, RZ, 0x10, R10 ;  /* 0x00000010ff037819 */ /* 0x000fe4000001160a */
[----:B------:R-:W-:Y:S01]  /*6410*/  LOP3.LUT R6, R9, UR18, R12, 0x96, !PT ;  /* 0x0000001209067c12 */ /* 0x000fe2000f8e960c */
[----:B------:R-:W-:Y:S01]  /*6420*/  FFMA.FTZ R12, R71, c[0x0][0x23c], -R2 ;  /* 0x00008f00470c7a23 */ /* 0x000fe20000010802 */
[----:B------:R-:W-:-:S02]  /*6430*/  LOP3.LUT R14, R8, 0xff, RZ, 0xc0, !PT ;  /* 0x000000ff080e7812 */ /* 0x000fc400078ec0ff */
[--C-:B------:R-:W-:Y:S01]  /*6440*/  SHF.R.U32.HI R16, RZ, 0x10, R8.reuse ;  /* 0x00000010ff107819 */ /* 0x100fe20000011608 */
[----:B------:R4:W-:Y:S01]  /*6450*/  MUFU.EX2 R155, R12 ;  /* 0x0000000c009b7308 */ /* 0x0009e20000000800 */
[----:B------:R-:W-:Y:S02]  /*6460*/  SHF.R.U32.HI R21, RZ, 0x18, R8 ;  /* 0x00000018ff157819 */ /* 0x000fe40000011608 */
[----:B--2---:R-:W-:Y:S02]  /*6470*/  SHF.R.U32.HI R11, RZ, 0x8, R13 ;  /* 0x00000008ff0b7819 */ /* 0x004fe4000001160d */
[----:B------:R-:W-:Y:S01]  /*6480*/  LOP3.LUT R13, R8, 0xffff, RZ, 0xc0, !PT ;  /* 0x0000ffff080d7812 */ /* 0x000fe200078ec0ff */
[----:B------:R-:W-:Y:S01]  /*6490*/  FFMA.FTZ R9, R61, c[0x0][0x23c], -R4 ;  /* 0x00008f003d097a23 */ /* 0x000fe20000010804 */
[----:B------:R-:W-:Y:S01]  /*64a0*/  PRMT R36, R25, 0x5410, R11 ;  /* 0x0000541019247816 */ /* 0x000fe2000000000b */
[----:B------:R-:W-:Y:S01]  /*64b0*/  LDSM.16.MT88.4 R60, [R205+0x4400] ;  /* 0x00440000cd3c783b */ /* 0x000fe20000004200 */
[----:B------:R-:W-:Y:S01]  /*64c0*/  SHF.R.U32.HI R8, RZ, 0x8, R13 ;  /* 0x00000008ff087819 */ /* 0x000fe2000001160d */
[----:B------:R2:W-:Y:S01]  /*64d0*/  MUFU.EX2 R230, R9 ;  /* 0x0000000900e67308 */ /* 0x0005e20000000800 */
[----:B------:R-:W-:-:S02]  /*64e0*/  SHF.R.U32.HI R11, RZ, 0x8, R19 ;  /* 0x00000008ff0b7819 */ /* 0x000fc40000011613 */
[----:B------:R-:W-:Y:S02]  /*64f0*/  PRMT R14, R14, 0x5410, R8 ;  /* 0x000054100e0e7816 */ /* 0x000fe40000000008 */
[C---:B------:R-:W-:Y:S02]  /*6500*/  LOP3.LUT R8, R10.reuse, 0xffff, RZ, 0xc0, !PT ;  /* 0x0000ffff0a087812 */ /* 0x040fe400078ec0ff */
[----:B-1----:R-:W-:Y:S02]  /*6510*/  FMNMX.FTZ R7, R7, R15, !PT ;  /* 0x0000000f07077209 */ /* 0x002fe40007810000 */
[----:B----4-:R-:W-:Y:S02]  /*6520*/  LOP3.LUT R12, R10, 0xff, RZ, 0xc0, !PT ;  /* 0x000000ff0a0c7812 */ /* 0x010fe400078ec0ff */
[----:B------:R-:W-:Y:S01]  /*6530*/  SHF.R.U32.HI R8, RZ, 0x8, R8 ;  /* 0x00000008ff087819 */ /* 0x000fe20000011608 */
[----:B------:R-:W1:Y:S01]  /*6540*/  SHFL.BFLY PT, R13, R7, 0x1, 0x1f ;  /* 0x0c201f00070d7f89 */ /* 0x000e6200000e0000 */
[----:B------:R-:W-:-:S02]  /*6550*/  PRMT R19, R18, 0x5410, R24 ;  /* 0x0000541012137816 */ /* 0x000fc40000000018 */
[----:B------:R-:W-:Y:S01]  /*6560*/  PRMT R12, R12, 0x5410, R8 ;  /* 0x000054100c0c7816 */ /* 0x000fe20000000008 */
[--C-:B------:R-:W-:Y:S01]  /*6570*/  FFMA.FTZ R8, R77, c[0x0][0x23c], -R2.reuse ;  /* 0x00008f004d087a23 */ /* 0x100fe20000010802 */
[----:B--2---:R-:W-:Y:S02]  /*6580*/  LOP3.LUT R9, R22, 0xff, RZ, 0xc0, !PT ;  /* 0x000000ff16097812 */ /* 0x004fe400078ec0ff */
[----:B------:R-:W-:Y:S01]  /*6590*/  PRMT R18, R23, 0x5410, R11 ;  /* 0x0000541017127816 */ /* 0x000fe2000000000b */
[----:B------:R2:W-:Y:S01]  /*65a0*/  MUFU.EX2 R239, R8 ;  /* 0x0000000800ef7308 */ /* 0x0005e20000000800 */
[----:B------:R-:W-:Y:S01]  /*65b0*/  PRMT R17, R9, 0x5410, R17 ;  /* 0x0000541009117816 */ /* 0x000fe20000000011 */
[----:B------:R-:W-:Y:S01]  /*65c0*/  FFMA.FTZ R9, R67, c[0x0][0x23c], -R2 ;  /* 0x00008f0043097a23 */ /* 0x000fe20000010802 */
[----:B------:R-:W-:Y:S02]  /*65d0*/  LOP3.LUT R11, R16, 0xff, RZ, 0xc0, !PT ;  /* 0x000000ff100b7812 */ /* 0x000fe400078ec0ff */
[----:B------:R-:W-:-:S02]  /*65e0*/  LOP3.LUT R0, R6, 0xffff, RZ, 0xc0, !PT ;  /* 0x0000ffff06007812 */ /* 0x000fc400078ec0ff */
[----:B------:R-:W-:Y:S01]  /*65f0*/  PRMT R16, R11, 0x5410, R21 ;  /* 0x000054100b107816 */ /* 0x000fe20000000015 */
[----:B------:R4:W1:Y:S01]  /*6600*/  MUFU.EX2 R226, R9 ;  /* 0x0000000900e27308 */ /* 0x0008620000000800 */
[----:B------:R-:W-:Y:S02]  /*6610*/  SHF.R.U32.HI R11, RZ, 0x18, R10 ;  /* 0x00000018ff0b7819 */ /* 0x000fe4000001160a */
[----:B------:R-:W-:Y:S02]  /*6620*/  LOP3.LUT R3, R3, 0xff, RZ, 0xc0, !PT ;  /* 0x000000ff03037812 */ /* 0x000fe400078ec0ff */
[----:B------:R-:W-:Y:S02]  /*6630*/  LOP3.LUT R10, R6, 0xff, RZ, 0xc0, !PT ;  /* 0x000000ff060a7812 */ /* 0x000fe400078ec0ff */
[----:B------:R-:W-:Y:S02]  /*6640*/  PRMT R11, R3, 0x5410, R11 ;  /* 0x00005410030b7816 */ /* 0x000fe4000000000b */
[----:B--2---:R-:W-:Y:S01]  /*6650*/  SHF.R.U32.HI R8, RZ, 0x8, R0 ;  /* 0x00000008ff087819 */ /* 0x004fe20000011600 */
[----:B------:R-:W-:Y:S01]  /*6660*/  HSET2.LE.AND R0, R18, R144, PT ;  /* 0x0000009012007233 */ /* 0x000fe20003803000 */
[----:B---3--:R-:W-:-:S02]  /*6670*/  F2FP.PACK_AB R3, R247, R243 ;  /* 0x000000f3f703723e */ /* 0x008fc400000000ff */
[----:B------:R-:W-:Y:S01]  /*6680*/  PRMT R15, R10, 0x5410, R8 ;  /* 0x000054100a0f7816 */ /* 0x000fe20000000008 */
[--C-:B------:R-:W-:Y:S01]  /*6690*/  FFMA.FTZ R8, R76, c[0x0][0x23c], -R2.reuse ;  /* 0x00008f004c087a23 */ /* 0x100fe20000010802 */
[----:B------:R-:W-:Y:S01]  /*66a0*/  LOP3.LUT R10, R0, R3, RZ, 0xc0, !PT ;  /* 0x00000003000a7212 */ /* 0x000fe200078ec0ff */
[--C-:B----4-:R-:W-:Y:S01]  /*66b0*/  FFMA.FTZ R9, R79, c[0x0][0x23c], -R2.reuse ;  /* 0x00008f004f097a23 */ /* 0x110fe20000010802 */
[--C-:B------:R-:W-:Y:S01]  /*66c0*/  HSET2.LE.AND R0, R17, R144.reuse, PT ;  /* 0x0000009011007233 */ /* 0x100fe20003803000 */
[----:B-1----:R-:W-:Y:S01]  /*66d0*/  FMNMX.FTZ R39, R7, R13, !PT ;  /* 0x0000000d07277209 */ /* 0x002fe20007810000 */
[----:B------:R-:W-:Y:S01]  /*66e0*/  HSET2.LE.AND R7, R12, R144, PT ;  /* 0x000000900c077233 */ /* 0x000fe20003803000 */
[----:B------:R1:W2:Y:S01]  /*66f0*/  MUFU.EX2 R242, R9 ;  /* 0x0000000900f27308 */ /* 0x0002a20000000800 */
[----:B------:R-:W-:Y:S01]  /*6700*/  F2FP.PACK_AB R12, R226, R155 ;  /* 0x0000009be20c723e */ /* 0x000fe200000000ff */
[----:B------:R-:W-:Y:S01]  /*6710*/  FFMA.FTZ R13, R78, c[0x0][0x23c], -R2 ;  /* 0x00008f004e0d7a23 */ /* 0x000fe20000010802 */
[----:B------:R-:W-:-:S05]  /*6720*/  FSETP.NEU.FTZ.AND P1, PT, R39, -INF , PT ;  /* 0xff8000002700780b */ /* 0x000fca0003f3d000 */
[----:B------:R3:W-:Y:S01]  /*6730*/  MUFU.EX2 R233, R13 ;  /* 0x0000000d00e97308 */ /* 0x0007e20000000800 */
[----:B-1----:R-:W-:Y:S01]  /*6740*/  FFMA.FTZ R9, R66, c[0x0][0x23c], -R2 ;  /* 0x00008f0042097a23 */ /* 0x002fe20000010802 */
[----:B--2---:R-:W-:-:S06]  /*6750*/  F2FP.PACK_AB R3, R239, R242 ;  /* 0x000000f2ef03723e */ /* 0x004fcc00000000ff */
[----:B------:R1:W-:Y:S01]  /*6760*/  MUFU.EX2 R238, R8 ;  /* 0x0000000800ee7308 */ /* 0x0003e20000000800 */
[----:B---3--:R-:W-:-:S07]  /*6770*/  SHF.R.U32.HI R13, RZ, 0x18, R6 ;  /* 0x00000018ff0d7819 */ /* 0x008fce0000011606 */
[----:B------:R2:W3:Y:S01]  /*6780*/  MUFU.EX2 R203, R9 ;  /* 0x0000000900cb7308 */ /* 0x0004e20000000800 */
[----:B-1----:R-:W-:-:S04]  /*6790*/  F2FP.PACK_AB R8, R225, R229 ;  /* 0x000000e5e108723e */ /* 0x002fc800000000ff */
[----:B------:R-:W-:Y:S01]  /*67a0*/  LOP3.LUT R8, R7, R8, RZ, 0xc0, !PT ;  /* 0x0000000807087212 */ /* 0x000fe200078ec0ff */
[----:B------:R-:W-:Y:S01]  /*67b0*/  FFMA.FTZ R7, R80, c[0x0][0x23c], -R5 ;  /* 0x00008f0050077a23 */ /* 0x000fe20000010805 */
[----:B--2---:R-:W-:Y:S01]  /*67c0*/  HSET2.LE.AND R9, R11, R144, PT ;  /* 0x000000900b097233 */ /* 0x004fe20003803000 */
[----:B------:R-:W-:Y:S01]  /*67d0*/  LOP3.LUT R11, R0, R3, RZ, 0xc0, !PT ;  /* 0x00000003000b7212 */ /* 0x000fe200078ec0ff */
[----:B------:R-:W-:Y:S01]  /*67e0*/  FFMA.FTZ R3, R75, c[0x0][0x23c], -R2 ;  /* 0x00008f004b037a23 */ /* 0x000fe20000010802 */
[----:B------:R-:W-:Y:S01]  /*67f0*/  SHF.R.U32.HI R0, RZ, 0x10, R6 ;  /* 0x00000010ff007819 */ /* 0x000fe20000011606 */
[----:B------:R1:W-:Y:S01]  /*6800*/  MUFU.EX2 R241, R7 ;  /* 0x0000000700f17308 */ /* 0x0003e20000000800 */
[----:B------:R-:W-:Y:S02]  /*6810*/  LOP3.LUT R9, R9, R12, RZ, 0xc0, !PT ;  /* 0x0000000c09097212 */ /* 0x000fe400078ec0ff */
[----:B------:R-:W-:Y:S01]  /*6820*/  LOP3.LUT R12, R0, 0xff, RZ, 0xc0, !PT ;  /* 0x000000ff000c7812 */ /* 0x000fe200078ec0ff */
[----:B------:R-:W-:Y:S01]  /*6830*/  FMUL.FTZ R0, R39, c[0x0][0x23c] ;  /* 0x00008f0027007a20 */ /* 0x000fe20000410000 */
[----:B------:R-:W-:-:S02]  /*6840*/  F2FP.PACK_AB R6, R230, R227 ;  /* 0x000000e3e606723e */ /* 0x000fc400000000ff */
[----:B------:R-:W-:Y:S01]  /*6850*/  PRMT R12, R12, 0x5410, R13 ;  /* 0x000054100c0c7816 */ /* 0x000fe2000000000d */
[----:B------:R2:W4:Y:S01]  /*6860*/  MUFU.EX2 R231, R3 ;  /* 0x0000000300e77308 */ /* 0x0005220000000800 */
[----:B------:R-:W-:Y:S01]  /*6870*/  FSEL R0, R0, RZ, P1 ;  /* 0x000000ff00007208 */ /* 0x000fe20000800000 */
[----:B------:R-:W-:Y:S02]  /*6880*/  HMMA.16816.F32 R32, R8, R48, RZ ;  /* 0x000000300820723c */ /* 0x000fe400000018ff */
[--C-:B------:R-:W-:Y:S01]  /*6890*/  HSET2.LE.AND R13, R12, R144.reuse, PT ;  /* 0x000000900c0d7233 */ /* 0x100fe20003803000 */
[----:B------:R-:W-:Y:S01]  /*68a0*/  F2FP.PACK_AB R12, R135, R196 ;  /* 0x000000c4870c723e */ /* 0x000fe200000000ff */
[----:B------:R-:W-:Y:S01]  /*68b0*/  FFMA.FTZ R17, R81, c[0x0][0x23c], -R0 ;  /* 0x00008f0051117a23 */ /* 0x000fe20000010800 */
[----:B-1----:R-:W-:-:S03]  /*68c0*/  HSET2.LE.AND R7, R15, R144, PT ;  /* 0x000000900f077233 */ /* 0x002fc60003803000 */
[----:B------:R1:W1:Y:S01]  /*68d0*/  MUFU.EX2 R73, R17 ;  /* 0x0000001100497308 */ /* 0x0002620000000800 */
[----:B------:R-:W-:Y:S01]  /*68e0*/  HMMA.16816.F32 R28, R8, R52, RZ ;  /* 0x00000034081c723c */ /* 0x000fe200000018ff */
[----:B------:R-:W-:Y:S02]  /*68f0*/  LOP3.LUT R12, R7, R12, RZ, 0xc0, !PT ;  /* 0x0000000c070c7212 */ /* 0x000fe400078ec0ff */
[----:B------:R-:W-:Y:S01]  /*6900*/  SHF.R.U32.HI R7, RZ, 0x18, R20 ;  /* 0x00000018ff077819 */ /* 0x000fe20000011614 */
[----:B--2---:R-:W-:-:S04]  /*6910*/  HSET2.LE.AND R3, R14, R144, PT ;  /* 0x000000900e037233 */ /* 0x004fc80003803000 */
[C---:B------:R-:W-:Y:S01]  /*6920*/  HMMA.16816.F32 R44, R8.reuse, R50, RZ ;  /* 0x00000032082c723c */ /* 0x040fe200000018ff */
[----:B------:R-:W-:Y:S01]  /*6930*/  LOP3.LUT R14, R3, R6, RZ, 0xc0, !PT ;  /* 0x00000006030e7212 */ /* 0x000fe200078ec0ff */
[--C-:B------:R-:W-:Y:S01]  /*6940*/  FFMA.FTZ R6, R82, c[0x0][0x23c], -R0.reuse ;  /* 0x00008f0052067a23 */ /* 0x100fe20000010800 */
[----:B------:R-:W-:Y:S01]  /*6950*/  HSET2.LE.AND R3, R16, R144, PT ;  /* 0x0000009010037233 */ /* 0x000fe20003803000 */
[----:B---3--:R-:W-:Y:S02]  /*6960*/  F2FP.PACK_AB R16, R238, R203 ;  /* 0x000000cbee10723e */ /* 0x008fe400000000ff */
[----:B------:R4:W2:Y:S02]  /*6970*/  MUFU.EX2 R244, R6 ;  /* 0x0000000600f47308 */ /* 0x0008a40000000800 */
[----:B------:R-:W-:Y:S01]  /*6980*/  HMMA.16816.F32 R24, R8, R54, RZ ;  /* 0x000000360818723c */ /* 0x000fe200000018ff */
[----:B-1----:R-:W-:Y:S02]  /*6990*/  LOP3.LUT R17, R20, 0xff, RZ, 0xc0, !PT ;  /* 0x000000ff14117812 */ /* 0x002fe400078ec0ff */
[----:B------:R-:W-:Y:S01]  /*69a0*/  LOP3.LUT R13, R13, R16, RZ, 0xc0, !PT ;  /* 0x000000100d0d7212 */ /* 0x000fe200078ec0ff */
[----:B------:R-:W-:-:S04]  /*69b0*/  FFMA.FTZ R16, R133, c[0x0][0x23c], -R0 ;  /* 0x00008f0085107a23 */ /* 0x000fc80000010800 */
[----:B------:R-:W-:Y:S01]  /*69c0*/  MUFU.EX2 R245, R16 ;  /* 0x0000001000f57308 */ /* 0x000fe20000000800 */
[----:B----4-:R-:W-:-:S04]  /*69d0*/  F2FP.PACK_AB R6, R231, R233 ;  /* 0x000000e9e706723e */ /* 0x010fc800000000ff */
[----:B------:R-:W-:Y:S02]  /*69e0*/  LOP3.LUT R15, R3, R6, RZ, 0xc0, !PT ;  /* 0x00000006030f7212 */ /* 0x000fe400078ec0ff */
[----:B------:R-:W-:Y:S02]  /*69f0*/  LOP3.LUT R6, R20, 0xffff, RZ, 0xc0, !PT ;  /* 0x0000ffff14067812 */ /* 0x000fe400078ec0ff */
[----:B------:R-:W-:Y:S02]  /*6a00*/  SHF.R.U32.HI R3, RZ, 0x10, R20 ;  /* 0x00000010ff037819 */ /* 0x000fe40000011614 */
[----:B------:R-:W-:Y:S01]  /*6a10*/  SHF.R.U32.HI R8, RZ, 0x8, R6 ;  /* 0x00000008ff087819 */ /* 0x000fe20000011606 */
[----:B------:R-:W-:Y:S01]  /*6a20*/  FFMA.FTZ R6, R132, c[0x0][0x23c], -R0 ;  /* 0x00008f0084067a23 */ /* 0x000fe20000010800 */
[----:B------:R-:W-:Y:S01]  /*6a30*/  LOP3.LUT R3, R3, 0xff, RZ, 0xc0, !PT ;  /* 0x000000ff03037812 */ /* 0x000fe200078ec0ff */
[C---:B------:R-:W-:Y:S01]  /*6a40*/  HMMA.16816.F32 R76, R12.reuse, R60, R28 ;  /* 0x0000003c0c4c723c */ /* 0x040fe2000000181c */
[----:B------:R-:W-:Y:S01]  /*6a50*/  PRMT R17, R17, 0x5410, R8 ;  /* 0x0000541011117816 */ /* 0x000fe20000000008 */
[----:B------:R-:W-:Y:S01]  /*6a60*/  FFMA.FTZ R8, R92, c[0x0][0x23c], -R5 ;  /* 0x00008f005c087a23 */ /* 0x000fe20000010805 */
[----:B------:R1:W3:Y:S01]  /*6a70*/  MUFU.EX2 R240, R6 ;  /* 0x0000000600f07308 */ /* 0x0002e20000000800 */
[----:B------:R-:W-:Y:S01]  /*6a80*/  IMAD.MOV.U32 R92, RZ, RZ, R73 ;  /* 0x000000ffff5c7224 */ /* 0x000fe200078e0049 */
[----:B------:R-:W-:Y:S01]  /*6a90*/  PRMT R9, R3, 0x5410, R7 ;  /* 0x0000541003097816 */ /* 0x000fe20000000007 */
[--C-:B------:R-:W-:Y:S01]  /*6aa0*/  HSET2.LE.AND R3, R36, R144.reuse, PT ;  /* 0x0000009024037233 */ /* 0x100fe20003803000 */
[----:B------:R-:W-:Y:S01]  /*6ab0*/  IMAD.MOV.U32 R36, RZ, RZ, R74 ;  /* 0x000000ffff247224 */ /* 0x000fe200078e004a */
[----:B------:R-:W-:Y:S01]  /*6ac0*/  HSET2.LE.AND R7, R19, R144, PT ;  /* 0x0000009013077233 */ /* 0x000fe20003803000 */
[----:B--2---:R-:W-:Y:S01]  /*6ad0*/  F2FP.PACK_AB R11, R92, R244 ;  /* 0x000000f45c0b723e */ /* 0x004fe200000000ff */
[----:B------:R-:W-:Y:S01]  /*6ae0*/  HMMA.16816.F32 R64, R12, R56, R32 ;  /* 0x000000380c40723c */ /* 0x000fe20000001820 */
[----:B------:R2:W-:Y:S02]  /*6af0*/  MUFU.EX2 R81, R8 ;  /* 0x0000000800517308 */ /* 0x0005e40000000800 */
[----:B------:R-:W-:Y:S01]  /*6b00*/  LOP3.LUT R11, R7, R11, RZ, 0xc0, !PT ;  /* 0x0000000b070b7212 */ /* 0x000fe200078ec0ff */
[----:B------:R-:W-:-:S02]  /*6b10*/  FFMA.FTZ R7, R94, c[0x0][0x23c], -R5 ;  /* 0x00008f005e077a23 */ /* 0x000fc40000010805 */
[----:B------:R-:W-:Y:S02]  /*6b20*/  IMAD.MOV.U32 R94, RZ, RZ, R247 ;  /* 0x000000ffff5e7224 */ /* 0x000fe400078e00f7 */
[C---:B------:R-:W-:Y:S01]  /*6b30*/  HMMA.16816.F32 R72, R12.reuse, R58, R44 ;  /* 0x0000003a0c48723c */ /* 0x040fe2000000182c */
[----:B-1----:R-:W-:Y:S01]  /*6b40*/  F2FP.PACK_AB R6, R241, R246 ;  /* 0x000000f6f106723e */ /* 0x002fe200000000ff */
[----:B------:R1:W-:Y:S03]  /*6b50*/  MUFU.EX2 R80, R7 ;  /* 0x0000000700507308 */ /* 0x0003e60000000800 */
[----:B------:R-:W-:Y:S01]  /*6b60*/  LOP3.LUT R10, R3, R6, RZ, 0xc0, !PT ;  /* 0x00000006030a7212 */ /* 0x000fe200078ec0ff */
[----:B------:R-:W-:Y:S01]  /*6b70*/  HSET2.LE.AND R3, R17, R144, PT ;  /* 0x0000009011037233 */ /* 0x000fe20003803000 */
[----:B------:R-:W-:Y:S01]  /*6b80*/  F2FP.PACK_AB R6, R36, R228 ;  /* 0x000000e42406723e */ /* 0x000fe200000000ff */
[----:B------:R-:W-:Y:S03]  /*6b90*/  HMMA.16816.F32 R28, R12, R62, R24 ;  /* 0x0000003e0c1c723c */ /* 0x000fe60000001818 */
[----:B--2---:R-:W-:Y:S01]  /*6ba0*/  LOP3.LUT R8, R3, R6, RZ, 0xc0, !PT ;  /* 0x0000000603087212 */ /* 0x004fe200078ec0ff */
[----:B------:R-:W-:-:S02]  /*6bb0*/  FFMA.FTZ R3, R90, c[0x0][0x23c], -R5 ;  /* 0x00008f005a037a23 */ /* 0x000fc40000010805 */
[----:B------:R-:W-:Y:S02]  /*6bc0*/  IMAD.MOV.U32 R90, RZ, RZ, R225 ;  /* 0x000000ffff5a7224 */ /* 0x000fe400078e00e1 */
[----:B------:R2:W-:Y:S01]  /*6bd0*/  MUFU.EX2 R235, R3 ;  /* 0x0000000300eb7308 */ /* 0x0005e20000000800 */
[----:B-1----:R-:W-:Y:S01]  /*6be0*/  HSET2.LE.AND R7, R9, R144, PT ;  /* 0x0000009009077233 */ /* 0x002fe20003803000 */
[----:B---3--:R-:W-:-:S04]  /*6bf0*/  F2FP.PACK_AB R9, R240, R245 ;  /* 0x000000f5f009723e */ /* 0x008fc800000000ff */
[----:B------:R-:W-:Y:S01]  /*6c00*/  LOP3.LUT R9, R7, R9, RZ, 0xc0, !PT ;  /* 0x0000000907097212 */ /* 0x000fe200078ec0ff */
[----:B------:R-:W-:-:S05]  /*6c10*/  IMAD.WIDE.U32 R6, R41, -0x2daee0ad, RZ ;  /* 0xd2511f5329067825 */ /* 0x000fca00078e00ff */
[C---:B------:R-:W-:Y:S01]  /*6c20*/  LOP3.LUT R12, R6.reuse, 0xffff, RZ, 0xc0, !PT ;  /* 0x0000ffff060c7812 */ /* 0x040fe200078ec0ff */
[C---:B------:R-:W-:Y:S01]  /*6c30*/  HMMA.16816.F32 R24, R8.reuse, R48, RZ ;  /* 0x000000300818723c */ /* 0x040fe200000018ff */
[--C-:B------:R-:W-:Y:S01]  /*6c40*/  SHF.R.U32.HI R14, RZ, 0x10, R6.reuse ;  /* 0x00000010ff0e7819 */ /* 0x100fe20000011606 */
[----:B--2---:R-:W-:Y:S01]  /*6c50*/  FFMA.FTZ R3, R83, c[0x0][0x23c], -R5 ;  /* 0x00008f0053037a23 */ /* 0x004fe20000010805 */
[----:B------:R-:W-:Y:S02]  /*6c60*/  LOP3.LUT R15, R6, 0xff, RZ, 0xc0, !PT ;  /* 0x000000ff060f7812 */ /* 0x000fe400078ec0ff */
[----:B------:R-:W-:Y:S01]  /*6c70*/  SHF.R.U32.HI R13, RZ, 0x18, R6 ;  /* 0x00000018ff0d7819 */ /* 0x000fe20000011606 */
[----:B------:R1:W-:Y:S01]  /*6c80*/  MUFU.EX2 R234, R3 ;  /* 0x0000000300ea7308 */ /* 0x0003e20000000800 */
[----:B------:R-:W-:Y:S01]  /*6c90*/  FFMA.FTZ R6, R91, c[0x0][0x23c], -R0 ;  /* 0x00008f005b067a23 */ /* 0x000fe20000010800 */
[----:B------:R-:W-:Y:S01]  /*6ca0*/  HMMA.16816.F32 R48, R8, R50, RZ ;  /* 0x000000320830723c */ /* 0x000fe200000018ff */
[----:B------:R-:W-:Y:S01]  /*6cb0*/  SHF.R.U32.HI R12, RZ, 0x8, R12 ;  /* 0x00000008ff0c7819 */ /* 0x000fe2000001160c */
[----:B------:R-:W-:-:S03]  /*6cc0*/  IMAD.MOV.U32 R91, RZ, RZ, R246 ;  /* 0x000000ffff5b7224 */ /* 0x000fc600078e00f6 */
[----:B------:R-:W-:Y:S01]  /*6cd0*/  PRMT R12, R15, 0x5410, R12 ;  /* 0x000054100f0c7816 */ /* 0x000fe2000000000c */
[----:B------:R2:W-:Y:S02]  /*6ce0*/  MUFU.EX2 R132, R6 ;  /* 0x0000000600847308 */ /* 0x0005e40000000800 */
[----:B------:R-:W-:Y:S01]  /*6cf0*/  HMMA.16816.F32 R16, R8, R52, RZ ;  /* 0x000000340810723c */ /* 0x000fe200000018ff */
[----:B-1----:R-:W-:Y:S01]  /*6d00*/  LOP3.LUT R3, R7, UR18, R68, 0x96, !PT ;  /* 0x0000001207037c12 */ /* 0x002fe2000f8e9644 */
[----:B------:R-:W-:-:S06]  /*6d10*/  FFMA.FTZ R7, R93, c[0x0][0x23c], -R0 ;  /* 0x00008f005d077a23 */ /* 0x000fcc0000010800 */
[----:B------:R-:W-:Y:S01]  /*6d20*/  HMMA.16816.F32 R20, R8, R54, RZ ;  /* 0x000000360814723c */ /* 0x000fe200000018ff */
[----:B------:R-:W-:Y:S01]  /*6d30*/  IMAD.MOV.U32 R93, RZ, RZ, R245 ;  /* 0x000000ffff5d7224 */ /* 0x000fe200078e00f5 */
[----:B------:R1:W3:Y:S01]  /*6d40*/  MUFU.EX2 R133, R7 ;  /* 0x0000000700857308 */ /* 0x0002e20000000800 */
[----:B--2---:R-:W-:-:S04]  /*6d50*/  LOP3.LUT R6, R3, 0xffff, RZ, 0xc0, !PT ;  /* 0x0000ffff03067812 */ /* 0x004fc800078ec0ff */
[----:B------:R-:W-:Y:S01]  /*6d60*/  FFMA.FTZ R9, R134, c[0x0][0x23c], -R0 ;  /* 0x00008f0086097a23 */ /* 0x000fe20000010800 */
[----:B------:R-:W-:Y:S02]  /*6d70*/  SHF.R.U32.HI R8, RZ, 0x10, R3 ;  /* 0x00000010ff087819 */ /* 0x000fe40000011603 */
[----:B------:R-:W-:Y:S01]  /*6d80*/  LOP3.LUT R10, R3, 0xff, RZ, 0xc0, !PT ;  /* 0x000000ff030a7812 */ /* 0x000fe200078ec0ff */
[----:B------:R2:W-:Y:S01]  /*6d90*/  MUFU.EX2 R252, R9 ;  /* 0x0000000900fc7308 */ /* 0x0005e20000000800 */
[----:B------:R-:W-:Y:S02]  /*6da0*/  SHF.R.U32.HI R6, RZ, 0x8, R6 ;  /* 0x00000008ff067819 */ /* 0x000fe40000011606 */
[----:B-1----:R-:W-:Y:S02]  /*6db0*/  LOP3.LUT R7, R14, 0xff, RZ, 0xc0, !PT ;  /* 0x000000ff0e077812 */ /* 0x002fe400078ec0ff */
[----:B---3--:R-:W-:Y:S02]  /*6dc0*/  F2FP.PACK_AB R11, R132, R133 ;  /* 0x00000085840b723e */ /* 0x008fe400000000ff */
[----:B------:R-:W-:Y:S01]  /*6dd0*/  PRMT R13, R7, 0x5410, R13 ;  /* 0x00005410070d7816 */ /* 0x000fe2000000000d */
[----:B------:R-:W-:-:S02]  /*6de0*/  FFMA.FTZ R7, R95, c[0x0][0x23c], -R0 ;  /* 0x00008f005f077a23 */ /* 0x000fc40000010800 */
[----:B------:R-:W-:Y:S01]  /*6df0*/  IMAD.MOV.U32 R95, RZ, RZ, R244 ;  /* 0x000000ffff5f7224 */ /* 0x000fe200078e00f4 */
[----:B--2---:R-:W-:Y:S01]  /*6e00*/  PRMT R9, R10, 0x5410, R6 ;  /* 0x000054100a097816 */ /* 0x004fe20000000006 */
[----:B------:R1:W2:Y:S01]  /*6e10*/  MUFU.EX2 R250, R7 ;  /* 0x0000000700fa7308 */ /* 0x0002a20000000800 */
[----:B------:R-:W-:Y:S02]  /*6e20*/  F2FP.PACK_AB R6, R234, R235 ;  /* 0x000000ebea06723e */ /* 0x000fe400000000ff */
[----:B-1----:R-:W-:Y:S02]  /*6e30*/  SHF.R.U32.HI R7, RZ, 0x18, R3 ;  /* 0x00000018ff077819 */ /* 0x002fe40000011603 */
[----:B------:R-:W-:-:S04]  /*6e40*/  LOP3.LUT R3, R8, 0xff, RZ, 0xc0, !PT ;  /* 0x000000ff08037812 */ /* 0x000fc800078ec0ff */
[----:B------:R-:W-:Y:S01]  /*6e50*/  PRMT R8, R3, 0x5410, R7 ;  /* 0x0000541003087816 */ /* 0x000fe20000000007 */
[--C-:B------:R-:W-:Y:S02]  /*6e60*/  HSET2.LE.AND R3, R12, R144.reuse, PT ;  /* 0x000000900c037233 */ /* 0x100fe40003803000 */
[----:B------:R-:W-:-:S03]  /*6e70*/  HSET2.LE.AND R7, R13, R144, PT ;  /* 0x000000900d077233 */ /* 0x000fc60003803000 */
[----:B------:R-:W-:Y:S01]  /*6e80*/  LOP3.LUT R10, R3, R6, RZ, 0xc0, !PT ;  /* 0x00000006030a7212 */ /* 0x000fe200078ec0ff */
[--C-:B------:R-:W-:Y:S01]  /*6e90*/  HSET2.LE.AND R3, R9, R144.reuse, PT ;  /* 0x0000009009037233 */ /* 0x100fe20003803000 */
[----:B------:R-:W-:Y:S02]  /*6ea0*/  F2FP.PACK_AB R6, R80, R81 ;  /* 0x000000515006723e */ /* 0x000fe400000000ff */
[----:B------:R-:W-:Y:S01]  /*6eb0*/  LOP3.LUT R11, R7, R11, RZ, 0xc0, !PT ;  /* 0x0000000b070b7212 */ /* 0x000fe200078ec0ff */
[----:B------:R-:W-:Y:S01]  /*6ec0*/  HSET2.LE.AND R7, R8, R144, PT ;  /* 0x0000009008077233 */ /* 0x000fe20003803000 */
[----:B--2---:R-:W-:Y:S02]  /*6ed0*/  F2FP.PACK_AB R9, R252, R250 ;  /* 0x000000fafc09723e */ /* 0x004fe400000000ff */
[----:B------:R-:W-:Y:S01]  /*6ee0*/  LOP3.LUT R8, R3, R6, RZ, 0xc0, !PT ;  /* 0x0000000603087212 */ /* 0x000fe200078ec0ff */
[----:B------:R-:W-:Y:S01]  /*6ef0*/  IMAD.U32 R3, RZ, RZ, UR5 ;  /* 0x00000005ff037e24 */ /* 0x000fe2000f8e00ff */
[----:B------:R-:W-:Y:S01]  /*6f00*/  LOP3.LUT R9, R7, R9, RZ, 0xc0, !PT ;  /* 0x0000000907097212 */ /* 0x000fe200078ec0ff */
[----:B------:R-:W-:-:S02]  /*6f10*/  UIADD3 UR5, UR33, 0x2, URZ ;  /* 0x0000000221057890 */ /* 0x000fc4000fffe03f */
[----:B------:R-:W-:Y:S01]  /*6f20*/  UIADD3 UR33, UR33, 0x3, URZ ;  /* 0x0000000321217890 */ /* 0x000fe2000fffe03f */
[----:B------:R-:W-:-:S03]  /*6f30*/  LOP3.LUT R3, R115, UR31, R3, 0x96, !PT ;  /* 0x0000001f73037c12 */ /* 0x000fc6000f8e9603 */
[C---:B------:R-:W-:Y:S07]  /*6f40*/  HMMA.16816.F32 R44, R8.reuse, R56, R24 ;  /* 0x00000038082c723c */ /* 0x040fee0000001818 */
[----:B------:R-:W-:Y:S01]  /*6f50*/  IMAD.WIDE.U32 R26, R3, -0x326172a9, RZ ;  /* 0xcd9e8d57031a7825 */ /* 0x000fe200078e00ff */
[----:B------:R-:W-:Y:S04]  /*6f60*/  HMMA.16816.F32 R32, R8, R58, R48 ;  /* 0x0000003a0820723c */ /* 0x000fe80000001830 */
[----:B------:R-:W-:-:S02]  /*6f70*/  LOP3.LUT R3, R27, UR16, R88, 0x96, !PT ;  /* 0x000000101b037c12 */ /* 0x000fc4000f8e9658 */
[----:B------:R-:W-:Y:S02]  /*6f80*/  LOP3.LUT R12, R43, UR14, R26, 0x96, !PT ;  /* 0x0000000e2b0c7c12 */ /* 0x000fe4000f8e961a */
[C---:B------:R-:W-:Y:S01]  /*6f90*/  HMMA.16816.F32 R68, R8.reuse, R60, R16 ;  /* 0x0000003c0844723c */ /* 0x040fe20000001810 */
[----:B------:R-:W-:Y:S01]  /*6fa0*/  IMAD.WIDE.U32 R6, R3, -0x2daee0ad, RZ ;  /* 0xd2511f5303067825 */ /* 0x000fe200078e00ff */
[----:B------:R-:W-:Y:S03]  /*6fb0*/  LDSM.16.MT88.4 R16, [R205+0x4800] ;  /* 0x00480000cd10783b */ /* 0x000fe60000004200 */
[----:B------:R-:W-:Y:S01]  /*6fc0*/  IMAD.WIDE.U32 R12, R12, -0x2daee0ad, RZ ;  /* 0xd2511f530c0c7825 */ /* 0x000fe200078e00ff */
[----:B------:R-:W-:Y:S02]  /*6fd0*/  LOP3.LUT R7, R7, UR13, R86, 0x96, !PT ;  /* 0x0000000d07077c12 */ /* 0x000fe4000f8e9656 */
[----:B------:R-:W-:Y:S01]  /*6fe0*/  HMMA.16816.F32 R48, R8, R62, R20 ;  /* 0x0000003e0830723c */ /* 0x000fe20000001814 */
[----:B------:R-:W1:Y:S01]  /*6ff0*/  LDSM.16.MT88.4 R20, [R204+0x4800] ;  /* 0x00480000cc14783b */ /* 0x000e620000004200 */
[----:B------:R-:W-:Y:S01]  /*7000*/  LOP3.LUT R3, R13, UR11, R6, 0x96, !PT ;  /* 0x0000000b0d037c12 */ /* 0x000fe2000f8e9606 */
[----:B------:R-:W-:-:S04]  /*7010*/  IMAD.WIDE.U32 R6, R7, -0x326172a9, RZ ;  /* 0xcd9e8d5707067825 */ /* 0x000fc800078e00ff */
[----:B------:R-:W-:Y:S01]  /*7020*/  IMAD.WIDE.U32 R24, R3, -0x326172a9, RZ ;  /* 0xcd9e8d5703187825 */ /* 0x000fe200078e00ff */
[----:B------:R-:W-:-:S03]  /*7030*/  LOP3.LUT R7, R7, UR12, R42, 0x96, !PT ;  /* 0x0000000c07077c12 */ /* 0x000fc6000f8e962a */
[----:B------:R-:W-:Y:S01]  /*7040*/  FFMA.FTZ R3, R98, c[0x0][0x23c], -R4 ;  /* 0x00008f0062037a23 */ /* 0x000fe20000010804 */
[----:B------:R-:W-:Y:S01]  /*7050*/  LOP3.LUT R13, R25, UR10, R6, 0x96, !PT ;  /* 0x0000000a190d7c12 */ /* 0x000fe2000f8e9606 */
[----:B------:R-:W-:Y:S02]  /*7060*/  IMAD.WIDE.U32 R6, R7, -0x2daee0ad, RZ ;  /* 0xd2511f5307067825 */ /* 0x000fe400078e00ff */
[----:B------:R2:W3:Y:S02]  /*7070*/  MUFU.EX2 R248, R3 ;  /* 0x0000000300f87308 */ /* 0x0004e40000000800 */
[----:B------:R-:W-:-:S04]  /*7080*/  IMAD.WIDE.U32 R14, R13, -0x2daee0ad, RZ ;  /* 0xd2511f530d0e7825 */ /* 0x000fc800078e00ff */
[----:B------:R-:W-:Y:S01]  /*7090*/  FFMA.FTZ R8, R97, c[0x0][0x23c], -R4 ;  /* 0x00008f0061087a23 */ /* 0x000fe20000010804 */
[----:B------:R-:W-:Y:S01]  /*70a0*/  LOP3.LUT R6, R15, UR7, R6, 0x96, !PT ;  /* 0x000000070f067c12 */ /* 0x000fe2000f8e9606 */
[--C-:B------:R-:W-:Y:S02]  /*70b0*/  FFMA.FTZ R9, R96, c[0x0][0x23c], -R4.reuse ;  /* 0x00008f0060097a23 */ /* 0x100fe40000010804 */
[----:B------:R-:W-:Y:S01]  /*70c0*/  MUFU.EX2 R83, R8 ;  /* 0x0000000800537308 */ /* 0x000fe20000000800 */
[----:B------:R-:W-:Y:S02]  /*70d0*/  IMAD.MOV.U32 R98, RZ, RZ, R243 ;  /* 0x000000ffff627224 */ /* 0x000fe400078e00f3 */
[----:B------:R-:W-:Y:S02]  /*70e0*/  IMAD.MOV.U32 R96, RZ, RZ, R241 ;  /* 0x000000ffff607224 */ /* 0x000fe400078e00f1 */
[----:B--2---:R-:W-:-:S03]  /*70f0*/  FFMA.FTZ R3, R99, c[0x0][0x23c], -R4 ;  /* 0x00008f0063037a23 */ /* 0x004fc60000010804 */
[----:B------:R2:W4:Y:S01]  /*7100*/  MUFU.EX2 R41, R9 ;  /* 0x0000000900297308 */ /* 0x0005220000000800 */
[----:B---3--:R-:W-:Y:S02]  /*7110*/  IMAD.MOV.U32 R97, RZ, RZ, R248 ;  /* 0x000000ffff617224 */ /* 0x008fe400078e00f8 */
[----:B------:R-:W-:-:S05]  /*7120*/  IMAD.MOV.U32 R99, RZ, RZ, R242 ;  /* 0x000000ffff637224 */ /* 0x000fca00078e00f2 */
[----:B------:R3:W-:Y:S01]  /*7130*/  MUFU.EX2 R82, R3 ;  /* 0x0000000300527308 */ /* 0x0007e20000000800 */
[----:B--2---:R-:W-:Y:S02]  /*7140*/  FFMA.FTZ R9, R101, c[0x0][0x23c], -R2 ;  /* 0x00008f0065097a23 */ /* 0x004fe40000010802 */
[----:B------:R-:W-:-:S05]  /*7150*/  IMAD.MOV.U32 R101, RZ, RZ, R240 ;  /* 0x000000ffff657224 */ /* 0x000fca00078e00f0 */
[----:B------:R2:W-:Y:S01]  /*7160*/  MUFU.EX2 R248, R9 ;  /* 0x0000000900f87308 */ /* 0x0005e20000000800 */
[----:B---3--:R-:W-:Y:S01]  /*7170*/  LOP3.LUT R3, R7, UR9, R12, 0x96, !PT ;  /* 0x0000000907037c12 */ /* 0x008fe2000f8e960c */
[----:B------:R-:W-:-:S04]  /*7180*/  IMAD.WIDE.U32 R6, R6, -0x326172a9, RZ ;  /* 0xcd9e8d5706067825 */ /* 0x000fc800078e00ff */
[----:B------:R-:W-:Y:S01]  /*7190*/  IMAD.WIDE.U32 R12, R3, -0x326172a9, RZ ;  /* 0xcd9e8d57030c7825 */ /* 0x000fe200078e00ff */
[----:B------:R-:W-:Y:S02]  /*71a0*/  LOP3.LUT R3, R6, 0xffff, RZ, 0xc0, !PT ;  /* 0x0000ffff06037812 */ /* 0x000fe400078ec0ff */
[----:B------:R-:W-:Y:S02]  /*71b0*/  SHF.R.U32.HI R8, RZ, 0x10, R6 ;  /* 0x00000010ff087819 */ /* 0x000fe40000011606 */
[----:B------:R-:W-:Y:S02]  /*71c0*/  SHF.R.U32.HI R10, RZ, 0x8, R3 ;  /* 0x00000008ff0a7819 */ /* 0x000fe40000011603 */
[----:B------:R-:W-:Y:S01]  /*71d0*/  LOP3.LUT R3, R7, UR17, R12, 0x96, !PT ;  /* 0x0000001107037c12 */ /* 0x000fe2000f8e960c */
[----:B------:R-:W-:Y:S01]  /*71e0*/  FFMA.FTZ R7, R102, c[0x0][0x23c], -R2 ;  /* 0x00008f0066077a23 */ /* 0x000fe20000010802 */
[----:B------:R-:W-:Y:S01]  /*71f0*/  LOP3.LUT R11, R6, 0xff, RZ, 0xc0, !PT ;  /* 0x000000ff060b7812 */ /* 0x000fe200078ec0ff */
[----:B------:R-:W-:Y:S01]  /*7200*/  IMAD.MOV.U32 R102, RZ, RZ, R239 ;  /* 0x000000ffff667224 */ /* 0x000fe200078e00ef */
[----:B------:R-:W-:Y:S01]  /*7210*/  LOP3.LUT R8, R8, 0xff, RZ, 0xc0, !PT ;  /* 0x000000ff08087812 */ /* 0x000fe200078ec0ff */
[----:B------:R3:W-:Y:S01]  /*7220*/  MUFU.EX2 R251, R7 ;  /* 0x0000000700fb7308 */ /* 0x0007e20000000800 */
[----:B------:R-:W-:-:S02]  /*7230*/  SHF.R.U32.HI R6, RZ, 0x18, R6 ;  /* 0x00000018ff067819 */ /* 0x000fc40000011606 */
[----:B------:R-:W-:Y:S02]  /*7240*/  PRMT R11, R11, 0x5410, R10 ;  /* 0x000054100b0b7816 */ /* 0x000fe4000000000a */
[----:B------:R-:W-:Y:S02]  /*7250*/  PRMT R12, R8, 0x5410, R6 ;  /* 0x00005410080c7816 */ /* 0x000fe40000000006 */
[--C-:B------:R-:W-:Y:S02]  /*7260*/  SHF.R.U32.HI R8, RZ, 0x10, R3.reuse ;  /* 0x00000010ff087819 */ /* 0x100fe40000011603 */
[C---:B------:R-:W-:Y:S02]  /*7270*/  LOP3.LUT R6, R3.reuse, 0xffff, RZ, 0xc0, !PT ;  /* 0x0000ffff03067812 */ /* 0x040fe400078ec0ff */
[----:B------:R-:W-:Y:S02]  /*7280*/  LOP3.LUT R10, R3, 0xff, RZ, 0xc0, !PT ;  /* 0x000000ff030a7812 */ /* 0x000fe400078ec0ff */
[----:B--2---:R-:W-:-:S02]  /*7290*/  SHF.R.U32.HI R9, RZ, 0x18, R3 ;  /* 0x00000018ff097819 */ /* 0x004fc40000011603 */
[----:B------:R-:W-:Y:S01]  /*72a0*/  LOP3.LUT R3, R8, 0xff, RZ, 0xc0, !PT ;  /* 0x000000ff08037812 */ /* 0x000fe200078ec0ff */
[----:B---3--:R-:W-:Y:S01]  /*72b0*/  FFMA.FTZ R7, R100, c[0x0][0x23c], -R2 ;  /* 0x00008f0064077a23 */ /* 0x008fe20000010802 */
[----:B------:R-:W-:Y:S01]  /*72c0*/  SHF.R.U32.HI R6, RZ, 0x8, R6 ;  /* 0x00000008ff067819 */ /* 0x000fe20000011606 */
[----:B------:R-:W-:Y:S01]  /*72d0*/  IMAD.MOV.U32 R100, RZ, RZ, R238 ;  /* 0x000000ffff647224 */ /* 0x000fe200078e00ee */
[----:B------:R-:W-:Y:S01]  /*72e0*/  PRMT R9, R3, 0x5410, R9 ;  /* 0x0000541003097816 */ /* 0x000fe20000000009 */
[----:B------:R2:W3:Y:S01]  /*72f0*/  MUFU.EX2 R249, R7 ;  /* 0x0000000700f97308 */ /* 0x0004e20000000800 */
[----:B------:R-:W-:Y:S01]  /*7300*/  PRMT R8, R10, 0x5410, R6 ;  /* 0x000054100a087816 */ /* 0x000fe20000000006 */
[----:B------:R-:W-:Y:S01]  /*7310*/  HSET2.LE.AND R3, R11, R144, PT ;  /* 0x000000900b037233 */ /* 0x000fe20003803000 */
[----:B----4-:R-:W-:-:S04]  /*7320*/  F2FP.PACK_AB R6, R41, R83 ;  /* 0x000000532906723e */ /* 0x010fc800000000ff */
[----:B------:R-:W-:Y:S01]  /*7330*/  LOP3.LUT R10, R3, R6, RZ, 0xc0, !PT ;  /* 0x00000006030a7212 */ /* 0x000fe200078ec0ff */
[--C-:B------:R-:W-:Y:S01]  /*7340*/  HSET2.LE.AND R3, R12, R144.reuse, PT ;  /* 0x000000900c037233 */ /* 0x100fe20003803000 */
[----:B--2---:R-:W-:Y:S01]  /*7350*/  FFMA.FTZ R7, R103, c[0x0][0x23c], -R2 ;  /* 0x00008f0067077a23 */ /* 0x004fe20000010802 */
[----:B---3--:R-:W-:Y:S01]  /*7360*/  F2FP.PACK_AB R6, R249, R251 ;  /* 0x000000fbf906723e */ /* 0x008fe200000000ff */
[----:B------:R-:W-:Y:S02]  /*7370*/  IMAD.MOV.U32 R103, RZ, RZ, R235 ;  /* 0x000000ffff677224 */ /* 0x000fe400078e00eb */
[----:B------:R-:W2:Y:S01]  /*7380*/  MUFU.EX2 R247, R7 ;  /* 0x0000000700f77308 */ /* 0x000ea20000000800 */
[----:B------:R-:W-:Y:S01]  /*7390*/  LOP3.LUT R11, R3, R6, RZ, 0xc0, !PT ;  /* 0x00000006030b7212 */ /* 0x000fe200078ec0ff */
[----:B------:R-:W-:Y:S01]  /*73a0*/  HSET2.LE.AND R3, R8, R144, PT ;  /* 0x0000009008037233 */ /* 0x000fe20003803000 */
[----:B------:R-:W-:-:S04]  /*73b0*/  F2FP.PACK_AB R6, R82, R97 ;  /* 0x000000615206723e */ /* 0x000fc800000000ff */
[----:B------:R-:W-:Y:S01]  /*73c0*/  LOP3.LUT R8, R3, R6, RZ, 0xc0, !PT ;  /* 0x0000000603087212 */ /* 0x000fe200078ec0ff */
[----:B------:R-:W-:Y:S01]  /*73d0*/  HSET2.LE.AND R3, R9, R144, PT ;  /* 0x0000009009037233 */ /* 0x000fe20003803000 */
[----:B--2---:R-:W-:-:S04]  /*73e0*/  F2FP.PACK_AB R6, R247, R248 ;  /* 0x000000f8f706723e */ /* 0x004fc800000000ff */
[----:B------:R-:W-:Y:S02]  /*73f0*/  LOP3.LUT R9, R3, R6, RZ, 0xc0, !PT ;  /* 0x0000000603097212 */ /* 0x000fe400078ec0ff */
[----:B------:R-:W-:Y:S02]  /*7400*/  LOP3.LUT R6, R27, UR16, R236, 0x96, !PT ;  /* 0x000000101b067c12 */ /* 0x000fe4000f8e96ec */
[----:B------:R-:W-:-:S03]  /*7410*/  LOP3.LUT R3, R113, UR14, R26, 0x96, !PT ;  /* 0x0000000e71037c12 */ /* 0x000fc6000f8e961a */
[C---:B-1----:R-:W-:Y:S08]  /*7420*/  HMMA.16816.F32 R64, R8.reuse, R20, R64 ;  /* 0x000000140840723c */ /* 0x042ff00000001840 */
        /* <DEDUP_REMOVED lines=9> */
[----:B------:R-:W-:Y:S02]  /*74c0*/  MUFU.EX2 R243, R9 ;  /* 0x0000000900f37308 */ /* 0x000fe40000000800 */
[----:B------:R-:W-:Y:S01]  /*74d0*/  IMAD.WIDE.U32 R74, R3, -0x326172a9, RZ ;  /* 0xcd9e8d57034a7825 */ /* 0x000fe200078e00ff */
[----:B------:R-:W-:-:S03]  /*74e0*/  LOP3.LUT R3, R7, UR12, R112, 0x96, !PT ;  /* 0x0000000c07037c12 */ /* 0x000fc6000f8e9670 */
[----:B------:R-:W-:Y:S01]  /*74f0*/  IMAD.MOV.U32 R109, RZ, RZ, R226 ;  /* 0x000000ffff6d7224 */ /* 0x000fe200078e00e2 */
[----:B------:R-:W-:Y:S01]  /*7500*/  LOP3.LUT R8, R75, UR10, R6, 0x96, !PT ;  /* 0x0000000a4b087c12 */ /* 0x000fe2000f8e9606 */
[----:B------:R-:W-:-:S04]  /*7510*/  IMAD.WIDE.U32 R6, R3, -0x2daee0ad, RZ ;  /* 0xd2511f5303067825 */ /* 0x000fc800078e00ff */
[----:B------:R-:W-:Y:S01]  /*7520*/  IMAD.WIDE.U32 R72, R8, -0x2daee0ad, RZ ;  /* 0xd2511f5308487825 */ /* 0x000fe200078e00ff */
[----:B------:R-:W-:-:S04]  /*7530*/  LOP3.LUT R8, R7, UR9, R10, 0x96, !PT ;  /* 0x0000000907087c12 */ /* 0x000fc8000f8e960a */
[----:B------:R-:W-:Y:S01]  /*7540*/  LOP3.LUT R3, R73, UR7, R6, 0x96, !PT ;  /* 0x0000000749037c12 */ /* 0x000fe2000f8e9606 */
[----:B------:R-:W-:Y:S02]  /*7550*/  FFMA.FTZ R6, R110, c[0x0][0x23c], -R5 ;  /* 0x00008f006e067a23 */ /* 0x000fe40000010805 */
[----:B------:R-:W-:Y:S02]  /*7560*/  IMAD.WIDE.U32 R26, R8, -0x326172a9, RZ ;  /* 0xcd9e8d57081a7825 */ /* 0x000fe400078e00ff */
[----:B------:R1:W-:Y:S02]  /*7570*/  MUFU.EX2 R244, R6 ;  /* 0x0000000600f47308 */ /* 0x0003e40000000800 */
[----:B------:R-:W-:Y:S02]  /*7580*/  FFMA.FTZ R8, R107, c[0x0][0x23c], -R0 ;  /* 0x00008f006b087a23 */ /* 0x000fe40000010800 */
[----:B------:R-:W-:Y:S02]  /*7590*/  IMAD.MOV.U32 R110, RZ, RZ, R196 ;  /* 0x000000ffff6e7224 */ /* 0x000fe400078e00c4 */
[----:B------:R-:W-:-:S02]  /*75a0*/  IMAD.MOV.U32 R107, RZ, RZ, R81 ;  /* 0x000000ffff6b7224 */ /* 0x000fc400078e0051 */
[----:B------:R-:W-:Y:S01]  /*75b0*/  MUFU.EX2 R242, R8 ;  /* 0x0000000800f27308 */ /* 0x000fe20000000800 */
[----:B-1----:R-:W-:-:S04]  /*75c0*/  IMAD.WIDE.U32 R6, R3, -0x326172a9, RZ ;  /* 0xcd9e8d5703067825 */ /* 0x002fc800078e00ff */
[----:B------:R-:W-:Y:S01]  /*75d0*/  FFMA.FTZ R3, R106, c[0x0][0x23c], -R5 ;  /* 0x00008f006a037a23 */ /* 0x000fe20000010805 */
[C---:B------:R-:W-:Y:S01]  /*75e0*/  LOP3.LUT R9, R6.reuse, 0xffff, RZ, 0xc0, !PT ;  /* 0x0000ffff06097812 */ /* 0x040fe200078ec0ff */
[----:B------:R-:W-:Y:S01]  /*75f0*/  IMAD.MOV.U32 R106, RZ, RZ, R203 ;  /* 0x000000ffff6a7224 */ /* 0x000fe200078e00cb */
[----:B------:R-:W-:Y:S01]  /*7600*/  LOP3.LUT R10, R6, 0xff, RZ, 0xc0, !PT ;  /* 0x000000ff060a7812 */ /* 0x000fe200078ec0ff */
[----:B------:R1:W-:Y:S01]  /*7610*/  MUFU.EX2 R246, R3 ;  /* 0x0000000300f67308 */ /* 0x0003e20000000800 */
[----:B------:R-:W-:Y:S02]  /*7620*/  SHF.R.U32.HI R9, RZ, 0x8, R9 ;  /* 0x00000008ff097819 */ /* 0x000fe40000011609 */
[--C-:B------:R-:W-:Y:S02]  /*7630*/  SHF.R.U32.HI R11, RZ, 0x18, R6.reuse ;  /* 0x00000018ff0b7819 */ /* 0x100fe40000011606 */
[----:B------:R-:W-:Y:S02]  /*7640*/  PRMT R12, R10, 0x5410, R9 ;  /* 0x000054100a0c7816 */ /* 0x000fe40000000009 */
[----:B------:R-:W-:Y:S01]  /*7650*/  SHF.R.U32.HI R9, RZ, 0x10, R6 ;  /* 0x00000010ff097819 */ /* 0x000fe20000011606 */
[----:B------:R-:W-:-:S02]  /*7660*/  FFMA.FTZ R6, R105, c[0x0][0x23c], -R0 ;  /* 0x00008f0069067a23 */ /* 0x000fc40000010800 */
[----:B------:R-:W-:Y:S02]  /*7670*/  IMAD.MOV.U32 R105, RZ, RZ, R133 ;  /* 0x000000ffff697224 */ /* 0x000fe400078e0085 */
[----:B------:R-:W-:Y:S01]  /*7680*/  MUFU.EX2 R241, R6 ;  /* 0x0000000600f17308 */ /* 0x000fe20000000800 */
[----:B------:R-:W-:Y:S02]  /*7690*/  IMAD.MOV.U32 R133, RZ, RZ, R233 ;  /* 0x000000ffff857224 */ /* 0x000fe400078e00e9 */
[----:B-1----:R-:W-:Y:S02]  /*76a0*/  FFMA.FTZ R3, R104, c[0x0][0x23c], -R5 ;  /* 0x00008f0068037a23 */ /* 0x002fe40000010805 */
[----:B------:R-:W-:-:S03]  /*76b0*/  IMAD.MOV.U32 R104, RZ, RZ, R80 ;  /* 0x000000ffff687224 */ /* 0x000fc600078e0050 */
[----:B------:R1:W2:Y:S02]  /*76c0*/  MUFU.EX2 R245, R3 ;  /* 0x0000000300f57308 */ /* 0x0002a40000000800 */
[----:B-1----:R-:W-:Y:S02]  /*76d0*/  LOP3.LUT R3, R7, UR17, R26, 0x96, !PT ;  /* 0x0000001107037c12 */ /* 0x002fe4000f8e961a */
[----:B------:R-:W-:Y:S02]  /*76e0*/  LOP3.LUT R7, R9, 0xff, RZ, 0xc0, !PT ;  /* 0x000000ff09077812 */ /* 0x000fe400078ec0ff */
[----:B------:R-:W-:Y:S02]  /*76f0*/  LOP3.LUT R6, R3, 0xffff, RZ, 0xc0, !PT ;  /* 0x0000ffff03067812 */ /* 0x000fe400078ec0ff */
[----:B------:R-:W-:Y:S02]  /*7700*/  PRMT R11, R7, 0x5410, R11 ;  /* 0x00005410070b7816 */ /* 0x000fe4000000000b */
[----:B------:R-:W-:-:S02]  /*7710*/  SHF.R.U32.HI R7, RZ, 0x10, R3 ;  /* 0x00000010ff077819 */ /* 0x000fc40000011603 */
[----:B------:R-:W-:Y:S02]  /*7720*/  LOP3.LUT R10, R3, 0xff, RZ, 0xc0, !PT ;  /* 0x000000ff030a7812 */ /* 0x000fe400078ec0ff */
[----:B------:R-:W-:Y:S02]  /*7730*/  SHF.R.U32.HI R9, RZ, 0x18, R3 ;  /* 0x00000018ff097819 */ /* 0x000fe40000011603 */
        /* <DEDUP_REMOVED lines=8> */
[----:B------:R-:W1:Y:S01]  /*77c0*/  MUFU.EX2 R239, R7 ;  /* 0x0000000700ef7308 */ /* 0x000e620000000800 */
[----:B--2---:R-:W-:-:S04]  /*77d0*/  F2FP.PACK_AB R6, R245, R246 ;  /* 0x000000f6f506723e */ /* 0x004fc800000000ff */
[----:B------:R-:W-:Y:S01]  /*77e0*/  LOP3.LUT R10, R3, R6, RZ, 0xc0, !PT ;  /* 0x00000006030a7212 */ /* 0x000fe200078ec0ff */
[----:B------:R-:W-:Y:S01]  /*77f0*/  HSET2.LE.AND R3, R11, R144, PT ;  /* 0x000000900b037233 */ /* 0x000fe20003803000 */
[----:B------:R-:W-:-:S04]  /*7800*/  F2FP.PACK_AB R6, R241, R242 ;  /* 0x000000f2f106723e */ /* 0x000fc800000000ff */
[----:B------:R-:W-:Y:S01]  /*7810*/  LOP3.LUT R11, R3, R6, RZ, 0xc0, !PT ;  /* 0x00000006030b7212 */ /* 0x000fe200078ec0ff */
[----:B------:R-:W-:Y:S01]  /*7820*/  HSET2.LE.AND R3, R8, R144, PT ;  /* 0x0000009008037233 */ /* 0x000fe20003803000 */
[----:B------:R-:W-:-:S04]  /*7830*/  F2FP.PACK_AB R6, R244, R243 ;  /* 0x000000f3f406723e */ /* 0x000fc800000000ff */
[----:B------:R-:W-:Y:S01]  /*7840*/  LOP3.LUT R8, R3, R6, RZ, 0xc0, !PT ;  /* 0x0000000603087212 */ /* 0x000fe200078ec0ff */
[----:B------:R-:W-:Y:S01]  /*7850*/  HSET2.LE.AND R3, R9, R144, PT ;  /* 0x0000009009037233 */ /* 0x000fe20003803000 */
[----:B-1----:R-:W-:-:S04]  /*7860*/  F2FP.PACK_AB R6, R239, R240 ;  /* 0x000000f0ef06723e */ /* 0x002fc800000000ff */
[----:B------:R-:W-:Y:S01]  /*7870*/  LOP3.LUT R9, R3, R6, RZ, 0xc0, !PT ;  /* 0x0000000603097212 */ /* 0x000fe200078ec0ff */
[--C-:B------:R-:W-:Y:S02]  /*7880*/  FFMA.FTZ R3, R118, c[0x0][0x23c], -R4.reuse ;  /* 0x00008f0076037a23 */ /* 0x100fe40000010804 */
[----:B------:R-:W-:Y:S02]  /*7890*/  FFMA.FTZ R6, R116, c[0x0][0x23c], -R4 ;  /* 0x00008f0074067a23 */ /* 0x000fe40000010804 */
[----:B------:R1:W-:Y:S01]  /*78a0*/  MUFU.EX2 R237, R3 ;  /* 0x0000000300ed7308 */ /* 0x0003e20000000800 */
[----:B------:R-:W-:Y:S01]  /*78b0*/  IMAD.MOV.U32 R116, RZ, RZ, R83 ;  /* 0x000000ffff747224 */ /* 0x000fe200078e0053 */
[----:B------:R-:W-:Y:S01]  /*78c0*/  HMMA.16816.F32 R28, R8, R20, R44 ;  /* 0x00000014081c723c */ /* 0x000fe2000000182c */
[----:B------:R-:W-:-:S05]  /*78d0*/  IMAD.MOV.U32 R118, RZ, RZ, R82 ;  /* 0x000000ffff767224 */ /* 0x000fca00078e0052 */
[----:B------:R2:W-:Y:S02]  /*78e0*/  MUFU.EX2 R235, R6 ;  /* 0x0000000600eb7308 */ /* 0x0005e40000000800 */
[----:B------:R-:W-:Y:S01]  /*78f0*/  HMMA.16816.F32 R32, R8, R22, R32 ;  /* 0x000000160820723c */ /* 0x000fe20000001820 */
[----:B------:R-:W-:Y:S01]  /*7900*/  LDSM.16.MT88.4 R20, [R205+0x4c00] ;  /* 0x004c0000cd14783b */ /* 0x000fe20000004200 */
[----:B-1----:R-:W-:-:S06]  /*7910*/  LOP3.LUT R3, R13, UR8, R24, 0x96, !PT ;  /* 0x000000080d037c12 */ /* 0x002fcc000f8e9618 */
[----:B------:R-:W-:Y:S01]  /*7920*/  HMMA.16816.F32 R44, R8, R16, R68 ;  /* 0x00000010082c723c */ /* 0x000fe20000001844 */
[----:B--2---:R-:W-:-:S07]  /*7930*/  IMAD.WIDE.U32 R6, R3, -0x2daee0ad, RZ ;  /* 0xd2511f5303067825 */ /* 0x004fce00078e00ff */
[----:B------:R-:W-:Y:S01]  /*7940*/  HMMA.16816.F32 R48, R8, R18, R48 ;  /* 0x000000120830723c */ /* 0x000fe20000001830 */
[----:B------:R-:W1:Y:S01]  /*7950*/  LDSM.16.MT88.4 R16, [R204+0x4c00] ;  /* 0x004c0000cc10783b */ /* 0x000e620000004200 */
[----:B------:R-:W-:Y:S02]  /*7960*/  LOP3.LUT R3, R6, 0xffff, RZ, 0xc0, !PT ;  /* 0x0000ffff06037812 */ /* 0x000fe400078ec0ff */
[----:B------:R-:W-:-:S03]  /*7970*/  SHF.R.U32.HI R12, RZ, 0x18, R6 ;  /* 0x00000018ff0c7819 */ /* 0x000fc60000011606 */
[----:B------:R-:W-:Y:S01]  /*7980*/  FFMA.FTZ R8, R111, c[0x0][0x23c], -R4 ;  /* 0x00008f006f087a23 */ /* 0x000fe20000010804 */
[----:B------:R-:W-:Y:S01]  /*7990*/  LOP3.LUT R10, R6, 0xff, RZ, 0xc0, !PT ;  /* 0x000000ff060a7812 */ /* 0x000fe200078ec0ff */
[----:B------:R-:W-:Y:S02]  /*79a0*/  FFMA.FTZ R9, R119, c[0x0][0x23c], -R2 ;  /* 0x00008f0077097a23 */ /* 0x000fe40000010802 */
[----:B------:R2:W-:Y:S01]  /*79b0*/  MUFU.EX2 R236, R8 ;  /* 0x0000000800ec7308 */ /* 0x0005e20000000800 */
[----:B------:R-:W-:Y:S02]  /*79c0*/  IMAD.MOV.U32 R111, RZ, RZ, R231 ;  /* 0x000000ffff6f7224 */ /* 0x000fe400078e00e7 */
[----:B------:R-:W-:-:S05]  /*79d0*/  IMAD.MOV.U32 R119, RZ, RZ, R132 ;  /* 0x000000ffff777224 */ /* 0x000fca00078e0084 */
[----:B------:R3:W-:Y:S01]  /*79e0*/  MUFU.EX2 R233, R9 ;  /* 0x0000000900e97308 */ /* 0x0007e20000000800 */
[----:B--2---:R-:W-:Y:S02]  /*79f0*/  FFMA.FTZ R8, R108, c[0x0][0x23c], -R4 ;  /* 0x00008f006c087a23 */ /* 0x004fe40000010804 */
[----:B------:R-:W-:-:S05]  /*7a00*/  IMAD.MOV.U32 R108, RZ, RZ, R230 ;  /* 0x000000ffff6c7224 */ /* 0x000fca00078e00e6 */
[----:B------:R2:W4:Y:S01]  /*7a10*/  MUFU.EX2 R238, R8 ;  /* 0x0000000800ee7308 */ /* 0x0005220000000800 */
[----:B---3--:R-:W-:Y:S02]  /*7a20*/  FFMA.FTZ R9, R120, c[0x0][0x23c], -R2 ;  /* 0x00008f0078097a23 */ /* 0x008fe40000010802 */
[----:B------:R-:W-:-:S05]  /*7a30*/  IMAD.MOV.U32 R120, RZ, RZ, R234 ;  /* 0x000000ffff787224 */ /* 0x000fca00078e00ea */
[----:B------:R3:W-:Y:S01]  /*7a40*/  MUFU.EX2 R234, R9 ;  /* 0x0000000900ea7308 */ /* 0x0007e20000000800 */
[----:B--2---:R-:W-:Y:S02]  /*7a50*/  SHF.R.U32.HI R8, RZ, 0x8, R3 ;  /* 0x00000008ff087819 */ /* 0x004fe40000011603 */
[----:B------:R-:W-:Y:S02]  /*7a60*/  LOP3.LUT R3, R7, UR18, R14, 0x96, !PT ;  /* 0x0000001207037c12 */ /* 0x000fe4000f8e960e */
[----:B------:R-:W-:Y:S02]  /*7a70*/  SHF.R.U32.HI R7, RZ, 0x10, R6 ;  /* 0x00000010ff077819 */ /* 0x000fe40000011606 */
[----:B------:R-:W-:Y:S02]  /*7a80*/  PRMT R14, R10, 0x5410, R8 ;  /* 0x000054100a0e7816 */ /* 0x000fe40000000008 */
[----:B------:R-:W-:Y:S02]  /*7a90*/  LOP3.LUT R6, R3, 0xffff, RZ, 0xc0, !PT ;  /* 0x0000ffff03067812 */ /* 0x000fe400078ec0ff */
[----:B------:R-:W-:-:S02]  /*7aa0*/  LOP3.LUT R10, R7, 0xff, RZ, 0xc0, !PT ;  /* 0x000000ff070a7812 */ /* 0x000fc400078ec0ff */
[--C-:B------:R-:W-:Y:S02]  /*7ab0*/  SHF.R.U32.HI R7, RZ, 0x10, R3.reuse ;  /* 0x00000010ff077819 */ /* 0x100fe40000011603 */
[----:B------:R-:W-:Y:S02]  /*7ac0*/  SHF.R.U32.HI R8, RZ, 0x8, R6 ;  /* 0x00000008ff087819 */ /* 0x000fe40000011606 */
[----:B------:R-:W-:Y:S02]  /*7ad0*/  LOP3.LUT R11, R3, 0xff, RZ, 0xc0, !PT ;  /* 0x000000ff030b7812 */ /* 0x000fe400078ec0ff */
[----:B------:R-:W-:Y:S02]  /*7ae0*/  SHF.R.U32.HI R6, RZ, 0x18, R3 ;  /* 0x00000018ff067819 */ /* 0x000fe40000011603 */
[----:B------:R-:W-:Y:S01]  /*7af0*/  LOP3.LUT R3, R7, 0xff, RZ, 0xc0, !PT ;  /* 0x000000ff07037812 */ /* 0x000fe200078ec0ff */
[----:B------:R-:W-:Y:S01]  /*7b00*/  FFMA.FTZ R7, R117, c[0x0][0x23c], -R2 ;  /* 0x00008f0075077a23 */ /* 0x000fe20000010802 */
[----:B---3--:R-:W-:Y:S01]  /*7b10*/  PRMT R9, R10, 0x5410, R12 ;  /* 0x000054100a097816 */ /* 0x008fe2000000000c */
[----:B------:R-:W-:Y:S01]  /*7b20*/  IMAD.MOV.U32 R117, RZ, RZ, R133 ;  /* 0x000000ffff757224 */ /* 0x000fe200078e0085 */
[----:B------:R-:W-:Y:S01]  /*7b30*/  PRMT R12, R11, 0x5410, R8 ;  /* 0x000054100b0c7816 */ /* 0x000fe20000000008 */
[----:B------:R-:W2:Y:S01]  /*7b40*/  MUFU.EX2 R231, R7 ;  /* 0x0000000700e77308 */ /* 0x000ea20000000800 */
[----:B------:R-:W-:Y:S01]  /*7b50*/  PRMT R13, R3, 0x5410, R6 ;  /* 0x00005410030d7816 */ /* 0x000fe20000000006 */
[----:B------:R-:W-:Y:S01]  /*7b60*/  FFMA.FTZ R8, R121, c[0x0][0x23c], -R2 ;  /* 0x00008f0079087a23 */ /* 0x000fe20000010802 */
[----:B------:R-:W-:Y:S01]  /*7b70*/  HSET2.LE.AND R3, R14, R144, PT ;  /* 0x000000900e037233 */ /* 0x000fe20003803000 */
[----:B----4-:R-:W-:Y:S01]  /*7b80*/  F2FP.PACK_AB R6, R238, R236 ;  /* 0x000000ecee06723e */ /* 0x010fe200000000ff */
[----:B------:R-:W-:-:S03]  /*7b90*/  IMAD.MOV.U32 R121, RZ, RZ, R229 ;  /* 0x000000ffff797224 */ /* 0x000fc600078e00e5 */
[----:B------:R3:W4:Y:S01]  /*7ba0*/  MUFU.EX2 R230, R8 ;  /* 0x0000000800e67308 */ /* 0x0007220000000800 */
[----:B------:R-:W-:Y:S01]  /*7bb0*/  LOP3.LUT R10, R3, R6, RZ, 0xc0, !PT ;  /* 0x00000006030a7212 */ /* 0x000fe200078ec0ff */
[----:B------:R-:W-:Y:S01]  /*7bc0*/  HSET2.LE.AND R3, R9, R144, PT ;  /* 0x0000009009037233 */ /* 0x000fe20003803000 */
[----:B--2---:R-:W-:-:S04]  /*7bd0*/  F2FP.PACK_AB R6, R231, R234 ;  /* 0x000000eae706723e */ /* 0x004fc800000000ff */
[----:B------:R-:W-:Y:S01]  /*7be0*/  LOP3.LUT R11, R3, R6, RZ, 0xc0, !PT ;  /* 0x00000006030b7212 */ /* 0x000fe200078ec0ff */
[----:B------:R-:W-:Y:S01]  /*7bf0*/  HSET2.LE.AND R3, R12, R144, PT ;  /* 0x000000900c037233 */ /* 0x000fe20003803000 */
[----:B------:R-:W-:-:S04]  /*7c00*/  F2FP.PACK_AB R6, R235, R237 ;  /* 0x000000edeb06723e */ /* 0x000fc800000000ff */
[----:B---3--:R-:W-:Y:S01]  /*7c10*/  LOP3.LUT R8, R3, R6, RZ, 0xc0, !PT ;  /* 0x0000000603087212 */ /* 0x008fe200078ec0ff */
[----:B------:R-:W-:Y:S01]  /*7c20*/  HSET2.LE.AND R3, R13, R144, PT ;  /* 0x000000900d037233 */ /* 0x000fe20003803000 */
[----:B----4-:R-:W-:-:S04]  /*7c30*/  F2FP.PACK_AB R6, R230, R233 ;  /* 0x000000e9e606723e */ /* 0x010fc800000000ff */
[----:B------:R-:W-:Y:S01]  /*7c40*/  LOP3.LUT R9, R3, R6, RZ, 0xc0, !PT ;  /* 0x0000000603097212 */ /* 0x000fe200078ec0ff */
[----:B------:R-:W-:Y:S02]  /*7c50*/  FFMA.FTZ R3, R127, c[0x0][0x23c], -R5 ;  /* 0x00008f007f037a23 */ /* 0x000fe40000010805 */
[----:B------:R-:W-:Y:S02]  /*7c60*/  IMAD.MOV.U32 R127, RZ, RZ, R41 ;  /* 0x000000ffff7f7224 */ /* 0x000fe400078e0029 */
[----:B------:R2:W-:Y:S01]  /*7c70*/  MUFU.EX2 R226, R3 ;  /* 0x0000000300e27308 */ /* 0x0005e20000000800 */
[----:B------:R-:W-:Y:S01]  /*7c80*/  IMAD.MOV.U32 R41, RZ, RZ, R228 ;  /* 0x000000ffff297224 */ /* 0x000fe200078e00e4 */
[----:B-1----:R-:W-:Y:S01]  /*7c90*/  HMMA.16816.F32 R64, R8, R16, R64 ;  /* 0x000000100840723c */ /* 0x002fe20000001840 */
[----:B------:R-:W-:-:S07]  /*7ca0*/  FFMA.FTZ R6, R122, c[0x0][0x23c], -R5 ;  /* 0x00008f007a067a23 */ /* 0x000fce0000010805 */
[----:B------:R-:W-:Y:S01]  /*7cb0*/  HMMA.16816.F32 R60, R8, R18, R60 ;  /* 0x00000012083c723c */ /* 0x000fe2000000183c */
[----:B--2---:R-:W-:Y:S02]  /*7cc0*/  FFMA.FTZ R3, R126, c[0x0][0x23c], -R5 ;  /* 0x00008f007e037a23 */ /* 0x004fe40000010805 */
[----:B------:R-:W-:-:S05]  /*7cd0*/  IMAD.MOV.U32 R126, RZ, RZ, R227 ;  /* 0x000000ffff7e7224 */ /* 0x000fca00078e00e3 */
[C---:B------:R-:W-:Y:S01]  /*7ce0*/  HMMA.16816.F32 R56, R8.reuse, R20, R56 ;  /* 0x000000140838723c */ /* 0x040fe20000001838 */
[----:B------:R1:W-:Y:S07]  /*7cf0*/  MUFU.EX2 R228, R3 ;  /* 0x0000000300e47308 */ /* 0x0003ee0000000800 */
[----:B------:R-:W-:Y:S01]  /*7d00*/  HMMA.16816.F32 R52, R8, R22, R52 ;  /* 0x000000160834723c */ /* 0x000fe20000001834 */
[----:B------:R-:W-:Y:S01]  /*7d10*/  MUFU.EX2 R227, R6 ;  /* 0x0000000600e37308 */ /* 0x000fe20000000800 */
[----:B-1----:R-:W-:-:S07]  /*7d20*/  FFMA.FTZ R3, R125, c[0x0][0x23c], -R5 ;  /* 0x00008f007d037a23 */ /* 0x002fce0000010805 */
[----:B------:R1:W2:Y:S02]  /*7d30*/  MUFU.EX2 R229, R3 ;  /* 0x0000000300e57308 */ /* 0x0002a40000000800 */
[----:B-1----:R-:W-:Y:S01]  /*7d40*/  LOP3.LUT R3, R27, UR8, R74, 0x96, !PT ;  /* 0x000000081b037c12 */ /* 0x002fe2000f8e964a */
[----:B------:R-:W-:-:S04]  /*7d50*/  IMAD.WIDE.U32 R74, R232, -0x326172a9, RZ ;  /* 0xcd9e8d57e84a7825 */ /* 0x000fc800078e00ff */
[----:B------:R-:W-:-:S04]  /*7d60*/  IMAD.WIDE.U32 R6, R3, -0x2daee0ad, RZ ;  /* 0xd2511f5303067825 */ /* 0x000fc800078e00ff */
[----:B------:R-:W-:Y:S01]  /*7d70*/  FFMA.FTZ R3, R124, c[0x0][0x23c], -R0 ;  /* 0x00008f007c037a23 */ /* 0x000fe20000010800 */
[C---:B------:R-:W-:Y:S02]  /*7d80*/  LOP3.LUT R8, R6.reuse, 0xffff, RZ, 0xc0, !PT ;  /* 0x0000ffff06087812 */ /* 0x040fe400078ec0ff */
[--C-:B------:R-:W-:Y:S01]  /*7d90*/  SHF.R.U32.HI R10, RZ, 0x10, R6.reuse ;  /* 0x00000010ff0a7819 */ /* 0x100fe20000011606 */
[----:B------:R1:W-:Y:S01]  /*7da0*/  MUFU.EX2 R225, R3 ;  /* 0x0000000300e17308 */ /* 0x0003e20000000800 */
[----:B------:R-:W-:Y:S02]  /*7db0*/  LOP3.LUT R11, R6, 0xff, RZ, 0xc0, !PT ;  /* 0x000000ff060b7812 */ /* 0x000fe400078ec0ff */
[----:B------:R-:W-:Y:S02]  /*7dc0*/  SHF.R.U32.HI R9, RZ, 0x18, R6 ;  /* 0x00000018ff097819 */ /* 0x000fe40000011606 */
[----:B------:R-:W-:Y:S02]  /*7dd0*/  SHF.R.U32.HI R8, RZ, 0x8, R8 ;  /* 0x00000008ff087819 */ /* 0x000fe40000011608 */
[----:B------:R-:W-:-:S02]  /*7de0*/  LOP3.LUT R6, R10, 0xff, RZ, 0xc0, !PT ;  /* 0x000000ff0a067812 */ /* 0x000fc400078ec0ff */
[----:B------:R-:W-:Y:S02]  /*7df0*/  PRMT R12, R11, 0x5410, R8 ;  /* 0x000054100b0c7816 */ /* 0x000fe40000000008 */
[----:B------:R-:W-:Y:S01]  /*7e00*/  PRMT R11, R6, 0x5410, R9 ;  /* 0x00005410060b7816 */ /* 0x000fe20000000009 */
[----:B------:R-:W-:Y:S01]  /*7e10*/  FFMA.FTZ R9, R195, c[0x0][0x23c], -R0 ;  /* 0x00008f00c3097a23 */ /* 0x000fe20000010800 */
[----:B-1----:R-:W-:Y:S01]  /*7e20*/  LOP3.LUT R3, R7, UR18, R72, 0x96, !PT ;  /* 0x0000001207037c12 */ /* 0x002fe2000f8e9648 */
[----:B------:R-:W-:Y:S02]  /*7e30*/  FFMA.FTZ R7, R123, c[0x0][0x23c], -R0 ;  /* 0x00008f007b077a23 */ /* 0x000fe40000010800 */
[----:B------:R1:W-:Y:S01]  /*7e40*/  MUFU.EX2 R195, R9 ;  /* 0x0000000900c37308 */ /* 0x0003e20000000800 */
[----:B------:R-:W-:Y:S02]  /*7e50*/  SHF.R.U32.HI R8, RZ, 0x10, R3 ;  /* 0x00000010ff087819 */ /* 0x000fe40000011603 */
[----:B------:R-:W-:-:S02]  /*7e60*/  LOP3.LUT R6, R3, 0xffff, RZ, 0xc0, !PT ;  /* 0x0000ffff03067812 */ /* 0x000fc400078ec0ff */
[----:B------:R-:W-:-:S03]  /*7e70*/  LOP3.LUT R10, R3, 0xff, RZ, 0xc0, !PT ;  /* 0x000000ff030a7812 */ /* 0x000fc600078ec0ff */
[----:B------:R3:W4:Y:S01]  /*7e80*/  MUFU.EX2 R203, R7 ;  /* 0x0000000700cb7308 */ /* 0x0007220000000800 */
[----:B------:R-:W-:-:S04]  /*7e90*/  SHF.R.U32.HI R6, RZ, 0x8, R6 ;  /* 0x00000008ff067819 */ /* 0x000fc80000011606 */
[----:B-1----:R-:W-:Y:S02]  /*7ea0*/  PRMT R9, R10, 0x5410, R6 ;  /* 0x000054100a097816 */ /* 0x002fe40000000006 */
[----:B--2---:R-:W-:Y:S01]  /*7eb0*/  F2FP.PACK_AB R6, R227, R229 ;  /* 0x000000e5e306723e */ /* 0x004fe200000000ff */
[----:B---3--:R-:W-:-:S04]  /*7ec0*/  FFMA.FTZ R7, R194, c[0x0][0x23c], -R0 ;  /* 0x00008f00c2077a23 */ /* 0x008fc80000010800 */
[----:B------:R1:W2:Y:S02]  /*7ed0*/  MUFU.EX2 R196, R7 ;  /* 0x0000000700c47308 */ /* 0x0002a40000000800 */
[----:B-1----:R-:W-:Y:S02]  /*7ee0*/  SHF.R.U32.HI R7, RZ, 0x18, R3 ;  /* 0x00000018ff077819 */ /* 0x002fe40000011603 */
[----:B------:R-:W-:-:S04]  /*7ef0*/  LOP3.LUT R3, R8, 0xff, RZ, 0xc0, !PT ;  /* 0x000000ff08037812 */ /* 0x000fc800078ec0ff */
[----:B------:R-:W-:Y:S01]  /*7f00*/  PRMT R8, R3, 0x5410, R7 ;  /* 0x0000541003087816 */ /* 0x000fe20000000007 */
[--C-:B------:R-:W-:Y:S02]  /*7f10*/  HSET2.LE.AND R3, R12, R144.reuse, PT ;  /* 0x000000900c037233 */ /* 0x100fe40003803000 */
[--C-:B------:R-:W-:Y:S01]  /*7f20*/  HSET2.LE.AND R7, R11, R144.reuse, PT ;  /* 0x000000900b077233 */ /* 0x100fe20003803000 */
[----:B----4-:R-:W-:Y:S02]  /*7f30*/  F2FP.PACK_AB R11, R203, R225 ;  /* 0x000000e1cb0b723e */ /* 0x010fe400000000ff */
[----:B------:R-:W-:Y:S01]  /*7f40*/  LOP3.LUT R10, R3, R6, RZ, 0xc0, !PT ;  /* 0x00000006030a7212 */ /* 0x000fe200078ec0ff */
[--C-:B------:R-:W-:Y:S01]  /*7f50*/  HSET2.LE.AND R3, R9, R144.reuse, PT ;  /* 0x0000009009037233 */ /* 0x100fe20003803000 */
[----:B------:R-:W-:Y:S02]  /*7f60*/  F2FP.PACK_AB R6, R228, R226 ;  /* 0x000000e2e406723e */ /* 0x000fe400000000ff */
[----:B------:R-:W-:Y:S01]  /*7f70*/  LOP3.LUT R11, R7, R11, RZ, 0xc0, !PT ;  /* 0x0000000b070b7212 */ /* 0x000fe200078ec0ff */
[----:B------:R-:W-:Y:S01]  /*7f80*/  HSET2.LE.AND R7, R8, R144, PT ;  /* 0x0000009008077233 */ /* 0x000fe20003803000 */
[----:B--2---:R-:W-:-:S02]  /*7f90*/  F2FP.PACK_AB R9, R195, R196 ;  /* 0x000000c4c309723e */ /* 0x004fc400000000ff */
[----:B------:R-:W-:Y:S01]  /*7fa0*/  LOP3.LUT R8, R3, R6, RZ, 0xc0, !PT ;  /* 0x0000000603087212 */ /* 0x000fe200078ec0ff */
[----:B------:R-:W-:Y:S01]  /*7fb0*/  IMAD.U32 R3, RZ, RZ, UR5 ;  /* 0x00000005ff037e24 */ /* 0x000fe2000f8e00ff */
[----:B------:R-:W-:-:S04]  /*7fc0*/  LOP3.LUT R9, R7, R9, RZ, 0xc0, !PT ;  /* 0x0000000907097212 */ /* 0x000fc800078ec0ff */
        /* <DEDUP_REMOVED lines=22> */
[----:B------:R-:W-:Y:S01]  /*8130*/  FFMA.FTZ R8, R130, c[0x0][0x23c], -R4 ;  /* 0x00008f0082087a23 */ /* 0x000fe20000010804 */
[----:B------:R-:W-:-:S03]  /*8140*/  LOP3.LUT R6, R25, UR7, R6, 0x96, !PT ;  /* 0x0000000719067c12 */ /* 0x000fc6000f8e9606 */
[----:B------:R3:W-:Y:S01]  /*8150*/  MUFU.EX2 R134, R8 ;  /* 0x0000000800867308 */ /* 0x0007e20000000800 */
[----:B--2---:R-:W-:-:S07]  /*8160*/  FFMA.FTZ R3, R131, c[0x0][0x23c], -R4 ;  /* 0x00008f0083037a23 */ /* 0x004fce0000010804 */
[----:B------:R2:W-:Y:S01]  /*8170*/  MUFU.EX2 R193, R3 ;  /* 0x0000000300c17308 */ /* 0x0005e20000000800 */
[----:B---3--:R-:W-:-:S07]  /*8180*/  FFMA.FTZ R8, R128, c[0x0][0x23c], -R4 ;  /* 0x00008f0080087a23 */ /* 0x008fce0000010804 */
[----:B------:R3:W4:Y:S01]  /*8190*/  MUFU.EX2 R192, R8 ;  /* 0x0000000800c07308 */ /* 0x0007220000000800 */
[----:B--2---:R-:W-:Y:S01]  /*81a0*/  LOP3.LUT R3, R7, UR9, R12, 0x96, !PT ;  /* 0x0000000907037c12 */ /* 0x004fe2000f8e960c */
[----:B------:R-:W-:-:S04]  /*81b0*/  IMAD.WIDE.U32 R6, R6, -0x326172a9, RZ ;  /* 0xcd9e8d5706067825 */ /* 0x000fc800078e00ff */
[----:B------:R-:W-:Y:S01]  /*81c0*/  IMAD.WIDE.U32 R14, R3, -0x326172a9, RZ ;  /* 0xcd9e8d57030e7825 */ /* 0x000fe200078e00ff */
[C---:B------:R-:W-:Y:S02]  /*81d0*/  LOP3.LUT R3, R6.reuse, 0xffff, RZ, 0xc0, !PT ;  /* 0x0000ffff06037812 */ /* 0x040fe400078ec0ff */
[--C-:B------:R-:W-:Y:S02]  /*81e0*/  SHF.R.U32.HI R10, RZ, 0x10, R6.reuse ;  /* 0x00000010ff0a7819 */ /* 0x100fe40000011606 */
[----:B------:R-:W-:Y:S02]  /*81f0*/  LOP3.LUT R11, R6, 0xff, RZ, 0xc0, !PT ;  /* 0x000000ff060b7812 */ /* 0x000fe400078ec0ff */
[----:B------:R-:W-:Y:S01]  /*8200*/  SHF.R.U32.HI R9, RZ, 0x18, R6 ;  /* 0x00000018ff097819 */ /* 0x000fe20000011606 */
[----:B------:R-:W-:Y:S01]  /*8210*/  FFMA.FTZ R6, R137, c[0x0][0x23c], -R2 ;  /* 0x00008f0089067a23 */ /* 0x000fe20000010802 */
[----:B---3--:R-:W-:Y:S01]  /*8220*/  SHF.R.U32.HI R8, RZ, 0x8, R3 ;  /* 0x00000008ff087819 */ /* 0x008fe20000011603 */
[----:B------:R-:W-:Y:S01]  /*8230*/  IMAD.MOV.U32 R137, RZ, RZ, R155 ;  /* 0x000000ffff897224 */ /* 0x000fe200078e009b */
[----:B------:R-:W-:Y:S01]  /*8240*/  LOP3.LUT R3, R7, UR17, R14, 0x96, !PT ;  /* 0x0000001107037c12 */ /* 0x000fe2000f8e960e */
[----:B------:R2:W-:Y:S01]  /*8250*/  MUFU.EX2 R132, R6 ;  /* 0x0000000600847308 */ /* 0x0005e20000000800 */
[----:B------:R-:W-:Y:S01]  /*8260*/  LOP3.LUT R7, R10, 0xff, RZ, 0xc0, !PT ;  /* 0x000000ff0a077812 */ /* 0x000fe200078ec0ff */
[----:B------:R-:W-:Y:S01]  /*8270*/  FFMA.FTZ R10, R138, c[0x0][0x23c], -R2 ;  /* 0x00008f008a0a7a23 */ /* 0x000fe20000010802 */
[----:B------:R-:W-:Y:S01]  /*8280*/  PRMT R13, R11, 0x5410, R8 ;  /* 0x000054100b0d7816 */ /* 0x000fe20000000008 */
[----:B------:R-:W-:Y:S01]  /*8290*/  IMAD.MOV.U32 R138, RZ, RZ, R109 ;  /* 0x000000ffff8a7224 */ /* 0x000fe200078e006d */
[----:B------:R-:W-:-:S02]  /*82a0*/  PRMT R11, R7, 0x5410, R9 ;  /* 0x00005410070b7816 */ /* 0x000fc40000000009 */
[----:B------:R-:W-:Y:S01]  /*82b0*/  SHF.R.U32.HI R7, RZ, 0x10, R3 ;  /* 0x00000010ff077819 */ /* 0x000fe20000011603 */
[----:B------:R3:W-:Y:S01]  /*82c0*/  MUFU.EX2 R133, R10 ;  /* 0x0000000a00857308 */ /* 0x0007e20000000800 */
[C---:B------:R-:W-:Y:S02]  /*82d0*/  LOP3.LUT R8, R3.reuse, 0xff, RZ, 0xc0, !PT ;  /* 0x000000ff03087812 */ /* 0x040fe400078ec0ff */
[----:B--2---:R-:W-:-:S04]  /*82e0*/  LOP3.LUT R6, R3, 0xffff, RZ, 0xc0, !PT ;  /* 0x0000ffff03067812 */ /* 0x004fc800078ec0ff */
[----:B------:R-:W-:Y:S02]  /*82f0*/  SHF.R.U32.HI R9, RZ, 0x8, R6 ;  /* 0x00000008ff097819 */ /* 0x000fe40000011606 */
[----:B------:R-:W-:Y:S02]  /*8300*/  SHF.R.U32.HI R6, RZ, 0x18, R3 ;  /* 0x00000018ff067819 */ /* 0x000fe40000011603 */
[----:B------:R-:W-:Y:S01]  /*8310*/  LOP3.LUT R3, R7, 0xff, RZ, 0xc0, !PT ;  /* 0x000000ff07037812 */ /* 0x000fe200078ec0ff */
[--C-:B------:R-:W-:Y:S01]  /*8320*/  FFMA.FTZ R7, R136, c[0x0][0x23c], -R2.reuse ;  /* 0x00008f0088077a23 */ /* 0x100fe20000010802 */
[----:B------:R-:W-:Y:S01]  /*8330*/  PRMT R9, R8, 0x5410, R9 ;  /* 0x0000541008097816 */ /* 0x000fe20000000009 */
[----:B------:R-:W-:Y:S01]  /*8340*/  FFMA.FTZ R8, R139, c[0x0][0x23c], -R2 ;  /* 0x00008f008b087a23 */ /* 0x000fe20000010802 */
[----:B------:R-:W-:Y:S01]  /*8350*/  PRMT R12, R3, 0x5410, R6 ;  /* 0x00005410030c7816 */ /* 0x000fe20000000006 */
[----:B------:R-:W2:Y:S01]  /*8360*/  MUFU.EX2 R131, R7 ;  /* 0x0000000700837308 */ /* 0x000ea20000000800 */
[----:B------:R-:W-:Y:S01]  /*8370*/  HSET2.LE.AND R3, R13, R144, PT ;  /* 0x000000900d037233 */ /* 0x000fe20003803000 */
[----:B----4-:R-:W-:Y:S01]  /*8380*/  F2FP.PACK_AB R6, R192, R134 ;  /* 0x00000086c006723e */ /* 0x010fe200000000ff */
[----:B------:R-:W-:-:S02]  /*8390*/  IMAD.MOV.U32 R136, RZ, RZ, R110 ;  /* 0x000000ffff887224 */ /* 0x000fc400078e006e */
[----:B------:R-:W-:Y:S01]  /*83a0*/  IMAD.MOV.U32 R139, RZ, RZ, R106 ;  /* 0x000000ffff8b7224 */ /* 0x000fe200078e006a */
[----:B---3--:R-:W-:Y:S01]  /*83b0*/  LOP3.LUT R10, R3, R6, RZ, 0xc0, !PT ;  /* 0x00000006030a7212 */ /* 0x008fe200078ec0ff */
[----:B------:R-:W-:Y:S01]  /*83c0*/  HSET2.LE.AND R3, R11, R144, PT ;  /* 0x000000900b037233 */ /* 0x000fe20003803000 */
[----:B------:R3:W4:Y:S01]  /*83d0*/  MUFU.EX2 R130, R8 ;  /* 0x0000000800827308 */ /* 0x0007220000000800 */
[----:B--2---:R-:W-:-:S04]  /*83e0*/  F2FP.PACK_AB R6, R131, R133 ;  /* 0x000000858306723e */ /* 0x004fc800000000ff */
[----:B------:R-:W-:Y:S01]  /*83f0*/  LOP3.LUT R11, R3, R6, RZ, 0xc0, !PT ;  /* 0x00000006030b7212 */ /* 0x000fe200078ec0ff */
[----:B------:R-:W-:Y:S01]  /*8400*/  HSET2.LE.AND R3, R9, R144, PT ;  /* 0x0000009009037233 */ /* 0x000fe20003803000 */
[----:B------:R-:W-:-:S04]  /*8410*/  F2FP.PACK_AB R6, R193, R194 ;  /* 0x000000c2c106723e */ /* 0x000fc800000000ff */
[----:B---3--:R-:W-:Y:S01]  /*8420*/  LOP3.LUT R8, R3, R6, RZ, 0xc0, !PT ;  /* 0x0000000603087212 */ /* 0x008fe200078ec0ff */
[----:B------:R-:W-:Y:S01]  /*8430*/  HSET2.LE.AND R3, R12, R144, PT ;  /* 0x000000900c037233 */ /* 0x000fe20003803000 */
[----:B----4-:R-:W-:-:S04]  /*8440*/  F2FP.PACK_AB R6, R130, R132 ;  /* 0x000000848206723e */ /* 0x010fc800000000ff */
[----:B------:R-:W-:Y:S02]  /*8450*/  LOP3.LUT R9, R3, R6, RZ, 0xc0, !PT ;  /* 0x0000000603097212 */ /* 0x000fe400078ec0ff */
[----:B------:R-:W-:Y:S02]  /*8460*/  LOP3.LUT R6, R29, UR16, R74, 0x96, !PT ;  /* 0x000000101d067c12 */ /* 0x000fe4000f8e964a */
[----:B------:R-:W-:Y:S02]  /*8470*/  LOP3.LUT R3, R113, UR14, R28, 0x96, !PT ;  /* 0x0000000e71037c12 */ /* 0x000fe4000f8e961c */
[----:B------:R-:W2:Y:S01]  /*8480*/  LDSM.16.MT88.4 R28, [R204+0x5400] ;  /* 0x00540000cc1c783b */ /* 0x000ea20000004200 */
        /* <DEDUP_REMOVED lines=32> */
[----:B------:R-:W-:Y:S01]  /*8690*/  SHF.R.U32.HI R9, RZ, 0x8, R9 ;  /* 0x00000008ff097819 */ /* 0x000fe20000011609 */
[----:B------:R-:W-:Y:S01]  /*86a0*/  IMAD.MOV.U32 R35, RZ, RZ, R142 ;  /* 0x000000ffff237224 */ /* 0x000fe200078e008e */
[--C-:B------:R-:W-:Y:S02]  /*86b0*/  SHF.R.U32.HI R11, RZ, 0x18, R6.reuse ;  /* 0x00000018ff0b7819 */ /* 0x100fe40000011606 */
[----:B------:R-:W-:Y:S02]  /*86c0*/  PRMT R12, R10, 0x5410, R9 ;  /* 0x000054100a0c7816 */ /* 0x000fe40000000009 */
[----:B------:R-:W-:Y:S01]  /*86d0*/  SHF.R.U32.HI R9, RZ, 0x10, R6 ;  /* 0x00000010ff097819 */ /* 0x000fe20000011606 */
[----:B------:R-:W-:-:S02]  /*86e0*/  FFMA.FTZ R6, R141, c[0x0][0x23c], -R0 ;  /* 0x00008f008d067a23 */ /* 0x000fc40000010800 */
[----:B------:R-:W-:Y:S02]  /*86f0*/  IMAD.MOV.U32 R141, RZ, RZ, R120 ;  /* 0x000000ffff8d7224 */ /* 0x000fe400078e0078 */
[----:B------:R-:W-:Y:S01]  /*8700*/  MUFU.EX2 R124, R6 ;  /* 0x00000006007c7308 */ /* 0x000fe20000000800 */
[----:B-1----:R-:W-:Y:S02]  /*8710*/  FFMA.FTZ R3, R140, c[0x0][0x23c], -R5 ;  /* 0x00008f008c037a23 */ /* 0x002fe40000010805 */
[----:B------:R-:W-:-:S05]  /*8720*/  IMAD.MOV.U32 R140, RZ, RZ, R121 ;  /* 0x000000ffff8c7224 */ /* 0x000fca00078e0079 */
[----:B------:R1:W3:Y:S02]  /*8730*/  MUFU.EX2 R126, R3 ;  /* 0x00000003007e7308 */ /* 0x0002e40000000800 */
[----:B-1----:R-:W-:Y:S01]  /*8740*/  LOP3.LUT R3, R7, UR17, R32, 0x96, !PT ;  /* 0x0000001107037c12 */ /* 0x002fe2000f8e9620 */
[----:B------:R-:W-:Y:S01]  /*8750*/  IMAD.MOV.U32 R32, RZ, RZ, R101 ;  /* 0x000000ffff207224 */ /* 0x000fe200078e0065 */
        /* <DEDUP_REMOVED lines=13> */
[----:B------:R-:W-:Y:S01]  /*8830*/  HSET2.LE.AND R3, R12, R144, PT ;  /* 0x000000900c037233 */ /* 0x000fe20003803000 */
[----:B------:R-:W-:-:S02]  /*8840*/  IMAD.MOV.U32 R197, RZ, RZ, R119 ;  /* 0x000000ffffc57224 */ /* 0x000fc400078e0077 */
[----:B------:R-:W-:-:S03]  /*8850*/  IMAD.MOV.U32 R198, RZ, RZ, R116 ;  /* 0x000000ffffc67224 */ /* 0x000fc600078e0074 */
[----:B------:R-:W1:Y:S01]  /*8860*/  MUFU.EX2 R122, R7 ;  /* 0x00000007007a7308 */ /* 0x000e620000000800 */
[----:B---3--:R-:W-:-:S04]  /*8870*/  F2FP.PACK_AB R6, R126, R128 ;  /* 0x000000807e06723e */ /* 0x008fc800000000ff */
        /* <DEDUP_REMOVED lines=15> */
[----:B------:R-:W-:-:S07]  /*8970*/  IMAD.MOV.U32 R149, RZ, RZ, R96 ;  /* 0x000000ffff957224 */ /* 0x000fce00078e0060 */
[----:B------:R-:W-:Y:S01]  /*8980*/  HMMA.16816.F32 R80, R8, R18, R44 ;  /* 0x000000120850723c */ /* 0x000fe2000000182c */
[----:B------:R-:W3:Y:S01]  /*8990*/  LDSM.16.MT88.4 R44, [R205+0x5400] ;  /* 0x00540000cd2c783b */ /* 0x000ee20000004200 */
[----:B-1----:R-:W-:-:S05]  /*89a0*/  LOP3.LUT R3, R15, UR8, R26, 0x96, !PT ;  /* 0x000000080f037c12 */ /* 0x002fca000f8e961a */
[----:B------:R-:W-:Y:S01]  /*89b0*/  IMAD.MOV.U32 R19, RZ, RZ, R118 ;  /* 0x000000ffff137224 */ /* 0x000fe200078e0076 */
[----:B------:R-:W-:Y:S01]  /*89c0*/  HMMA.16816.F32 R76, R8, R22, R76 ;  /* 0x00000016084c723c */ /* 0x000fe2000000184c */
[----:B------:R1:W-:Y:S01]  /*89d0*/  MUFU.EX2 R118, R6 ;  /* 0x0000000600767308 */ /* 0x0003e20000000800 */
[----:B------:R-:W-:Y:S02]  /*89e0*/  IMAD.MOV.U32 R18, RZ, RZ, R107 ;  /* 0x000000ffff127224 */ /* 0x000fe400078e006b */
[----:B------:R-:W-:-:S04]  /*89f0*/  IMAD.WIDE.U32 R26, R232, -0x326172a9, RZ ;  /* 0xcd9e8d57e81a7825 */ /* 0x000fc800078e00ff */
[----:B------:R-:W-:Y:S01]  /*8a00*/  HMMA.16816.F32 R68, R8, R16, R68 ;  /* 0x000000100844723c */ /* 0x000fe20000001844 */
[----:B------:R-:W-:Y:S02]  /*8a10*/  IMAD.MOV.U32 R22, RZ, RZ, R111 ;  /* 0x000000ffff167224 */ /* 0x000fe400078e006f */
[----:B------:R-:W-:-:S04]  /*8a20*/  IMAD.MOV.U32 R23, RZ, RZ, R108 ;  /* 0x000000ffff177224 */ /* 0x000fc800078e006c */
[----:B------:R-:W-:Y:S02]  /*8a30*/  FFMA.FTZ R8, R148, c[0x0][0x23c], -R4 ;  /* 0x00008f0094087a23 */ /* 0x000fe40000010804 */
[----:B-1----:R-:W-:Y:S02]  /*8a40*/  IMAD.WIDE.U32 R6, R3, -0x2daee0ad, RZ ;  /* 0xd2511f5303067825 */ /* 0x002fe400078e00ff */
[----:B------:R1:W-:Y:S02]  /*8a50*/  MUFU.EX2 R119, R8 ;  /* 0x0000000800777308 */ /* 0x0003e40000000800 */
[----:B------:R-:W-:Y:S01]  /*8a60*/  FFMA.FTZ R9, R152, c[0x0][0x23c], -R2 ;  /* 0x00008f0098097a23 */ /* 0x000fe20000010802 */
[C---:B------:R-:W-:Y:S01]  /*8a70*/  LOP3.LUT R3, R6.reuse, 0xffff, RZ, 0xc0, !PT ;  /* 0x0000ffff06037812 */ /* 0x040fe200078ec0ff */
[----:B------:R-:W-:Y:S01]  /*8a80*/  IMAD.MOV.U32 R148, RZ, RZ, R99 ;  /* 0x000000ffff947224 */ /* 0x000fe200078e0063 */
[----:B------:R-:W-:Y:S02]  /*8a90*/  LOP3.LUT R10, R6, 0xff, RZ, 0xc0, !PT ;  /* 0x000000ff060a7812 */ /* 0x000fe400078ec0ff */
[----:B------:R-:W-:Y:S01]  /*8aa0*/  SHF.R.U32.HI R12, RZ, 0x18, R6 ;  /* 0x00000018ff0c7819 */ /* 0x000fe20000011606 */
[----:B------:R4:W-:Y:S01]  /*8ab0*/  MUFU.EX2 R116, R9 ;  /* 0x0000000900747308 */ /* 0x0009e20000000800 */
[----:B-1----:R-:W-:-:S02]  /*8ac0*/  FFMA.FTZ R8, R145, c[0x0][0x23c], -R4 ;  /* 0x00008f0091087a23 */ /* 0x002fc40000010804 */
[----:B------:R-:W-:-:S05]  /*8ad0*/  IMAD.MOV.U32 R145, RZ, RZ, R18 ;  /* 0x000000ffff917224 */ /* 0x000fca00078e0012 */
[----:B------:R1:W1:Y:S01]  /*8ae0*/  MUFU.EX2 R121, R8 ;  /* 0x0000000800797308 */ /* 0x0002620000000800 */
[----:B----4-:R-:W-:-:S07]  /*8af0*/  FFMA.FTZ R9, R153, c[0x0][0x23c], -R2 ;  /* 0x00008f0099097a23 */ /* 0x010fce0000010802 */
[----:B------:R4:W-:Y:S01]  /*8b00*/  MUFU.EX2 R117, R9 ;  /* 0x0000000900757308 */ /* 0x0009e20000000800 */
[----:B-1----:R-:W-:Y:S02]  /*8b10*/  SHF.R.U32.HI R8, RZ, 0x8, R3 ;  /* 0x00000008ff087819 */ /* 0x002fe40000011603 */
        /* <DEDUP_REMOVED lines=11> */
[----:B----4-:R-:W-:Y:S01]  /*8bd0*/  PRMT R9, R10, 0x5410, R12 ;  /* 0x000054100a097816 */ /* 0x010fe2000000000c */
[----:B------:R-:W-:Y:S01]  /*8be0*/  IMAD.MOV.U32 R150, RZ, RZ, R98 ;  /* 0x000000ffff967224 */ /* 0x000fe200078e0062 */
[----:B------:R-:W-:Y:S01]  /*8bf0*/  PRMT R12, R11, 0x5410, R8 ;  /* 0x000054100b0c7816 */ /* 0x000fe20000000008 */
[----:B------:R-:W1:Y:S01]  /*8c00*/  MUFU.EX2 R111, R7 ;  /* 0x00000007006f7308 */ /* 0x000e620000000800 */
[----:B------:R-:W-:Y:S01]  /*8c10*/  PRMT R13, R3, 0x5410, R6 ;  /* 0x00005410030d7816 */ /* 0x000fe20000000006 */
[----:B------:R-:W-:Y:S01]  /*8c20*/  FFMA.FTZ R8, R154, c[0x0][0x23c], -R2 ;  /* 0x00008f009a087a23 */ /* 0x000fe20000010802 */
[----:B------:R-:W-:Y:S01]  /*8c30*/  HSET2.LE.AND R3, R14, R144, PT ;  /* 0x000000900e037233 */ /* 0x000fe20003803000 */
[----:B------:R-:W-:-:S04]  /*8c40*/  F2FP.PACK_AB R6, R121, R119 ;  /* 0x000000777906723e */ /* 0x000fc800000000ff */
[----:B------:R4:W2:Y:S01]  /*8c50*/  MUFU.EX2 R110, R8 ;  /* 0x00000008006e7308 */ /* 0x0008a20000000800 */
[----:B------:R-:W-:Y:S01]  /*8c60*/  LOP3.LUT R10, R3, R6, RZ, 0xc0, !PT ;  /* 0x00000006030a7212 */ /* 0x000fe200078ec0ff */
[----:B------:R-:W-:Y:S01]  /*8c70*/  HSET2.LE.AND R3, R9, R144, PT ;  /* 0x0000009009037233 */ /* 0x000fe20003803000 */
[----:B-1----:R-:W-:-:S04]  /*8c80*/  F2FP.PACK_AB R6, R111, R117 ;  /* 0x000000756f06723e */ /* 0x002fc800000000ff */
[----:B------:R-:W-:Y:S01]  /*8c90*/  LOP3.LUT R11, R3, R6, RZ, 0xc0, !PT ;  /* 0x00000006030b7212 */ /* 0x000fe200078ec0ff */
[----:B------:R-:W-:Y:S01]  /*8ca0*/  HSET2.LE.AND R3, R12, R144, PT ;  /* 0x000000900c037233 */ /* 0x000fe20003803000 */
[----:B------:R-:W-:-:S04]  /*8cb0*/  F2FP.PACK_AB R6, R118, R120 ;  /* 0x000000787606723e */ /* 0x000fc800000000ff */
[----:B----4-:R-:W-:Y:S01]  /*8cc0*/  LOP3.LUT R8, R3, R6, RZ, 0xc0, !PT ;  /* 0x0000000603087212 */ /* 0x010fe200078ec0ff */
[----:B------:R-:W-:Y:S01]  /*8cd0*/  HSET2.LE.AND R3, R13, R144, PT ;  /* 0x000000900d037233 */ /* 0x000fe20003803000 */
[----:B--2---:R-:W-:-:S04]  /*8ce0*/  F2FP.PACK_AB R6, R110, R116 ;  /* 0x000000746e06723e */ /* 0x004fc800000000ff */
[----:B------:R-:W-:Y:S02]  /*8cf0*/  LOP3.LUT R9, R3, R6, RZ, 0xc0, !PT ;  /* 0x0000000603097212 */ /* 0x000fe400078ec0ff */
[----:B------:R-:W-:Y:S01]  /*8d00*/  LOP3.LUT R3, R33, UR8, R72, 0x96, !PT ;  /* 0x0000000821037c12 */ /* 0x000fe2000f8e9648 */
[----:B------:R-:W-:-:S04]  /*8d10*/  IMAD.MOV.U32 R33, RZ, RZ, R95 ;  /* 0x000000ffff217224 */ /* 0x000fc800078e005f */
[----:B------:R-:W-:Y:S01]  /*8d20*/  IMAD.WIDE.U32 R6, R3, -0x2daee0ad, RZ ;  /* 0xd2511f5303067825 */ /* 0x000fe200078e00ff */
[C---:B------:R-:W-:Y:S03]  /*8d30*/  HMMA.16816.F32 R64, R8.reuse, R28, R64 ;  /* 0x0000001c0840723c */ /* 0x040fe60000001840 */
[----:B------:R-:W-:Y:S02]  /*8d40*/  FFMA.FTZ R3, R164, c[0x0][0x23c], -R5 ;  /* 0x00008f00a4037a23 */ /* 0x000fe40000010805 */
[----:B------:R-:W-:Y:S02]  /*8d50*/  IMAD.MOV.U32 R164, RZ, RZ, R143 ;  /* 0x000000ffffa47224 */ /* 0x000fe400078e008f */
[----:B------:R1:W-:Y:S01]  /*8d60*/  MUFU.EX2 R109, R3 ;  /* 0x00000003006d7308 */ /* 0x0003e20000000800 */
[C---:B------:R-:W-:Y:S08]  /*8d70*/  HMMA.16816.F32 R60, R8.reuse, R30, R60 ;  /* 0x0000001e083c723c */ /* 0x040ff0000000183c */
[----:B---3--:R-:W-:Y:S01]  /*8d80*/  HMMA.16816.F32 R152, R8, R44, R56 ;  /* 0x0000002c0898723c */ /* 0x008fe20000001838 */
[----:B-1----:R-:W-:-:S07]  /*8d90*/  LOP3.LUT R3, R7, UR18, R34, 0x96, !PT ;  /* 0x0000001207037c12 */ /* 0x002fce000f8e9622 */
[----:B------:R-:W-:Y:S01]  /*8da0*/  HMMA.16816.F32 R72, R8, R46, R48 ;  /* 0x0000002e0848723c */ /* 0x000fe20000001830 */
[----:B------:R-:W-:Y:S02]  /*8db0*/  IMAD.MOV.U32 R34, RZ, RZ, R105 ;  /* 0x000000ffff227224 */ /* 0x000fe400078e0069 */
[----:B------:R-:W-:Y:S02]  /*8dc0*/  IMAD.MOV.U32 R56, RZ, RZ, R197 ;  /* 0x000000ffff387224 */ /* 0x000fe400078e00c5 */
[----:B------:R-:W-:Y:S02]  /*8dd0*/  IMAD.MOV.U32 R197, RZ, RZ, R146 ;  /* 0x000000ffffc57224 */ /* 0x000fe400078e0092 */
[C---:B------:R-:W-:Y:S01]  /*8de0*/  LOP3.LUT R8, R6.reuse, 0xffff, RZ, 0xc0, !PT ;  /* 0x0000ffff06087812 */ /* 0x040fe200078ec0ff */
[----:B------:R-:W-:Y:S01]  /*8df0*/  FFMA.FTZ R7, R165, c[0x0][0x23c], -R5 ;  /* 0x00008f00a5077a23 */ /* 0x000fe20000010805 */
[----:B------:R-:W-:Y:S01]  /*8e00*/  LOP3.LUT R9, R6, 0xff, RZ, 0xc0, !PT ;  /* 0x000000ff06097812 */ /* 0x000fe200078ec0ff */
[----:B------:R-:W-:Y:S01]  /*8e10*/  IMAD.MOV.U32 R165, RZ, RZ, R103 ;  /* 0x000000ffffa57224 */ /* 0x000fe200078e0067 */
[----:B------:R-:W-:Y:S01]  /*8e20*/  SHF.R.U32.HI R8, RZ, 0x8, R8 ;  /* 0x00000008ff087819 */ /* 0x000fe20000011608 */
[----:B------:R1:W-:Y:S01]  /*8e30*/  MUFU.EX2 R108, R7 ;  /* 0x00000007006c7308 */ /* 0x0003e20000000800 */
[----:B------:R-:W-:Y:S01]  /*8e40*/  SHF.R.U32.HI R10, RZ, 0x10, R6 ;  /* 0x00000010ff0a7819 */ /* 0x000fe20000011606 */
[----:B------:R-:W-:Y:S01]  /*8e50*/  IMAD.MOV.U32 R146, RZ, RZ, R102 ;  /* 0x000000ffff927224 */ /* 0x000fe200078e0066 */
[----:B------:R-:W-:Y:S01]  /*8e60*/  SHF.R.U32.HI R11, RZ, 0x18, R6 ;  /* 0x00000018ff0b7819 */ /* 0x000fe20000011606 */
[----:B------:R-:W-:Y:S01]  /*8e70*/  IMAD.MOV.U32 R59, RZ, RZ, R19 ;  /* 0x000000ffff3b7224 */ /* 0x000fe200078e0013 */
[----:B------:R-:W-:Y:S01]  /*8e80*/  LOP3.LUT R6, R3, 0xffff, RZ, 0xc0, !PT ;  /* 0x0000ffff03067812 */ /* 0x000fe200078ec0ff */
[----:B------:R-:W-:Y:S01]  /*8e90*/  IMAD.MOV.U32 R48, RZ, RZ, R141 ;  /* 0x000000ffff307224 */ /* 0x000fe200078e008d */
[----:B------:R-:W-:Y:S01]  /*8ea0*/  PRMT R17, R9, 0x5410, R8 ;  /* 0x0000541009117816 */ /* 0x000fe20000000008 */
[----:B------:R-:W-:Y:S01]  /*8eb0*/  FFMA.FTZ R8, R158, c[0x0][0x23c], -R5 ;  /* 0x00008f009e087a23 */ /* 0x000fe20000010805 */
[----:B------:R-:W-:Y:S01]  /*8ec0*/  LOP3.LUT R9, R10, 0xff, RZ, 0xc0, !PT ;  /* 0x000000ff0a097812 */ /* 0x000fe200078ec0ff */
[----:B------:R-:W-:-:S02]  /*8ed0*/  IMAD.MOV.U32 R58, RZ, RZ, R22 ;  /* 0x000000ffff3a7224 */ /* 0x000fc400078e0016 */
[----:B------:R2:W-:Y:S01]  /*8ee0*/  MUFU.EX2 R107, R8 ;  /* 0x00000008006b7308 */ /* 0x0005e20000000800 */
[----:B------:R-:W-:Y:S01]  /*8ef0*/  PRMT R15, R9, 0x5410, R11 ;  /* 0x00005410090f7816 */ /* 0x000fe2000000000b */
[----:B------:R-:W-:Y:S01]  /*8f00*/  IMAD.MOV.U32 R57, RZ, RZ, R23 ;  /* 0x000000ffff397224 */ /* 0x000fe200078e0017 */
[----:B-1----:R-:W-:Y:S01]  /*8f10*/  SHF.R.U32.HI R7, RZ, 0x8, R6 ;  /* 0x00000008ff077819 */ /* 0x002fe20000011606 */
[----:B------:R-:W-:Y:S01]  /*8f20*/  IMAD.MOV.U32 R158, RZ, RZ, R100 ;  /* 0x000000ffff9e7224 */ /* 0x000fe200078e0064 */
[----:B------:R-:W-:Y:S01]  /*8f30*/  LOP3.LUT R6, R3, 0xff, RZ, 0xc0, !PT ;  /* 0x000000ff03067812 */ /* 0x000fe200078ec0ff */
[----:B------:R-:W-:-:S03]  /*8f40*/  IMAD.MOV.U32 R49, RZ, RZ, R94 ;  /* 0x000000ffff317224 */ /* 0x000fc600078e005e */
[----:B------:R-:W-:Y:S01]  /*8f50*/  PRMT R16, R6, 0x5410, R7 ;  /* 0x0000541006107816 */ /* 0x000fe20000000007 */
[----:B------:R-:W-:Y:S01]  /*8f60*/  IMAD.U32 R7, RZ, RZ, UR33 ;  /* 0x00000021ff077e24 */ /* 0x000fe2000f8e00ff */
[----:B------:R-:W-:Y:S01]  /*8f70*/  SHF.R.U32.HI R6, RZ, 0x10, R3 ;  /* 0x00000010ff067819 */ /* 0x000fe20000011603 */
[----:B--2---:R-:W-:-:S03]  /*8f80*/  FFMA.FTZ R8, R156, c[0x0][0x23c], -R5 ;  /* 0x00008f009c087a23 */ /* 0x004fc60000010805 */
[----:B------:R-:W-:Y:S01]  /*8f90*/  LOP3.LUT R6, R6, 0xff, RZ, 0xc0, !PT ;  /* 0x000000ff06067812 */ /* 0x000fe200078ec0ff */
[----:B------:R-:W-:Y:S01]  /*8fa0*/  IMAD.MOV.U32 R156, RZ, RZ, R135 ;  /* 0x000000ffff9c7224 */ /* 0x000fe200078e0087 */
[----:B------:R1:W2:Y:S01]  /*8fb0*/  MUFU.EX2 R106, R8 ;  /* 0x00000008006a7308 */ /* 0x0002a20000000800 */
[----:B------:R3:W5:Y:S01]  /*8fc0*/  LDL.LU R135, [R1+0x80] ;  /* 0x0000800001877983 */ /* 0x0007620000300800 */
[----:B-1----:R-:W-:Y:S02]  /*8fd0*/  SHF.R.U32.HI R8, RZ, 0x18, R3 ;  /* 0x00000018ff087819 */ /* 0x002fe40000011603 */
[----:B------:R-:W-:Y:S01]  /*8fe0*/  LOP3.LUT R3, R115, UR31, R7, 0x96, !PT ;  /* 0x0000001f73037c12 */ /* 0x000fe2000f8e9607 */
[----:B------:R-:W-:Y:S01]  /*8ff0*/  FFMA.FTZ R7, R159, c[0x0][0x23c], -R0 ;  /* 0x00008f009f077a23 */ /* 0x000fe20000010800 */
[----:B------:R-:W-:-:S03]  /*9000*/  PRMT R14, R6, 0x5410, R8 ;  /* 0x00005410060e7816 */ /* 0x000fc60000000008 */
[----:B------:R-:W-:Y:S01]  /*9010*/  IMAD.WIDE.U32 R20, R3, -0x326172a9, RZ ;  /* 0xcd9e8d5703147825 */ /* 0x000fe200078e00ff */
[----:B------:R1:W-:Y:S03]  /*9020*/  MUFU.EX2 R104, R7 ;  /* 0x0000000700687308 */ /* 0x0003e60000000800 */
[----:B------:R-:W-:Y:S01]  /*9030*/  FFMA.FTZ R3, R157, c[0x0][0x23c], -R0 ;  /* 0x00008f009d037a23 */ /* 0x000fe20000010800 */
[----:B------:R-:W-:-:S04]  /*9040*/  LOP3.LUT R6, R21, UR16, R26, 0x96, !PT ;  /* 0x0000001015067c12 */ /* 0x000fc8000f8e961a */
[----:B------:R4:W3:Y:S01]  /*9050*/  MUFU.EX2 R105, R3 ;  /* 0x0000000300697308 */ /* 0x0008e20000000800 */
[----:B------:R-:W-:-:S04]  /*9060*/  IMAD.WIDE.U32 R12, R6, -0x2daee0ad, RZ ;  /* 0xd2511f53060c7825 */ /* 0x000fc800078e00ff */
[----:B-1----:R-:W-:Y:S01]  /*9070*/  FFMA.FTZ R7, R166, c[0x0][0x23c], -R0 ;  /* 0x00008f00a6077a23 */ /* 0x002fe20000010800 */
[----:B--2---:R-:W-:-:S03]  /*9080*/  F2FP.PACK_AB R6, R106, R107 ;  /* 0x0000006b6a06723e */ /* 0x004fc600000000ff */
[----:B------:R1:W-:Y:S01]  /*9090*/  MUFU.EX2 R103, R7 ;  /* 0x0000000700677308 */ /* 0x0003e20000000800 */
[----:B----4-:R-:W-:-:S05]  /*90a0*/  LOP3.LUT R3, R113, UR14, R20, 0x96, !PT ;  /* 0x0000000e71037c12 */ /* 0x010fca000f8e9614 */
[----:B------:R-:W-:Y:S01]  /*90b0*/  IMAD.WIDE.U32 R10, R3, -0x2daee0ad, RZ ;  /* 0xd2511f53030a7825 */ /* 0x000fe200078e00ff */
[----:B------:R-:W-:-:S03]  /*90c0*/  HSET2.LE.AND R3, R17, R144, PT ;  /* 0x0000009011037233 */ /* 0x000fc60003803000 */
[----:B-1----:R-:W-:Y:S02]  /*90d0*/  FFMA.FTZ R7, R167, c[0x0][0x23c], -R0 ;  /* 0x00008f00a7077a23 */ /* 0x002fe40000010800 */
[----:B------:R-:W-:Y:S02]  /*90e0*/  LOP3.LUT R18, R3, R6, RZ, 0xc0, !PT ;  /* 0x0000000603127212 */ /* 0x000fe400078ec0ff */
[----:B------:R-:W1:Y:S01]  /*90f0*/  MUFU.EX2 R102, R7 ;  /* 0x0000000700667308 */ /* 0x000e620000000800 */
[----:B------:R-:W-:Y:S01]  /*9100*/  HSET2.LE.AND R3, R15, R144, PT ;  /* 0x000000900f037233 */ /* 0x000fe20003803000 */
[----:B---3--:R-:W-:-:S04]  /*9110*/  F2FP.PACK_AB R6, R105, R104 ;  /* 0x000000686906723e */ /* 0x008fc800000000ff */
[----:B------:R-:W-:Y:S01]  /*9120*/  LOP3.LUT R19, R3, R6, RZ, 0xc0, !PT ;  /* 0x0000000603137212 */ /* 0x000fe200078ec0ff */
[--C-:B------:R-:W-:Y:S01]  /*9130*/  HSET2.LE.AND R3, R16, R144.reuse, PT ;  /* 0x0000009010037233 */ /* 0x100fe20003803000 */
[----:B------:R-:W-:Y:S02]  /*9140*/  F2FP.PACK_AB R6, R108, R109 ;  /* 0x0000006d6c06723e */ /* 0x000fe400000000ff */
[----:B------:R-:W-:Y:S02]  /*9150*/  LOP3.LUT R8, R13, UR13, R84, 0x96, !PT ;  /* 0x0000000d0d087c12 */ /* 0x000fe4000f8e9654 */
[----:B------:R-:W-:Y:S01]  /*9160*/  LOP3.LUT R16, R3, R6, RZ, 0xc0, !PT ;  /* 0x0000000603107212 */ /* 0x000fe200078ec0ff */
[----:B------:R-:W-:Y:S01]  /*9170*/  HSET2.LE.AND R3, R14, R144, PT ;  /* 0x000000900e037233 */ /* 0x000fe20003803000 */
[----:B------:R-:W-:Y:S02]  /*9180*/  LOP3.LUT R9, R11, UR11, R12, 0x96, !PT ;  /* 0x0000000b0b097c12 */ /* 0x000fe4000f8e960c */
[----:B-1----:R-:W-:-:S04]  /*9190*/  F2FP.PACK_AB R6, R102, R103 ;  /* 0x000000676606723e */ /* 0x002fc800000000ff */
[----:B------:R-:W-:Y:S01]  /*91a0*/  LOP3.LUT R17, R3, R6, RZ, 0xc0, !PT ;  /* 0x0000000603117212 */ /* 0x000fe200078ec0ff */
[----:B------:R-:W-:-:S04]  /*91b0*/  IMAD.WIDE.U32 R6, R8, -0x326172a9, RZ ;  /* 0xcd9e8d5708067825 */ /* 0x000fc800078e00ff */
[----:B------:R-:W-:Y:S01]  /*91c0*/  IMAD.WIDE.U32 R8, R9, -0x326172a9, RZ ;  /* 0xcd9e8d5709087825 */ /* 0x000fe200078e00ff */
[----:B------:R-:W-:-:S04]  /*91d0*/  LOP3.LUT R7, R7, UR12, R112, 0x96, !PT ;  /* 0x0000000c07077c12 */ /* 0x000fc8000f8e9670 */
[----:B------:R-:W-:Y:S01]  /*91e0*/  LOP3.LUT R3, R9, UR10, R6, 0x96, !PT ;  /* 0x0000000a09037c12 */ /* 0x000fe2000f8e9606 */
[----:B------:R-:W-:-:S04]  /*91f0*/  IMAD.WIDE.U32 R6, R7, -0x2daee0ad, RZ ;  /* 0xd2511f5307067825 */ /* 0x000fc800078e00ff */
[----:B------:R-:W-:Y:S01]  /*9200*/  IMAD.WIDE.U32 R14, R3, -0x2daee0ad, RZ ;  /* 0xd2511f53030e7825 */ /* 0x000fe200078e00ff */
[----:B------:R-:W-:Y:S02]  /*9210*/  LOP3.LUT R7, R7, UR9, R10, 0x96, !PT ;  /* 0x0000000907077c12 */ /* 0x000fe4000f8e960a */
[----:B------:R-:W-:Y:S02]  /*9220*/  LOP3.LUT R12, R21, UR16, R88, 0x96, !PT ;  /* 0x00000010150c7c12 */ /* 0x000fe4000f8e9658 */
[----:B------:R-:W-:Y:S01]  /*9230*/  LOP3.LUT R3, R15, UR7, R6, 0x96, !PT ;  /* 0x000000070f037c12 */ /* 0x000fe2000f8e9606 */
[----:B------:R-:W-:Y:S01]  /*9240*/  IMAD.WIDE.U32 R10, R7, -0x326172a9, RZ ;  /* 0xcd9e8d57070a7825 */ /* 0x000fe200078e00ff */
[----:B------:R-:W-:-:S03]  /*9250*/  LOP3.LUT R13, R43, UR14, R20, 0x96, !PT ;  /* 0x0000000e2b0d7c12 */ /* 0x000fc6000f8e9614 */
[----:B------:R-:W-:Y:S01]  /*9260*/  IMAD.WIDE.U32 R6, R3, -0x326172a9, RZ ;  /* 0xcd9e8d5703067825 */ /* 0x000fe200078e00ff */
[----:B------:R-:W-:Y:S03]  /*9270*/  HMMA.16816.F32 R140, R16, R28, R52 ;  /* 0x0000001c108c723c */ /* 0x000fe60000001834 */
[----:B------:R-:W-:Y:S01]  /*9280*/  IMAD.WIDE.U32 R20, R12, -0x2daee0ad, RZ ;  /* 0xd2511f530c147825 */ /* 0x000fe200078e00ff */
[----:B------:R-:W-:Y:S02]  /*9290*/  LOP3.LUT R9, R7, UR17, R10, 0x96, !PT ;  /* 0x0000001107097c12 */ /* 0x000fe4000f8e960a */
[C---:B------:R-:W-:Y:S02]  /*92a0*/  LOP3.LUT R15, R6.reuse, 0xffff, RZ, 0xc0, !PT ;  /* 0x0000ffff060f7812 */ /* 0x040fe400078ec0ff */
[----:B------:R-:W-:Y:S01]  /*92b0*/  LOP3.LUT R29, R11, UR8, R8, 0x96, !PT ;  /* 0x000000080b1d7c12 */ /* 0x000fe2000f8e9608 */
[----:B------:R-:W-:Y:S01]  /*92c0*/  IMAD.WIDE.U32 R10, R13, -0x2daee0ad, RZ ;  /* 0xd2511f530d0a7825 */ /* 0x000fe200078e00ff */
[----:B------:R-:W-:-:S02]  /*92d0*/  LOP3.LUT R24, R6, 0xff, RZ, 0xc0, !PT ;  /* 0x000000ff06187812 */ /* 0x000fc400078ec0ff */
[--C-:B------:R-:W-:Y:S02]  /*92e0*/  SHF.R.U32.HI R23, RZ, 0x10, R6.reuse ;  /* 0x00000010ff177819 */ /* 0x100fe40000011606 */
[----:B------:R-:W-:Y:S02]  /*92f0*/  SHF.R.U32.HI R22, RZ, 0x18, R6 ;  /* 0x00000018ff167819 */ /* 0x000fe40000011606 */
[----:B------:R-:W-:Y:S02]  /*9300*/  LOP3.LUT R6, R21, UR13, R86, 0x96, !PT ;  /* 0x0000000d15067c12 */ /* 0x000fe4000f8e9656 */
[----:B------:R-:W-:-:S03]  /*9310*/  LOP3.LUT R3, R11, UR11, R20, 0x96, !PT ;  /* 0x0000000b0b037c12 */ /* 0x000fc6000f8e9614 */
[----:B------:R-:W-:-:S04]  /*9320*/  IMAD.WIDE.U32 R12, R6, -0x326172a9, RZ ;  /* 0xcd9e8d57060c7825 */ /* 0x000fc800078e00ff */
[----:B------:R-:W-:Y:S01]  /*9330*/  IMAD.WIDE.U32 R6, R3, -0x326172a9, RZ ;  /* 0xcd9e8d5703067825 */ /* 0x000fe200078e00ff */
[----:B------:R-:W-:-:S04]  /*9340*/  LOP3.LUT R8, R13, UR12, R42, 0x96, !PT ;  /* 0x0000000c0d087c12 */ /* 0x000fc8000f8e962a */
[----:B------:R-:W-:Y:S01]  /*9350*/  LOP3.LUT R7, R7, UR10, R12, 0x96, !PT ;  /* 0x0000000a07077c12 */ /* 0x000fe2000f8e960c */
[----:B------:R-:W-:-:S04]  /*9360*/  IMAD.WIDE.U32 R12, R8, -0x2daee0ad, RZ ;  /* 0xd2511f53080c7825 */ /* 0x000fc800078e00ff */
[----:B------:R-:W-:Y:S01]  /*9370*/  FFMA.FTZ R3, R177, c[0x0][0x23c], -R5 ;  /* 0x00008f00b1037a23 */ /* 0x000fe20000010805 */
[----:B------:R-:W-:Y:S01]  /*9380*/  LOP3.LUT R8, R13, UR9, R10, 0x96, !PT ;  /* 0x000000090d087c12 */ /* 0x000fe2000f8e960a */
[----:B------:R-:W-:Y:S02]  /*9390*/  IMAD.WIDE.U32 R10, R7, -0x2daee0ad, RZ ;  /* 0xd2511f53070a7825 */ /* 0x000fe400078e00ff */
[----:B------:R1:W-:Y:S03]  /*93a0*/  MUFU.EX2 R101, R3 ;  /* 0x0000000300657308 */ /* 0x0003e60000000800 */
[----:B------:R-:W-:Y:S01]  /*93b0*/  LOP3.LUT R7, R11, UR7, R12, 0x96, !PT ;  /* 0x000000070b077c12 */ /* 0x000fe2000f8e960c */
[----:B------:R-:W-:-:S04]  /*93c0*/  IMAD.WIDE.U32 R12, R8, -0x326172a9, RZ ;  /* 0xcd9e8d57080c7825 */ /* 0x000fc800078e00ff */
[----:B-1----:R-:W-:-:S04]  /*93d0*/  FFMA.FTZ R3, R176, c[0x0][0x23c], -R5 ;  /* 0x00008f00b0037a23 */ /* 0x002fc80000010805 */
[----:B------:R1:W-:Y:S01]  /*93e0*/  MUFU.EX2 R100, R3 ;  /* 0x0000000300647308 */ /* 0x0003e20000000800 */
[----:B------:R-:W-:Y:S01]  /*93f0*/  LOP3.LUT R11, R13, UR8, R6, 0x96, !PT ;  /* 0x000000080d0b7c12 */ /* 0x000fe2000f8e9606 */
[----:B------:R-:W-:-:S04]  /*9400*/  IMAD.WIDE.U32 R6, R7, -0x326172a9, RZ ;  /* 0xcd9e8d5707067825 */ /* 0x000fc800078e00ff */
[----:B-1----:R-:W-:-:S04]  /*9410*/  FFMA.FTZ R3, R161, c[0x0][0x23c], -R5 ;  /* 0x00008f00a1037a23 */ /* 0x002fc80000010805 */
[----:B------:R1:W-:Y:S01]  /*9420*/  MUFU.EX2 R99, R3 ;  /* 0x0000000300637308 */ /* 0x0003e20000000800 */
[C---:B------:R-:W-:Y:S02]  /*9430*/  LOP3.LUT R25, R6.reuse, 0xffff, RZ, 0xc0, !PT ;  /* 0x0000ffff06197812 */ /* 0x040fe400078ec0ff */
[----:B------:R-:W-:Y:S02]  /*9440*/  LOP3.LUT R28, R6, 0xff, RZ, 0xc0, !PT ;  /* 0x000000ff061c7812 */ /* 0x000fe400078ec0ff */
[--C-:B------:R-:W-:Y:S02]  /*9450*/  SHF.R.U32.HI R27, RZ, 0x10, R6.reuse ;  /* 0x00000010ff1b7819 */ /* 0x100fe40000011606 */
[----:B------:R-:W-:Y:S01]  /*9460*/  SHF.R.U32.HI R26, RZ, 0x18, R6 ;  /* 0x00000018ff1a7819 */ /* 0x000fe20000011606 */
[--C-:B------:R-:W-:Y:S02]  /*9470*/  FFMA.FTZ R6, R171, c[0x0][0x23c], -R5.reuse ;  /* 0x00008f00ab067a23 */ /* 0x100fe40000010805 */
[----:B-1----:R-:W-:-:S04]  /*9480*/  FFMA.FTZ R3, R160, c[0x0][0x23c], -R5 ;  /* 0x00008f00a0037a23 */ /* 0x002fc80000010805 */
[----:B------:R1:W-:Y:S01]  /*9490*/  MUFU.EX2 R98, R3 ;  /* 0x0000000300627308 */ /* 0x0003e20000000800 */
[----:B------:R-:W-:-:S07]  /*94a0*/  LOP3.LUT R8, R7, UR17, R12, 0x96, !PT ;  /* 0x0000001107087c12 */ /* 0x000fce000f8e960c */
[----:B------:R2:W-:Y:S01]  /*94b0*/  MUFU.EX2 R95, R6 ;  /* 0x00000006005f7308 */ /* 0x0005e20000000800 */
[----:B-1----:R-:W-:-:S07]  /*94c0*/  FFMA.FTZ R3, R169, c[0x0][0x23c], -R5 ;  /* 0x00008f00a9037a23 */ /* 0x002fce0000010805 */
[----:B------:R1:W-:Y:S01]  /*94d0*/  MUFU.EX2 R96, R3 ;  /* 0x0000000300607308 */ /* 0x0003e20000000800 */
[----:B--2---:R-:W-:-:S07]  /*94e0*/  FFMA.FTZ R6, R162, c[0x0][0x23c], -R5 ;  /* 0x00008f00a2067a23 */ /* 0x004fce0000010805 */
[----:B------:R2:W-:Y:S01]  /*94f0*/  MUFU.EX2 R94, R6 ;  /* 0x00000006005e7308 */ /* 0x0005e20000000800 */
[----:B-1----:R-:W-:-:S04]  /*9500*/  SHF.R.U32.HI R3, RZ, 0x8, R15 ;  /* 0x00000008ff037819 */ /* 0x002fc8000001160f */
[----:B------:R-:W-:Y:S02]  /*9510*/  PRMT R51, R24, 0x5410, R3 ;  /* 0x0000541018337816 */ /* 0x000fe40000000003 */
[----:B------:R-:W-:Y:S01]  /*9520*/  LOP3.LUT R3, R23, 0xff, RZ, 0xc0, !PT ;  /* 0x000000ff17037812 */ /* 0x000fe200078ec0ff */
[----:B--2---:R-:W-:-:S03]  /*9530*/  IMAD.WIDE.U32 R6, R29, -0x2daee0ad, RZ ;  /* 0xd2511f531d067825 */ /* 0x004fc600078e00ff */
[----:B------:R-:W-:Y:S01]  /*9540*/  PRMT R50, R3, 0x5410, R22 ;  /* 0x0000541003327816 */ /* 0x000fe20000000016 */
[----:B------:R-:W-:Y:S01]  /*9550*/  FFMA.FTZ R3, R163, c[0x0][0x23c], -R5 ;  /* 0x00008f00a3037a23 */ /* 0x000fe20000010805 */
[----:B------:R-:W-:Y:S01]  /*9560*/  LOP3.LUT R5, R7, UR18, R14, 0x96, !PT ;  /* 0x0000001207057c12 */ /* 0x000fe2000f8e960e */
[----:B------:R-:W-:Y:S01]  /*9570*/  IMAD.MOV.U32 R161, RZ, RZ, R164 ;  /* 0x000000ffffa17224 */ /* 0x000fe200078e00a4 */
[C---:B------:R-:W-:Y:S01]  /*9580*/  LOP3.LUT R12, R6.reuse, 0xffff, RZ, 0xc0, !PT ;  /* 0x0000ffff060c7812 */ /* 0x040fe200078ec0ff */
[----:B------:R-:W-:Y:S01]  /*9590*/  IMAD.MOV.U32 R164, RZ, RZ, R97 ;  /* 0x000000ffffa47224 */ /* 0x000fe200078e0061 */
[----:B------:R-:W-:Y:S01]  /*95a0*/  LOP3.LUT R20, R6, 0xff, RZ, 0xc0, !PT ;  /* 0x000000ff06147812 */ /* 0x000fe200078ec0ff */
[----:B------:R1:W-:Y:S01]  /*95b0*/  MUFU.EX2 R97, R3 ;  /* 0x0000000300617308 */ /* 0x0003e20000000800 */
[--C-:B------:R-:W-:Y:S02]  /*95c0*/  SHF.R.U32.HI R14, RZ, 0x10, R6.reuse ;  /* 0x00000010ff0e7819 */ /* 0x100fe40000011606 */
[----:B------:R-:W-:Y:S01]  /*95d0*/  SHF.R.U32.HI R13, RZ, 0x18, R6 ;  /* 0x00000018ff0d7819 */ /* 0x000fe20000011606 */
[----:B------:R-:W-:-:S05]  /*95e0*/  IMAD.WIDE.U32 R6, R11, -0x2daee0ad, RZ ;  /* 0xd2511f530b067825 */ /* 0x000fca00078e00ff */
[----:B------:R-:W-:Y:S01]  /*95f0*/  LOP3.LUT R15, R6, 0xffff, RZ, 0xc0, !PT ;  /* 0x0000ffff060f7812 */ /* 0x000fe200078ec0ff */
[----:B-1----:R-:W-:Y:S01]  /*9600*/  FFMA.FTZ R3, R180, c[0x0][0x23c], -R0 ;  /* 0x00008f00b4037a23 */ /* 0x002fe20000010800 */
[----:B------:R-:W-:-:S03]  /*9610*/  LOP3.LUT R23, R6, 0xff, RZ, 0xc0, !PT ;  /* 0x000000ff06177812 */ /* 0x000fc600078ec0ff */
[----:B------:R1:W-:Y:S01]  /*9620*/  MUFU.EX2 R89, R3 ;  /* 0x0000000300597308 */ /* 0x0003e20000000800 */
[--C-:B------:R-:W-:Y:S02]  /*9630*/  SHF.R.U32.HI R21, RZ, 0x10, R6.reuse ;  /* 0x00000010ff157819 */ /* 0x100fe40000011606 */
[----:B------:R-:W-:Y:S02]  /*9640*/  SHF.R.U32.HI R22, RZ, 0x18, R6 ;  /* 0x00000018ff167819 */ /* 0x000fe40000011606 */
[----:B------:R-:W-:Y:S01]  /*9650*/  LOP3.LUT R6, R9, 0xffff, RZ, 0xc0, !PT ;  /* 0x0000ffff09067812 */ /* 0x000fe200078ec0ff */
[----:B------:R-:W-:Y:S01]  /*9660*/  FFMA.FTZ R11, R178, c[0x0][0x23c], -R0 ;  /* 0x00008f00b20b7a23 */ /* 0x000fe20000010800 */
[----:B-1----:R-:W-:Y:S01]  /*9670*/  LOP3.LUT R3, R7, UR18, R10, 0x96, !PT ;  /* 0x0000001207037c12 */ /* 0x002fe2000f8e960a */
[----:B------:R-:W-:Y:S02]  /*9680*/  FFMA.FTZ R7, R170, c[0x0][0x23c], -R0 ;  /* 0x00008f00aa077a23 */ /* 0x000fe40000010800 */
[----:B------:R-:W-:-:S02]  /*9690*/  IMAD.MOV.U32 R170, RZ, RZ, R90 ;  /* 0x000000ffffaa7224 */ /* 0x000fc400078e005a */
[----:B------:R1:W-:Y:S01]  /*96a0*/  MUFU.EX2 R90, R7 ;  /* 0x00000007005a7308 */ /* 0x0003e20000000800 */
[----:B------:R-:W-:Y:S02]  /*96b0*/  FFMA.FTZ R10, R168, c[0x0][0x23c], -R0 ;  /* 0x00008f00a80a7a23 */ /* 0x000fe40000010800 */
[----:B------:R-:W-:Y:S02]  /*96c0*/  IMAD.MOV.U32 R180, RZ, RZ, R49 ;  /* 0x000000ffffb47224 */ /* 0x000fe400078e0031 */
[----:B------:R-:W-:Y:S02]  /*96d0*/  IMAD.MOV.U32 R178, RZ, RZ, R151 ;  /* 0x000000ffffb27224 */ /* 0x000fe400078e0097 */
[----:B------:R-:W-:Y:S02]  /*96e0*/  IMAD.MOV.U32 R151, RZ, RZ, R92 ;  /* 0x000000ffff977224 */ /* 0x000fe400078e005c */
[----:B------:R2:W-:Y:S01]  /*96f0*/  MUFU.EX2 R92, R10 ;  /* 0x0000000a005c7308 */ /* 0x0005e20000000800 */
[----:B-1----:R-:W-:-:S02]  /*9700*/  SHF.R.U32.HI R7, RZ, 0x8, R6 ;  /* 0x00000008ff077819 */ /* 0x002fc40000011606 */
[----:B------:R-:W-:-:S04]  /*9710*/  LOP3.LUT R6, R9, 0xff, RZ, 0xc0, !PT ;  /* 0x000000ff09067812 */ /* 0x000fc800078ec0ff */
[----:B------:R-:W-:Y:S01]  /*9720*/  PRMT R49, R6, 0x5410, R7 ;  /* 0x0000541006317816 */ /* 0x000fe20000000007 */
[--C-:B------:R-:W-:Y:S01]  /*9730*/  FFMA.FTZ R6, R181, c[0x0][0x23c], -R0.reuse ;  /* 0x00008f00b5067a23 */ /* 0x100fe20000010800 */
[----:B--2---:R-:W-:Y:S01]  /*9740*/  SHF.R.U32.HI R10, RZ, 0x10, R9 ;  /* 0x00000010ff0a7819 */ /* 0x004fe20000011609 */
[----:B------:R-:W-:Y:S01]  /*9750*/  IMAD.MOV.U32 R181, RZ, RZ, R93 ;  /* 0x000000ffffb57224 */ /* 0x000fe200078e005d */
[----:B------:R-:W-:Y:S01]  /*9760*/  SHF.R.U32.HI R7, RZ, 0x18, R9 ;  /* 0x00000018ff077819 */ /* 0x000fe20000011609 */
[----:B------:R1:W-:Y:S01]  /*9770*/  MUFU.EX2 R93, R6 ;  /* 0x00000006005d7308 */ /* 0x0003e20000000800 */
[----:B------:R-:W-:Y:S02]  /*9780*/  FFMA.FTZ R9, R179, c[0x0][0x23c], -R0 ;  /* 0x00008f00b3097a23 */ /* 0x000fe40000010800 */
[----:B------:R-:W-:Y:S01]  /*9790*/  IMAD.MOV.U32 R179, RZ, RZ, R32 ;  /* 0x000000ffffb37224 */ /* 0x000fe200078e0020 */
[----:B-1----:R-:W-:-:S04]  /*97a0*/  LOP3.LUT R6, R10, 0xff, RZ, 0xc0, !PT ;  /* 0x000000ff0a067812 */ /* 0x002fc800078ec0ff */
[----:B------:R-:W-:Y:S01]  /*97b0*/  PRMT R42, R6, 0x5410, R7 ;  /* 0x00005410062a7816 */ /* 0x000fe20000000007 */
[----:B------:R-:W-:Y:S01]  /*97c0*/  FFMA.FTZ R7, R199, c[0x0][0x23c], -R4 ;  /* 0x00008f00c7077a23 */ /* 0x000fe20000010804 */
[----:B------:R-:W-:-:S03]  /*97d0*/  SHF.R.U32.HI R6, RZ, 0x8, R25 ;  /* 0x00000008ff067819 */ /* 0x000fc60000011619 */
[----:B------:R1:W-:Y:S01]  /*97e0*/  MUFU.EX2 R87, R7 ;  /* 0x0000000700577308 */ /* 0x0003e20000000800 */
[----:B------:R-:W-:Y:S02]  /*97f0*/  PRMT R32, R28, 0x5410, R6 ;  /* 0x000054101c207816 */ /* 0x000fe40000000006 */
[----:B------:R-:W-:Y:S01]  /*9800*/  LOP3.LUT R6, R27, 0xff, RZ, 0xc0, !PT ;  /* 0x000000ff1b067812 */ /* 0x000fe200078ec0ff */
[----:B------:R-:W-:-:S03]  /*9810*/  IMAD.MOV.U32 R168, RZ, RZ, R91 ;  /* 0x000000ffffa87224 */ /* 0x000fc600078e005b */
[----:B------:R-:W-:Y:S01]  /*9820*/  PRMT R26, R6, 0x5410, R26 ;  /* 0x00005410061a7816 */ /* 0x000fe2000000001a */
[----:B------:R2:W-:Y:S01]  /*9830*/  MUFU.EX2 R91, R9 ;  /* 0x00000009005b7308 */ /* 0x0005e20000000800 */
[--C-:B------:R-:W-:Y:S02]  /*9840*/  FFMA.FTZ R6, R182, c[0x0][0x23c], -R4.reuse ;  /* 0x00008f00b6067a23 */ /* 0x100fe40000010804 */
[----:B-1----:R-:W-:-:S05]  /*9850*/  FFMA.FTZ R7, R183, c[0x0][0x23c], -R4 ;  /* 0x00008f00b7077a23 */ /* 0x002fca0000010804 */
[----:B------:R1:W3:Y:S01]  /*9860*/  MUFU.EX2 R86, R7 ;  /* 0x0000000700567308 */ /* 0x0002e20000000800 */
[----:B------:R-:W-:Y:S01]  /*9870*/  IMAD.MOV.U32 R176, RZ, RZ, R48 ;  /* 0x000000ffffb07224 */ /* 0x000fe200078e0030 */
[----:B--2---:R-:W-:-:S06]  /*9880*/  SHF.R.U32.HI R9, RZ, 0x8, R12 ;  /* 0x00000008ff097819 */ /* 0x004fcc000001160c */
[----:B------:R2:W-:Y:S01]  /*9890*/  MUFU.EX2 R85, R6 ;  /* 0x0000000600557308 */ /* 0x0005e20000000800 */
[----:B------:R-:W-:Y:S02]  /*98a0*/  PRMT R48, R20, 0x5410, R9 ;  /* 0x0000541014307816 */ /* 0x000fe40000000009 */
[----:B-1----:R-:W-:-:S04]  /*98b0*/  LOP3.LUT R7, R14, 0xff, RZ, 0xc0, !PT ;  /* 0x000000ff0e077812 */ /* 0x002fc800078ec0ff */
[----:B------:R-:W-:Y:S01]  /*98c0*/  PRMT R43, R7, 0x5410, R13 ;  /* 0x00005410072b7816 */ /* 0x000fe2000000000d */
[----:B------:R-:W-:Y:S01]  /*98d0*/  FFMA.FTZ R7, R172, c[0x0][0x23c], -R4 ;  /* 0x00008f00ac077a23 */ /* 0x000fe20000010804 */
[----:B------:R-:W-:Y:S02]  /*98e0*/  SHF.R.U32.HI R9, RZ, 0x10, R8 ;  /* 0x00000010ff097819 */ /* 0x000fe40000011608 */
[----:B--2---:R-:W-:Y:S01]  /*98f0*/  LOP3.LUT R6, R8, 0xffff, RZ, 0xc0, !PT ;  /* 0x0000ffff08067812 */ /* 0x004fe200078ec0ff */
[----:B------:R1:W-:Y:S01]  /*9900*/  MUFU.EX2 R84, R7 ;  /* 0x0000000700547308 */ /* 0x0003e20000000800 */
[----:B------:R-:W-:Y:S01]  /*9910*/  SHF.R.U32.HI R10, RZ, 0x8, R15 ;  /* 0x00000008ff0a7819 */ /* 0x000fe2000001160f */
[----:B------:R-:W-:-:S06]  /*9920*/  IMAD.MOV.U32 R171, RZ, RZ, R165 ;  /* 0x000000ffffab7224 */ /* 0x000fcc00078e00a5 */
[----:B------:R2:W-:Y:S01]  /*9930*/  MUFU.EX2 R88, R11 ;  /* 0x0000000b00587308 */ /* 0x0005e20000000800 */
[----:B------:R-:W-:Y:S02]  /*9940*/  IMAD.MOV.U32 R177, RZ, RZ, R56 ;  /* 0x000000ffffb17224 */ /* 0x000fe400078e0038 */
[----:B------:R-:W-:Y:S01]  /*9950*/  IMAD.MOV.U32 R167, RZ, RZ, R57 ;  /* 0x000000ffffa77224 */ /* 0x000fe200078e0039 */
[----:B-1----:R-:W-:Y:S02]  /*9960*/  SHF.R.U32.HI R7, RZ, 0x8, R6 ;  /* 0x00000008ff077819 */ /* 0x002fe40000011606 */
[----:B------:R-:W-:Y:S02]  /*9970*/  LOP3.LUT R6, R9, 0xff, RZ, 0xc0, !PT ;  /* 0x000000ff09067812 */ /* 0x000fe400078ec0ff */
[----:B------:R-:W-:Y:S02]  /*9980*/  LOP3.LUT R9, R21, 0xff, RZ, 0xc0, !PT ;  /* 0x000000ff15097812 */ /* 0x000fe400078ec0ff */
[----:B--2---:R-:W-:Y:S01]  /*9990*/  SHF.R.U32.HI R11, RZ, 0x18, R8 ;  /* 0x00000018ff0b7819 */ /* 0x004fe20000011608 */
[----:B------:R-:W-:-:S02]  /*99a0*/  IMAD.MOV.U32 R166, RZ, RZ, R58 ;  /* 0x000000ffffa67224 */ /* 0x000fc400078e003a */
[----:B------:R-:W-:Y:S01]  /*99b0*/  IMAD.MOV.U32 R165, RZ, RZ, R59 ;  /* 0x000000ffffa57224 */ /* 0x000fe200078e003b */
[----:B------:R-:W-:Y:S01]  /*99c0*/  PRMT R15, R6, 0x5410, R11 ;  /* 0x00005410060f7816 */ /* 0x000fe2000000000b */
[----:B------:R-:W-:Y:S01]  /*99d0*/  IMAD.MOV.U32 R199, RZ, RZ, R41 ;  /* 0x000000ffffc77224 */ /* 0x000fe200078e0029 */
[----:B------:R-:W-:Y:S01]  /*99e0*/  HMMA.16816.F32 R56, R16, R30, R76 ;  /* 0x0000001e1038723c */ /* 0x000fe2000000184c */
[----:B------:R-:W-:Y:S01]  /*99f0*/  IMAD.MOV.U32 R183, RZ, RZ, R36 ;  /* 0x000000ffffb77224 */ /* 0x000fe200078e0024 */
[----:B------:R-:W-:Y:S01]  /*9a00*/  PRMT R41, R23, 0x5410, R10 ;  /* 0x0000541017297816 */ /* 0x000fe2000000000a */
[----:B------:R-:W-:Y:S01]  /*9a10*/  FFMA.FTZ R6, R186, c[0x0][0x23c], -R2 ;  /* 0x00008f00ba067a23 */ /* 0x000fe20000010802 */
[----:B------:R-:W-:Y:S01]  /*9a20*/  PRMT R36, R9, 0x5410, R22 ;  /* 0x0000541009247816 */ /* 0x000fe20000000016 */
[----:B------:R-:W1:Y:S01]  /*9a30*/  LDSM.16.MT88.4 R28, [R204+0x5800] ;  /* 0x00580000cc1c783b */ /* 0x000e620000004200 */
[----:B------:R-:W-:Y:S01]  /*9a40*/  LOP3.LUT R12, R8, 0xff, RZ, 0xc0, !PT ;  /* 0x000000ff080c7812 */ /* 0x000fe200078ec0ff */
[----:B------:R-:W-:-:S02]  /*9a50*/  FFMA.FTZ R8, R200, c[0x0][0x23c], -R2 ;  /* 0x00008f00c8087a23 */ /* 0x000fc40000010802 */
[----:B------:R-:W2:Y:S01]  /*9a60*/  LDSM.16.MT88.4 R20, [R205+0x5800] ;  /* 0x00580000cd14783b */ /* 0x000ea20000004200 */
[----:B------:R4:W-:Y:S01]  /*9a70*/  MUFU.EX2 R77, R6 ;  /* 0x00000006004d7308 */ /* 0x0009e20000000800 */
[----:B------:R-:W-:Y:S02]  /*9a80*/  SHF.R.U32.HI R10, RZ, 0x10, R3 ;  /* 0x00000010ff0a7819 */ /* 0x000fe40000011603 */
[----:B------:R-:W-:Y:S02]  /*9a90*/  PRMT R14, R12, 0x5410, R7 ;  /* 0x000054100c0e7816 */ /* 0x000fe40000000007 */
[----:B------:R-:W-:Y:S02]  /*9aa0*/  LOP3.LUT R13, R5, 0xff, RZ, 0xc0, !PT ;  /* 0x000000ff050d7812 */ /* 0x000fe400078ec0ff */
[--C-:B------:R-:W-:Y:S01]  /*9ab0*/  SHF.R.U32.HI R7, RZ, 0x10, R5.reuse ;  /* 0x00000010ff077819 */ /* 0x100fe20000011605 */
[----:B------:R3:W1:Y:S01]  /*9ac0*/  MUFU.EX2 R79, R8 ;  /* 0x00000008004f7308 */ /* 0x0006620000000800 */
[----:B------:R-:W-:-:S02]  /*9ad0*/  SHF.R.U32.HI R12, RZ, 0x18, R5 ;  /* 0x00000018ff0c7819 */ /* 0x000fc40000011605 */
[----:B------:R-:W-:Y:S02]  /*9ae0*/  LOP3.LUT R11, R3, 0xff, RZ, 0xc0, !PT ;  /* 0x000000ff030b7812 */ /* 0x000fe400078ec0ff */
[----:B------:R-:W-:Y:S01]  /*9af0*/  SHF.R.U32.HI R9, RZ, 0x18, R3 ;  /* 0x00000018ff097819 */ /* 0x000fe20000011603 */
[----:B----4-:R-:W-:-:S04]  /*9b00*/  FFMA.FTZ R6, R184, c[0x0][0x23c], -R2 ;  /* 0x00008f00b8067a23 */ /* 0x010fc80000010802 */
[----:B------:R4:W-:Y:S01]  /*9b10*/  MUFU.EX2 R78, R6 ;  /* 0x00000006004e7308 */ /* 0x0009e20000000800 */
[----:B---3--:R-:W-:Y:S02]  /*9b20*/  LOP3.LUT R8, R5, 0xffff, RZ, 0xc0, !PT ;  /* 0x0000ffff05087812 */ /* 0x008fe400078ec0ff */
[----:B------:R-:W-:Y:S02]  /*9b30*/  LOP3.LUT R5, R3, 0xffff, RZ, 0xc0, !PT ;  /* 0x0000ffff03057812 */ /* 0x000fe400078ec0ff */
[----:B------:R-:W-:Y:S01]  /*9b40*/  LOP3.LUT R3, R10, 0xff, RZ, 0xc0, !PT ;  /* 0x000000ff0a037812 */ /* 0x000fe200078ec0ff */
[----:B------:R-:W-:Y:S01]  /*9b50*/  IMAD.MOV.U32 R163, RZ, RZ, R156 ;  /* 0x000000ffffa37224 */ /* 0x000fe200078e009c */
[----:B------:R-:W-:Y:S01]  /*9b60*/  SHF.R.U32.HI R5, RZ, 0x8, R5 ;  /* 0x00000008ff057819 */ /* 0x000fe20000011605 */
[----:B------:R-:W-:Y:S01]  /*9b70*/  IMAD.MOV.U32 R162, RZ, RZ, R158 ;  /* 0x000000ffffa27224 */ /* 0x000fe200078e009e */
[----:B------:R-:W-:Y:S01]  /*9b80*/  PRMT R24, R3, 0x5410, R9 ;  /* 0x0000541003187816 */ /* 0x000fe20000000009 */
[----:B------:R-:W-:Y:S01]  /*9b90*/  HMMA.16816.F32 R156, R16, R44, R68 ;  /* 0x0000002c109c723c */ /* 0x000fe20000001844 */
[----:B----4-:R-:W-:-:S02]  /*9ba0*/  FFMA.FTZ R6, R175, c[0x0][0x23c], -R2 ;  /* 0x00008f00af067a23 */ /* 0x010fc40000010802 */
[--C-:B------:R-:W-:Y:S02]  /*9bb0*/  FFMA.FTZ R3, R174, c[0x0][0x23c], -R0.reuse ;  /* 0x00008f00ae037a23 */ /* 0x100fe40000010800 */
[----:B------:R-:W3:Y:S01]  /*9bc0*/  MUFU.EX2 R70, R6 ;  /* 0x0000000600467308 */ /* 0x000ee20000000800 */
[----:B------:R-:W-:Y:S01]  /*9bd0*/  PRMT R25, R11, 0x5410, R5 ;  /* 0x000054100b197816 */ /* 0x000fe20000000005 */
[----:B------:R-:W-:Y:S01]  /*9be0*/  FFMA.FTZ R5, R173, c[0x0][0x23c], -R0 ;  /* 0x00008f00ad057a23 */ /* 0x000fe20000010800 */
[----:B------:R-:W-:Y:S01]  /*9bf0*/  SHF.R.U32.HI R8, RZ, 0x8, R8 ;  /* 0x00000008ff087819 */ /* 0x000fe20000011608 */
[----:B------:R-:W-:Y:S01]  /*9c00*/  HSET2.LE.AND R0, R14, R144, PT ;  /* 0x000000900e007233 */ /* 0x000fe20003803000 */
[----:B------:R-:W-:-:S03]  /*9c10*/  IMAD.MOV.U32 R160, RZ, RZ, R35 ;  /* 0x000000ffffa07224 */ /* 0x000fc600078e0023 */
[----:B------:R4:W-:Y:S01]  /*9c20*/  MUFU.EX2 R76, R3 ;  /* 0x00000003004c7308 */ /* 0x0009e20000000800 */
[----:B------:R-:W-:Y:S02]  /*9c30*/  LOP3.LUT R7, R7, 0xff, RZ, 0xc0, !PT ;  /* 0x000000ff07077812 */ /* 0x000fe400078ec0ff */
[----:B------:R-:W-:Y:S01]  /*9c40*/  PRMT R35, R13, 0x5410, R8 ;  /* 0x000054100d237816 */ /* 0x000fe20000000008 */
[----:B------:R-:W-:Y:S01]  /*9c50*/  HMMA.16816.F32 R52, R16, R46, R80 ;  /* 0x0000002e1034723c */ /* 0x000fe20000001850 */
[----:B------:R-:W-:Y:S01]  /*9c60*/  PRMT R27, R7, 0x5410, R12 ;  /* 0x00005410071b7816 */ /* 0x000fe2000000000c */
[--C-:B------:R-:W-:Y:S02]  /*9c70*/  FFMA.FTZ R13, R201, c[0x0][0x23c], -R4.reuse ;  /* 0x00008f00c90d7a23 */ /* 0x100fe40000010804 */
[----:B------:R-:W-:Y:S01]  /*9c80*/  FFMA.FTZ R12, R190, c[0x0][0x23c], -R4 ;  /* 0x00008f00be0c7a23 */ /* 0x000fe20000010804 */
[----:B----4-:R-:W-:-:S04]  /*9c90*/  F2FP.PACK_AB R3, R86, R87 ;  /* 0x000000575603723e */ /* 0x010fc800000000ff */
[----:B------:R-:W-:Y:S01]  /*9ca0*/  LOP3.LUT R8, R0, R3, RZ, 0xc0, !PT ;  /* 0x0000000300087212 */ /* 0x000fe200078ec0ff */
[--C-:B------:R-:W-:Y:S01]  /*9cb0*/  HSET2.LE.AND R0, R15, R144.reuse, PT ;  /* 0x000000900f007233 */ /* 0x100fe20003803000 */
[----:B-1----:R-:W-:Y:S01]  /*9cc0*/  F2FP.PACK_AB R3, R77, R79 ;  /* 0x0000004f4d03723e */ /* 0x002fe200000000ff */
[--C-:B------:R-:W-:Y:S01]  /*9cd0*/  FFMA.FTZ R14, R187, c[0x0][0x23c], -R4.reuse ;  /* 0x00008f00bb0e7a23 */ /* 0x100fe20000010804 */
[----:B------:R1:W4:Y:S01]  /*9ce0*/  MUFU.EX2 R71, R5 ;  /* 0x0000000500477308 */ /* 0x0003220000000800 */
[----:B------:R-:W-:Y:S01]  /*9cf0*/  FFMA.FTZ R16, R185, c[0x0][0x23c], -R4 ;  /* 0x00008f00b9107a23 */ /* 0x000fe20000010804 */
[--C-:B------:R-:W-:Y:S01]  /*9d00*/  HSET2.LE.AND R4, R32, R144.reuse, PT ;  /* 0x0000009020047233 */ /* 0x100fe20003803000 */
[----:B------:R-:W-:Y:S01]  /*9d10*/  IMAD.MOV.U32 R169, RZ, RZ, R34 ;  /* 0x000000ffffa97224 */ /* 0x000fe200078e0022 */
[----:B------:R-:W-:Y:S01]  /*9d20*/  HSET2.LE.AND R6, R26, R144, PT ;  /* 0x000000901a067233 */ /* 0x000fe20003803000 */
[----:B------:R-:W-:Y:S01]  /*9d30*/  LOP3.LUT R9, R0, R3, RZ, 0xc0, !PT ;  /* 0x0000000300097212 */ /* 0x000fe200078ec0ff */
[--C-:B------:R-:W-:Y:S01]  /*9d40*/  FFMA.FTZ R15, R202, c[0x0][0x23c], -R2.reuse ;  /* 0x00008f00ca0f7a23 */ /* 0x100fe20000010802 */
[----:B---3--:R-:W-:Y:S01]  /*9d50*/  F2FP.PACK_AB R7, R70, R78 ;  /* 0x0000004e4607723e */ /* 0x008fe200000000ff */
[----:B------:R-:W-:-:S02]  /*9d60*/  FFMA.FTZ R17, R191, c[0x0][0x23c], -R2 ;  /* 0x00008f00bf117a23 */ /* 0x000fc40000010802 */
[--C-:B------:R-:W-:Y:S02]  /*9d70*/  FFMA.FTZ R19, R189, c[0x0][0x23c], -R2.reuse ;  /* 0x00008f00bd137a23 */ /* 0x100fe40000010802 */
[----:B------:R-:W-:Y:S02]  /*9d80*/  FFMA.FTZ R34, R188, c[0x0][0x23c], -R2 ;  /* 0x00008f00bc227a23 */ /* 0x000fe40000010802 */
[----:B------:R-:W-:Y:S01]  /*9d90*/  FADD.FTZ R3, R199, R183 ;  /* 0x000000b7c7037221 */ /* 0x000fe20000010000 */
[----:B-1----:R-:W-:Y:S01]  /*9da0*/  F2FP.PACK_AB R5, R84, R85 ;  /* 0x000000555405723e */ /* 0x002fe200000000ff */
[----:B------:R-:W-:Y:S02]  /*9db0*/  FADD.FTZ R2, R181, R179 ;  /* 0x000000b3b5027221 */ /* 0x000fe40000010000 */
[----:B------:R-:W-:Y:S01]  /*9dc0*/  FADD.FTZ R0, R178, R170 ;  /* 0x000000aab2007221 */ /* 0x000fe20000010000 */
[----:B------:R-:W-:Y:S01]  /*9dd0*/  LOP3.LUT R10, R4, R5, RZ, 0xc0, !PT ;  /* 0x00000005040a7212 */ /* 0x000fe200078ec0ff */
[----:B------:R-:W-:Y:S01]  /*9de0*/  FADD.FTZ R4, R137, R138 ;  /* 0x0000008a89047221 */ /* 0x000fe20000010000 */
[----:B------:R-:W-:Y:S01]  /*9df0*/  LOP3.LUT R11, R6, R7, RZ, 0xc0, !PT ;  /* 0x00000007060b7212 */ /* 0x000fe200078ec0ff */
[----:B------:R-:W-:-:S02]  /*9e00*/  FADD.FTZ R3, R168, R3 ;  /* 0x00000003a8037221 */ /* 0x000fc40000010000 */
[----:B------:R-:W-:Y:S02]  /*9e10*/  FADD.FTZ R2, R33, R2 ;  /* 0x0000000221027221 */ /* 0x000fe40000010000 */
[----:B------:R-:W-:Y:S02]  /*9e20*/  IMAD.MOV.U32 R170, RZ, RZ, R180 ;  /* 0x000000ffffaa7224 */ /* 0x000fe400078e00b4 */
[----:B------:R-:W-:Y:S02]  /*9e30*/  IMAD.MOV.U32 R180, RZ, RZ, R147 ;  /* 0x000000ffffb47224 */ /* 0x000fe400078e0093 */
[----:B------:R-:W-:Y:S02]  /*9e40*/  FADD.FTZ R0, R150, R0 ;  /* 0x0000000096007221 */ /* 0x000fe40000010000 */
[----:B------:R-:W-:Y:S02]  /*9e50*/  IMAD.MOV.U32 R178, RZ, RZ, R145 ;  /* 0x000000ffffb27224 */ /* 0x000fe400078e0091 */
[----:B------:R-:W-:-:S02]  /*9e60*/  IMAD.MOV.U32 R147, RZ, RZ, R136 ;  /* 0x000000ffff937224 */ /* 0x000fc400078e0088 */
[----:B------:R-:W-:Y:S02]  /*9e70*/  IMAD.MOV.U32 R145, RZ, RZ, R139 ;  /* 0x000000ffff917224 */ /* 0x000fe400078e008b */
[----:B------:R-:W-:Y:S02]  /*9e80*/  FADD.FTZ R26, R148, R4 ;  /* 0x00000004941a7221 */ /* 0x000fe40000010000 */
[----:B------:R-:W-:Y:S01]  /*9e90*/  FADD.FTZ R18, R149, R3 ;  /* 0x0000000395127221 */ /* 0x000fe20000010000 */
[----:B------:R-:W-:Y:S01]  /*9ea0*/  HSET2.LE.AND R3, R50, R144, PT ;  /* 0x0000009032037233 */ /* 0x000fe20003803000 */
[----:B------:R-:W-:Y:S01]  /*9eb0*/  FADD.FTZ R33, R151, R2 ;  /* 0x0000000297217221 */ /* 0x000fe20000010000 */
[----:B------:R-:W-:Y:S01]  /*9ec0*/  MUFU.EX2 R68, R13 ;  /* 0x0000000d00447308 */ /* 0x000fe20000000800 */
[----:B------:R-:W-:Y:S01]  /*9ed0*/  FADD.FTZ R32, R170, R0 ;  /* 0x00000000aa207221 */ /* 0x000fe20000010000 */
[----:B------:R-:W-:Y:S01]  /*9ee0*/  F2FP.PACK_AB R7, R92, R90 ;  /* 0x0000005a5c07723e */ /* 0x000fe200000000ff */
[----:B------:R-:W-:Y:S01]  /*9ef0*/  HMMA.16816.F32 R136, R8, R28, R64 ;  /* 0x0000001c0888723c */ /* 0x000fe20000001840 */
[----:B------:R-:W-:-:S02]  /*9f00*/  IMAD.MOV.U32 R168, RZ, RZ, R178 ;  /* 0x000000ffffa87224 */ /* 0x000fc400078e00b2 */
[----:B------:R-:W-:Y:S02]  /*9f10*/  IMAD.MOV.U32 R170, RZ, RZ, R147 ;  /* 0x000000ffffaa7224 */ /* 0x000fe400078e0093 */
[----:B------:R1:W3:Y:S01]  /*9f20*/  MUFU.EX2 R69, R12 ;  /* 0x0000000c00457308 */ /* 0x0002e20000000800 */
[----:B------:R-:W-:Y:S02]  /*9f30*/  IMAD.MOV.U32 R178, RZ, RZ, R145 ;  /* 0x000000ffffb27224 */ /* 0x000fe400078e0091 */
[C---:B------:R-:W-:Y:S01]  /*9f40*/  HMMA.16816.F32 R148, R8.reuse, R30, R60 ;  /* 0x0000001e0894723c */ /* 0x040fe2000000183c */
[--C-:B------:R-:W-:Y:S01]  /*9f50*/  HSET2.LE.AND R0, R51, R144.reuse, PT ;  /* 0x0000009033007233 */ /* 0x100fe20003803000 */
[----:B------:R-:W-:Y:S01]  /*9f60*/  F2FP.PACK_AB R2, R98, R99 ;  /* 0x000000636202723e */ /* 0x000fe200000000ff */
[--C-:B------:R-:W-:Y:S01]  /*9f70*/  HSET2.LE.AND R4, R49, R144.reuse, PT ;  /* 0x0000009031047233 */ /* 0x100fe20003803000 */
[----:B------:R-:W-:Y:S01]  /*9f80*/  LOP3.LUT R7, R3, R7, RZ, 0xc0, !PT ;  /* 0x0000000703077212 */ /* 0x000fe200078ec0ff */
[----:B------:R3:W-:Y:S03]  /*9f90*/  MUFU.EX2 R49, R16 ;  /* 0x0000001000317308 */ /* 0x0007e60000000800 */
[----:B--2---:R-:W-:Y:S01]  /*9fa0*/  HMMA.16816.F32 R152, R8, R20, R152 ;  /* 0x000000140898723c */ /* 0x004fe20000001898 */
[----:B------:R-:W-:-:S04]  /*9fb0*/  HSET2.LE.AND R3, R35, R144, PT ;  /* 0x0000009023037233 */ /* 0x000fc80003803000 */
[----:B------:R-:W-:Y:S03]  /*9fc0*/  MUFU.EX2 R34, R34 ;  /* 0x0000002200227308 */ /* 0x000fe60000000800 */
[----:B------:R-:W-:Y:S01]  /*9fd0*/  HMMA.16816.F32 R44, R8, R22, R72 ;  /* 0x00000016082c723c */ /* 0x000fe20000001848 */
[----:B-1----:R-:W-:-:S06]  /*9fe0*/  HSET2.LE.AND R12, R42, R144, PT ;  /* 0x000000902a0c7233 */ /* 0x002fcc0003803000 */
[----:B------:R-:W-:Y:S02]  /*9ff0*/  FADD.FTZ R8, R146, R26 ;  /* 0x0000001a92087221 */ /* 0x000fe40000010000 */
[----:B------:R-:W-:Y:S01]  /*a000*/  FADD.FTZ R10, R250, R33 ;  /* 0x00000021fa0a7221 */ /* 0x000fe20000010000 */
[----:B------:R-:W-:Y:S01]  /*a010*/  MUFU.EX2 R64, R14 ;  /* 0x0000000e00407308 */ /* 0x000fe20000000800 */
[----:B---3--:R-:W-:Y:S02]  /*a020*/  FADD.FTZ R16, R168, R18 ;  /* 0x00000012a8107221 */ /* 0x008fe40000010000 */
[----:B------:R-:W-:Y:S02]  /*a030*/  FADD.FTZ R9, R170, R32 ;  /* 0x00000020aa097221 */ /* 0x000fe40000010000 */
[----:B------:R-:W-:-:S03]  /*a040*/  FADD.FTZ R8, R178, R8 ;  /* 0x00000008b2087221 */ /* 0x000fc60000010000 */
[----:B------:R1:W2:Y:S01]  /*a050*/  MUFU.EX2 R33, R19 ;  /* 0x0000001300217308 */ /* 0x0002a20000000800 */
[----:B------:R-:W-:Y:S01]  /*a060*/  LOP3.LUT R6, R0, R2, RZ, 0xc0, !PT ;  /* 0x0000000200067212 */ /* 0x000fe200078ec0ff */
[----:B------:R-:W-:Y:S01]  /*a070*/  HSET2.LE.AND R2, R48, R144, PT ;  /* 0x0000009030027233 */ /* 0x000fe20003803000 */
[----:B------:R-:W-:Y:S01]  /*a080*/  F2FP.PACK_AB R5, R100, R101 ;  /* 0x000000656405723e */ /* 0x000fe200000000ff */
[----:B------:R-:W-:-:S04]  /*a090*/  FADD.FTZ R16, R180, R16 ;  /* 0x00000010b4107221 */ /* 0x000fc80000010000 */
[----:B------:R-:W-:Y:S01]  /*a0a0*/  MUFU.EX2 R42, R15 ;  /* 0x0000000f002a7308 */ /* 0x000fe20000000800 */
[----:B------:R-:W-:Y:S01]  /*a0b0*/  F2FP.PACK_AB R13, R88, R89 ;  /* 0x00000059580d723e */ /* 0x000fe200000000ff */
[----:B------:R-:W-:Y:S01]  /*a0c0*/  HSET2.LE.AND R0, R43, R144, PT ;  /* 0x000000902b007233 */ /* 0x000fe20003803000 */
[----:B------:R-:W-:-:S05]  /*a0d0*/  FADD.FTZ R18, R162, R8 ;  /* 0x00000008a2127221 */ /* 0x000fca0000010000 */
[----:B------:R3:W2:Y:S01]  /*a0e0*/  MUFU.EX2 R35, R17 ;  /* 0x0000001100237308 */ /* 0x0006a20000000800 */
[----:B-1----:R-:W-:Y:S01]  /*a0f0*/  FADD.FTZ R19, R163, R9 ;  /* 0x00000009a3137221 */ /* 0x002fe20000010000 */
[----:B------:R-:W-:Y:S01]  /*a100*/  F2FP.PACK_AB R9, R97, R94 ;  /* 0x0000005e6109723e */ /* 0x000fe200000000ff */
[----:B------:R-:W-:Y:S01]  /*a110*/  IMAD.MOV.U32 R181, RZ, RZ, R169 ;  /* 0x000000ffffb57224 */ /* 0x000fe200078e00a9 */
[----:B----4-:R-:W-:Y:S01]  /*a120*/  F2FP.PACK_AB R8, R71, R76 ;  /* 0x0000004c4708723e */ /* 0x010fe200000000ff */
[----:B------:R-:W-:Y:S01]  /*a130*/  FADD.FTZ R16, R171, R16 ;  /* 0x00000010ab107221 */ /* 0x000fe20000010000 */
[----:B------:R-:W-:Y:S01]  /*a140*/  LOP3.LUT R4, R4, R5, RZ, 0xc0, !PT ;  /* 0x0000000504047212 */ /* 0x000fe200078ec0ff */
[----:B------:R-:W-:Y:S01]  /*a150*/  IMAD.MOV.U32 R169, RZ, RZ, R166 ;  /* 0x000000ffffa97224 */ /* 0x000fe200078e00a6 */
[----:B------:R-:W-:Y:S01]  /*a160*/  LOP3.LUT R5, R12, R13, RZ, 0xc0, !PT ;  /* 0x0000000d0c057212 */ /* 0x000fe200078ec0ff */
[--C-:B------:R-:W-:Y:S01]  /*a170*/  HSET2.LE.AND R11, R27, R144.reuse, PT ;  /* 0x000000901b0b7233 */ /* 0x100fe20003803000 */
[----:B------:R-:W-:Y:S01]  /*a180*/  IMAD.MOV.U32 R171, RZ, RZ, R167 ;  /* 0x000000ffffab7224 */ /* 0x000fe200078e00a7 */
[----:B------:R-:W-:Y:S01]  /*a190*/  LOP3.LUT R166, R2, R9, RZ, 0xc0, !PT ;  /* 0x0000000902a67212 */ /* 0x000fe200078ec0ff */
[----:B------:R-:W-:Y:S01]  /*a1a0*/  HSET2.LE.AND R12, R25, R144, PT ;  /* 0x00000090190c7233 */ /* 0x000fe20003803000 */
[----:B------:R-:W-:-:S02]  /*a1b0*/  LOP3.LUT R167, R0, R8, RZ, 0xc0, !PT ;  /* 0x0000000800a77212 */ /* 0x000fc400078ec0ff */
[----:B------:R-:W-:Y:S01]  /*a1c0*/  F2FP.PACK_AB R2, R91, R93 ;  /* 0x0000005d5b02723e */ /* 0x000fe200000000ff */
[----:B---3--:R-:W-:Y:S01]  /*a1d0*/  FADD.FTZ R17, R252, R10 ;  /* 0x0000000afc117221 */ /* 0x008fe20000010000 */
[----:B------:R-:W-:Y:S01]  /*a1e0*/  F2FP.PACK_AB R0, R69, R68 ;  /* 0x000000444500723e */ /* 0x000fe200000000ff */
[----:B------:R-:W-:Y:S01]  /*a1f0*/  IMAD.MOV.U32 R180, RZ, RZ, R177 ;  /* 0x000000ffffb47224 */ /* 0x000fe200078e00b1 */
[----:B------:R-:W-:Y:S01]  /*a200*/  F2FP.PACK_AB R10, R95, R96 ;  /* 0x000000605f0a723e */ /* 0x000fe200000000ff */
[----:B------:R-:W-:Y:S01]  /*a210*/  IMAD.MOV.U32 R177, RZ, RZ, R165 ;  /* 0x000000ffffb17224 */ /* 0x000fe200078e00a5 */
[--C-:B------:R-:W-:Y:S01]  /*a220*/  HSET2.LE.AND R15, R36, R144.reuse, PT ;  /* 0x00000090240f7233 */ /* 0x100fe20003803000 */
[----:B------:R-:W-:Y:S01]  /*a230*/  IMAD.MOV.U32 R168, RZ, RZ, R160 ;  /* 0x000000ffffa87224 */ /* 0x000fe200078e00a0 */
[----:B------:R-:W-:Y:S01]  /*a240*/  LOP3.LUT R165, R11, R2, RZ, 0xc0, !PT ;  /* 0x000000020ba57212 */ /* 0x000fe200078ec0ff */
[----:B------:R-:W-:Y:S01]  /*a250*/  IMAD.MOV.U32 R178, RZ, RZ, R176 ;  /* 0x000000ffffb27224 */ /* 0x000fe200078e00b0 */
[--C-:B------:R-:W-:Y:S01]  /*a260*/  HSET2.LE.AND R14, R41, R144.reuse, PT ;  /* 0x00000090290e7233 */ /* 0x100fe20003803000 */
[----:B------:R-:W-:Y:S01]  /*a270*/  IMAD.MOV.U32 R176, RZ, RZ, R164 ;  /* 0x000000ffffb07224 */ /* 0x000fe200078e00a4 */
[----:B------:R-:W-:Y:S01]  /*a280*/  LOP3.LUT R160, R12, R0, RZ, 0xc0, !PT ;  /* 0x000000000ca07212 */ /* 0x000fe200078ec0ff */
[----:B------:R-:W-:Y:S01]  /*a290*/  HSET2.LE.AND R13, R24, R144, PT ;  /* 0x00000090180d7233 */ /* 0x000fe20003803000 */
[----:B--2---:R-:W-:Y:S01]  /*a2a0*/  F2FP.PACK_AB R2, R34, R33 ;  /* 0x000000212202723e */ /* 0x004fe200000000ff */
[----:B------:R-:W-:Y:S01]  /*a2b0*/  HMMA.16816.F32 R140, R4, R28, R140 ;  /* 0x0000001c048c723c */ /* 0x000fe2000000188c */
[----:B------:R-:W-:Y:S01]  /*a2c0*/  LOP3.LUT R164, R3, R10, RZ, 0xc0, !PT ;  /* 0x0000000a03a47212 */ /* 0x000fe200078ec0ff */
[----:B------:R-:W-:Y:S01]  /*a2d0*/  IMAD.MOV.U32 R170, RZ, RZ, R161 ;  /* 0x000000ffffaa7224 */ /* 0x000fe200078e00a1 */
[----:B------:R-:W-:Y:S01]  /*a2e0*/  F2FP.PACK_AB R0, R49, R64 ;  /* 0x000000403100723e */ /* 0x000fe200000000ff */
[----:B------:R-:W1:Y:S01]  /*a2f0*/  LDSM.16.MT88.4 R144, [R204+0x5c00] ;  /* 0x005c0000cc90783b */ /* 0x000e620000004200 */
[----:B------:R-:W-:-:S03]  /*a300*/  F2FP.PACK_AB R3, R35, R42 ;  /* 0x0000002a2303723e */ /* 0x000fc600000000ff */
[C---:B------:R-:W-:Y:S01]  /*a310*/  HMMA.16816.F32 R156, R4.reuse, R20, R156 ;  /* 0x00000014049c723c */ /* 0x040fe2000000189c */
[----:B------:R-:W-:Y:S01]  /*a320*/  LOP3.LUT R163, R15, R2, RZ, 0xc0, !PT ;  /* 0x000000020fa37212 */ /* 0x000fe200078ec0ff */
[----:B------:R-:W-:Y:S01]  /*a330*/  FADD.FTZ R2, R168, R19 ;  /* 0x00000013a8027221 */ /* 0x000fe20000010000 */
[----:B------:R-:W-:Y:S01]  /*a340*/  LOP3.LUT R162, R14, R0, RZ, 0xc0, !PT ;  /* 0x000000000ea27212 */ /* 0x000fe200078ec0ff */
[----:B------:R-:W-:Y:S01]  /*a350*/  FADD.FTZ R0, R170, R18 ;  /* 0x00000012aa007221 */ /* 0x000fe20000010000 */
[----:B------:R-:W-:Y:S01]  /*a360*/  LOP3.LUT R161, R13, R3, RZ, 0xc0, !PT ;  /* 0x000000030da17212 */ /* 0x000fe200078ec0ff */
[----:B------:R-:W2:Y:S02]  /*a370*/  LDSM.16.MT88.4 R24, [R205+0x5c00] ;  /* 0x005c0000cd18783b */ /* 0x000ea40000004200 */
[----:B------:R-:W-:Y:S01]  /*a380*/  HMMA.16816.F32 R28, R4, R30, R56 ;  /* 0x0000001e041c723c */ /* 0x000fe20000001838 */
[----:B------:R-:W-:-:S07]  /*a390*/  FADD.FTZ R3, R178, R16 ;  /* 0x00000010b2037221 */ /* 0x000fce0000010000 */
[----:B------:R-:W-:Y:S01]  /*a3a0*/  HMMA.16816.F32 R20, R4, R22, R52 ;  /* 0x000000160414723c */ /* 0x000fe20000001834 */
[----:B------:R-:W-:-:S06]  /*a3b0*/  FADD.FTZ R2, R171, R2 ;  /* 0x00000002ab027221 */ /* 0x000fcc0000010000 */
        /* <DEDUP_REMOVED lines=99> */
[----:B------:R3:W-:Y:S04]  /*a9f0*/  STL [R1+0x44], R3 ;  /* 0x0000440301007387 */ /* 0x0007e80000100800 */
[----:B------:R3:W-:Y:S04]  /*aa00*/  STL [R1+0x40], R133 ;  /* 0x0000408501007387 */ /* 0x0007e80000100800 */
[----:B------:R3:W-:Y:S04]  /*aa10*/  STL [R1+0x4c], R169 ;  /* 0x00004ca901007387 */ /* 0x0007e80000100800 */
[----:B------:R3:W-:Y:S01]  /*aa20*/  STL [R1+0x48], R132 ;  /* 0x0000488401007387 */ /* 0x0007e20000100800 */
[C---:B-1----:R-:W-:Y:S08]  /*aa30*/  HMMA.16816.F32 R136, R160.reuse, R144, R136 ;  /* 0x00000090a088723c */ /* 0x042ff00000001888 */
[----:B------:R-:W-:Y:S08]  /*aa40*/  HMMA.16816.F32 R148, R160, R146, R148 ;  /* 0x00000092a094723c */ /* 0x000ff00000001894 */
[----:B------:R-:W-:Y:S08]  /*aa50*/  HMMA.16816.F32 R140, R164, R144, R140 ;  /* 0x00000090a48c723c */ /* 0x000ff0000000188c */
[----:B--2---:R-:W-:Y:S08]  /*aa60*/  HMMA.16816.F32 R152, R160, R24, R152 ;  /* 0x00000018a098723c */ /* 0x004ff00000001898 */
[C---:B------:R-:W-:Y:S08]  /*aa70*/  HMMA.16816.F32 R144, R164.reuse, R146, R28 ;  /* 0x00000092a490723c */ /* 0x040ff0000000181c */
[----:B------:R-:W-:Y:S08]  /*aa80*/  HMMA.16816.F32 R156, R164, R24, R156 ;  /* 0x00000018a49c723c */ /* 0x000ff0000000189c */
[-C--:B------:R-:W-:Y:S08]  /*aa90*/  HMMA.16816.F32 R160, R160, R26.reuse, R44 ;  /* 0x0000001aa0a0723c */ /* 0x080ff0000000182c */
[----:B------:R-:W-:Y:S01]  /*aaa0*/  HMMA.16816.F32 R164, R164, R26, R20 ;  /* 0x0000001aa4a4723c */ /* 0x000fe20000001814 */
[----:B------:R-:W-:Y:S07]  /*aab0*/  @!P0 BRA `(.L_x_431) ;  /* 0x0000903000008947 */ /* 0x000fee0003800000 */
[----:B---3--:R-:W2:Y:S04]  /*aac0*/  LDL.64 R170, [R1+0x58] ;  /* 0x0000580001aa7983 */ /* 0x008ea80000100a00 */
[----:B------:R-:W3:Y:S01]  /*aad0*/  LDL.64 R176, [R1+0x28] ;  /* 0x0000280001b07983 */ /* 0x000ee20000100a00 */
[----:B------:R-:W-:Y:S01]  /*aae0*/  UIADD3 UR34, UR32, -0x2, URZ ;  /* 0xfffffffe20227890 */ /* 0x000fe2000fffe03f */
[----:B------:R-:W-:-:S04]  /*aaf0*/  DEPBAR.LE SB0, 0x0 ;  /* 0x000080000000791a */ /* 0x000fc80000000000 */
[----:B------:R-:W-:Y:S01]  /*ab00*/  USHF.R.S32.HI UR33, URZ, 0x1f, UR34 ;  /* 0x0000001f3f217899 */ /* 0x000fe20008011422 */
[----:B------:R-:W-:Y:S01]  /*ab10*/  IMAD.U32 R2, RZ, RZ, UR34 ;  /* 0x00000022ff027e24 */ /* 0x000fe2000f8e00ff */
[----:B------:R-:W-:Y:S01]  /*ab20*/  UIMAD UR5, UR24, UR34, URZ ;  /* 0x00000022180572a4 */ /* 0x000fe2000f8e023f */
[----:B------:R-:W-:Y:S01]  /*ab30*/  IMAD.U32 R4, RZ, RZ, UR4 ;  /* 0x00000004ff047e24 */ /* 0x000fe2000f8e00ff */
[----:B------:R-:W1:Y:S01]  /*ab40*/  S2R R197, SR_TID.X ;  /* 0x0000000000c57919 */ /* 0x000e620000002100 */
[----:B------:R-:W-:Y:S01]  /*ab50*/  IMAD.U32 R5, RZ, RZ, UR4 ;  /* 0x00000004ff057e24 */ /* 0x000fe2000f8e00ff */
[----:B------:R-:W-:Y:S01]  /*ab60*/  UIMAD UR5, UR33, UR25, UR5 ;  /* 0x00000019210572a4 */ /* 0x000fe2000f8e0205 */
[----:B------:R-:W-:Y:S01]  /*ab70*/  IMAD.U32 R13, RZ, RZ, UR4 ;  /* 0x00000004ff0d7e24 */ /* 0x000fe2000f8e00ff */
[----:B------:R-:W-:Y:S01]  /*ab80*/  UISETP.GT.AND UP0, UPT, UR34, UR19, UPT ;  /* 0x000000132200728c */ /* 0x000fe2000bf04270 */
[----:B-1----:R-:W-:-:S05]  /*ab90*/  IMAD.SHL.U32 R197, R197, 0x2, RZ ;  /* 0x00000002c5c57824 */ /* 0x002fca00078e00ff */
[----:B------:R-:W-:Y:S01]  /*aba0*/  LOP3.LUT R197, R197, 0x6, RZ, 0xc0, !PT ;  /* 0x00000006c5c57812 */ /* 0x000fe200078ec0ff */
[----:B------:R-:W-:Y:S01]  /*abb0*/  BAR.SYNC.DEFER_BLOCKING 0x0 ;  /* 0x0000000000007b1d */ /* 0x000fe20000010000 */
[----:B--2---:R-:W-:Y:S01]  /*abc0*/  ISETP.GE.AND P1, PT, R170, c[0x0][0x220], PT ;  /* 0x00008800aa007a0c */ /* 0x004fe20003f26270 */
[----:B---3--:R-:W-:-:S05]  /*abd0*/  IMAD.WIDE.U32 R2, R2, UR25, R176 ;  /* 0x0000001902027c25 */ /* 0x008fca000f8e00b0 */
[----:B------:R-:W-:-:S07]  /*abe0*/  IADD3 R3, R3, UR5, RZ ;  /* 0x0000000503037c10 */ /* 0x000fce000fffe0ff */
[----:B------:R-:W-:Y:S01]  /*abf0*/  @!P1 IMAD.MOV.U32 R7, RZ, RZ, c[0x0][0x1a4] ;  /* 0x00006900ff079624 */ /* 0x000fe200078e00ff */
[----:B------:R-:W-:Y:S01]  /*ac00*/  @!P1 LEA R4, P2, R4, R2, 0x6 ;  /* 0x0000000204049211 */ /* 0x000fe200078430ff */
[----:B------:R-:W-:Y:S01]  /*ac10*/  @!P1 IMAD.MOV.U32 R12, RZ, RZ, c[0x0][0x1a4] ;  /* 0x00006900ff0c9624 */ /* 0x000fe200078e00ff */
[C---:B------:R-:W-:Y:S01]  /*ac20*/  @!P1 IADD3 R0, P0, R2.reuse, UR27, RZ ;  /* 0x0000001b02009c10 */ /* 0x040fe2000ff1e0ff */
[----:B------:R-:W-:Y:S01]  /*ac30*/  @P1 STS [R224+0x4000], RZ ;  /* 0x004000ffe0001388 */ /* 0x000fe20000000800 */
[----:B------:R-:W-:Y:S02]  /*ac40*/  @!P1 LEA.HI.X R7, R5, R3, R7, 0x6, P2 ;  /* 0x0000000305079211 */ /* 0x000fe400010f3407 */
[----:B------:R-:W-:Y:S01]  /*ac50*/  @!P1 LEA R10, P3, R2, c[0x0][0x170], 0x1 ;  /* 0x00005c00020a9a11 */ /* 0x000fe200078608ff */
[----:B------:R-:W-:Y:S01]  /*ac60*/  @P1 STS [R224+0x4004], RZ ;  /* 0x004004ffe0001388 */ /* 0x000fe20000000800 */
[----:B------:R-:W-:Y:S02]  /*ac70*/  @!P1 IADD3.X R5, R3, UR26, RZ, P0, !PT ;  /* 0x0000001a03059c10 */ /* 0x000fe400087fe4ff */
[----:B------:R-:W-:Y:S01]  /*ac80*/  @!P1 LEA R8, P2, R0, c[0x0][0x170], 0x1 ;  /* 0x00005c0000089a11 */ /* 0x000fe200078408ff */
[----:B------:R-:W-:Y:S01]  /*ac90*/  @P1 STS.64 [R224+0x4008], RZ ;  /* 0x004008ffe0001388 */ /* 0x000fe20000000a00 */
[--C-:B------:R-:W-:Y:S01]  /*aca0*/  @!P1 LEA.HI.X R11, R2, c[0x0][0x174], R3.reuse, 0x1, P3 ;  /* 0x00005d00020b9a11 */ /* 0x100fe200018f0c03 */
[----:B------:R-:W-:Y:S01]  /*acb0*/  @!P1 IMAD.WIDE.U32 R2, R13, 0x60, R2 ;  /* 0x000000600d029825 */ /* 0x000fe200078e0002 */
[----:B------:R-:W-:-:S02]  /*acc0*/  @!P1 LEA.HI.X R9, R0, c[0x0][0x174], R5, 0x1, P2 ;  /* 0x00005d0000099a11 */ /* 0x000fc400010f0c05 */
[----:B------:R-:W-:Y:S01]  /*acd0*/  @!P1 LEA R6, P0, R4, c[0x0][0x170], 0x1 ;  /* 0x00005c0004069a11 */ /* 0x000fe200078008ff */
[----:B------:R-:W-:Y:S01]  /*ace0*/  @!P1 IMAD R0, R12, 0x60, RZ ;  /* 0x000000600c009824 */ /* 0x000fe200078e02ff */
[----:B------:R-:W-:Y:S01]  /*acf0*/  @!PT LDS RZ, [RZ] ;  /* 0x00000000fffff984 */ /* 0x000fe20000000800 */
[----:B------:R-:W-:Y:S01]  /*ad00*/  @!PT LDS RZ, [RZ] ;  /* 0x00000000fffff984 */ /* 0x000fe20000000800 */
[----:B------:R-:W-:Y:S01]  /*ad10*/  @!PT LDS RZ, [RZ] ;  /* 0x00000000fffff984 */ /* 0x000fe20000000800 */
[----:B------:R1:W-:Y:S02]  /*ad20*/  @!P1 LDGSTS.E.BYPASS.LTC128B.128 [R224+0x4000], [R10.64] ;  /* 0x040000000ae09fae */ /* 0x0003e4000b901d5c */
[----:B------:R-:W-:Y:S01]  /*ad30*/  @!P1 LEA.HI.X R7, R4, c[0x0][0x174], R7, 0x1, P0 ;  /* 0x00005d0004079a11 */ /* 0x000fe200000f0c07 */
[----:B------:R-:W-:Y:S01]  /*ad40*/  @!P1 IMAD.IADD R0, R0, 0x1, R3 ;  /* 0x0000000100009824 */ /* 0x000fe200078e0203 */
[C---:B------:R-:W-:Y:S01]  /*ad50*/  @!P1 LEA R4, P0, R2.reuse, c[0x0][0x170], 0x1 ;  /* 0x00005c0002049a11 */ /* 0x040fe200078008ff */
[----:B------:R-:W-:Y:S03]  /*ad60*/  @P1 STS.128 [R224+0x4800], RZ ;  /* 0x004800ffe0001388 */ /* 0x000fe60000000c00 */
[----:B------:R-:W-:Y:S01]  /*ad70*/  @!P1 LEA.HI.X R5, R2, c[0x0][0x174], R0, 0x1, P0 ;  /* 0x00005d0002059a11 */ /* 0x000fe200000f0c00 */
[----:B------:R-:W-:Y:S01]  /*ad80*/  @!PT LDS RZ, [RZ] ;  /* 0x00000000fffff984 */ /* 0x000fe20000000800 */
[----:B------:R-:W-:Y:S01]  /*ad90*/  @!PT LDS RZ, [RZ] ;  /* 0x00000000fffff984 */ /* 0x000fe20000000800 */
[----:B------:R-:W-:Y:S01]  /*ada0*/  @!PT LDS RZ, [RZ] ;  /* 0x00000000fffff984 */ /* 0x000fe20000000800 */
[----:B------:R1:W-:Y:S01]  /*adb0*/  @!P1 LDGSTS.E.BYPASS.LTC128B.128 [R224+0x4800], [R8.64] ;  /* 0x0480000008e09fae */ /* 0x0003e2000b901d5c */
[----:B------:R-:W-:-:S03]  /*adc0*/  IMAD.U32 R0, RZ, RZ, UR34 ;  /* 0x00000022ff007e24 */ /* 0x000fc6000f8e00ff */
[----:B------:R-:W-:Y:S01]  /*add0*/  @P1 STS.128 [R224+0x5000], RZ ;  /* 0x005000ffe0001388 */ /* 0x000fe20000000c00 */
[----:B------:R-:W-:-:S03]  /*ade0*/  IMAD R0, R0, 0x80, R197 ;  /* 0x0000008000007824 */ /* 0x000fc600078e02c5 */
[----:B------:R-:W-:Y:S01]  /*adf0*/  @!PT LDS RZ, [RZ] ;  /* 0x00000000fffff984 */ /* 0x000fe20000000800 */
[----:B------:R-:W-:Y:S01]  /*ae00*/  @!PT LDS RZ, [RZ] ;  /* 0x00000000fffff984 */ /* 0x000fe20000000800 */
[----:B------:R-:W-:Y:S01]  /*ae10*/  @!PT LDS RZ, [RZ] ;  /* 0x00000000fffff984 */ /* 0x000fe20000000800 */
[----:B------:R2:W-:Y:S02]  /*ae20*/  @!P1 LDGSTS.E.BYPASS.LTC128B.128 [R224+0x5000], [R6.64] ;  /* 0x0500000006e09fae */ /* 0x0005e4000b901d5c */
[C---:B------:R-:W-:Y:S02]  /*ae30*/  IADD3 R2, R0.reuse, 0x1, RZ ;  /* 0x0000000100027810 */ /* 0x040fe40007ffe0ff */
[----:B------:R-:W-:Y:S01]  /*ae40*/  @P1 STS.128 [R224+0x5800], RZ ;  /* 0x005800ffe0001388 */ /* 0x000fe20000000c00 */
[CC--:B------:R-:W-:Y:S02]  /*ae50*/  ISETP.GE.AND P6, PT, R0.reuse, R223.reuse, PT ;  /* 0x000000df0000720c */ /* 0x0c0fe40003fc6270 */
[----:B------:R-:W-:Y:S01]  /*ae60*/  ISETP.GE.AND P4, PT, R0, R222, PT ;  /* 0x000000de0000720c */ /* 0x000fe20003f86270 */
[----:B------:R-:W-:Y:S01]  /*ae70*/  @!PT LDS RZ, [RZ] ;  /* 0x00000000fffff984 */ /* 0x000fe20000000800 */
[----:B------:R-:W-:Y:S01]  /*ae80*/  @!PT LDS RZ, [RZ] ;  /* 0x00000000fffff984 */ /* 0x000fe20000000800 */
[----:B------:R-:W-:Y:S01]  /*ae90*/  @!PT LDS RZ, [RZ] ;  /* 0x00000000fffff984 */ /* 0x000fe20000000800 */
[----:B------:R2:W-:Y:S01]  /*aea0*/  @!P1 LDGSTS.E.BYPASS.LTC128B.128 [R224+0x5800], [R4.64] ;  /* 0x0580000004e09fae */ /* 0x0005e2000b901d5c */
[----:B------:R-:W-:Y:S02]  /*aeb0*/  ISETP.GE.AND P5, PT, R2, R223, PT ;  /* 0x000000df0200720c */ /* 0x000fe40003fa6270 */
[-C--:B------:R-:W-:Y:S01]  /*aec0*/  ISETP.LT.OR P6, PT, R0, R219.reuse, P6 ;  /* 0x000000db0000720c */ /* 0x080fe200037c1670 */
[----:B------:R-:W-:Y:S01]  /*aed0*/  LDSM.16.M88.4 R16, [R206] ;  /* 0x00000000ce10783b */ /* 0x000fe20000000200 */
[----:B------:R-:W-:-:S02]  /*aee0*/  ISETP.LT.OR P5, PT, R2, R219, P5 ;  /* 0x000000db0200720c */ /* 0x000fc40002fa1670 */
[C---:B------:R-:W-:Y:S01]  /*aef0*/  ISETP.LT.OR P4, PT, R0.reuse, R218, P4 ;  /* 0x000000da0000720c */ /* 0x040fe20002781670 */
[----:B-----5:R-:W3:Y:S01]  /*af00*/  LDSM.16.M88.4 R20, [R135+0x2000] ;  /* 0x002000008714783b */ /* 0x020ee20000000200 */
[----:B------:R-:W-:Y:S02]  /*af10*/  IADD3 R3, R0, 0x8, RZ ;  /* 0x0000000800037810 */ /* 0x000fe40007ffe0ff */
[C---:B------:R-:W-:Y:S01]  /*af20*/  ISETP.GE.AND P2, PT, R2.reuse, R222, PT ;  /* 0x000000de0200720c */ /* 0x040fe20003f46270 */
[----:B------:R-:W4:Y:S01]  /*af30*/  LDSM.16.M88.4 R12, [R206+0x1000] ;  /* 0x00100000ce0c783b */ /* 0x000f220000000200 */
[C---:B------:R-:W-:Y:S02]  /*af40*/  ISETP.GE.AND P0, PT, R2.reuse, R221, PT ;  /* 0x000000dd0200720c */ /* 0x040fe40003f06270 */
[C---:B------:R-:W-:Y:S01]  /*af50*/  ISETP.GE.AND P3, PT, R2.reuse, R220, PT ;  /* 0x000000dc0200720c */ /* 0x040fe20003f66270 */
[----:B-1----:R-:W-:Y:S01]  /*af60*/  LDSM.16.M88.4 R8, [R207] ;  /* 0x00000000cf08783b */ /* 0x002fe20000000200 */
[----:B------:R-:W-:-:S02]  /*af70*/  ISETP.LT.OR P2, PT, R2, R218, P2 ;  /* 0x000000da0200720c */ /* 0x000fc40001741670 */
[C---:B------:R-:W-:Y:S01]  /*af80*/  ISETP.LT.OR P0, PT, R2.reuse, R217, P0 ;  /* 0x000000d90200720c */ /* 0x040fe20000701670 */
[----:B------:R-:W1:Y:S01]  /*af90*/  LDSM.16.M88.4 R24, [R208] ;  /* 0x00000000d018783b */ /* 0x000e620000000200 */
[----:B------:R-:W-:Y:S02]  /*afa0*/  ISETP.LT.OR P3, PT, R2, R216, P3 ;  /* 0x000000d80200720c */ /* 0x000fe40001f61670 */
[----:B------:R-:W-:Y:S01]  /*afb0*/  IADD3 R2, R0, 0x9, RZ ;  /* 0x0000000900027810 */ /* 0x000fe20007ffe0ff */
[----:B------:R-:W-:Y:S04]  /*afc0*/  LDSM.16.M88.4 R28, [R135+0x2400] ;  /* 0x00240000871c783b */ /* 0x000fe80000000200 */
[----:B--2---:R-:W2:Y:S04]  /*afd0*/  LDSM.16.M88.4 R4, [R207+0x1000] ;  /* 0x00100000cf04783b */ /* 0x004ea80000000200 */
[----:B------:R-:W1:Y:S04]  /*afe0*/  LDSM.16.M88.4 R32, [R135+0x2800] ;  /* 0x002800008720783b */ /* 0x000e680000000200 */
[----:B------:R-:W-:Y:S04]  /*aff0*/  LDSM.16.M88.4 R44, [R214] ;  /* 0x00000000d62c783b */ /* 0x000fe80000000200 */
[----:B------:R-:W0:Y:S01]  /*b000*/  LDGDEPBAR ;  /* 0x00000000000079af */ /* 0x000e220000000000 */
[-C--:B---3--:R-:W-:Y:S08]  /*b010*/  HMMA.16816.F32 R60, R16, R20.reuse, RZ ;  /* 0x00000014103c723c */ /* 0x088ff000000018ff */
[C---:B----4-:R-:W-:Y:S08]  /*b020*/  HMMA.16816.F32 R56, R12.reuse, R20, RZ ;  /* 0x000000140c38723c */ /* 0x050ff000000018ff */
[-C--:B------:R-:W-:Y:S08]  /*b030*/  HMMA.16816.F32 R52, R12, R22.reuse, RZ ;  /* 0x000000160c34723c */ /* 0x080ff000000018ff */
[----:B------:R-:W-:Y:S01]  /*b040*/  HMMA.16816.F32 R48, R16, R22, RZ ;  /* 0x000000161030723c */ /* 0x000fe200000018ff */
[----:B------:R-:W3:Y:S07]  /*b050*/  LDSM.16.M88.4 R20, [R215] ;  /* 0x00000000d714783b */ /* 0x000eee0000000200 */
[-C--:B-1----:R-:W-:Y:S08]  /*b060*/  HMMA.16816.F32 R80, R8, R24.reuse, R60 ;  /* 0x000000180850723c */ /* 0x082ff0000000183c */
[C---:B--2---:R-:W-:Y:S08]  /*b070*/  HMMA.16816.F32 R76, R4.reuse, R24, R56 ;  /* 0x00000018044c723c */ /* 0x044ff00000001838 */
[-C--:B------:R-:W-:Y:S08]  /*b080*/  HMMA.16816.F32 R92, R4, R26.reuse, R52 ;  /* 0x0000001a045c723c */ /* 0x080ff00000001834 */
[----:B------:R-:W-:Y:S01]  /*b090*/  HMMA.16816.F32 R72, R8, R26, R48 ;  /* 0x0000001a0848723c */ /* 0x000fe20000001830 */
[----:B------:R-:W1:Y:S01]  /*b0a0*/  LDSM.16.M88.4 R24, [R135+0x2c00] ;  /* 0x002c00008718783b */ /* 0x000e620000000200 */
[----:B------:R-:W-:-:S02]  /*b0b0*/  FSEL R36, R80, -INF , !P6 ;  /* 0xff80000050247808 */ /* 0x000fc40007000000 */
[----:B------:R-:W-:Y:S02]  /*b0c0*/  FSEL R117, R81, -INF , !P5 ;  /* 0xff80000051757808 */ /* 0x000fe40006800000 */
[----:B------:R-:W-:Y:S02]  /*b0d0*/  FSEL R116, R82, -INF , !P4 ;  /* 0xff80000052747808 */ /* 0x000fe40006000000 */
[-C--:B------:R-:W-:Y:S01]  /*b0e0*/  HMMA.16816.F32 R68, R16, R28.reuse, RZ ;  /* 0x0000001c1044723c */ /* 0x080fe200000018ff */
[C---:B------:R-:W-:Y:S02]  /*b0f0*/  ISETP.GE.AND P6, PT, R0.reuse, R220, PT ;  /* 0x000000dc0000720c */ /* 0x040fe40003fc6270 */
[C---:B------:R-:W-:Y:S02]  /*b100*/  ISETP.GE.AND P5, PT, R3.reuse, R223, PT ;  /* 0x000000df0300720c */ /* 0x040fe40003fa6270 */
[C---:B------:R-:W-:Y:S02]  /*b110*/  ISETP.GE.AND P4, PT, R3.reuse, R222, PT ;  /* 0x000000de0300720c */ /* 0x040fe40003f86270 */
[----:B------:R-:W-:Y:S01]  /*b120*/  ISETP.LT.OR P6, PT, R0, R216, P6 ;  /* 0x000000d80000720c */ /* 0x000fe200037c1670 */
[----:B------:R-:W-:Y:S01]  /*b130*/  HMMA.16816.F32 R64, R12, R28, RZ ;  /* 0x0000001c0c40723c */ /* 0x000fe200000018ff */
[----:B------:R-:W-:-:S02]  /*b140*/  ISETP.LT.OR P5, PT, R3, R219, P5 ;  /* 0x000000db0300720c */ /* 0x000fc40002fa1670 */
[----:B------:R-:W-:Y:S02]  /*b150*/  ISETP.LT.OR P4, PT, R3, R218, P4 ;  /* 0x000000da0300720c */ /* 0x000fe40002781670 */
[----:B------:R-:W-:Y:S02]  /*b160*/  FSEL R120, R83, -INF , !P2 ;  /* 0xff80000053787808 */ /* 0x000fe40005000000 */
[----:B------:R-:W-:Y:S01]  /*b170*/  FSEL R122, R78, -INF , !P6 ;  /* 0xff8000004e7a7808 */ /* 0x000fe20007000000 */
[----:B------:R-:W-:Y:S01]  /*b180*/  HMMA.16816.F32 R60, R12, R30, RZ ;  /* 0x0000001e0c3c723c */ /* 0x000fe200000018ff */
[----:B------:R-:W-:Y:S02]  /*b190*/  FSEL R123, R79, -INF , !P3 ;  /* 0xff8000004f7b7808 */ /* 0x000fe40005800000 */
[----:B------:R-:W-:Y:S02]  /*b1a0*/  FSEL R42, R72, -INF , !P5 ;  /* 0xff800000482a7808 */ /* 0x000fe40006800000 */
[----:B------:R-:W-:-:S02]  /*b1b0*/  FSEL R118, R74, -INF , !P4 ;  /* 0xff8000004a767808 */ /* 0x000fc40006000000 */
[----:B------:R-:W-:Y:S01]  /*b1c0*/  ISETP.GE.AND P2, PT, R0, R221, PT ;  /* 0x000000dd0000720c */ /* 0x000fe20003f46270 */
[C---:B------:R-:W-:Y:S01]  /*b1d0*/  HMMA.16816.F32 R56, R16.reuse, R30, RZ ;  /* 0x0000001e1038723c */ /* 0x040fe200000018ff */
[C---:B------:R-:W-:Y:S02]  /*b1e0*/  ISETP.GE.AND P6, PT, R2.reuse, R223, PT ;  /* 0x000000df0200720c */ /* 0x040fe40003fc6270 */
[C---:B------:R-:W-:Y:S02]  /*b1f0*/  ISETP.GE.AND P3, PT, R2.reuse, R222, PT ;  /* 0x000000de0200720c */ /* 0x040fe40003f66270 */
[C---:B------:R-:W-:Y:S02]  /*b200*/  ISETP.GE.AND P5, PT, R2.reuse, R221, PT ;  /* 0x000000dd0200720c */ /* 0x040fe40003fa6270 */
[----:B------:R-:W-:Y:S01]  /*b210*/  ISETP.GE.AND P4, PT, R2, R220, PT ;  /* 0x000000dc0200720c */ /* 0x000fe20003f86270 */
[----:B------:R-:W-:Y:S01]  /*b220*/  HMMA.16816.F32 R52, R16, R32, RZ ;  /* 0x000000201034723c */ /* 0x000fe200000018ff */
[----:B------:R-:W-:-:S02]  /*b230*/  ISETP.LT.OR P2, PT, R0, R217, P2 ;  /* 0x000000d90000720c */ /* 0x000fc40001741670 */
[C---:B------:R-:W-:Y:S02]  /*b240*/  ISETP.LT.OR P6, PT, R2.reuse, R219, P6 ;  /* 0x000000db0200720c */ /* 0x040fe400037c1670 */
[C---:B------:R-:W-:Y:S02]  /*b250*/  ISETP.LT.OR P3, PT, R2.reuse, R218, P3 ;  /* 0x000000da0200720c */ /* 0x040fe40001f61670 */
[C---:B------:R-:W-:Y:S01]  /*b260*/  ISETP.LT.OR P5, PT, R2.reuse, R217, P5 ;  /* 0x000000d90200720c */ /* 0x040fe20002fa1670 */
[----:B------:R-:W-:Y:S01]  /*b270*/  HMMA.16816.F32 R28, R12, R32, RZ ;  /* 0x000000200c1c723c */ /* 0x000fe200000018ff */
[----:B------:R-:W-:Y:S02]  /*b280*/  ISETP.LT.OR P4, PT, R2, R216, P4 ;  /* 0x000000d80200720c */ /* 0x000fe40002781670 */
[----:B------:R-:W-:Y:S02]  /*b290*/  IADD3 R2, R0, 0x10, RZ ;  /* 0x0000001000027810 */ /* 0x000fe40007ffe0ff */
[----:B------:R-:W-:-:S02]  /*b2a0*/  FSEL R119, R76, -INF , !P2 ;  /* 0xff8000004c777808 */ /* 0x000fc40005000000 */
[----:B------:R-:W-:Y:S01]  /*b2b0*/  FSEL R121, R77, -INF , !P0 ;  /* 0xff8000004d797808 */ /* 0x000fe20004000000 */
[-C--:B------:R-:W-:Y:S01]  /*b2c0*/  HMMA.16816.F32 R48, R12, R34.reuse, RZ ;  /* 0x000000220c30723c */ /* 0x080fe200000018ff */
[----:B------:R-:W-:Y:S02]  /*b2d0*/  FSEL R43, R75, -INF , !P3 ;  /* 0xff8000004b2b7808 */ /* 0x000fe40005800000 */
[C---:B------:R-:W-:Y:S02]  /*b2e0*/  ISETP.GE.AND P2, PT, R3.reuse, R221, PT ;  /* 0x000000dd0300720c */ /* 0x040fe40003f46270 */
[C---:B------:R-:W-:Y:S02]  /*b2f0*/  ISETP.GE.AND P0, PT, R3.reuse, R220, PT ;  /* 0x000000dc0300720c */ /* 0x040fe40003f06270 */
[----:B------:R-:W-:Y:S01]  /*b300*/  ISETP.GE.AND P3, PT, R2, R223, PT ;  /* 0x000000df0200720c */ /* 0x000fe20003f66270 */
[----:B------:R-:W-:Y:S01]  /*b310*/  HMMA.16816.F32 R32, R16, R34, RZ ;  /* 0x000000221020723c */ /* 0x000fe200000018ff */
[----:B------:R-:W-:-:S02]  /*b320*/  ISETP.LT.OR P2, PT, R3, R217, P2 ;  /* 0x000000d90300720c */ /* 0x000fc40001741670 */
[----:B------:R-:W-:Y:S02]  /*b330*/  ISETP.LT.OR P0, PT, R3, R216, P0 ;  /* 0x000000d80300720c */ /* 0x000fe40000701670 */
[----:B------:R-:W-:Y:S02]  /*b340*/  ISETP.LT.OR P3, PT, R2, R219, P3 ;  /* 0x000000db0200720c */ /* 0x000fe40001f61670 */
[----:B------:R-:W-:Y:S01]  /*b350*/  IADD3 R3, R0, 0x11, RZ ;  /* 0x0000001100037810 */ /* 0x000fe20007ffe0ff */
[----:B---3--:R-:W-:Y:S01]  /*b360*/  HMMA.16816.F32 R68, R8, R20, R68 ;  /* 0x000000140844723c */ /* 0x008fe20000001844 */
[----:B------:R-:W-:Y:S02]  /*b370*/  FSEL R41, R73, -INF , !P6 ;  /* 0xff80000049297808 */ /* 0x000fe40007000000 */
[----:B------:R-:W-:Y:S02]  /*b380*/  FSEL R92, R92, -INF , !P2 ;  /* 0xff8000005c5c7808 */ /* 0x000fe40005000000 */
[----:B------:R-:W-:-:S02]  /*b390*/  FSEL R94, R94, -INF , !P0 ;  /* 0xff8000005e5e7808 */ /* 0x000fc40004000000 */
[----:B------:R-:W-:Y:S01]  /*b3a0*/  FSEL R93, R93, -INF , !P5 ;  /* 0xff8000005d5d7808 */ /* 0x000fe20006800000 */
[C---:B------:R-:W-:Y:S01]  /*b3b0*/  HMMA.16816.F32 R64, R4.reuse, R20, R64 ;  /* 0x000000140440723c */ /* 0x040fe20000001840 */
[----:B------:R-:W-:Y:S02]  /*b3c0*/  FSEL R95, R95, -INF , !P4 ;  /* 0xff8000005f5f7808 */ /* 0x000fe40006000000 */
[----:B------:R-:W-:Y:S02]  /*b3d0*/  ISETP.GE.AND P2, PT, R3, R223, PT ;  /* 0x000000df0300720c */ /* 0x000fe40003f46270 */
[C---:B------:R-:W-:Y:S02]  /*b3e0*/  ISETP.GE.AND P6, PT, R2.reuse, R222, PT ;  /* 0x000000de0200720c */ /* 0x040fe40003fc6270 */
[C---:B------:R-:W-:Y:S01]  /*b3f0*/  ISETP.GE.AND P0, PT, R2.reuse, R221, PT ;  /* 0x000000dd0200720c */ /* 0x040fe20003f06270 */
[----:B------:R-:W-:Y:S01]  /*b400*/  HMMA.16816.F32 R60, R4, R22, R60 ;  /* 0x00000016043c723c */ /* 0x000fe2000000183c */
[----:B------:R-:W-:-:S02]  /*b410*/  ISETP.GE.AND P5, PT, R2, R220, PT ;  /* 0x000000dc0200720c */ /* 0x000fc40003fa6270 */
[C---:B------:R-:W-:Y:S02]  /*b420*/  ISETP.GE.AND P4, PT, R3.reuse, R222, PT ;  /* 0x000000de0300720c */ /* 0x040fe40003f86270 */
[C---:B------:R-:W-:Y:S02]  /*b430*/  ISETP.LT.OR P6, PT, R2.reuse, R218, P6 ;  /* 0x000000da0200720c */ /* 0x040fe400037c1670 */
[----:B------:R-:W-:Y:S01]  /*b440*/  ISETP.LT.OR P0, PT, R2, R217, P0 ;  /* 0x000000d90200720c */ /* 0x000fe20000701670 */
[----:B------:R-:W-:Y:S01]  /*b450*/  HMMA.16816.F32 R88, R8, R22, R56 ;  /* 0x000000160858723c */ /* 0x000fe20000001838 */
[----:B------:R-:W2:Y:S01]  /*b460*/  LDSM.16.M88.4 R20, [R213] ;  /* 0x00000000d514783b */ /* 0x000ea20000000200 */
[----:B------:R-:W-:Y:S02]  /*b470*/  FSEL R168, R68, -INF , !P3 ;  /* 0xff80000044a87808 */ /* 0x000fe40005800000 */
[----:B------:R-:W-:Y:S02]  /*b480*/  ISETP.GE.AND P3, PT, R3, R221, PT ;  /* 0x000000dd0300720c */ /* 0x000fe40003f66270 */
[----:B------:R-:W-:-:S02]  /*b490*/  ISETP.LT.OR P5, PT, R2, R216, P5 ;  /* 0x000000d80200720c */ /* 0x000fc40002fa1670 */
[C---:B------:R-:W-:Y:S01]  /*b4a0*/  HMMA.16816.F32 R104, R4.reuse, R44, R28 ;  /* 0x0000002c0468723c */ /* 0x040fe2000000181c */
[C---:B------:R-:W-:Y:S02]  /*b4b0*/  ISETP.LT.OR P2, PT, R3.reuse, R219, P2 ;  /* 0x000000db0300720c */ /* 0x040fe40001741670 */
[C---:B------:R-:W-:Y:S02]  /*b4c0*/  ISETP.LT.OR P4, PT, R3.reuse, R218, P4 ;  /* 0x000000da0300720c */ /* 0x040fe40002781670 */
[----:B------:R-:W-:Y:S02]  /*b4d0*/  ISETP.LT.OR P3, PT, R3, R217, P3 ;  /* 0x000000d90300720c */ /* 0x000fe40001f61670 */
[----:B------:R-:W-:Y:S01]  /*b4e0*/  IADD3 R2, R0, 0x18, RZ ;  /* 0x0000001800027810 */ /* 0x000fe20007ffe0ff */
[----:B------:R-:W-:Y:S01]  /*b4f0*/  HMMA.16816.F32 R108, R4, R46, R48 ;  /* 0x0000002e046c723c */ /* 0x000fe20000001830 */
[----:B------:R-:W-:Y:S02]  /*b500*/  FSEL R134, R69, -INF , !P2 ;  /* 0xff80000045867808 */ /* 0x000fe40005000000 */
[----:B------:R-:W-:-:S02]  /*b510*/  FSEL R170, R70, -INF , !P6 ;  /* 0xff80000046aa7808 */ /* 0x000fc40007000000 */
[----:B------:R-:W-:Y:S02]  /*b520*/  FSEL R171, R71, -INF , !P4 ;  /* 0xff80000047ab7808 */ /* 0x000fe40006000000 */
[----:B------:R-:W-:Y:S01]  /*b530*/  FSEL R127, R64, -INF , !P0 ;  /* 0xff800000407f7808 */ /* 0x000fe20004000000 */
[----:B------:R-:W-:Y:S01]  /*b540*/  HMMA.16816.F32 R48, R8, R46, R32 ;  /* 0x0000002e0830723c */ /* 0x000fe20000001820 */
[----:B------:R-:W-:Y:S02]  /*b550*/  FSEL R126, R65, -INF , !P3 ;  /* 0xff800000417e7808 */ /* 0x000fe40005800000 */
[----:B------:R-:W-:Y:S02]  /*b560*/  ISETP.GE.AND P2, PT, R3, R220, PT ;  /* 0x000000dc0300720c */ /* 0x000fe40003f46270 */
[C---:B------:R-:W-:Y:S02]  /*b570*/  ISETP.GE.AND P6, PT, R2.reuse, R223, PT ;  /* 0x000000df0200720c */ /* 0x040fe40003fc6270 */
[C---:B------:R-:W-:Y:S01]  /*b580*/  ISETP.GE.AND P4, PT, R2.reuse, R222, PT ;  /* 0x000000de0200720c */ /* 0x040fe20003f86270 */
[----:B-1----:R-:W-:Y:S01]  /*b590*/  HMMA.16816.F32 R28, R12, R24, RZ ;  /* 0x000000180c1c723c */ /* 0x002fe200000018ff */
[----:B------:R-:W-:-:S02]  /*b5a0*/  ISETP.GE.AND P0, PT, R2, R221, PT ;  /* 0x000000dd0200720c */ /* 0x000fc40003f06270 */
[C---:B------:R-:W-:Y:S02]  /*b5b0*/  ISETP.GE.AND P3, PT, R2.reuse, R220, PT ;  /* 0x000000dc0200720c */ /* 0x040fe40003f66270 */
[----:B------:R-:W-:Y:S02]  /*b5c0*/  ISETP.LT.OR P2, PT, R3, R216, P2 ;  /* 0x000000d80300720c */ /* 0x000fe40001741670 */
[C---:B------:R-:W-:Y:S01]  /*b5d0*/  ISETP.LT.OR P6, PT, R2.reuse, R219, P6 ;  /* 0x000000db0200720c */ /* 0x040fe200037c1670 */
[----:B------:R-:W-:Y:S01]  /*b5e0*/  HMMA.16816.F32 R32, R16, R24, RZ ;  /* 0x000000181020723c */ /* 0x000fe200000018ff */
[C---:B------:R-:W-:Y:S02]  /*b5f0*/  ISETP.LT.OR P4, PT, R2.reuse, R218, P4 ;  /* 0x000000da0200720c */ /* 0x040fe40002781670 */
[C---:B------:R-:W-:Y:S02]  /*b600*/  ISETP.LT.OR P0, PT, R2.reuse, R217, P0 ;  /* 0x000000d90200720c */ /* 0x040fe40000701670 */
[----:B------:R-:W-:-:S02]  /*b610*/  ISETP.LT.OR P3, PT, R2, R216, P3 ;  /* 0x000000d80200720c */ /* 0x000fc40001f61670 */
[----:B------:R-:W-:Y:S01]  /*b620*/  IADD3 R2, R0, 0x19, RZ ;  /* 0x0000001900027810 */ /* 0x000fe20007ffe0ff */
[----:B------:R-:W-:Y:S01]  /*b630*/  HMMA.16816.F32 R100, R8, R44, R52 ;  /* 0x0000002c0864723c */ /* 0x000fe20000001834 */
[----:B------:R-:W-:Y:S01]  /*b640*/  FSEL R128, R66, -INF , !P5 ;  /* 0xff80000042807808 */ /* 0x000fe20006800000 */
[----:B------:R-:W-:Y:S01]  /*b650*/  LDSM.16.M88.4 R44, [R135+0x3400] ;  /* 0x00340000872c783b */ /* 0x000fe20000000200 */
[----:B------:R-:W-:Y:S02]  /*b660*/  FSEL R131, R67, -INF , !P2 ;  /* 0xff80000043837808 */ /* 0x000fe40005000000 */
[----:B------:R-:W-:Y:S02]  /*b670*/  FSEL R124, R60, -INF , !P0 ;  /* 0xff8000003c7c7808 */ /* 0x000fe40004000000 */
[----:B------:R-:W-:Y:S01]  /*b680*/  FSEL R130, R62, -INF , !P3 ;  /* 0xff8000003e827808 */ /* 0x000fe20005800000 */
[----:B--2---:R-:W-:Y:S01]  /*b690*/  HMMA.16816.F32 R84, R4, R20, R28 ;  /* 0x000000140454723c */ /* 0x004fe2000000181c */
[----:B------:R-:W-:-:S02]  /*b6a0*/  ISETP.GE.AND P5, PT, R2, R223, PT ;  /* 0x000000df0200720c */ /* 0x000fc40003fa6270 */
[C---:B------:R-:W-:Y:S02]  /*b6b0*/  ISETP.GE.AND P2, PT, R2.reuse, R221, PT ;  /* 0x000000dd0200720c */ /* 0x040fe40003f46270 */
[C---:B------:R-:W-:Y:S02]  /*b6c0*/  ISETP.GE.AND P0, PT, R2.reuse, R220, PT ;  /* 0x000000dc0200720c */ /* 0x040fe40003f06270 */
[C---:B------:R-:W-:Y:S01]  /*b6d0*/  ISETP.GE.AND P3, PT, R2.reuse, R222, PT ;  /* 0x000000de0200720c */ /* 0x040fe20003f66270 */
[----:B------:R-:W-:Y:S01]  /*b6e0*/  HMMA.16816.F32 R96, R8, R20, R32 ;  /* 0x000000140860723c */ /* 0x000fe20000001820 */
[----:B------:R-:W1:Y:S01]  /*b6f0*/  LDSM.16.M88.4 R32, [R135+0x3000] ;  /* 0x003000008720783b */ /* 0x000e620000000200 */
[C---:B------:R-:W-:Y:S02]  /*b700*/  ISETP.LT.OR P2, PT, R2.reuse, R217, P2 ;  /* 0x000000d90200720c */ /* 0x040fe40001741670 */
[C---:B------:R-:W-:Y:S02]  /*b710*/  ISETP.LT.OR P0, PT, R2.reuse, R216, P0 ;  /* 0x000000d80200720c */ /* 0x040fe40000701670 */
[----:B------:R-:W-:-:S02]  /*b720*/  ISETP.LT.OR P5, PT, R2, R219, P5 ;  /* 0x000000db0200720c */ /* 0x000fc40002fa1670 */
[-C--:B------:R-:W-:Y:S01]  /*b730*/  HMMA.16816.F32 R28, R12, R26.reuse, RZ ;  /* 0x0000001a0c1c723c */ /* 0x080fe200000018ff */
[----:B------:R-:W-:Y:S02]  /*b740*/  ISETP.LT.OR P3, PT, R2, R218, P3 ;  /* 0x000000da0200720c */ /* 0x000fe40001f61670 */
[C---:B------:R-:W-:Y:S02]  /*b750*/  IADD3 R3, R0.reuse, 0x20, RZ ;  /* 0x0000002000037810 */ /* 0x040fe40007ffe0ff */
[----:B------:R-:W-:Y:S02]  /*b760*/  IADD3 R2, R0, 0x21, RZ ;  /* 0x0000002100027810 */ /* 0x000fe40007ffe0ff */
[----:B------:R-:W-:Y:S01]  /*b770*/  FSEL R125, R61, -INF , !P2 ;  /* 0xff8000003d7d7808 */ /* 0x000fe20005000000 */
[----:B------:R-:W-:Y:S01]  /*b780*/  HMMA.16816.F32 R24, R16, R26, RZ ;  /* 0x0000001a1018723c */ /* 0x000fe200000018ff */
[----:B------:R-:W-:Y:S02]  /*b790*/  FSEL R129, R63, -INF , !P0 ;  /* 0xff8000003f817808 */ /* 0x000fe40004000000 */
[----:B------:R-:W-:-:S02]  /*b7a0*/  FSEL R88, R88, -INF , !P6 ;  /* 0xff80000058587808 */ /* 0x000fc40007000000 */
[----:B------:R-:W-:Y:S02]  /*b7b0*/  FSEL R90, R90, -INF , !P4 ;  /* 0xff8000005a5a7808 */ /* 0x000fe40006000000 */
[----:B------:R-:W-:Y:S02]  /*b7c0*/  FSEL R89, R89, -INF , !P5 ;  /* 0xff80000059597808 */ /* 0x000fe40006800000 */
[----:B------:R-:W-:Y:S02]  /*b7d0*/  FSEL R91, R91, -INF , !P3 ;  /* 0xff8000005b5b7808 */ /* 0x000fe40005800000 */
[CC--:B------:R-:W-:Y:S02]  /*b7e0*/  ISETP.GE.AND P3, PT, R3.reuse, R223.reuse, PT ;  /* 0x000000df0300720c */ /* 0x0c0fe40003f66270 */
[C---:B------:R-:W-:Y:S02]  /*b7f0*/  ISETP.GE.AND P4, PT, R2.reuse, R223, PT ;  /* 0x000000df0200720c */ /* 0x040fe40003f86270 */
[-C--:B------:R-:W-:Y:S01]  /*b800*/  ISETP.GE.AND P6, PT, R3, R222.reuse, PT ;  /* 0x000000de0300720c */ /* 0x080fe20003fc6270 */
[----:B------:R-:W-:Y:S01]  /*b810*/  HMMA.16816.F32 R80, R4, R22, R28 ;  /* 0x000000160450723c */ /* 0x000fe2000000181c */
[----:B------:R-:W2:Y:S01]  /*b820*/  LDSM.16.M88.4 R28, [R212] ;  /* 0x00000000d41c783b */ /* 0x000ea20000000200 */
[----:B------:R-:W-:-:S02]  /*b830*/  ISETP.GE.AND P0, PT, R2, R222, PT ;  /* 0x000000de0200720c */ /* 0x000fc40003f06270 */
[C---:B------:R-:W-:Y:S02]  /*b840*/  ISETP.GE.AND P2, PT, R3.reuse, R221, PT ;  /* 0x000000dd0300720c */ /* 0x040fe40003f46270 */
[C---:B------:R-:W-:Y:S02]  /*b850*/  ISETP.GE.AND P5, PT, R3.reuse, R220, PT ;  /* 0x000000dc0300720c */ /* 0x040fe40003fa6270 */
[----:B------:R-:W-:Y:S01]  /*b860*/  HMMA.16816.F32 R56, R8, R22, R24 ;  /* 0x000000160838723c */ /* 0x000fe20000001818 */
[CC--:B------:R-:W-:Y:S02]  /*b870*/  ISETP.LT.OR P3, PT, R3.reuse, R219.reuse, P3 ;  /* 0x000000db0300720c */ /* 0x0c0fe40001f61670 */
[----:B------:R-:W-:Y:S02]  /*b880*/  ISETP.LT.OR P4, PT, R2, R219, P4 ;  /* 0x000000db0200720c */ /* 0x000fe40002781670 */
[C---:B------:R-:W-:Y:S02]  /*b890*/  ISETP.LT.OR P6, PT, R3.reuse, R218, P6 ;  /* 0x000000da0300720c */ /* 0x040fe400037c1670 */
[C---:B------:R-:W-:Y:S01]  /*b8a0*/  ISETP.LT.OR P2, PT, R3.reuse, R217, P2 ;  /* 0x000000d90300720c */ /* 0x040fe20001741670 */
[----:B-1----:R-:W-:Y:S01]  /*b8b0*/  HMMA.16816.F32 R20, R16, R32, RZ ;  /* 0x000000201014723c */ /* 0x002fe200000018ff */
[----:B------:R-:W-:-:S02]  /*b8c0*/  ISETP.LT.OR P5, PT, R3, R216, P5 ;  /* 0x000000d80300720c */ /* 0x000fc40002fa1670 */
[----:B------:R-:W-:Y:S02]  /*b8d0*/  ISETP.LT.OR P0, PT, R2, R218, P0 ;  /* 0x000000da0200720c */ /* 0x000fe40000701670 */
[----:B------:R-:W-:Y:S02]  /*b8e0*/  IADD3 R3, R0, 0x28, RZ ;  /* 0x0000002800037810 */ /* 0x000fe40007ffe0ff */
[----:B------:R-:W-:Y:S01]  /*b8f0*/  FSEL R172, R100, -INF , !P3 ;  /* 0xff80000064ac7808 */ /* 0x000fe20005800000 */
[----:B------:R-:W-:Y:S01]  /*b900*/  HMMA.16816.F32 R24, R12, R32, RZ ;  /* 0x000000200c18723c */ /* 0x000fe200000018ff */
[----:B------:R-:W-:Y:S02]  /*b910*/  FSEL R173, R101, -INF , !P4 ;  /* 0xff80000065ad7808 */ /* 0x000fe40006000000 */
[----:B------:R-:W-:Y:S02]  /*b920*/  FSEL R102, R102, -INF , !P6 ;  /* 0xff80000066667808 */ /* 0x000fe40007000000 */
[----:B------:R-:W-:-:S02]  /*b930*/  FSEL R174, R103, -INF , !P0 ;  /* 0xff80000067ae7808 */ /* 0x000fc40004000000 */
[C---:B------:R-:W-:Y:S02]  /*b940*/  ISETP.GE.AND P3, PT, R2.reuse, R221, PT ;  /* 0x000000dd0200720c */ /* 0x040fe40003f66270 */
[C---:B------:R-:W-:Y:S02]  /*b950*/  ISETP.GE.AND P4, PT, R2.reuse, R220, PT ;  /* 0x000000dc0200720c */ /* 0x040fe40003f86270 */
[C---:B------:R-:W-:Y:S02]  /*b960*/  ISETP.GE.AND P6, PT, R3.reuse, R223, PT ;  /* 0x000000df0300720c */ /* 0x040fe40003fc6270 */
[----:B------:R-:W-:Y:S02]  /*b970*/  ISETP.GE.AND P0, PT, R3, R222, PT ;  /* 0x000000de0300720c */ /* 0x000fe40003f06270 */
[C---:B------:R-:W-:Y:S01]  /*b980*/  ISETP.LT.OR P3, PT, R2.reuse, R217, P3 ;  /* 0x000000d90200720c */ /* 0x040fe20001f61670 */
[----:B--2---:R-:W-:Y:S01]  /*b990*/  HMMA.16816.F32 R60, R8, R28, R20 ;  /* 0x0000001c083c723c */ /* 0x004fe20000001814 */
[----:B------:R-:W-:-:S02]  /*b9a0*/  ISETP.LT.OR P4, PT, R2, R216, P4 ;  /* 0x000000d80200720c */ /* 0x000fc40002781670 */
[C---:B------:R-:W-:Y:S02]  /*b9b0*/  ISETP.LT.OR P6, PT, R3.reuse, R219, P6 ;  /* 0x000000db0300720c */ /* 0x040fe400037c1670 */
[----:B------:R-:W-:Y:S02]  /*b9c0*/  ISETP.LT.OR P0, PT, R3, R218, P0 ;  /* 0x000000da0300720c */ /* 0x000fe40000701670 */
[----:B------:R-:W-:Y:S01]  /*b9d0*/  IADD3 R2, R0, 0x29, RZ ;  /* 0x0000002900027810 */ /* 0x000fe20007ffe0ff */
[----:B------:R-:W-:Y:S01]  /*b9e0*/  HMMA.16816.F32 R20, R12, R34, RZ ;  /* 0x000000220c14723c */ /* 0x000fe200000018ff */
[----:B------:R-:W-:Y:S02]  /*b9f0*/  FSEL R175, R104, -INF , !P2 ;  /* 0xff80000068af7808 */ /* 0x000fe40005000000 */
[----:B------:R-:W-:Y:S02]  /*ba00*/  FSEL R105, R105, -INF , !P3 ;  /* 0xff80000069697808 */ /* 0x000fe40005800000 */
[----:B------:R-:W-:-:S02]  /*ba10*/  FSEL R106, R106, -INF , !P5 ;  /* 0xff8000006a6a7808 */ /* 0x000fc40006800000 */
[----:B------:R-:W-:Y:S01]  /*ba20*/  FSEL R107, R107, -INF , !P4 ;  /* 0xff8000006b6b7808 */ /* 0x000fe20006000000 */
[----:B------:R-:W-:Y:S01]  /*ba30*/  HMMA.16816.F32 R52, R4, R28, R24 ;  /* 0x0000001c0434723c */ /* 0x000fe20000001818 */
[----:B------:R-:W-:Y:S01]  /*ba40*/  FSEL R100, R48, -INF , !P6 ;  /* 0xff80000030647808 */ /* 0x000fe20007000000 */
[----:B------:R-:W1:Y:S01]  /*ba50*/  LDSM.16.M88.4 R24, [R211] ;  /* 0x00000000d318783b */ /* 0x000e620000000200 */
[----:B------:R-:W-:Y:S02]  /*ba60*/  FSEL R103, R50, -INF , !P0 ;  /* 0xff80000032677808 */ /* 0x000fe40004000000 */
[C---:B------:R-:W-:Y:S02]  /*ba70*/  ISETP.GE.AND P2, PT, R3.reuse, R221, PT ;  /* 0x000000dd0300720c */ /* 0x040fe40003f46270 */
[----:B------:R-:W-:Y:S01]  /*ba80*/  ISETP.GE.AND P3, PT, R3, R220, PT ;  /* 0x000000dc0300720c */ /* 0x000fe20003f66270 */
[----:B------:R-:W-:Y:S01]  /*ba90*/  HMMA.16816.F32 R32, R16, R34, RZ ;  /* 0x000000221020723c */ /* 0x000fe200000018ff */
        /* <DEDUP_REMOVED lines=8> */
[C---:B------:R-:W-:Y:S01]  /*bb20*/  ISETP.LT.OR P4, PT, R2.reuse, R218, P4 ;  /* 0x000000da0200720c */ /* 0x040fe20002781670 */
[----:B------:R-:W-:Y:S01]  /*bb30*/  HMMA.16816.F32 R20, R12, R44, RZ ;  /* 0x0000002c0c14723c */ /* 0x000fe200000018ff */
[C---:B------:R-:W-:Y:S02]  /*bb40*/  ISETP.LT.OR P6, PT, R2.reuse, R217, P6 ;  /* 0x000000d90200720c */ /* 0x040fe400037c1670 */
[----:B------:R-:W-:Y:S02]  /*bb50*/  ISETP.LT.OR P0, PT, R2, R216, P0 ;  /* 0x000000d80200720c */ /* 0x000fe40000701670 */
[C---:B------:R-:W-:Y:S02]  /*bb60*/  IADD3 R3, R0.reuse, 0x30, RZ ;  /* 0x0000003000037810 */ /* 0x040fe40007ffe0ff */
[----:B------:R-:W-:Y:S01]  /*bb70*/  IADD3 R2, R0, 0x31, RZ ;  /* 0x0000003100027810 */ /* 0x000fe20007ffe0ff */
[----:B------:R-:W-:Y:S01]  /*bb80*/  HMMA.16816.F32 R32, R8, R30, R32 ;  /* 0x0000001e0820723c */ /* 0x000fe20000001820 */
[----:B------:R-:W-:-:S02]  /*bb90*/  FSEL R101, R49, -INF , !P5 ;  /* 0xff80000031657808 */ /* 0x000fc40006800000 */
[----:B------:R-:W-:Y:S02]  /*bba0*/  FSEL R104, R51, -INF , !P4 ;  /* 0xff80000033687808 */ /* 0x000fe40006000000 */
[----:B------:R-:W-:Y:S02]  /*bbb0*/  FSEL R108, R108, -INF , !P2 ;  /* 0xff8000006c6c7808 */ /* 0x000fe40005000000 */
[----:B------:R-:W-:Y:S01]  /*bbc0*/  FSEL R110, R110, -INF , !P3 ;  /* 0xff8000006e6e7808 */ /* 0x000fe20005800000 */
[----:B------:R-:W-:Y:S01]  /*bbd0*/  HMMA.16816.F32 R48, R16, R44, RZ ;  /* 0x0000002c1030723c */ /* 0x000fe200000018ff */
[----:B------:R-:W-:Y:S02]  /*bbe0*/  FSEL R109, R109, -INF , !P6 ;  /* 0xff8000006d6d7808 */ /* 0x000fe40007000000 */
[----:B------:R-:W-:Y:S02]  /*bbf0*/  FSEL R111, R111, -INF , !P0 ;  /* 0xff8000006f6f7808 */ /* 0x000fe40004000000 */
[----:B------:R-:W-:-:S02]  /*bc00*/  ISETP.GE.AND P4, PT, R3, R223, PT ;  /* 0x000000df0300720c */ /* 0x000fc40003f86270 */
[C---:B------:R-:W-:Y:S01]  /*bc10*/  ISETP.GE.AND P2, PT, R2.reuse, R223, PT ;  /* 0x000000df0200720c */ /* 0x040fe20003f46270 */
[----:B-1----:R-:W-:Y:S01]  /*bc20*/  HMMA.16816.F32 R72, R4, R24, R20 ;  /* 0x000000180448723c */ /* 0x002fe20000001814 */
[C---:B------:R-:W-:Y:S01]  /*bc30*/  ISETP.GE.AND P5, PT, R3.reuse, R222, PT ;  /* 0x000000de0300720c */ /* 0x040fe20003fa6270 */
[----:B------:R-:W1:Y:S01]  /*bc40*/  LDSM.16.M88.4 R20, [R135+0x3800] ;  /* 0x003800008714783b */ /* 0x000e620000000200 */
[C---:B------:R-:W-:Y:S02]  /*bc50*/  ISETP.GE.AND P3, PT, R3.reuse, R221, PT ;  /* 0x000000dd0300720c */ /* 0x040fe40003f66270 */
[C---:B------:R-:W-:Y:S02]  /*bc60*/  ISETP.GE.AND P6, PT, R3.reuse, R220, PT ;  /* 0x000000dc0300720c */ /* 0x040fe40003fc6270 */
[----:B------:R-:W-:Y:S01]  /*bc70*/  ISETP.GE.AND P0, PT, R2, R222, PT ;  /* 0x000000de0200720c */ /* 0x000fe20003f06270 */
[----:B------:R-:W-:Y:S01]  /*bc80*/  HMMA.16816.F32 R28, R12, R46, RZ ;  /* 0x0000002e0c1c723c */ /* 0x000fe200000018ff */
[----:B------:R-:W-:-:S02]  /*bc90*/  ISETP.LT.OR P4, PT, R3, R219, P4 ;  /* 0x000000db0300720c */ /* 0x000fc40002781670 */
[C---:B------:R-:W-:Y:S02]  /*bca0*/  ISETP.LT.OR P5, PT, R3.reuse, R218, P5 ;  /* 0x000000da0300720c */ /* 0x040fe40002fa1670 */
[C---:B------:R-:W-:Y:S02]  /*bcb0*/  ISETP.LT.OR P3, PT, R3.reuse, R217, P3 ;  /* 0x000000d90300720c */ /* 0x040fe40001f61670 */
[----:B------:R-:W-:Y:S01]  /*bcc0*/  ISETP.LT.OR P6, PT, R3, R216, P6 ;  /* 0x000000d80300720c */ /* 0x000fe200037c1670 */
[----:B------:R-:W-:Y:S01]  /*bcd0*/  HMMA.16816.F32 R44, R16, R46, RZ ;  /* 0x0000002e102c723c */ /* 0x000fe200000018ff */
[C---:B------:R-:W-:Y:S02]  /*bce0*/  ISETP.LT.OR P2, PT, R2.reuse, R219, P2 ;  /* 0x000000db0200720c */ /* 0x040fe40001741670 */
[----:B------:R-:W-:Y:S02]  /*bcf0*/  ISETP.LT.OR P0, PT, R2, R218, P0 ;  /* 0x000000da0200720c */ /* 0x000fe40000701670 */
[----:B------:R-:W-:-:S02]  /*bd00*/  IADD3 R3, R0, 0x38, RZ ;  /* 0x0000003800037810 */ /* 0x000fc40007ffe0ff */
[----:B------:R-:W-:Y:S01]  /*bd10*/  FSEL R178, R96, -INF , !P4 ;  /* 0xff80000060b27808 */ /* 0x000fe20006000000 */
[----:B------:R-:W-:Y:S01]  /*bd20*/  HMMA.16816.F32 R68, R8, R24, R48 ;  /* 0x000000180844723c */ /* 0x000fe20000001830 */
[----:B------:R-:W-:Y:S02]  /*bd30*/  FSEL R177, R97, -INF , !P2 ;  /* 0xff80000061b17808 */ /* 0x000fe40005000000 */
[----:B------:R-:W-:Y:S02]  /*bd40*/  FSEL R179, R98, -INF , !P5 ;  /* 0xff80000062b37808 */ /* 0x000fe40006800000 */
[----:B------:R-:W-:Y:S02]  /*bd50*/  FSEL R180, R99, -INF , !P0 ;  /* 0xff80000063b47808 */ /* 0x000fe40004000000 */
[C---:B------:R-:W-:Y:S01]  /*bd60*/  ISETP.GE.AND P4, PT, R2.reuse, R221, PT ;  /* 0x000000dd0200720c */ /* 0x040fe20003f86270 */
[----:B------:R-:W-:Y:S01]  /*bd70*/  HMMA.16816.F32 R64, R4, R26, R28 ;  /* 0x0000001a0440723c */ /* 0x000fe2000000181c */
[----:B------:R-:W-:Y:S01]  /*bd80*/  ISETP.GE.AND P2, PT, R2, R220, PT ;  /* 0x000000dc0200720c */ /* 0x000fe20003f46270 */
[----:B------:R-:W2:Y:S01]  /*bd90*/  LDSM.16.M88.4 R28, [R210] ;  /* 0x00000000d21c783b */ /* 0x000ea20000000200 */
[----:B------:R-:W-:-:S02]  /*bda0*/  ISETP.GE.AND P5, PT, R3, R223, PT ;  /* 0x000000df0300720c */ /* 0x000fc40003fa6270 */
[C---:B------:R-:W-:Y:S02]  /*bdb0*/  ISETP.GE.AND P0, PT, R3.reuse, R222, PT ;  /* 0x000000de0300720c */ /* 0x040fe40003f06270 */
[C---:B------:R-:W-:Y:S02]  /*bdc0*/  ISETP.LT.OR P4, PT, R2.reuse, R217, P4 ;  /* 0x000000d90200720c */ /* 0x040fe40002781670 */
[----:B------:R-:W-:Y:S01]  /*bdd0*/  ISETP.LT.OR P2, PT, R2, R216, P2 ;  /* 0x000000d80200720c */ /* 0x000fe20001741670 */
[----:B-1----:R-:W-:Y:S01]  /*bde0*/  HMMA.16816.F32 R48, R16, R20, RZ ;  /* 0x000000141030723c */ /* 0x002fe200000018ff */
[C---:B------:R-:W-:Y:S02]  /*bdf0*/  ISETP.LT.OR P5, PT, R3.reuse, R219, P5 ;  /* 0x000000db0300720c */ /* 0x040fe40002fa1670 */
[----:B------:R-:W-:Y:S02]  /*be00*/  ISETP.LT.OR P0, PT, R3, R218, P0 ;  /* 0x000000da0300720c */ /* 0x000fe40000701670 */
[----:B------:R-:W-:-:S02]  /*be10*/  IADD3 R2, R0, 0x39, RZ ;  /* 0x0000003900027810 */ /* 0x000fc40007ffe0ff */
[----:B------:R-:W-:Y:S02]  /*be20*/  FSEL R96, R84, -INF , !P3 ;  /* 0xff80000054607808 */ /* 0x000fe40005800000 */
[----:B------:R-:W-:Y:S02]  /*be30*/  FSEL R85, R85, -INF , !P4 ;  /* 0xff80000055557808 */ /* 0x000fe40006000000 */
[----:B------:R-:W-:Y:S02]  /*be40*/  FSEL R86, R86, -INF , !P6 ;  /* 0xff80000056567808 */ /* 0x000fe40007000000 */
[----:B------:R-:W-:Y:S02]  /*be50*/  FSEL R87, R87, -INF , !P2 ;  /* 0xff80000057577808 */ /* 0x000fe40005000000 */
[----:B------:R-:W-:Y:S02]  /*be60*/  FSEL R98, R56, -INF , !P5 ;  /* 0xff80000038627808 */ /* 0x000fe40006800000 */
[----:B------:R-:W-:-:S02]  /*be70*/  FSEL R176, R58, -INF , !P0 ;  /* 0xff8000003ab07808 */ /* 0x000fc40004000000 */
[C---:B------:R-:W-:Y:S02]  /*be80*/  ISETP.GE.AND P3, PT, R3.reuse, R221, PT ;  /* 0x000000dd0300720c */ /* 0x040fe40003f66270 */
[----:B------:R-:W-:Y:S02]  /*be90*/  ISETP.GE.AND P4, PT, R3, R220, PT ;  /* 0x000000dc0300720c */ /* 0x000fe40003f86270 */
[C---:B------:R-:W-:Y:S02]  /*bea0*/  ISETP.GE.AND P6, PT, R2.reuse, R223, PT ;  /* 0x000000df0200720c */ /* 0x040fe40003fc6270 */
[C---:B------:R-:W-:Y:S02]  /*beb0*/  ISETP.GE.AND P2, PT, R2.reuse, R222, PT ;  /* 0x000000de0200720c */ /* 0x040fe40003f46270 */
[C---:B------:R-:W-:Y:S02]  /*bec0*/  ISETP.GE.AND P5, PT, R2.reuse, R221, PT ;  /* 0x000000dd0200720c */ /* 0x040fe40003fa6270 */
[----:B------:R-:W-:-:S02]  /*bed0*/  ISETP.GE.AND P0, PT, R2, R220, PT ;  /* 0x000000dc0200720c */ /* 0x000fc40003f06270 */
[C---:B------:R-:W-:Y:S02]  /*bee0*/  ISETP.LT.OR P3, PT, R3.reuse, R217, P3 ;  /* 0x000000d90300720c */ /* 0x040fe40001f61670 */
[----:B------:R-:W-:Y:S02]  /*bef0*/  ISETP.LT.OR P4, PT, R3, R216, P4 ;  /* 0x000000d80300720c */ /* 0x000fe40002781670 */
        /* <DEDUP_REMOVED lines=8> */
[-C--:B------:R-:W-:Y:S02]  /*bf80*/  ISETP.GE.AND P2, PT, R2, R223.reuse, PT ;  /* 0x000000df0200720c */ /* 0x080fe40003f46270 */
[----:B------:R-:W-:-:S02]  /*bf90*/  ISETP.GE.AND P3, PT, R3, R223, PT ;  /* 0x000000df0300720c */ /* 0x000fc40003f66270 */
[-C--:B------:R-:W-:Y:S02]  /*bfa0*/  ISETP.LT.OR P2, PT, R2, R219.reuse, P2 ;  /* 0x000000db0200720c */ /* 0x080fe40001741670 */
[----:B------:R-:W-:Y:S02]  /*bfb0*/  ISETP.LT.OR P3, PT, R3, R219, P3 ;  /* 0x000000db0300720c */ /* 0x000fe40001f61670 */
[----:B------:R-:W-:Y:S02]  /*bfc0*/  FSEL R82, R82, -INF , !P4 ;  /* 0xff80000052527808 */ /* 0x000fe40006000000 */
[----:B------:R-:W-:Y:S02]  /*bfd0*/  ISETP.GE.AND P4, PT, R2, R221, PT ;  /* 0x000000dd0200720c */ /* 0x000fe40003f86270 */
[----:B------:R-:W-:Y:S02]  /*bfe0*/  FSEL R83, R83, -INF , !P0 ;  /* 0xff80000053537808 */ /* 0x000fe40004000000 */
[----:B------:R-:W-:-:S02]  /*bff0*/  FSEL R195, R60, -INF , !P2 ;  /* 0xff8000003cc37808 */ /* 0x000fc40005000000 */
[----:B------:R-:W-:Y:S02]  /*c000*/  FSEL R196, R61, -INF , !P3 ;  /* 0xff8000003dc47808 */ /* 0x000fe40005800000 */
[C---:B------:R-:W-:Y:S02]  /*c010*/  ISETP.GE.AND P0, PT, R3.reuse, R222, PT ;  /* 0x000000de0300720c */ /* 0x040fe40003f06270 */
[C---:B------:R-:W-:Y:S02]  /*c020*/  ISETP.GE.AND P2, PT, R3.reuse, R221, PT ;  /* 0x000000dd0300720c */ /* 0x040fe40003f46270 */
[----:B------:R-:W-:Y:S02]  /*c030*/  ISETP.GE.AND P3, PT, R3, R220, PT ;  /* 0x000000dc0300720c */ /* 0x000fe40003f66270 */
[----:B------:R-:W-:Y:S02]  /*c040*/  ISETP.LT.OR P4, PT, R2, R217, P4 ;  /* 0x000000d90200720c */ /* 0x000fe40002781670 */
[----:B------:R-:W-:-:S02]  /*c050*/  FSEL R97, R57, -INF , !P6 ;  /* 0xff80000039617808 */ /* 0x000fc40007000000 */
[----:B------:R-:W-:Y:S01]  /*c060*/  FSEL R81, R81, -INF , !P5 ;  /* 0xff80000051517808 */ /* 0x000fe20006800000 */
[----:B--2---:R-:W-:Y:S01]  /*c070*/  HMMA.16816.F32 R56, R8, R28, R48 ;  /* 0x0000001c0838723c */ /* 0x004fe20000001830 */
[C---:B------:R-:W-:Y:S02]  /*c080*/  ISETP.GE.AND P6, PT, R2.reuse, R222, PT ;  /* 0x000000de0200720c */ /* 0x040fe40003fc6270 */
[----:B------:R-:W-:Y:S02]  /*c090*/  ISETP.GE.AND P5, PT, R2, R220, PT ;  /* 0x000000dc0200720c */ /* 0x000fe40003fa6270 */
[C---:B------:R-:W-:Y:S02]  /*c0a0*/  ISETP.LT.OR P0, PT, R3.reuse, R218, P0 ;  /* 0x000000da0300720c */ /* 0x040fe40000701670 */
[C---:B------:R-:W-:Y:S02]  /*c0b0*/  ISETP.LT.OR P2, PT, R3.reuse, R217, P2 ;  /* 0x000000d90300720c */ /* 0x040fe40001741670 */
[----:B------:R-:W-:-:S02]  /*c0c0*/  ISETP.LT.OR P3, PT, R3, R216, P3 ;  /* 0x000000d80300720c */ /* 0x000fc40001f61670 */
[----:B------:R-:W-:Y:S02]  /*c0d0*/  FSEL R3, R52, -INF , !P4 ;  /* 0xff80000034037808 */ /* 0x000fe40006000000 */
[C---:B------:R-:W-:Y:S02]  /*c0e0*/  ISETP.LT.OR P6, PT, R2.reuse, R218, P6 ;  /* 0x000000da0200720c */ /* 0x040fe400037c1670 */
[----:B------:R-:W-:Y:S01]  /*c0f0*/  ISETP.LT.OR P5, PT, R2, R216, P5 ;  /* 0x000000d80200720c */ /* 0x000fe20002fa1670 */
[----:B------:R1:W-:Y:S01]  /*c100*/  STL [R1+0x8], R3 ;  /* 0x0000080301007387 */ /* 0x0003e20000100800 */
[----:B------:R-:W-:Y:S02]  /*c110*/  IADD3 R2, R0, 0x48, RZ ;  /* 0x0000004800027810 */ /* 0x000fe40007ffe0ff */
[----:B------:R-:W-:Y:S02]  /*c120*/  FSEL R24, R54, -INF , !P5 ;  /* 0xff80000036187808 */ /* 0x000fe40006800000 */
[----:B------:R-:W-:-:S02]  /*c130*/  FSEL R241, R62, -INF , !P6 ;  /* 0xff8000003ef17808 */ /* 0x000fc40007000000 */
[----:B------:R-:W-:Y:S02]  /*c140*/  FSEL R242, R63, -INF , !P0 ;  /* 0xff8000003ff27808 */ /* 0x000fe40004000000 */
[C---:B------:R-:W-:Y:S01]  /*c150*/  ISETP.GE.AND P6, PT, R2.reuse, R223, PT ;  /* 0x000000df0200720c */ /* 0x040fe20003fc6270 */
[----:B------:R-:W-:Y:S01]  /*c160*/  HMMA.16816.F32 R60, R8, R26, R44 ;  /* 0x0000001a083c723c */ /* 0x000fe2000000182c */
[C---:B------:R-:W-:Y:S02]  /*c170*/  ISETP.GE.AND P0, PT, R2.reuse, R222, PT ;  /* 0x000000de0200720c */ /* 0x040fe40003f06270 */
[C---:B------:R-:W-:Y:S02]  /*c180*/  ISETP.GE.AND P4, PT, R2.reuse, R221, PT ;  /* 0x000000dd0200720c */ /* 0x040fe40003f86270 */
[C---:B------:R-:W-:Y:S02]  /*c190*/  ISETP.LT.OR P6, PT, R2.reuse, R219, P6 ;  /* 0x000000db0200720c */ /* 0x040fe400037c1670 */
[C---:B------:R-:W-:Y:S01]  /*c1a0*/  ISETP.LT.OR P0, PT, R2.reuse, R218, P0 ;  /* 0x000000da0200720c */ /* 0x040fe20000701670 */
[----:B------:R-:W-:Y:S01]  /*c1b0*/  HMMA.16816.F32 R44, R12, R22, RZ ;  /* 0x000000160c2c723c */ /* 0x000fe200000018ff */
[----:B------:R-:W-:-:S02]  /*c1c0*/  ISETP.LT.OR P4, PT, R2, R217, P4 ;  /* 0x000000d90200720c */ /* 0x000fc40002781670 */
[----:B------:R-:W-:Y:S02]  /*c1d0*/  FSEL R193, R32, -INF , !P6 ;  /* 0xff80000020c17808 */ /* 0x000fe40007000000 */
[----:B------:R-:W-:Y:S02]  /*c1e0*/  FSEL R236, R34, -INF , !P0 ;  /* 0xff80000022ec7808 */ /* 0x000fe40004000000 */
[----:B-1----:R-:W-:Y:S02]  /*c1f0*/  FSEL R3, R53, -INF , !P2 ;  /* 0xff80000035037808 */ /* 0x002fe40005000000 */
[----:B------:R-:W-:Y:S02]  /*c200*/  ISETP.GE.AND P2, PT, R2, R220, PT ;  /* 0x000000dc0200720c */ /* 0x000fe40003f46270 */
[----:B------:R-:W-:Y:S01]  /*c210*/  FSEL R84, R76, -INF , !P4 ;  /* 0xff8000004c547808 */ /* 0x000fe20006000000 */
[----:B------:R1:W-:Y:S01]  /*c220*/  STL [R1+0xc], R3 ;  /* 0x00000c0301007387 */ /* 0x0003e20000100800 */
[----:B------:R-:W-:-:S02]  /*c230*/  ISETP.LT.OR P2, PT, R2, R216, P2 ;  /* 0x000000d80200720c */ /* 0x000fc40001741670 */
[----:B------:R-:W-:Y:S01]  /*c240*/  IADD3 R2, R0, 0x49, RZ ;  /* 0x0000004900027810 */ /* 0x000fe20007ffe0ff */
[----:B------:R2:W-:Y:S03]  /*c250*/  STL [R1+0x18], R24 ;  /* 0x0000181801007387 */ /* 0x0005e60000100800 */
[C---:B------:R-:W-:Y:S02]  /*c260*/  ISETP.GE.AND P5, PT, R2.reuse, R223, PT ;  /* 0x000000df0200720c */ /* 0x040fe40003fa6270 */
[C---:B------:R-:W-:Y:S02]  /*c270*/  ISETP.GE.AND P6, PT, R2.reuse, R221, PT ;  /* 0x000000dd0200720c */ /* 0x040fe40003fc6270 */
[C---:B------:R-:W-:Y:S01]  /*c280*/  ISETP.LT.OR P5, PT, R2.reuse, R219, P5 ;  /* 0x000000db0200720c */ /* 0x040fe20002fa1670 */
[----:B------:R-:W-:Y:S01]  /*c290*/  HMMA.16816.F32 R44, R4, R30, R44 ;  /* 0x0000001e042c723c */ /* 0x000fe2000000182c */
[----:B------:R-:W-:-:S02]  /*c2a0*/  ISETP.LT.OR P6, PT, R2, R217, P6 ;  /* 0x000000d90200720c */ /* 0x000fc400037c1670 */
[----:B------:R-:W-:Y:S02]  /*c2b0*/  FSEL R192, R33, -INF , !P5 ;  /* 0xff80000021c07808 */ /* 0x000fe40006800000 */
[----:B------:R-:W-:-:S04]  /*c2c0*/  ISETP.GE.AND P0, PT, R2, R220, PT ;  /* 0x000000dc0200720c */ /* 0x000fc80003f06270 */
[C---:B------:R-:W-:Y:S02]  /*c2d0*/  ISETP.LT.OR P0, PT, R2.reuse, R216, P0 ;  /* 0x000000d80200720c */ /* 0x040fe40000701670 */
[----:B-1----:R-:W-:Y:S02]  /*c2e0*/  FSEL R3, R55, -INF , !P3 ;  /* 0xff80000037037808 */ /* 0x002fe40005800000 */
[----:B------:R-:W-:Y:S01]  /*c2f0*/  ISETP.GE.AND P3, PT, R2, R222, PT ;  /* 0x000000de0200720c */ /* 0x000fe20003f66270 */
[----:B------:R-:W-:Y:S01]  /*c300*/  HMMA.16816.F32 R52, R16, R22, RZ ;  /* 0x000000161034723c */ /* 0x000fe200000018ff */
[----:B--2---:R-:W-:Y:S01]  /*c310*/  FSEL R24, R78, -INF , !P2 ;  /* 0xff8000004e187808 */ /* 0x004fe20005000000 */
[----:B------:R1:W-:Y:S01]  /*c320*/  STL [R1+0x1c], R3 ;  /* 0x00001c0301007387 */ /* 0x0003e20000100800 */
[----:B------:R-:W-:Y:S02]  /*c330*/  ISETP.LT.OR P3, PT, R2, R218, P3 ;  /* 0x000000da0200720c */ /* 0x000fe40001f61670 */
[----:B------:R-:W-:Y:S01]  /*c340*/  IADD3 R2, R0, 0x51, RZ ;  /* 0x0000005100027810 */ /* 0x000fe20007ffe0ff */
[----:B------:R-:W-:Y:S01]  /*c350*/  STL [R1+0x14], R24 ;  /* 0x0000141801007387 */ /* 0x000fe20000100800 */
[----:B------:R-:W-:-:S02]  /*c360*/  FSEL R237, R35, -INF , !P3 ;  /* 0xff80000023ed7808 */ /* 0x000fc40005800000 */
[----:B------:R-:W-:Y:S01]  /*c370*/  HMMA.16816.F32 R32, R12, R20, RZ ;  /* 0x000000140c20723c */ /* 0x000fe200000018ff */
[----:B------:R-:W2:Y:S01]  /*c380*/  LDSM.16.M88.4 R24, [R135+0x3c00] ;  /* 0x003c00008718783b */ /* 0x000ea20000000200 */
[----:B------:R-:W-:-:S04]  /*c390*/  ISETP.GE.AND P5, PT, R2, R223, PT ;  /* 0x000000df0200720c */ /* 0x000fc80003fa6270 */
[C---:B------:R-:W-:Y:S02]  /*c3a0*/  ISETP.LT.OR P5, PT, R2.reuse, R219, P5 ;  /* 0x000000db0200720c */ /* 0x040fe40002fa1670 */
[----:B------:R-:W-:Y:S02]  /*c3b0*/  FSEL R20, R77, -INF , !P6 ;  /* 0xff8000004d147808 */ /* 0x000fe40007000000 */
[----:B------:R-:W-:Y:S02]  /*c3c0*/  FSEL R188, R69, -INF , !P5 ;  /* 0xff80000045bc7808 */ /* 0x000fe40006800000 */
[C---:B------:R-:W-:Y:S01]  /*c3d0*/  ISETP.GE.AND P5, PT, R2.reuse, R220, PT ;  /* 0x000000dc0200720c */ /* 0x040fe20003fa6270 */
[----:B------:R-:W-:Y:S02]  /*c3e0*/  STL [R1], R20 ;  /* 0x0000001401007387 */ /* 0x000fe40000100800 */
[----:B------:R-:W-:Y:S01]  /*c3f0*/  HMMA.16816.F32 R52, R8, R30, R52 ;  /* 0x0000001e0834723c */ /* 0x000fe20000001834 */
[----:B------:R-:W-:Y:S01]  /*c400*/  ISETP.LT.OR P5, PT, R2, R216, P5 ;  /* 0x000000d80200720c */ /* 0x000fe20002fa1670 */
[----:B------:R-:W3:Y:S01]  /*c410*/  LDSM.16.M88.4 R20, [R209] ;  /* 0x00000000d114783b */ /* 0x000ee20000000200 */
[----:B-1----:R-:W-:Y:S01]  /*c420*/  IADD3 R3, R0, 0x50, RZ ;  /* 0x0000005000037810 */ /* 0x002fe20007ffe0ff */
[----:B------:R-:W-:-:S04]  /*c430*/  DEPBAR.LE SB0, 0x0 ;  /* 0x000080000000791a */ /* 0x000fc80000000000 */
[----:B------:R-:W-:Y:S01]  /*c440*/  BAR.SYNC.DEFER_BLOCKING 0x0 ;  /* 0x0000000000007b1d */ /* 0x000fe20000010000 */
        /* <DEDUP_REMOVED lines=9> */
[----:B------:R-:W-:Y:S01]  /*c4e0*/  FSEL R3, R79, -INF , !P0 ;  /* 0xff8000004f037808 */ /* 0x000fe20004000000 */
[----:B--2---:R-:W-:Y:S01]  /*c4f0*/  HMMA.16816.F32 R32, R16, R24, RZ ;  /* 0x000000181020723c */ /* 0x004fe200000018ff */
[----:B------:R-:W-:Y:S02]  /*c500*/  FSEL R187, R68, -INF , !P3 ;  /* 0xff80000044bb7808 */ /* 0x000fe40005800000 */
[C---:B------:R-:W-:Y:S01]  /*c510*/  ISETP.GE.AND P0, PT, R2.reuse, R222, PT ;  /* 0x000000de0200720c */ /* 0x040fe20003f06270 */
[----:B------:R1:W-:Y:S01]  /*c520*/  STL [R1+0x10], R3 ;  /* 0x0000100301007387 */ /* 0x0003e20000100800 */
[----:B------:R-:W-:-:S02]  /*c530*/  ISETP.GE.AND P3, PT, R2, R221, PT ;  /* 0x000000dd0200720c */ /* 0x000fc40003f66270 */
[C---:B------:R-:W-:Y:S01]  /*c540*/  ISETP.LT.OR P0, PT, R2.reuse, R218, P0 ;  /* 0x000000da0200720c */ /* 0x040fe20000701670 */
[C---:B------:R-:W-:Y:S01]  /*c550*/  HMMA.16816.F32 R28, R12.reuse, R24, RZ ;  /* 0x000000180c1c723c */ /* 0x040fe200000018ff */
[----:B------:R-:W-:Y:S02]  /*c560*/  ISETP.LT.OR P3, PT, R2, R217, P3 ;  /* 0x000000d90200720c */ /* 0x000fe40001f61670 */
[----:B------:R-:W-:Y:S02]  /*c570*/  IADD3 R2, R0, 0x58, RZ ;  /* 0x0000005800027810 */ /* 0x000fe40007ffe0ff */
[----:B------:R-:W-:Y:S02]  /*c580*/  FSEL R231, R70, -INF , !P2 ;  /* 0xff80000046e77808 */ /* 0x000fe40005000000 */
[----:B------:R-:W-:Y:S01]  /*c590*/  FSEL R234, R71, -INF , !P0 ;  /* 0xff80000047ea7808 */ /* 0x000fe20004000000 */
[----:B------:R-:W-:Y:S01]  /*c5a0*/  HMMA.16816.F32 R12, R12, R26, RZ ;  /* 0x0000001a0c0c723c */ /* 0x000fe200000018ff */
[----:B------:R-:W-:-:S02]  /*c5b0*/  FSEL R251, R72, -INF , !P4 ;  /* 0xff80000048fb7808 */ /* 0x000fc40006000000 */
[----:B------:R-:W-:Y:S02]  /*c5c0*/  FSEL R250, R73, -INF , !P3 ;  /* 0xff80000049fa7808 */ /* 0x000fe40005800000 */
[C---:B------:R-:W-:Y:S02]  /*c5d0*/  ISETP.GE.AND P2, PT, R2.reuse, R223, PT ;  /* 0x000000df0200720c */ /* 0x040fe40003f46270 */
[C---:B------:R-:W-:Y:S01]  /*c5e0*/  ISETP.GE.AND P0, PT, R2.reuse, R222, PT ;  /* 0x000000de0200720c */ /* 0x040fe20003f06270 */
[----:B---3--:R-:W-:Y:S01]  /*c5f0*/  HMMA.16816.F32 R32, R8, R20, R32 ;  /* 0x000000140820723c */ /* 0x008fe20000001820 */
[C---:B------:R-:W-:Y:S02]  /*c600*/  ISETP.GE.AND P4, PT, R2.reuse, R221, PT ;  /* 0x000000dd0200720c */ /* 0x040fe40003f86270 */
[C---:B------:R-:W-:Y:S02]  /*c610*/  ISETP.GE.AND P3, PT, R2.reuse, R220, PT ;  /* 0x000000dc0200720c */ /* 0x040fe40003f66270 */
[----:B------:R-:W-:-:S02]  /*c620*/  ISETP.LT.OR P2, PT, R2, R219, P2 ;  /* 0x000000db0200720c */ /* 0x000fc40001741670 */
[C---:B------:R-:W-:Y:S01]  /*c630*/  ISETP.LT.OR P0, PT, R2.reuse, R218, P0 ;  /* 0x000000da0200720c */ /* 0x040fe20000701670 */
[----:B------:R-:W-:Y:S01]  /*c640*/  HMMA.16816.F32 R28, R4, R20, R28 ;  /* 0x00000014041c723c */ /* 0x000fe2000000181c */
[C---:B------:R-:W-:Y:S02]  /*c650*/  ISETP.LT.OR P4, PT, R2.reuse, R217, P4 ;  /* 0x000000d90200720c */ /* 0x040fe40002781670 */
[----:B------:R-:W-:Y:S02]  /*c660*/  ISETP.LT.OR P3, PT, R2, R216, P3 ;  /* 0x000000d80200720c */ /* 0x000fe40001f61670 */
[C---:B-1----:R-:W-:Y:S02]  /*c670*/  IADD3 R3, R0.reuse, 0x59, RZ ;  /* 0x0000005900037810 */ /* 0x042fe40007ffe0ff */
[----:B------:R-:W-:Y:S01]  /*c680*/  IADD3 R2, R0, 0x60, RZ ;  /* 0x0000006000027810 */ /* 0x000fe20007ffe0ff */
[----:B------:R-:W-:Y:S01]  /*c690*/  HMMA.16816.F32 R16, R16, R26, RZ ;  /* 0x0000001a1010723c */ /* 0x000fe200000018ff */
[----:B------:R-:W-:-:S02]  /*c6a0*/  FSEL R68, R74, -INF , !P6 ;  /* 0xff8000004a447808 */ /* 0x000fc40007000000 */
[----:B------:R-:W-:Y:S02]  /*c6b0*/  FSEL R69, R75, -INF , !P5 ;  /* 0xff8000004b457808 */ /* 0x000fe40006800000 */
[----:B------:R-:W-:Y:S02]  /*c6c0*/  FSEL R248, R64, -INF , !P4 ;  /* 0xff80000040f87808 */ /* 0x000fe40006000000 */
[----:B------:R-:W-:Y:S01]  /*c6d0*/  FSEL R252, R66, -INF , !P3 ;  /* 0xff80000042fc7808 */ /* 0x000fe20005800000 */
[----:B------:R-:W-:Y:S01]  /*c6e0*/  HMMA.16816.F32 R4, R4, R22, R12 ;  /* 0x000000160404723c */ /* 0x000fe2000000180c */
[----:B------:R-:W-:Y:S02]  /*c6f0*/  FSEL R185, R60, -INF , !P2 ;  /* 0xff8000003cb97808 */ /* 0x000fe40005000000 */
[----:B------:R-:W-:Y:S02]  /*c700*/  FSEL R226, R62, -INF , !P0 ;  /* 0xff8000003ee27808 */ /* 0x000fe40004000000 */
[----:B------:R-:W-:-:S02]  /*c710*/  ISETP.GE.AND P5, PT, R3, R223, PT ;  /* 0x000000df0300720c */ /* 0x000fc40003fa6270 */
[C---:B------:R-:W-:Y:S02]  /*c720*/  ISETP.GE.AND P6, PT, R3.reuse, R222, PT ;  /* 0x000000de0300720c */ /* 0x040fe40003fc6270 */
[C---:B------:R-:W-:Y:S02]  /*c730*/  ISETP.GE.AND P4, PT, R3.reuse, R221, PT ;  /* 0x000000dd0300720c */ /* 0x040fe40003f86270 */
[C---:B------:R-:W-:Y:S02]  /*c740*/  ISETP.GE.AND P3, PT, R3.reuse, R220, PT ;  /* 0x000000dc0300720c */ /* 0x040fe40003f66270 */
[C---:B------:R-:W-:Y:S02]  /*c750*/  ISETP.GE.AND P2, PT, R2.reuse, R223, PT ;  /* 0x000000df0200720c */ /* 0x040fe40003f46270 */
[----:B------:R-:W-:Y:S01]  /*c760*/  ISETP.GE.AND P0, PT, R2, R222, PT ;  /* 0x000000de0200720c */ /* 0x000fe20003f06270 */
[----:B------:R-:W-:Y:S01]  /*c770*/  HMMA.16816.F32 R8, R8, R22, R16 ;  /* 0x000000160808723c */ /* 0x000fe20000001810 */
[----:B------:R-:W-:-:S02]  /*c780*/  ISETP.LT.OR P5, PT, R3, R219, P5 ;  /* 0x000000db0300720c */ /* 0x000fc40002fa1670 */
[C---:B------:R-:W-:Y:S02]  /*c790*/  ISETP.LT.OR P6, PT, R3.reuse, R218, P6 ;  /* 0x000000da0300720c */ /* 0x040fe400037c1670 */
[C---:B------:R-:W-:Y:S02]  /*c7a0*/  ISETP.LT.OR P4, PT, R3.reuse, R217, P4 ;  /* 0x000000d90300720c */ /* 0x040fe40002781670 */
[----:B------:R-:W-:Y:S02]  /*c7b0*/  ISETP.LT.OR P3, PT, R3, R216, P3 ;  /* 0x000000d80300720c */ /* 0x000fe40001f61670 */
        /* <DEDUP_REMOVED lines=33> */
[C---:B------:R-:W-:Y:S02]  /*c9d0*/  ISETP.GE.AND P2, PT, R20.reuse, R221, PT ;  /* 0x000000dd1400720c */ /* 0x040fe40003f46270 */
[----:B------:R-:W-:Y:S02]  /*c9e0*/  ISETP.GE.AND P0, PT, R20, R220, PT ;  /* 0x000000dc1400720c */ /* 0x000fe40003f06270 */
[C---:B------:R-:W-:Y:S02]  /*c9f0*/  ISETP.LT.OR P3, PT, R2.reuse, R219, P3 ;  /* 0x000000db0200720c */ /* 0x040fe40001f61670 */
[C---:B------:R-:W-:Y:S02]  /*ca00*/  ISETP.LT.OR P6, PT, R2.reuse, R218, P6 ;  /* 0x000000da0200720c */ /* 0x040fe400037c1670 */
[C---:B------:R-:W-:Y:S02]  /*ca10*/  ISETP.LT.OR P5, PT, R2.reuse, R217, P5 ;  /* 0x000000d90200720c */ /* 0x040fe40002fa1670 */
        /* <DEDUP_REMOVED lines=8> */
[C---:B------:R-:W-:Y:S02]  /*caa0*/  ISETP.GE.AND P4, PT, R3.reuse, R221, PT ;  /* 0x000000dd0300720c */ /* 0x040fe40003f86270 */
[C---:B------:R-:W-:Y:S02]  /*cab0*/  ISETP.GE.AND P2, PT, R3.reuse, R220, PT ;  /* 0x000000dc0300720c */ /* 0x040fe40003f46270 */
[----:B------:R-:W-:Y:S02]  /*cac0*/  ISETP.GE.AND P0, PT, R2, R223, PT ;  /* 0x000000df0200720c */ /* 0x000fe40003f06270 */
[C---:B------:R-:W-:Y:S02]  /*cad0*/  ISETP.LT.OR P4, PT, R3.reuse, R217, P4 ;  /* 0x000000d90300720c */ /* 0x040fe40002781670 */
[----:B------:R-:W-:-:S02]  /*cae0*/  ISETP.LT.OR P2, PT, R3, R216, P2 ;  /* 0x000000d80300720c */ /* 0x000fc40001741670 */
[----:B------:R-:W-:Y:S02]  /*caf0*/  ISETP.LT.OR P0, PT, R2, R219, P0 ;  /* 0x000000db0200720c */ /* 0x000fe40000701670 */
[----:B------:R-:W-:Y:S02]  /*cb00*/  FSEL R182, R52, -INF , !P3 ;  /* 0xff80000034b67808 */ /* 0x000fe40005800000 */
[----:B------:R-:W-:Y:S02]  /*cb10*/  ISETP.GE.AND P3, PT, R3, R223, PT ;  /* 0x000000df0300720c */ /* 0x000fe40003f66270 */
[----:B------:R-:W-:Y:S02]  /*cb20*/  FSEL R230, R28, -INF , !P4 ;  /* 0xff8000001ce67808 */ /* 0x000fe40006000000 */
[----:B------:R-:W-:Y:S02]  /*cb30*/  FSEL R239, R30, -INF , !P2 ;  /* 0xff8000001eef7808 */ /* 0x000fe40005000000 */
[----:B------:R-:W-:-:S02]  /*cb40*/  FSEL R79, R33, -INF , !P0 ;  /* 0xff800000214f7808 */ /* 0x000fc40004000000 */
[C---:B------:R-:W-:Y:S02]  /*cb50*/  ISETP.GE.AND P4, PT, R2.reuse, R222, PT ;  /* 0x000000de0200720c */ /* 0x040fe40003f86270 */
[C---:B------:R-:W-:Y:S02]  /*cb60*/  ISETP.GE.AND P2, PT, R2.reuse, R221, PT ;  /* 0x000000dd0200720c */ /* 0x040fe40003f46270 */
[C---:B------:R-:W-:Y:S02]  /*cb70*/  ISETP.GE.AND P0, PT, R2.reuse, R220, PT ;  /* 0x000000dc0200720c */ /* 0x040fe40003f06270 */
[----:B------:R-:W-:Y:S02]  /*cb80*/  ISETP.LT.OR P3, PT, R3, R219, P3 ;  /* 0x000000db0300720c */ /* 0x000fe40001f61670 */
[C---:B------:R-:W-:Y:S02]  /*cb90*/  ISETP.LT.OR P4, PT, R2.reuse, R218, P4 ;  /* 0x000000da0200720c */ /* 0x040fe40002781670 */
[----:B------:R-:W-:-:S02]  /*cba0*/  ISETP.LT.OR P2, PT, R2, R217, P2 ;  /* 0x000000d90200720c */ /* 0x000fc40001741670 */
[----:B------:R-:W-:Y:S02]  /*cbb0*/  ISETP.LT.OR P0, PT, R2, R216, P0 ;  /* 0x000000d80200720c */ /* 0x000fe40000701670 */
[C---:B------:R-:W-:Y:S02]  /*cbc0*/  IADD3 R2, R0.reuse, 0x78, RZ ;  /* 0x0000007800027810 */ /* 0x040fe40007ffe0ff */
[----:B------:R-:W-:Y:S02]  /*cbd0*/  IADD3 R0, R0, 0x79, RZ ;  /* 0x0000007900007810 */ /* 0x000fe40007ffe0ff */
[----:B------:R-:W-:Y:S02]  /*cbe0*/  FSEL R235, R44, -INF , !P5 ;  /* 0xff8000002ceb7808 */ /* 0x000fe40006800000 */
[----:B------:R-:W-:Y:S02]  /*cbf0*/  FSEL R181, R32, -INF , !P3 ;  /* 0xff80000020b57808 */ /* 0x000fe40005800000 */
[----:B------:R-:W-:-:S02]  /*cc00*/  ISETP.GE.AND P5, PT, R3, R222, PT ;  /* 0x000000de0300720c */ /* 0x000fc40003fa6270 */
[----:B------:R-:W-:Y:S02]  /*cc10*/  ISETP.GE.AND P3, PT, R20, R223, PT ;  /* 0x000000df1400720c */ /* 0x000fe40003f66270 */
[----:B------:R-:W-:Y:S02]  /*cc20*/  FSEL R225, R31, -INF , !P0 ;  /* 0xff8000001fe17808 */ /* 0x000fe40004000000 */
[----:B------:R-:W-:Y:S02]  /*cc30*/  ISETP.GE.AND P0, PT, R0, R221, PT ;  /* 0x000000dd0000720c */ /* 0x000fe40003f06270 */
[----:B------:R-:W-:Y:S02]  /*cc40*/  ISETP.LT.OR P5, PT, R3, R218, P5 ;  /* 0x000000da0300720c */ /* 0x000fe40002fa1670 */
        /* <DEDUP_REMOVED lines=23> */
[CC--:B------:R-:W-:Y:S02]  /*cdc0*/  ISETP.LT.OR P6, PT, R2.reuse, R219.reuse, P6 ;  /* 0x000000db0200720c */ /* 0x0c0fe400037c1670 */
        /* <DEDUP_REMOVED lines=10> */
[----:B------:R-:W2:Y:S04]  /*ce70*/  LDL.64 R72, [R1+0x68] ;  /* 0x0000680001487983 */ /* 0x000ea80000100a00 */
[----:B------:R-:W3:Y:S01]  /*ce80*/  LDL.64 R70, [R1+0x60] ;  /* 0x0000600001467983 */ /* 0x000ee20000100a00 */
[----:B------:R-:W-:Y:S01]  /*ce90*/  UIADD3 UR33, UR32, -0x3, URZ ;  /* 0xfffffffd20217890 */ /* 0x000fe2000fffe03f */
[----:B------:R-:W-:Y:S01]  /*cea0*/  IMAD.MOV.U32 R11, RZ, RZ, c[0x0][0x198] ;  /* 0x00006600ff0b7624 */ /* 0x000fe200078e00ff */
        /* <DEDUP_REMOVED lines=12> */
[----:B------:R-:W-:-:S06]  /*cf70*/  UIADD3 UR5, UR37, UR5, URZ ;  /* 0x0000000525057290 */ /* 0x000fcc000fffe03f */
[----:B------:R-:W-:Y:S01]  /*cf80*/  IMAD.U32 R3, RZ, RZ, UR5 ;  /* 0x00000005ff037e24 */ /* 0x000fe2000f8e00ff */
[----:B--2---:R-:W-:-:S04]  /*cf90*/  LEA R2, P2, R2, R72, 0x7 ;  /* 0x0000004802027211 */ /* 0x004fc800078438ff */
[----:B------:R-:W-:Y:S02]  /*cfa0*/  @!P1 IADD3 R0, P0, R2, UR21, RZ ;  /* 0x0000001502009c10 */ /* 0x000fe4000ff1e0ff */
[----:B---3--:R-:W-:Y:S02]  /*cfb0*/  LEA.HI.X R3, R4, R71, R3, 0x7, P2 ;  /* 0x0000004704037211 */ /* 0x008fe400010f3c03 */
[----:B------:R-:W-:Y:S02]  /*cfc0*/  @!P1 LEA R5, P2, R11, R2, 0x6 ;  /* 0x000000020b059211 */ /* 0x000fe400078430ff */
[----:B------:R-:W-:Y:S02]  /*cfd0*/  @!P1 LEA R8, P4, R2, c[0x0][0x168], 0x1 ;  /* 0x00005a0002089a11 */ /* 0x000fe400078808ff */
[----:B------:R-:W-:Y:S02]  /*cfe0*/  @!P1 LEA R6, P3, R0, c[0x0][0x168], 0x1 ;  /* 0x00005a0000069a11 */ /* 0x000fe400078608ff */
[----:B------:R-:W-:-:S02]  /*cff0*/  @!P1 IADD3.X R7, R3, UR20, RZ, P0, !PT ;  /* 0x0000001403079c10 */ /* 0x000fc400087fe4ff */
[----:B------:R-:W-:Y:S02]  /*d000*/  @!P1 LEA R4, P0, R5, c[0x0][0x168], 0x1 ;  /* 0x00005a0005049a11 */ /* 0x000fe400078008ff */
[----:B------:R-:W-:Y:S02]  /*d010*/  @!P1 LEA.HI.X R10, R11, R3, R10, 0x6, P2 ;  /* 0x000000030b0a9211 */ /* 0x000fe400010f340a */
        /* <DEDUP_REMOVED lines=19> */
[----:B------:R-:W-:Y:S01]  /*d150*/  ULDC UR4, c[0x0][0x19c] ;  /* 0x0000670000047ab9 */ /* 0x000fe20000000800 */
[----:B-1----:R-:W-:Y:S01]  /*d160*/  IMAD.WIDE.U32 R4, R11, 0x60, R2 ;  /* 0x000000600b047825 */ /* 0x002fe200078e0002 */
[----:B------:R-:W-:-:S04]  /*d170*/  UIMAD UR4, UR4, 0x60, URZ ;  /* 0x00000060040478a4 */ /* 0x000fc8000f8e023f */
[----:B------:R-:W-:Y:S02]  /*d180*/  LEA R2, P0, R4, c[0x0][0x168], 0x1 ;  /* 0x00005a0004027a11 */ /* 0x000fe400078008ff */
[----:B------:R-:W-:-:S04]  /*d190*/  IADD3 R0, R5, UR4, RZ ;  /* 0x0000000405007c10 */ /* 0x000fc8000fffe0ff */
[----:B------:R-:W-:-:S05]  /*d1a0*/  LEA.HI.X R3, R4, c[0x0][0x16c], R0, 0x1, P0 ;  /* 0x00005b0004037a11 */ /* 0x000fca00000f0c00 */
[----:B------:R-:W-:Y:S01]  /*d1b0*/  @!PT LDS RZ, [RZ] ;  /* 0x00000000fffff984 */ /* 0x000fe20000000800 */
[----:B------:R-:W-:Y:S01]  /*d1c0*/  @!PT LDS RZ, [RZ] ;  /* 0x00000000fffff984 */ /* 0x000fe20000000800 */
[----:B------:R-:W-:Y:S01]  /*d1d0*/  @!PT LDS RZ, [RZ] ;  /* 0x00000000fffff984 */ /* 0x000fe20000000800 */
[----:B------:R1:W-:Y:S02]  /*d1e0*/  LDGSTS.E.BYPASS.LTC128B.128 [R224+0x3800], [R2.64] ;  /* 0x0380000002e07fae */ /* 0x0003e4000b901d5c */
.L_x_434:
[----:B------:R-:W-:Y:S05]  /*d1f0*/  BSYNC B0 ;  /* 0x0000000000007941 */ /* 0x000fea0003800000 */
.L_x_433:
[----:B------:R-:W0:Y:S02]  /*d200*/  LDGDEPBAR ;  /* 0x00000000000079af */ /* 0x000e240000000000 */
.L_x_432:
[----:B-1----:R-:W2:Y:S04]  /*d210*/  LDL.LU R5, [R1+0xc] ;  /* 0x00000c0001057983 */ /* 0x002ea80000300800 */
[----:B------:R-:W3:Y:S04]  /*d220*/  LDL.LU R4, [R1+0x8] ;  /* 0x0000080001047983 */ /* 0x000ee80000300800 */
[----:B------:R-:W4:Y:S04]  /*d230*/  LDL.LU R3, [R1] ;  /* 0x0000000001037983 */ /* 0x000f280000300800 */
[----:B------:R-:W4:Y:S04]  /*d240*/  LDL.LU R2, [R1+0x18] ;  /* 0x0000180001027983 */ /* 0x000f280000300800 */
[----:B------:R-:W4:Y:S04]  /*d250*/  LDL.LU R0, [R1+0x44] ;  /* 0x0000440001007983 */ /* 0x000f280000300800 */
[----:B------:R-:W4:Y:S01]  /*d260*/  LDL R11, [R1+0x20] ;  /* 0x00002000010b7983 */ /* 0x000f220000100800 */
[----:B------:R-:W-:Y:S01]  /*d270*/  USHF.L.U32 UR4, UR34, 0x2, URZ ;  /* 0x0000000222047899 */ /* 0x000fe2000800063f */
[----:B------:R-:W-:-:S02]  /*d280*/  IMAD.WIDE.U32 R14, R232, -0x326172a9, RZ ;  /* 0xcd9e8d57e80e7825 */ /* 0x000fc400078e00ff */
[----:B------:R-:W-:Y:S04]  /*d290*/  STL [R1+0xcc], R224 ;  /* 0x0000cce001007387 */ /* 0x000fe80000100800 */
[----:B------:R1:W-:Y:S04]  /*d2a0*/  STL [R1+0xc8], R223 ;  /* 0x0000c8df01007387 */ /* 0x0003e80000100800 */
[----:B------:R1:W-:Y:S04]  /*d2b0*/  STL [R1+0xc4], R222 ;  /* 0x0000c4de01007387 */ /* 0x0003e80000100800 */
[----:B------:R1:W-:Y:S04]  /*d2c0*/  STL [R1+0xc0], R221 ;  /* 0x0000c0dd01007387 */ /* 0x0003e80000100800 */
[----:B------:R-:W-:Y:S04]  /*d2d0*/  STL [R1+0xbc], R220 ;  /* 0x0000bcdc01007387 */ /* 0x000fe80000100800 */
[----:B------:R-:W-:Y:S04]  /*d2e0*/  STL [R1+0xb8], R219 ;  /* 0x0000b8db01007387 */ /* 0x000fe80000100800 */
[----:B------:R-:W-:Y:S04]  /*d2f0*/  STL [R1+0xb4], R218 ;  /* 0x0000b4da01007387 */ /* 0x000fe80000100800 */
[----:B------:R-:W-:Y:S04]  /*d300*/  STL [R1+0xb0], R217 ;  /* 0x0000b0d901007387 */ /* 0x000fe80000100800 */
[----:B------:R-:W-:Y:S04]  /*d310*/  STL [R1+0xac], R216 ;  /* 0x0000acd801007387 */ /* 0x000fe80000100800 */
[----:B------:R-:W-:Y:S04]  /*d320*/  STL [R1+0xa8], R215 ;  /* 0x0000a8d701007387 */ /* 0x000fe80000100800 */
[----:B------:R-:W-:Y:S04]  /*d330*/  STL [R1+0xa4], R214 ;  /* 0x0000a4d601007387 */ /* 0x000fe80000100800 */
[----:B------:R-:W-:Y:S04]  /*d340*/  STL [R1+0xa0], R213 ;  /* 0x0000a0d501007387 */ /* 0x000fe80000100800 */
        /* <DEDUP_REMOVED lines=8> */
[----:B-1----:R-:W4:Y:S04]  /*d3d0*/  LDL.LU R223, [R1+0x14] ;  /* 0x0000140001df7983 */ /* 0x002f280000300800 */
[----:B------:R-:W4:Y:S04]  /*d3e0*/  LDL.LU R222, [R1+0x1c] ;  /* 0x00001c0001de7983 */ /* 0x000f280000300800 */
[----:B------:R-:W4:Y:S01]  /*d3f0*/  LDL.LU R221, [R1+0x10] ;  /* 0x0000100001dd7983 */ /* 0x000f220000300800 */
[----:B------:R-:W-:-:S02]  /*d400*/  IMAD.MOV.U32 R67, RZ, RZ, R84 ;  /* 0x000000ffff437224 */ /* 0x000fc400078e0054 */
[----:B--2---:R-:W-:Y:S02]  /*d410*/  IMAD.MOV.U32 R6, RZ, RZ, R5 ;  /* 0x000000ffff067224 */ /* 0x004fe400078e0005 */
[----:B---3--:R-:W-:Y:S02]  /*d420*/  IMAD.MOV.U32 R9, RZ, RZ, R4 ;  /* 0x000000ffff097224 */ /* 0x008fe400078e0004 */
[----:B------:R-:W-:Y:S02]  /*d430*/  IMAD.MOV.U32 R212, RZ, RZ, R6 ;  /* 0x000000ffffd47224 */ /* 0x000fe400078e0006 */
[----:B----4-:R-:W-:Y:S02]  /*d440*/  IMAD.MOV.U32 R10, RZ, RZ, R3 ;  /* 0x000000ffff0a7224 */ /* 0x010fe400078e0003 */
[----:B------:R-:W-:Y:S02]  /*d450*/  IMAD.MOV.U32 R7, RZ, RZ, R2 ;  /* 0x000000ffff077224 */ /* 0x000fe400078e0002 */
[----:B------:R-:W-:-:S02]  /*d460*/  IMAD.MOV.U32 R8, RZ, RZ, R0 ;  /* 0x000000ffff087224 */ /* 0x000fc400078e0000 */
[----:B------:R-:W-:Y:S02]  /*d470*/  IMAD.U32 R0, RZ, RZ, UR31 ;  /* 0x0000001fff007e24 */ /* 0x000fe4000f8e00ff */
[----:B------:R-:W-:-:S03]  /*d480*/  IMAD.MOV.U32 R213, RZ, RZ, R7 ;  /* 0x000000ffffd57224 */ /* 0x000fc600078e0007 */
[----:B------:R-:W-:-:S05]  /*d490*/  LOP3.LUT R0, R115, UR4, R0, 0x96, !PT ;  /* 0x0000000473007c12 */ /* 0x000fca000f8e9600 */
[----:B------:R-:W-:Y:S01]  /*d4a0*/  IMAD.WIDE.U32 R12, R0, -0x326172a9, RZ ;  /* 0xcd9e8d57000c7825 */ /* 0x000fe200078e00ff */
[----:B------:R-:W-:-:S04]  /*d4b0*/  LOP3.LUT R0, R15, R11, RZ, 0x3c, !PT ;  /* 0x0000000b0f007212 */ /* 0x000fc800078e3cff */
[----:B------:R-:W-:Y:S01]  /*d4c0*/  LOP3.LUT R2, R13, UR16, R14, 0x96, !PT ;  /* 0x000000100d027c12 */ /* 0x000fe2000f8e960e */
[----:B------:R-:W-:Y:S01]  /*d4d0*/  IMAD R72, R0, -0x2daee0ad, RZ ;  /* 0xd2511f5300487824 */ /* 0x000fe200078e02ff */
[----:B------:R-:W-:Y:S02]  /*d4e0*/  LOP3.LUT R4, R113, UR14, R12, 0x96, !PT ;  /* 0x0000000e71047c12 */ /* 0x000fe4000f8e960c */
[----:B------:R-:W-:Y:S01]  /*d4f0*/  IADD3 R14, R232, 0x4, RZ ;  /* 0x00000004e80e7810 */ /* 0x000fe20007ffe0ff */
[----:B------:R-:W-:-:S04]  /*d500*/  IMAD.WIDE.U32 R2, R2, -0x2daee0ad, RZ ;  /* 0xd2511f5302027825 */ /* 0x000fc800078e00ff */
[----:B------:R-:W-:Y:S01]  /*d510*/  IMAD.WIDE.U32 R4, R4, -0x2daee0ad, RZ ;  /* 0xd2511f5304047825 */ /* 0x000fe200078e00ff */
[----:B------:R-:W-:-:S03]  /*d520*/  LOP3.LUT R3, R3, UR13, R72, 0x96, !PT ;  /* 0x0000000d03037c12 */ /* 0x000fc6000f8e9648 */
[----:B------:R-:W-:Y:S01]  /*d530*/  IMAD.WIDE.U32 R14, R14, -0x326172a9, RZ ;  /* 0xcd9e8d570e0e7825 */ /* 0x000fe200078e00ff */
[----:B------:R-:W-:-:S03]  /*d540*/  LOP3.LUT R0, R5, UR11, R2, 0x96, !PT ;  /* 0x0000000b05007c12 */ /* 0x000fc6000f8e9602 */
[----:B------:R-:W-:-:S04]  /*d550*/  IMAD.WIDE.U32 R2, R3, -0x326172a9, RZ ;  /* 0xcd9e8d5703027825 */ /* 0x000fc800078e00ff */
[----:B------:R-:W-:Y:S01]  /*d560*/  IMAD.WIDE.U32 R52, R0, -0x326172a9, RZ ;  /* 0xcd9e8d5700347825 */ /* 0x000fe200078e00ff */
[----:B------:R-:W-:Y:S02]  /*d570*/  LOP3.LUT R3, R3, UR12, R112, 0x96, !PT ;  /* 0x0000000c03037c12 */ /* 0x000fe4000f8e9670 */
[----:B------:R-:W-:Y:S02]  /*d580*/  LOP3.LUT R0, R15, R11, RZ, 0x3c, !PT ;  /* 0x0000000b0f007212 */ /* 0x000fe400078e3cff */
[----:B------:R-:W-:Y:S02]  /*d590*/  LOP3.LUT R6, R53, UR10, R2, 0x96, !PT ;  /* 0x0000000a35067c12 */ /* 0x000fe4000f8e9602 */
[----:B------:R-:W-:Y:S01]  /*d5a0*/  FMNMX.FTZ R5, R40, R36, !PT ;  /* 0x0000002428057209 */ /* 0x000fe20007810000 */
[----:B------:R-:W-:Y:S01]  /*d5b0*/  IMAD.WIDE.U32 R2, R3, -0x2daee0ad, RZ ;  /* 0xd2511f5303027825 */ /* 0x000fe200078e00ff */
[----:B------:R-:W-:-:S03]  /*d5c0*/  FMNMX.FTZ R7, R39, R116, !PT ;  /* 0x0000007427077209 */ /* 0x000fc60007810000 */
[----:B------:R-:W-:Y:S01]  /*d5d0*/  IMAD.WIDE.U32 R58, R0, -0x2daee0ad, RZ ;  /* 0xd2511f53003a7825 */ /* 0x000fe200078e00ff */
[----:B------:R-:W-:-:S03]  /*d5e0*/  FMNMX.FTZ R0, R117, R5, !PT ;  /* 0x0000000575007209 */ /* 0x000fc60007810000 */
[----:B------:R-:W-:Y:S01]  /*d5f0*/  IMAD.WIDE.U32 R50, R6, -0x2daee0ad, RZ ;  /* 0xd2511f5306327825 */ /* 0x000fe200078e00ff */
[----:B------:R-:W-:Y:S02]  /*d600*/  FMNMX.FTZ R5, R120, R7, !PT ;  /* 0x0000000778057209 */ /* 0x000fe40007810000 */
[----:B------:R-:W-:Y:S02]  /*d610*/  LOP3.LUT R4, R3, UR9, R4, 0x96, !PT ;  /* 0x0000000903047c12 */ /* 0x000fe4000f8e9604 */
[----:B------:R-:W-:Y:S02]  /*d620*/  FMNMX.FTZ R3, R42, R0, !PT ;  /* 0x000000002a037209 */ /* 0x000fe40007810000 */
[----:B------:R-:W-:Y:S02]  /*d630*/  LOP3.LUT R2, R51, UR7, R2, 0x96, !PT ;  /* 0x0000000733027c12 */ /* 0x000fe4000f8e9602 */
[----:B------:R-:W-:Y:S01]  /*d640*/  FMNMX.FTZ R0, R118, R5, !PT ;  /* 0x0000000576007209 */ /* 0x000fe20007810000 */
[----:B------:R-:W-:Y:S01]  /*d650*/  IMAD.WIDE.U32 R48, R4, -0x326172a9, RZ ;  /* 0xcd9e8d5704307825 */ /* 0x000fe200078e00ff */
[----:B------:R-:W-:-:S03]  /*d660*/  FMNMX.FTZ R5, R41, R3, !PT ;  /* 0x0000000329057209 */ /* 0x000fc60007810000 */
[----:B------:R-:W-:Y:S01]  /*d670*/  IMAD.WIDE.U32 R2, R2, -0x326172a9, RZ ;  /* 0xcd9e8d5702027825 */ /* 0x000fe200078e00ff */
[----:B------:R-:W-:Y:S02]  /*d680*/  LOP3.LUT R6, R59, UR15, R114, 0x96, !PT ;  /* 0x0000000f3b067c12 */ /* 0x000fe4000f8e9672 */
[----:B------:R-:W-:Y:S02]  /*d690*/  FMNMX.FTZ R4, R43, R0, !PT ;  /* 0x000000002b047209 */ /* 0x000fe40007810000 */
[----:B------:R-:W-:Y:S01]  /*d6a0*/  LOP3.LUT R0, R3, UR17, R48, 0x96, !PT ;  /* 0x0000001103007c12 */ /* 0x000fe2000f8e9630 */
[----:B------:R-:W-:Y:S01]  /*d6b0*/  IMAD.WIDE.U32 R56, R6, -0x326172a9, RZ ;  /* 0xcd9e8d5706387825 */ /* 0x000fe200078e00ff */
[----:B------:R-:W-:Y:S02]  /*d6c0*/  LOP3.LUT R3, R2, 0xffff, RZ, 0xc0, !PT ;  /* 0x0000ffff02037812 */ /* 0x000fe400078ec0ff */
[----:B------:R-:W-:Y:S02]  /*d6d0*/  SHF.R.U32.HI R7, RZ, 0x10, R2 ;  /* 0x00000010ff077819 */ /* 0x000fe40000011602 */
[----:B------:R-:W-:Y:S01]  /*d6e0*/  FMNMX.FTZ R6, R168, R5, !PT ;  /* 0x00000005a8067209 */ /* 0x000fe20007810000 */
[----:B------:R-:W-:Y:S01]  /*d6f0*/  IMAD.MOV.U32 R60, RZ, RZ, R9 ;  /* 0x000000ffff3c7224 */ /* 0x000fe200078e0009 */
[----:B------:R-:W-:Y:S01]  /*d700*/  FMNMX.FTZ R5, R170, R4, !PT ;  /* 0x00000004aa057209 */ /* 0x000fe20007810000 */
[----:B------:R-:W-:Y:S01]  /*d710*/  IMAD.MOV.U32 R21, RZ, RZ, R8 ;  /* 0x000000ffff157224 */ /* 0x000fe200078e0008 */
[----:B------:R-:W-:-:S02]  /*d720*/  SHF.R.U32.HI R4, RZ, 0x8, R3 ;  /* 0x00000008ff047819 */ /* 0x000fc40000011603 */
[----:B------:R-:W-:Y:S02]  /*d730*/  MOV R54, R10 ;  /* 0x0000000a00367202 */ /* 0x000fe40000000f00 */
[----:B------:R-:W-:Y:S02]  /*d740*/  SHF.R.U32.HI R9, RZ, 0x18, R2 ;  /* 0x00000018ff097819 */ /* 0x000fe40000011602 */
[----:B------:R-:W-:Y:S02]  /*d750*/  LOP3.LUT R3, R7, 0xff, RZ, 0xc0, !PT ;  /* 0x000000ff07037812 */ /* 0x000fe400078ec0ff */
[----:B------:R-:W-:Y:S02]  /*d760*/  LOP3.LUT R10, R2, 0xff, RZ, 0xc0, !PT ;  /* 0x000000ff020a7812 */ /* 0x000fe400078ec0ff */
[----:B------:R-:W-:Y:S02]  /*d770*/  FMNMX.FTZ R8, R134, R6, !PT ;  /* 0x0000000686087209 */ /* 0x000fe40007810000 */
[----:B------:R-:W-:-:S02]  /*d780*/  LOP3.LUT R2, R0, 0xffff, RZ, 0xc0, !PT ;  /* 0x0000ffff00027812 */ /* 0x000fc400078ec0ff */
[----:B------:R-:W-:Y:S02]  /*d790*/  FMNMX.FTZ R6, R171, R5, !PT ;  /* 0x00000005ab067209 */ /* 0x000fe40007810000 */
[----:B------:R-:W-:Y:S02]  /*d7a0*/  PRMT R15, R3, 0x5410, R9 ;  /* 0x00005410030f7816 */ /* 0x000fe40000000009 */
[----:B------:R-:W-:Y:S02]  /*d7b0*/  FMNMX.FTZ R3, R88, R8, !PT ;  /* 0x0000000858037209 */ /* 0x000fe40007810000 */
[----:B------:R-:W-:Y:S02]  /*d7c0*/  SHF.R.U32.HI R5, RZ, 0x8, R2 ;  /* 0x00000008ff057819 */ /* 0x000fe40000011602 */
[----:B------:R-:W-:Y:S02]  /*d7d0*/  LOP3.LUT R11, R13, UR16, R14, 0x96, !PT ;  /* 0x000000100d0b7c12 */ /* 0x000fe4000f8e960e */
[----:B------:R-:W-:-:S02]  /*d7e0*/  FMNMX.FTZ R2, R90, R6, !PT ;  /* 0x000000065a027209 */ /* 0x000fc40007810000 */
[----:B------:R-:W-:Y:S02]  /*d7f0*/  PRMT R14, R10, 0x5410, R4 ;  /* 0x000054100a0e7816 */ /* 0x000fe40000000004 */
[----:B------:R-:W-:Y:S02]  /*d800*/  LOP3.LUT R12, R57, UR14, R12, 0x96, !PT ;  /* 0x0000000e390c7c12 */ /* 0x000fe4000f8e960c */
[----:B------:R-:W-:Y:S02]  /*d810*/  FMNMX.FTZ R4, R89, R3, !PT ;  /* 0x0000000359047209 */ /* 0x000fe40007810000 */
[----:B------:R-:W-:Y:S02]  /*d820*/  LOP3.LUT R7, R0, 0xff, RZ, 0xc0, !PT ;  /* 0x000000ff00077812 */ /* 0x000fe400078ec0ff */
[----:B------:R-:W-:Y:S02]  /*d830*/  FMNMX.FTZ R3, R91, R2, !PT ;  /* 0x000000025b037209 */ /* 0x000fe40007810000 */
[----:B------:R-:W-:Y:S01]  /*d840*/  SHF.R.U32.HI R2, RZ, 0x10, R0 ;  /* 0x00000010ff027819 */ /* 0x000fe20000011600 */
[----:B------:R-:W-:Y:S01]  /*d850*/  IMAD.WIDE.U32 R8, R11, -0x2daee0ad, RZ ;  /* 0xd2511f530b087825 */ /* 0x000fe200078e00ff */
[----:B------:R-:W-:-:S02]  /*d860*/  FMNMX.FTZ R6, R172, R4, !PT ;  /* 0x00000004ac067209 */ /* 0x000fc40007810000 */
[----:B------:R-:W-:Y:S01]  /*d870*/  PRMT R20, R7, 0x5410, R5 ;  /* 0x0000541007147816 */ /* 0x000fe20000000005 */
[----:B------:R-:W-:Y:S01]  /*d880*/  IMAD.WIDE.U32 R12, R12, -0x2daee0ad, RZ ;  /* 0xd2511f530c0c7825 */ /* 0x000fe200078e00ff */
[----:B------:R-:W-:Y:S02]  /*d890*/  FMNMX.FTZ R5, R102, R3, !PT ;  /* 0x0000000366057209 */ /* 0x000fe40007810000 */
[----:B------:R-:W-:Y:S02]  /*d8a0*/  SHF.R.U32.HI R4, RZ, 0x18, R0 ;  /* 0x00000018ff047819 */ /* 0x000fe40000011600 */
[----:B------:R-:W-:Y:S02]  /*d8b0*/  LOP3.LUT R2, R2, 0xff, RZ, 0xc0, !PT ;  /* 0x000000ff02027812 */ /* 0x000fe400078ec0ff */
[----:B------:R-:W-:Y:S02]  /*d8c0*/  FMNMX.FTZ R3, R173, R6, !PT ;  /* 0x00000006ad037209 */ /* 0x000fe40007810000 */
[----:B------:R-:W-:-:S02]  /*d8d0*/  LOP3.LUT R0, R9, UR13, R58, 0x96, !PT ;  /* 0x0000000d09007c12 */ /* 0x000fc4000f8e963a */
[----:B------:R-:W-:Y:S02]  /*d8e0*/  LOP3.LUT R7, R13, UR11, R8, 0x96, !PT ;  /* 0x0000000b0d077c12 */ /* 0x000fe4000f8e9608 */
[----:B------:R-:W-:Y:S02]  /*d8f0*/  PRMT R13, R2, 0x5410, R4 ;  /* 0x00005410020d7816 */ /* 0x000fe40000000004 */
[----:B------:R-:W-:Y:S02]  /*d900*/  FMNMX.FTZ R5, R174, R5, !PT ;  /* 0x00000005ae057209 */ /* 0x000fe40007810000 */
[----:B------:R-:W-:Y:S01]  /*d910*/  FMNMX.FTZ R2, R100, R3, !PT ;  /* 0x0000000364027209 */ /* 0x000fe20007810000 */
[----:B------:R-:W-:Y:S01]  /*d920*/  IMAD.WIDE.U32 R8, R0, -0x326172a9, RZ ;  /* 0xcd9e8d5700087825 */ /* 0x000fe200078e00ff */
        /* <DEDUP_REMOVED lines=80> */
[----:B------:R-:W-:-:S02]  /*de30*/  LOP3.LUT R10, R31, UR10, R8, 0x96, !PT ;  /* 0x0000000a1f0a7c12 */ /* 0x000fc4000f8e9608 */
[----:B------:R-:W-:Y:S01]  /*de40*/  FMNMX.FTZ R0, R189, R4, !PT ;  /* 0x00000004bd007209 */ /* 0x000fe20007810000 */
[----:B------:R-:W1:Y:S01]  /*de50*/  SHFL.BFLY PT, R8, R2, 0x2, 0x1f ;  /* 0x0c401f0002087f89 */ /* 0x000e6200000e0000 */
[----:B------:R-:W-:Y:S02]  /*de60*/  FMNMX.FTZ R4, R54, R3, !PT ;  /* 0x0000000336047209 */ /* 0x000fe40007810000 */
[----:B------:R-:W-:Y:S02]  /*de70*/  LOP3.LUT R6, R9, UR12, R56, 0x96, !PT ;  /* 0x0000000c09067c12 */ /* 0x000fe4000f8e9638 */
[----:B------:R-:W2:Y:S01]  /*de80*/  SHFL.BFLY PT, R9, R0, 0x2, 0x1f ;  /* 0x0c401f0000097f89 */ /* 0x000ea200000e0000 */
        /* <DEDUP_REMOVED lines=10> */
[----:B------:R-:W-:Y:S01]  /*df30*/  IMAD.WIDE.U32 R6, R6, -0x2daee0ad, RZ ;  /* 0xd2511f5306067825 */ /* 0x000fe200078e00ff */
[----:B-1----:R-:W-:Y:S02]  /*df40*/  FMNMX.FTZ R4, R2, R8, !PT ;  /* 0x0000000802047209 */ /* 0x002fe40007810000 */
[----:B------:R-:W-:Y:S01]  /*df50*/  FMNMX.FTZ R2, R249, R3, !PT ;  /* 0x00000003f9027209 */ /* 0x000fe20007810000 */
[----:B------:R-:W-:Y:S01]  /*df60*/  IMAD.WIDE.U32 R26, R10, -0x2daee0ad, RZ ;  /* 0xd2511f530a1a7825 */ /* 0x000fe200078e00ff */
[----:B------:R-:W-:Y:S02]  /*df70*/  FMNMX.FTZ R3, R238, R5, !PT ;  /* 0x00000005ee037209 */ /* 0x000fe40007810000 */
[----:B--2---:R-:W-:Y:S01]  /*df80*/  FMNMX.FTZ R5, R0, R9, !PT ;  /* 0x0000000900057209 */ /* 0x004fe20007810000 */
[----:B------:R-:W1:Y:S01]  /*df90*/  SHFL.BFLY PT, R10, R4, 0x1, 0x1f ;  /* 0x0c201f00040a7f89 */ /* 0x000e6200000e0000 */
[----:B------:R-:W-:-:S02]  /*dfa0*/  LOP3.LUT R12, R7, UR9, R12, 0x96, !PT ;  /* 0x00000009070c7c12 */ /* 0x000fc4000f8e960c */
[----:B------:R-:W-:Y:S02]  /*dfb0*/  FMNMX.FTZ R0, R247, R2, !PT ;  /* 0x00000002f7007209 */ /* 0x000fe40007810000 */
[----:B------:R-:W-:Y:S02]  /*dfc0*/  LOP3.LUT R7, R27, UR7, R6, 0x96, !PT ;  /* 0x000000071b077c12 */ /* 0x000fe4000f8e9606 */
[----:B------:R-:W-:Y:S02]  /*dfd0*/  FMNMX.FTZ R2, R235, R3, !PT ;  /* 0x00000003eb027209 */ /* 0x000fe40007810000 */
[----:B------:R-:W-:Y:S02]  /*dfe0*/  FMNMX.FTZ R6, R245, R0, !PT ;  /* 0x00000000f5067209 */ /* 0x000fe40007810000 */
[----:B------:R-:W-:Y:S01]  /*dff0*/  FMNMX.FTZ R0, R233, R2, !PT ;  /* 0x00000002e9007209 */ /* 0x000fe20007810000 */
[----:B------:R-:W-:-:S03]  /*e000*/  IMAD.WIDE.U32 R2, R7, -0x326172a9, RZ ;  /* 0xcd9e8d5707027825 */ /* 0x000fc600078e00ff */
[----:B------:R-:W-:Y:S02]  /*e010*/  FMNMX.FTZ R7, R230, R0, !PT ;  /* 0x00000000e6077209 */ /* 0x000fe40007810000 */
[----:B------:R-:W-:Y:S02]  /*e020*/  LOP3.LUT R0, R2, 0xffff, RZ, 0xc0, !PT ;  /* 0x0000ffff02007812 */ /* 0x000fe400078ec0ff */
[----:B------:R-:W-:Y:S02]  /*e030*/  FMNMX.FTZ R6, R244, R6, !PT ;  /* 0x00000006f4067209 */ /* 0x000fe40007810000 */
[----:B------:R-:W-:Y:S02]  /*e040*/  FMNMX.FTZ R7, R200, R7, !PT ;  /* 0x00000007c8077209 */ /* 0x000fe40007810000 */
[----:B------:R-:W-:Y:S02]  /*e050*/  SHF.R.U32.HI R9, RZ, 0x8, R0 ;  /* 0x00000008ff097819 */ /* 0x000fe40000011600 */
[----:B------:R-:W-:-:S02]  /*e060*/  FMNMX.FTZ R0, R240, R6, !PT ;  /* 0x00000006f0007209 */ /* 0x000fc40007810000 */
[----:B------:R-:W-:Y:S02]  /*e070*/  FMNMX.FTZ R7, R198, R7, !PT ;  /* 0x00000007c6077209 */ /* 0x000fe40007810000 */
[----:B------:R-:W-:Y:S02]  /*e080*/  FMNMX.FTZ R6, R239, R0, !PT ;  /* 0x00000000ef067209 */ /* 0x000fe40007810000 */
[----:B------:R-:W-:Y:S01]  /*e090*/  FMNMX.FTZ R0, R197, R7, !PT ;  /* 0x00000007c5007209 */ /* 0x000fe20007810000 */
[----:B------:R-:W-:Y:S01]  /*e0a0*/  IMAD.MOV.U32 R32, RZ, RZ, R169 ;  /* 0x000000ffff207224 */ /* 0x000fe200078e00a9 */
[----:B-1----:R-:W-:-:S03]  /*e0b0*/  FMNMX.FTZ R169, R4, R10, !PT ;  /* 0x0000000a04a97209 */ /* 0x002fc60007810000 */
[----:B------:R-:W1:Y:S01]  /*e0c0*/  SHFL.BFLY PT, R10, R0, 0x2, 0x1f ;  /* 0x0c401f00000a7f89 */ /* 0x000e6200000e0000 */
[----:B------:R-:W-:-:S03]  /*e0d0*/  FMNMX.FTZ R7, R225, R6, !PT ;  /* 0x00000006e1077209 */ /* 0x000fc60007810000 */
[----:B------:R-:W2:Y:S01]  /*e0e0*/  SHFL.BFLY PT, R11, R5, 0x1, 0x1f ;  /* 0x0c201f00050b7f89 */ /* 0x000ea200000e0000 */
[----:B------:R-:W-:Y:S01]  /*e0f0*/  LOP3.LUT R8, R2, 0xff, RZ, 0xc0, !PT ;  /* 0x000000ff02087812 */ /* 0x000fe200078ec0ff */
[C---:B------:R-:W-:Y:S01]  /*e100*/  FMUL.FTZ R6, R169.reuse, c[0x0][0x23c] ;  /* 0x00008f00a9067a20 */ /* 0x040fe20000410000 */
[----:B------:R-:W-:Y:S02]  /*e110*/  SHF.R.U32.HI R4, RZ, 0x10, R2 ;  /* 0x00000010ff047819 */ /* 0x000fe40000011602 */
[----:B------:R-:W-:Y:S02]  /*e120*/  FSETP.NEU.FTZ.AND P2, PT, R169, -INF , PT ;  /* 0xff800000a900780b */ /* 0x000fe40003f5d000 */
[----:B------:R-:W-:Y:S02]  /*e130*/  FMNMX.FTZ R7, R203, R7, !PT ;  /* 0x00000007cb077209 */ /* 0x000fe40007810000 */
[----:B------:R-:W-:Y:S02]  /*e140*/  PRMT R19, R8, 0x5410, R9 ;  /* 0x0000541008137816 */ /* 0x000fe40000000009 */
[----:B------:R-:W-:-:S02]  /*e150*/  LOP3.LUT R8, R4, 0xff, RZ, 0xc0, !PT ;  /* 0x000000ff04087812 */ /* 0x000fc400078ec0ff */
[----:B------:R-:W-:Y:S02]  /*e160*/  FSEL R4, R6, RZ, P2 ;  /* 0x000000ff06047208 */ /* 0x000fe40001000000 */
[----:B------:R-:W-:Y:S01]  /*e170*/  FMNMX.FTZ R6, R202, R7, !PT ;  /* 0x00000007ca067209 */ /* 0x000fe20007810000 */
[----:B------:R-:W-:Y:S01]  /*e180*/  IMAD.WIDE.U32 R28, R12, -0x326172a9, RZ ;  /* 0xcd9e8d570c1c7825 */ /* 0x000fe200078e00ff */
[----:B------:R-:W-:-:S03]  /*e190*/  SHF.R.U32.HI R2, RZ, 0x18, R2 ;  /* 0x00000018ff027819 */ /* 0x000fc60000011602 */
[----:B------:R-:W3:Y:S01]  /*e1a0*/  SHFL.BFLY PT, R9, R6, 0x2, 0x1f ;  /* 0x0c401f0006097f89 */ /* 0x000ee200000e0000 */
[----:B------:R-:W-:Y:S02]  /*e1b0*/  PRMT R18, R8, 0x5410, R2 ;  /* 0x0000541008127816 */ /* 0x000fe40000000002 */
[----:B------:R-:W-:Y:S01]  /*e1c0*/  LOP3.LUT R2, R3, UR17, R28, 0x96, !PT ;  /* 0x0000001103027c12 */ /* 0x000fe2000f8e961c */
[--C-:B------:R-:W-:Y:S01]  /*e1d0*/  FFMA.FTZ R3, R117, c[0x0][0x23c], -R4.reuse ;  /* 0x00008f0075037a23 */ /* 0x100fe20000010804 */
[----:B-1----:R-:W-:Y:S01]  /*e1e0*/  FMNMX.FTZ R0, R0, R10, !PT ;  /* 0x0000000a00007209 */ /* 0x002fe20007810000 */
[----:B------:R-:W-:Y:S01]  /*e1f0*/  IMAD.MOV.U32 R22, RZ, RZ, R133 ;  /* 0x000000ffff167224 */ /* 0x000fe200078e0085 */
[----:B--2---:R-:W-:Y:S01]  /*e200*/  FMNMX.FTZ R133, R5, R11, !PT ;  /* 0x0000000b05857209 */ /* 0x004fe20007810000 */
[----:B------:R1:W-:Y:S02]  /*e210*/  MUFU.EX2 R224, R3 ;  /* 0x0000000300e07308 */ /* 0x0003e40000000800 */
[----:B------:R-:W2:Y:S01]  /*e220*/  SHFL.BFLY PT, R10, R0, 0x1, 0x1f ;  /* 0x0c201f00000a7f89 */ /* 0x000ea200000e0000 */
[--C-:B------:R-:W-:Y:S01]  /*e230*/  FFMA.FTZ R7, R36, c[0x0][0x23c], -R4.reuse ;  /* 0x00008f0024077a23 */ /* 0x100fe20000010804 */
[----:B------:R-:W-:Y:S01]  /*e240*/  FSETP.NEU.FTZ.AND P1, PT, R133, -INF , PT ;  /* 0xff8000008500780b */ /* 0x000fe20003f3d000 */
[----:B------:R-:W-:Y:S01]  /*e250*/  FFMA.FTZ R5, R42, c[0x0][0x23c], -R4 ;  /* 0x00008f002a057a23 */ /* 0x000fe20000010804 */
[----:B-1----:R-:W-:-:S04]  /*e260*/  LOP3.LUT R3, R2, 0xffff, RZ, 0xc0, !PT ;  /* 0x0000ffff02037812 */ /* 0x002fc800078ec0ff */
[----:B------:R-:W-:Y:S01]  /*e270*/  SHF.R.U32.HI R8, RZ, 0x8, R3 ;  /* 0x00000008ff087819 */ /* 0x000fe20000011603 */
[----:B------:R-:W-:Y:S01]  /*e280*/  FMUL.FTZ R3, R133, c[0x0][0x23c] ;  /* 0x00008f0085037a20 */ /* 0x000fe20000410000 */
[----:B------:R1:W-:Y:S04]  /*e290*/  MUFU.EX2 R63, R7 ;  /* 0x00000007003f7308 */ /* 0x0003e80000000800 */
[----:B------:R-:W-:-:S04]  /*e2a0*/  FSEL R3, R3, RZ, P1 ;  /* 0x000000ff03037208 */ /* 0x000fc80000800000 */
[----:B------:R4:W-:Y:S01]  /*e2b0*/  MUFU.EX2 R217, R5 ;  /* 0x0000000500d97308 */ /* 0x0009e20000000800 */
[----:B-1----:R-:W-:-:S07]  /*e2c0*/  FFMA.FTZ R7, R41, c[0x0][0x23c], -R4 ;  /* 0x00008f0029077a23 */ /* 0x002fce0000010804 */
[----:B------:R1:W1:Y:S01]  /*e2d0*/  MUFU.EX2 R214, R7 ;  /* 0x0000000700d67308 */ /* 0x0002620000000800 */
[----:B----4-:R-:W-:-:S04]  /*e2e0*/  LOP3.LUT R5, R2, 0xff, RZ, 0xc0, !PT ;  /* 0x000000ff02057812 */ /* 0x010fc800078ec0ff */
[----:B------:R-:W-:Y:S02]  /*e2f0*/  PRMT R17, R5, 0x5410, R8 ;  /* 0x0000541005117816 */ /* 0x000fe40000000008 */
[----:B---3--:R-:W-:Y:S02]  /*e300*/  FMNMX.FTZ R5, R6, R9, !PT ;  /* 0x0000000906057209 */ /* 0x008fe40007810000 */
[--C-:B------:R-:W-:Y:S01]  /*e310*/  SHF.R.U32.HI R6, RZ, 0x10, R2.reuse ;  /* 0x00000010ff067819 */ /* 0x100fe20000011602 */
[----:B-1----:R-:W-:Y:S01]  /*e320*/  FFMA.FTZ R7, R116, c[0x0][0x23c], -R3 ;  /* 0x00008f0074077a23 */ /* 0x002fe20000010803 */
[----:B------:R-:W-:Y:S01]  /*e330*/  SHF.R.U32.HI R8, RZ, 0x18, R2 ;  /* 0x00000018ff087819 */ /* 0x000fe20000011602 */
[----:B------:R-:W-:Y:S02]  /*e340*/  IMAD.MOV.U32 R23, RZ, RZ, R132 ;  /* 0x000000ffff177224 */ /* 0x000fe400078e0084 */
[----:B------:R1:W-:Y:S01]  /*e350*/  MUFU.EX2 R66, R7 ;  /* 0x0000000700427308 */ /* 0x0003e20000000800 */
[----:B------:R-:W-:-:S02]  /*e360*/  LOP3.LUT R2, R6, 0xff, RZ, 0xc0, !PT ;  /* 0x000000ff06027812 */ /* 0x000fc400078ec0ff */
[----:B--2---:R-:W-:Y:S01]  /*e370*/  FMNMX.FTZ R132, R0, R10, !PT ;  /* 0x0000000a00847209 */ /* 0x004fe20007810000 */
[--C-:B------:R-:W-:Y:S01]  /*e380*/  FFMA.FTZ R0, R118, c[0x0][0x23c], -R3.reuse ;  /* 0x00008f0076007a23 */ /* 0x100fe20000010803 */
[----:B------:R-:W-:Y:S02]  /*e390*/  PRMT R9, R2, 0x5410, R8 ;  /* 0x0000541002097816 */ /* 0x000fe40000000008 */
[C---:B------:R-:W-:Y:S01]  /*e3a0*/  FSETP.NEU.FTZ.AND P0, PT, R132.reuse, -INF , PT ;  /* 0xff8000008400780b */ /* 0x040fe20003f1d000 */
[----:B------:R-:W-:Y:S01]  /*e3b0*/  FMUL.FTZ R2, R132, c[0x0][0x23c] ;  /* 0x00008f0084027a20 */ /* 0x000fe20000410000 */
[----:B-1----:R-:W1:Y:S01]  /*e3c0*/  SHFL.BFLY PT, R7, R5, 0x1, 0x1f ;  /* 0x0c201f0005077f89 */ /* 0x002e6200000e0000 */
[----:B------:R2:W3:Y:S03]  /*e3d0*/  MUFU.EX2 R33, R0 ;  /* 0x0000000000217308 */ /* 0x0004e60000000800 */
[----:B------:R-:W-:Y:S01]  /*e3e0*/  FSEL R2, R2, RZ, P0 ;  /* 0x000000ff02027208 */ /* 0x000fe20000000000 */
[----:B------:R-:W4:Y:S01]  /*e3f0*/  LDC.U8 R84, c[0x0][0x2d8] ;  /* 0x0000b600ff547b82 */ /* 0x000f220000000000 */
[----:B------:R-:W-:-:S02]  /*e400*/  FFMA.FTZ R6, R120, c[0x0][0x23c], -R3 ;  /* 0x00008f0078067a23 */ /* 0x000fc40000010803 */
[----:B--2---:R-:W-:-:S04]  /*e410*/  FFMA.FTZ R0, R43, c[0x0][0x23c], -R3 ;  /* 0x00008f002b007a23 */ /* 0x004fc80000010803 */
[----:B------:R2:W2:Y:S01]  /*e420*/  MUFU.EX2 R208, R0 ;  /* 0x0000000000d07308 */ /* 0x0004a20000000800 */
[----:B-1----:R-:W-:Y:S02]  /*e430*/  FMNMX.FTZ R114, R5, R7, !PT ;  /* 0x0000000705727209 */ /* 0x002fe40007810000 */
[----:B------:R-:W-:Y:S01]  /*e440*/  FSEL R5, R169, RZ, P2 ;  /* 0x000000ffa9057208 */ /* 0x000fe20001000000 */
[----:B--2---:R-:W-:-:S04]  /*e450*/  FFMA.FTZ R0, R119, c[0x0][0x23c], -R2 ;  /* 0x00008f0077007a23 */ /* 0x004fc80000010802 */
[----:B------:R1:W-:Y:S01]  /*e460*/  MUFU.EX2 R119, R0 ;  /* 0x0000000000777308 */ /* 0x0003e20000000800 */
[----:B------:R-:W-:Y:S01]  /*e470*/  FADD.FTZ R25, R40, -R5 ;  /* 0x8000000528197221 */ /* 0x000fe20000010000 */
[----:B------:R-:W-:Y:S02]  /*e480*/  FSEL R5, R132, RZ, P0 ;  /* 0x000000ff84057208 */ /* 0x000fe40000000000 */
[----:B------:R-:W-:-:S04]  /*e490*/  FSETP.NEU.FTZ.AND P0, PT, R114, -INF , PT ;  /* 0xff8000007200780b */ /* 0x000fc80003f1d000 */
[----:B------:R2:W-:Y:S01]  /*e4a0*/  MUFU.EX2 R220, R6 ;  /* 0x0000000600dc7308 */ /* 0x0005e20000000800 */
[----:B-1----:R-:W-:-:S07]  /*e4b0*/  FFMA.FTZ R0, R121, c[0x0][0x23c], -R2 ;  /* 0x00008f0079007a23 */ /* 0x002fce0000010802 */
[----:B------:R1:W-:Y:S01]  /*e4c0*/  MUFU.EX2 R219, R0 ;  /* 0x0000000000db7308 */ /* 0x0003e20000000800 */
[----:B--2---:R-:W-:Y:S01]  /*e4d0*/  FSEL R6, R133, RZ, P1 ;  /* 0x000000ff85067208 */ /* 0x004fe20000800000 */
[----:B-1----:R-:W-:-:S06]  /*e4e0*/  FFMA.FTZ R0, R92, c[0x0][0x23c], -R2 ;  /* 0x00008f005c007a23 */ /* 0x002fcc0000010802 */
[----:B------:R1:W-:Y:S01]  /*e4f0*/  MUFU.EX2 R211, R0 ;  /* 0x0000000000d37308 */ /* 0x0003e20000000800 */
[----:B------:R-:W-:Y:S01]  /*e500*/  FADD.FTZ R24, R39, -R6 ;  /* 0x8000000627187221 */ /* 0x000fe20000010000 */
[----:B------:R-:W-:Y:S01]  /*e510*/  FSEL R6, R114, RZ, P0 ;  /* 0x000000ff72067208 */ /* 0x000fe20000000000 */
[----:B------:R-:W-:Y:S01]  /*e520*/  FADD.FTZ R7, R38, -R5 ;  /* 0x8000000526077221 */ /* 0x000fe20000010000 */
[----:B----4-:R-:W-:Y:S01]  /*e530*/  PRMT R84, R84, 0x7054, R84 ;  /* 0x0000705454547816 */ /* 0x010fe20000000054 */
[----:B------:R-:W-:Y:S02]  /*e540*/  FFMA.FTZ R5, R93, c[0x0][0x23c], -R2 ;  /* 0x00008f005d057a23 */ /* 0x000fe40000010802 */
[----:B------:R-:W-:Y:S02]  /*e550*/  FADD.FTZ R16, R37, -R6 ;  /* 0x8000000625107221 */ /* 0x000fe40000010000 */
[----:B-1----:R-:W-:-:S05]  /*e560*/  FMUL.FTZ R0, R114, c[0x0][0x23c] ;  /* 0x00008f0072007a20 */ /* 0x002fca0000410000 */
[----:B------:R-:W-:-:S05]  /*e570*/  FSEL R0, R0, RZ, P0 ;  /* 0x000000ff00007208 */ /* 0x000fca0000000000 */
[----:B------:R-:W-:Y:S01]  /*e580*/  FFMA.FTZ R6, R94, c[0x0][0x23c], -R0 ;  /* 0x00008f005e067a23 */ /* 0x000fe20000010800 */
[----:B------:R1:W2:Y:S01]  /*e590*/  MUFU.EX2 R34, R5 ;  /* 0x0000000500227308 */ /* 0x0002a20000000800 */
[----:B------:R-:W-:-:S07]  /*e5a0*/  HSET2.LE.AND R14, R14, R84, PT ;  /* 0x000000540e0e7233 */ /* 0x000fce0003803000 */
[----:B------:R4:W-:Y:S01]  /*e5b0*/  MUFU.EX2 R215, R6 ;  /* 0x0000000600d77308 */ /* 0x0009e20000000800 */
[----:B------:R-:W-:Y:S01]  /*e5c0*/  HSET2.LE.AND R15, R15, R84, PT ;  /* 0x000000540f0f7233 */ /* 0x000fe20003803000 */
[----:B-1----:R-:W-:Y:S01]  /*e5d0*/  F2FP.PACK_AB R5, R214, R217 ;  /* 0x000000d9d605723e */ /* 0x002fe200000000ff */
[----:B----4-:R-:W-:Y:S02]  /*e5e0*/  FFMA.FTZ R6, R95, c[0x0][0x23c], -R0 ;  /* 0x00008f005f067a23 */ /* 0x010fe40000010800 */
[----:B---3--:R-:W-:Y:S01]  /*e5f0*/  IMAD.MOV.U32 R95, RZ, RZ, R33 ;  /* 0x000000ffff5f7224 */ /* 0x008fe200078e0021 */
[----:B------:R-:W-:-:S04]  /*e600*/  LOP3.LUT R14, R14, R5, RZ, 0xc0, !PT ;  /* 0x000000050e0e7212 */ /* 0x000fc800078ec0ff */
[----:B------:R-:W-:Y:S01]  /*e610*/  F2FP.PACK_AB R5, R208, R95 ;  /* 0x0000005fd005723e */ /* 0x000fe200000000ff */
[----:B------:R1:W3:Y:S01]  /*e620*/  MUFU.EX2 R64, R6 ;  /* 0x0000000600407308 */ /* 0x0002e20000000800 */
[--C-:B------:R-:W-:Y:S02]  /*e630*/  HSET2.LE.AND R12, R20, R84.reuse, PT ;  /* 0x00000054140c7233 */ /* 0x100fe40003803000 */
[----:B------:R-:W-:Y:S02]  /*e640*/  LOP3.LUT R15, R15, R5, RZ, 0xc0, !PT ;  /* 0x000000050f0f7212 */ /* 0x000fe400078ec0ff */
[----:B------:R-:W-:Y:S01]  /*e650*/  F2FP.PACK_AB R5, R224, R63 ;  /* 0x0000003fe005723e */ /* 0x000fe200000000ff */
[----:B------:R-:W-:Y:S01]  /*e660*/  HSET2.LE.AND R13, R13, R84, PT ;  /* 0x000000540d0d7233 */ /* 0x000fe20003803000 */
[----:B--2---:R-:W-:Y:S02]  /*e670*/  IMAD.MOV.U32 R94, RZ, RZ, R34 ;  /* 0x000000ffff5e7224 */ /* 0x004fe400078e0022 */
[----:B------:R-:W-:-:S02]  /*e680*/  LOP3.LUT R12, R12, R5, RZ, 0xc0, !PT ;  /* 0x000000050c0c7212 */ /* 0x000fc400078ec0ff */
[----:B------:R-:W-:Y:S01]  /*e690*/  F2FP.PACK_AB R5, R220, R66 ;  /* 0x00000042dc05723e */ /* 0x000fe200000000ff */
[----:B-1----:R-:W-:-:S04]  /*e6a0*/  FFMA.FTZ R6, R122, c[0x0][0x23c], -R0 ;  /* 0x00008f007a067a23 */ /* 0x002fc80000010800 */
[----:B------:R1:W-:Y:S01]  /*e6b0*/  MUFU.EX2 R92, R6 ;  /* 0x00000006005c7308 */ /* 0x0003e20000000800 */
[----:B------:R-:W-:Y:S01]  /*e6c0*/  LOP3.LUT R13, R13, R5, RZ, 0xc0, !PT ;  /* 0x000000050d0d7212 */ /* 0x000fe200078ec0ff */
[--C-:B------:R-:W-:Y:S01]  /*e6d0*/  HSET2.LE.AND R10, R19, R84.reuse, PT ;  /* 0x00000054130a7233 */ /* 0x100fe20003803000 */
[----:B------:R-:W-:Y:S01]  /*e6e0*/  F2FP.PACK_AB R5, R94, R211 ;  /* 0x000000d35e05723e */ /* 0x000fe200000000ff */
[----:B------:R-:W-:Y:S01]  /*e6f0*/  FMUL.FTZ R16, R16, c[0x0][0x23c] ;  /* 0x00008f0010107a20 */ /* 0x000fe20000410000 */
[----:B------:R-:W-:Y:S02]  /*e700*/  HSET2.LE.AND R11, R18, R84, PT ;  /* 0x00000054120b7233 */ /* 0x000fe40003803000 */
[----:B------:R-:W-:Y:S01]  /*e710*/  LOP3.LUT R10, R10, R5, RZ, 0xc0, !PT ;  /* 0x000000050a0a7212 */ /* 0x000fe200078ec0ff */
[----:B-1----:R-:W-:-:S04]  /*e720*/  FFMA.FTZ R6, R123, c[0x0][0x23c], -R0 ;  /* 0x00008f007b067a23 */ /* 0x002fc80000010800 */
[----:B------:R-:W1:Y:S01]  /*e730*/  MUFU.EX2 R218, R6 ;  /* 0x0000000600da7308 */ /* 0x000e620000000800 */
[----:B---3--:R-:W-:Y:S01]  /*e740*/  F2FP.PACK_AB R5, R64, R215 ;  /* 0x000000d74005723e */ /* 0x008fe200000000ff */
[----:B------:R-:W-:Y:S01]  /*e750*/  IMAD.MOV.U32 R61, RZ, RZ, R23 ;  /* 0x000000ffff3d7224 */ /* 0x000fe200078e0017 */
[----:B------:R-:W-:Y:S01]  /*e760*/  HSET2.LE.AND R8, R17, R84, PT ;  /* 0x0000005411087233 */ /* 0x000fe20003803000 */
[----:B------:R-:W-:Y:S02]  /*e770*/  IMAD.MOV.U32 R62, RZ, RZ, R22 ;  /* 0x000000ffff3e7224 */ /* 0x000fe400078e0016 */
[----:B------:R-:W-:Y:S02]  /*e780*/  IMAD.MOV.U32 R65, RZ, RZ, R21 ;  /* 0x000000ffff417224 */ /* 0x000fe400078e0015 */
[----:B------:R2:W-:Y:S01]  /*e790*/  MUFU.EX2 R75, R16 ;  /* 0x00000010004b7308 */ /* 0x0005e20000000800 */
[----:B------:R-:W3:Y:S01]  /*e7a0*/  LDSM.16.MT88.4 R20, [R204+0x4000] ;  /* 0x00400000cc14783b */ /* 0x000ee20000004200 */
[----:B------:R-:W-:-:S02]  /*e7b0*/  LOP3.LUT R11, R11, R5, RZ, 0xc0, !PT ;  /* 0x000000050b0b7212 */ /* 0x000fc400078ec0ff */
[----:B------:R-:W-:Y:S01]  /*e7c0*/  F2FP.PACK_AB R5, R219, R119 ;  /* 0x00000077db05723e */ /* 0x000fe200000000ff */
[----:B------:R-:W-:-:S03]  /*e7d0*/  HSET2.LE.AND R9, R9, R84, PT ;  /* 0x0000005409097233 */ /* 0x000fc60003803000 */
[----:B------:R-:W-:Y:S01]  /*e7e0*/  LOP3.LUT R8, R8, R5, RZ, 0xc0, !PT ;  /* 0x0000000508087212 */ /* 0x000fe200078ec0ff */
[----:B--2---:R-:W2:Y:S01]  /*e7f0*/  LDSM.16.MT88.4 R16, [R205+0x4000] ;  /* 0x00400000cd10783b */ /* 0x004ea20000004200 */
[----:B-1----:R-:W-:Y:S01]  /*e800*/  F2FP.PACK_AB R5, R218, R92 ;  /* 0x0000005cda05723e */ /* 0x002fe200000000ff */
[----:B------:R-:W-:-:S03]  /*e810*/  FMUL.FTZ R7, R7, c[0x0][0x23c] ;  /* 0x00008f0007077a20 */ /* 0x000fc60000410000 */
[----:B------:R-:W-:Y:S01]  /*e820*/  LOP3.LUT R9, R9, R5, RZ, 0xc0, !PT ;  /* 0x0000000509097212 */ /* 0x000fe200078ec0ff */
[----:B------:R-:W-:Y:S01]  /*e830*/  FMUL.FTZ R5, R25, c[0x0][0x23c] ;  /* 0x00008f0019057a20 */ /* 0x000fe20000410000 */
[----:B------:R-:W1:Y:S08]  /*e840*/  MUFU.EX2 R74, R7 ;  /* 0x00000007004a7308 */ /* 0x000e700000000800 */
[----:B------:R4:W1:Y:S01]  /*e850*/  MUFU.EX2 R59, R5 ;  /* 0x00000005003b7308 */ /* 0x0008620000000800 */
[----:B------:R-:W-:Y:S01]  /*e860*/  LOP3.LUT R6, R29, UR8, R30, 0x96, !PT ;  /* 0x000000081d067c12 */ /* 0x000fe2000f8e961e */
[----:B----4-:R-:W-:-:S06]  /*e870*/  FMUL.FTZ R5, R24, c[0x0][0x23c] ;  /* 0x00008f0018057a20 */ /* 0x010fcc0000410000 */
[----:B------:R4:W2:Y:S01]  /*e880*/  MUFU.EX2 R73, R5 ;  /* 0x0000000500497308 */ /* 0x0008a20000000800 */
[----:B------:R-:W-:-:S04]  /*e890*/  IMAD.WIDE.U32 R6, R6, -0x2daee0ad, RZ ;  /* 0xd2511f5306067825 */ /* 0x000fc800078e00ff */
[-C--:B-1----:R-:W-:Y:S02]  /*e8a0*/  FMUL.FTZ R136, R136, R74.reuse ;  /* 0x0000004a88887220 */ /* 0x082fe40000410000 */
[----:B------:R-:W-:Y:S02]  /*e8b0*/  FMUL.FTZ R137, R137, R74 ;  /* 0x0000004a89897220 */ /* 0x000fe40000410000 */
[----:B------:R-:W-:Y:S02]  /*e8c0*/  FMUL.FTZ R138, R138, R75 ;  /* 0x0000004b8a8a7220 */ /* 0x000fe40000410000 */
[----:B----4-:R-:W-:-:S04]  /*e8d0*/  FFMA.FTZ R5, R127, c[0x0][0x23c], -R2 ;  /* 0x00008f007f057a23 */ /* 0x010fc80000010802 */
[----:B------:R1:W-:Y:S01]  /*e8e0*/  MUFU.EX2 R24, R5 ;  /* 0x0000000500187308 */ /* 0x0003e20000000800 */
[-C--:B------:R-:W-:Y:S02]  /*e8f0*/  FMUL.FTZ R139, R139, R75.reuse ;  /* 0x0000004b8b8b7220 */ /* 0x080fe40000410000 */
[-C--:B------:R-:W-:Y:S02]  /*e900*/  FMUL.FTZ R148, R148, R74.reuse ;  /* 0x0000004a94947220 */ /* 0x080fe40000410000 */
[-C--:B------:R-:W-:Y:S02]  /*e910*/  FMUL.FTZ R149, R149, R74.reuse ;  /* 0x0000004a95957220 */ /* 0x080fe40000410000 */
[-C--:B------:R-:W-:Y:S02]  /*e920*/  FMUL.FTZ R152, R152, R74.reuse ;  /* 0x0000004a98987220 */ /* 0x080fe40000410000 */
[----:B------:R-:W-:Y:S02]  /*e930*/  FMUL.FTZ R153, R153, R74 ;  /* 0x0000004a99997220 */ /* 0x000fe40000410000 */
[----:B------:R-:W-:-:S02]  /*e940*/  FMUL.FTZ R150, R150, R75 ;  /* 0x0000004b96967220 */ /* 0x000fc40000410000 */
[-C--:B------:R-:W-:Y:S02]  /*e950*/  FMUL.FTZ R151, R151, R75.reuse ;  /* 0x0000004b97977220 */ /* 0x080fe40000410000 */
[----:B-1----:R-:W-:Y:S02]  /*e960*/  FFMA.FTZ R5, R126, c[0x0][0x23c], -R2 ;  /* 0x00008f007e057a23 */ /* 0x002fe40000010802 */
[-C--:B------:R-:W-:Y:S02]  /*e970*/  FMUL.FTZ R160, R160, R74.reuse ;  /* 0x0000004aa0a07220 */ /* 0x080fe40000410000 */
[----:B------:R-:W-:Y:S02]  /*e980*/  FMUL.FTZ R161, R161, R74 ;  /* 0x0000004aa1a17220 */ /* 0x000fe40000410000 */
[-C--:B------:R-:W-:Y:S02]  /*e990*/  FMUL.FTZ R154, R154, R75.reuse ;  /* 0x0000004b9a9a7220 */ /* 0x080fe40000410000 */
[----:B------:R-:W-:-:S02]  /*e9a0*/  FMUL.FTZ R155, R155, R75 ;  /* 0x0000004b9b9b7220 */ /* 0x000fc40000410000 */
[-C--:B------:R-:W-:Y:S02]  /*e9b0*/  FMUL.FTZ R162, R162, R75.reuse ;  /* 0x0000004ba2a27220 */ /* 0x080fe40000410000 */
[----:B------:R-:W-:Y:S01]  /*e9c0*/  FMUL.FTZ R163, R163, R75 ;  /* 0x0000004ba3a37220 */ /* 0x000fe20000410000 */
[----:B------:R1:W-:Y:S01]  /*e9d0*/  MUFU.EX2 R207, R5 ;  /* 0x0000000500cf7308 */ /* 0x0003e20000000800 */
[-C--:B------:R-:W-:Y:S02]  /*e9e0*/  FMUL.FTZ R140, R140, R59.reuse ;  /* 0x0000003b8c8c7220 */ /* 0x080fe40000410000 */
[----:B------:R-:W-:Y:S02]  /*e9f0*/  FMUL.FTZ R141, R141, R59 ;  /* 0x0000003b8d8d7220 */ /* 0x000fe40000410000 */
[-C--:B--2---:R-:W-:Y:S02]  /*ea00*/  FMUL.FTZ R142, R142, R73.reuse ;  /* 0x000000498e8e7220 */ /* 0x084fe40000410000 */
[----:B------:R-:W-:-:S02]  /*ea10*/  FMUL.FTZ R143, R143, R73 ;  /* 0x000000498f8f7220 */ /* 0x000fc40000410000 */
[-C--:B------:R-:W-:Y:S02]  /*ea20*/  FMUL.FTZ R144, R144, R59.reuse ;  /* 0x0000003b90907220 */ /* 0x080fe40000410000 */
[----:B------:R-:W-:Y:S02]  /*ea30*/  FMUL.FTZ R145, R145, R59 ;  /* 0x0000003b91917220 */ /* 0x000fe40000410000 */
[-C--:B------:R-:W-:Y:S02]  /*ea40*/  FMUL.FTZ R146, R146, R73.reuse ;  /* 0x0000004992927220 */ /* 0x080fe40000410000 */
[----:B------:R-:W-:Y:S01]  /*ea50*/  FMUL.FTZ R147, R147, R73 ;  /* 0x0000004993937220 */ /* 0x000fe20000410000 */
[----:B-1----:R-:W-:Y:S01]  /*ea60*/  LOP3.LUT R5, R7, UR18, R26, 0x96, !PT ;  /* 0x0000001207057c12 */ /* 0x002fe2000f8e961a */
[-C--:B------:R-:W-:Y:S01]  /*ea70*/  FMUL.FTZ R156, R156, R59.reuse ;  /* 0x0000003b9c9c7220 */ /* 0x080fe20000410000 */
[----:B------:R-:W-:Y:S01]  /*ea80*/  LOP3.LUT R7, R6, 0xffff, RZ, 0xc0, !PT ;  /* 0x0000ffff06077812 */ /* 0x000fe200078ec0ff */
[----:B------:R-:W-:-:S02]  /*ea90*/  FMUL.FTZ R157, R157, R59 ;  /* 0x0000003b9d9d7220 */ /* 0x000fc40000410000 */
[-C--:B------:R-:W-:Y:S02]  /*eaa0*/  FMUL.FTZ R158, R158, R73.reuse ;  /* 0x000000499e9e7220 */ /* 0x080fe40000410000 */
[----:B------:R-:W-:Y:S02]  /*eab0*/  FMUL.FTZ R159, R159, R73 ;  /* 0x000000499f9f7220 */ /* 0x000fe40000410000 */
[-C--:B------:R-:W-:Y:S02]  /*eac0*/  FMUL.FTZ R164, R164, R59.reuse ;  /* 0x0000003ba4a47220 */ /* 0x080fe40000410000 */
[----:B------:R-:W-:Y:S02]  /*ead0*/  FMUL.FTZ R165, R165, R59 ;  /* 0x0000003ba5a57220 */ /* 0x000fe40000410000 */
[-C--:B------:R-:W-:Y:S02]  /*eae0*/  FMUL.FTZ R166, R166, R73.reuse ;  /* 0x00000049a6a67220 */ /* 0x080fe40000410000 */
[----:B------:R-:W-:Y:S01]  /*eaf0*/  FMUL.FTZ R167, R167, R73 ;  /* 0x00000049a7a77220 */ /* 0x000fe20000410000 */
[----:B---3--:R-:W-:Y:S01]  /*eb00*/  HMMA.16816.F32 R136, R8, R20, R136 ;  /* 0x000000140888723c */ /* 0x008fe20000001888 */
[----:B------:R-:W-:-:S07]  /*eb10*/  SHF.R.U32.HI R7, RZ, 0x8, R7 ;  /* 0x00000008ff077819 */ /* 0x000fce0000011607 */
[C---:B------:R-:W-:Y:S08]  /*eb20*/  HMMA.16816.F32 R148, R8.reuse, R22, R148 ;  /* 0x000000160894723c */ /* 0x040ff00000001894 */
[C---:B------:R-:W-:Y:S08]  /*eb30*/  HMMA.16816.F32 R152, R8.reuse, R16, R152 ;  /* 0x000000100898723c */ /* 0x040ff00000001898 */
[----:B------:R-:W-:Y:S07]  /*eb40*/  HMMA.16816.F32 R160, R8, R18, R160 ;  /* 0x0000001208a0723c */ /* 0x000fee00000018a0 */
[----:B------:R-:W-:-:S02]  /*eb50*/  LOP3.LUT R11, R6, 0xff, RZ, 0xc0, !PT ;  /* 0x000000ff060b7812 */ /* 0x000fc400078ec0ff */
[--C-:B------:R-:W-:Y:S01]  /*eb60*/  SHF.R.U32.HI R10, RZ, 0x10, R6.reuse ;  /* 0x00000010ff0a7819 */ /* 0x100fe20000011606 */
[----:B------:R-:W-:Y:S01]  /*eb70*/  HMMA.16816.F32 R140, R12, R20, R140 ;  /* 0x000000140c8c723c */ /* 0x000fe2000000188c */
[----:B------:R-:W-:Y:S01]  /*eb80*/  SHF.R.U32.HI R9, RZ, 0x18, R6 ;  /* 0x00000018ff097819 */ /* 0x000fe20000011606 */
[----:B------:R-:W-:-:S06]  /*eb90*/  FFMA.FTZ R6, R125, c[0x0][0x23c], -R2 ;  /* 0x00008f007d067a23 */ /* 0x000fcc0000010802 */
[C---:B------:R-:W-:Y:S01]  /*eba0*/  HMMA.16816.F32 R144, R12.reuse, R22, R144 ;  /* 0x000000160c90723c */ /* 0x040fe20000001890 */
[----:B------:R1:W-:Y:S07]  /*ebb0*/  MUFU.EX2 R127, R6 ;  /* 0x00000006007f7308 */ /* 0x0003ee0000000800 */
[C---:B------:R-:W-:Y:S08]  /*ebc0*/  HMMA.16816.F32 R156, R12.reuse, R16, R156 ;  /* 0x000000100c9c723c */ /* 0x040ff0000000189c */
[----:B------:R-:W-:Y:S01]  /*ebd0*/  HMMA.16816.F32 R164, R12, R18, R164 ;  /* 0x000000120ca4723c */ /* 0x000fe200000018a4 */
[----:B-1----:R-:W-:Y:S01]  /*ebe0*/  FFMA.FTZ R6, R128, c[0x0][0x23c], -R0 ;  /* 0x00008f0080067a23 */ /* 0x002fe20000010800 */
[----:B------:R-:W1:Y:S01]  /*ebf0*/  LDSM.16.MT88.4 R16, [R204+0x4400] ;  /* 0x00440000cc10783b */ /* 0x000e620000004200 */
[----:B------:R-:W-:-:S03]  /*ec00*/  FFMA.FTZ R8, R124, c[0x0][0x23c], -R2 ;  /* 0x00008f007c087a23 */ /* 0x000fc60000010802 */
[----:B------:R-:W2:Y:S01]  /*ec10*/  LDSM.16.MT88.4 R20, [R205+0x4400] ;  /* 0x00440000cd14783b */ /* 0x000ea20000004200 */
[----:B------:R-:W-:Y:S02]  /*ec20*/  PRMT R12, R11, 0x5410, R7 ;  /* 0x000054100b0c7816 */ /* 0x000fe40000000007 */
[----:B------:R-:W-:Y:S01]  /*ec30*/  LOP3.LUT R7, R10, 0xff, RZ, 0xc0, !PT ;  /* 0x000000ff0a077812 */ /* 0x000fe200078ec0ff */
[----:B------:R3:W-:Y:S03]  /*ec40*/  MUFU.EX2 R14, R6 ;  /* 0x00000006000e7308 */ /* 0x0007e60000000800 */
[----:B------:R-:W-:Y:S02]  /*ec50*/  PRMT R11, R7, 0x5410, R9 ;  /* 0x00005410070b7816 */ /* 0x000fe40000000009 */
[----:B------:R-:W-:Y:S02]  /*ec60*/  SHF.R.U32.HI R7, RZ, 0x10, R5 ;  /* 0x00000010ff077819 */ /* 0x000fe40000011605 */
[----:B------:R-:W-:-:S02]  /*ec70*/  LOP3.LUT R10, R5, 0xff, RZ, 0xc0, !PT ;  /* 0x000000ff050a7812 */ /* 0x000fc400078ec0ff */
[----:B------:R-:W-:Y:S01]  /*ec80*/  SHF.R.U32.HI R9, RZ, 0x18, R5 ;  /* 0x00000018ff097819 */ /* 0x000fe20000011605 */
[----:B------:R4:W1:Y:S01]  /*ec90*/  MUFU.EX2 R216, R8 ;  /* 0x0000000800d87308 */ /* 0x0008620000000800 */
[----:B---3--:R-:W-:Y:S02]  /*eca0*/  LOP3.LUT R6, R5, 0xffff, RZ, 0xc0, !PT ;  /* 0x0000ffff05067812 */ /* 0x008fe400078ec0ff */
[----:B------:R-:W-:-:S04]  /*ecb0*/  LOP3.LUT R5, R7, 0xff, RZ, 0xc0, !PT ;  /* 0x000000ff07057812 */ /* 0x000fc800078ec0ff */
[----:B------:R-:W-:Y:S01]  /*ecc0*/  PRMT R9, R5, 0x5410, R9 ;  /* 0x0000541005097816 */ /* 0x000fe20000000009 */
[----:B------:R-:W-:Y:S01]  /*ecd0*/  FFMA.FTZ R5, R129, c[0x0][0x23c], -R0 ;  /* 0x00008f0081057a23 */ /* 0x000fe20000010800 */
[----:B----4-:R-:W-:Y:S01]  /*ece0*/  SHF.R.U32.HI R8, RZ, 0x8, R6 ;  /* 0x00000008ff087819 */ /* 0x010fe20000011606 */
[--C-:B------:R-:W-:Y:S02]  /*ecf0*/  FFMA.FTZ R6, R130, c[0x0][0x23c], -R0.reuse ;  /* 0x00008f0082067a23 */ /* 0x100fe40000010800 */
[----:B------:R3:W-:Y:S08]  /*ed00*/  MUFU.EX2 R126, R5 ;  /* 0x00000005007e7308 */ /* 0x0007f00000000800 */
[----:B------:R1:W4:Y:S01]  /*ed10*/  MUFU.EX2 R93, R6 ;  /* 0x00000006005d7308 */ /* 0x0003220000000800 */
[----:B------:R-:W-:Y:S01]  /*ed20*/  FFMA.FTZ R7, R131, c[0x0][0x23c], -R0 ;  /* 0x00008f0083077a23 */ /* 0x000fe20000010800 */
[----:B------:R-:W-:Y:S01]  /*ed30*/  PRMT R8, R10, 0x5410, R8 ;  /* 0x000054100a087816 */ /* 0x000fe20000000008 */
[----:B---3--:R-:W-:-:S05]  /*ed40*/  HSET2.LE.AND R5, R12, R84, PT ;  /* 0x000000540c057233 */ /* 0x008fca0003803000 */
[----:B------:R-:W3:Y:S01]  /*ed50*/  MUFU.EX2 R15, R7 ;  /* 0x00000007000f7308 */ /* 0x000ee20000000800 */
[----:B-1----:R-:W-:-:S04]  /*ed60*/  F2FP.PACK_AB R6, R127, R216 ;  /* 0x000000d87f06723e */ /* 0x002fc800000000ff */
[----:B------:R-:W-:Y:S01]  /*ed70*/  LOP3.LUT R10, R5, R6, RZ, 0xc0, !PT ;  /* 0x00000006050a7212 */ /* 0x000fe200078ec0ff */
[----:B------:R-:W-:Y:S01]  /*ed80*/  HSET2.LE.AND R5, R11, R84, PT ;  /* 0x000000540b057233 */ /* 0x000fe20003803000 */
[----:B----4-:R-:W-:-:S04]  /*ed90*/  F2FP.PACK_AB R6, R126, R93 ;  /* 0x0000005d7e06723e */ /* 0x010fc800000000ff */
[----:B------:R-:W-:Y:S01]  /*eda0*/  LOP3.LUT R11, R5, R6, RZ, 0xc0, !PT ;  /* 0x00000006050b7212 */ /* 0x000fe200078ec0ff */
[----:B------:R-:W-:Y:S01]  /*edb0*/  HSET2.LE.AND R5, R8, R84, PT ;  /* 0x0000005408057233 */ /* 0x000fe20003803000 */
[----:B------:R-:W-:-:S04]  /*edc0*/  F2FP.PACK_AB R6, R207, R24 ;  /* 0x00000018cf06723e */ /* 0x000fc800000000ff */
[----:B------:R-:W-:Y:S01]  /*edd0*/  LOP3.LUT R8, R5, R6, RZ, 0xc0, !PT ;  /* 0x0000000605087212 */ /* 0x000fe200078ec0ff */
[----:B------:R-:W-:Y:S01]  /*ede0*/  HSET2.LE.AND R5, R9, R84, PT ;  /* 0x0000005409057233 */ /* 0x000fe20003803000 */
[----:B---3--:R-:W-:-:S04]  /*edf0*/  F2FP.PACK_AB R6, R15, R14 ;  /* 0x0000000e0f06723e */ /* 0x008fc800000000ff */
[----:B------:R-:W-:Y:S01]  /*ee00*/  LOP3.LUT R9, R5, R6, RZ, 0xc0, !PT ;  /* 0x0000000605097212 */ /* 0x000fe200078ec0ff */
[----:B------:R-:W-:Y:S01]  /*ee10*/  FFMA.FTZ R5, R168, c[0x0][0x23c], -R4 ;  /* 0x00008f00a8057a23 */ /* 0x000fe20000010804 */
[----:B------:R-:W-:-:S03]  /*ee20*/  LOP3.LUT R6, R49, UR8, R52, 0x96, !PT ;  /* 0x0000000831067c12 */ /* 0x000fc6000f8e9634 */
[----:B------:R1:W-:Y:S02]  /*ee30*/  MUFU.EX2 R210, R5 ;  /* 0x0000000500d27308 */ /* 0x0003e40000000800 */
[----:B------:R-:W-:Y:S01]  /*ee40*/  IMAD.WIDE.U32 R6, R6, -0x2daee0ad, RZ ;  /* 0xd2511f5306067825 */ /* 0x000fe200078e00ff */
[----:B------:R-:W-:-:S03]  /*ee50*/  MOV R55, R32 ;  /* 0x0000002000377202 */ /* 0x000fc60000000f00 */
[----:B-1----:R-:W-:-:S04]  /*ee60*/  FFMA.FTZ R5, R134, c[0x0][0x23c], -R4 ;  /* 0x00008f0086057a23 */ /* 0x002fc80000010804 */
[----:B------:R1:W-:Y:S01]  /*ee70*/  MUFU.EX2 R206, R5 ;  /* 0x0000000500ce7308 */ /* 0x0003e20000000800 */
[----:B------:R-:W-:Y:S01]  /*ee80*/  HMMA.16816.F32 R44, R8, R16, R136 ;  /* 0x00000010082c723c */ /* 0x000fe20000001888 */
[----:B-1----:R-:W-:-:S06]  /*ee90*/  FFMA.FTZ R5, R88, c[0x0][0x23c], -R4 ;  /* 0x00008f0058057a23 */ /* 0x002fcc0000010804 */
[----:B------:R1:W3:Y:S01]  /*eea0*/  MUFU.EX2 R70, R5 ;  /* 0x0000000500467308 */ /* 0x0002e20000000800 */
[C---:B------:R-:W-:Y:S08]  /*eeb0*/  HMMA.16816.F32 R40, R8.reuse, R18, R148 ;  /* 0x000000120828723c */ /* 0x040ff00000001894 */
[----:B--2---:R-:W-:Y:S01]  /*eec0*/  HMMA.16816.F32 R36, R8, R20, R152 ;  /* 0x000000140824723c */ /* 0x004fe20000001898 */
[----:B-1----:R-:W-:-:S02]  /*eed0*/  LOP3.LUT R5, R7, UR18, R50, 0x96, !PT ;  /* 0x0000001207057c12 */ /* 0x002fc4000f8e9632 */
[----:B------:R-:W-:-:S05]  /*eee0*/  LOP3.LUT R7, R6, 0xffff, RZ, 0xc0, !PT ;  /* 0x0000ffff06077812 */ /* 0x000fca00078ec0ff */
[----:B------:R-:W-:Y:S07]  /*eef0*/  HMMA.16816.F32 R32, R8, R22, R160 ;  /* 0x000000160820723c */ /* 0x000fee00000018a0 */
[----:B------:R-:W-:Y:S02]  /*ef00*/  LOP3.LUT R11, R6, 0xff, RZ, 0xc0, !PT ;  /* 0x000000ff060b7812 */ /* 0x000fe400078ec0ff */
[--C-:B------:R-:W-:Y:S02]  /*ef10*/  SHF.R.U32.HI R10, RZ, 0x10, R6.reuse ;  /* 0x00000010ff0a7819 */ /* 0x100fe40000011606 */
[----:B------:R-:W-:Y:S01]  /*ef20*/  SHF.R.U32.HI R9, RZ, 0x18, R6 ;  /* 0x00000018ff097819 */ /* 0x000fe20000011606 */
[----:B------:R-:W-:Y:S01]  /*ef30*/  FFMA.FTZ R8, R89, c[0x0][0x23c], -R4 ;  /* 0x00008f0059087a23 */ /* 0x000fe20000010804 */
[----:B------:R-:W-:Y:S01]  /*ef40*/  SHF.R.U32.HI R6, RZ, 0x8, R7 ;  /* 0x00000008ff067819 */ /* 0x000fe20000011607 */
[----:B------:R-:W-:-:S02]  /*ef50*/  FFMA.FTZ R7, R90, c[0x0][0x23c], -R3 ;  /* 0x00008f005a077a23 */ /* 0x000fc40000010803 */
[----:B------:R-:W1:Y:S01]  /*ef60*/  MUFU.EX2 R122, R8 ;  /* 0x00000008007a7308 */ /* 0x000e620000000800 */
[----:B------:R-:W-:Y:S02]  /*ef70*/  PRMT R12, R11, 0x5410, R6 ;  /* 0x000054100b0c7816 */ /* 0x000fe40000000006 */
[----:B------:R-:W-:-:S05]  /*ef80*/  LOP3.LUT R6, R10, 0xff, RZ, 0xc0, !PT ;  /* 0x000000ff0a067812 */ /* 0x000fca00078ec0ff */
[----:B------:R2:W-:Y:S01]  /*ef90*/  MUFU.EX2 R150, R7 ;  /* 0x0000000700967308 */ /* 0x0005e20000000800 */
[----:B------:R-:W-:Y:S02]  /*efa0*/  PRMT R11, R6, 0x5410, R9 ;  /* 0x00005410060b7816 */ /* 0x000fe40000000009 */
[C---:B------:R-:W-:Y:S02]  /*efb0*/  LOP3.LUT R6, R5.reuse, 0xffff, RZ, 0xc0, !PT ;  /* 0x0000ffff05067812 */ /* 0x040fe400078ec0ff */
[----:B------:R-:W-:Y:S02]  /*efc0*/  LOP3.LUT R10, R5, 0xff, RZ, 0xc0, !PT ;  /* 0x000000ff050a7812 */ /* 0x000fe400078ec0ff */
[----:B------:R-:W-:Y:S01]  /*efd0*/  SHF.R.U32.HI R9, RZ, 0x18, R5 ;  /* 0x00000018ff097819 */ /* 0x000fe20000011605 */
[----:B--2---:R-:W-:-:S04]  /*efe0*/  FFMA.FTZ R7, R91, c[0x0][0x23c], -R3 ;  /* 0x00008f005b077a23 */ /* 0x004fc80000010803 */
[----:B------:R2:W4:Y:S01]  /*eff0*/  MUFU.EX2 R123, R7 ;  /* 0x00000007007b7308 */ /* 0x0005220000000800 */
[----:B------:R-:W-:Y:S01]  /*f000*/  SHF.R.U32.HI R8, RZ, 0x8, R6 ;  /* 0x00000008ff087819 */ /* 0x000fe20000011606 */
[----:B------:R-:W-:Y:S02]  /*f010*/  FFMA.FTZ R6, R170, c[0x0][0x23c], -R3 ;  /* 0x00008f00aa067a23 */ /* 0x000fe40000010803 */
[----:B---3--:R-:W-:Y:S01]  /*f020*/  IMAD.MOV.U32 R170, RZ, RZ, R70 ;  /* 0x000000ffffaa7224 */ /* 0x008fe200078e0046 */
[----:B--2---:R-:W-:-:S04]  /*f030*/  SHF.R.U32.HI R7, RZ, 0x10, R5 ;  /* 0x00000010ff077819 */ /* 0x004fc80000011605 */
[----:B------:R-:W-:Y:S01]  /*f040*/  LOP3.LUT R5, R7, 0xff, RZ, 0xc0, !PT ;  /* 0x000000ff07057812 */ /* 0x000fe200078ec0ff */
[----:B------:R-:W-:Y:S01]  /*f050*/  FFMA.FTZ R7, R171, c[0x0][0x23c], -R3 ;  /* 0x00008f00ab077a23 */ /* 0x000fe20000010803 */
[----:B------:R1:W-:Y:S02]  /*f060*/  MUFU.EX2 R209, R6 ;  /* 0x0000000600d17308 */ /* 0x0003e40000000800 */
[----:B------:R-:W-:Y:S01]  /*f070*/  PRMT R9, R5, 0x5410, R9 ;  /* 0x0000541005097816 */ /* 0x000fe20000000009 */
[----:B------:R-:W-:Y:S01]  /*f080*/  HSET2.LE.AND R5, R12, R84, PT ;  /* 0x000000540c057233 */ /* 0x000fe20003803000 */
[----:B------:R-:W-:-:S04]  /*f090*/  PRMT R8, R10, 0x5410, R8 ;  /* 0x000054100a087816 */ /* 0x000fc80000000008 */
[----:B------:R-:W2:Y:S01]  /*f0a0*/  MUFU.EX2 R135, R7 ;  /* 0x0000000700877308 */ /* 0x000ea20000000800 */
[----:B-1----:R-:W-:-:S04]  /*f0b0*/  F2FP.PACK_AB R6, R122, R170 ;  /* 0x000000aa7a06723e */ /* 0x002fc800000000ff */
[----:B------:R-:W-:Y:S01]  /*f0c0*/  LOP3.LUT R10, R5, R6, RZ, 0xc0, !PT ;  /* 0x00000006050a7212 */ /* 0x000fe200078ec0ff */
[----:B------:R-:W-:Y:S01]  /*f0d0*/  HSET2.LE.AND R5, R11, R84, PT ;  /* 0x000000540b057233 */ /* 0x000fe20003803000 */
[----:B----4-:R-:W-:-:S04]  /*f0e0*/  F2FP.PACK_AB R6, R123, R150 ;  /* 0x000000967b06723e */ /* 0x010fc800000000ff */
[----:B------:R-:W-:Y:S01]  /*f0f0*/  LOP3.LUT R11, R5, R6, RZ, 0xc0, !PT ;  /* 0x00000006050b7212 */ /* 0x000fe200078ec0ff */
[----:B------:R-:W-:Y:S01]  /*f100*/  HSET2.LE.AND R5, R8, R84, PT ;  /* 0x0000005408057233 */ /* 0x000fe20003803000 */
[----:B------:R-:W-:Y:S01]  /*f110*/  F2FP.PACK_AB R6, R206, R210 ;  /* 0x000000d2ce06723e */ /* 0x000fe200000000ff */
[----:B------:R-:W-:-:S03]  /*f120*/  UIADD3 UR5, UR4, 0x1, URZ ;  /* 0x0000000104057890 */ /* 0x000fc6000fffe03f */
[----:B------:R-:W-:Y:S01]  /*f130*/  LOP3.LUT R8, R5, R6, RZ, 0xc0, !PT ;  /* 0x0000000605087212 */ /* 0x000fe200078ec0ff */
[----:B------:R-:W-:Y:S01]  /*f140*/  HSET2.LE.AND R5, R9, R84, PT ;  /* 0x0000005409057233 */ /* 0x000fe20003803000 */
[----:B--2---:R-:W-:-:S04]  /*f150*/  F2FP.PACK_AB R6, R135, R209 ;  /* 0x000000d18706723e */ /* 0x004fc800000000ff */
[----:B------:R-:W-:Y:S01]  /*f160*/  LOP3.LUT R9, R5, R6, RZ, 0xc0, !PT ;  /* 0x0000000605097212 */ /* 0x000fe200078ec0ff */
[----:B------:R-:W-:-:S05]  /*f170*/  IMAD.U32 R5, RZ, RZ, UR5 ;  /* 0x00000005ff057e24 */ /* 0x000fca000f8e00ff */
[----:B------:R-:W-:Y:S01]  /*f180*/  LOP3.LUT R5, R115, UR31, R5, 0x96, !PT ;  /* 0x0000001f73057c12 */ /* 0x000fe2000f8e9605 */
[----:B------:R-:W-:-:S04]  /*f190*/  IMAD.WIDE.U32 R124, R232, -0x326172a9, RZ ;  /* 0xcd9e8d57e87c7825 */ /* 0x000fc800078e00ff */
[----:B------:R-:W-:Y:S01]  /*f1a0*/  IMAD.WIDE.U32 R12, R5, -0x326172a9, RZ ;  /* 0xcd9e8d57050c7825 */ /* 0x000fe200078e00ff */
[----:B------:R-:W-:-:S04]  /*f1b0*/  MOV R28, R69 ;  /* 0x00000045001c7202 */ /* 0x000fc80000000f00 */
[----:B------:R-:W-:Y:S02]  /*f1c0*/  LOP3.LUT R6, R13, UR16, R124, 0x96, !PT ;  /* 0x000000100d067c12 */ /* 0x000fe4000f8e967c */
[----:B------:R-:W-:Y:S01]  /*f1d0*/  LOP3.LUT R5, R113, UR14, R12, 0x96, !PT ;  /* 0x0000000e71057c12 */ /* 0x000fe2000f8e960c */
[----:B------:R-:W-:Y:S02]  /*f1e0*/  IMAD.MOV.U32 R25, RZ, RZ, R67 ;  /* 0x000000ffff197224 */ /* 0x000fe400078e0043 */
[----:B------:R-:W-:Y:S02]  /*f1f0*/  IMAD.MOV.U32 R31, RZ, RZ, R66 ;  /* 0x000000ffff1f7224 */ /* 0x000fe400078e0042 */
[----:B------:R-:W-:Y:S02]  /*f200*/  IMAD.MOV.U32 R30, RZ, RZ, R65 ;  /* 0x000000ffff1e7224 */ /* 0x000fe400078e0041 */
[----:B------:R-:W-:Y:S02]  /*f210*/  IMAD.MOV.U32 R29, RZ, RZ, R64 ;  /* 0x000000ffff1d7224 */ /* 0x000fe400078e0040 */
[----:B------:R-:W-:Y:S01]  /*f220*/  IMAD.MOV.U32 R27, RZ, RZ, R63 ;  /* 0x000000ffff1b7224 */ /* 0x000fe200078e003f */
[----:B------:R-:W-:Y:S01]  /*f230*/  HMMA.16816.F32 R64, R8, R18, R144 ;  /* 0x000000120840723c */ /* 0x000fe20000001890 */
[----:B------:R-:W-:-:S02]  /*f240*/  IMAD.MOV.U32 R26, RZ, RZ, R62 ;  /* 0x000000ffff1a7224 */ /* 0x000fc400078e003e */
[----:B------:R-:W-:Y:S02]  /*f250*/  IMAD.MOV.U32 R121, RZ, RZ, R61 ;  /* 0x000000ffff797224 */ /* 0x000fe400078e003d */
[----:B------:R-:W-:Y:S02]  /*f260*/  IMAD.MOV.U32 R118, RZ, RZ, R60 ;  /* 0x000000ffff767224 */ /* 0x000fe400078e003c */
[----:B------:R-:W-:Y:S01]  /*f270*/  IMAD.MOV.U32 R120, RZ, RZ, R55 ;  /* 0x000000ffff787224 */ /* 0x000fe200078e0037 */
[----:B------:R-:W-:Y:S01]  /*f280*/  HMMA.16816.F32 R60, R8, R22, R164 ;  /* 0x00000016083c723c */ /* 0x000fe200000018a4 */
[----:B------:R-:W-:Y:S02]  /*f290*/  IMAD.MOV.U32 R116, RZ, RZ, R54 ;  /* 0x000000ffff747224 */ /* 0x000fe400078e0036 */
[----:B------:R-:W-:Y:S01]  /*f2a0*/  IMAD.MOV.U32 R117, RZ, RZ, R68 ;  /* 0x000000ffff757224 */ /* 0x000fe200078e0044 */
[----:B------:R-:W-:Y:S01]  /*f2b0*/  IADD3 R124, R232, 0x4, RZ ;  /* 0x00000004e87c7810 */ /* 0x000fe20007ffe0ff */
[----:B------:R-:W-:-:S03]  /*f2c0*/  IMAD.WIDE.U32 R6, R6, -0x2daee0ad, RZ ;  /* 0xd2511f5306067825 */ /* 0x000fc600078e00ff */
[----:B------:R-:W-:Y:S01]  /*f2d0*/  HMMA.16816.F32 R68, R8, R16, R140 ;  /* 0x000000100844723c */ /* 0x000fe2000000188c */
[----:B------:R-:W-:Y:S01]  /*f2e0*/  IMAD.WIDE.U32 R124, R124, -0x326172a9, RZ ;  /* 0xcd9e8d577c7c7825 */ /* 0x000fe200078e00ff */
[----:B------:R-:W-:-:S06]  /*f2f0*/  LOP3.LUT R7, R7, UR13, R72, 0x96, !PT ;  /* 0x0000000d07077c12 */ /* 0x000fcc000f8e9648 */
[----:B------:R-:W-:Y:S01]  /*f300*/  HMMA.16816.F32 R52, R8, R20, R156 ;  /* 0x000000140834723c */ /* 0x000fe2000000189c */
[----:B------:R-:W-:Y:S02]  /*f310*/  IMAD.MOV.U32 R130, RZ, RZ, R28 ;  /* 0x000000ffff827224 */ /* 0x000fe400078e001c */
[----:B------:R-:W-:Y:S02]  /*f320*/  IMAD.MOV.U32 R129, RZ, RZ, R29 ;  /* 0x000000ffff817224 */ /* 0x000fe400078e001d */
[----:B------:R-:W-:Y:S01]  /*f330*/  IMAD.MOV.U32 R138, RZ, RZ, R14 ;  /* 0x000000ffff8a7224 */ /* 0x000fe200078e000e */
[----:B------:R-:W-:Y:S01]  /*f340*/  MOV R125, R26 ;  /* 0x0000001a007d7202 */ /* 0x000fe20000000f00 */
[----:B------:R-:W-:Y:S01]  /*f350*/  IMAD.WIDE.U32 R10, R5, -0x2daee0ad, RZ ;  /* 0xd2511f53050a7825 */ /* 0x000fe200078e00ff */
[----:B------:R-:W-:Y:S01]  /*f360*/  LOP3.LUT R8, R13, UR16, R124, 0x96, !PT ;  /* 0x000000100d087c12 */ /* 0x000fe2000f8e967c */
[----:B------:R-:W1:Y:S03]  /*f370*/  LDSM.16.MT88.4 R20, [R204+0x4800] ;  /* 0x00480000cc14783b */ /* 0x000e660000004200 */
[----:B------:R-:W-:Y:S01]  /*f380*/  LOP3.LUT R5, R11, UR11, R6, 0x96, !PT ;  /* 0x0000000b0b057c12 */ /* 0x000fe2000f8e9606 */
        /* <DEDUP_REMOVED lines=11> */
[----:B------:R-:W-:-:S04]  /*f440*/  LOP3.LUT R13, R7, UR9, R10, 0x96, !PT ;  /* 0x00000009070d7c12 */ /* 0x000fc8000f8e960a */
[----:B------:R-:W-:Y:S01]  /*f450*/  LOP3.LUT R9, R49, UR7, R6, 0x96, !PT ;  /* 0x0000000731097c12 */ /* 0x000fe2000f8e9606 */
[----:B------:R-:W-:-:S04]  /*f460*/  IMAD.WIDE.U32 R6, R5, -0x326172a9, RZ ;  /* 0xcd9e8d5705067825 */ /* 0x000fc800078e00ff */
[----:B------:R-:W-:Y:S01]  /*f470*/  IMAD.WIDE.U32 R28, R12, -0x326172a9, RZ ;  /* 0xcd9e8d570c1c7825 */ /* 0x000fe200078e00ff */
[----:B------:R-:W-:-:S04]  /*f480*/  LOP3.LUT R5, R7, UR12, R56, 0x96, !PT ;  /* 0x0000000c07057c12 */ /* 0x000fc8000f8e9638 */
[----:B------:R-:W-:Y:S01]  /*f490*/  LOP3.LUT R12, R29, UR10, R6, 0x96, !PT ;  /* 0x0000000a1d0c7c12 */ /* 0x000fe2000f8e9606 */
[----:B------:R-:W-:-:S04]  /*f4a0*/  IMAD.WIDE.U32 R6, R9, -0x326172a9, RZ ;  /* 0xcd9e8d5709067825 */ /* 0x000fc800078e00ff */
[----:B------:R-:W-:Y:S01]  /*f4b0*/  IMAD.WIDE.U32 R10, R5, -0x2daee0ad, RZ ;  /* 0xd2511f53050a7825 */ /* 0x000fe200078e00ff */
[----:B------:R-:W-:-:S04]  /*f4c0*/  LOP3.LUT R5, R6, 0xffff, RZ, 0xc0, !PT ;  /* 0x0000ffff06057812 */ /* 0x000fc800078ec0ff */
[----:B------:R-:W-:Y:S02]  /*f4d0*/  LOP3.LUT R14, R11, UR9, R8, 0x96, !PT ;  /* 0x000000090b0e7c12 */ /* 0x000fe4000f8e9608 */
[----:B------:R-:W-:Y:S02]  /*f4e0*/  SHF.R.U32.HI R8, RZ, 0x8, R5 ;  /* 0x00000008ff087819 */ /* 0x000fe40000011605 */
[----:B------:R-:W-:Y:S01]  /*f4f0*/  LOP3.LUT R5, R6, 0xff, RZ, 0xc0, !PT ;  /* 0x000000ff06057812 */ /* 0x000fe200078ec0ff */
[----:B------:R-:W-:Y:S02]  /*f500*/  IMAD.MOV.U32 R137, RZ, RZ, R15 ;  /* 0x000000ffff897224 */ /* 0x000fe400078e000f */
[----:B------:R-:W-:Y:S01]  /*f510*/  IMAD.MOV.U32 R128, RZ, RZ, R27 ;  /* 0x000000ffff807224 */ /* 0x000fe200078e001b */
[----:B------:R-:W-:Y:S01]  /*f520*/  PRMT R15, R5, 0x5410, R8 ;  /* 0x00005410050f7816 */ /* 0x000fe20000000008 */
[----:B------:R-:W-:Y:S01]  /*f530*/  IMAD.WIDE.U32 R26, R12, -0x2daee0ad, RZ ;  /* 0xd2511f530c1a7825 */ /* 0x000fe200078e00ff */
[----:B------:R-:W-:-:S03]  /*f540*/  SHF.R.U32.HI R5, RZ, 0x10, R6 ;  /* 0x00000010ff057819 */ /* 0x000fc60000011606 */
[----:B------:R-:W-:Y:S01]  /*f550*/  FFMA.FTZ R8, R173, c[0x0][0x23c], -R4 ;  /* 0x00008f00ad087a23 */ /* 0x000fe20000010804 */
[----:B------:R-:W-:Y:S01]  /*f560*/  LOP3.LUT R5, R5, 0xff, RZ, 0xc0, !PT ;  /* 0x000000ff05057812 */ /* 0x000fe200078ec0ff */
[----:B------:R-:W-:Y:S01]  /*f570*/  IMAD.MOV.U32 R131, RZ, RZ, R30 ;  /* 0x000000ffff837224 */ /* 0x000fe200078e001e */
[----:B------:R-:W-:Y:S01]  /*f580*/  SHF.R.U32.HI R6, RZ, 0x18, R6 ;  /* 0x00000018ff067819 */ /* 0x000fe20000011606 */
[----:B------:R-:W-:Y:S01]  /*f590*/  IMAD.MOV.U32 R139, RZ, RZ, R31 ;  /* 0x000000ffff8b7224 */ /* 0x000fe200078e001f */
[----:B------:R2:W-:Y:S01]  /*f5a0*/  MUFU.EX2 R158, R8 ;  /* 0x00000008009e7308 */ /* 0x0005e20000000800 */
[----:B------:R-:W-:Y:S01]  /*f5b0*/  IMAD.WIDE.U32 R30, R13, -0x326172a9, RZ ;  /* 0xcd9e8d570d1e7825 */ /* 0x000fe200078e00ff */
[----:B------:R-:W-:Y:S02]  /*f5c0*/  LOP3.LUT R10, R27, UR7, R10, 0x96, !PT ;  /* 0x000000071b0a7c12 */ /* 0x000fe4000f8e960a */
[----:B------:R-:W-:Y:S02]  /*f5d0*/  PRMT R13, R5, 0x5410, R6 ;  /* 0x00005410050d7816 */ /* 0x000fe40000000006 */
[----:B------:R-:W-:Y:S01]  /*f5e0*/  LOP3.LUT R5, R7, UR17, R30, 0x96, !PT ;  /* 0x0000001107057c12 */ /* 0x000fe2000f8e961e */
[----:B------:R-:W-:-:S04]  /*f5f0*/  IMAD.WIDE.U32 R6, R10, -0x326172a9, RZ ;  /* 0xcd9e8d570a067825 */ /* 0x000fc800078e00ff */
[----:B--2---:R-:W-:-:S04]  /*f600*/  FFMA.FTZ R8, R100, c[0x0][0x23c], -R4 ;  /* 0x00008f0064087a23 */ /* 0x004fc80000010804 */
[----:B------:R2:W-:Y:S01]  /*f610*/  MUFU.EX2 R160, R8 ;  /* 0x0000000800a07308 */ /* 0x0005e20000000800 */
[----:B------:R-:W-:Y:S02]  /*f620*/  IMAD.MOV.U32 R153, RZ, RZ, R213 ;  /* 0x000000ffff997224 */ /* 0x000fe400078e00d5 */
[----:B------:R-:W-:-:S05]  /*f630*/  FFMA.FTZ R9, R172, c[0x0][0x23c], -R4 ;  /* 0x00008f00ac097a23 */ /* 0x000fca0000010804 */
[----:B------:R3:W-:Y:S01]  /*f640*/  MUFU.EX2 R166, R9 ;  /* 0x0000000900a67308 */ /* 0x0007e20000000800 */
[----:B--2---:R-:W-:-:S07]  /*f650*/  FFMA.FTZ R8, R101, c[0x0][0x23c], -R4 ;  /* 0x00008f0065087a23 */ /* 0x004fce0000010804 */
[----:B------:R2:W4:Y:S01]  /*f660*/  MUFU.EX2 R213, R8 ;  /* 0x0000000800d57308 */ /* 0x0005220000000800 */
[----:B---3--:R-:W-:-:S04]  /*f670*/  LOP3.LUT R9, R5, 0xffff, RZ, 0xc0, !PT ;  /* 0x0000ffff05097812 */ /* 0x008fc800078ec0ff */
[----:B------:R-:W-:Y:S02]  /*f680*/  SHF.R.U32.HI R11, RZ, 0x8, R9 ;  /* 0x00000008ff0b7819 */ /* 0x000fe40000011609 */
[----:B--2---:R-:W-:-:S04]  /*f690*/  LOP3.LUT R8, R6, 0xffff, RZ, 0xc0, !PT ;  /* 0x0000ffff06087812 */ /* 0x004fc800078ec0ff */
[----:B------:R-:W-:Y:S02]  /*f6a0*/  SHF.R.U32.HI R12, RZ, 0x8, R8 ;  /* 0x00000008ff0c7819 */ /* 0x000fe40000011608 */
[----:B------:R-:W-:Y:S02]  /*f6b0*/  LOP3.LUT R8, R6, 0xff, RZ, 0xc0, !PT ;  /* 0x000000ff06087812 */ /* 0x000fe400078ec0ff */
[----:B------:R-:W-:Y:S02]  /*f6c0*/  LOP3.LUT R9, R5, 0xff, RZ, 0xc0, !PT ;  /* 0x000000ff05097812 */ /* 0x000fe400078ec0ff */
[----:B------:R-:W-:Y:S02]  /*f6d0*/  PRMT R17, R8, 0x5410, R12 ;  /* 0x0000541008117816 */ /* 0x000fe4000000000c */
[----:B------:R-:W-:Y:S01]  /*f6e0*/  SHF.R.U32.HI R8, RZ, 0x10, R6 ;  /* 0x00000010ff087819 */ /* 0x000fe20000011606 */
[----:B------:R-:W-:Y:S01]  /*f6f0*/  IMAD.MOV.U32 R136, RZ, RZ, R24 ;  /* 0x000000ffff887224 */ /* 0x000fe200078e0018 */
[----:B------:R-:W-:-:S02]  /*f700*/  PRMT R12, R9, 0x5410, R11 ;  /* 0x00005410090c7816 */ /* 0x000fc4000000000b */
[----:B------:R-:W-:Y:S01]  /*f710*/  MOV R151, R25 ;  /* 0x0000001900977202 */ /* 0x000fe20000000f00 */
[----:B------:R-:W-:Y:S01]  /*f720*/  IMAD.WIDE.U32 R24, R14, -0x326172a9, RZ ;  /* 0xcd9e8d570e187825 */ /* 0x000fe200078e00ff */
[--C-:B------:R-:W-:Y:S02]  /*f730*/  SHF.R.U32.HI R9, RZ, 0x10, R5.reuse ;  /* 0x00000010ff097819 */ /* 0x100fe40000011605 */
[----:B------:R-:W-:Y:S02]  /*f740*/  SHF.R.U32.HI R11, RZ, 0x18, R5 ;  /* 0x00000018ff0b7819 */ /* 0x000fe40000011605 */
[----:B------:R-:W-:Y:S02]  /*f750*/  LOP3.LUT R5, R8, 0xff, RZ, 0xc0, !PT ;  /* 0x000000ff08057812 */ /* 0x000fe400078ec0ff */
[----:B------:R-:W-:Y:S01]  /*f760*/  SHF.R.U32.HI R6, RZ, 0x18, R6 ;  /* 0x00000018ff067819 */ /* 0x000fe20000011606 */
[----:B------:R-:W-:-:S03]  /*f770*/  FFMA.FTZ R10, R102, c[0x0][0x23c], -R3 ;  /* 0x00008f00660a7a23 */ /* 0x000fc60000010803 */
[----:B------:R-:W-:Y:S02]  /*f780*/  PRMT R16, R5, 0x5410, R6 ;  /* 0x0000541005107816 */ /* 0x000fe40000000006 */
[----:B------:R-:W-:Y:S01]  /*f790*/  LOP3.LUT R6, R7, UR17, R24, 0x96, !PT ;  /* 0x0000001107067c12 */ /* 0x000fe2000f8e9618 */
[--C-:B------:R-:W-:Y:S01]  /*f7a0*/  FFMA.FTZ R7, R175, c[0x0][0x23c], -R2.reuse ;  /* 0x00008f00af077a23 */ /* 0x100fe20000010802 */
[----:B------:R-:W-:Y:S01]  /*f7b0*/  LOP3.LUT R8, R9, 0xff, RZ, 0xc0, !PT ;  /* 0x000000ff09087812 */ /* 0x000fe200078ec0ff */
[----:B------:R2:W-:Y:S01]  /*f7c0*/  MUFU.EX2 R168, R10 ;  /* 0x0000000a00a87308 */ /* 0x0005e20000000800 */
[----:B------:R-:W-:Y:S02]  /*f7d0*/  LOP3.LUT R5, R6, 0xffff, RZ, 0xc0, !PT ;  /* 0x0000ffff06057812 */ /* 0x000fe400078ec0ff */
[----:B------:R-:W-:Y:S01]  /*f7e0*/  PRMT R11, R8, 0x5410, R11 ;  /* 0x00005410080b7816 */ /* 0x000fe2000000000b */
[----:B------:R-:W-:-:S04]  /*f7f0*/  FFMA.FTZ R8, R105, c[0x0][0x23c], -R2 ;  /* 0x00008f0069087a23 */ /* 0x000fc80000010802 */
[----:B------:R3:W-:Y:S01]  /*f800*/  MUFU.EX2 R161, R7 ;  /* 0x0000000700a17308 */ /* 0x0007e20000000800 */
[--C-:B------:R-:W-:Y:S02]  /*f810*/  FFMA.FTZ R9, R104, c[0x0][0x23c], -R3.reuse ;  /* 0x00008f0068097a23 */ /* 0x100fe40000010803 */
[----:B--2---:R-:W-:-:S05]  /*f820*/  FFMA.FTZ R10, R174, c[0x0][0x23c], -R3 ;  /* 0x00008f00ae0a7a23 */ /* 0x004fca0000010803 */
[----:B------:R2:W-:Y:S01]  /*f830*/  MUFU.EX2 R89, R8 ;  /* 0x0000000800597308 */ /* 0x0005e20000000800 */
[----:B---3--:R-:W-:-:S07]  /*f840*/  SHF.R.U32.HI R7, RZ, 0x8, R5 ;  /* 0x00000008ff077819 */ /* 0x008fce0000011605 */
[----:B------:R3:W-:Y:S01]  /*f850*/  MUFU.EX2 R91, R10 ;  /* 0x0000000a005b7308 */ /* 0x0007e20000000800 */
[----:B------:R-:W-:-:S04]  /*f860*/  LOP3.LUT R5, R6, 0xff, RZ, 0xc0, !PT ;  /* 0x000000ff06057812 */ /* 0x000fc800078ec0ff */
[----:B--2---:R-:W-:Y:S01]  /*f870*/  PRMT R8, R5, 0x5410, R7 ;  /* 0x0000541005087816 */ /* 0x004fe20000000007 */
[----:B------:R-:W-:Y:S02]  /*f880*/  FFMA.FTZ R5, R108, c[0x0][0x23c], -R2 ;  /* 0x00008f006c057a23 */ /* 0x000fe40000010802 */
[----:B------:R-:W-:Y:S01]  /*f890*/  MUFU.EX2 R100, R9 ;  /* 0x0000000900647308 */ /* 0x000fe20000000800 */
[----:B------:R-:W-:Y:S01]  /*f8a0*/  SHF.R.U32.HI R7, RZ, 0x10, R6 ;  /* 0x00000010ff077819 */ /* 0x000fe20000011606 */
[----:B---3--:R-:W-:-:S06]  /*f8b0*/  FFMA.FTZ R10, R103, c[0x0][0x23c], -R3 ;  /* 0x00008f00670a7a23 */ /* 0x008fcc0000010803 */
[----:B------:R-:W2:Y:S01]  /*f8c0*/  MUFU.EX2 R164, R10 ;  /* 0x0000000a00a47308 */ /* 0x000ea20000000800 */
[----:B------:R-:W-:-:S07]  /*f8d0*/  SHF.R.U32.HI R6, RZ, 0x18, R6 ;  /* 0x00000018ff067819 */ /* 0x000fce0000011606 */
[----:B------:R3:W-:Y:S01]  /*f8e0*/  MUFU.EX2 R124, R5 ;  /* 0x00000005007c7308 */ /* 0x0007e20000000800 */
[----:B------:R-:W-:Y:S01]  /*f8f0*/  IMAD.MOV.U32 R148, RZ, RZ, R212 ;  /* 0x000000ffff947224 */ /* 0x000fe200078e00d4 */
[----:B---3--:R-:W-:-:S04]  /*f900*/  LOP3.LUT R5, R7, 0xff, RZ, 0xc0, !PT ;  /* 0x000000ff07057812 */ /* 0x008fc800078ec0ff */
[----:B------:R-:W-:Y:S01]  /*f910*/  PRMT R9, R5, 0x5410, R6 ;  /* 0x0000541005097816 */ /* 0x000fe20000000006 */
[----:B------:R-:W-:Y:S01]  /*f920*/  HSET2.LE.AND R5, R15, R84, PT ;  /* 0x000000540f057233 */ /* 0x000fe20003803000 */
[----:B----4-:R-:W-:Y:S01]  /*f930*/  F2FP.PACK_AB R6, R213, R160 ;  /* 0x000000a0d506723e */ /* 0x010fe200000000ff */
[----:B------:R-:W-:-:S03]  /*f940*/  FFMA.FTZ R7, R109, c[0x0][0x23c], -R2 ;  /* 0x00008f006d077a23 */ /* 0x000fc60000010802 */
[----:B------:R-:W-:Y:S01]  /*f950*/  LOP3.LUT R14, R5, R6, RZ, 0xc0, !PT ;  /* 0x00000006050e7212 */ /* 0x000fe200078ec0ff */
[--C-:B------:R-:W-:Y:S01]  /*f960*/  HSET2.LE.AND R5, R13, R84.reuse, PT ;  /* 0x000000540d057233 */ /* 0x100fe20003803000 */
[----:B--2---:R-:W-:Y:S01]  /*f970*/  F2FP.PACK_AB R6, R100, R164 ;  /* 0x000000a46406723e */ /* 0x004fe200000000ff */
[----:B------:R2:W3:Y:S03]  /*f980*/  MUFU.EX2 R212, R7 ;  /* 0x0000000700d47308 */ /* 0x0004e60000000800 */
[----:B------:R-:W-:Y:S01]  /*f990*/  LOP3.LUT R15, R5, R6, RZ, 0xc0, !PT ;  /* 0x00000006050f7212 */ /* 0x000fe200078ec0ff */
[----:B------:R-:W-:Y:S01]  /*f9a0*/  HSET2.LE.AND R5, R12, R84, PT ;  /* 0x000000540c057233 */ /* 0x000fe20003803000 */
[----:B------:R-:W-:-:S04]  /*f9b0*/  F2FP.PACK_AB R6, R158, R166 ;  /* 0x000000a69e06723e */ /* 0x000fc800000000ff */
[----:B------:R-:W-:Y:S01]  /*f9c0*/  LOP3.LUT R12, R5, R6, RZ, 0xc0, !PT ;  /* 0x00000006050c7212 */ /* 0x000fe200078ec0ff */
[----:B------:R-:W-:Y:S01]  /*f9d0*/  HSET2.LE.AND R5, R11, R84, PT ;  /* 0x000000540b057233 */ /* 0x000fe20003803000 */
[----:B------:R-:W-:Y:S01]  /*f9e0*/  F2FP.PACK_AB R6, R91, R168 ;  /* 0x000000a85b06723e */ /* 0x000fe200000000ff */
[----:B--2---:R-:W-:-:S04]  /*f9f0*/  FFMA.FTZ R7, R110, c[0x0][0x23c], -R0 ;  /* 0x00008f006e077a23 */ /* 0x004fc80000010800 */
[----:B------:R2:W-:Y:S01]  /*fa00*/  MUFU.EX2 R102, R7 ;  /* 0x0000000700667308 */ /* 0x0005e20000000800 */
[----:B------:R-:W-:Y:S01]  /*fa10*/  IMAD.MOV.U32 R152, RZ, RZ, R208 ;  /* 0x000000ffff987224 */ /* 0x000fe200078e00d0 */
[----:B------:R-:W-:Y:S01]  /*fa20*/  LOP3.LUT R13, R5, R6, RZ, 0xc0, !PT ;  /* 0x00000006050d7212 */ /* 0x000fe200078ec0ff */
[----:B------:R-:W-:Y:S01]  /*fa30*/  HSET2.LE.AND R5, R17, R84, PT ;  /* 0x0000005411057233 */ /* 0x000fe20003803000 */
[----:B---3--:R-:W-:Y:S01]  /*fa40*/  F2FP.PACK_AB R6, R212, R124 ;  /* 0x0000007cd406723e */ /* 0x008fe200000000ff */
[----:B--2---:R-:W-:-:S04]  /*fa50*/  FFMA.FTZ R7, R111, c[0x0][0x23c], -R0 ;  /* 0x00008f006f077a23 */ /* 0x004fc80000010800 */
[----:B------:R2:W3:Y:S01]  /*fa60*/  MUFU.EX2 R208, R7 ;  /* 0x0000000700d07308 */ /* 0x0004e20000000800 */
[----:B------:R-:W-:Y:S01]  /*fa70*/  LOP3.LUT R10, R5, R6, RZ, 0xc0, !PT ;  /* 0x00000006050a7212 */ /* 0x000fe200078ec0ff */
[----:B------:R-:W-:Y:S02]  /*fa80*/  HSET2.LE.AND R5, R16, R84, PT ;  /* 0x0000005410057233 */ /* 0x000fe40003803000 */
[----:B------:R-:W4:Y:S01]  /*fa90*/  LDSM.16.MT88.4 R16, [R205+0x4800] ;  /* 0x00480000cd10783b */ /* 0x000f220000004200 */
[----:B------:R-:W-:Y:S02]  /*faa0*/  IMAD.MOV.U32 R149, RZ, RZ, R95 ;  /* 0x000000ffff957224 */ /* 0x000fe400078e005f */
[----:B--2---:R-:W-:-:S04]  /*fab0*/  FFMA.FTZ R7, R106, c[0x0][0x23c], -R0 ;  /* 0x00008f006a077a23 */ /* 0x004fc80000010800 */
[----:B------:R2:W-:Y:S01]  /*fac0*/  MUFU.EX2 R155, R7 ;  /* 0x00000007009b7308 */ /* 0x0005e20000000800 */
[----:B---3--:R-:W-:Y:S01]  /*fad0*/  F2FP.PACK_AB R6, R208, R102 ;  /* 0x00000066d006723e */ /* 0x008fe200000000ff */
[----:B--2---:R-:W-:-:S06]  /*fae0*/  FFMA.FTZ R7, R107, c[0x0][0x23c], -R0 ;  /* 0x00008f006b077a23 */ /* 0x004fcc0000010800 */
[----:B------:R-:W2:Y:S01]  /*faf0*/  MUFU.EX2 R95, R7 ;  /* 0x00000007005f7308 */ /* 0x000ea20000000800 */
[----:B------:R-:W-:Y:S01]  /*fb00*/  LOP3.LUT R11, R5, R6, RZ, 0xc0, !PT ;  /* 0x00000006050b7212 */ /* 0x000fe200078ec0ff */
[----:B------:R-:W-:Y:S01]  /*fb10*/  HSET2.LE.AND R5, R8, R84, PT ;  /* 0x0000005408057233 */ /* 0x000fe20003803000 */
[----:B------:R-:W-:-:S04]  /*fb20*/  F2FP.PACK_AB R6, R89, R161 ;  /* 0x000000a15906723e */ /* 0x000fc800000000ff */
[----:B------:R-:W-:Y:S01]  /*fb30*/  LOP3.LUT R8, R5, R6, RZ, 0xc0, !PT ;  /* 0x0000000605087212 */ /* 0x000fe200078ec0ff */
[----:B------:R-:W-:Y:S01]  /*fb40*/  HSET2.LE.AND R5, R9, R84, PT ;  /* 0x0000005409057233 */ /* 0x000fe20003803000 */
[----:B--2---:R-:W-:-:S04]  /*fb50*/  F2FP.PACK_AB R6, R95, R155 ;  /* 0x0000009b5f06723e */ /* 0x004fc800000000ff */
[----:B------:R-:W-:Y:S01]  /*fb60*/  LOP3.LUT R9, R5, R6, RZ, 0xc0, !PT ;  /* 0x0000000605097212 */ /* 0x000fe200078ec0ff */
[----:B------:R-:W-:Y:S01]  /*fb70*/  FFMA.FTZ R5, R96, c[0x0][0x23c], -R2 ;  /* 0x00008f0060057a23 */ /* 0x000fe20000010802 */
[----:B------:R-:W-:Y:S01]  /*fb80*/  LOP3.LUT R6, R25, UR8, R28, 0x96, !PT ;  /* 0x0000000819067c12 */ /* 0x000fe2000f8e961c */
[----:B------:R-:W-:Y:S02]  /*fb90*/  IMAD.MOV.U32 R154, RZ, RZ, R211 ;  /* 0x000000ffff9a7224 */ /* 0x000fe400078e00d3 */
[----:B------:R2:W-:Y:S02]  /*fba0*/  MUFU.EX2 R211, R5 ;  /* 0x0000000500d37308 */ /* 0x0005e40000000800 */
[----:B------:R-:W-:Y:S01]  /*fbb0*/  IMAD.WIDE.U32 R6, R6, -0x2daee0ad, RZ ;  /* 0xd2511f5306067825 */ /* 0x000fe200078e00ff */
[----:B-1----:R-:W-:Y:S03]  /*fbc0*/  HMMA.16816.F32 R44, R8, R20, R44 ;  /* 0x00000014082c723c */ /* 0x002fe6000000182c */
[----:B--2---:R-:W-:-:S04]  /*fbd0*/  FFMA.FTZ R5, R85, c[0x0][0x23c], -R2 ;  /* 0x00008f0055057a23 */ /* 0x004fc80000010802 */
[----:B------:R1:W-:Y:S01]  /*fbe0*/  MUFU.EX2 R88, R5 ;  /* 0x0000000500587308 */ /* 0x0003e20000000800 */
[C---:B------:R-:W-:Y:S08]  /*fbf0*/  HMMA.16816.F32 R40, R8.reuse, R22, R40 ;  /* 0x000000160828723c */ /* 0x040ff00000001828 */
[----:B----4-:R-:W-:Y:S01]  /*fc00*/  HMMA.16816.F32 R36, R8, R16, R36 ;  /* 0x000000100824723c */ /* 0x010fe20000001824 */
[----:B-1----:R-:W-:-:S02]  /*fc10*/  LOP3.LUT R5, R7, UR18, R26, 0x96, !PT ;  /* 0x0000001207057c12 */ /* 0x002fc4000f8e961a */
[----:B------:R-:W-:-:S05]  /*fc20*/  LOP3.LUT R7, R6, 0xffff, RZ, 0xc0, !PT ;  /* 0x0000ffff06077812 */ /* 0x000fca00078ec0ff */
[----:B------:R-:W-:Y:S01]  /*fc30*/  HMMA.16816.F32 R32, R8, R18, R32 ;  /* 0x000000120820723c */ /* 0x000fe20000001820 */
[----:B------:R-:W-:-:S06]  /*fc40*/  SHF.R.U32.HI R7, RZ, 0x8, R7 ;  /* 0x00000008ff077819 */ /* 0x000fcc0000011607 */
[----:B------:R-:W-:Y:S02]  /*fc50*/  LOP3.LUT R11, R6, 0xff, RZ, 0xc0, !PT ;  /* 0x000000ff060b7812 */ /* 0x000fe400078ec0ff */
[--C-:B------:R-:W-:Y:S01]  /*fc60*/  SHF.R.U32.HI R10, RZ, 0x10, R6.reuse ;  /* 0x00000010ff0a7819 */ /* 0x100fe20000011606 */
[----:B------:R-:W-:Y:S01]  /*fc70*/  HMMA.16816.F32 R68, R12, R20, R68 ;  /* 0x000000140c44723c */ /* 0x000fe20000001844 */
[----:B------:R-:W-:Y:S01]  /*fc80*/  SHF.R.U32.HI R9, RZ, 0x18, R6 ;  /* 0x00000018ff097819 */ /* 0x000fe20000011606 */
[----:B------:R-:W-:-:S06]  /*fc90*/  FFMA.FTZ R6, R81, c[0x0][0x23c], -R2 ;  /* 0x00008f0051067a23 */ /* 0x000fcc0000010802 */
[C---:B------:R-:W-:Y:S01]  /*fca0*/  HMMA.16816.F32 R64, R12.reuse, R22, R64 ;  /* 0x000000160c40723c */ /* 0x040fe20000001840 */
[----:B------:R1:W2:Y:S07]  /*fcb0*/  MUFU.EX2 R134, R6 ;  /* 0x0000000600867308 */ /* 0x0002ae0000000800 */
[C---:B------:R-:W-:Y:S08]  /*fcc0*/  HMMA.16816.F32 R52, R12.reuse, R16, R52 ;  /* 0x000000100c34723c */ /* 0x040ff00000001834 */
[----:B------:R-:W-:Y:S01]  /*fcd0*/  HMMA.16816.F32 R60, R12, R18, R60 ;  /* 0x000000120c3c723c */ /* 0x000fe2000000183c */
[----:B-1----:R-:W-:-:S02]  /*fce0*/  FFMA.FTZ R6, R86, c[0x0][0x23c], -R0 ;  /* 0x00008f0056067a23 */ /* 0x002fc40000010800 */
[----:B------:R-:W-:Y:S01]  /*fcf0*/  IMAD.MOV.U32 R162, RZ, RZ, R153 ;  /* 0x000000ffffa27224 */ /* 0x000fe200078e0099 */
[----:B------:R-:W-:Y:S01]  /*fd00*/  MOV R101, R154 ;  /* 0x0000009a00657202 */ /* 0x000fe20000000f00 */
[----:B------:R-:W-:Y:S01]  /*fd10*/  FFMA.FTZ R8, R80, c[0x0][0x23c], -R2 ;  /* 0x00008f0050087a23 */ /* 0x000fe20000010802 */
[----:B------:R-:W1:Y:S01]  /*fd20*/  LDSM.16.MT88.4 R20, [R205+0x4c00] ;  /* 0x004c0000cd14783b */ /* 0x000e620000004200 */
[----:B------:R-:W-:Y:S02]  /*fd30*/  PRMT R12, R11, 0x5410, R7 ;  /* 0x000054100b0c7816 */ /* 0x000fe40000000007 */
[----:B------:R-:W-:Y:S01]  /*fd40*/  LOP3.LUT R7, R10, 0xff, RZ, 0xc0, !PT ;  /* 0x000000ff0a077812 */ /* 0x000fe200078ec0ff */
[----:B------:R3:W-:Y:S01]  /*fd50*/  MUFU.EX2 R153, R6 ;  /* 0x0000000600997308 */ /* 0x0007e20000000800 */
[----:B------:R-:W-:Y:S01]  /*fd60*/  IMAD.MOV.U32 R173, RZ, RZ, R151 ;  /* 0x000000ffffad7224 */ /* 0x000fe200078e0097 */
[----:B------:R-:W4:Y:S01]  /*fd70*/  LDSM.16.MT88.4 R16, [R204+0x4c00] ;  /* 0x004c0000cc10783b */ /* 0x000f220000004200 */
[----:B------:R-:W-:-:S02]  /*fd80*/  PRMT R11, R7, 0x5410, R9 ;  /* 0x00005410070b7816 */ /* 0x000fc40000000009 */
[--C-:B------:R-:W-:Y:S02]  /*fd90*/  SHF.R.U32.HI R7, RZ, 0x10, R5.reuse ;  /* 0x00000010ff077819 */ /* 0x100fe40000011605 */
[C---:B------:R-:W-:Y:S02]  /*fda0*/  LOP3.LUT R10, R5.reuse, 0xff, RZ, 0xc0, !PT ;  /* 0x000000ff050a7812 */ /* 0x040fe400078ec0ff */
[----:B------:R-:W-:Y:S01]  /*fdb0*/  SHF.R.U32.HI R9, RZ, 0x18, R5 ;  /* 0x00000018ff097819 */ /* 0x000fe20000011605 */
[----:B------:R2:W1:Y:S01]  /*fdc0*/  MUFU.EX2 R90, R8 ;  /* 0x00000008005a7308 */ /* 0x0004620000000800 */
[----:B---3--:R-:W-:Y:S02]  /*fdd0*/  LOP3.LUT R6, R5, 0xffff, RZ, 0xc0, !PT ;  /* 0x0000ffff05067812 */ /* 0x008fe400078ec0ff */
[----:B------:R-:W-:-:S04]  /*fde0*/  LOP3.LUT R5, R7, 0xff, RZ, 0xc0, !PT ;  /* 0x000000ff07057812 */ /* 0x000fc800078ec0ff */
[----:B------:R-:W-:Y:S01]  /*fdf0*/  PRMT R9, R5, 0x5410, R9 ;  /* 0x0000541005097816 */ /* 0x000fe20000000009 */
[----:B------:R-:W-:Y:S01]  /*fe00*/  FFMA.FTZ R5, R83, c[0x0][0x23c], -R0 ;  /* 0x00008f0053057a23 */ /* 0x000fe20000010800 */
[----:B--2---:R-:W-:Y:S01]  /*fe10*/  SHF.R.U32.HI R8, RZ, 0x8, R6 ;  /* 0x00000008ff087819 */ /* 0x004fe20000011606 */
[--C-:B------:R-:W-:Y:S02]  /*fe20*/  FFMA.FTZ R6, R82, c[0x0][0x23c], -R0.reuse ;  /* 0x00008f0052067a23 */ /* 0x100fe40000010800 */
[----:B------:R-:W-:Y:S02]  /*fe30*/  FFMA.FTZ R7, R87, c[0x0][0x23c], -R0 ;  /* 0x00008f0057077a23 */ /* 0x000fe40000010800 */
[----:B------:R1:W-:Y:S01]  /*fe40*/  MUFU.EX2 R154, R6 ;  /* 0x00000006009a7308 */ /* 0x0003e20000000800 */
[----:B------:R-:W-:-:S07]  /*fe50*/  IMAD.MOV.U32 R86, RZ, RZ, R134 ;  /* 0x000000ffff567224 */ /* 0x000fce00078e0086 */
[----:B------:R2:W3:Y:S01]  /*fe60*/  MUFU.EX2 R87, R5 ;  /* 0x0000000500577308 */ /* 0x0004e20000000800 */
[----:B------:R-:W-:Y:S02]  /*fe70*/  PRMT R8, R10, 0x5410, R8 ;  /* 0x000054100a087816 */ /* 0x000fe40000000008 */
[----:B-1----:R-:W-:-:S05]  /*fe80*/  F2FP.PACK_AB R6, R86, R90 ;  /* 0x0000005a5606723e */ /* 0x002fca00000000ff */
[----:B------:R-:W1:Y:S01]  /*fe90*/  MUFU.EX2 R151, R7 ;  /* 0x0000000700977308 */ /* 0x000e620000000800 */
[----:B--2---:R-:W-:-:S05]  /*fea0*/  HSET2.LE.AND R5, R12, R84, PT ;  /* 0x000000540c057233 */ /* 0x004fca0003803000 */
[----:B------:R-:W-:Y:S01]  /*feb0*/  LOP3.LUT R10, R5, R6, RZ, 0xc0, !PT ;  /* 0x00000006050a7212 */ /* 0x000fe200078ec0ff */
[----:B------:R-:W-:Y:S01]  /*fec0*/  HSET2.LE.AND R5, R11, R84, PT ;  /* 0x000000540b057233 */ /* 0x000fe20003803000 */
[----:B---3--:R-:W-:-:S04]  /*fed0*/  F2FP.PACK_AB R6, R87, R154 ;  /* 0x0000009a5706723e */ /* 0x008fc800000000ff */
[----:B------:R-:W-:Y:S01]  /*fee0*/  LOP3.LUT R11, R5, R6, RZ, 0xc0, !PT ;  /* 0x00000006050b7212 */ /* 0x000fe200078ec0ff */
[----:B------:R-:W-:Y:S01]  /*fef0*/  HSET2.LE.AND R5, R8, R84, PT ;  /* 0x0000005408057233 */ /* 0x000fe20003803000 */
[----:B------:R-:W-:-:S04]  /*ff00*/  F2FP.PACK_AB R6, R88, R211 ;  /* 0x000000d35806723e */ /* 0x000fc800000000ff */
[----:B------:R-:W-:Y:S01]  /*ff10*/  LOP3.LUT R8, R5, R6, RZ, 0xc0, !PT ;  /* 0x0000000605087212 */ /* 0x000fe200078ec0ff */
[----:B------:R-:W-:Y:S01]  /*ff20*/  HSET2.LE.AND R5, R9, R84, PT ;  /* 0x0000005409057233 */ /* 0x000fe20003803000 */
[----:B-1----:R-:W-:-:S04]  /*ff30*/  F2FP.PACK_AB R6, R151, R153 ;  /* 0x000000999706723e */ /* 0x002fc800000000ff */
[----:B------:R-:W-:Y:S01]  /*ff40*/  LOP3.LUT R9, R5, R6, RZ, 0xc0, !PT ;  /* 0x0000000605097212 */ /* 0x000fe200078ec0ff */
[----:B------:R-:W-:Y:S01]  /*ff50*/  FFMA.FTZ R5, R178, c[0x0][0x23c], -R4 ;  /* 0x00008f00b2057a23 */ /* 0x000fe20000010804 */
[----:B------:R-:W-:-:S03]  /*ff60*/  LOP3.LUT R6, R31, UR8, R50, 0x96, !PT ;  /* 0x000000081f067c12 */ /* 0x000fc6000f8e9632 */
[----:B------:R1:W-:Y:S01]  /*ff70*/  MUFU.EX2 R145, R5 ;  /* 0x0000000500917308 */ /* 0x0003e20000000800 */
[----:B------:R-:W-:Y:S02]  /*ff80*/  IMAD.MOV.U32 R134, RZ, RZ, R148 ;  /* 0x000000ffff867224 */ /* 0x000fe400078e0094 */
[----:B------:R-:W-:-:S04]  /*ff90*/  IMAD.WIDE.U32 R6, R6, -0x2daee0ad, RZ ;  /* 0xd2511f5306067825 */ /* 0x000fc800078e00ff */
[----:B------:R-:W-:Y:S02]  /*ffa0*/  IMAD.MOV.U32 R159, RZ, RZ, R150 ;  /* 0x000000ffff9f7224 */ /* 0x000fe400078e0096 */
[----:B-1----:R-:W-:-:S04]  /*ffb0*/  FFMA.FTZ R5, R177, c[0x0][0x23c], -R4 ;  /* 0x00008f00b1057a23 */ /* 0x002fc80000010804 */
[----:B------:R1:W-:Y:S01]  /*ffc0*/  MUFU.EX2 R148, R5 ;  /* 0x0000000500947308 */ /* 0x0003e20000000800 */
[----:B------:R-:W-:Y:S01]  /*ffd0*/  IMAD.MOV.U32 R172, RZ, RZ, R136 ;  /* 0x000000ffffac7224 */ /* 0x000fe200078e0088 */
[----:B------:R-:W-:Y:S01]  /*ffe0*/  MOV R14, R131 ;  /* 0x00000083000e7202 */ /* 0x000fe20000000f00 */
[----:B------:R-:W-:Y:S01]  /*fff0*/  IMAD.MOV.U32 R167, RZ, RZ, R137 ;  /* 0x000000ffffa77224 */ /* 0x000fe200078e0089 */
[----:B------:R-:W-:Y:S01]  /*10000*/  HMMA.16816.F32 R140, R8, R22, R32 ;  /* 0x00000016088c723c */ /* 0x000fe20000001820 */
[----:B------:R-:W-:Y:S02]  /*10010*/  IMAD.MOV.U32 R171, RZ, RZ, R138 ;  /* 0x000000ffffab7224 */ /* 0x000fe400078e008a */
[----:B------:R-:W-:Y:S02]  /*10020*/  IMAD.MOV.U32 R15, RZ, RZ, R139 ;  /* 0x000000ffff0f7224 */ /* 0x000fe400078e008b */
[----:B------:R-:W-:Y:S02]  /*10030*/  IMAD.MOV.U32 R156, RZ, RZ, R129 ;  /* 0x000000ffff9c7224 */ /* 0x000fe400078e0081 */
[----:B-1----:R-:W-:-:S04]  /*10040*/  FFMA.FTZ R5, R98, c[0x0][0x23c], -R4 ;  /* 0x00008f0062057a23 */ /* 0x002fc80000010804 */
[----:B------:R1:W-:Y:S01]  /*10050*/  MUFU.EX2 R150, R5 ;  /* 0x0000000500967308 */ /* 0x0003e20000000800 */
[----:B------:R-:W-:Y:S01]  /*10060*/  IMAD.MOV.U32 R163, RZ, RZ, R130 ;  /* 0x000000ffffa37224 */ /* 0x000fe200078e0082 */
[C---:B------:R-:W-:Y:S01]  /*10070*/  HMMA.16816.F32 R136, R8.reuse, R20, R36 ;  /* 0x000000140888723c */ /* 0x040fe20000001824 */
[----:B------:R-:W-:Y:S02]  /*10080*/  IMAD.MOV.U32 R80, RZ, RZ, R128 ;  /* 0x000000ffff507224 */ /* 0x000fe400078e0080 */
[----:B------:R-:W-:Y:S02]  /*10090*/  IMAD.MOV.U32 R81, RZ, RZ, R125 ;  /* 0x000000ffff517224 */ /* 0x000fe400078e007d */
[----:B------:R-:W-:Y:S02]  /*100a0*/  IMAD.MOV.U32 R175, RZ, RZ, R126 ;  /* 0x000000ffffaf7224 */ /* 0x000fe400078e007e */
[----:B------:R-:W-:Y:S01]  /*100b0*/  IMAD.MOV.U32 R25, RZ, RZ, R127 ;  /* 0x000000ffff197224 */ /* 0x000fe200078e007f */
[----:B----4-:R-:W-:Y:S01]  /*100c0*/  HMMA.16816.F32 R128, R8, R18, R40 ;  /* 0x000000120880723c */ /* 0x010fe20000001828 */
[----:B------:R-:W-:Y:S01]  /*100d0*/  IMAD.MOV.U32 R96, RZ, RZ, R124 ;  /* 0x000000ffff607224 */ /* 0x000fe200078e007c */
[----:B-1----:R-:W-:-:S02]  /*100e0*/  LOP3.LUT R5, R7, UR18, R48, 0x96, !PT ;  /* 0x0000001207057c12 */ /* 0x002fc4000f8e9630 */
[----:B------:R-:W-:-:S04]  /*100f0*/  LOP3.LUT R7, R6, 0xffff, RZ, 0xc0, !PT ;  /* 0x0000ffff06077812 */ /* 0x000fc800078ec0ff */
[----:B------:R-:W-:Y:S01]  /*10100*/  HMMA.16816.F32 R124, R8, R16, R44 ;  /* 0x00000010087c723c */ /* 0x000fe2000000182c */
[----:B------:R-:W-:-:S06]  /*10110*/  IMAD.MOV.U32 R165, RZ, RZ, R149 ;  /* 0x000000ffffa57224 */ /* 0x000fcc00078e0095 */
[----:B------:R-:W-:Y:S02]  /*10120*/  LOP3.LUT R11, R6, 0xff, RZ, 0xc0, !PT ;  /* 0x000000ff060b7812 */ /* 0x000fe400078ec0ff */
[--C-:B------:R-:W-:Y:S02]  /*10130*/  SHF.R.U32.HI R10, RZ, 0x10, R6.reuse ;  /* 0x00000010ff0a7819 */ /* 0x100fe40000011606 */
[----:B------:R-:W-:Y:S01]  /*10140*/  SHF.R.U32.HI R9, RZ, 0x18, R6 ;  /* 0x00000018ff097819 */ /* 0x000fe20000011606 */
[----:B------:R-:W-:Y:S01]  /*10150*/  FFMA.FTZ R8, R97, c[0x0][0x23c], -R4 ;  /* 0x00008f0061087a23 */ /* 0x000fe20000010804 */
[----:B------:R-:W-:Y:S01]  /*10160*/  SHF.R.U32.HI R6, RZ, 0x8, R7 ;  /* 0x00000008ff067819 */ /* 0x000fe20000011607 */
[----:B------:R-:W-:Y:S02]  /*10170*/  FFMA.FTZ R7, R176, c[0x0][0x23c], -R3 ;  /* 0x00008f00b0077a23 */ /* 0x000fe40000010803 */
[----:B------:R-:W1:Y:S01]  /*10180*/  MUFU.EX2 R149, R8 ;  /* 0x0000000800957308 */ /* 0x000e620000000800 */
[----:B------:R-:W-:-:S02]  /*10190*/  PRMT R12, R11, 0x5410, R6 ;  /* 0x000054100b0c7816 */ /* 0x000fc40000000006 */
[----:B------:R-:W-:Y:S01]  /*101a0*/  LOP3.LUT R6, R10, 0xff, RZ, 0xc0, !PT ;  /* 0x000000ff0a067812 */ /* 0x000fe200078ec0ff */
[----:B------:R-:W-:-:S04]  /*101b0*/  IMAD.MOV.U32 R174, RZ, RZ, R152 ;  /* 0x000000ffffae7224 */ /* 0x000fc800078e0098 */
[----:B------:R2:W-:Y:S01]  /*101c0*/  MUFU.EX2 R147, R7 ;  /* 0x0000000700937308 */ /* 0x0005e20000000800 */
[----:B------:R-:W-:Y:S02]  /*101d0*/  PRMT R11, R6, 0x5410, R9 ;  /* 0x00005410060b7816 */ /* 0x000fe40000000009 */
[C---:B------:R-:W-:Y:S02]  /*101e0*/  LOP3.LUT R6, R5.reuse, 0xffff, RZ, 0xc0, !PT ;  /* 0x0000ffff05067812 */ /* 0x040fe400078ec0ff */
[----:B------:R-:W-:Y:S02]  /*101f0*/  LOP3.LUT R10, R5, 0xff, RZ, 0xc0, !PT ;  /* 0x000000ff050a7812 */ /* 0x000fe400078ec0ff */
[----:B------:R-:W-:Y:S01]  /*10200*/  SHF.R.U32.HI R9, RZ, 0x18, R5 ;  /* 0x00000018ff097819 */ /* 0x000fe20000011605 */
[----:B--2---:R-:W-:-:S04]  /*10210*/  FFMA.FTZ R7, R99, c[0x0][0x23c], -R3 ;  /* 0x00008f0063077a23 */ /* 0x004fc80000010803 */
[----:B------:R2:W3:Y:S01]  /*10220*/  MUFU.EX2 R152, R7 ;  /* 0x0000000700987308 */ /* 0x0004e20000000800 */
[----:B------:R-:W-:Y:S01]  /*10230*/  SHF.R.U32.HI R8, RZ, 0x8, R6 ;  /* 0x00000008ff087819 */ /* 0x000fe20000011606 */
[----:B------:R-:W-:Y:S01]  /*10240*/  FFMA.FTZ R6, R179, c[0x0][0x23c], -R3 ;  /* 0x00008f00b3067a23 */ /* 0x000fe20000010803 */
        /* <DEDUP_REMOVED lines=11> */
[----:B---3--:R-:W-:-:S04]  /*10300*/  F2FP.PACK_AB R6, R152, R147 ;  /* 0x000000939806723e */ /* 0x008fc800000000ff */
[----:B------:R-:W-:Y:S01]  /*10310*/  LOP3.LUT R11, R5, R6, RZ, 0xc0, !PT ;  /* 0x00000006050b7212 */ /* 0x000fe200078ec0ff */
[----:B------:R-:W-:Y:S01]  /*10320*/  HSET2.LE.AND R5, R8, R84, PT ;  /* 0x0000005408057233 */ /* 0x000fe20003803000 */
[----:B------:R-:W-:Y:S01]  /*10330*/  F2FP.PACK_AB R6, R148, R145 ;  /* 0x000000919406723e */ /* 0x000fe200000000ff */
[----:B------:R-:W-:-:S03]  /*10340*/  UIADD3 UR5, UR4, 0x2, URZ ;  /* 0x0000000204057890 */ /* 0x000fc6000fffe03f */
[----:B------:R-:W-:Y:S01]  /*10350*/  LOP3.LUT R8, R5, R6, RZ, 0xc0, !PT ;  /* 0x0000000605087212 */ /* 0x000fe200078ec0ff */
[----:B------:R-:W-:Y:S01]  /*10360*/  HSET2.LE.AND R5, R9, R84, PT ;  /* 0x0000005409057233 */ /* 0x000fe20003803000 */
[----:B--2---:R-:W-:Y:S01]  /*10370*/  F2FP.PACK_AB R6, R146, R144 ;  /* 0x000000909206723e */ /* 0x004fe200000000ff */
[----:B------:R-:W-:-:S03]  /*10380*/  UIADD3 UR4, UR4, 0x3, URZ ;  /* 0x0000000304047890 */ /* 0x000fc6000fffe03f */
[----:B------:R-:W-:Y:S01]  /*10390*/  LOP3.LUT R9, R5, R6, RZ, 0xc0, !PT ;  /* 0x0000000605097212 */ /* 0x000fe200078ec0ff */
[----:B------:R-:W-:Y:S02]  /*103a0*/  IMAD.U32 R6, RZ, RZ, UR5 ;  /* 0x00000005ff067e24 */ /* 0x000fe4000f8e00ff */
[----:B------:R-:W-:-:S03]  /*103b0*/  MOV R5, UR4 ;  /* 0x0000000400057c02 */ /* 0x000fc60008000f00 */
[C---:B------:R-:W-:Y:S02]  /*103c0*/  LOP3.LUT R6, R115.reuse, UR31, R6, 0x96, !PT ;  /* 0x0000001f73067c12 */ /* 0x040fe4000f8e9606 */
[----:B------:R-:W-:Y:S01]  /*103d0*/  LOP3.LUT R5, R115, UR31, R5, 0x96, !PT ;  /* 0x0000001f73057c12 */ /* 0x000fe2000f8e9605 */
[C---:B------:R-:W-:Y:S01]  /*103e0*/  IMAD.WIDE.U32 R82, R232.reuse, -0x326172a9, RZ ;  /* 0xcd9e8d57e8527825 */ /* 0x040fe200078e00ff */
[----:B------:R-:W-:Y:S01]  /*103f0*/  HMMA.16816.F32 R104, R8, R16, R68 ;  /* 0x000000100868723c */ /* 0x000fe20000001844 */
[----:B------:R-:W-:Y:S02]  /*10400*/  IADD3 R46, R232, 0x4, RZ ;  /* 0x00000004e82e7810 */ /* 0x000fe40007ffe0ff */
[----:B------:R-:W-:Y:S01]  /*10410*/  IMAD.WIDE.U32 R12, R6, -0x326172a9, RZ ;  /* 0xcd9e8d57060c7825 */ /* 0x000fe200078e00ff */
[----:B------:R-:W-:-:S03]  /*10420*/  MOV R26, R122 ;  /* 0x0000007a001a7202 */ /* 0x000fc60000000f00 */
[----:B------:R-:W-:Y:S01]  /*10430*/  IMAD.WIDE.U32 R16, R5, -0x326172a9, RZ ;  /* 0xcd9e8d5705107825 */ /* 0x000fe200078e00ff */
[----:B------:R-:W-:Y:S01]  /*10440*/  LOP3.LUT R5, R113, UR14, R12, 0x96, !PT ;  /* 0x0000000e71057c12 */ /* 0x000fe2000f8e960c */
[----:B------:R-:W-:Y:S01]  /*10450*/  HMMA.16816.F32 R108, R8, R18, R64 ;  /* 0x00000012086c723c */ /* 0x000fe20000001840 */
[----:B------:R-:W-:Y:S01]  /*10460*/  LOP3.LUT R6, R13, UR16, R82, 0x96, !PT ;  /* 0x000000100d067c12 */ /* 0x000fe2000f8e9652 */
[----:B------:R-:W-:Y:S02]  /*10470*/  IMAD.MOV.U32 R27, RZ, RZ, R93 ;  /* 0x000000ffff1b7224 */ /* 0x000fe400078e005d */
[----:B------:R-:W-:Y:S02]  /*10480*/  IMAD.MOV.U32 R85, RZ, RZ, R123 ;  /* 0x000000ffff557224 */ /* 0x000fe400078e007b */
[----:B------:R-:W-:Y:S02]  /*10490*/  IMAD.MOV.U32 R24, RZ, RZ, R121 ;  /* 0x000000ffff187224 */ /* 0x000fe400078e0079 */
[----:B------:R-:W-:-:S02]  /*104a0*/  IMAD.MOV.U32 R28, RZ, RZ, R119 ;  /* 0x000000ffff1c7224 */ /* 0x000fc400078e0077 */
[----:B------:R-:W-:Y:S02]  /*104b0*/  IMAD.MOV.U32 R93, RZ, RZ, R118 ;  /* 0x000000ffff5d7224 */ /* 0x000fe400078e0076 */
[----:B------:R-:W-:Y:S02]  /*104c0*/  IMAD.MOV.U32 R29, RZ, RZ, R120 ;  /* 0x000000ffff1d7224 */ /* 0x000fe400078e0078 */
[----:B------:R-:W-:Y:S01]  /*104d0*/  IMAD.MOV.U32 R103, RZ, RZ, R116 ;  /* 0x000000ffff677224 */ /* 0x000fe200078e0074 */
[----:B------:R-:W-:Y:S01]  /*104e0*/  HMMA.16816.F32 R120, R8, R20, R52 ;  /* 0x000000140878723c */ /* 0x000fe20000001834 */
[----:B------:R-:W-:Y:S02]  /*104f0*/  IMAD.MOV.U32 R157, RZ, RZ, R117 ;  /* 0x000000ffff9d7224 */ /* 0x000fe400078e0075 */
[----:B------:R-:W-:-:S05]  /*10500*/  IMAD.WIDE.U32 R46, R46, -0x326172a9, RZ ;  /* 0xcd9e8d572e2e7825 */ /* 0x000fca00078e00ff */
[----:B------:R-:W-:Y:S01]  /*10510*/  HMMA.16816.F32 R116, R8, R22, R60 ;  /* 0x000000160874723c */ /* 0x000fe2000000183c */
[----:B------:R-:W-:Y:S02]  /*10520*/  IMAD.MOV.U32 R83, RZ, RZ, R80 ;  /* 0x000000ffff537224 */ /* 0x000fe400078e0050 */
[----:B------:R-:W-:Y:S02]  /*10530*/  IMAD.MOV.U32 R80, RZ, RZ, R15 ;  /* 0x000000ffff507224 */ /* 0x000fe400078e000f */
[----:B------:R-:W-:Y:S02]  /*10540*/  IMAD.WIDE.U32 R30, R5, -0x2daee0ad, RZ ;  /* 0xd2511f53051e7825 */ /* 0x000fe400078e00ff */
[----:B------:R-:W-:Y:S02]  /*10550*/  LOP3.LUT R10, R17, UR16, R82, 0x96, !PT ;  /* 0x00000010110a7c12 */ /* 0x000fe4000f8e9652 */
[----:B------:R-:W-:Y:S01]  /*10560*/  IMAD.MOV.U32 R82, RZ, RZ, R81 ;  /* 0x000000ffff527224 */ /* 0x000fe200078e0051 */
[----:B------:R-:W-:Y:S01]  /*10570*/  LOP3.LUT R5, R113, UR14, R16, 0x96, !PT ;  /* 0x0000000e71057c12 */ /* 0x000fe2000f8e9610 */
[----:B------:R-:W-:Y:S01]  /*10580*/  IMAD.MOV.U32 R81, RZ, RZ, R14 ;  /* 0x000000ffff517224 */ /* 0x000fe200078e000e */
[----:B------:R-:W-:Y:S01]  /*10590*/  LOP3.LUT R9, R13, UR16, R46, 0x96, !PT ;  /* 0x000000100d097c12 */ /* 0x000fe2000f8e962e */
[----:B------:R-:W-:Y:S01]  /*105a0*/  IMAD.WIDE.U32 R14, R6, -0x2daee0ad, RZ ;  /* 0xd2511f53060e7825 */ /* 0x000fe200078e00ff */
[----:B------:R-:W-:-:S02]  /*105b0*/  LOP3.LUT R7, R57, UR14, R12, 0x96, !PT ;  /* 0x0000000e39077c12 */ /* 0x000fc4000f8e960c */
[----:B------:R-:W-:Y:S01]  /*105c0*/  LOP3.LUT R8, R17, UR16, R46, 0x96, !PT ;  /* 0x0000001011087c12 */ /* 0x000fe2000f8e962e */
[----:B------:R-:W-:Y:S01]  /*105d0*/  IMAD.WIDE.U32 R10, R10, -0x2daee0ad, RZ ;  /* 0xd2511f530a0a7825 */ /* 0x000fe200078e00ff */
[----:B------:R-:W-:Y:S02]  /*105e0*/  LOP3.LUT R12, R57, UR14, R16, 0x96, !PT ;  /* 0x0000000e390c7c12 */ /* 0x000fe4000f8e9610 */
[----:B------:R-:W-:Y:S01]  /*105f0*/  LOP3.LUT R13, R15, UR13, R72, 0x96, !PT ;  /* 0x0000000d0f0d7c12 */ /* 0x000fe2000f8e9648 */
[----:B------:R-:W-:Y:S01]  /*10600*/  IMAD.WIDE.U32 R34, R5, -0x2daee0ad, RZ ;  /* 0xd2511f5305227825 */ /* 0x000fe200078e00ff */
[----:B------:R-:W-:-:S03]  /*10610*/  LOP3.LUT R17, R31, UR11, R14, 0x96, !PT ;  /* 0x0000000b1f117c12 */ /* 0x000fc6000f8e960e */
[----:B------:R-:W-:-:S04]  /*10620*/  IMAD.WIDE.U32 R14, R9, -0x2daee0ad, RZ ;  /* 0xd2511f53090e7825 */ /* 0x000fc800078e00ff */
[----:B------:R-:W-:Y:S01]  /*10630*/  IMAD.WIDE.U32 R6, R7, -0x2daee0ad, RZ ;  /* 0xd2511f5307067825 */ /* 0x000fe200078e00ff */
[----:B------:R-:W-:-:S03]  /*10640*/  LOP3.LUT R11, R11, UR13, R72, 0x96, !PT ;  /* 0x0000000d0b0b7c12 */ /* 0x000fc6000f8e9648 */
[----:B------:R-:W-:Y:S02]  /*10650*/  FFMA.FTZ R42, R82, R59, R83 ;  /* 0x0000003b522a7223 */ /* 0x000fe40000010053 */
[----:B------:R-:W-:Y:S01]  /*10660*/  IMAD.WIDE.U32 R18, R8, -0x2daee0ad, RZ ;  /* 0xd2511f5308127825 */ /* 0x000fe200078e00ff */
[----:B------:R-:W-:-:S03]  /*10670*/  LOP3.LUT R10, R35, UR11, R10, 0x96, !PT ;  /* 0x0000000b230a7c12 */ /* 0x000fc6000f8e960a */
[----:B------:R-:W-:Y:S02]  /*10680*/  IMAD.MOV.U32 R82, RZ, RZ, R81 ;  /* 0x000000ffff527224 */ /* 0x000fe400078e0051 */
[----:B------:R-:W-:Y:S02]  /*10690*/  IMAD.MOV.U32 R83, RZ, RZ, R80 ;  /* 0x000000ffff537224 */ /* 0x000fe400078e0050 */
[----:B------:R-:W-:Y:S02]  /*106a0*/  IMAD.MOV.U32 R80, RZ, RZ, R26 ;  /* 0x000000ffff507224 */ /* 0x000fe400078e001a */
[----:B------:R-:W-:Y:S02]  /*106b0*/  IMAD.MOV.U32 R81, RZ, RZ, R27 ;  /* 0x000000ffff517224 */ /* 0x000fe400078e001b */
[----:B------:R-:W-:Y:S01]  /*106c0*/  IMAD.WIDE.U32 R8, R12, -0x2daee0ad, RZ ;  /* 0xd2511f530c087825 */ /* 0x000fe200078e00ff */
[----:B------:R-:W-:Y:S02]  /*106d0*/  LOP3.LUT R5, R15, UR13, R58, 0x96, !PT ;  /* 0x0000000d0f057c12 */ /* 0x000fe4000f8e963a */
[----:B------:R-:W-:Y:S01]  /*106e0*/  LOP3.LUT R7, R7, UR11, R14, 0x96, !PT ;  /* 0x0000000b07077c12 */ /* 0x000fe2000f8e960e */
[----:B------:R-:W-:-:S04]  /*106f0*/  IMAD.WIDE.U32 R12, R13, -0x326172a9, RZ ;  /* 0xcd9e8d570d0c7825 */ /* 0x000fc800078e00ff */
[----:B------:R-:W-:Y:S01]  /*10700*/  IMAD.WIDE.U32 R26, R17, -0x326172a9, RZ ;  /* 0xcd9e8d57111a7825 */ /* 0x000fe200078e00ff */
[----:B------:R-:W-:-:S03]  /*10710*/  LOP3.LUT R21, R13, UR12, R112, 0x96, !PT ;  /* 0x0000000c0d157c12 */ /* 0x000fc6000f8e9670 */
[----:B------:R-:W-:Y:S01]  /*10720*/  FFMA.FTZ R43, R82, R73, R83 ;  /* 0x00000049522b7223 */ /* 0x000fe20000010053 */
[----:B------:R-:W-:Y:S01]  /*10730*/  LOP3.LUT R20, R27, UR10, R12, 0x96, !PT ;  /* 0x0000000a1b147c12 */ /* 0x000fe2000f8e960c */
[----:B------:R-:W-:Y:S02]  /*10740*/  IMAD.MOV.U32 R47, RZ, RZ, R28 ;  /* 0x000000ffff2f7224 */ /* 0x000fe400078e001c */
[----:B------:R-:W-:Y:S02]  /*10750*/  IMAD.MOV.U32 R82, RZ, RZ, R29 ;  /* 0x000000ffff527224 */ /* 0x000fe400078e001d */
        /* <DEDUP_REMOVED lines=9> */
[----:B------:R-:W-:Y:S02]  /*107f0*/  LOP3.LUT R18, R11, UR12, R56, 0x96, !PT ;  /* 0x0000000c0b127c12 */ /* 0x000fe4000f8e9638 */
[----:B------:R-:W-:Y:S01]  /*10800*/  LOP3.LUT R13, R13, UR10, R10, 0x96, !PT ;  /* 0x0000000a0d0d7c12 */ /* 0x000fe2000f8e960a */
[----:B------:R-:W-:-:S04]  /*10810*/  IMAD.WIDE.U32 R14, R9, -0x326172a9, RZ ;  /* 0xcd9e8d57090e7825 */ /* 0x000fc800078e00ff */
[----:B------:R-:W-:-:S04]  /*10820*/  IMAD.WIDE.U32 R10, R21, -0x2daee0ad, RZ ;  /* 0xd2511f53150a7825 */ /* 0x000fc800078e00ff */
[----:B------:R-:W-:Y:S01]  /*10830*/  IMAD.WIDE.U32 R32, R20, -0x2daee0ad, RZ ;  /* 0xd2511f5314207825 */ /* 0x000fe200078e00ff */
[----:B------:R-:W-:Y:S02]  /*10840*/  MOV R83, R24 ;  /* 0x0000001800537202 */ /* 0x000fe40000000f00 */
[----:B------:R-:W-:Y:S02]  /*10850*/  LOP3.LUT R23, R17, UR12, R56, 0x96, !PT ;  /* 0x0000000c11177c12 */ /* 0x000fe4000f8e9638 */
[----:B------:R-:W-:Y:S01]  /*10860*/  LOP3.LUT R24, R15, UR10, R16, 0x96, !PT ;  /* 0x0000000a0f187c12 */ /* 0x000fe2000f8e9610 */
[----:B------:R-:W-:Y:S01]  /*10870*/  IMAD.WIDE.U32 R16, R18, -0x2daee0ad, RZ ;  /* 0xd2511f5312107825 */ /* 0x000fe200078e00ff */
[----:B------:R-:W-:Y:S02]  /*10880*/  LOP3.LUT R5, R11, UR9, R30, 0x96, !PT ;  /* 0x000000090b057c12 */ /* 0x000fe4000f8e961e */
[----:B------:R-:W-:Y:S01]  /*10890*/  LOP3.LUT R7, R33, UR7, R10, 0x96, !PT ;  /* 0x0000000721077c12 */ /* 0x000fe2000f8e960a */
[----:B------:R-:W-:-:S04]  /*108a0*/  IMAD.WIDE.U32 R10, R22, -0x2daee0ad, RZ ;  /* 0xd2511f53160a7825 */ /* 0x000fc800078e00ff */
        /* <DEDUP_REMOVED lines=8> */
[----:B------:R-:W-:Y:S01]  /*10930*/  IMAD.WIDE.U32 R16, R15, -0x326172a9, RZ ;  /* 0xcd9e8d570f107825 */ /* 0x000fe200078e00ff */
[----:B------:R-:W-:Y:S02]  /*10940*/  LOP3.LUT R10, R7, UR17, R10, 0x96, !PT ;  /* 0x00000011070a7c12 */ /* 0x000fe4000f8e960a */
[C---:B------:R-:W-:Y:S02]  /*10950*/  LOP3.LUT R21, R6.reuse, 0xffff, RZ, 0xc0, !PT ;  /* 0x0000ffff06157812 */ /* 0x040fe400078ec0ff */
[----:B------:R-:W-:Y:S02]  /*10960*/  LOP3.LUT R36, R6, 0xff, RZ, 0xc0, !PT ;  /* 0x000000ff06247812 */ /* 0x000fe400078ec0ff */
[--C-:B------:R-:W-:Y:S02]  /*10970*/  SHF.R.U32.HI R34, RZ, 0x10, R6.reuse ;  /* 0x00000010ff227819 */ /* 0x100fe40000011606 */
[----:B------:R-:W-:Y:S01]  /*10980*/  SHF.R.U32.HI R35, RZ, 0x18, R6 ;  /* 0x00000018ff237819 */ /* 0x000fe20000011606 */
[----:B------:R-:W-:Y:S01]  /*10990*/  IMAD.WIDE.U32 R6, R9, -0x326172a9, RZ ;  /* 0xcd9e8d5709067825 */ /* 0x000fe200078e00ff */
[----:B------:R-:W-:-:S03]  /*109a0*/  LOP3.LUT R15, R17, UR8, R28, 0x96, !PT ;  /* 0x00000008110f7c12 */ /* 0x000fc6000f8e961c */
[----:B------:R-:W-:Y:S01]  /*109b0*/  IMAD.WIDE.U32 R22, R23, -0x2daee0ad, RZ ;  /* 0xd2511f5317167825 */ /* 0x000fe200078e00ff */
[----:B------:R-:W-:-:S03]  /*109c0*/  LOP3.LUT R9, R7, UR17, R16, 0x96, !PT ;  /* 0x0000001107097c12 */ /* 0x000fc6000f8e9610 */
[----:B------:R-:W-:Y:S01]  /*109d0*/  IMAD.WIDE.U32 R16, R24, -0x2daee0ad, RZ ;  /* 0xd2511f5318107825 */ /* 0x000fe200078e00ff */
[C---:B------:R-:W-:Y:S02]  /*109e0*/  LOP3.LUT R28, R6.reuse, 0xffff, RZ, 0xc0, !PT ;  /* 0x0000ffff061c7812 */ /* 0x040fe400078ec0ff */
[----:B------:R-:W-:Y:S01]  /*109f0*/  LOP3.LUT R33, R6, 0xff, RZ, 0xc0, !PT ;  /* 0x000000ff06217812 */ /* 0x000fe200078ec0ff */
[----:B------:R-:W-:Y:S01]  /*10a00*/  IMAD.WIDE.U32 R18, R18, -0x326172a9, RZ ;  /* 0xcd9e8d5712127825 */ /* 0x000fe200078e00ff */
[--C-:B------:R-:W-:Y:S02]  /*10a10*/  SHF.R.U32.HI R31, RZ, 0x10, R6.reuse ;  /* 0x00000010ff1f7819 */ /* 0x100fe40000011606 */
[----:B------:R-:W-:Y:S01]  /*10a20*/  SHF.R.U32.HI R29, RZ, 0x18, R6 ;  /* 0x00000018ff1d7819 */ /* 0x000fe20000011606 */
[----:B------:R-:W-:Y:S01]  /*10a30*/  IMAD.WIDE.U32 R6, R5, -0x326172a9, RZ ;  /* 0xcd9e8d5705067825 */ /* 0x000fe200078e00ff */
[----:B------:R-:W-:Y:S02]  /*10a40*/  LOP3.LUT R27, R11, UR8, R26, 0x96, !PT ;  /* 0x000000080b1b7c12 */ /* 0x000fe4000f8e961a */
[----:B------:R-:W-:-:S02]  /*10a50*/  LOP3.LUT R11, R23, UR9, R8, 0x96, !PT ;  /* 0x00000009170b7c12 */ /* 0x000fc4000f8e9608 */
[----:B------:R-:W-:Y:S01]  /*10a60*/  LOP3.LUT R5, R17, UR7, R22, 0x96, !PT ;  /* 0x0000000711057c12 */ /* 0x000fe2000f8e9616 */
[----:B------:R-:W-:Y:S01]  /*10a70*/  IMAD.MOV.U32 R70, RZ, RZ, R80 ;  /* 0x000000ffff467224 */ /* 0x000fe200078e0050 */
[----:B------:R-:W-:Y:S02]  /*10a80*/  MOV R80, R25 ;  /* 0x0000001900507202 */ /* 0x000fe40000000f00 */
[----:B------:R-:W-:Y:S02]  /*10a90*/  LOP3.LUT R8, R7, UR17, R18, 0x96, !PT ;  /* 0x0000001107087c12 */ /* 0x000fe4000f8e9612 */
[----:B------:R-:W-:Y:S01]  /*10aa0*/  LOP3.LUT R25, R19, UR8, R12, 0x96, !PT ;  /* 0x0000000813197c12 */ /* 0x000fe2000f8e960c */
[----:B------:R-:W-:Y:S01]  /*10ab0*/  IMAD.WIDE.U32 R12, R11, -0x326172a9, RZ ;  /* 0xcd9e8d570b0c7825 */ /* 0x000fe200078e00ff */
[C---:B------:R-:W-:Y:S02]  /*10ac0*/  LOP3.LUT R17, R6.reuse, 0xffff, RZ, 0xc0, !PT ;  /* 0x0000ffff06117812 */ /* 0x040fe400078ec0ff */
[----:B------:R-:W-:-:S02]  /*10ad0*/  LOP3.LUT R24, R6, 0xff, RZ, 0xc0, !PT ;  /* 0x000000ff06187812 */ /* 0x000fc400078ec0ff */
[--C-:B------:R-:W-:Y:S02]  /*10ae0*/  SHF.R.U32.HI R23, RZ, 0x10, R6.reuse ;  /* 0x00000010ff177819 */ /* 0x100fe40000011606 */
[----:B------:R-:W-:Y:S01]  /*10af0*/  SHF.R.U32.HI R18, RZ, 0x18, R6 ;  /* 0x00000018ff127819 */ /* 0x000fe20000011606 */
[----:B------:R-:W-:Y:S01]  /*10b00*/  IMAD.WIDE.U32 R6, R5, -0x326172a9, RZ ;  /* 0xcd9e8d5705067825 */ /* 0x000fe200078e00ff */
[----:B------:R-:W-:-:S04]  /*10b10*/  LOP3.LUT R26, R13, UR8, R14, 0x96, !PT ;  /* 0x000000080d1a7c12 */ /* 0x000fc8000f8e960e */
[----:B------:R-:W-:Y:S02]  /*10b20*/  LOP3.LUT R5, R7, UR17, R12, 0x96, !PT ;  /* 0x0000001107057c12 */ /* 0x000fe4000f8e960c */
[----:B------:R-:W-:Y:S02]  /*10b30*/  SHF.R.U32.HI R12, RZ, 0x8, R21 ;  /* 0x00000008ff0c7819 */ /* 0x000fe40000011615 */
[C---:B------:R-:W-:Y:S02]  /*10b40*/  LOP3.LUT R14, R6.reuse, 0xffff, RZ, 0xc0, !PT ;  /* 0x0000ffff060e7812 */ /* 0x040fe400078ec0ff */
[----:B------:R-:W-:Y:S02]  /*10b50*/  LOP3.LUT R22, R6, 0xff, RZ, 0xc0, !PT ;  /* 0x000000ff06167812 */ /* 0x000fe400078ec0ff */
[--C-:B------:R-:W-:Y:S02]  /*10b60*/  SHF.R.U32.HI R21, RZ, 0x10, R6.reuse ;  /* 0x00000010ff157819 */ /* 0x100fe40000011606 */
[----:B------:R-:W-:Y:S01]  /*10b70*/  SHF.R.U32.HI R19, RZ, 0x18, R6 ;  /* 0x00000018ff137819 */ /* 0x000fe20000011606 */
[----:B------:R-:W-:Y:S01]  /*10b80*/  IMAD.WIDE.U32 R6, R27, -0x2daee0ad, RZ ;  /* 0xd2511f531b067825 */ /* 0x000fe200078e00ff */
[----:B------:R-:W-:-:S02]  /*10b90*/  LOP3.LUT R11, R34, 0xff, RZ, 0xc0, !PT ;  /* 0x000000ff220b7812 */ /* 0x000fc400078ec0ff */
[----:B------:R-:W-:Y:S02]  /*10ba0*/  PRMT R44, R36, 0x5410, R12 ;  /* 0x00005410242c7816 */ /* 0x000fe4000000000c */
[----:B------:R-:W-:Y:S02]  /*10bb0*/  PRMT R39, R11, 0x5410, R35 ;  /* 0x000054100b277816 */ /* 0x000fe40000000023 */
[----:B------:R-:W-:Y:S02]  /*10bc0*/  LOP3.LUT R13, R7, UR18, R32, 0x96, !PT ;  /* 0x00000012070d7c12 */ /* 0x000fe4000f8e9620 */
[C---:B------:R-:W-:Y:S02]  /*10bd0*/  LOP3.LUT R32, R6.reuse, 0xffff, RZ, 0xc0, !PT ;  /* 0x0000ffff06207812 */ /* 0x040fe400078ec0ff */
[----:B------:R-:W-:Y:S02]  /*10be0*/  LOP3.LUT R36, R6, 0xff, RZ, 0xc0, !PT ;  /* 0x000000ff06247812 */ /* 0x000fe400078ec0ff */
[----:B------:R-:W-:-:S02]  /*10bf0*/  SHF.R.U32.HI R35, RZ, 0x10, R6 ;  /* 0x00000010ff237819 */ /* 0x000fc40000011606 */
[----:B------:R-:W-:Y:S01]  /*10c00*/  SHF.R.U32.HI R34, RZ, 0x18, R6 ;  /* 0x00000018ff227819 */ /* 0x000fe20000011606 */
[----:B------:R-:W-:Y:S01]  /*10c10*/  IMAD.WIDE.U32 R6, R15, -0x2daee0ad, RZ ;  /* 0xd2511f530f067825 */ /* 0x000fe200078e00ff */
[----:B------:R-:W-:Y:S02]  /*10c20*/  LOP3.LUT R11, R31, 0xff, RZ, 0xc0, !PT ;  /* 0x000000ff1f0b7812 */ /* 0x000fe400078ec0ff */
[----:B------:R-:W-:Y:S01]  /*10c30*/  SHF.R.U32.HI R12, RZ, 0x8, R28 ;  /* 0x00000008ff0c7819 */ /* 0x000fe2000001161c */
[----:B------:R-:W-:Y:S01]  /*10c40*/  IMAD.MOV.U32 R49, RZ, RZ, R101 ;  /* 0x000000ffff317224 */ /* 0x000fe200078e0065 */
[----:B------:R-:W-:Y:S01]  /*10c50*/  PRMT R101, R11, 0x5410, R29 ;  /* 0x000054100b657816 */ /* 0x000fe2000000001d */
[----:B------:R-:W-:Y:S01]  /*10c60*/  IMAD.MOV.U32 R51, RZ, RZ, R102 ;  /* 0x000000ffff337224 */ /* 0x000fe200078e0066 */
[----:B------:R-:W-:Y:S02]  /*10c70*/  LOP3.LUT R15, R7, UR18, R30, 0x96, !PT ;  /* 0x00000012070f7c12 */ /* 0x000fe4000f8e961e */
[----:B------:R-:W-:-:S02]  /*10c80*/  PRMT R102, R33, 0x5410, R12 ;  /* 0x0000541021667816 */ /* 0x000fc4000000000c */
[C---:B------:R-:W-:Y:S02]  /*10c90*/  LOP3.LUT R28, R6.reuse, 0xffff, RZ, 0xc0, !PT ;  /* 0x0000ffff061c7812 */ /* 0x040fe400078ec0ff */
[----:B------:R-:W-:Y:S02]  /*10ca0*/  LOP3.LUT R31, R6, 0xff, RZ, 0xc0, !PT ;  /* 0x000000ff061f7812 */ /* 0x000fe400078ec0ff */
[--C-:B------:R-:W-:Y:S02]  /*10cb0*/  SHF.R.U32.HI R30, RZ, 0x10, R6.reuse ;  /* 0x00000010ff1e7819 */ /* 0x100fe40000011606 */
[----:B------:R-:W-:Y:S01]  /*10cc0*/  SHF.R.U32.HI R29, RZ, 0x18, R6 ;  /* 0x00000018ff1d7819 */ /* 0x000fe20000011606 */
[----:B------:R-:W-:Y:S01]  /*10cd0*/  IMAD.WIDE.U32 R6, R25, -0x2daee0ad, RZ ;  /* 0xd2511f5319067825 */ /* 0x000fe200078e00ff */
[----:B------:R-:W-:Y:S02]  /*10ce0*/  SHF.R.U32.HI R12, RZ, 0x8, R17 ;  /* 0x00000008ff0c7819 */ /* 0x000fe40000011611 */
[----:B------:R-:W-:-:S02]  /*10cf0*/  LOP3.LUT R11, R23, 0xff, RZ, 0xc0, !PT ;  /* 0x000000ff170b7812 */ /* 0x000fc400078ec0ff */
[----:B------:R-:W-:Y:S02]  /*10d00*/  PRMT R33, R24, 0x5410, R12 ;  /* 0x0000541018217816 */ /* 0x000fe4000000000c */
[----:B------:R-:W-:Y:S01]  /*10d10*/  PRMT R37, R11, 0x5410, R18 ;  /* 0x000054100b257816 */ /* 0x000fe20000000012 */
[----:B------:R-:W-:Y:S01]  /*10d20*/  FFMA.FTZ R11, R195, c[0x0][0x23c], -R4 ;  /* 0x00008f00c30b7a23 */ /* 0x000fe20000010804 */
[----:B------:R-:W-:Y:S02]  /*10d30*/  LOP3.LUT R17, R7, UR18, R20, 0x96, !PT ;  /* 0x0000001207117c12 */ /* 0x000fe4000f8e9614 */
[C---:B------:R-:W-:Y:S01]  /*10d40*/  LOP3.LUT R23, R6.reuse, 0xffff, RZ, 0xc0, !PT ;  /* 0x0000ffff06177812 */ /* 0x040fe200078ec0ff */
[----:B------:R-:W-:Y:S01]  /*10d50*/  FFMA.FTZ R7, R193, c[0x0][0x23c], -R4 ;  /* 0x00008f00c1077a23 */ /* 0x000fe20000010804 */
[----:B------:R-:W-:Y:S02]  /*10d60*/  LOP3.LUT R27, R6, 0xff, RZ, 0xc0, !PT ;  /* 0x000000ff061b7812 */ /* 0x000fe400078ec0ff */
[----:B------:R-:W-:-:S02]  /*10d70*/  SHF.R.U32.HI R25, RZ, 0x10, R6 ;  /* 0x00000010ff197819 */ /* 0x000fc40000011606 */
[----:B------:R-:W-:Y:S02]  /*10d80*/  SHF.R.U32.HI R24, RZ, 0x18, R6 ;  /* 0x00000018ff187819 */ /* 0x000fe40000011606 */
[----:B------:R-:W-:Y:S01]  /*10d90*/  SHF.R.U32.HI R6, RZ, 0x8, R14 ;  /* 0x00000008ff067819 */ /* 0x000fe2000001160e */
[----:B------:R-:W-:Y:S01]  /*10da0*/  IMAD.MOV.U32 R115, RZ, RZ, R163 ;  /* 0x000000ffff737224 */ /* 0x000fe200078e00a3 */
[----:B------:R-:W-:Y:S01]  /*10db0*/  MOV R63, R93 ;  /* 0x0000005d003f7202 */ /* 0x000fe20000000f00 */
[----:B------:R1:W-:Y:S01]  /*10dc0*/  MUFU.EX2 R163, R11 ;  /* 0x0000000b00a37308 */ /* 0x0003e20000000800 */
[----:B------:R-:W-:Y:S02]  /*10dd0*/  PRMT R93, R22, 0x5410, R6 ;  /* 0x00005410165d7816 */ /* 0x000fe40000000006 */
[----:B------:R-:W-:Y:S01]  /*10de0*/  LOP3.LUT R6, R21, 0xff, RZ, 0xc0, !PT ;  /* 0x000000ff15067812 */ /* 0x000fe200078ec0ff */
[----:B------:R-:W-:-:S04]  /*10df0*/  FFMA.FTZ R40, R82, R75, R92 ;  /* 0x0000004b52287223 */ /* 0x000fc8000001005c */
[----:B------:R2:W-:Y:S01]  /*10e00*/  MUFU.EX2 R179, R7 ;  /* 0x0000000700b37308 */ /* 0x0005e20000000800 */
[----:B------:R-:W-:Y:S01]  /*10e10*/  PRMT R92, R6, 0x5410, R19 ;  /* 0x00005410065c7816 */ /* 0x000fe20000000013 */
[----:B-1----:R-:W-:-:S06]  /*10e20*/  FFMA.FTZ R11, R196, c[0x0][0x23c], -R4 ;  /* 0x00008f00c40b7a23 */ /* 0x002fcc0000010804 */
[----:B------:R1:W-:Y:S01]  /*10e30*/  MUFU.EX2 R178, R11 ;  /* 0x0000000b00b27308 */ /* 0x0003e20000000800 */
[----:B--2---:R-:W-:-:S07]  /*10e40*/  FFMA.FTZ R7, R192, c[0x0][0x23c], -R4 ;  /* 0x00008f00c0077a23 */ /* 0x004fce0000010804 */
[----:B------:R2:W-:Y:S01]  /*10e50*/  MUFU.EX2 R180, R7 ;  /* 0x0000000700b47308 */ /* 0x0005e20000000800 */
[----:B-1----:R-:W-:-:S07]  /*10e60*/  FFMA.FTZ R11, R187, c[0x0][0x23c], -R4 ;  /* 0x00008f00bb0b7a23 */ /* 0x002fce0000010804 */
[----:B------:R1:W-:Y:S01]  /*10e70*/  MUFU.EX2 R192, R11 ;  /* 0x0000000b00c07308 */ /* 0x0003e20000000800 */
[----:B--2---:R-:W-:-:S05]  /*10e80*/  IMAD.WIDE.U32 R6, R26, -0x2daee0ad, RZ ;  /* 0xd2511f531a067825 */ /* 0x004fca00078e00ff */
[----:B------:R-:W-:Y:S02]  /*10e90*/  LOP3.LUT R14, R7, UR18, R16, 0x96, !PT ;  /* 0x00000012070e7c12 */ /* 0x000fe4000f8e9610 */
[C---:B------:R-:W-:Y:S02]  /*10ea0*/  LOP3.LUT R16, R6.reuse, 0xffff, RZ, 0xc0, !PT ;  /* 0x0000ffff06107812 */ /* 0x040fe400078ec0ff */
[----:B------:R-:W-:Y:S02]  /*10eb0*/  LOP3.LUT R20, R6, 0xff, RZ, 0xc0, !PT ;  /* 0x000000ff06147812 */ /* 0x000fe400078ec0ff */
[----:B------:R-:W-:Y:S01]  /*10ec0*/  SHF.R.U32.HI R19, RZ, 0x10, R6 ;  /* 0x00000010ff137819 */ /* 0x000fe20000011606 */
[----:B-1----:R-:W-:Y:S01]  /*10ed0*/  FFMA.FTZ R11, R188, c[0x0][0x23c], -R4 ;  /* 0x00008f00bc0b7a23 */ /* 0x002fe20000010804 */
[----:B------:R-:W-:Y:S02]  /*10ee0*/  SHF.R.U32.HI R18, RZ, 0x18, R6 ;  /* 0x00000018ff127819 */ /* 0x000fe40000011606 */
[----:B------:R-:W-:Y:S01]  /*10ef0*/  LOP3.LUT R6, R10, 0xffff, RZ, 0xc0, !PT ;  /* 0x0000ffff0a067812 */ /* 0x000fe200078ec0ff */
[----:B------:R1:W-:Y:S01]  /*10f00*/  MUFU.EX2 R187, R11 ;  /* 0x0000000b00bb7308 */ /* 0x0003e20000000800 */
[----:B------:R-:W-:-:S02]  /*10f10*/  SHF.R.U32.HI R7, RZ, 0x10, R10 ;  /* 0x00000010ff077819 */ /* 0x000fc4000001160a */
[----:B------:R-:W-:Y:S02]  /*10f20*/  LOP3.LUT R12, R10, 0xff, RZ, 0xc0, !PT ;  /* 0x000000ff0a0c7812 */ /* 0x000fe400078ec0ff */
[----:B-1----:R-:W-:Y:S02]  /*10f30*/  SHF.R.U32.HI R11, RZ, 0x18, R10 ;  /* 0x00000018ff0b7819 */ /* 0x002fe4000001160a */
[----:B------:R-:W-:Y:S02]  /*10f40*/  SHF.R.U32.HI R10, RZ, 0x8, R6 ;  /* 0x00000008ff0a7819 */ /* 0x000fe40000011606 */
[----:B------:R-:W-:Y:S01]  /*10f50*/  LOP3.LUT R6, R7, 0xff, RZ, 0xc0, !PT ;  /* 0x000000ff07067812 */ /* 0x000fe200078ec0ff */
[----:B------:R-:W-:-:S03]  /*10f60*/  FFMA.FTZ R7, R185, c[0x0][0x23c], -R4 ;  /* 0x00008f00b9077a23 */ /* 0x000fc60000010804 */
[----:B------:R-:W-:Y:S01]  /*10f70*/  PRMT R26, R6, 0x5410, R11 ;  /* 0x00005410061a7816 */ /* 0x000fe2000000000b */
[----:B------:R1:W-:Y:S01]  /*10f80*/  MUFU.EX2 R188, R7 ;  /* 0x0000000700bc7308 */ /* 0x0003e20000000800 */
[----:B------:R-:W-:Y:S02]  /*10f90*/  LOP3.LUT R6, R9, 0xffff, RZ, 0xc0, !PT ;  /* 0x0000ffff09067812 */ /* 0x000fe400078ec0ff */
[----:B------:R-:W-:Y:S01]  /*10fa0*/  PRMT R38, R12, 0x5410, R10 ;  /* 0x000054100c267816 */ /* 0x000fe2000000000a */
[--C-:B------:R-:W-:Y:S02]  /*10fb0*/  FFMA.FTZ R10, R184, c[0x0][0x23c], -R4.reuse ;  /* 0x00008f00b80a7a23 */ /* 0x100fe40000010804 */
[----:B-1----:R-:W-:-:S04]  /*10fc0*/  FFMA.FTZ R7, R186, c[0x0][0x23c], -R4 ;  /* 0x00008f00ba077a23 */ /* 0x002fc80000010804 */
[----:B------:R1:W-:Y:S08]  /*10fd0*/  MUFU.EX2 R185, R7 ;  /* 0x0000000700b97308 */ /* 0x0003f00000000800 */
[----:B------:R2:W-:Y:S01]  /*10fe0*/  MUFU.EX2 R184, R10 ;  /* 0x0000000a00b87308 */ /* 0x0005e20000000800 */
[----:B-1----:R-:W-:Y:S02]  /*10ff0*/  SHF.R.U32.HI R7, RZ, 0x8, R6 ;  /* 0x00000008ff077819 */ /* 0x002fe40000011606 */
[----:B------:R-:W-:-:S04]  /*11000*/  LOP3.LUT R6, R9, 0xff, RZ, 0xc0, !PT ;  /* 0x000000ff09067812 */ /* 0x000fc800078ec0ff */
[----:B------:R-:W-:Y:S01]  /*11010*/  PRMT R98, R6, 0x5410, R7 ;  /* 0x0000541006627816 */ /* 0x000fe20000000007 */
[--C-:B------:R-:W-:Y:S01]  /*11020*/  FFMA.FTZ R6, R183, c[0x0][0x23c], -R4.reuse ;  /* 0x00008f00b7067a23 */ /* 0x100fe20000010804 */
[--C-:B--2---:R-:W-:Y:S02]  /*11030*/  SHF.R.U32.HI R10, RZ, 0x10, R9.reuse ;  /* 0x00000010ff0a7819 */ /* 0x104fe40000011609 */
[----:B------:R-:W-:Y:S01]  /*11040*/  SHF.R.U32.HI R7, RZ, 0x18, R9 ;  /* 0x00000018ff077819 */ /* 0x000fe20000011609 */
[----:B------:R1:W-:Y:S01]  /*11050*/  MUFU.EX2 R183, R6 ;  /* 0x0000000600b77308 */ /* 0x0003e20000000800 */
[----:B------:R-:W-:-:S07]  /*11060*/  FFMA.FTZ R9, R182, c[0x0][0x23c], -R4 ;  /* 0x00008f00b6097a23 */ /* 0x000fce0000010804 */
[----:B------:R2:W-:Y:S01]  /*11070*/  MUFU.EX2 R186, R9 ;  /* 0x0000000900ba7308 */ /* 0x0005e20000000800 */
[----:B-1----:R-:W-:-:S04]  /*11080*/  LOP3.LUT R6, R10, 0xff, RZ, 0xc0, !PT ;  /* 0x000000ff0a067812 */ /* 0x002fc800078ec0ff */
[----:B------:R-:W-:Y:S02]  /*11090*/  PRMT R97, R6, 0x5410, R7 ;  /* 0x0000541006617816 */ /* 0x000fe40000000007 */
[C---:B------:R-:W-:Y:S02]  /*110a0*/  LOP3.LUT R6, R8.reuse, 0xffff, RZ, 0xc0, !PT ;  /* 0x0000ffff08067812 */ /* 0x040fe400078ec0ff */
[--C-:B------:R-:W-:Y:S02]  /*110b0*/  SHF.R.U32.HI R7, RZ, 0x10, R8.reuse ;  /* 0x00000010ff077819 */ /* 0x100fe40000011608 */
[----:B------:R-:W-:Y:S02]  /*110c0*/  LOP3.LUT R10, R8, 0xff, RZ, 0xc0, !PT ;  /* 0x000000ff080a7812 */ /* 0x000fe400078ec0ff */
[----:B--2---:R-:W-:Y:S02]  /*110d0*/  SHF.R.U32.HI R9, RZ, 0x18, R8 ;  /* 0x00000018ff097819 */ /* 0x004fe40000011608 */
[----:B------:R-:W-:-:S02]  /*110e0*/  SHF.R.U32.HI R8, RZ, 0x8, R6 ;  /* 0x00000008ff087819 */ /* 0x000fc40000011606 */
[----:B------:R-:W-:Y:S01]  /*110f0*/  LOP3.LUT R6, R7, 0xff, RZ, 0xc0, !PT ;  /* 0x000000ff07067812 */ /* 0x000fe200078ec0ff */
[----:B------:R-:W-:Y:S01]  /*11100*/  FFMA.FTZ R7, R78, c[0x0][0x23c], -R4 ;  /* 0x00008f004e077a23 */ /* 0x000fe20000010804 */
[----:B------:R-:W-:Y:S01]  /*11110*/  PRMT R21, R10, 0x5410, R8 ;  /* 0x000054100a157816 */ /* 0x000fe20000000008 */
[--C-:B------:R-:W-:Y:S01]  /*11120*/  FFMA.FTZ R8, R77, c[0x0][0x23c], -R4.reuse ;  /* 0x00008f004d087a23 */ /* 0x100fe20000010804 */
[----:B------:R-:W-:Y:S01]  /*11130*/  PRMT R22, R6, 0x5410, R9 ;  /* 0x0000541006167816 */ /* 0x000fe20000000009 */
[----:B------:R1:W-:Y:S01]  /*11140*/  MUFU.EX2 R193, R7 ;  /* 0x0000000700c17308 */ /* 0x0003e20000000800 */
[--C-:B------:R-:W-:Y:S02]  /*11150*/  FFMA.FTZ R6, R181, c[0x0][0x23c], -R4.reuse ;  /* 0x00008f00b5067a23 */ /* 0x100fe40000010804 */
[----:B------:R-:W-:-:S05]  /*11160*/  FFMA.FTZ R9, R76, c[0x0][0x23c], -R4 ;  /* 0x00008f004c097a23 */ /* 0x000fca0000010804 */
[----:B------:R2:W-:Y:S01]  /*11170*/  MUFU.EX2 R182, R6 ;  /* 0x0000000600b67308 */ /* 0x0005e20000000800 */
[----:B-1----:R-:W-:Y:S01]  /*11180*/  FFMA.FTZ R7, R79, c[0x0][0x23c], -R4 ;  /* 0x00008f004f077a23 */ /* 0x002fe20000010804 */
[----:B------:R-:W-:Y:S01]  /*11190*/  LOP3.LUT R4, R5, 0xffff, RZ, 0xc0, !PT ;  /* 0x0000ffff05047812 */ /* 0x000fe200078ec0ff */
[----:B------:R-:W-:Y:S02]  /*111a0*/  FFMA.FTZ R41, R83, R74, R47 ;  /* 0x0000004a53297223 */ /* 0x000fe4000001002f */
[----:B------:R-:W-:Y:S01]  /*111b0*/  IMAD.MOV.U32 R47, RZ, RZ, R86 ;  /* 0x000000ffff2f7224 */ /* 0x000fe200078e0056 */
[----:B--2---:R-:W-:Y:S02]  /*111c0*/  SHF.R.U32.HI R6, RZ, 0x8, R4 ;  /* 0x00000008ff067819 */ /* 0x004fe40000011604 */
[----:B------:R-:W-:-:S04]  /*111d0*/  LOP3.LUT R4, R5, 0xff, RZ, 0xc0, !PT ;  /* 0x000000ff05047812 */ /* 0x000fc800078ec0ff */
[----:B------:R-:W-:Y:S02]  /*111e0*/  PRMT R86, R4, 0x5410, R6 ;  /* 0x0000541004567816 */ /* 0x000fe40000000006 */
[--C-:B------:R-:W-:Y:S02]  /*111f0*/  SHF.R.U32.HI R4, RZ, 0x10, R5.reuse ;  /* 0x00000010ff047819 */ /* 0x100fe40000011605 */
[----:B------:R-:W-:Y:S02]  /*11200*/  SHF.R.U32.HI R6, RZ, 0x18, R5 ;  /* 0x00000018ff067819 */ /* 0x000fe40000011605 */
[----:B------:R-:W-:Y:S02]  /*11210*/  LOP3.LUT R4, R4, 0xff, RZ, 0xc0, !PT ;  /* 0x000000ff04047812 */ /* 0x000fe400078ec0ff */
[----:B------:R-:W-:Y:S02]  /*11220*/  LOP3.LUT R5, R35, 0xff, RZ, 0xc0, !PT ;  /* 0x000000ff23057812 */ /* 0x000fe400078ec0ff */
[----:B------:R-:W-:Y:S01]  /*11230*/  PRMT R83, R4, 0x5410, R6 ;  /* 0x0000541004537816 */ /* 0x000fe20000000006 */
[----:B------:R-:W-:Y:S01]  /*11240*/  FFMA.FTZ R4, R241, c[0x0][0x23c], -R3 ;  /* 0x00008f00f1047a23 */ /* 0x000fe20000010803 */
[----:B------:R-:W-:-:S02]  /*11250*/  PRMT R76, R5, 0x5410, R34 ;  /* 0x00005410054c7816 */ /* 0x000fc40000000022 */
[----:B------:R-:W-:Y:S01]  /*11260*/  SHF.R.U32.HI R5, RZ, 0x8, R28 ;  /* 0x00000008ff057819 */ /* 0x000fe2000001161c */
[----:B------:R-:W-:Y:S02]  /*11270*/  IMAD.MOV.U32 R45, RZ, RZ, R160 ;  /* 0x000000ffff2d7224 */ /* 0x000fe400078e00a0 */
[----:B------:R1:W-:Y:S01]  /*11280*/  MUFU.EX2 R160, R4 ;  /* 0x0000000400a07308 */ /* 0x0003e20000000800 */
[----:B------:R-:W-:Y:S02]  /*11290*/  PRMT R112, R31, 0x5410, R5 ;  /* 0x000054101f707816 */ /* 0x000fe40000000005 */
[----:B------:R-:W-:Y:S01]  /*112a0*/  LOP3.LUT R5, R30, 0xff, RZ, 0xc0, !PT ;  /* 0x000000ff1e057812 */ /* 0x000fe200078ec0ff */
[----:B------:R-:W-:Y:S02]  /*112b0*/  IMAD.MOV.U32 R55, RZ, RZ, R161 ;  /* 0x000000ffff377224 */ /* 0x000fe400078e00a1 */
[----:B------:R-:W-:Y:S01]  /*112c0*/  IMAD.MOV.U32 R66, RZ, RZ, R103 ;  /* 0x000000ffff427224 */ /* 0x000fe200078e0067 */
[----:B------:R-:W-:-:S02]  /*112d0*/  PRMT R103, R5, 0x5410, R29 ;  /* 0x0000541005677816 */ /* 0x000fc4000000001d */
[----:B------:R-:W-:Y:S01]  /*112e0*/  SHF.R.U32.HI R5, RZ, 0x8, R23 ;  /* 0x00000008ff057819 */ /* 0x000fe20000011617 */
[----:B-1----:R-:W-:-:S04]  /*112f0*/  FFMA.FTZ R4, R242, c[0x0][0x23c], -R3 ;  /* 0x00008f00f2047a23 */ /* 0x002fc80000010803 */
[----:B------:R1:W-:Y:S01]  /*11300*/  MUFU.EX2 R161, R4 ;  /* 0x0000000400a17308 */ /* 0x0003e20000000800 */
[----:B------:R-:W-:Y:S01]  /*11310*/  IMAD.MOV.U32 R52, RZ, RZ, R162 ;  /* 0x000000ffff347224 */ /* 0x000fe200078e00a2 */
[----:B------:R-:W-:Y:S02]  /*11320*/  PRMT R69, R27, 0x5410, R5 ;  /* 0x000054101b457816 */ /* 0x000fe40000000005 */
[----:B------:R-:W-:Y:S01]  /*11330*/  LOP3.LUT R5, R25, 0xff, RZ, 0xc0, !PT ;  /* 0x000000ff19057812 */ /* 0x000fe200078ec0ff */
[----:B------:R-:W-:Y:S02]  /*11340*/  IMAD.MOV.U32 R54, RZ, RZ, R167 ;  /* 0x000000ffff367224 */ /* 0x000fe400078e00a7 */
[----:B-1----:R-:W-:-:S04]  /*11350*/  FFMA.FTZ R4, R236, c[0x0][0x23c], -R3 ;  /* 0x00008f00ec047a23 */ /* 0x002fc80000010803 */
[----:B------:R1:W-:Y:S01]  /*11360*/  MUFU.EX2 R162, R4 ;  /* 0x0000000400a27308 */ /* 0x0003e20000000800 */
[----:B------:R-:W-:Y:S02]  /*11370*/  PRMT R68, R5, 0x5410, R24 ;  /* 0x0000541005447816 */ /* 0x000fe40000000018 */
[----:B------:R-:W-:Y:S01]  /*11380*/  SHF.R.U32.HI R5, RZ, 0x8, R16 ;  /* 0x00000008ff057819 */ /* 0x000fe20000011610 */
[----:B------:R-:W-:Y:S02]  /*11390*/  IMAD.MOV.U32 R67, RZ, RZ, R81 ;  /* 0x000000ffff437224 */ /* 0x000fe400078e0051 */
[----:B------:R-:W-:Y:S02]  /*113a0*/  IMAD.MOV.U32 R48, RZ, RZ, R171 ;  /* 0x000000ffff307224 */ /* 0x000fe400078e00ab */
[----:B------:R2:W-:Y:S01]  /*113b0*/  MUFU.EX2 R196, R7 ;  /* 0x0000000700c47308 */ /* 0x0005e20000000800 */
[----:B-1----:R-:W-:-:S07]  /*113c0*/  FFMA.FTZ R4, R237, c[0x0][0x23c], -R3 ;  /* 0x00008f00ed047a23 */ /* 0x002fce0000010803 */
[----:B------:R1:W-:Y:S01]  /*113d0*/  MUFU.EX2 R167, R4 ;  /* 0x0000000400a77308 */ /* 0x0003e20000000800 */
[----:B------:R-:W-:Y:S01]  /*113e0*/  IMAD.MOV.U32 R81, RZ, RZ, R96 ;  /* 0x000000ffff517224 */ /* 0x000fe200078e0060 */
[----:B------:R-:W-:Y:S02]  /*113f0*/  PRMT R96, R20, 0x5410, R5 ;  /* 0x0000541014607816 */ /* 0x000fe40000000005 */
[----:B--2---:R-:W-:Y:S02]  /*11400*/  SHF.R.U32.HI R7, RZ, 0x8, R32 ;  /* 0x00000008ff077819 */ /* 0x004fe40000011620 */
[----:B------:R-:W-:Y:S02]  /*11410*/  SHF.R.U32.HI R5, RZ, 0x10, R13 ;  /* 0x00000010ff057819 */ /* 0x000fe4000001160d */
[----:B------:R-:W-:Y:S01]  /*11420*/  PRMT R77, R36, 0x5410, R7 ;  /* 0x00005410244d7816 */ /* 0x000fe20000000007 */
[----:B-1----:R-:W-:-:S04]  /*11430*/  FFMA.FTZ R4, R231, c[0x0][0x23c], -R3 ;  /* 0x00008f00e7047a23 */ /* 0x002fc80000010803 */
[----:B------:R1:W-:Y:S01]  /*11440*/  MUFU.EX2 R171, R4 ;  /* 0x0000000400ab7308 */ /* 0x0003e20000000800 */
[----:B------:R-:W-:Y:S01]  /*11450*/  LOP3.LUT R6, R19, 0xff, RZ, 0xc0, !PT ;  /* 0x000000ff13067812 */ /* 0x000fe200078ec0ff */
[----:B------:R-:W-:-:S06]  /*11460*/  IMAD.MOV.U32 R46, RZ, RZ, R95 ;  /* 0x000000ffff2e7224 */ /* 0x000fcc00078e005f */
[----:B------:R2:W-:Y:S01]  /*11470*/  MUFU.EX2 R181, R9 ;  /* 0x0000000900b57308 */ /* 0x0005e20000000800 */
[----:B-1----:R-:W-:-:S04]  /*11480*/  LOP3.LUT R4, R13, 0xffff, RZ, 0xc0, !PT ;  /* 0x0000ffff0d047812 */ /* 0x002fc800078ec0ff */
[----:B------:R-:W-:Y:S02]  /*11490*/  SHF.R.U32.HI R7, RZ, 0x8, R4 ;  /* 0x00000008ff077819 */ /* 0x000fe40000011604 */
[----:B------:R-:W-:Y:S01]  /*114a0*/  LOP3.LUT R4, R5, 0xff, RZ, 0xc0, !PT ;  /* 0x000000ff05047812 */ /* 0x000fe200078ec0ff */
[----:B------:R-:W-:Y:S01]  /*114b0*/  FFMA.FTZ R5, R226, c[0x0][0x23c], -R3 ;  /* 0x00008f00e2057a23 */ /* 0x000fe20000010803 */
[----:B--2---:R-:W-:Y:S01]  /*114c0*/  SHF.R.U32.HI R9, RZ, 0x18, R13 ;  /* 0x00000018ff097819 */ /* 0x004fe2000001160d */
[----:B------:R-:W-:Y:S01]  /*114d0*/  IMAD.MOV.U32 R65, RZ, RZ, R174 ;  /* 0x000000ffff417224 */ /* 0x000fe200078e00ae */
[----:B------:R-:W-:Y:S01]  /*114e0*/  PRMT R95, R6, 0x5410, R18 ;  /* 0x00005410065f7816 */ /* 0x000fe20000000012 */
[----:B------:R1:W-:Y:S01]  /*114f0*/  MUFU.EX2 R174, R5 ;  /* 0x0000000500ae7308 */ /* 0x0003e20000000800 */
[----:B------:R-:W-:Y:S02]  /*11500*/  LOP3.LUT R6, R13, 0xff, RZ, 0xc0, !PT ;  /* 0x000000ff0d067812 */ /* 0x000fe400078ec0ff */
[----:B------:R-:W-:-:S02]  /*11510*/  PRMT R71, R4, 0x5410, R9 ;  /* 0x0000541004477816 */ /* 0x000fc40000000009 */
[----:B------:R-:W-:Y:S02]  /*11520*/  LOP3.LUT R4, R15, 0xffff, RZ, 0xc0, !PT ;  /* 0x0000ffff0f047812 */ /* 0x000fe400078ec0ff */
[----:B------:R-:W-:Y:S02]  /*11530*/  PRMT R72, R6, 0x5410, R7 ;  /* 0x0000541006487816 */ /* 0x000fe40000000007 */
[----:B------:R-:W-:Y:S02]  /*11540*/  SHF.R.U32.HI R6, RZ, 0x8, R4 ;  /* 0x00000008ff067819 */ /* 0x000fe40000011604 */
[--C-:B-1----:R-:W-:Y:S02]  /*11550*/  SHF.R.U32.HI R5, RZ, 0x10, R15.reuse ;  /* 0x00000010ff057819 */ /* 0x102fe4000001160f */
[----:B------:R-:W-:Y:S02]  /*11560*/  SHF.R.U32.HI R7, RZ, 0x18, R15 ;  /* 0x00000018ff077819 */ /* 0x000fe4000001160f */
[----:B------:R-:W-:Y:S01]  /*11570*/  LOP3.LUT R4, R5, 0xff, RZ, 0xc0, !PT ;  /* 0x000000ff05047812 */ /* 0x000fe200078ec0ff */
[----:B------:R-:W-:Y:S01]  /*11580*/  FFMA.FTZ R5, R228, c[0x0][0x23c], -R3 ;  /* 0x00008f00e4057a23 */ /* 0x000fe20000010803 */
[----:B------:R1:W-:Y:S01]  /*11590*/  MUFU.EX2 R195, R8 ;  /* 0x0000000800c37308 */ /* 0x0003e20000000800 */
[----:B------:R-:W-:-:S02]  /*115a0*/  IMAD.MOV.U32 R64, RZ, RZ, R173 ;  /* 0x000000ffff407224 */ /* 0x000fc400078e00ad */
[----:B------:R-:W-:Y:S01]  /*115b0*/  IMAD.MOV.U32 R50, RZ, RZ, R100 ;  /* 0x000000ffff327224 */ /* 0x000fe200078e0064 */
[----:B------:R-:W-:Y:S01]  /*115c0*/  PRMT R100, R4, 0x5410, R7 ;  /* 0x0000541004647816 */ /* 0x000fe20000000007 */
[----:B------:R-:W-:Y:S01]  /*115d0*/  IMAD.MOV.U32 R82, RZ, RZ, R85 ;  /* 0x000000ffff527224 */ /* 0x000fe200078e0055 */
[----:B------:R-:W-:Y:S02]  /*115e0*/  LOP3.LUT R4, R17, 0xffff, RZ, 0xc0, !PT ;  /* 0x0000ffff11047812 */ /* 0x000fe400078ec0ff */
[----:B------:R2:W-:Y:S01]  /*115f0*/  MUFU.EX2 R173, R5 ;  /* 0x0000000500ad7308 */ /* 0x0005e20000000800 */
[----:B------:R-:W-:Y:S01]  /*11600*/  IMAD.MOV.U32 R85, RZ, RZ, R175 ;  /* 0x000000ffff557224 */ /* 0x000fe200078e00af */
[----:B------:R-:W-:Y:S01]  /*11610*/  MOV R53, R172 ;  /* 0x000000ac00357202 */ /* 0x000fe20000000f00 */
[----:B-1----:R-:W-:-:S05]  /*11620*/  FFMA.FTZ R8, R234, c[0x0][0x23c], -R3 ;  /* 0x00008f00ea087a23 */ /* 0x002fca0000010803 */
[----:B------:R1:W-:Y:S01]  /*11630*/  MUFU.EX2 R172, R8 ;  /* 0x0000000800ac7308 */ /* 0x0003e20000000800 */
[----:B--2---:R-:W-:-:S07]  /*11640*/  FFMA.FTZ R5, R227, c[0x0][0x23c], -R3 ;  /* 0x00008f00e3057a23 */ /* 0x004fce0000010803 */
[----:B------:R2:W-:Y:S01]  /*11650*/  MUFU.EX2 R175, R5 ;  /* 0x0000000500af7308 */ /* 0x0005e20000000800 */
[----:B-1----:R-:W-:-:S04]  /*11660*/  LOP3.LUT R8, R15, 0xff, RZ, 0xc0, !PT ;  /* 0x000000ff0f087812 */ /* 0x002fc800078ec0ff */
[----:B------:R-:W-:Y:S02]  /*11670*/  PRMT R99, R8, 0x5410, R6 ;  /* 0x0000541008637816 */ /* 0x000fe40000000006 */
[----:B--2---:R-:W-:Y:S02]  /*11680*/  SHF.R.U32.HI R5, RZ, 0x8, R4 ;  /* 0x00000008ff057819 */ /* 0x004fe40000011604 */
[----:B------:R-:W-:Y:S01]  /*11690*/  LOP3.LUT R4, R17, 0xff, RZ, 0xc0, !PT ;  /* 0x000000ff11047812 */ /* 0x000fe200078ec0ff */
[----:B------:R-:W-:-:S03]  /*116a0*/  FFMA.FTZ R6, R229, c[0x0][0x23c], -R3 ;  /* 0x00008f00e5067a23 */ /* 0x000fc60000010803 */
[----:B------:R-:W-:Y:S01]  /*116b0*/  PRMT R58, R4, 0x5410, R5 ;  /* 0x00005410043a7816 */ /* 0x000fe20000000005 */
[----:B------:R-:W-:Y:S01]  /*116c0*/  FFMA.FTZ R5, R191, c[0x0][0x23c], -R3 ;  /* 0x00008f00bf057a23 */ /* 0x000fe20000010803 */
[----:B------:R-:W-:Y:S01]  /*116d0*/  SHF.R.U32.HI R4, RZ, 0x10, R17 ;  /* 0x00000010ff047819 */ /* 0x000fe20000011611 */
[----:B------:R1:W-:Y:S03]  /*116e0*/  MUFU.EX2 R177, R6 ;  /* 0x0000000600b17308 */ /* 0x0003e60000000800 */
[----:B------:R-:W-:-:S05]  /*116f0*/  LOP3.LUT R4, R4, 0xff, RZ, 0xc0, !PT ;  /* 0x000000ff04047812 */ /* 0x000fca00078ec0ff */
[----:B------:R2:W-:Y:S01]  /*11700*/  MUFU.EX2 R176, R5 ;  /* 0x0000000500b07308 */ /* 0x0005e20000000800 */
[----:B-1----:R-:W-:Y:S01]  /*11710*/  SHF.R.U32.HI R6, RZ, 0x18, R17 ;  /* 0x00000018ff067819 */ /* 0x002fe20000011611 */
[----:B------:R-:W-:Y:S01]  /*11720*/  IMAD.MOV.U32 R61, RZ, RZ, R64 ;  /* 0x000000ffff3d7224 */ /* 0x000fe200078e0040 */
[----:B------:R-:W-:Y:S01]  /*11730*/  SHF.R.U32.HI R7, RZ, 0x18, R14 ;  /* 0x00000018ff077819 */ /* 0x000fe2000001160e */
[----:B------:R-:W-:Y:S01]  /*11740*/  IMAD.MOV.U32 R62, RZ, RZ, R66 ;  /* 0x000000ffff3e7224 */ /* 0x000fe200078e0042 */
[----:B------:R-:W-:Y:S01]  /*11750*/  PRMT R59, R4, 0x5410, R6 ;  /* 0x00005410043b7816 */ /* 0x000fe20000000006 */
[----:B------:R-:W-:Y:S02]  /*11760*/  IMAD.MOV.U32 R113, RZ, RZ, R115 ;  /* 0x000000ffff717224 */ /* 0x000fe400078e0073 */
[----:B--2---:R-:W-:Y:S02]  /*11770*/  FFMA.FTZ R5, R63, c[0x0][0x23c], -R2 ;  /* 0x00008f003f057a23 */ /* 0x004fe40000010802 */
[----:B------:R-:W-:-:S02]  /*11780*/  IMAD.MOV.U32 R60, RZ, RZ, R94 ;  /* 0x000000ffff3c7224 */ /* 0x000fc400078e005e */
[----:B------:R-:W-:Y:S02]  /*11790*/  FFMA.FTZ R73, R194, c[0x0][0x23c], -R3 ;  /* 0x00008f00c2497a23 */ /* 0x000fe40000010803 */
[----:B------:R-:W-:Y:S01]  /*117a0*/  IMAD.MOV.U32 R12, RZ, RZ, R49 ;  /* 0x000000ffff0c7224 */ /* 0x000fe200078e0031 */
[----:B------:R-:W-:Y:S01]  /*117b0*/  MOV R32, R165 ;  /* 0x000000a500207202 */ /* 0x000fe20000000f00 */
[----:B------:R-:W-:Y:S01]  /*117c0*/  IMAD.MOV.U32 R63, RZ, RZ, R52 ;  /* 0x000000ffff3f7224 */ /* 0x000fe200078e0034 */
[----:B------:R-:W-:Y:S01]  /*117d0*/  LOP3.LUT R4, R14, 0xffff, RZ, 0xc0, !PT ;  /* 0x0000ffff0e047812 */ /* 0x000fe200078ec0ff */
[----:B------:R-:W-:Y:S02]  /*117e0*/  IMAD.MOV.U32 R52, RZ, RZ, R156 ;  /* 0x000000ffff347224 */ /* 0x000fe400078e009c */
[----:B------:R-:W-:Y:S01]  /*117f0*/  FFMA.FTZ R9, R248, c[0x0][0x23c], -R2 ;  /* 0x00008f00f8097a23 */ /* 0x000fe20000010802 */
[----:B------:R1:W-:Y:S01]  /*11800*/  MUFU.EX2 R156, R5 ;  /* 0x00000005009c7308 */ /* 0x0003e20000000800 */
[----:B------:R-:W-:Y:S01]  /*11810*/  SHF.R.U32.HI R6, RZ, 0x8, R4 ;  /* 0x00000008ff067819 */ /* 0x000fe20000011604 */
[----:B------:R-:W-:Y:S01]  /*11820*/  IMAD.MOV.U32 R66, RZ, RZ, R47 ;  /* 0x000000ffff427224 */ /* 0x000fe200078e002f */
[----:B------:R-:W-:Y:S01]  /*11830*/  MOV R47, R89 ;  /* 0x00000059002f7202 */ /* 0x000fe20000000f00 */
[----:B------:R-:W-:-:S02]  /*11840*/  IMAD.MOV.U32 R56, RZ, RZ, R62 ;  /* 0x000000ffff387224 */ /* 0x000fc400078e003e */
[--C-:B------:R-:W-:Y:S02]  /*11850*/  FFMA.FTZ R10, R246, c[0x0][0x23c], -R2.reuse ;  /* 0x00008f00f60a7a23 */ /* 0x100fe40000010802 */
[--C-:B------:R-:W-:Y:S02]  /*11860*/  FFMA.FTZ R11, R243, c[0x0][0x23c], -R2.reuse ;  /* 0x00008f00f30b7a23 */ /* 0x100fe40000010802 */
[--C-:B------:R-:W-:Y:S02]  /*11870*/  FFMA.FTZ R74, R230, c[0x0][0x23c], -R2.reuse ;  /* 0x00008f00e64a7a23 */ /* 0x100fe40000010802 */
[--C-:B------:R-:W-:Y:S02]  /*11880*/  FFMA.FTZ R75, R200, c[0x0][0x23c], -R2.reuse ;  /* 0x00008f00c84b7a23 */ /* 0x100fe40000010802 */
[--C-:B------:R-:W-:Y:S02]  /*11890*/  FFMA.FTZ R78, R198, c[0x0][0x23c], -R2.reuse ;  /* 0x00008f00c64e7a23 */ /* 0x100fe40000010802 */
[----:B------:R-:W-:Y:S01]  /*118a0*/  FFMA.FTZ R79, R197, c[0x0][0x23c], -R2 ;  /* 0x00008f00c54f7a23 */ /* 0x000fe20000010802 */
[----:B-1----:R-:W-:Y:S01]  /*118b0*/  SHF.R.U32.HI R5, RZ, 0x10, R14 ;  /* 0x00000010ff057819 */ /* 0x002fe2000001160e */
[----:B------:R-:W-:Y:S01]  /*118c0*/  FFMA.FTZ R20, R157, c[0x0][0x23c], -R0 ;  /* 0x00008f009d147a23 */ /* 0x000fe20000010800 */
[----:B------:R-:W-:Y:S01]  /*118d0*/  LOP3.LUT R8, R14, 0xff, RZ, 0xc0, !PT ;  /* 0x000000ff0e087812 */ /* 0x000fe200078ec0ff */
[----:B------:R-:W-:Y:S01]  /*118e0*/  IMAD.MOV.U32 R35, RZ, RZ, R224 ;  /* 0x000000ffff237224 */ /* 0x000fe200078e00e0 */
[----:B------:R-:W-:Y:S01]  /*118f0*/  LOP3.LUT R4, R5, 0xff, RZ, 0xc0, !PT ;  /* 0x000000ff05047812 */ /* 0x000fe200078ec0ff */
[----:B------:R-:W-:-:S02]  /*11900*/  IMAD.MOV.U32 R57, RZ, RZ, R63 ;  /* 0x000000ffff397224 */ /* 0x000fc400078e003f */
[----:B------:R-:W-:Y:S01]  /*11910*/  IMAD.MOV.U32 R25, RZ, RZ, R220 ;  /* 0x000000ffff197224 */ /* 0x000fe200078e00dc */
[----:B------:R-:W-:Y:S01]  /*11920*/  PRMT R89, R4, 0x5410, R7 ;  /* 0x0000541004597816 */ /* 0x000fe20000000007 */
[----:B------:R-:W-:Y:S01]  /*11930*/  FFMA.FTZ R4, R61, c[0x0][0x23c], -R2 ;  /* 0x00008f003d047a23 */ /* 0x000fe20000010802 */
[----:B------:R-:W-:Y:S01]  /*11940*/  MOV R23, R82 ;  /* 0x0000005200177202 */ /* 0x000fe20000000f00 */
[----:B------:R-:W-:Y:S01]  /*11950*/  IMAD.MOV.U32 R115, RZ, RZ, R55 ;  /* 0x000000ffff737224 */ /* 0x000fe200078e0037 */
[----:B------:R-:W-:Y:S01]  /*11960*/  LDSM.16.MT88.4 R16, [R205+0x5000] ;  /* 0x00500000cd10783b */ /* 0x000fe20000004200 */
[----:B------:R-:W-:Y:S01]  /*11970*/  IMAD.MOV.U32 R61, RZ, RZ, R45 ;  /* 0x000000ffff3d7224 */ /* 0x000fe200078e002d */
[----:B------:R-:W-:Y:S01]  /*11980*/  MOV R45, R91 ;  /* 0x0000005b002d7202 */ /* 0x000fe20000000f00 */
[----:B------:R-:W-:Y:S02]  /*11990*/  IMAD.MOV.U32 R62, RZ, RZ, R46 ;  /* 0x000000ffff3e7224 */ /* 0x000fe400078e002e */
[----:B------:R-:W-:-:S02]  /*119a0*/  IMAD.MOV.U32 R64, RZ, RZ, R65 ;  /* 0x000000ffff407224 */ /* 0x000fc400078e0041 */
[----:B------:R-:W-:Y:S02]  /*119b0*/  FFMA.FTZ R94, R189, c[0x0][0x23c], -R3 ;  /* 0x00008f00bd5e7a23 */ /* 0x000fe40000010803 */
        /* <DEDUP_REMOVED lines=8> */
[--C-:B------:R-:W-:Y:S02]  /*11a40*/  FFMA.FTZ R28, R252, c[0x0][0x23c], -R0.reuse ;  /* 0x00008f00fc1c7a23 */ /* 0x100fe40000010800 */
[----:B------:R-:W-:Y:S01]  /*11a50*/  FFMA.FTZ R30, R249, c[0x0][0x23c], -R0 ;  /* 0x00008f00f91e7a23 */ /* 0x000fe20000010800 */
[----:B------:R-:W-:Y:S01]  /*11a60*/  MOV R234, R32 ;  /* 0x0000002000ea7202 */ /* 0x000fe20000000f00 */
[----:B------:R-:W-:-:S02]  /*11a70*/  IMAD.MOV.U32 R63, RZ, RZ, R158 ;  /* 0x000000ffff3f7224 */ /* 0x000fc400078e009e */
[----:B------:R-:W-:Y:S01]  /*11a80*/  IMAD.MOV.U32 R231, RZ, RZ, R12 ;  /* 0x000000ffffe77224 */ /* 0x000fe200078e000c */
[----:B------:R1:W-:Y:S01]  /*11a90*/  MUFU.EX2 R158, R4 ;  /* 0x00000004009e7308 */ /* 0x0003e20000000800 */
[----:B------:R-:W-:Y:S01]  /*11aa0*/  IMAD.MOV.U32 R46, RZ, RZ, R90 ;  /* 0x000000ffff2e7224 */ /* 0x000fe200078e005a */
[----:B------:R-:W2:Y:S01]  /*11ab0*/  LDSM.16.MT88.4 R12, [R204+0x5000] ;  /* 0x00500000cc0c783b */ /* 0x000ea20000004200 */
[----:B------:R-:W-:Y:S02]  /*11ac0*/  IMAD.MOV.U32 R55, RZ, RZ, R88 ;  /* 0x000000ffff377224 */ /* 0x000fe400078e0058 */
[----:B------:R-:W-:Y:S01]  /*11ad0*/  FFMA.FTZ R5, R134, c[0x0][0x23c], -R2 ;  /* 0x00008f0086057a23 */ /* 0x000fe20000010802 */
[----:B------:R3:W5:Y:S01]  /*11ae0*/  LDL.LU R224, [R1+0xcc] ;  /* 0x0000cc0001e07983 */ /* 0x0007620000300800 */
[--C-:B------:R-:W-:Y:S02]  /*11af0*/  FFMA.FTZ R88, R201, c[0x0][0x23c], -R3.reuse ;  /* 0x00008f00c9587a23 */ /* 0x100fe40000010803 */
[----:B------:R-:W-:-:S02]  /*11b00*/  FFMA.FTZ R90, R199, c[0x0][0x23c], -R3 ;  /* 0x00008f00c75a7a23 */ /* 0x000fc40000010803 */
[----:B------:R-:W-:Y:S02]  /*11b10*/  FFMA.FTZ R91, R190, c[0x0][0x23c], -R3 ;  /* 0x00008f00be5b7a23 */ /* 0x000fe40000010803 */
[--C-:B------:R-:W-:Y:S02]  /*11b20*/  FFMA.FTZ R3, R251, c[0x0][0x23c], -R2.reuse ;  /* 0x00008f00fb037a23 */ /* 0x100fe40000010802 */
[----:B-1----:R-:W-:Y:S01]  /*11b30*/  FFMA.FTZ R4, R56, c[0x0][0x23c], -R2 ;  /* 0x00008f0038047a23 */ /* 0x002fe20000010802 */
[----:B------:R1:W-:Y:S01]  /*11b40*/  MUFU.EX2 R134, R5 ;  /* 0x0000000500867308 */ /* 0x0003e20000000800 */
[----:B------:R-:W-:Y:S02]  /*11b50*/  IMAD.MOV.U32 R34, RZ, RZ, R57 ;  /* 0x000000ffff227224 */ /* 0x000fe400078e0039 */
[----:B------:R-:W-:Y:S02]  /*11b60*/  IMAD.MOV.U32 R113, RZ, RZ, R64 ;  /* 0x000000ffff717224 */ /* 0x000fe400078e0040 */
[----:B------:R-:W-:-:S02]  /*11b70*/  FFMA.FTZ R56, R238, c[0x0][0x23c], -R2 ;  /* 0x00008f00ee387a23 */ /* 0x000fc40000010802 */
[--C-:B------:R-:W-:Y:S01]  /*11b80*/  FFMA.FTZ R57, R235, c[0x0][0x23c], -R2.reuse ;  /* 0x00008f00eb397a23 */ /* 0x100fe20000010802 */
[----:B------:R4:W2:Y:S01]  /*11b90*/  MUFU.EX2 R159, R4 ;  /* 0x00000004009f7308 */ /* 0x0008a20000000800 */
[--C-:B------:R-:W-:Y:S02]  /*11ba0*/  FFMA.FTZ R64, R233, c[0x0][0x23c], -R2.reuse ;  /* 0x00008f00e9407a23 */ /* 0x100fe40000010802 */
[----:B-1----:R-:W-:-:S05]  /*11bb0*/  FFMA.FTZ R5, R250, c[0x0][0x23c], -R2 ;  /* 0x00008f00fa057a23 */ /* 0x002fca0000010802 */
[----:B------:R1:W-:Y:S01]  /*11bc0*/  MUFU.EX2 R165, R3 ;  /* 0x0000000300a57308 */ /* 0x0003e20000000800 */
[--C-:B------:R-:W-:Y:S02]  /*11bd0*/  FFMA.FTZ R2, R221, c[0x0][0x23c], -R0.reuse ;  /* 0x00008f00dd027a23 */ /* 0x100fe40000010800 */
[----:B----4-:R-:W-:Y:S02]  /*11be0*/  FFMA.FTZ R4, R34, c[0x0][0x23c], -R0 ;  /* 0x00008f0022047a23 */ /* 0x010fe40000010800 */
[----:B------:R-:W-:-:S03]  /*11bf0*/  IMAD.MOV.U32 R34, RZ, RZ, R164 ;  /* 0x000000ffff227224 */ /* 0x000fc600078e00a4 */
[----:B------:R2:W-:Y:S01]  /*11c00*/  MUFU.EX2 R164, R2 ;  /* 0x0000000200a47308 */ /* 0x0005e20000000800 */
[--C-:B-1----:R-:W-:Y:S02]  /*11c10*/  FFMA.FTZ R3, R223, c[0x0][0x23c], -R0.reuse ;  /* 0x00008f00df037a23 */ /* 0x102fe40000010800 */
[----:B------:R-:W-:Y:S02]  /*11c20*/  IMAD.MOV.U32 R65, RZ, RZ, R87 ;  /* 0x000000ffff417224 */ /* 0x000fe400078e0057 */
[----:B------:R-:W-:-:S03]  /*11c30*/  FFMA.FTZ R24, R36, c[0x0][0x23c], -R0 ;  /* 0x00008f0024187a23 */ /* 0x000fc60000010800 */
[----:B------:R1:W4:Y:S01]  /*11c40*/  MUFU.EX2 R157, R3 ;  /* 0x00000003009d7308 */ /* 0x0003220000000800 */
[----:B------:R-:W-:Y:S01]  /*11c50*/  IMAD.MOV.U32 R237, RZ, RZ, R35 ;  /* 0x000000ffffed7224 */ /* 0x000fe200078e0023 */
[----:B------:R-:W-:Y:S01]  /*11c60*/  PRMT R87, R8, 0x5410, R6 ;  /* 0x0000541008577816 */ /* 0x000fe20000000006 */
[----:B------:R-:W-:Y:S01]  /*11c70*/  IMAD.MOV.U32 R36, RZ, RZ, R65 ;  /* 0x000000ffff247224 */ /* 0x000fe200078e0041 */
[----:B------:R3:W5:Y:S01]  /*11c80*/  LDL.LU R223, [R1+0xc8] ;  /* 0x0000c80001df7983 */ /* 0x0007620000300800 */
        /* <DEDUP_REMOVED lines=8> */
[----:B------:R-:W-:Y:S01]  /*11d10*/  FFMA.FTZ R85, R202, c[0x0][0x23c], -R0 ;  /* 0x00008f00ca557a23 */ /* 0x000fe20000010800 */
[----:B------:R-:W-:Y:S01]  /*11d20*/  HSET2.LE.AND R0, R33, R84, PT ;  /* 0x0000005421007233 */ /* 0x000fe20003803000 */
[----:B------:R-:W-:Y:S01]  /*11d30*/  IMAD.MOV.U32 R226, RZ, RZ, R25 ;  /* 0x000000ffffe27224 */ /* 0x000fe200078e0019 */
[----:B--2---:R-:W-:Y:S01]  /*11d40*/  F2FP.PACK_AB R2, R159, R158 ;  /* 0x0000009e9f02723e */ /* 0x004fe200000000ff */
[----:B-1----:R-:W-:-:S02]  /*11d50*/  FADD.FTZ R3, R237, R42 ;  /* 0x0000002aed037221 */ /* 0x002fc40000010000 */
[----:B------:R-:W-:Y:S02]  /*11d60*/  IMAD.MOV.U32 R32, RZ, RZ, R168 ;  /* 0x000000ffff207224 */ /* 0x000fe400078e00a8 */
[----:B------:R-:W-:Y:S01]  /*11d70*/  IMAD.MOV.U32 R238, RZ, RZ, R207 ;  /* 0x000000ffffee7224 */ /* 0x000fe200078e00cf */
[----:B------:R-:W-:Y:S01]  /*11d80*/  MUFU.EX2 R64, R64 ;  /* 0x0000004000407308 */ /* 0x000fe20000000800 */
[----:B------:R-:W-:Y:S01]  /*11d90*/  IMAD.MOV.U32 R25, RZ, RZ, R60 ;  /* 0x000000ffff197224 */ /* 0x000fe200078e003c */
[----:B------:R3:W5:Y:S01]  /*11da0*/  LDL.LU R222, [R1+0xc4] ;  /* 0x0000c40001de7983 */ /* 0x0007620000300800 */
[----:B------:R-:W-:Y:S02]  /*11db0*/  IMAD.MOV.U32 R237, RZ, RZ, R113 ;  /* 0x000000ffffed7224 */ /* 0x000fe400078e0071 */
[----:B------:R-:W-:Y:S01]  /*11dc0*/  IMAD.MOV.U32 R60, RZ, RZ, R115 ;  /* 0x000000ffff3c7224 */ /* 0x000fe200078e0073 */
[----:B------:R-:W-:Y:S01]  /*11dd0*/  LOP3.LUT R6, R0, R2, RZ, 0xc0, !PT ;  /* 0x0000000200067212 */ /* 0x000fe200078ec0ff */
[----:B------:R-:W-:Y:S01]  /*11de0*/  IMAD.MOV.U32 R35, RZ, RZ, R166 ;  /* 0x000000ffff237224 */ /* 0x000fe200078e00a6 */
[----:B------:R1:W-:Y:S01]  /*11df0*/  MUFU.EX2 R115, R4 ;  /* 0x0000000400737308 */ /* 0x0003e20000000800 */
[--C-:B------:R-:W-:Y:S01]  /*11e00*/  HSET2.LE.AND R0, R37, R84.reuse, PT ;  /* 0x0000005425007233 */ /* 0x100fe20003803000 */
[----:B----4-:R-:W-:Y:S01]  /*11e10*/  F2FP.PACK_AB R2, R164, R157 ;  /* 0x0000009da402723e */ /* 0x010fe200000000ff */
[----:B------:R-:W-:Y:S01]  /*11e20*/  FADD.FTZ R3, R217, R3 ;  /* 0x00000003d9037221 */ /* 0x000fe20000010000 */
[----:B------:R3:W5:Y:S04]  /*11e30*/  LDL.LU R221, [R1+0xc0] ;  /* 0x0000c00001dd7983 */ /* 0x0007680000300800 */
[----:B------:R-:W2:Y:S01]  /*11e40*/  MUFU.EX2 R113, R8 ;  /* 0x0000000800717308 */ /* 0x000ea20000000800 */
[----:B------:R-:W-:Y:S01]  /*11e50*/  LOP3.LUT R7, R0, R2, RZ, 0xc0, !PT ;  /* 0x0000000200077212 */ /* 0x000fe200078ec0ff */
[--C-:B------:R-:W-:Y:S01]  /*11e60*/  HSET2.LE.AND R0, R21, R84.reuse, PT ;  /* 0x0000005415007233 */ /* 0x100fe20003803000 */
[----:B------:R-:W-:Y:S01]  /*11e70*/  F2FP.PACK_AB R2, R134, R156 ;  /* 0x0000009c8602723e */ /* 0x000fe200000000ff */
[----:B------:R3:W5:Y:S03]  /*11e80*/  LDL.LU R220, [R1+0xbc] ;  /* 0x0000bc0001dc7983 */ /* 0x0007660000300800 */
[----:B-1----:R-:W-:Y:S01]  /*11e90*/  LOP3.LUT R4, R0, R2, RZ, 0xc0, !PT ;  /* 0x0000000200047212 */ /* 0x002fe200078ec0ff */
[----:B------:R-:W-:Y:S01]  /*11ea0*/  HSET2.LE.AND R0, R22, R84, PT ;  /* 0x0000005416007233 */ /* 0x000fe20003803000 */
[----:B------:R1:W4:Y:S01]  /*11eb0*/  MUFU.EX2 R166, R5 ;  /* 0x0000000500a67308 */ /* 0x0003220000000800 */
[----:B--2---:R-:W-:-:S04]  /*11ec0*/  F2FP.PACK_AB R2, R113, R115 ;  /* 0x000000737102723e */ /* 0x004fc800000000ff */
[----:B-1----:R-:W-:Y:S01]  /*11ed0*/  LOP3.LUT R5, R0, R2, RZ, 0xc0, !PT ;  /* 0x0000000200057212 */ /* 0x002fe200078ec0ff */
[----:B------:R-:W-:Y:S02]  /*11ee0*/  FADD.FTZ R2, R226, R43 ;  /* 0x0000002be2027221 */ /* 0x000fe40000010000 */
[----:B------:R-:W-:Y:S02]  /*11ef0*/  IMAD.MOV.U32 R226, RZ, RZ, R234 ;  /* 0x000000ffffe27224 */ /* 0x000fe400078e00ea */
[----:B------:R-:W-:Y:S01]  /*11f00*/  IMAD.MOV.U32 R234, RZ, RZ, R231 ;  /* 0x000000ffffea7224 */ /* 0x000fe200078e00e7 */
[----:B------:R-:W-:Y:S01]  /*11f10*/  MOV R231, R237 ;  /* 0x000000ed00e77202 */ /* 0x000fe20000000f00 */
[----:B------:R-:W-:Y:S02]  /*11f20*/  IMAD.MOV.U32 R237, RZ, RZ, R25 ;  /* 0x000000ffffed7224 */ /* 0x000fe400078e0019 */
[----:B------:R-:W-:Y:S02]  /*11f30*/  IMAD.MOV.U32 R25, RZ, RZ, R27 ;  /* 0x000000ffff197224 */ /* 0x000fe400078e001b */
[----:B------:R-:W-:-:S02]  /*11f40*/  IMAD.MOV.U32 R27, RZ, RZ, R23 ;  /* 0x000000ffff1b7224 */ /* 0x000fc400078e0017 */
[----:B------:R-:W-:Y:S02]  /*11f50*/  IMAD.MOV.U32 R23, RZ, RZ, R29 ;  /* 0x000000ffff177224 */ /* 0x000fe400078e001d */
[----:B------:R-:W-:Y:S02]  /*11f60*/  FADD.FTZ R2, R226, R2 ;  /* 0x00000002e2027221 */ /* 0x000fe40000010000 */
[----:B------:R-:W-:Y:S02]  /*11f70*/  IMAD.MOV.U32 R29, RZ, RZ, R242 ;  /* 0x000000ffff1d7224 */ /* 0x000fe400078e00f2 */
[----:B------:R-:W-:Y:S02]  /*11f80*/  IMAD.MOV.U32 R226, RZ, RZ, R234 ;  /* 0x000000ffffe27224 */ /* 0x000fe400078e00ea */
[----:B------:R-:W-:Y:S02]  /*11f90*/  FADD.FTZ R0, R219, R41 ;  /* 0x00000029db007221 */ /* 0x000fe40000010000 */
[----:B------:R-:W-:Y:S01]  /*11fa0*/  IMAD.MOV.U32 R242, RZ, RZ, R241 ;  /* 0x000000fffff27224 */ /* 0x000fe200078e00f1 */
[----:B------:R1:W-:Y:S01]  /*11fb0*/  MUFU.EX2 R168, R9 ;  /* 0x0000000900a87308 */ /* 0x0003e20000000800 */
[----:B------:R-:W-:Y:S01]  /*11fc0*/  IMAD.MOV.U32 R234, RZ, RZ, R231 ;  /* 0x000000ffffea7224 */ /* 0x000fe200078e00e7 */
[----:B------:R3:W5:Y:S01]  /*11fd0*/  LDL.LU R219, [R1+0xb8] ;  /* 0x0000b80001db7983 */ /* 0x0007620000300800 */
[----:B------:R-:W-:Y:S01]  /*11fe0*/  IMAD.MOV.U32 R241, RZ, RZ, R36 ;  /* 0x000000fffff17224 */ /* 0x000fe200078e0024 */
[----:B------:R-:W-:Y:S01]  /*11ff0*/  MOV R36, R52 ;  /* 0x0000003400247202 */ /* 0x000fe20000000f00 */
[----:B------:R-:W-:Y:S01]  /*12000*/  IMAD.MOV.U32 R231, RZ, RZ, R237 ;  /* 0x000000ffffe77224 */ /* 0x000fe200078e00ed */
[----:B------:R-:W-:Y:S01]  /*12010*/  MOV R237, R25 ;  /* 0x0000001900ed7202 */ /* 0x000fe20000000f00 */
[----:B------:R-:W-:-:S02]  /*12020*/  IMAD.MOV.U32 R25, RZ, RZ, R27 ;  /* 0x000000ffff197224 */ /* 0x000fc400078e001b */
[----:B------:R-:W-:Y:S02]  /*12030*/  IMAD.MOV.U32 R27, RZ, RZ, R23 ;  /* 0x000000ffff1b7224 */ /* 0x000fe400078e0017 */
[----:B------:R-:W-:Y:S02]  /*12040*/  FADD.FTZ R0, R226, R0 ;  /* 0x00000000e2007221 */ /* 0x000fe40000010000 */
[----:B------:R-:W-:Y:S02]  /*12050*/  IMAD.MOV.U32 R23, RZ, RZ, R29 ;  /* 0x000000ffff177224 */ /* 0x000fe400078e001d */
[----:B------:R-:W-:Y:S02]  /*12060*/  IMAD.MOV.U32 R226, RZ, RZ, R234 ;  /* 0x000000ffffe27224 */ /* 0x000fe400078e00ea */
[----:B------:R-:W-:Y:S02]  /*12070*/  IMAD.MOV.U32 R234, RZ, RZ, R231 ;  /* 0x000000ffffea7224 */ /* 0x000fe400078e00e7 */
[----:B------:R-:W-:-:S02]  /*12080*/  IMAD.MOV.U32 R29, RZ, RZ, R36 ;  /* 0x000000ffff1d7224 */ /* 0x000fc400078e0024 */
[----:B------:R-:W-:Y:S02]  /*12090*/  IMAD.MOV.U32 R231, RZ, RZ, R237 ;  /* 0x000000ffffe77224 */ /* 0x000fe400078e00ed */
[----:B------:R-:W-:Y:S02]  /*120a0*/  IMAD.MOV.U32 R237, RZ, RZ, R25 ;  /* 0x000000ffffed7224 */ /* 0x000fe400078e0019 */
[----:B------:R-:W-:Y:S01]  /*120b0*/  IMAD.MOV.U32 R25, RZ, RZ, R27 ;  /* 0x000000ffff197224 */ /* 0x000fe200078e001b */
[----:B------:R-:W-:Y:S01]  /*120c0*/  MOV R27, R23 ;  /* 0x00000017001b7202 */ /* 0x000fe20000000f00 */
        /* <DEDUP_REMOVED lines=17> */
[----:B------:R-:W-:Y:S01]  /*121e0*/  IMAD.MOV.U32 R53, RZ, RZ, R54 ;  /* 0x000000ffff357224 */ /* 0x000fe200078e0036 */
[----:B------:R-:W-:Y:S01]  /*121f0*/  MOV R54, R48 ;  /* 0x0000003000367202 */ /* 0x000fe20000000f00 */
[----:B------:R-:W-:Y:S02]  /*12200*/  IMAD.MOV.U32 R231, RZ, RZ, R237 ;  /* 0x000000ffffe77224 */ /* 0x000fe400078e00ed */
[----:B------:R-:W-:Y:S02]  /*12210*/  IMAD.MOV.U32 R201, RZ, RZ, R228 ;  /* 0x000000ffffc97224 */ /* 0x000fe400078e00e4 */
[----:B------:R-:W-:Y:S02]  /*12220*/  IMAD.MOV.U32 R237, RZ, RZ, R25 ;  /* 0x000000ffffed7224 */ /* 0x000fe400078e0019 */
[----:B------:R-:W-:-:S02]  /*12230*/  IMAD.MOV.U32 R25, RZ, RZ, R27 ;  /* 0x000000ffff197224 */ /* 0x000fc400078e001b */
[----:B------:R-:W-:Y:S02]  /*12240*/  IMAD.MOV.U32 R48, RZ, RZ, R49 ;  /* 0x000000ffff307224 */ /* 0x000fe400078e0031 */
[----:B------:R-:W-:Y:S01]  /*12250*/  IMAD.MOV.U32 R27, RZ, RZ, R36 ;  /* 0x000000ffff1b7224 */ /* 0x000fe200078e0024 */
[----:B------:R-:W-:Y:S01]  /*12260*/  MOV R36, R52 ;  /* 0x0000003400247202 */ /* 0x000fe20000000f00 */
[----:B------:R-:W-:Y:S01]  /*12270*/  FADD.FTZ R21, R201, R0 ;  /* 0x00000000c9157221 */ /* 0x000fe20000010000 */
[----:B------:R-:W-:Y:S01]  /*12280*/  HSET2.LE.AND R0, R44, R84, PT ;  /* 0x000000542c007233 */ /* 0x000fe20003803000 */
[----:B------:R-:W-:Y:S02]  /*12290*/  IMAD.MOV.U32 R52, RZ, RZ, R53 ;  /* 0x000000ffff347224 */ /* 0x000fe400078e0035 */
[----:B------:R-:W-:Y:S01]  /*122a0*/  FADD.FTZ R22, R227, R2 ;  /* 0x00000002e3167221 */ /* 0x000fe20000010000 */
[----:B------:R-:W-:Y:S01]  /*122b0*/  F2FP.PACK_AB R2, R180, R179 ;  /* 0x000000b3b402723e */ /* 0x000fe200000000ff */
[----:B------:R-:W-:-:S02]  /*122c0*/  IMAD.MOV.U32 R53, RZ, RZ, R54 ;  /* 0x000000ffff357224 */ /* 0x000fc400078e0036 */
[----:B------:R-:W-:Y:S02]  /*122d0*/  IMAD.MOV.U32 R49, RZ, RZ, R216 ;  /* 0x000000ffff317224 */ /* 0x000fe400078e00d8 */
[----:B------:R-:W-:Y:S01]  /*122e0*/  IMAD.MOV.U32 R54, RZ, RZ, R48 ;  /* 0x000000ffff367224 */ /* 0x000fe200078e0030 */
[----:B------:R2:W-:Y:S01]  /*122f0*/  MUFU.EX2 R170, R10 ;  /* 0x0000000a00aa7308 */ /* 0x0005e20000000800 */
[----:B------:R-:W-:Y:S01]  /*12300*/  IMAD.MOV.U32 R228, RZ, RZ, R27 ;  /* 0x000000ffffe47224 */ /* 0x000fe200078e001b */
[----:B------:R-:W-:Y:S01]  /*12310*/  MOV R191, R226 ;  /* 0x000000e200bf7202 */ /* 0x000fe20000000f00 */
[----:B------:R-:W-:Y:S02]  /*12320*/  FADD.FTZ R8, R218, R40 ;  /* 0x00000028da087221 */ /* 0x000fe40000010000 */
[----:B------:R-:W-:Y:S01]  /*12330*/  IMAD.MOV.U32 R227, RZ, RZ, R25 ;  /* 0x000000ffffe37224 */ /* 0x000fe200078e0019 */
[----:B------:R-:W-:Y:S01]  /*12340*/  MOV R25, R54 ;  /* 0x0000003600197202 */ /* 0x000fe20000000f00 */
[----:B------:R-:W-:-:S02]  /*12350*/  IMAD.MOV.U32 R48, RZ, RZ, R49 ;  /* 0x000000ffff307224 */ /* 0x000fc400078e0031 */
[----:B------:R-:W-:Y:S01]  /*12360*/  IMAD.MOV.U32 R194, RZ, RZ, R231 ;  /* 0x000000ffffc27224 */ /* 0x000fe200078e00e7 */
[----:B------:R-:W-:Y:S01]  /*12370*/  MOV R248, R228 ;  /* 0x000000e400f87202 */ /* 0x000fe20000000f00 */
[----:B------:R-:W-:Y:S01]  /*12380*/  IMAD.MOV.U32 R226, RZ, RZ, R36 ;  /* 0x000000ffffe27224 */ /* 0x000fe200078e0024 */
[----:B-1----:R-:W-:Y:S01]  /*12390*/  F2FP.PACK_AB R9, R161, R160 ;  /* 0x000000a0a109723e */ /* 0x002fe200000000ff */
[----:B------:R-:W-:Y:S01]  /*123a0*/  IMAD.MOV.U32 R229, RZ, RZ, R237 ;  /* 0x000000ffffe57224 */ /* 0x000fe200078e00ed */
[----:B------:R-:W-:Y:S01]  /*123b0*/  MUFU.EX2 R65, R65 ;  /* 0x0000004100417308 */ /* 0x000fe20000000800 */
[----:B--2---:R-:W-:Y:S01]  /*123c0*/  LOP3.LUT R10, R0, R2, RZ, 0xc0, !PT ;  /* 0x00000002000a7212 */ /* 0x004fe200078ec0ff */
[----:B------:R-:W-:Y:S01]  /*123d0*/  HSET2.LE.AND R0, R38, R84, PT ;  /* 0x0000005426007233 */ /* 0x000fe20003803000 */
[----:B------:R-:W-:Y:S01]  /*123e0*/  IMAD.MOV.U32 R231, RZ, RZ, R52 ;  /* 0x000000ffffe77224 */ /* 0x000fe200078e0034 */
[----:B------:R-:W-:Y:S01]  /*123f0*/  F2FP.PACK_AB R2, R178, R163 ;  /* 0x000000a3b202723e */ /* 0x000fe200000000ff */
[----:B------:R-:W-:Y:S01]  /*12400*/  FADD.FTZ R29, R215, R8 ;  /* 0x00000008d71d7221 */ /* 0x000fe20000010000 */
[----:B------:R3:W5:Y:S01]  /*12410*/  LDL.LU R218, [R1+0xb4] ;  /* 0x0000b40001da7983 */ /* 0x0007620000300800 */
[----:B------:R-:W-:-:S02]  /*12420*/  IMAD.MOV.U32 R237, RZ, RZ, R53 ;  /* 0x000000ffffed7224 */ /* 0x000fc400078e0035 */
[----:B------:R-:W-:Y:S01]  /*12430*/  IMAD.MOV.U32 R246, RZ, RZ, R227 ;  /* 0x000000fffff67224 */ /* 0x000fe200078e00e3 */
[----:B------:R-:W-:Y:S01]  /*12440*/  LOP3.LUT R8, R0, R2, RZ, 0xc0, !PT ;  /* 0x0000000200087212 */ /* 0x000fe200078ec0ff */
[----:B------:R-:W-:Y:S01]  /*12450*/  IMAD.MOV.U32 R27, RZ, RZ, R48 ;  /* 0x000000ffff1b7224 */ /* 0x000fe200078e0030 */
[----:B------:R-:W-:Y:S01]  /*12460*/  HMMA.16816.F32 R40, R4, R12, R124 ;  /* 0x0000000c0428723c */ /* 0x000fe2000000187c */
[----:B------:R-:W-:Y:S01]  /*12470*/  IMAD.MOV.U32 R250, RZ, RZ, R226 ;  /* 0x000000fffffa7224 */ /* 0x000fe200078e00e2 */
[----:B------:R-:W-:Y:S01]  /*12480*/  MUFU.EX2 R66, R66 ;  /* 0x0000004200427308 */ /* 0x000fe20000000800 */
[----:B------:R-:W-:Y:S01]  /*12490*/  IMAD.MOV.U32 R251, RZ, RZ, R231 ;  /* 0x000000fffffb7224 */ /* 0x000fe200078e00e7 */
[----:B------:R3:W5:Y:S01]  /*124a0*/  LDL.LU R217, [R1+0xb0] ;  /* 0x0000b00001d97983 */ /* 0x0007620000300800 */
[----:B------:R-:W-:Y:S02]  /*124b0*/  IMAD.MOV.U32 R189, RZ, RZ, R237 ;  /* 0x000000ffffbd7224 */ /* 0x000fe400078e00ed */
[----:B------:R-:W-:Y:S01]  /*124c0*/  IMAD.MOV.U32 R190, RZ, RZ, R25 ;  /* 0x000000ffffbe7224 */ /* 0x000fe200078e0019 */
[----:B------:R3:W5:Y:S01]  /*124d0*/  LDL.LU R216, [R1+0xac] ;  /* 0x0000ac0001d87983 */ /* 0x0007620000300800 */
[----:B------:R-:W-:-:S02]  /*124e0*/  FADD.FTZ R2, R246, R29 ;  /* 0x0000001df6027221 */ /* 0x000fc40000010000 */
[----:B------:R-:W-:Y:S02]  /*124f0*/  IMAD.MOV.U32 R246, RZ, RZ, R248 ;  /* 0x000000fffff67224 */ /* 0x000fe400078e00f8 */
[----:B------:R-:W-:Y:S02]  /*12500*/  IMAD.MOV.U32 R199, RZ, RZ, R27 ;  /* 0x000000ffffc77224 */ /* 0x000fe400078e001b */
[----:B------:R-:W-:Y:S01]  /*12510*/  IMAD.MOV.U32 R201, RZ, RZ, R229 ;  /* 0x000000ffffc97224 */ /* 0x000fe200078e00e5 */
[----:B------:R1:W-:Y:S01]  /*12520*/  MUFU.EX2 R127, R11 ;  /* 0x0000000b007f7308 */ /* 0x0003e20000000800 */
[----:B------:R-:W-:Y:S01]  /*12530*/  IMAD.MOV.U32 R248, RZ, RZ, R250 ;  /* 0x000000fffff87224 */ /* 0x000fe200078e00fa */
[----:B------:R3:W5:Y:S01]  /*12540*/  LDL.LU R215, [R1+0xa8] ;  /* 0x0000a80001d77983 */ /* 0x0007620000300800 */
[----:B------:R-:W-:Y:S02]  /*12550*/  IMAD.MOV.U32 R250, RZ, RZ, R251 ;  /* 0x000000fffffa7224 */ /* 0x000fe400078e00fb */
[----:B------:R-:W-:Y:S01]  /*12560*/  IMAD.MOV.U32 R251, RZ, RZ, R189 ;  /* 0x000000fffffb7224 */ /* 0x000fe200078e00bd */
[----:B------:R-:W-:Y:S01]  /*12570*/  MOV R189, R190 ;  /* 0x000000be00bd7202 */ /* 0x000fe20000000f00 */
[----:B------:R-:W-:-:S02]  /*12580*/  IMAD.MOV.U32 R190, RZ, RZ, R199 ;  /* 0x000000ffffbe7224 */ /* 0x000fc400078e00c7 */
[----:B------:R-:W-:Y:S01]  /*12590*/  FADD.FTZ R23, R214, R3 ;  /* 0x00000003d6177221 */ /* 0x000fe20000010000 */
[----:B------:R-:W-:Y:S01]  /*125a0*/  HSET2.LE.AND R3, R39, R84, PT ;  /* 0x0000005427037233 */ /* 0x000fe20003803000 */
[----:B------:R-:W-:Y:S02]  /*125b0*/  IMAD.MOV.U32 R199, RZ, RZ, R201 ;  /* 0x000000ffffc77224 */ /* 0x000fe400078e00c9 */
[----:B------:R-:W-:Y:S02]  /*125c0*/  IMAD.MOV.U32 R49, RZ, RZ, R50 ;  /* 0x000000ffff317224 */ /* 0x000fe400078e0032 */
[----:B------:R-:W-:Y:S01]  /*125d0*/  IMAD.MOV.U32 R53, RZ, RZ, R51 ;  /* 0x000000ffff357224 */ /* 0x000fe200078e0033 */
[----:B-1----:R-:W-:Y:S01]  /*125e0*/  F2FP.PACK_AB R11, R167, R162 ;  /* 0x000000a2a70b723e */ /* 0x002fe200000000ff */
[----:B------:R-:W-:Y:S02]  /*125f0*/  IMAD.MOV.U32 R201, RZ, RZ, R194 ;  /* 0x000000ffffc97224 */ /* 0x000fe400078e00c2 */
[----:B------:R-:W-:Y:S01]  /*12600*/  IMAD.MOV.U32 R54, RZ, RZ, R212 ;  /* 0x000000ffff367224 */ /* 0x000fe200078e00d4 */
[----:B------:R1:W-:Y:S01]  /*12610*/  MUFU.EX2 R124, R24 ;  /* 0x00000018007c7308 */ /* 0x0003e20000000800 */
[----:B------:R-:W-:Y:S01]  /*12620*/  IMAD.MOV.U32 R50, RZ, RZ, R213 ;  /* 0x000000ffff327224 */ /* 0x000fe200078e00d5 */
[----:B------:R3:W5:Y:S01]  /*12630*/  LDL.LU R214, [R1+0xa4] ;  /* 0x0000a40001d67983 */ /* 0x0007620000300800 */
[----:B------:R-:W-:-:S02]  /*12640*/  IMAD.MOV.U32 R194, RZ, RZ, R191 ;  /* 0x000000ffffc27224 */ /* 0x000fc400078e00bf */
[----:B------:R-:W-:Y:S01]  /*12650*/  IMAD.MOV.U32 R191, RZ, RZ, R234 ;  /* 0x000000ffffbf7224 */ /* 0x000fe200078e00ea */
[----:B------:R-:W-:Y:S01]  /*12660*/  LOP3.LUT R11, R3, R11, RZ, 0xc0, !PT ;  /* 0x0000000b030b7212 */ /* 0x000fe200078ec0ff */
[----:B------:R-:W-:Y:S02]  /*12670*/  IMAD.MOV.U32 R234, RZ, RZ, R236 ;  /* 0x000000ffffea7224 */ /* 0x000fe400078e00ec */
[----:B------:R-:W-:Y:S01]  /*12680*/  IMAD.MOV.U32 R36, RZ, RZ, R49 ;  /* 0x000000ffff247224 */ /* 0x000fe200078e0031 */
[----:B------:R-:W-:Y:S01]  /*12690*/  MOV R229, R53 ;  /* 0x0000003500e57202 */ /* 0x000fe20000000f00 */
[----:B------:R-:W-:Y:S01]  /*126a0*/  IMAD.MOV.U32 R236, RZ, RZ, R31 ;  /* 0x000000ffffec7224 */ /* 0x000fe200078e001f */
[----:B------:R-:W-:Y:S01]  /*126b0*/  MOV R31, R34 ;  /* 0x00000022001f7202 */ /* 0x000fe20000000f00 */
[----:B------:R-:W-:Y:S01]  /*126c0*/  IMAD.MOV.U32 R52, RZ, RZ, R50 ;  /* 0x000000ffff347224 */ /* 0x000fe200078e0032 */
[----:B------:R-:W-:Y:S01]  /*126d0*/  HSET2.LE.AND R3, R26, R84, PT ;  /* 0x000000541a037233 */ /* 0x000fe20003803000 */
[----:B------:R-:W-:Y:S01]  /*126e0*/  IMAD.MOV.U32 R34, RZ, RZ, R35 ;  /* 0x000000ffff227224 */ /* 0x000fe200078e0023 */
[----:B------:R-:W-:Y:S01]  /*126f0*/  HMMA.16816.F32 R48, R4, R14, R128 ;  /* 0x0000000e0430723c */ /* 0x000fe20000001880 */
[----:B------:R-:W-:Y:S01]  /*12700*/  IMAD.MOV.U32 R35, RZ, RZ, R32 ;  /* 0x000000ffff237224 */ /* 0x000fe200078e0020 */
[----:B------:R-:W-:Y:S01]  /*12710*/  MUFU.EX2 R126, R28 ;  /* 0x0000001c007e7308 */ /* 0x000fe20000000800 */
[----:B------:R-:W-:Y:S01]  /*12720*/  IMAD.MOV.U32 R32, RZ, RZ, R60 ;  /* 0x000000ffff207224 */ /* 0x000fe200078e003c */
[----:B-1----:R-:W1:Y:S01]  /*12730*/  LDSM.16.MT88.4 R24, [R204+0x5400] ;  /* 0x00540000cc18783b */ /* 0x002e620000004200 */
[----:B------:R-:W-:-:S02]  /*12740*/  IMAD.MOV.U32 R228, RZ, RZ, R36 ;  /* 0x000000ffffe47224 */ /* 0x000fc400078e0024 */
[----:B------:R-:W-:Y:S01]  /*12750*/  IMAD.MOV.U32 R227, RZ, RZ, R52 ;  /* 0x000000ffffe37224 */ /* 0x000fe200078e0034 */
[C---:B------:R-:W-:Y:S01]  /*12760*/  HMMA.16816.F32 R36, R4.reuse, R18, R140 ;  /* 0x000000120424723c */ /* 0x040fe2000000188c */
[----:B------:R-:W-:Y:S01]  /*12770*/  IMAD.MOV.U32 R226, RZ, RZ, R54 ;  /* 0x000000ffffe27224 */ /* 0x000fe200078e0036 */
[----:B------:R-:W2:Y:S01]  /*12780*/  MUFU.EX2 R125, R20 ;  /* 0x00000014007d7308 */ /* 0x000ea20000000800 */
[----:B------:R-:W-:Y:S01]  /*12790*/  IMAD.MOV.U32 R237, RZ, RZ, R55 ;  /* 0x000000ffffed7224 */ /* 0x000fe200078e0037 */
[----:B------:R3:W5:Y:S01]  /*127a0*/  LDL.LU R213, [R1+0xa0] ;  /* 0x0000a00001d57983 */ /* 0x0007620000300800 */
        /* <DEDUP_REMOVED lines=8> */
[----:B------:R-:W-:-:S02]  /*12830*/  FADD.FTZ R3, R209, R22 ;  /* 0x00000016d1037221 */ /* 0x000fc40000010000 */
[----:B------:R-:W-:Y:S02]  /*12840*/  FADD.FTZ R5, R246, R21 ;  /* 0x00000015f6057221 */ /* 0x000fe40000010000 */
[----:B------:R-:W-:Y:S01]  /*12850*/  IMAD.MOV.U32 R63, RZ, RZ, R45 ;  /* 0x000000ffff3f7224 */ /* 0x000fe200078e002d */
[----:B------:R-:W-:Y:S01]  /*12860*/  MOV R45, R46 ;  /* 0x0000002e002d7202 */ /* 0x000fe20000000f00 */
[----:B------:R-:W-:Y:S02]  /*12870*/  IMAD.MOV.U32 R243, RZ, RZ, R248 ;  /* 0x000000fffff37224 */ /* 0x000fe400078e00f8 */
[----:B------:R-:W-:Y:S02]  /*12880*/  IMAD.MOV.U32 R246, RZ, RZ, R251 ;  /* 0x000000fffff67224 */ /* 0x000fe400078e00fb */
[----:B------:R-:W-:Y:S02]  /*12890*/  IMAD.MOV.U32 R250, RZ, RZ, R190 ;  /* 0x000000fffffa7224 */ /* 0x000fe400078e00be */
[----:B------:R-:W-:Y:S01]  /*128a0*/  IMAD.MOV.U32 R248, RZ, RZ, R189 ;  /* 0x000000fffff87224 */ /* 0x000fe200078e00bd */
[----:B------:R-:W-:Y:S01]  /*128b0*/  MOV R189, R201 ;  /* 0x000000c900bd7202 */ /* 0x000fe20000000f00 */
[----:B------:R-:W-:-:S02]  /*128c0*/  IMAD.MOV.U32 R251, RZ, RZ, R199 ;  /* 0x000000fffffb7224 */ /* 0x000fc400078e00c7 */
[----:B------:R-:W-:Y:S02]  /*128d0*/  IMAD.MOV.U32 R190, RZ, RZ, R194 ;  /* 0x000000ffffbe7224 */ /* 0x000fe400078e00c2 */
[----:B------:R-:W-:Y:S02]  /*128e0*/  IMAD.MOV.U32 R46, RZ, RZ, R208 ;  /* 0x000000ffff2e7224 */ /* 0x000fe400078e00d0 */
[----:B------:R-:W-:Y:S02]  /*128f0*/  IMAD.MOV.U32 R199, RZ, RZ, R234 ;  /* 0x000000ffffc77224 */ /* 0x000fe400078e00ea */
[----:B------:R-:W-:Y:S02]  /*12900*/  IMAD.MOV.U32 R194, RZ, RZ, R31 ;  /* 0x000000ffffc27224 */ /* 0x000fe400078e001f */
[----:B------:R-:W-:Y:S02]  /*12910*/  IMAD.MOV.U32 R201, RZ, RZ, R236 ;  /* 0x000000ffffc97224 */ /* 0x000fe400078e00ec */
        /* <DEDUP_REMOVED lines=8> */
[----:B------:R-:W-:-:S02]  /*129a0*/  FADD.FTZ R3, R238, R5 ;  /* 0x00000005ee037221 */ /* 0x000fc40000010000 */
[----:B------:R-:W-:Y:S02]  /*129b0*/  IMAD.MOV.U32 R61, RZ, RZ, R45 ;  /* 0x000000ffff3d7224 */ /* 0x000fe400078e002d */
[----:B------:R-:W-:Y:S02]  /*129c0*/  IMAD.MOV.U32 R62, RZ, RZ, R46 ;  /* 0x000000ffff3e7224 */ /* 0x000fe400078e002e */
[----:B------:R-:W-:Y:S02]  /*129d0*/  IMAD.MOV.U32 R63, RZ, RZ, R47 ;  /* 0x000000ffff3f7224 */ /* 0x000fe400078e002f */
[----:B------:R-:W-:Y:S01]  /*129e0*/  IMAD.MOV.U32 R238, RZ, RZ, R250 ;  /* 0x000000ffffee7224 */ /* 0x000fe200078e00fa */
[----:B------:R-:W-:Y:S01]  /*129f0*/  HMMA.16816.F32 R44, R8, R12, R104 ;  /* 0x0000000c082c723c */ /* 0x000fe20000001868 */
[----:B------:R-:W-:Y:S01]  /*12a00*/  IMAD.MOV.U32 R250, RZ, RZ, R199 ;  /* 0x000000fffffa7224 */ /* 0x000fe200078e00c7 */
[----:B------:R1:W1:Y:S01]  /*12a10*/  MUFU.EX2 R104, R30 ;  /* 0x0000001e00687308 */ /* 0x0002620000000800 */
[----:B------:R-:W-:-:S02]  /*12a20*/  IMAD.MOV.U32 R199, RZ, RZ, R31 ;  /* 0x000000ffffc77224 */ /* 0x000fc400078e001f */
[----:B------:R-:W-:Y:S02]  /*12a30*/  FADD.FTZ R0, R210, R23 ;  /* 0x00000017d2007221 */ /* 0x000fe40000010000 */
[----:B------:R-:W-:Y:S02]  /*12a40*/  FADD.FTZ R2, R235, R2 ;  /* 0x00000002eb027221 */ /* 0x000fe40000010000 */
[----:B------:R-:W-:Y:S01]  /*12a50*/  FADD.FTZ R0, R206, R0 ;  /* 0x00000000ce007221 */ /* 0x000fe20000010000 */
[----:B-1----:R-:W1:Y:S01]  /*12a60*/  LDSM.16.MT88.4 R28, [R205+0x5400] ;  /* 0x00540000cd1c783b */ /* 0x002e620000004200 */
[----:B------:R-:W-:Y:S01]  /*12a70*/  FADD.FTZ R20, R243, R2 ;  /* 0x00000002f3147221 */ /* 0x000fe20000010000 */
[----:B------:R-:W-:Y:S01]  /*12a80*/  MOV R235, R248 ;  /* 0x000000f800eb7202 */ /* 0x000fe20000000f00 */
[----:B------:R-:W-:Y:S01]  /*12a90*/  FADD.FTZ R21, R246, R0 ;  /* 0x00000000f6157221 */ /* 0x000fe20000010000 */
[----:B------:R-:W-:Y:S01]  /*12aa0*/  HSET2.LE.AND R0, R58, R84, PT ;  /* 0x000000543a007233 */ /* 0x000fe20003803000 */
[----:B------:R-:W-:Y:S01]  /*12ab0*/  IMAD.MOV.U32 R243, RZ, RZ, R251 ;  /* 0x000000fffff37224 */ /* 0x000fe200078e00fb */
[----:B----4-:R-:W-:Y:S01]  /*12ac0*/  F2FP.PACK_AB R2, R166, R165 ;  /* 0x000000a5a602723e */ /* 0x010fe200000000ff */
[----:B------:R-:W-:-:S02]  /*12ad0*/  IMAD.MOV.U32 R246, RZ, RZ, R189 ;  /* 0x000000fffff67224 */ /* 0x000fc400078e00bd */
[----:B------:R-:W-:Y:S01]  /*12ae0*/  IMAD.MOV.U32 R248, RZ, RZ, R190 ;  /* 0x000000fffff87224 */ /* 0x000fe200078e00be */
[----:B------:R-:W-:Y:S01]  /*12af0*/  MOV R190, R236 ;  /* 0x000000ec00be7202 */ /* 0x000fe20000000f00 */
[----:B------:R-:W-:Y:S02]  /*12b00*/  IMAD.MOV.U32 R251, RZ, RZ, R201 ;  /* 0x000000fffffb7224 */ /* 0x000fe400078e00c9 */
[----:B------:R-:W-:Y:S02]  /*12b10*/  IMAD.MOV.U32 R189, RZ, RZ, R234 ;  /* 0x000000ffffbd7224 */ /* 0x000fe400078e00ea */
[----:B------:R-:W-:Y:S02]  /*12b20*/  IMAD.MOV.U32 R201, RZ, RZ, R34 ;  /* 0x000000ffffc97224 */ /* 0x000fe400078e0022 */
[----:B------:R-:W-:Y:S02]  /*12b30*/  IMAD.MOV.U32 R234, RZ, RZ, R35 ;  /* 0x000000ffffea7224 */ /* 0x000fe400078e0023 */
[----:B------:R-:W-:-:S02]  /*12b40*/  IMAD.MOV.U32 R236, RZ, RZ, R32 ;  /* 0x000000ffffec7224 */ /* 0x000fc400078e0020 */
[----:B------:R-:W-:Y:S01]  /*12b50*/  HMMA.16816.F32 R32, R8, R14, R108 ;  /* 0x0000000e0820723c */ /* 0x000fe2000000186c */
[----:B------:R-:W-:Y:S01]  /*12b60*/  FADD.FTZ R13, R238, R3 ;  /* 0x00000003ee0d7221 */ /* 0x000fe20000010000 */
[----:B------:R-:W-:Y:S01]  /*12b70*/  MOV R238, R250 ;  /* 0x000000fa00ee7202 */ /* 0x000fe20000000f00 */
[----:B------:R-:W-:-:S04]  /*12b80*/  IMAD.MOV.U32 R230, RZ, RZ, R243 ;  /* 0x000000ffffe67224 */ /* 0x000fc800078e00f3 */
[----:B------:R-:W-:Y:S01]  /*12b90*/  FADD.FTZ R14, R235, R4 ;  /* 0x00000004eb0e7221 */ /* 0x000fe20000010000 */
[----:B------:R-:W-:Y:S01]  /*12ba0*/  LOP3.LUT R4, R0, R2, RZ, 0xc0, !PT ;  /* 0x0000000200047212 */ /* 0x000fe200078ec0ff */
[--C-:B------:R-:W-:Y:S01]  /*12bb0*/  HSET2.LE.AND R0, R59, R84.reuse, PT ;  /* 0x000000543b007233 */ /* 0x100fe20003803000 */
[----:B--2---:R-:W-:Y:S01]  /*12bc0*/  F2FP.PACK_AB R2, R124, R125 ;  /* 0x0000007d7c02723e */ /* 0x004fe200000000ff */
[----:B------:R-:W-:Y:S01]  /*12bd0*/  IMAD.MOV.U32 R233, RZ, RZ, R246 ;  /* 0x000000ffffe97224 */ /* 0x000fe200078e00f6 */
[--C-:B------:R-:W-:Y:S01]  /*12be0*/  HSET2.LE.AND R3, R69, R84.reuse, PT ;  /* 0x0000005445037233 */ /* 0x100fe20003803000 */
[----:B------:R-:W-:Y:S01]  /*12bf0*/  IMAD.MOV.U32 R235, RZ, RZ, R248 ;  /* 0x000000ffffeb7224 */ /* 0x000fe200078e00f8 */
[----:B------:R-:W-:Y:S01]  /*12c00*/  HSET2.LE.AND R7, R68, R84, PT ;  /* 0x0000005444077233 */ /* 0x000fe20003803000 */
[----:B------:R-:W-:Y:S02]  /*12c10*/  IMAD.MOV.U32 R243, RZ, RZ, R251 ;  /* 0x000000fffff37224 */ /* 0x000fe400078e00fb */
[----:B------:R-:W-:Y:S01]  /*12c20*/  IMAD.MOV.U32 R250, RZ, RZ, R199 ;  /* 0x000000fffffa7224 */ /* 0x000fe200078e00c7 */
[----:B------:R-:W2:Y:S01]  /*12c30*/  MUFU.EX2 R105, R56 ;  /* 0x0000003800697308 */ /* 0x000ea20000000800 */
[----:B------:R-:W-:Y:S01]  /*12c40*/  IMAD.MOV.U32 R246, RZ, RZ, R189 ;  /* 0x000000fffff67224 */ /* 0x000fe200078e00bd */
[----:B------:R-:W-:Y:S01]  /*12c50*/  F2FP.PACK_AB R6, R170, R168 ;  /* 0x000000a8aa06723e */ /* 0x000fe200000000ff */
[----:B------:R-:W-:Y:S01]  /*12c60*/  IMAD.MOV.U32 R248, RZ, RZ, R190 ;  /* 0x000000fffff87224 */ /* 0x000fe200078e00be */
[----:B------:R-:W-:Y:S01]  /*12c70*/  LOP3.LUT R5, R0, R2, RZ, 0xc0, !PT ;  /* 0x0000000200057212 */ /* 0x000fe200078ec0ff */
[----:B------:R-:W-:-:S02]  /*12c80*/  IMAD.MOV.U32 R199, RZ, RZ, R234 ;  /* 0x000000ffffc77224 */ /* 0x000fc400078e00ea */
[----:B------:R-:W-:Y:S01]  /*12c90*/  IMAD.MOV.U32 R251, RZ, RZ, R236 ;  /* 0x000000fffffb7224 */ /* 0x000fe200078e00ec */
[----:B------:R-:W-:Y:S01]  /*12ca0*/  MOV R236, R61 ;  /* 0x0000003d00ec7202 */ /* 0x000fe20000000f00 */
[----:B------:R-:W-:Y:S01]  /*12cb0*/  IMAD.MOV.U32 R189, RZ, RZ, R60 ;  /* 0x000000ffffbd7224 */ /* 0x000fe200078e003c */
[----:B------:R4:W1:Y:S01]  /*12cc0*/  MUFU.EX2 R68, R57 ;  /* 0x0000003900447308 */ /* 0x0008620000000800 */
[----:B------:R-:W-:Y:S02]  /*12cd0*/  IMAD.MOV.U32 R234, RZ, RZ, R62 ;  /* 0x000000ffffea7224 */ /* 0x000fe400078e003e */
[----:B------:R-:W-:Y:S02]  /*12ce0*/  IMAD.MOV.U32 R190, RZ, RZ, R63 ;  /* 0x000000ffffbe7224 */ /* 0x000fe400078e003f */
[C---:B------:R-:W-:Y:S01]  /*12cf0*/  HMMA.16816.F32 R60, R8.reuse, R16, R120 ;  /* 0x00000010083c723c */ /* 0x040fe20000001878 */
[----:B------:R-:W-:Y:S01]  /*12d00*/  FADD.FTZ R0, R230, R20 ;  /* 0x00000014e6007221 */ /* 0x000fe20000010000 */
[----:B------:R-:W-:Y:S01]  /*12d10*/  LOP3.LUT R6, R3, R6, RZ, 0xc0, !PT ;  /* 0x0000000603067212 */ /* 0x000fe200078ec0ff */
[----:B------:R-:W-:Y:S01]  /*12d20*/  FADD.FTZ R2, R233, R21 ;  /* 0x00000015e9027221 */ /* 0x000fe20000010000 */
[----:B------:R-:W-:Y:S01]  /*12d30*/  F2FP.PACK_AB R12, R104, R126 ;  /* 0x0000007e680c723e */ /* 0x000fe200000000ff */
[----:B------:R-:W-:Y:S01]  /*12d40*/  FADD.FTZ R3, R243, R0 ;  /* 0x00000000f3037221 */ /* 0x000fe20000010000 */
[----:B------:R-:W1:Y:S02]  /*12d50*/  LDSM.16.MT88.4 R20, [R204+0x5800] ;  /* 0x00580000cc14783b */ /* 0x000e640000004200 */
[----:B----4-:R-:W-:Y:S01]  /*12d60*/  HMMA.16816.F32 R56, R8, R18, R116 ;  /* 0x000000120838723c */ /* 0x010fe20000001874 */
[----:B------:R-:W-:-:S06]  /*12d70*/  FADD.FTZ R2, R246, R2 ;  /* 0x00000002f6027221 */ /* 0x000fcc0000010000 */
[----:B------:R-:W-:-:S04]  /*12d80*/  FADD.FTZ R8, R235, R14 ;  /* 0x0000000eeb087221 */ /* 0x000fc80000010000 */
[----:B------:R-:W-:Y:S01]  /*12d90*/  FADD.FTZ R0, R248, R8 ;  /* 0x00000008f8007221 */ /* 0x000fe20000010000 */
[----:B------:R-:W-:Y:S01]  /*12da0*/  LOP3.LUT R7, R7, R12, RZ, 0xc0, !PT ;  /* 0x0000000c07077212 */ /* 0x000fe200078ec0ff */
[----:B------:R-:W-:Y:S02]  /*12db0*/  FADD.FTZ R9, R238, R13 ;  /* 0x0000000dee097221 */ /* 0x000fe40000010000 */
[----:B------:R-:W-:Y:S01]  /*12dc0*/  FADD.FTZ R16, R189, R0 ;  /* 0x00000000bd107221 */ /* 0x000fe20000010000 */
[--C-:B------:R-:W-:Y:S01]  /*12dd0*/  HSET2.LE.AND R0, R77, R84.reuse, PT ;  /* 0x000000544d007233 */ /* 0x100fe20003803000 */
[----:B------:R-:W-:Y:S01]  /*12de0*/  FADD.FTZ R17, R251, R2 ;  /* 0x00000002fb117221 */ /* 0x000fe20000010000 */
[----:B------:R-:W-:Y:S01]  /*12df0*/  F2FP.PACK_AB R2, R185, R188 ;  /* 0x000000bcb902723e */ /* 0x000fe200000000ff */
[----:B------:R-:W-:Y:S02]  /*12e00*/  FADD.FTZ R15, R250, R9 ;  /* 0x00000009fa0f7221 */ /* 0x000fe40000010000 */
[----:B------:R-:W-:Y:S01]  /*12e10*/  FADD.FTZ R14, R155, R3 ;  /* 0x000000039b0e7221 */ /* 0x000fe20000010000 */
[----:B------:R-:W-:Y:S01]  /*12e20*/  LOP3.LUT R10, R0, R2, RZ, 0xc0, !PT ;  /* 0x00000002000a7212 */ /* 0x000fe200078ec0ff */
[----:B------:R-:W-:Y:S01]  /*12e30*/  HMMA.16816.F32 R40, R4, R24, R40 ;  /* 0x000000180428723c */ /* 0x000fe20000001828 */
[----:B------:R-:W-:Y:S01]  /*12e40*/  FADD.FTZ R2, R190, R15 ;  /* 0x0000000fbe027221 */ /* 0x000fe20000010000 */
[--C-:B------:R-:W-:Y:S01]  /*12e50*/  HSET2.LE.AND R8, R72, R84.reuse, PT ;  /* 0x0000005448087233 */ /* 0x100fe20003803000 */
[----:B------:R-:W-:Y:S01]  /*12e60*/  FADD.FTZ R0, R199, R14 ;  /* 0x0000000ec7007221 */ /* 0x000fe20000010000 */
[--C-:B------:R-:W-:Y:S01]  /*12e70*/  HSET2.LE.AND R3, R76, R84.reuse, PT ;  /* 0x000000544c037233 */ /* 0x100fe20003803000 */
[----:B------:R-:W-:Y:S01]  /*12e80*/  F2FP.PACK_AB R9, R187, R192 ;  /* 0x000000c0bb09723e */ /* 0x000fe200000000ff */
[----:B------:R-:W-:-:S02]  /*12e90*/  HSET2.LE.AND R12, R71, R84, PT ;  /* 0x00000054470c7233 */ /* 0x000fc40003803000 */
[----:B------:R-:W-:Y:S01]  /*12ea0*/  HMMA.16816.F32 R48, R4, R26, R48 ;  /* 0x0000001a0430723c */ /* 0x000fe20000001830 */
[----:B------:R-:W-:Y:S01]  /*12eb0*/  F2FP.PACK_AB R11, R173, R174 ;  /* 0x000000aead0b723e */ /* 0x000fe200000000ff */
[----:B------:R-:W-:Y:S01]  /*12ec0*/  FADD.FTZ R0, R229, R0 ;  /* 0x00000000e5007221 */ /* 0x000fe20000010000 */
[----:B------:R-:W-:-:S05]  /*12ed0*/  F2FP.PACK_AB R13, R172, R171 ;  /* 0x000000abac0d723e */ /* 0x000fca00000000ff */
[----:B-1----:R-:W-:Y:S01]  /*12ee0*/  HMMA.16816.F32 R52, R4, R28, R52 ;  /* 0x0000001c0434723c */ /* 0x002fe20000001834 */
[----:B------:R-:W-:-:S07]  /*12ef0*/  LOP3.LUT R8, R8, R9, RZ, 0xc0, !PT ;  /* 0x0000000908087212 */ /* 0x000fce00078ec0ff */
[----:B------:R-:W-:Y:S01]  /*12f00*/  HMMA.16816.F32 R36, R4, R30, R36 ;  /* 0x0000001e0424723c */ /* 0x000fe20000001824 */
[----:B------:R-:W-:-:S06]  /*12f10*/  LOP3.LUT R11, R3, R11, RZ, 0xc0, !PT ;  /* 0x0000000b030b7212 */ /* 0x000fcc00078ec0ff */
[----:B------:R-:W-:Y:S02]  /*12f20*/  FADD.FTZ R5, R194, R16 ;  /* 0x00000010c2057221 */ /* 0x000fe40000010000 */
[----:B------:R-:W-:Y:S02]  /*12f30*/  FADD.FTZ R4, R191, R2 ;  /* 0x00000002bf047221 */ /* 0x000fe40000010000 */
[----:B------:R-:W-:Y:S01]  /*12f40*/  FADD.FTZ R2, R228, R5 ;  /* 0x00000005e4027221 */ /* 0x000fe20000010000 */
[----:B------:R-:W-:Y:S01]  /*12f50*/  LOP3.LUT R9, R12, R13, RZ, 0xc0, !PT ;  /* 0x0000000d0c097212 */ /* 0x000fe200078ec0ff */
[----:B------:R-:W-:Y:S01]  /*12f60*/  FADD.FTZ R3, R201, R17 ;  /* 0x00000011c9037221 */ /* 0x000fe20000010000 */
[----:B------:R-:W1:Y:S01]  /*12f70*/  MUFU.EX2 R70, R70 ;  /* 0x0000004600467308 */ /* 0x000e620000000800 */
[----:B------:R-:W-:Y:S01]  /*12f80*/  FADD.FTZ R12, R234, R0 ;  /* 0x00000000ea0c7221 */ /* 0x000fe20000010000 */
[----:B------:R-:W4:Y:S01]  /*12f90*/  LDSM.16.MT88.4 R16, [R205+0x5800] ;  /* 0x00580000cd10783b */ /* 0x000f220000004200 */
[----:B------:R-:W-:Y:S01]  /*12fa0*/  FADD.FTZ R14, R144, R2 ;  /* 0x00000002900e7221 */ /* 0x000fe20000010000 */
[----:B------:R-:W-:Y:S01]  /*12fb0*/  HSET2.LE.AND R0, R86, R84, PT ;  /* 0x0000005456007233 */ /* 0x000fe20003803000 */
[----:B--2---:R-:W-:Y:S01]  /*12fc0*/  F2FP.PACK_AB R2, R105, R127 ;  /* 0x0000007f6902723e */ /* 0x004fe200000000ff */
[----:B------:R-:W-:-:S02]  /*12fd0*/  FADD.FTZ R3, R227, R3 ;  /* 0x00000003e3037221 */ /* 0x000fc40000010000 */
[----:B------:R-:W-:Y:S01]  /*12fe0*/  FADD.FTZ R13, R226, R4 ;  /* 0x00000004e20d7221 */ /* 0x000fe20000010000 */
[----:B------:R-:W-:Y:S01]  /*12ff0*/  LOP3.LUT R4, R0, R2, RZ, 0xc0, !PT ;  /* 0x0000000200047212 */ /* 0x000fe200078ec0ff */
[--C-:B------:R-:W-:Y:S01]  /*13000*/  HSET2.LE.AND R0, R93, R84.reuse, PT ;  /* 0x000000545d007233 */ /* 0x100fe20003803000 */
[----:B------:R-:W-:Y:S01]  /*13010*/  F2FP.PACK_AB R2, R64, R68 ;  /* 0x000000444002723e */ /* 0x000fe200000000ff */
[----:B------:R-:W-:Y:S01]  /*13020*/  IMAD.MOV.U32 R231, RZ, RZ, R211 ;  /* 0x000000ffffe77224 */ /* 0x000fe200078e00d3 */
[C---:B------:R-:W-:Y:S01]  /*13030*/  HMMA.16816.F32 R44, R8.reuse, R24, R44 ;  /* 0x00000018082c723c */ /* 0x040fe2000000182c */
[----:B------:R-:W-:Y:S01]  /*13040*/  FADD.FTZ R15, R145, R3 ;  /* 0x00000003910f7221 */ /* 0x000fe20000010000 */
[--C-:B------:R-:W-:Y:S01]  /*13050*/  HSET2.LE.AND R3, R83, R84.reuse, PT ;  /* 0x0000005453037233 */ /* 0x100fe20003803000 */
[----:B------:R-:W-:Y:S01]  /*13060*/  F2FP.PACK_AB R5, R66, R65 ;  /* 0x000000414205723e */ /* 0x000fe200000000ff */
[----:B------:R-:W2:Y:S01]  /*13070*/  MUFU.EX2 R73, R73 ;  /* 0x0000004900497308 */ /* 0x000ea20000000800 */
[----:B------:R-:W-:Y:S01]  /*13080*/  LOP3.LUT R6, R0, R2, RZ, 0xc0, !PT ;  /* 0x0000000200067212 */ /* 0x000fe200078ec0ff */
[----:B------:R-:W-:Y:S01]  /*13090*/  FADD.FTZ R2, R231, R13 ;  /* 0x0000000de7027221 */ /* 0x000fe20000010000 */
[----:B-1----:R-:W-:Y:S01]  /*130a0*/  F2FP.PACK_AB R7, R70, R67 ;  /* 0x000000434607723e */ /* 0x002fe200000000ff */
[C---:B------:R-:W-:Y:S01]  /*130b0*/  HMMA.16816.F32 R24, R8.reuse, R26, R32 ;  /* 0x0000001a0818723c */ /* 0x040fe20000001820 */
[----:B------:R-:W-:Y:S01]  /*130c0*/  FADD.FTZ R0, R153, R12 ;  /* 0x0000000c99007221 */ /* 0x000fe20000010000 */
[----:B------:R-:W-:Y:S01]  /*130d0*/  LOP3.LUT R5, R3, R5, RZ, 0xc0, !PT ;  /* 0x0000000503057212 */ /* 0x000fe200078ec0ff */
[----:B------:R-:W-:Y:S01]  /*130e0*/  HSET2.LE.AND R3, R92, R84, PT ;  /* 0x000000545c037233 */ /* 0x000fe20003803000 */
[----:B------:R-:W-:Y:S01]  /*130f0*/  MUFU.EX2 R74, R74 ;  /* 0x0000004a004a7308 */ /* 0x000fe20000000800 */
[----:B------:R3:W5:Y:S03]  /*13100*/  LDL.LU R211, [R1+0x98] ;  /* 0x0000980001d37983 */ /* 0x0007660000300800 */
[C---:B------:R-:W-:Y:S01]  /*13110*/  HMMA.16816.F32 R32, R8.reuse, R28, R60 ;  /* 0x0000001c0820723c */ /* 0x040fe2000000183c */
[----:B------:R-:W-:Y:S01]  /*13120*/  FADD.FTZ R0, R151, R0 ;  /* 0x0000000097007221 */ /* 0x000fe20000010000 */
[----:B------:R-:W-:Y:S01]  /*13130*/  LOP3.LUT R7, R3, R7, RZ, 0xc0, !PT ;  /* 0x0000000703077212 */ /* 0x000fe200078ec0ff */
[----:B------:R3:W5:Y:S05]  /*13140*/  LDL.LU R210, [R1+0x94] ;  /* 0x0000940001d27983 */ /* 0x00076a0000300800 */
[----:B------:R-:W-:Y:S01]  /*13150*/  HMMA.16816.F32 R28, R8, R30, R56 ;  /* 0x0000001e081c723c */ /* 0x000fe20000001838 */
[----:B------:R-:W-:Y:S01]  /*13160*/  FADD.FTZ R12, R154, R0 ;  /* 0x000000009a0c7221 */ /* 0x000fe20000010000 */
[----:B------:R-:W1:Y:S01]  /*13170*/  MUFU.EX2 R75, R75 ;  /* 0x0000004b004b7308 */ /* 0x000e620000000800 */
[----:B------:R-:W-:Y:S01]  /*13180*/  FADD.FTZ R3, R148, R15 ;  /* 0x0000000f94037221 */ /* 0x000fe20000010000 */
[----:B------:R3:W5:Y:S03]  /*13190*/  LDL.LU R209, [R1+0x90] ;  /* 0x0000900001d17983 */ /* 0x0007660000300800 */
[----:B------:R-:W-:-:S02]  /*131a0*/  FADD.FTZ R9, R146, R14 ;  /* 0x0000000e92097221 */ /* 0x000fc40000010000 */
[----:B------:R-:W-:Y:S01]  /*131b0*/  FADD.FTZ R8, R237, R2 ;  /* 0x00000002ed087221 */ /* 0x000fe20000010000 */
[----:B------:R-:W-:Y:S01]  /*131c0*/  HSET2.LE.AND R0, R102, R84, PT ;  /* 0x0000005466007233 */ /* 0x000fe20003803000 */
[----:B------:R-:W-:Y:S01]  /*131d0*/  FADD.FTZ R2, R147, R9 ;  /* 0x0000000993027221 */ /* 0x000fe20000010000 */
[----:B--2---:R-:W-:Y:S01]  /*131e0*/  F2FP.PACK_AB R11, R73, R176 ;  /* 0x000000b0490b723e */ /* 0x004fe200000000ff */
[----:B------:R-:W-:Y:S01]  /*131f0*/  FADD.FTZ R3, R150, R3 ;  /* 0x0000000396037221 */ /* 0x000fe20000010000 */
[----:B------:R-:W-:Y:S01]  /*13200*/  MUFU.EX2 R80, R80 ;  /* 0x0000005000507308 */ /* 0x000fe20000000800 */
[----:B------:R-:W-:Y:S01]  /*13210*/  FADD.FTZ R14, R152, R2 ;  /* 0x00000002980e7221 */ /* 0x000fe20000010000 */
[----:B------:R-:W-:Y:S01]  /*13220*/  F2FP.PACK_AB R2, R193, R186 ;  /* 0x000000bac102723e */ /* 0x000fe200000000ff */
[----:B------:R-:W-:-:S05]  /*13230*/  FADD.FTZ R15, R149, R3 ;  /* 0x00000003950f7221 */ /* 0x000fca0000010000 */
[----:B------:R-:W-:Y:S01]  /*13240*/  MUFU.EX2 R81, R81 ;  /* 0x0000005100517308 */ /* 0x000fe20000000800 */
[----:B------:R-:W-:Y:S01]  /*13250*/  LOP3.LUT R10, R0, R2, RZ, 0xc0, !PT ;  /* 0x00000002000a7212 */ /* 0x000fe200078ec0ff */
[--C-:B------:R-:W-:Y:S01]  /*13260*/  HSET2.LE.AND R0, R98, R84.reuse, PT ;  /* 0x0000005462007233 */ /* 0x100fe20003803000 */
[----:B------:R-:W-:Y:S01]  /*13270*/  F2FP.PACK_AB R2, R183, R184 ;  /* 0x000000b8b702723e */ /* 0x000fe200000000ff */
[----:B------:R-:W-:Y:S01]  /*13280*/  FADD.FTZ R13, R236, R8 ;  /* 0x00000008ec0d7221 */ /* 0x000fe20000010000 */
[----:B------:R-:W-:-:S03]  /*13290*/  HSET2.LE.AND R3, R101, R84, PT ;  /* 0x0000005465037233 */ /* 0x000fc60003803000 */
[----:B------:R-:W-:Y:S01]  /*132a0*/  MUFU.EX2 R78, R78 ;  /* 0x0000004e004e7308 */ /* 0x000fe20000000800 */
[----:B------:R-:W-:Y:S01]  /*132b0*/  LOP3.LUT R8, R0, R2, RZ, 0xc0, !PT ;  /* 0x0000000200087212 */ /* 0x000fe200078ec0ff */
[----:B------:R-:W-:Y:S01]  /*132c0*/  FADD.FTZ R0, R241, R12 ;  /* 0x0000000cf1007221 */ /* 0x000fe20000010000 */
[----:B------:R-:W-:Y:S01]  /*132d0*/  LOP3.LUT R11, R3, R11, RZ, 0xc0, !PT ;  /* 0x0000000b030b7212 */ /* 0x000fe200078ec0ff */
[----:B------:R-:W-:Y:S01]  /*132e0*/  FADD.FTZ R2, R242, R13 ;  /* 0x0000000df2027221 */ /* 0x000fe20000010000 */
[----:B------:R-:W-:Y:S01]  /*132f0*/  HSET2.LE.AND R3, R97, R84, PT ;  /* 0x0000005461037233 */ /* 0x000fe20003803000 */
[----:B------:R-:W-:Y:S01]  /*13300*/  F2FP.PACK_AB R9, R177, R175 ;  /* 0x000000afb109723e */ /* 0x000fe200000000ff */
[----:B------:R-:W-:Y:S01]  /*13310*/  FADD.FTZ R0, R115, R0 ;  /* 0x0000000073007221 */ /* 0x000fe20000010000 */
[----:B------:R-:W-:Y:S01]  /*13320*/  MUFU.EX2 R79, R79 ;  /* 0x0000004f004f7308 */ /* 0x000fe20000000800 */
[----:B------:R-:W-:Y:S01]  /*13330*/  FADD.FTZ R2, R156, R2 ;  /* 0x000000029c027221 */ /* 0x000fe20000010000 */
[C---:B------:R-:W-:Y:S01]  /*13340*/  HMMA.16816.F32 R136, R4.reuse, R20, R40 ;  /* 0x000000140488723c */ /* 0x040fe20000001828 */
[----:B------:R-:W-:Y:S01]  /*13350*/  LOP3.LUT R9, R3, R9, RZ, 0xc0, !PT ;  /* 0x0000000903097212 */ /* 0x000fe200078ec0ff */
[----:B------:R-:W-:Y:S01]  /*13360*/  FADD.FTZ R3, R160, R14 ;  /* 0x0000000ea0037221 */ /* 0x000fe20000010000 */
[----:B------:R-:W2:Y:S01]  /*13370*/  LDSM.16.MT88.4 R144, [R204+0x5c00] ;  /* 0x005c0000cc90783b */ /* 0x000ea20000004200 */
[----:B------:R-:W-:Y:S01]  /*13380*/  FADD.FTZ R12, R134, R2 ;  /* 0x00000002860c7221 */ /* 0x000fe20000010000 */
[----:B-1----:R-:W-:Y:S01]  /*13390*/  F2FP.PACK_AB R2, R75, R74 ;  /* 0x0000004a4b02723e */ /* 0x002fe200000000ff */
[----:B------:R-:W-:Y:S01]  /*133a0*/  MUFU.EX2 R82, R82 ;  /* 0x0000005200527308 */ /* 0x000fe20000000800 */
[----:B------:R3:W5:Y:S01]  /*133b0*/  LDL.LU R208, [R1+0x8c] ;  /* 0x00008c0001d07983 */ /* 0x0007620000300800 */
[----:B------:R-:W-:Y:S01]  /*133c0*/  HMMA.16816.F32 R148, R4, R22, R48 ;  /* 0x000000160494723c */ /* 0x000fe20000001830 */
[----:B------:R-:W-:-:S02]  /*133d0*/  FADD.FTZ R3, R161, R3 ;  /* 0x00000003a1037221 */ /* 0x000fc40000010000 */
[----:B------:R3:W5:Y:S05]  /*133e0*/  LDL.LU R207, [R1+0x88] ;  /* 0x0000880001cf7983 */ /* 0x00076a0000300800 */
[C---:B----4-:R-:W-:Y:S01]  /*133f0*/  HMMA.16816.F32 R152, R4.reuse, R16, R52 ;  /* 0x000000100498723c */ /* 0x050fe20000001834 */
[----:B------:R-:W1:Y:S07]  /*13400*/  MUFU.EX2 R85, R85 ;  /* 0x0000005500557308 */ /* 0x000e6e0000000800 */
[----:B------:R-:W-:Y:S01]  /*13410*/  HMMA.16816.F32 R36, R4, R18, R36 ;  /* 0x000000120424723c */ /* 0x000fe20000001824 */
[----:B------:R-:W-:Y:S01]  /*13420*/  FADD.FTZ R13, R162, R3 ;  /* 0x00000003a20d7221 */ /* 0x000fe20000010000 */
[----:B------:R-:W-:Y:S01]  /*13430*/  MUFU.EX2 R40, R88 ;  /* 0x0000005800287308 */ /* 0x000fe20000000800 */
[----:B------:R3:W5:Y:S04]  /*13440*/  LDL.LU R206, [R1+0x84] ;  /* 0x0000840001ce7983 */ /* 0x0007680000300800 */
[----:B------:R-:W-:Y:S01]  /*13450*/  FADD.FTZ R7, R113, R0 ;  /* 0x0000000071077221 */ /* 0x000fe20000010000 */
[--C-:B------:R-:W-:Y:S01]  /*13460*/  HSET2.LE.AND R0, R87, R84.reuse, PT ;  /* 0x0000005457007233 */ /* 0x100fe20003803000 */
[----:B------:R-:W-:Y:S01]  /*13470*/  FADD.FTZ R4, R163, R15 ;  /* 0x0000000fa3047221 */ /* 0x000fe20000010000 */
[--C-:B------:R-:W-:Y:S01]  /*13480*/  HSET2.LE.AND R3, R96, R84.reuse, PT ;  /* 0x0000005460037233 */ /* 0x100fe20003803000 */
[----:B-1----:R-:W-:Y:S01]  /*13490*/  F2FP.PACK_AB R6, R85, R82 ;  /* 0x000000525506723e */ /* 0x002fe200000000ff */
[--C-:B------:R-:W-:Y:S01]  /*134a0*/  HSET2.LE.AND R5, R95, R84.reuse, PT ;  /* 0x000000545f057233 */ /* 0x100fe20003803000 */
[----:B------:R-:W-:Y:S01]  /*134b0*/  FADD.FTZ R4, R178, R4 ;  /* 0x00000004b2047221 */ /* 0x000fe20000010000 */
[----:B------:R-:W-:Y:S01]  /*134c0*/  LOP3.LUT R160, R0, R2, RZ, 0xc0, !PT ;  /* 0x0000000200a07212 */ /* 0x000fe200078ec0ff */
[----:B------:R-:W-:Y:S01]  /*134d0*/  HSET2.LE.AND R0, R89, R84, PT ;  /* 0x0000005459007233 */ /* 0x000fe20003803000 */
[----:B------:R-:W-:Y:S01]  /*134e0*/  F2FP.PACK_AB R2, R81, R80 ;  /* 0x000000505102723e */ /* 0x000fe200000000ff */
[----:B------:R-:W-:Y:S01]  /*134f0*/  FADD.FTZ R14, R179, R4 ;  /* 0x00000004b30e7221 */ /* 0x000fe20000010000 */
[----:B------:R-:W-:Y:S01]  /*13500*/  F2FP.PACK_AB R4, R79, R78 ;  /* 0x0000004e4f04723e */ /* 0x000fe200000000ff */
[----:B------:R-:W-:Y:S01]  /*13510*/  HMMA.16816.F32 R44, R8, R20, R44 ;  /* 0x00000014082c723c */ /* 0x000fe2000000182c */
[----:B------:R-:W-:Y:S01]  /*13520*/  LOP3.LUT R161, R0, R2, RZ, 0xc0, !PT ;  /* 0x0000000200a17212 */ /* 0x000fe200078ec0ff */
[----:B------:R-:W-:Y:S01]  /*13530*/  FADD.FTZ R0, R158, R12 ;  /* 0x0000000c9e007221 */ /* 0x000fe20000010000 */
[----:B------:R-:W-:Y:S01]  /*13540*/  LOP3.LUT R162, R3, R4, RZ, 0xc0, !PT ;  /* 0x0000000403a27212 */ /* 0x000fe200078ec0ff */
[----:B------:R-:W-:Y:S01]  /*13550*/  FADD.FTZ R2, R157, R7 ;  /* 0x000000079d027221 */ /* 0x000fe20000010000 */
[----:B------:R-:W-:Y:S01]  /*13560*/  MUFU.EX2 R12, R94 ;  /* 0x0000005e000c7308 */ /* 0x000fe20000000800 */
[----:B------:R-:W-:Y:S01]  /*13570*/  FADD.FTZ R4, R180, R14 ;  /* 0x0000000eb4047221 */ /* 0x000fe20000010000 */
[----:B------:R3:W5:Y:S01]  /*13580*/  LDL.LU R135, [R1+0x80] ;  /* 0x0000800001877983 */ /* 0x0007620000300800 */
[----:B------:R-:W-:-:S02]  /*13590*/  FADD.FTZ R3, R159, R0 ;  /* 0x000000009f037221 */ /* 0x000fc40000010000 */
[----:B------:R-:W-:-:S03]  /*135a0*/  FADD.FTZ R0, R164, R2 ;  /* 0x00000002a4007221 */ /* 0x000fc60000010000 */
[----:B------:R-:W-:Y:S01]  /*135b0*/  MUFU.EX2 R14, R91 ;  /* 0x0000005b000e7308 */ /* 0x000fe20000000800 */
[----:B------:R-:W-:Y:S02]  /*135c0*/  FADD.FTZ R0, R125, R0 ;  /* 0x000000007d007221 */ /* 0x000fe40000010000 */
[----:B------:R-:W-:-:S05]  /*135d0*/  FADD.FTZ R2, R192, R4 ;  /* 0x00000004c0027221 */ /* 0x000fca0000010000 */
[----:B------:R-:W1:Y:S01]  /*135e0*/  MUFU.EX2 R15, R90 ;  /* 0x0000005a000f7308 */ /* 0x000e620000000800 */
[----:B------:R-:W-:Y:S01]  /*135f0*/  HMMA.16816.F32 R24, R8, R22, R24 ;  /* 0x000000160818723c */ /* 0x000fe20000001818 */
[----:B------:R-:W-:Y:S01]  /*13600*/  LOP3.LUT R163, R5, R6, RZ, 0xc0, !PT ;  /* 0x0000000605a37212 */ /* 0x000fe200078ec0ff */
[----:B------:R-:W-:-:S06]  /*13610*/  FADD.FTZ R5, R167, R13 ;  /* 0x0000000da7057221 */ /* 0x000fcc0000010000 */
[----:B------:R-:W-:Y:S01]  /*13620*/  HMMA.16816.F32 R32, R8, R16, R32 ;  /* 0x000000100820723c */ /* 0x000fe20000001820 */
[----:B------:R-:W-:-:S07]  /*13630*/  FADD.FTZ R3, R165, R3 ;  /* 0x00000003a5037221 */ /* 0x000fce0000010000 */
[----:B------:R-:W-:Y:S01]  /*13640*/  HMMA.16816.F32 R28, R8, R18, R28 ;  /* 0x00000012081c723c */ /* 0x000fe2000000181c */
[----:B------:R-:W-:Y:S01]  /*13650*/  FADD.FTZ R5, R171, R5 ;  /* 0x00000005ab057221 */ /* 0x000fe20000010000 */
[--C-:B------:R-:W-:Y:S01]  /*13660*/  HSET2.LE.AND R7, R103, R84.reuse, PT ;  /* 0x0000005467077233 */ /* 0x100fe20003803000 */
[----:B-1----:R-:W-:Y:S01]  /*13670*/  F2FP.PACK_AB R4, R15, R40 ;  /* 0x000000280f04723e */ /* 0x002fe200000000ff */
[----:B------:R-:W1:Y:S03]  /*13680*/  LDSM.16.MT88.4 R20, [R205+0x5c00] ;  /* 0x005c0000cd14783b */ /* 0x000e660000004200 */
[----:B------:R-:W-:Y:S01]  /*13690*/  FADD.FTZ R8, R124, R0 ;  /* 0x000000007c087221 */ /* 0x000fe20000010000 */
[--C-:B------:R-:W-:Y:S01]  /*136a0*/  HSET2.LE.AND R0, R99, R84.reuse, PT ;  /* 0x0000005463007233 */ /* 0x100fe20003803000 */
[----:B------:R-:W-:Y:S01]  /*136b0*/  FADD.FTZ R11, R187, R2 ;  /* 0x00000002bb0b7221 */ /* 0x000fe20000010000 */
[----:B------:R-:W-:Y:S01]  /*136c0*/  F2FP.PACK_AB R2, R196, R182 ;  /* 0x000000b6c402723e */ /* 0x000fe200000000ff */
[----:B------:R-:W-:Y:S01]  /*136d0*/  FADD.FTZ R9, R166, R3 ;  /* 0x00000003a6097221 */ /* 0x000fe20000010000 */
[----:B------:R-:W-:-:S02]  /*136e0*/  HSET2.LE.AND R3, R100, R84, PT ;  /* 0x0000005464037233 */ /* 0x000fc40003803000 */
[----:B------:R-:W-:Y:S01]  /*136f0*/  LOP3.LUT R164, R0, R2, RZ, 0xc0, !PT ;  /* 0x0000000200a47212 */ /* 0x000fe200078ec0ff */
[----:B------:R-:W-:Y:S01]  /*13700*/  FADD.FTZ R10, R172, R5 ;  /* 0x00000005ac0a7221 */ /* 0x000fe20000010000 */
[----:B------:R-:W-:Y:S01]  /*13710*/  F2FP.PACK_AB R0, R12, R14 ;  /* 0x0000000e0c00723e */ /* 0x000fe200000000ff */
[----:B------:R-:W-:Y:S01]  /*13720*/  HSET2.LE.AND R5, R112, R84, PT ;  /* 0x0000005470057233 */ /* 0x000fe20003803000 */
[----:B------:R-:W-:Y:S01]  /*13730*/  F2FP.PACK_AB R6, R181, R195 ;  /* 0x000000c3b506723e */ /* 0x000fe200000000ff */
[----:B------:R-:W-:Y:S01]  /*13740*/  FADD.FTZ R2, R188, R11 ;  /* 0x0000000bbc027221 */ /* 0x000fe20000010000 */
[----:B------:R-:W-:Y:S01]  /*13750*/  LOP3.LUT R167, R7, R0, RZ, 0xc0, !PT ;  /* 0x0000000007a77212 */ /* 0x000fe200078ec0ff */
[----:B------:R-:W-:Y:S01]  /*13760*/  FADD.FTZ R0, R174, R10 ;  /* 0x0000000aae007221 */ /* 0x000fe20000010000 */
[----:B------:R-:W-:Y:S01]  /*13770*/  LOP3.LUT R165, R3, R4, RZ, 0xc0, !PT ;  /* 0x0000000403a57212 */ /* 0x000fe200078ec0ff */
[----:B------:R-:W-:Y:S01]  /*13780*/  FADD.FTZ R3, R168, R9 ;  /* 0x00000009a8037221 */ /* 0x000fe20000010000 */
[----:B------:R-:W-:Y:S01]  /*13790*/  LOP3.LUT R166, R5, R6, RZ, 0xc0, !PT ;  /* 0x0000000605a67212 */ /* 0x000fe200078ec0ff */
        /* <DEDUP_REMOVED lines=37> */
[----:B------:R3:W-:Y:S01]  /*139f0*/  STL [R1+0x40], R4 ;  /* 0x0000400401007387 */ /* 0x0007e20000100800 */
[C---:B--2---:R-:W-:Y:S03]  /*13a00*/  HMMA.16816.F32 R136, R160.reuse, R144, R136 ;  /* 0x00000090a088723c */ /* 0x044fe60000001888 */
[----:B------:R3:W-:Y:S04]  /*13a10*/  STL [R1+0x44], R3 ;  /* 0x0000440301007387 */ /* 0x0007e80000100800 */
[----:B------:R3:W-:Y:S01]  /*13a20*/  STL [R1+0x48], R2 ;  /* 0x0000480201007387 */ /* 0x0007e20000100800 */
[----:B------:R-:W-:Y:S03]  /*13a30*/  HMMA.16816.F32 R148, R160, R146, R148 ;  /* 0x00000092a094723c */ /* 0x000fe60000001894 */
[----:B------:R3:W-:Y:S05]  /*13a40*/  STL [R1+0x4c], R0 ;  /* 0x00004c0001007387 */ /* 0x0007ea0000100800 */
[C---:B------:R-:W-:Y:S08]  /*13a50*/  HMMA.16816.F32 R140, R164.reuse, R144, R44 ;  /* 0x00000090a48c723c */ /* 0x040ff0000000182c */
[C---:B------:R-:W-:Y:S08]  /*13a60*/  HMMA.16816.F32 R144, R164.reuse, R146, R24 ;  /* 0x00000092a490723c */ /* 0x040ff00000001818 */
[C---:B-1----:R-:W-:Y:S08]  /*13a70*/  HMMA.16816.F32 R156, R164.reuse, R20, R32 ;  /* 0x00000014a49c723c */ /* 0x042ff00000001820 */
[----:B------:R-:W-:Y:S01]  /*13a80*/  HMMA.16816.F32 R164, R164, R22, R28 ;  /* 0x00000016a4a4723c */ /* 0x000fe2000000181c */
[----:B------:R-:W-:-:S07]  /*13a90*/  IMAD.MOV.U32 R40, RZ, RZ, R169 ;  /* 0x000000ffff287224 */ /* 0x000fce00078e00a9 */
[C---:B------:R-:W-:Y:S08]  /*13aa0*/  HMMA.16816.F32 R152, R160.reuse, R20, R152 ;  /* 0x00000014a098723c */ /* 0x040ff00000001898 */
[----:B------:R-:W-:Y:S07]  /*13ab0*/  HMMA.16816.F32 R160, R160, R22, R36 ;  /* 0x00000016a0a0723c */ /* 0x000fee0000001824 */
[----:B------:R-:W-:-:S02]  /*13ac0*/  IMAD.MOV.U32 R39, RZ, RZ, R133 ;  /* 0x000000ffff277224 */ /* 0x000fc400078e0085 */
[----:B------:R-:W-:Y:S02]  /*13ad0*/  IMAD.MOV.U32 R37, RZ, RZ, R114 ;  /* 0x000000ffff257224 */ /* 0x000fe400078e0072 */
[----:B------:R-:W-:Y:S02]  /*13ae0*/  IMAD.MOV.U32 R38, RZ, RZ, R132 ;  /* 0x000000ffff267224 */ /* 0x000fe400078e0084 */
.L_x_431:
[----:B---3--:R-:W-:-:S06]  /*13af0*/  UISETP.GT.AND UP0, UPT, UR34, UR19, UPT ;  /* 0x000000132200728c */ /* 0x008fcc000bf04270 */
[----:B------:R-:W-:-:S13]  /*13b00*/  PLOP3.LUT P0, PT, PT, PT, UP0, 0x80, 0x0 ;  /* 0x000000000000781c */ /* 0x000fda0003f0f008 */
[----:B------:R-:W-:Y:S05]  /*13b10*/  @!P0 BRA `(.L_x_435) ;  /* 0x00008da000008947 */ /* 0x000fea0003800000 */
[----:B------:R-:W2:Y:S01]  /*13b20*/  LDL.LU.64 R6, [R1+0x28] ;  /* 0x0000280001067983 */ /* 0x000ea20000300a00 */
[----:B------:R-:W1:Y:S01]  /*13b30*/  LDC.U8 R241, c[0x0][0x2d8] ;  /* 0x0000b600fff17b82 */ /* 0x000e620000000000 */
[----:B------:R-:W-:Y:S01]  /*13b40*/  ULDC.64 UR4, c[0x0][0x1a0] ;  /* 0x0000680000047ab9 */ /* 0x000fe20000000a00 */
[----:B------:R-:W-:Y:S01]  /*13b50*/  MOV R132, R39 ;  /* 0x0000002700847202 */ /* 0x000fe20000000f00 */
[----:B------:R-:W2:Y:S01]  /*13b60*/  LDL.LU.64 R4, [R1+0x70] ;  /* 0x0000700001047983 */ /* 0x000ea20000300a00 */
[C---:B------:R-:W-:Y:S01]  /*13b70*/  IADD3 R0, R232.reuse, 0x4, RZ ;  /* 0x00000004e8007810 */ /* 0x040fe20007ffe0ff */
[----:B------:R-:W-:Y:S01]  /*13b80*/  IMAD.WIDE.U32 R12, R232, -0x326172a9, RZ ;  /* 0xcd9e8d57e80c7825 */ /* 0x000fe200078e00ff */
[----:B------:R-:W-:Y:S01]  /*13b90*/  USHF.L.U64.HI UR32, UR4, 0x6, UR5 ;  /* 0x0000000604207899 */ /* 0x000fe20008010205 */
[----:B------:R-:W3:Y:S01]  /*13ba0*/  LDL.64 R14, [R1+0x58] ;  /* 0x00005800010e7983 */ /* 0x000ee20000100a00 */
[----:B------:R-:W-:Y:S01]  /*13bb0*/  USHF.L.U32 UR33, UR4, 0x6, URZ ;  /* 0x0000000604217899 */ /* 0x000fe2000800063f */
[----:B------:R-:W-:Y:S01]  /*13bc0*/  MOV R3, R40 ;  /* 0x0000002800037202 */ /* 0x000fe20000000f00 */
[----:B------:R-:W-:Y:S01]  /*13bd0*/  UIMAD.WIDE.U32 UR38, UR4, 0x60, URZ ;  /* 0x00000060042678a5 */ /* 0x000fe2000f8e003f */
[----:B------:R-:W4:Y:S01]  /*13be0*/  LDL.LU R2, [R1+0x20] ;  /* 0x0000200001027983 */ /* 0x000f220000300800 */
[----:B------:R-:W-:Y:S01]  /*13bf0*/  UIMAD UR37, UR5, 0x60, URZ ;  /* 0x00000060052578a4 */ /* 0x000fe2000f8e023f */
[----:B------:R-:W-:Y:S01]  /*13c00*/  IMAD.MOV.U32 R134, RZ, RZ, R37 ;  /* 0x000000ffff867224 */ /* 0x000fe200078e0025 */
[----:B------:R-:W-:Y:S01]  /*13c10*/  MOV R133, R38 ;  /* 0x0000002600857202 */ /* 0x000fe20000000f00 */
[----:B------:R-:W3:Y:S01]  /*13c20*/  LDL.LU R8, [R1+0x78] ;  /* 0x0000780001087983 */ /* 0x000ee20000300800 */
[----:B------:R-:W-:Y:S01]  /*13c30*/  IMAD.WIDE.U32 R10, R0, -0x326172a9, RZ ;  /* 0xcd9e8d57000a7825 */ /* 0x000fe200078e00ff */
[----:B------:R-:W-:-:S02]  /*13c40*/  ULDC.64 UR4, c[0x0][0x198] ;  /* 0x0000660000047ab9 */ /* 0x000fc40000000a00 */
[----:B------:R-:W-:Y:S01]  /*13c50*/  STL.64 [R1+0x38], R12 ;  /* 0x0000380c01007387 */ /* 0x000fe20000100a00 */
[----:B------:R-:W-:Y:S02]  /*13c60*/  UIMAD.WIDE.U32 UR44, UR4, 0x60, URZ ;  /* 0x00000060042c78a5 */ /* 0x000fe4000f8e003f */
[----:B------:R-:W-:Y:S01]  /*13c70*/  UIMAD UR41, UR5, 0x60, URZ ;  /* 0x00000060052978a4 */ /* 0x000fe2000f8e023f */
[----:B------:R2:W-:Y:S01]  /*13c80*/  STL.64 [R1+0x30], R10 ;  /* 0x0000300a01007387 */ /* 0x0005e20000100a00 */
[----:B-1----:R-:W-:Y:S01]  /*13c90*/  PRMT R241, R241, 0x7054, R241 ;  /* 0x00007054f1f17816 */ /* 0x002fe200000000f1 */
[----:B------:R-:W-:Y:S02]  /*13ca0*/  USHF.L.U64.HI UR35, UR4, 0x6, UR5 ;  /* 0x0000000604237899 */ /* 0x000fe40008010205 */
[----:B------:R-:W-:Y:S02]  /*13cb0*/  USHF.L.U32 UR40, UR4, 0x6, URZ ;  /* 0x0000000604287899 */ /* 0x000fe4000800063f */
[----:B------:R-:W-:-:S02]  /*13cc0*/  UIADD3 UR37, UR37, UR39, URZ ;  /* 0x0000002725257290 */ /* 0x000fc4000fffe03f */
[----:B------:R-:W-:Y:S01]  /*13cd0*/  UIADD3 UR41, UR41, UR45, URZ ;  /* 0x0000002d29297290 */ /* 0x000fe2000fffe03f */
[----:B--2---:R-:W-:Y:S01]  /*13ce0*/  IMAD.MOV.U32 R5, RZ, RZ, R7 ;  /* 0x000000ffff057224 */ /* 0x004fe200078e0007 */
[-C--:B----4-:R-:W-:Y:S02]  /*13cf0*/  LOP3.LUT R0, R13, R2.reuse, RZ, 0x3c, !PT ;  /* 0x000000020d007212 */ /* 0x090fe400078e3cff */
[----:B------:R-:W-:Y:S01]  /*13d00*/  LOP3.LUT R2, R11, R2, RZ, 0x3c, !PT ;  /* 0x000000020b027212 */ /* 0x000fe200078e3cff */
[----:B---3--:R-:W-:-:S04]  /*13d10*/  IMAD.WIDE.U32 R242, R8, -0x2daee0ad, RZ ;  /* 0xd2511f5308f27825 */ /* 0x008fc800078e00ff */
[----:B------:R-:W-:-:S04]  /*13d20*/  IMAD.WIDE.U32 R10, R0, -0x2daee0ad, RZ ;  /* 0xd2511f53000a7825 */ /* 0x000fc800078e00ff */
[----:B------:R-:W-:Y:S01]  /*13d30*/  IMAD.WIDE.U32 R8, R2, -0x2daee0ad, RZ ;  /* 0xd2511f5302087825 */ /* 0x000fe200078e00ff */
[----:B------:R1:W-:Y:S04]  /*13d40*/  STL.64 [R1+0x10], R10 ;  /* 0x0000100a01007387 */ /* 0x0003e80000100a00 */
[----:B------:R1:W-:Y:S04]  /*13d50*/  STL.64 [R1+0x50], R4 ;  /* 0x0000500401007387 */ /* 0x0003e80000100a00 */
[----:B------:R1:W-:Y:S01]  /*13d60*/  STL.64 [R1+0x8], R8 ;  /* 0x0000080801007387 */ /* 0x0003e20000100a00 */
[----:B------:R-:W-:Y:S01]  /*13d70*/  ISETP.GE.AND P4, PT, R14, c[0x0][0x220], PT ;  /* 0x000088000e007a0c */ /* 0x000fe20003f86270 */
[----:B------:R-:W-:Y:S05]  /*13d80*/  BRA `(.L_x_436) ;  /* 0x0000034000007947 */ /* 0x000fea0003800000 */
.L_x_438:
[----:B------:R-:W2:Y:S01]  /*13d90*/  LDL.64 R228, [R1+0x68] ;  /* 0x0000680001e47983 */ /* 0x000ea20000100a00 */
[----:B------:R-:W-:Y:S02]  /*13da0*/  ULDC.64 UR4, c[0x0][0x198] ;  /* 0x0000660000047ab9 */ /* 0x000fe40000000a00 */
[----:B------:R-:W-:Y:S01]  /*13db0*/  UIADD3 UR42, UR34, -0x2, URZ ;  /* 0xfffffffe222a7890 */ /* 0x000fe2000fffe03f */
[----:B------:R-:W3:Y:S03]  /*13dc0*/  LDL.64 R226, [R1+0x60] ;  /* 0x0000600001e27983 */ /* 0x000ee60000100a00 */
[----:B------:R-:W-:Y:S01]  /*13dd0*/  USHF.R.S32.HI UR34, URZ, 0x1f, UR42 ;  /* 0x0000001f3f227899 */ /* 0x000fe2000801142a */
[----:B------:R1:W-:Y:S01]  /*13de0*/  @P4 STS [R224+0x2000], RZ ;  /* 0x002000ffe0004388 */ /* 0x0003e20000000800 */
[----:B------:R-:W-:Y:S02]  /*13df0*/  UIMAD.WIDE.U32 UR46, UR42, UR4, URZ ;  /* 0x000000042a2e72a5 */ /* 0x000fe4000f8e003f */
[----:B------:R-:W-:Y:S01]  /*13e00*/  UIMAD UR34, UR34, UR4, URZ ;  /* 0x00000004222272a4 */ /* 0x000fe2000f8e023f */
[----:B------:R1:W-:Y:S03]  /*13e10*/  @P4 STS [R224+0x2004], RZ ;  /* 0x002004ffe0004388 */ /* 0x0003e60000000800 */
[----:B------:R-:W-:Y:S01]  /*13e20*/  UIMAD UR34, UR42, UR5, UR34 ;  /* 0x000000052a2272a4 */ /* 0x000fe2000f8e0222 */
[----:B------:R1:W-:Y:S01]  /*13e30*/  @P4 STS.64 [R224+0x2008], RZ ;  /* 0x002008ffe0004388 */ /* 0x0003e20000000a00 */
[----:B------:R-:W-:Y:S02]  /*13e40*/  IMAD.U32 R0, RZ, RZ, UR46 ;  /* 0x0000002eff007e24 */ /* 0x000fe4000f8e00ff */
[----:B------:R-:W-:Y:S01]  /*13e50*/  UIADD3 UR34, UR47, UR34, URZ ;  /* 0x000000222f227290 */ /* 0x000fe2000fffe03f */
[----:B------:R-:W-:Y:S05]  /*13e60*/  IMAD.U32 R168, RZ, RZ, UR46 ;  /* 0x0000002effa87e24 */ /* 0x000fea000f8e00ff */
[----:B------:R-:W-:Y:S01]  /*13e70*/  IMAD.U32 R2, RZ, RZ, UR34 ;  /* 0x00000022ff027e24 */ /* 0x000fe2000f8e00ff */
[----:B--2---:R-:W-:Y:S04]  /*13e80*/  LEA R0, P1, R0, R228, 0x7 ;  /* 0x000000e400007211 */ /* 0x004fe800078238ff */
[----:B------:R-:W-:Y:S02]  /*13e90*/  @!P4 LEA R174, P6, R0, c[0x0][0x168], 0x1 ;  /* 0x00005a0000aeca11 */ /* 0x000fe400078c08ff */
[----:B---3--:R-:W-:Y:S02]  /*13ea0*/  LEA.HI.X R2, R168, R227, R2, 0x7, P1 ;  /* 0x000000e3a8027211 */ /* 0x008fe400008f3c02 */
[C---:B------:R-:W-:Y:S02]  /*13eb0*/  @!P4 IADD3 R169, P0, R0.reuse, UR21, RZ ;  /* 0x0000001500a9cc10 */ /* 0x040fe4000ff1e0ff */
[----:B------:R-:W-:Y:S02]  /*13ec0*/  @!P4 LEA.HI.X R175, R0, c[0x0][0x16c], R2, 0x1, P6 ;  /* 0x00005b0000afca11 */ /* 0x000fe400030f0c02 */
[C---:B------:R-:W-:Y:S02]  /*13ed0*/  @!P4 LEA R172, P5, R169.reuse, c[0x0][0x168], 0x1 ;  /* 0x00005a00a9acca11 */ /* 0x040fe400078a08ff */
        /* <DEDUP_REMOVED lines=31> */
.L_x_436:
[----:B------:R-:W2:Y:S01]  /*140d0*/  LDL.64 R6, [R1+0x50] ;  /* 0x0000500001067983 */ /* 0x000ea20000100a00 */
[----:B------:R-:W-:Y:S04]  /*140e0*/  DEPBAR.LE SB0, 0x0 ;  /* 0x000080000000791a */ /* 0x000fe80000000000 */
[----:B------:R-:W-:Y:S01]  /*140f0*/  UIADD3 UR36, UR34, -0x1, URZ ;  /* 0xffffffff22247890 */ /* 0x000fe2000fffe03f */
[----:B------:R-:W-:Y:S03]  /*14100*/  BAR.SYNC.DEFER_BLOCKING 0x0 ;  /* 0x0000000000007b1d */ /* 0x000fe60000010000 */
[----:B------:R-:W-:Y:S02]  /*14110*/  USHF.R.S32.HI UR5, URZ, 0x1f, UR36 ;  /* 0x0000001f3f057899 */ /* 0x000fe40008011424 */
[----:B------:R-:W-:Y:S01]  /*14120*/  UIMAD UR4, UR24, UR36, URZ ;  /* 0x00000024180472a4 */ /* 0x000fe2000f8e023f */
[----:B-1----:R-:W-:Y:S01]  /*14130*/  IMAD.U32 R4, RZ, RZ, UR36 ;  /* 0x00000024ff047e24 */ /* 0x002fe2000f8e00ff */
[----:B------:R-:W-:Y:S02]  /*14140*/  UISETP.GT.AND UP0, UPT, UR36, UR19, UPT ;  /* 0x000000132400728c */ /* 0x000fe4000bf04270 */
[----:B------:R-:W-:Y:S01]  /*14150*/  UIMAD UR4, UR5, UR25, UR4 ;  /* 0x00000019050472a4 */ /* 0x000fe2000f8e0204 */
[----:B-----5:R-:W-:Y:S06]  /*14160*/  @P4 STS [R224+0x4000], RZ ;  /* 0x004000ffe0004388 */ /* 0x020fec0000000800 */
[----:B------:R-:W-:Y:S06]  /*14170*/  @P4 STS [R224+0x4004], RZ ;  /* 0x004004ffe0004388 */ /* 0x000fec0000000800 */
[----:B------:R-:W-:Y:S01]  /*14180*/  @P4 STS.64 [R224+0x4008], RZ ;  /* 0x004008ffe0004388 */ /* 0x000fe20000000a00 */
[----:B--2---:R-:W-:Y:S05]  /*14190*/  IMAD.WIDE.U32 R4, R4, UR25, R6 ;  /* 0x0000001904047c25 */ /* 0x004fea000f8e0006 */
[C---:B------:R-:W-:Y:S02]  /*141a0*/  @!P4 LEA R12, P3, R4.reuse, c[0x0][0x170], 0x1 ;  /* 0x00005c00040cca11 */ /* 0x040fe400078608ff */
[----:B------:R-:W-:Y:S02]  /*141b0*/  IADD3 R0, R5, UR4, RZ ;  /* 0x0000000405007c10 */ /* 0x000fe4000fffe0ff */
[C---:B------:R-:W-:Y:S02]  /*141c0*/  @!P4 IADD3 R2, P2, R4.reuse, UR27, RZ ;  /* 0x0000001b0402cc10 */ /* 0x040fe4000ff5e0ff */
[----:B------:R-:W-:Y:S02]  /*141d0*/  @!P4 LEA.HI.X R13, R4, c[0x0][0x174], R0, 0x1, P3 ;  /* 0x00005d00040dca11 */ /* 0x000fe400018f0c00 */
[----:B------:R-:W-:Y:S02]  /*141e0*/  @!P4 IADD3.X R9, R0, UR26, RZ, P2, !PT ;  /* 0x0000001a0009cc10 */ /* 0x000fe400097fe4ff */
[----:B------:R-:W-:Y:S01]  /*141f0*/  @!P4 LEA R10, P2, R2, c[0x0][0x170], 0x1 ;  /* 0x00005c00020aca11 */ /* 0x000fe200078408ff */
[----:B------:R-:W-:Y:S01]  /*14200*/  @!PT LDS RZ, [RZ] ;  /* 0x00000000fffff984 */ /* 0x000fe20000000800 */
[----:B------:R-:W-:Y:S01]  /*14210*/  @!PT LDS RZ, [RZ] ;  /* 0x00000000fffff984 */ /* 0x000fe20000000800 */
[----:B------:R-:W-:Y:S01]  /*14220*/  @!PT LDS RZ, [RZ] ;  /* 0x00000000fffff984 */ /* 0x000fe20000000800 */
[----:B------:R1:W-:Y:S01]  /*14230*/  @!P4 LDGSTS.E.BYPASS.LTC128B.128 [R224+0x4000], [R12.64] ;  /* 0x040000000ce0cfae */ /* 0x0003e2000b901d5c */
[----:B------:R-:W-:Y:S02]  /*14240*/  @!P4 IADD3 R5, P1, R4, UR33, RZ ;  /* 0x000000210405cc10 */ /* 0x000fe4000ff3e0ff */
[----:B------:R-:W-:Y:S02]  /*14250*/  @!P4 LEA.HI.X R11, R2, c[0x0][0x174], R9, 0x1, P2 ;  /* 0x00005d00020bca11 */ /* 0x000fe400010f0c09 */
[----:B------:R-:W-:Y:S01]  /*14260*/  @!P4 IADD3.X R14, R0, UR32, RZ, P1, !PT ;  /* 0x00000020000ecc10 */ /* 0x000fe20008ffe4ff */
[----:B------:R-:W-:Y:S01]  /*14270*/  @P4 STS.128 [R224+0x4800], RZ ;  /* 0x004800ffe0004388 */ /* 0x000fe20000000c00 */
[C---:B------:R-:W-:Y:S02]  /*14280*/  @!P4 LEA R8, P1, R5.reuse, c[0x0][0x170], 0x1 ;  /* 0x00005c000508ca11 */ /* 0x040fe400078208ff */
[----:B------:R-:W-:Y:S02]  /*14290*/  @!P4 IADD3 R7, P0, R4, UR38, RZ ;  /* 0x000000260407cc10 */ /* 0x000fe4000ff1e0ff */
[----:B------:R-:W-:Y:S01]  /*142a0*/  @!P4 LEA.HI.X R9, R5, c[0x0][0x174], R14, 0x1, P1 ;  /* 0x00005d000509ca11 */ /* 0x000fe200008f0c0e */
[----:B------:R-:W-:Y:S01]  /*142b0*/  @!PT LDS RZ, [RZ] ;  /* 0x00000000fffff984 */ /* 0x000fe20000000800 */
[----:B------:R-:W-:Y:S01]  /*142c0*/  @!PT LDS RZ, [RZ] ;  /* 0x00000000fffff984 */ /* 0x000fe20000000800 */
[----:B------:R-:W-:Y:S01]  /*142d0*/  @!PT LDS RZ, [RZ] ;  /* 0x00000000fffff984 */ /* 0x000fe20000000800 */
[----:B------:R2:W-:Y:S01]  /*142e0*/  @!P4 LDGSTS.E.BYPASS.LTC128B.128 [R224+0x4800], [R10.64] ;  /* 0x048000000ae0cfae */ /* 0x0005e2000b901d5c */
[----:B------:R-:W-:Y:S02]  /*142f0*/  @!P4 IADD3.X R15, R0, UR37, RZ, P0, !PT ;  /* 0x00000025000fcc10 */ /* 0x000fe400087fe4ff */
[C---:B------:R-:W-:Y:S03]  /*14300*/  @!P4 LEA R6, P0, R7.reuse, c[0x0][0x170], 0x1 ;  /* 0x00005c000706ca11 */ /* 0x040fe600078008ff */
[----:B------:R-:W-:Y:S01]  /*14310*/  @P4 STS.128 [R224+0x5000], RZ ;  /* 0x005000ffe0004388 */ /* 0x000fe20000000c00 */
[----:B------:R-:W-:Y:S02]  /*14320*/  @!P4 LEA.HI.X R7, R7, c[0x0][0x174], R15, 0x1, P0 ;  /* 0x00005d000707ca11 */ /* 0x000fe400000f0c0f */
[----:B------:R-:W-:Y:S03]  /*14330*/  PLOP3.LUT P0, PT, PT, PT, UP0, 0x80, 0x0 ;  /* 0x000000000000781c */ /* 0x000fe60003f0f008 */
        /* <DEDUP_REMOVED lines=14> */
[----:B------:R-:W4:Y:S06]  /*14420*/  LDSM.16.M88.4 R48, [R135+0x2800] ;  /* 0x002800008730783b */ /* 0x000f2c0000000200 */
[----:B------:R-:W4:Y:S06]  /*14430*/  LDSM.16.M88.4 R64, [R135+0x2c00] ;  /* 0x002c00008740783b */ /* 0x000f2c0000000200 */
[----:B------:R-:W4:Y:S01]  /*14440*/  LDSM.16.M88.4 R80, [R135+0x3000] ;  /* 0x003000008750783b */ /* 0x000f220000000200 */
        /* <DEDUP_REMOVED lines=80> */
.L_x_437:
[----:B------:R-:W2:Y:S01]  /*14950*/  S2R R2, SR_TID.X ;  /* 0x0000000000027919 */ /* 0x000ea20000002100 */
[----:B------:R-:W-:Y:S01]  /*14960*/  IMAD.U32 R0, RZ, RZ, UR36 ;  /* 0x00000024ff007e24 */ /* 0x000fe2000f8e00ff */
[----:B------:R-:W-:Y:S02]  /*14970*/  USHF.L.U32 UR5, UR36, 0x2, URZ ;  /* 0x0000000224057899 */ /* 0x000fe4000800063f */
[----:B------:R-:W-:Y:S02]  /*14980*/  UISETP.GT.AND UP0, UPT, UR36, UR19, UPT ;  /* 0x000000132400728c */ /* 0x000fe4000bf04270 */
[----:B------:R-:W-:Y:S02]  /*14990*/  UIADD3 UR4, UR5, 0x1, URZ ;  /* 0x0000000105047890 */ /* 0x000fe4000fffe03f */
[----:B------:R-:W-:Y:S01]  /*149a0*/  STL [R1+0xac], R224 ;  /* 0x0000ace001007387 */ /* 0x000fe20000100800 */
[----:B------:R-:W-:Y:S03]  /*149b0*/  UMOV UR34, UR36 ;  /* 0x0000002400227c82 */ /* 0x000fe60008000000 */
[----:B------:R-:W-:Y:S04]  /*149c0*/  STL [R1+0xa8], R215 ;  /* 0x0000a8d701007387 */ /* 0x000fe80000100800 */
[----:B------:R-:W-:Y:S04]  /*149d0*/  STL [R1+0xa4], R214 ;  /* 0x0000a4d601007387 */ /* 0x000fe80000100800 */
[----:B------:R-:W-:Y:S01]  /*149e0*/  STL [R1+0xa0], R213 ;  /* 0x0000a0d501007387 */ /* 0x000fe20000100800 */
[----:B--2---:R-:W-:Y:S03]  /*149f0*/  IMAD.SHL.U32 R2, R2, 0x2, RZ ;  /* 0x0000000202027824 */ /* 0x004fe600078e00ff */
[----:B------:R-:W-:Y:S02]  /*14a00*/  STL [R1+0x9c], R212 ;  /* 0x00009cd401007387 */ /* 0x000fe40000100800 */
[----:B------:R-:W-:Y:S02]  /*14a10*/  LOP3.LUT R2, R2, 0x6, RZ, 0xc0, !PT ;  /* 0x0000000602027812 */ /* 0x000fe400078ec0ff */
[----:B------:R-:W-:Y:S03]  /*14a20*/  STL [R1+0x98], R211 ;  /* 0x000098d301007387 */ /* 0x000fe60000100800 */
[----:B------:R-:W-:Y:S01]  /*14a30*/  IMAD R0, R0, 0x80, R2 ;  /* 0x0000008000007824 */ /* 0x000fe200078e0202 */
[----:B------:R2:W-:Y:S04]  /*14a40*/  STL [R1+0x94], R210 ;  /* 0x000094d201007387 */ /* 0x0005e80000100800 */
[C---:B------:R-:W-:Y:S01]  /*14a50*/  IADD3 R2, R0.reuse, 0x1, RZ ;  /* 0x0000000100027810 */ /* 0x040fe20007ffe0ff */
[----:B------:R-:W-:Y:S01]  /*14a60*/  STL [R1+0x90], R209 ;  /* 0x000090d101007387 */ /* 0x000fe20000100800 */
[----:B-1----:R-:W-:Y:S02]  /*14a70*/  IADD3 R172, R0, 0x9, RZ ;  /* 0x0000000900ac7810 */ /* 0x002fe40007ffe0ff */
[----:B------:R-:W-:Y:S01]  /*14a80*/  ISETP.GE.AND P0, PT, R2, R218, PT ;  /* 0x000000da0200720c */ /* 0x000fe20003f06270 */
[----:B------:R-:W-:Y:S01]  /*14a90*/  STL [R1+0x8c], R208 ;  /* 0x00008cd001007387 */ /* 0x000fe20000100800 */
[----:B------:R-:W-:Y:S02]  /*14aa0*/  ISETP.GE.AND P6, PT, R0, R219, PT ;  /* 0x000000db0000720c */ /* 0x000fe40003fc6270 */
[----:B------:R-:W-:Y:S01]  /*14ab0*/  ISETP.GE.OR P0, PT, R2, R222, !P0 ;  /* 0x000000de0200720c */ /* 0x000fe20004706670 */
[----:B------:R-:W-:Y:S01]  /*14ac0*/  STL [R1+0x88], R207 ;  /* 0x000088cf01007387 */ /* 0x000fe20000100800 */
[----:B------:R-:W-:Y:S02]  /*14ad0*/  IADD3 R173, R0, 0x11, RZ ;  /* 0x0000001100ad7810 */ /* 0x000fe40007ffe0ff */
[----:B------:R-:W-:Y:S01]  /*14ae0*/  FSEL R181, R7, -INF , !P0 ;  /* 0xff80000007b57808 */ /* 0x000fe20004000000 */
[----:B------:R1:W-:Y:S01]  /*14af0*/  STL [R1+0x84], R206 ;  /* 0x000084ce01007387 */ /* 0x0003e20000100800 */
[----:B------:R-:W-:Y:S02]  /*14b00*/  ISETP.GE.AND P0, PT, R172, R218, PT ;  /* 0x000000daac00720c */ /* 0x000fe40003f06270 */
[----:B------:R-:W-:Y:S01]  /*14b10*/  ISETP.GE.OR P6, PT, R0, R223, !P6 ;  /* 0x000000df0000720c */ /* 0x000fe200077c6670 */
[----:B------:R-:W-:Y:S01]  /*14b20*/  STL [R1+0x80], R135 ;  /* 0x0000808701007387 */ /* 0x000fe20000100800 */
[----:B------:R-:W-:Y:S02]  /*14b30*/  ISETP.GE.OR P0, PT, R172, R222, !P0 ;  /* 0x000000deac00720c */ /* 0x000fe40004706670 */
[----:B------:R-:W-:Y:S01]  /*14b40*/  IADD3 R170, R0, 0x8, RZ ;  /* 0x0000000800aa7810 */ /* 0x000fe20007ffe0ff */
[----:B--2---:R-:W2:Y:S01]  /*14b50*/  LDL.64 R210, [R1+0x8] ;  /* 0x0000080001d27983 */ /* 0x004ea20000100a00 */
[----:B------:R-:W-:Y:S02]  /*14b60*/  FSEL R177, R19, -INF , !P0 ;  /* 0xff80000013b17808 */ /* 0x000fe40004000000 */
[C---:B------:R-:W-:Y:S02]  /*14b70*/  ISETP.GE.AND P0, PT, R173.reuse, R218, PT ;  /* 0x000000daad00720c */ /* 0x040fe40003f06270 */
[----:B------:R-:W-:Y:S01]  /*14b80*/  FSEL R178, R4, -INF , !P6 ;  /* 0xff80000004b27808 */ /* 0x000fe20007000000 */
[----:B------:R-:W3:Y:S01]  /*14b90*/  LDL.64 R244, [R1+0x38] ;  /* 0x0000380001f47983 */ /* 0x000ee20000100a00 */
[----:B------:R-:W-:Y:S02]  /*14ba0*/  ISETP.GE.AND P6, PT, R170, R219, PT ;  /* 0x000000dbaa00720c */ /* 0x000fe40003fc6270 */
[----:B------:R-:W-:Y:S02]  /*14bb0*/  ISETP.GE.OR P0, PT, R173, R222, !P0 ;  /* 0x000000dead00720c */ /* 0x000fe40004706670 */
[C---:B------:R-:W-:Y:S02]  /*14bc0*/  IADD3 R168, R0.reuse, 0x19, RZ ;  /* 0x0000001900a87810 */ /* 0x040fe40007ffe0ff */
[CC--:B------:R-:W-:Y:S02]  /*14bd0*/  ISETP.GE.AND P1, PT, R0.reuse, R218.reuse, PT ;  /* 0x000000da0000720c */ /* 0x0c0fe40003f26270 */
[----:B------:R-:W-:Y:S02]  /*14be0*/  IADD3 R171, R0, 0x10, RZ ;  /* 0x0000001000ab7810 */ /* 0x000fe40007ffe0ff */
[----:B------:R-:W-:Y:S01]  /*14bf0*/  ISETP.GE.OR P6, PT, R170, R223, !P6 ;  /* 0x000000dfaa00720c */ /* 0x000fe200077c6670 */
[----:B-1----:R-:W4:Y:S01]  /*14c00*/  LDL.64 R206, [R1+0x10] ;  /* 0x0000100001ce7983 */ /* 0x002f220000100a00 */
[----:B------:R-:W-:Y:S02]  /*14c10*/  FSEL R189, R23, -INF , !P0 ;  /* 0xff80000017bd7808 */ /* 0x000fe40004000000 */
[----:B------:R-:W-:Y:S02]  /*14c20*/  ISETP.GE.AND P0, PT, R168, R218, PT ;  /* 0x000000daa800720c */ /* 0x000fe40003f06270 */
[-C--:B------:R-:W-:Y:S01]  /*14c30*/  ISETP.GE.AND P2, PT, R2, R219.reuse, PT ;  /* 0x000000db0200720c */ /* 0x080fe20003f46270 */
[----:B------:R-:W-:Y:S01]  /*14c40*/  STL [R1+0xb0], R219 ;  /* 0x0000b0db01007387 */ /* 0x000fe20000100800 */
[-C--:B------:R-:W-:Y:S02]  /*14c50*/  ISETP.GE.OR P1, PT, R0, R222.reuse, !P1 ;  /* 0x000000de0000720c */ /* 0x080fe40004f26670 */
[----:B------:R-:W-:Y:S01]  /*14c60*/  FSEL R174, R16, -INF , !P6 ;  /* 0xff80000010ae7808 */ /* 0x000fe20007000000 */
[----:B------:R-:W-:Y:S01]  /*14c70*/  STL [R1+0xb4], R223 ;  /* 0x0000b4df01007387 */ /* 0x000fe20000100800 */
[C---:B------:R-:W-:Y:S02]  /*14c80*/  ISETP.GE.AND P6, PT, R171.reuse, R219, PT ;  /* 0x000000dbab00720c */ /* 0x040fe40003fc6270 */
[----:B------:R-:W-:Y:S01]  /*14c90*/  IADD3 R169, R0, 0x21, RZ ;  /* 0x0000002100a97810 */ /* 0x000fe20007ffe0ff */
[----:B------:R-:W-:Y:S01]  /*14ca0*/  STL [R1+0xb8], R218 ;  /* 0x0000b8da01007387 */ /* 0x000fe20000100800 */
[----:B------:R-:W-:Y:S02]  /*14cb0*/  ISETP.GE.OR P0, PT, R168, R222, !P0 ;  /* 0x000000dea800720c */ /* 0x000fe40004706670 */
[-C--:B------:R-:W-:Y:S01]  /*14cc0*/  ISETP.GE.OR P2, PT, R2, R223.reuse, !P2 ;  /* 0x000000df0200720c */ /* 0x080fe20005746670 */
[----:B------:R1:W-:Y:S01]  /*14cd0*/  STL [R1+0xbc], R222 ;  /* 0x0000bcde01007387 */ /* 0x0003e20000100800 */
[----:B------:R-:W-:Y:S02]  /*14ce0*/  FSEL R180, R6, -INF , !P1 ;  /* 0xff80000006b47808 */ /* 0x000fe40004800000 */
[----:B------:R-:W-:Y:S01]  /*14cf0*/  ISETP.GE.OR P6, PT, R171, R223, !P6 ;  /* 0x000000dfab00720c */ /* 0x000fe200077c6670 */
[----:B------:R1:W-:Y:S01]  /*14d00*/  STL [R1+0xc0], R217 ;  /* 0x0000c0d901007387 */ /* 0x0003e20000100800 */
[----:B------:R-:W-:Y:S02]  /*14d10*/  IADD3 R6, R0, 0x18, RZ ;  /* 0x0000001800067810 */ /* 0x000fe40007ffe0ff */
[----:B------:R-:W-:Y:S01]  /*14d20*/  FSEL R185, R35, -INF , !P0 ;  /* 0xff80000023b97808 */ /* 0x000fe20004000000 */
[----:B------:R-:W-:Y:S01]  /*14d30*/  STL [R1+0xc4], R221 ;  /* 0x0000c4dd01007387 */ /* 0x000fe20000100800 */
[----:B------:R-:W-:Y:S02]  /*14d40*/  ISETP.GE.AND P0, PT, R169, R218, PT ;  /* 0x000000daa900720c */ /* 0x000fe40003f06270 */
[----:B------:R-:W-:Y:S02]  /*14d50*/  FSEL R179, R5, -INF , !P2 ;  /* 0xff80000005b37808 */ /* 0x000fe40005000000 */
[----:B------:R-:W-:Y:S02]  /*14d60*/  FSEL R186, R20, -INF , !P6 ;  /* 0xff80000014ba7808 */ /* 0x000fe40007000000 */
[----:B------:R-:W-:Y:S02]  /*14d70*/  ISETP.GE.AND P6, PT, R6, R219, PT ;  /* 0x000000db0600720c */ /* 0x000fe40003fc6270 */
[----:B------:R-:W-:Y:S02]  /*14d80*/  ISETP.GE.OR P0, PT, R169, R222, !P0 ;  /* 0x000000dea900720c */ /* 0x000fe40004706670 */
[----:B------:R-:W-:Y:S02]  /*14d90*/  IADD3 R5, R0, 0x29, RZ ;  /* 0x0000002900057810 */ /* 0x000fe40007ffe0ff */
[-C--:B------:R-:W-:Y:S02]  /*14da0*/  ISETP.GE.AND P1, PT, R170, R218.reuse, PT ;  /* 0x000000daaa00720c */ /* 0x080fe40003f26270 */
[----:B------:R-:W-:Y:S02]  /*14db0*/  ISETP.GE.OR P6, PT, R6, R223, !P6 ;  /* 0x000000df0600720c */ /* 0x000fe400077c6670 */
[----:B------:R-:W-:Y:S02]  /*14dc0*/  FSEL R237, R39, -INF , !P0 ;  /* 0xff80000027ed7808 */ /* 0x000fe40004000000 */
[C---:B------:R-:W-:Y:S02]  /*14dd0*/  ISETP.GE.AND P0, PT, R5.reuse, R218, PT ;  /* 0x000000da0500720c */ /* 0x040fe40003f06270 */
[----:B------:R-:W-:Y:S02]  /*14de0*/  ISETP.GE.AND P2, PT, R172, R219, PT ;  /* 0x000000dbac00720c */ /* 0x000fe40003f46270 */
[-C--:B------:R-:W-:Y:S02]  /*14df0*/  ISETP.GE.OR P1, PT, R170, R222.reuse, !P1 ;  /* 0x000000deaa00720c */ /* 0x080fe40004f26670 */
[----:B------:R-:W-:Y:S02]  /*14e00*/  FSEL R182, R32, -INF , !P6 ;  /* 0xff80000020b67808 */ /* 0x000fe40007000000 */
[----:B------:R-:W-:Y:S02]  /*14e10*/  IADD3 R32, R0, 0x31, RZ ;  /* 0x0000003100207810 */ /* 0x000fe40007ffe0ff */
[----:B------:R-:W-:Y:S02]  /*14e20*/  ISETP.GE.OR P0, PT, R5, R222, !P0 ;  /* 0x000000de0500720c */ /* 0x000fe40004706670 */
[----:B------:R-:W-:Y:S02]  /*14e30*/  ISETP.GE.OR P2, PT, R172, R223, !P2 ;  /* 0x000000dfac00720c */ /* 0x000fe40005746670 */
[----:B------:R-:W-:Y:S02]  /*14e40*/  FSEL R176, R18, -INF , !P1 ;  /* 0xff80000012b07808 */ /* 0x000fe40004800000 */
[-C--:B------:R-:W-:Y:S02]  /*14e50*/  ISETP.GE.AND P1, PT, R171, R218.reuse, PT ;  /* 0x000000daab00720c */ /* 0x080fe40003f26270 */
[----:B------:R-:W-:Y:S02]  /*14e60*/  FSEL R233, R51, -INF , !P0 ;  /* 0xff80000033e97808 */ /* 0x000fe40004000000 */
[C---:B------:R-:W-:Y:S02]  /*14e70*/  ISETP.GE.AND P0, PT, R32.reuse, R218, PT ;  /* 0x000000da2000720c */ /* 0x040fe40003f06270 */
[----:B------:R-:W-:Y:S02]  /*14e80*/  FSEL R175, R17, -INF , !P2 ;  /* 0xff80000011af7808 */ /* 0x000fe40005000000 */
[----:B------:R-:W-:Y:S02]  /*14e90*/  ISETP.GE.AND P2, PT, R173, R219, PT ;  /* 0x000000dbad00720c */ /* 0x000fe40003f46270 */
[-C--:B------:R-:W-:Y:S02]  /*14ea0*/  ISETP.GE.OR P1, PT, R171, R222.reuse, !P1 ;  /* 0x000000deab00720c */ /* 0x080fe40004f26670 */
[----:B------:R-:W-:Y:S02]  /*14eb0*/  ISETP.GE.OR P0, PT, R32, R222, !P0 ;  /* 0x000000de2000720c */ /* 0x000fe40004706670 */
[----:B------:R-:W-:Y:S02]  /*14ec0*/  IADD3 R23, R0, 0x39, RZ ;  /* 0x0000003900177810 */ /* 0x000fe40007ffe0ff */
[----:B------:R-:W-:Y:S02]  /*14ed0*/  ISETP.GE.OR P2, PT, R173, R223, !P2 ;  /* 0x000000dfad00720c */ /* 0x000fe40005746670 */
[----:B------:R-:W-:Y:S02]  /*14ee0*/  FSEL R188, R22, -INF , !P1 ;  /* 0xff80000016bc7808 */ /* 0x000fe40004800000 */
[-C--:B------:R-:W-:Y:S02]  /*14ef0*/  ISETP.GE.AND P1, PT, R6, R218.reuse, PT ;  /* 0x000000da0600720c */ /* 0x080fe40003f26270 */
[----:B------:R-:W-:Y:S02]  /*14f00*/  FSEL R235, R55, -INF , !P0 ;  /* 0xff80000037eb7808 */ /* 0x000fe40004000000 */
[----:B------:R-:W-:Y:S02]  /*14f10*/  ISETP.GE.AND P0, PT, R23, R218, PT ;  /* 0x000000da1700720c */ /* 0x000fe40003f06270 */
[----:B------:R-:W-:Y:S02]  /*14f20*/  FSEL R187, R21, -INF , !P2 ;  /* 0xff80000015bb7808 */ /* 0x000fe40005000000 */
[----:B------:R-:W-:Y:S02]  /*14f30*/  IADD3 R7, R0, 0x20, RZ ;  /* 0x0000002000077810 */ /* 0x000fe40007ffe0ff */
[-C--:B------:R-:W-:Y:S02]  /*14f40*/  ISETP.GE.OR P1, PT, R6, R222.reuse, !P1 ;  /* 0x000000de0600720c */ /* 0x080fe40004f26670 */
[----:B------:R-:W-:Y:S02]  /*14f50*/  IADD3 R21, R0, 0x41, RZ ;  /* 0x0000004100157810 */ /* 0x000fe40007ffe0ff */
[----:B------:R-:W-:Y:S02]  /*14f60*/  ISETP.GE.OR P0, PT, R23, R222, !P0 ;  /* 0x000000de1700720c */ /* 0x000fe40004706670 */
[C---:B------:R-:W-:Y:S02]  /*14f70*/  ISETP.GE.AND P5, PT, R2.reuse, R217, PT ;  /* 0x000000d90200720c */ /* 0x040fe40003fa6270 */
[----:B------:R-:W-:Y:S02]  /*14f80*/  ISETP.GE.AND P3, PT, R2, R216, PT ;  /* 0x000000d80200720c */ /* 0x000fe40003f66270 */
[----:B------:R-:W-:Y:S02]  /*14f90*/  FSEL R184, R34, -INF , !P1 ;  /* 0xff80000022b87808 */ /* 0x000fe40004800000 */
[C---:B------:R-:W-:Y:S02]  /*14fa0*/  ISETP.GE.AND P6, PT, R7.reuse, R219, PT ;  /* 0x000000db0700720c */ /* 0x040fe40003fc6270 */
[-C--:B------:R-:W-:Y:S02]  /*14fb0*/  ISETP.GE.AND P1, PT, R7, R218.reuse, PT ;  /* 0x000000da0700720c */ /* 0x080fe40003f26270 */
[----:B------:R-:W-:Y:S02]  /*14fc0*/  FSEL R227, R67, -INF , !P0 ;  /* 0xff80000043e37808 */ /* 0x000fe40004000000 */
[----:B------:R-:W-:Y:S02]  /*14fd0*/  ISETP.GE.AND P0, PT, R21, R218, PT ;  /* 0x000000da1500720c */ /* 0x000fe40003f06270 */
[C---:B------:R-:W-:Y:S02]  /*14fe0*/  ISETP.GE.OR P5, PT, R2.reuse, R221, !P5 ;  /* 0x000000dd0200720c */ /* 0x040fe40006fa6670 */
[----:B------:R-:W-:Y:S02]  /*14ff0*/  ISETP.GE.OR P3, PT, R2, R220, !P3 ;  /* 0x000000dc0200720c */ /* 0x000fe40005f66670 */
[----:B------:R-:W-:Y:S02]  /*15000*/  ISETP.GE.AND P2, PT, R168, R219, PT ;  /* 0x000000dba800720c */ /* 0x000fe40003f46270 */
[CC--:B------:R-:W-:Y:S02]  /*15010*/  ISETP.GE.OR P6, PT, R7.reuse, R223.reuse, !P6 ;  /* 0x000000df0700720c */ /* 0x0c0fe400077c6670 */
[-C--:B------:R-:W-:Y:S02]  /*15020*/  ISETP.GE.OR P1, PT, R7, R222.reuse, !P1 ;  /* 0x000000de0700720c */ /* 0x080fe40004f26670 */
[----:B------:R-:W-:Y:S02]  /*15030*/  IADD3 R2, R0, 0x28, RZ ;  /* 0x0000002800027810 */ /* 0x000fe40007ffe0ff */
[----:B------:R-:W-:Y:S02]  /*15040*/  ISETP.GE.OR P0, PT, R21, R222, !P0 ;  /* 0x000000de1500720c */ /* 0x000fe40004706670 */
[----:B------:R-:W-:Y:S02]  /*15050*/  ISETP.GE.OR P2, PT, R168, R223, !P2 ;  /* 0x000000dfa800720c */ /* 0x000fe40005746670 */
[----:B------:R-:W-:Y:S02]  /*15060*/  FSEL R232, R36, -INF , !P6 ;  /* 0xff80000024e87808 */ /* 0x000fe40007000000 */
[----:B------:R-:W-:Y:S02]  /*15070*/  FSEL R238, R38, -INF , !P1 ;  /* 0xff80000026ee7808 */ /* 0x000fe40004800000 */
[CC--:B------:R-:W-:Y:S02]  /*15080*/  ISETP.GE.AND P6, PT, R2.reuse, R219.reuse, PT ;  /* 0x000000db0200720c */ /* 0x0c0fe40003fc6270 */
[----:B------:R-:W-:Y:S02]  /*15090*/  ISETP.GE.AND P1, PT, R2, R218, PT ;  /* 0x000000da0200720c */ /* 0x000fe40003f26270 */
[----:B------:R-:W-:Y:S02]  /*150a0*/  FSEL R229, R71, -INF , !P0 ;  /* 0xff80000047e57808 */ /* 0x000fe40004000000 */
[C---:B------:R-:W-:Y:S02]  /*150b0*/  ISETP.GE.AND P0, PT, R0.reuse, R216, PT ;  /* 0x000000d80000720c */ /* 0x040fe40003f06270 */
[----:B------:R-:W-:Y:S02]  /*150c0*/  FSEL R183, R33, -INF , !P2 ;  /* 0xff80000021b77808 */ /* 0x000fe40005000000 */
[C---:B------:R-:W-:Y:S02]  /*150d0*/  ISETP.GE.AND P2, PT, R169.reuse, R219, PT ;  /* 0x000000dba900720c */ /* 0x040fe40003f46270 */
[----:B------:R-:W-:Y:S02]  /*150e0*/  IADD3 R4, R0, 0x30, RZ ;  /* 0x0000003000047810 */ /* 0x000fe40007ffe0ff */
[CC--:B------:R-:W-:Y:S02]  /*150f0*/  ISETP.GE.OR P6, PT, R2.reuse, R223.reuse, !P6 ;  /* 0x000000df0200720c */ /* 0x0c0fe400077c6670 */
[----:B------:R-:W-:Y:S02]  /*15100*/  ISETP.GE.OR P1, PT, R2, R222, !P1 ;  /* 0x000000de0200720c */ /* 0x000fe40004f26670 */
[C---:B------:R-:W-:Y:S02]  /*15110*/  ISETP.GE.OR P0, PT, R0.reuse, R220, !P0 ;  /* 0x000000dc0000720c */ /* 0x040fe40004706670 */
[----:B------:R-:W-:Y:S02]  /*15120*/  IADD3 R18, R0, 0x49, RZ ;  /* 0x0000004900127810 */ /* 0x000fe40007ffe0ff */
[----:B------:R-:W-:Y:S02]  /*15130*/  ISETP.GE.OR P2, PT, R169, R223, !P2 ;  /* 0x000000dfa900720c */ /* 0x000fe40005746670 */
[----:B------:R-:W-:Y:S02]  /*15140*/  FSEL R203, R48, -INF , !P6 ;  /* 0xff80000030cb7808 */ /* 0x000fe40007000000 */
[----:B------:R-:W-:Y:S02]  /*15150*/  FSEL R234, R50, -INF , !P1 ;  /* 0xff80000032ea7808 */ /* 0x000fe40004800000 */
[-C--:B------:R-:W-:Y:S02]  /*15160*/  ISETP.GE.AND P1, PT, R4, R218.reuse, PT ;  /* 0x000000da0400720c */ /* 0x080fe40003f26270 */
[----:B------:R-:W-:Y:S02]  /*15170*/  FSEL R36, R10, -INF , !P0 ;  /* 0xff8000000a247808 */ /* 0x000fe40004000000 */
[----:B------:R-:W-:Y:S02]  /*15180*/  FSEL R48, R11, -INF , !P3 ;  /* 0xff8000000b307808 */ /* 0x000fe40005800000 */
[CC--:B------:R-:W-:Y:S02]  /*15190*/  ISETP.GE.AND P3, PT, R18.reuse, R219.reuse, PT ;  /* 0x000000db1200720c */ /* 0x0c0fe40003f66270 */
[----:B------:R-:W-:Y:S02]  /*151a0*/  ISETP.GE.AND P0, PT, R18, R218, PT ;  /* 0x000000da1200720c */ /* 0x000fe40003f06270 */
[----:B------:R-:W-:Y:S02]  /*151b0*/  FSEL R231, R37, -INF , !P2 ;  /* 0xff80000025e77808 */ /* 0x000fe40005000000 */
[C---:B------:R-:W-:Y:S02]  /*151c0*/  ISETP.GE.AND P2, PT, R5.reuse, R219, PT ;  /* 0x000000db0500720c */ /* 0x040fe40003f46270 */
[-C--:B------:R-:W-:Y:S02]  /*151d0*/  ISETP.GE.OR P1, PT, R4, R222.reuse, !P1 ;  /* 0x000000de0400720c */ /* 0x080fe40004f26670 */
[----:B------:R-:W-:Y:S02]  /*151e0*/  IADD3 R20, R0, 0x38, RZ ;  /* 0x0000003800147810 */ /* 0x000fe40007ffe0ff */
[CC--:B------:R-:W-:Y:S02]  /*151f0*/  ISETP.GE.OR P3, PT, R18.reuse, R223.reuse, !P3 ;  /* 0x000000df1200720c */ /* 0x0c0fe40005f66670 */
[----:B------:R-:W-:Y:S02]  /*15200*/  ISETP.GE.OR P0, PT, R18, R222, !P0 ;  /* 0x000000de1200720c */ /* 0x000fe40004706670 */
[----:B------:R-:W-:Y:S02]  /*15210*/  ISETP.GE.OR P2, PT, R5, R223, !P2 ;  /* 0x000000df0500720c */ /* 0x000fe40005746670 */
[----:B------:R-:W-:Y:S02]  /*15220*/  ISETP.GE.AND P6, PT, R4, R219, PT ;  /* 0x000000db0400720c */ /* 0x000fe40003fc6270 */
[----:B------:R-:W-:Y:S02]  /*15230*/  FSEL R236, R54, -INF , !P1 ;  /* 0xff80000036ec7808 */ /* 0x000fe40004800000 */
[----:B------:R-:W-:Y:S02]  /*15240*/  ISETP.GE.AND P1, PT, R20, R218, PT ;  /* 0x000000da1400720c */ /* 0x000fe40003f26270 */
[----:B------:R-:W-:Y:S02]  /*15250*/  FSEL R192, R81, -INF , !P3 ;  /* 0xff80000051c07808 */ /* 0x000fe40005800000 */
[----:B------:R-:W-:Y:S02]  /*15260*/  FSEL R198, R83, -INF , !P0 ;  /* 0xff80000053c67808 */ /* 0x000fe40004000000 */
[C---:B------:R-:W-:Y:S02]  /*15270*/  ISETP.GE.AND P3, PT, R172.reuse, R217, PT ;  /* 0x000000d9ac00720c */ /* 0x040fe40003f66270 */
[----:B------:R-:W-:Y:S02]  /*15280*/  ISETP.GE.AND P0, PT, R172, R216, PT ;  /* 0x000000d8ac00720c */ /* 0x000fe40003f06270 */
[----:B------:R-:W-:Y:S02]  /*15290*/  FSEL R202, R49, -INF , !P2 ;  /* 0xff80000031ca7808 */ /* 0x000fe40005000000 */
[----:B------:R-:W-:Y:S02]  /*152a0*/  ISETP.GE.AND P2, PT, R32, R219, PT ;  /* 0x000000db2000720c */ /* 0x000fe40003f46270 */
[----:B------:R-:W-:Y:S02]  /*152b0*/  ISETP.GE.OR P6, PT, R4, R223, !P6 ;  /* 0x000000df0400720c */ /* 0x000fe400077c6670 */
[----:B------:R-:W-:Y:S02]  /*152c0*/  IADD3 R22, R0, 0x40, RZ ;  /* 0x0000004000167810 */ /* 0x000fe40007ffe0ff */
[----:B------:R-:W-:Y:S02]  /*152d0*/  ISETP.GE.OR P1, PT, R20, R222, !P1 ;  /* 0x000000de1400720c */ /* 0x000fe40004f26670 */
[C---:B------:R-:W-:Y:S02]  /*152e0*/  ISETP.GE.OR P3, PT, R172.reuse, R221, !P3 ;  /* 0x000000ddac00720c */ /* 0x040fe40005f66670 */
[----:B------:R-:W-:Y:S02]  /*152f0*/  ISETP.GE.OR P0, PT, R172, R220, !P0 ;  /* 0x000000dcac00720c */ /* 0x000fe40004706670 */
        /* <DEDUP_REMOVED lines=10> */
[-C--:B------:R-:W-:Y:S02]  /*153a0*/  ISETP.GE.AND P6, PT, R20, R219.reuse, PT ;  /* 0x000000db1400720c */ /* 0x080fe40003fc6270 */
[C---:B------:R-:W-:Y:S02]  /*153b0*/  ISETP.GE.AND P2, PT, R23.reuse, R219, PT ;  /* 0x000000db1700720c */ /* 0x040fe40003f46270 */
[-C--:B------:R-:W-:Y:S02]  /*153c0*/  ISETP.GE.OR P1, PT, R22, R222.reuse, !P1 ;  /* 0x000000de1600720c */ /* 0x080fe40004f26670 */
[CC--:B------:R-:W-:Y:S02]  /*153d0*/  ISETP.GE.OR P3, PT, R16.reuse, R223.reuse, !P3 ;  /* 0x000000df1000720c */ /* 0x0c0fe40005f66670 */
[----:B------:R-:W-:Y:S02]  /*153e0*/  ISETP.GE.OR P0, PT, R16, R222, !P0 ;  /* 0x000000de1000720c */ /* 0x000fe40004706670 */
[-C--:B------:R-:W-:Y:S02]  /*153f0*/  ISETP.GE.OR P6, PT, R20, R223.reuse, !P6 ;  /* 0x000000df1400720c */ /* 0x080fe400077c6670 */
[----:B------:R-:W-:Y:S02]  /*15400*/  ISETP.GE.OR P2, PT, R23, R223, !P2 ;  /* 0x000000df1700720c */ /* 0x000fe40005746670 */
[----:B------:R-:W-:Y:S02]  /*15410*/  FSEL R230, R70, -INF , !P1 ;  /* 0xff80000046e67808 */ /* 0x000fe40004800000 */
[-C--:B------:R-:W-:Y:S02]  /*15420*/  ISETP.GE.AND P1, PT, R0, R217.reuse, PT ;  /* 0x000000d90000720c */ /* 0x080fe40003f26270 */
[----:B------:R-:W-:Y:S02]  /*15430*/  FSEL R190, R85, -INF , !P3 ;  /* 0xff80000055be7808 */ /* 0x000fe40005800000 */
[----:B------:R-:W-:Y:S02]  /*15440*/  FSEL R194, R87, -INF , !P0 ;  /* 0xff80000057c27808 */ /* 0x000fe40004000000 */
[C---:B------:R-:W-:Y:S02]  /*15450*/  ISETP.GE.AND P3, PT, R173.reuse, R217, PT ;  /* 0x000000d9ad00720c */ /* 0x040fe40003f66270 */
[----:B------:R-:W-:Y:S02]  /*15460*/  ISETP.GE.AND P0, PT, R173, R216, PT ;  /* 0x000000d8ad00720c */ /* 0x000fe40003f06270 */
[----:B------:R-:W-:Y:S02]  /*15470*/  FSEL R197, R64, -INF , !P6 ;  /* 0xff80000040c57808 */ /* 0x000fe40007000000 */
[----:B------:R-:W-:Y:S02]  /*15480*/  FSEL R196, R65, -INF , !P2 ;  /* 0xff80000041c47808 */ /* 0x000fe40005000000 */
[-C--:B------:R-:W-:Y:S02]  /*15490*/  ISETP.GE.AND P6, PT, R22, R219.reuse, PT ;  /* 0x000000db1600720c */ /* 0x080fe40003fc6270 */
[----:B------:R-:W-:Y:S02]  /*154a0*/  ISETP.GE.AND P2, PT, R21, R219, PT ;  /* 0x000000db1500720c */ /* 0x000fe40003f46270 */
[CC--:B------:R-:W-:Y:S02]  /*154b0*/  ISETP.GE.OR P1, PT, R0.reuse, R221.reuse, !P1 ;  /* 0x000000dd0000720c */ /* 0x0c0fe40004f26670 */
[C---:B------:R-:W-:Y:S02]  /*154c0*/  IADD3 R19, R0.reuse, 0x48, RZ ;  /* 0x0000004800137810 */ /* 0x040fe40007ffe0ff */
[C---:B------:R-:W-:Y:S02]  /*154d0*/  ISETP.GE.OR P3, PT, R173.reuse, R221, !P3 ;  /* 0x000000ddad00720c */ /* 0x040fe40005f66670 */
[----:B------:R-:W-:Y:S02]  /*154e0*/  ISETP.GE.OR P0, PT, R173, R220, !P0 ;  /* 0x000000dcad00720c */ /* 0x000fe40004706670 */
[----:B------:R-:W-:Y:S02]  /*154f0*/  IADD3 R10, R0, 0x59, RZ ;  /* 0x00000059000a7810 */ /* 0x000fe40007ffe0ff */
[-C--:B------:R-:W-:Y:S02]  /*15500*/  ISETP.GE.OR P6, PT, R22, R223.reuse, !P6 ;  /* 0x000000df1600720c */ /* 0x080fe400077c6670 */
[----:B------:R-:W-:Y:S02]  /*15510*/  ISETP.GE.OR P2, PT, R21, R223, !P2 ;  /* 0x000000df1500720c */ /* 0x000fe40005746670 */
[----:B------:R-:W-:Y:S02]  /*15520*/  FSEL R34, R8, -INF , !P1 ;  /* 0xff80000008227808 */ /* 0x000fe40004800000 */
[----:B------:R-:W-:Y:S02]  /*15530*/  FSEL R35, R9, -INF , !P5 ;  /* 0xff80000009237808 */ /* 0x000fe40006800000 */
[CC--:B------:R-:W-:Y:S02]  /*15540*/  ISETP.GE.AND P5, PT, R19.reuse, R219.reuse, PT ;  /* 0x000000db1300720c */ /* 0x0c0fe40003fa6270 */
[-C--:B------:R-:W-:Y:S02]  /*15550*/  ISETP.GE.AND P1, PT, R19, R218.reuse, PT ;  /* 0x000000da1300720c */ /* 0x080fe40003f26270 */
[----:B------:R-:W-:Y:S02]  /*15560*/  FSEL R65, R25, -INF , !P3 ;  /* 0xff80000019417808 */ /* 0x000fe40005800000 */
[----:B------:R-:W-:Y:S02]  /*15570*/  FSEL R67, R27, -INF , !P0 ;  /* 0xff8000001b437808 */ /* 0x000fe40004000000 */
[C---:B------:R-:W-:Y:S02]  /*15580*/  ISETP.GE.AND P3, PT, R10.reuse, R219, PT ;  /* 0x000000db0a00720c */ /* 0x040fe40003f66270 */
[----:B------:R-:W-:Y:S02]  /*15590*/  ISETP.GE.AND P0, PT, R10, R218, PT ;  /* 0x000000da0a00720c */ /* 0x000fe40003f06270 */
[----:B------:R-:W-:Y:S02]  /*155a0*/  FSEL R201, R68, -INF , !P6 ;  /* 0xff80000044c97808 */ /* 0x000fe40007000000 */
[----:B------:R-:W-:Y:S02]  /*155b0*/  FSEL R200, R69, -INF , !P2 ;  /* 0xff80000045c87808 */ /* 0x000fe40005000000 */
[C---:B------:R-:W-:Y:S02]  /*155c0*/  ISETP.GE.AND P6, PT, R170.reuse, R217, PT ;  /* 0x000000d9aa00720c */ /* 0x040fe40003fc6270 */
[----:B------:R-:W-:Y:S02]  /*155d0*/  ISETP.GE.AND P2, PT, R170, R216, PT ;  /* 0x000000d8aa00720c */ /* 0x000fe40003f46270 */
[CC--:B------:R-:W-:Y:S02]  /*155e0*/  ISETP.GE.OR P5, PT, R19.reuse, R223.reuse, !P5 ;  /* 0x000000df1300720c */ /* 0x0c0fe40006fa6670 */
[-C--:B------:R-:W-:Y:S02]  /*155f0*/  ISETP.GE.OR P1, PT, R19, R222.reuse, !P1 ;  /* 0x000000de1300720c */ /* 0x080fe40004f26670 */
[C---:B------:R-:W-:Y:S02]  /*15600*/  ISETP.GE.OR P3, PT, R10.reuse, R223, !P3 ;  /* 0x000000df0a00720c */ /* 0x040fe40005f66670 */
[----:B------:R-:W-:Y:S02]  /*15610*/  ISETP.GE.OR P0, PT, R10, R222, !P0 ;  /* 0x000000de0a00720c */ /* 0x000fe40004706670 */
[C---:B------:R-:W-:Y:S02]  /*15620*/  ISETP.GE.OR P6, PT, R170.reuse, R221, !P6 ;  /* 0x000000ddaa00720c */ /* 0x040fe400077c6670 */
        /* <DEDUP_REMOVED lines=9> */
[CC--:B------:R-:W-:Y:S02]  /*156c0*/  ISETP.GE.OR P5, PT, R171.reuse, R221.reuse, !P5 ;  /* 0x000000ddab00720c */ /* 0x0c0fe40006fa6670 */
[-C--:B------:R-:W-:Y:S02]  /*156d0*/  ISETP.GE.OR P1, PT, R171, R220.reuse, !P1 ;  /* 0x000000dcab00720c */ /* 0x080fe40004f26670 */
[C---:B------:R-:W-:Y:S02]  /*156e0*/  IADD3 R17, R0.reuse, 0x50, RZ ;  /* 0x0000005000117810 */ /* 0x040fe40007ffe0ff */
[----:B------:R-:W-:Y:S02]  /*156f0*/  IADD3 R11, R0, 0x58, RZ ;  /* 0x00000058000b7810 */ /* 0x000fe40007ffe0ff */
[C---:B------:R-:W-:Y:S02]  /*15700*/  ISETP.GE.OR P3, PT, R168.reuse, R221, !P3 ;  /* 0x000000dda800720c */ /* 0x040fe40005f66670 */
[----:B------:R-:W-:Y:S02]  /*15710*/  ISETP.GE.OR P0, PT, R168, R220, !P0 ;  /* 0x000000dca800720c */ /* 0x000fe40004706670 */
[----:B------:R-:W-:Y:S02]  /*15720*/  IADD3 R8, R0, 0x61, RZ ;  /* 0x0000006100087810 */ /* 0x000fe40007ffe0ff */
[----:B------:R-:W-:Y:S02]  /*15730*/  FSEL R49, R12, -INF , !P6 ;  /* 0xff8000000c317808 */ /* 0x000fe40007000000 */
[----:B------:R-:W-:Y:S02]  /*15740*/  FSEL R51, R14, -INF , !P2 ;  /* 0xff8000000e337808 */ /* 0x000fe40005000000 */
[CC--:B------:R-:W-:Y:S02]  /*15750*/  ISETP.GE.AND P6, PT, R17.reuse, R219.reuse, PT ;  /* 0x000000db1100720c */ /* 0x0c0fe40003fc6270 */
[-C--:B------:R-:W-:Y:S02]  /*15760*/  ISETP.GE.AND P2, PT, R17, R218.reuse, PT ;  /* 0x000000da1100720c */ /* 0x080fe40003f46270 */
[----:B------:R-:W-:Y:S02]  /*15770*/  FSEL R64, R24, -INF , !P5 ;  /* 0xff80000018407808 */ /* 0x000fe40006800000 */
[----:B------:R-:W-:Y:S02]  /*15780*/  FSEL R66, R26, -INF , !P1 ;  /* 0xff8000001a427808 */ /* 0x000fe40004800000 */
[CC--:B------:R-:W-:Y:S02]  /*15790*/  ISETP.GE.AND P5, PT, R11.reuse, R219.reuse, PT ;  /* 0x000000db0b00720c */ /* 0x0c0fe40003fa6270 */
[-C--:B------:R-:W-:Y:S02]  /*157a0*/  ISETP.GE.AND P1, PT, R11, R218.reuse, PT ;  /* 0x000000da0b00720c */ /* 0x080fe40003f26270 */
[----:B------:R-:W-:Y:S02]  /*157b0*/  FSEL R69, R29, -INF , !P3 ;  /* 0xff8000001d457808 */ /* 0x000fe40005800000 */
[----:B------:R-:W-:Y:S02]  /*157c0*/  FSEL R82, R31, -INF , !P0 ;  /* 0xff8000001f527808 */ /* 0x000fe40004000000 */
[C---:B------:R-:W-:Y:S02]  /*157d0*/  ISETP.GE.AND P3, PT, R8.reuse, R219, PT ;  /* 0x000000db0800720c */ /* 0x040fe40003f66270 */
[C---:B------:R-:W-:Y:S02]  /*157e0*/  ISETP.GE.AND P0, PT, R8.reuse, R218, PT ;  /* 0x000000da0800720c */ /* 0x040fe40003f06270 */
[CC--:B------:R-:W-:Y:S02]  /*157f0*/  ISETP.GE.OR P6, PT, R17.reuse, R223.reuse, !P6 ;  /* 0x000000df1100720c */ /* 0x0c0fe400077c6670 */
[-C--:B------:R-:W-:Y:S02]  /*15800*/  ISETP.GE.OR P2, PT, R17, R222.reuse, !P2 ;  /* 0x000000de1100720c */ /* 0x080fe40005746670 */
[CC--:B------:R-:W-:Y:S02]  /*15810*/  ISETP.GE.OR P5, PT, R11.reuse, R223.reuse, !P5 ;  /* 0x000000df0b00720c */ /* 0x0c0fe40006fa6670 */
[-C--:B------:R-:W-:Y:S02]  /*15820*/  ISETP.GE.OR P1, PT, R11, R222.reuse, !P1 ;  /* 0x000000de0b00720c */ /* 0x080fe40004f26670 */
        /* <DEDUP_REMOVED lines=16> */
[CC--:B------:R-:W-:Y:S02]  /*15930*/  ISETP.GE.OR P5, PT, R7.reuse, R221.reuse, !P5 ;  /* 0x000000dd0700720c */ /* 0x0c0fe40006fa6670 */
[-C--:B------:R-:W-:Y:S02]  /*15940*/  ISETP.GE.OR P1, PT, R7, R220.reuse, !P1 ;  /* 0x000000dc0700720c */ /* 0x080fe40004f26670 */
[C---:B------:R-:W-:Y:S02]  /*15950*/  IADD3 R9, R0.reuse, 0x60, RZ ;  /* 0x0000006000097810 */ /* 0x040fe40007ffe0ff */
[C---:B------:R-:W-:Y:S02]  /*15960*/  ISETP.GE.OR P3, PT, R169.reuse, R221, !P3 ;  /* 0x000000dda900720c */ /* 0x040fe40005f66670 */
[----:B------:R-:W-:Y:S02]  /*15970*/  ISETP.GE.OR P0, PT, R169, R220, !P0 ;  /* 0x000000dca900720c */ /* 0x000fe40004706670 */
[C---:B------:R-:W-:Y:S02]  /*15980*/  IADD3 R7, R0.reuse, 0x68, RZ ;  /* 0x0000006800077810 */ /* 0x040fe40007ffe0ff */
[----:B------:R-:W-:Y:S02]  /*15990*/  IADD3 R6, R0, 0x69, RZ ;  /* 0x0000006900067810 */ /* 0x000fe40007ffe0ff */
[----:B------:R-:W-:Y:S02]  /*159a0*/  FSEL R70, R30, -INF , !P2 ;  /* 0xff8000001e467808 */ /* 0x000fe40005000000 */
[-C--:B------:R-:W-:Y:S02]  /*159b0*/  ISETP.GE.AND P2, PT, R9, R218.reuse, PT ;  /* 0x000000da0900720c */ /* 0x080fe40003f46270 */
[----:B------:R-:W-:Y:S02]  /*159c0*/  FSEL R81, R40, -INF , !P5 ;  /* 0xff80000028517808 */ /* 0x000fe40006800000 */
[----:B------:R-:W-:Y:S02]  /*159d0*/  FSEL R85, R41, -INF , !P3 ;  /* 0xff80000029557808 */ /* 0x000fe40005800000 */
[----:B------:R-:W-:Y:S02]  /*159e0*/  FSEL R84, R42, -INF , !P1 ;  /* 0xff8000002a547808 */ /* 0x000fe40004800000 */
[----:B------:R-:W-:Y:S02]  /*159f0*/  FSEL R83, R43, -INF , !P0 ;  /* 0xff8000002b537808 */ /* 0x000fe40004000000 */
[CC--:B------:R-:W-:Y:S02]  /*15a00*/  ISETP.GE.AND P5, PT, R7.reuse, R219.reuse, PT ;  /* 0x000000db0700720c */ /* 0x0c0fe40003fa6270 */
[C---:B------:R-:W-:Y:S02]  /*15a10*/  ISETP.GE.AND P3, PT, R6.reuse, R219, PT ;  /* 0x000000db0600720c */ /* 0x040fe40003f66270 */
[-C--:B------:R-:W-:Y:S02]  /*15a20*/  ISETP.GE.AND P1, PT, R7, R218.reuse, PT ;  /* 0x000000da0700720c */ /* 0x080fe40003f26270 */
[C---:B------:R-:W-:Y:S02]  /*15a30*/  ISETP.GE.AND P0, PT, R6.reuse, R218, PT ;  /* 0x000000da0600720c */ /* 0x040fe40003f06270 */
[-C--:B------:R-:W-:Y:S02]  /*15a40*/  ISETP.GE.OR P2, PT, R9, R222.reuse, !P2 ;  /* 0x000000de0900720c */ /* 0x080fe40005746670 */
[CC--:B------:R-:W-:Y:S02]  /*15a50*/  ISETP.GE.OR P5, PT, R7.reuse, R223.reuse, !P5 ;  /* 0x000000df0700720c */ /* 0x0c0fe40006fa6670 */
[C---:B------:R-:W-:Y:S02]  /*15a60*/  ISETP.GE.OR P3, PT, R6.reuse, R223, !P3 ;  /* 0x000000df0600720c */ /* 0x040fe40005f66670 */
[-C--:B------:R-:W-:Y:S02]  /*15a70*/  ISETP.GE.OR P1, PT, R7, R222.reuse, !P1 ;  /* 0x000000de0700720c */ /* 0x080fe40004f26670 */
[----:B------:R-:W-:Y:S02]  /*15a80*/  ISETP.GE.OR P0, PT, R6, R222, !P0 ;  /* 0x000000de0600720c */ /* 0x000fe40004706670 */
[----:B------:R-:W-:Y:S02]  /*15a90*/  FSEL R68, R28, -INF , !P6 ;  /* 0xff8000001c447808 */ /* 0x000fe40007000000 */
[----:B------:R-:W-:Y:S02]  /*15aa0*/  ISETP.GE.AND P6, PT, R9, R219, PT ;  /* 0x000000db0900720c */ /* 0x000fe40003fc6270 */
[----:B------:R-:W-:Y:S02]  /*15ab0*/  FSEL R102, R102, -INF , !P2 ;  /* 0xff80000066667808 */ /* 0x000fe40005000000 */
[-C--:B------:R-:W-:Y:S02]  /*15ac0*/  ISETP.GE.AND P2, PT, R2, R216.reuse, PT ;  /* 0x000000d80200720c */ /* 0x080fe40003f46270 */
[----:B------:R-:W-:Y:S02]  /*15ad0*/  FSEL R112, R112, -INF , !P5 ;  /* 0xff80000070707808 */ /* 0x000fe40006800000 */
[----:B------:R-:W-:Y:S02]  /*15ae0*/  FSEL R113, R113, -INF , !P3 ;  /* 0xff80000071717808 */ /* 0x000fe40005800000 */
[----:B------:R-:W-:Y:S02]  /*15af0*/  FSEL R114, R114, -INF , !P1 ;  /* 0xff80000072727808 */ /* 0x000fe40004800000 */
[----:B------:R-:W-:Y:S02]  /*15b00*/  FSEL R115, R115, -INF , !P0 ;  /* 0xff80000073737808 */ /* 0x000fe40004000000 */
[CC--:B------:R-:W-:Y:S02]  /*15b10*/  ISETP.GE.AND P3, PT, R5.reuse, R217.reuse, PT ;  /* 0x000000d90500720c */ /* 0x0c0fe40003f66270 */
[-C--:B------:R-:W-:Y:S02]  /*15b20*/  ISETP.GE.AND P0, PT, R5, R216.reuse, PT ;  /* 0x000000d80500720c */ /* 0x080fe40003f06270 */
[C---:B------:R-:W-:Y:S02]  /*15b30*/  ISETP.GE.AND P1, PT, R4.reuse, R217, PT ;  /* 0x000000d90400720c */ /* 0x040fe40003f26270 */
[----:B------:R-:W-:Y:S02]  /*15b40*/  ISETP.GE.AND P5, PT, R4, R216, PT ;  /* 0x000000d80400720c */ /* 0x000fe40003fa6270 */
[----:B------:R-:W-:Y:S02]  /*15b50*/  ISETP.GE.OR P6, PT, R9, R223, !P6 ;  /* 0x000000df0900720c */ /* 0x000fe400077c6670 */
[-C--:B------:R-:W-:Y:S02]  /*15b60*/  ISETP.GE.OR P2, PT, R2, R220.reuse, !P2 ;  /* 0x000000dc0200720c */ /* 0x080fe40005746670 */
[CC--:B------:R-:W-:Y:S02]  /*15b70*/  ISETP.GE.OR P3, PT, R5.reuse, R221.reuse, !P3 ;  /* 0x000000dd0500720c */ /* 0x0c0fe40005f66670 */
[-C--:B------:R-:W-:Y:S02]  /*15b80*/  ISETP.GE.OR P0, PT, R5, R220.reuse, !P0 ;  /* 0x000000dc0500720c */ /* 0x080fe40004706670 */
[C---:B------:R-:W-:Y:S02]  /*15b90*/  ISETP.GE.OR P1, PT, R4.reuse, R221, !P1 ;  /* 0x000000dd0400720c */ /* 0x040fe40004f26670 */
[----:B------:R-:W-:Y:S02]  /*15ba0*/  ISETP.GE.OR P5, PT, R4, R220, !P5 ;  /* 0x000000dc0400720c */ /* 0x000fe40006fa6670 */
[C---:B------:R-:W-:Y:S02]  /*15bb0*/  IADD3 R5, R0.reuse, 0x70, RZ ;  /* 0x0000007000057810 */ /* 0x040fe40007ffe0ff */
[----:B------:R-:W-:Y:S02]  /*15bc0*/  IADD3 R4, R0, 0x71, RZ ;  /* 0x0000007100047810 */ /* 0x000fe40007ffe0ff */
[----:B------:R-:W-:Y:S02]  /*15bd0*/  FSEL R100, R100, -INF , !P6 ;  /* 0xff80000064647808 */ /* 0x000fe40007000000 */
[----:B------:R-:W-:Y:S02]  /*15be0*/  ISETP.GE.AND P6, PT, R2, R217, PT ;  /* 0x000000d90200720c */ /* 0x000fe40003fc6270 */
[----:B------:R-:W-:Y:S02]  /*15bf0*/  FSEL R98, R46, -INF , !P2 ;  /* 0xff8000002e627808 */ /* 0x000fe40005000000 */
[----:B------:R-:W-:Y:S02]  /*15c00*/  FSEL R99, R47, -INF , !P0 ;  /* 0xff8000002f637808 */ /* 0x000fe40004000000 */
[CC--:B------:R-:W-:Y:S02]  /*15c10*/  ISETP.GE.AND P2, PT, R5.reuse, R218.reuse, PT ;  /* 0x000000da0500720c */ /* 0x0c0fe40003f46270 */
[----:B------:R-:W-:Y:S02]  /*15c20*/  ISETP.GE.AND P0, PT, R4, R218, PT ;  /* 0x000000da0400720c */ /* 0x000fe40003f06270 */
[----:B------:R-:W-:Y:S02]  /*15c30*/  ISETP.GE.OR P6, PT, R2, R221, !P6 ;  /* 0x000000dd0200720c */ /* 0x000fe400077c6670 */
[-C--:B------:R-:W-:Y:S02]  /*15c40*/  ISETP.GE.OR P2, PT, R5, R222.reuse, !P2 ;  /* 0x000000de0500720c */ /* 0x080fe40005746670 */
[C---:B------:R-:W-:Y:S02]  /*15c50*/  ISETP.GE.OR P0, PT, R4.reuse, R222, !P0 ;  /* 0x000000de0400720c */ /* 0x040fe40004706670 */
[----:B------:R-:W-:Y:S02]  /*15c60*/  FSEL R86, R45, -INF , !P3 ;  /* 0xff8000002d567808 */ /* 0x000fe40005800000 */
[-C--:B------:R-:W-:Y:S02]  /*15c70*/  ISETP.GE.AND P3, PT, R4, R219.reuse, PT ;  /* 0x000000db0400720c */ /* 0x080fe40003f66270 */
[----:B------:R-:W-:Y:S02]  /*15c80*/  FSEL R87, R44, -INF , !P6 ;  /* 0xff8000002c577808 */ /* 0x000fe40007000000 */
[----:B------:R-:W-:Y:S02]  /*15c90*/  ISETP.GE.AND P6, PT, R5, R219, PT ;  /* 0x000000db0500720c */ /* 0x000fe40003fc6270 */
[----:B------:R-:W-:Y:S02]  /*15ca0*/  FSEL R118, R118, -INF , !P2 ;  /* 0xff80000076767808 */ /* 0x000fe40005000000 */
[----:B------:R-:W-:Y:S02]  /*15cb0*/  FSEL R119, R119, -INF , !P0 ;  /* 0xff80000077777808 */ /* 0x000fe40004000000 */
[-C--:B------:R-:W-:Y:S02]  /*15cc0*/  ISETP.GE.AND P0, PT, R32, R217.reuse, PT ;  /* 0x000000d92000720c */ /* 0x080fe40003f06270 */
[----:B------:R-:W-:Y:S02]  /*15cd0*/  ISETP.GE.AND P2, PT, R20, R217, PT ;  /* 0x000000d91400720c */ /* 0x000fe40003f46270 */
[-C--:B------:R-:W-:Y:S02]  /*15ce0*/  ISETP.GE.OR P3, PT, R4, R223.reuse, !P3 ;  /* 0x000000df0400720c */ /* 0x080fe40005f66670 */
[----:B------:R-:W-:Y:S02]  /*15cf0*/  ISETP.GE.OR P6, PT, R5, R223, !P6 ;  /* 0x000000df0500720c */ /* 0x000fe400077c6670 */
[-C--:B------:R-:W-:Y:S02]  /*15d00*/  ISETP.GE.OR P0, PT, R32, R221.reuse, !P0 ;  /* 0x000000dd2000720c */ /* 0x080fe40004706670 */
[----:B------:R-:W-:Y:S02]  /*15d10*/  IADD3 R2, R0, 0x78, RZ ;  /* 0x0000007800027810 */ /* 0x000fe40007ffe0ff */
[----:B------:R-:W-:Y:S02]  /*15d20*/  ISETP.GE.OR P2, PT, R20, R221, !P2 ;  /* 0x000000dd1400720c */ /* 0x000fe40005746670 */
[----:B------:R-:W-:Y:S02]  /*15d30*/  IADD3 R0, R0, 0x79, RZ ;  /* 0x0000007900007810 */ /* 0x000fe40007ffe0ff */
[----:B------:R-:W-:Y:S02]  /*15d40*/  FSEL R117, R117, -INF , !P3 ;  /* 0xff80000075757808 */ /* 0x000fe40005800000 */
[-C--:B------:R-:W-:Y:S02]  /*15d50*/  ISETP.GE.AND P3, PT, R32, R216.reuse, PT ;  /* 0x000000d82000720c */ /* 0x080fe40003f66270 */
[----:B------:R-:W-:Y:S02]  /*15d60*/  FSEL R116, R116, -INF , !P6 ;  /* 0xff80000074747808 */ /* 0x000fe40007000000 */
[----:B------:R-:W-:Y:S02]  /*15d70*/  ISETP.GE.AND P6, PT, R20, R216, PT ;  /* 0x000000d81400720c */ /* 0x000fe40003fc6270 */
[----:B------:R-:W-:Y:S02]  /*15d80*/  FSEL R97, R56, -INF , !P1 ;  /* 0xff80000038617808 */ /* 0x000fe40004800000 */
[-C--:B------:R-:W-:Y:S02]  /*15d90*/  ISETP.GE.AND P1, PT, R2, R219.reuse, PT ;  /* 0x000000db0200720c */ /* 0x080fe40003f26270 */
[----:B------:R-:W-:Y:S02]  /*15da0*/  FSEL R96, R57, -INF , !P0 ;  /* 0xff80000039607808 */ /* 0x000fe40004000000 */
[----:B------:R-:W-:Y:S02]  /*15db0*/  ISETP.GE.AND P0, PT, R0, R219, PT ;  /* 0x000000db0000720c */ /* 0x000fe40003f06270 */
[----:B------:R-:W-:Y:S02]  /*15dc0*/  FSEL R80, R60, -INF , !P2 ;  /* 0xff8000003c507808 */ /* 0x000fe40005000000 */
[C---:B------:R-:W-:Y:S02]  /*15dd0*/  ISETP.GE.AND P2, PT, R21.reuse, R217, PT ;  /* 0x000000d91500720c */ /* 0x040fe40003f46270 */
[-C--:B------:R-:W-:Y:S02]  /*15de0*/  ISETP.GE.OR P3, PT, R32, R220.reuse, !P3 ;  /* 0x000000dc2000720c */ /* 0x080fe40005f66670 */
[----:B------:R-:W-:Y:S02]  /*15df0*/  ISETP.GE.OR P6, PT, R20, R220, !P6 ;  /* 0x000000dc1400720c */ /* 0x000fe400077c6670 */
[-C--:B------:R-:W-:Y:S02]  /*15e00*/  ISETP.GE.OR P1, PT, R2, R223.reuse, !P1 ;  /* 0x000000df0200720c */ /* 0x080fe40004f26670 */
[C---:B------:R-:W-:Y:S02]  /*15e10*/  ISETP.GE.OR P0, PT, R0.reuse, R223, !P0 ;  /* 0x000000df0000720c */ /* 0x040fe40004706670 */
[----:B------:R-:W-:Y:S02]  /*15e20*/  ISETP.GE.OR P2, PT, R21, R221, !P2 ;  /* 0x000000dd1500720c */ /* 0x000fe40005746670 */
[----:B------:R-:W-:Y:S02]  /*15e30*/  FSEL R169, R59, -INF , !P3 ;  /* 0xff8000003ba97808 */ /* 0x000fe40005800000 */
[-C--:B------:R-:W-:Y:S02]  /*15e40*/  ISETP.GE.AND P3, PT, R0, R218.reuse, PT ;  /* 0x000000da0000720c */ /* 0x080fe40003f66270 */
[----:B------:R-:W-:Y:S02]  /*15e50*/  FSEL R168, R58, -INF , !P5 ;  /* 0xff8000003aa87808 */ /* 0x000fe40006800000 */
[----:B------:R-:W-:Y:S02]  /*15e60*/  ISETP.GE.AND P5, PT, R2, R218, PT ;  /* 0x000000da0200720c */ /* 0x000fe40003fa6270 */
[----:B------:R-:W-:Y:S02]  /*15e70*/  FSEL R128, R128, -INF , !P1 ;  /* 0xff80000080807808 */ /* 0x000fe40004800000 */
[----:B------:R-:W-:Y:S02]  /*15e80*/  ISETP.GE.AND P1, PT, R23, R217, PT ;  /* 0x000000d91700720c */ /* 0x000fe40003f26270 */
[----:B------:R-:W-:Y:S02]  /*15e90*/  FSEL R129, R129, -INF , !P0 ;  /* 0xff80000081817808 */ /* 0x000fe40004000000 */
[-C--:B------:R-:W-:Y:S02]  /*15ea0*/  ISETP.GE.AND P0, PT, R23, R216.reuse, PT ;  /* 0x000000d81700720c */ /* 0x080fe40003f06270 */
[----:B------:R-:W-:Y:S02]  /*15eb0*/  FSEL R239, R62, -INF , !P6 ;  /* 0xff8000003eef7808 */ /* 0x000fe40007000000 */
[----:B------:R-:W-:Y:S02]  /*15ec0*/  FSEL R62, R73, -INF , !P2 ;  /* 0xff800000493e7808 */ /* 0x000fe40005000000 */
[----:B------:R-:W-:Y:S02]  /*15ed0*/  ISETP.GE.AND P2, PT, R18, R216, PT ;  /* 0x000000d81200720c */ /* 0x000fe40003f46270 */
[-C--:B------:R-:W-:Y:S02]  /*15ee0*/  ISETP.GE.OR P3, PT, R0, R222.reuse, !P3 ;  /* 0x000000de0000720c */ /* 0x080fe40005f66670 */
[----:B------:R-:W-:Y:S02]  /*15ef0*/  ISETP.GE.OR P5, PT, R2, R222, !P5 ;  /* 0x000000de0200720c */ /* 0x000fe40006fa6670 */
[C---:B------:R-:W-:Y:S02]  /*15f00*/  ISETP.GE.OR P1, PT, R23.reuse, R221, !P1 ;  /* 0x000000dd1700720c */ /* 0x040fe40004f26670 */
[-C--:B------:R-:W-:Y:S02]  /*15f10*/  ISETP.GE.OR P0, PT, R23, R220.reuse, !P0 ;  /* 0x000000dc1700720c */ /* 0x080fe40004706670 */
[----:B------:R-:W-:Y:S02]  /*15f20*/  ISETP.GE.OR P2, PT, R18, R220, !P2 ;  /* 0x000000dc1200720c */ /* 0x000fe40005746670 */
[----:B------:R-:W-:Y:S02]  /*15f30*/  FSEL R131, R131, -INF , !P3 ;  /* 0xff80000083837808 */ /* 0x000fe40005800000 */
[-C--:B------:R-:W-:Y:S02]  /*15f40*/  ISETP.GE.AND P3, PT, R22, R217.reuse, PT ;  /* 0x000000d91600720c */ /* 0x080fe40003f66270 */
[----:B------:R-:W-:Y:S02]  /*15f50*/  FSEL R130, R130, -INF , !P5 ;  /* 0xff80000082827808 */ /* 0x000fe40006800000 */
[CC--:B------:R-:W-:Y:S02]  /*15f60*/  ISETP.GE.AND P5, PT, R22.reuse, R216.reuse, PT ;  /* 0x000000d81600720c */ /* 0x0c0fe40003fa6270 */
[----:B------:R-:W-:Y:S02]  /*15f70*/  FSEL R71, R61, -INF , !P1 ;  /* 0xff8000003d477808 */ /* 0x000fe40004800000 */
[-C--:B------:R-:W-:Y:S02]  /*15f80*/  ISETP.GE.AND P1, PT, R21, R216.reuse, PT ;  /* 0x000000d81500720c */ /* 0x080fe40003f26270 */
[----:B------:R-:W-:Y:S02]  /*15f90*/  FSEL R240, R63, -INF , !P0 ;  /* 0xff8000003ff07808 */ /* 0x000fe40004000000 */
[----:B------:R-:W-:Y:S02]  /*15fa0*/  ISETP.GE.AND P0, PT, R19, R217, PT ;  /* 0x000000d91300720c */ /* 0x000fe40003f06270 */
[----:B------:R-:W-:Y:S02]  /*15fb0*/  FSEL R246, R79, -INF , !P2 ;  /* 0xff8000004ff67808 */ /* 0x000fe40005000000 */
[----:B------:R-:W-:Y:S02]  /*15fc0*/  ISETP.GE.AND P2, PT, R11, R216, PT ;  /* 0x000000d80b00720c */ /* 0x000fe40003f46270 */
[CC--:B------:R-:W-:Y:S02]  /*15fd0*/  ISETP.GE.OR P3, PT, R22.reuse, R221.reuse, !P3 ;  /* 0x000000dd1600720c */ /* 0x0c0fe40005f66670 */
[-C--:B------:R-:W-:Y:S02]  /*15fe0*/  ISETP.GE.OR P5, PT, R22, R220.reuse, !P5 ;  /* 0x000000dc1600720c */ /* 0x080fe40006fa6670 */
[-C--:B------:R-:W-:Y:S02]  /*15ff0*/  ISETP.GE.OR P1, PT, R21, R220.reuse, !P1 ;  /* 0x000000dc1500720c */ /* 0x080fe40004f26670 */
[----:B------:R-:W-:Y:S02]  /*16000*/  ISETP.GE.OR P0, PT, R19, R221, !P0 ;  /* 0x000000dd1300720c */ /* 0x000fe40004706670 */
[----:B------:R-:W-:Y:S02]  /*16010*/  ISETP.GE.OR P2, PT, R11, R220, !P2 ;  /* 0x000000dc0b00720c */ /* 0x000fe40005746670 */
[----:B------:R-:W-:Y:S02]  /*16020*/  FSEL R63, R72, -INF , !P3 ;  /* 0xff800000483f7808 */ /* 0x000fe40005800000 */
[-C--:B------:R-:W-:Y:S02]  /*16030*/  ISETP.GE.AND P3, PT, R18, R217.reuse, PT ;  /* 0x000000d91200720c */ /* 0x080fe40003f66270 */
[----:B------:R-:W-:Y:S02]  /*16040*/  FSEL R213, R94, -INF , !P2 ;  /* 0xff8000005ed57808 */ /* 0x000fe40005000000 */
[-C--:B------:R-:W-:Y:S02]  /*16050*/  ISETP.GE.AND P2, PT, R7, R217.reuse, PT ;  /* 0x000000d90700720c */ /* 0x080fe40003f46270 */
[----:B------:R-:W-:Y:S02]  /*16060*/  FSEL R74, R74, -INF , !P5 ;  /* 0xff8000004a4a7808 */ /* 0x000fe40006800000 */
[----:B------:R-:W-:Y:S02]  /*16070*/  ISETP.GE.AND P5, PT, R17, R216, PT ;  /* 0x000000d81100720c */ /* 0x000fe40003fa6270 */
[----:B------:R-:W-:Y:S02]  /*16080*/  FSEL R75, R75, -INF , !P1 ;  /* 0xff8000004b4b7808 */ /* 0x000fe40004800000 */
[CC--:B------:R-:W-:Y:S02]  /*16090*/  ISETP.GE.AND P1, PT, R17.reuse, R217.reuse, PT ;  /* 0x000000d91100720c */ /* 0x0c0fe40003f26270 */
[----:B------:R-:W-:Y:S02]  /*160a0*/  FSEL R60, R76, -INF , !P0 ;  /* 0xff8000004c3c7808 */ /* 0x000fe40004000000 */
[----:B------:R-:W-:Y:S02]  /*160b0*/  ISETP.GE.AND P0, PT, R16, R217, PT ;  /* 0x000000d91000720c */ /* 0x000fe40003f06270 */
[----:B------:R-:W-:Y:S02]  /*160c0*/  FMNMX.FTZ R13, R178, R3, !PT ;  /* 0x00000003b20d7209 */ /* 0x000fe40007810000 */
[-C--:B------:R-:W-:Y:S02]  /*160d0*/  ISETP.GE.OR P3, PT, R18, R221.reuse, !P3 ;  /* 0x000000dd1200720c */ /* 0x080fe40005f66670 */
[CC--:B------:R-:W-:Y:S02]  /*160e0*/  ISETP.GE.OR P1, PT, R17.reuse, R221.reuse, !P1 ;  /* 0x000000dd1100720c */ /* 0x0c0fe40004f26670 */
[----:B------:R-:W-:Y:S02]  /*160f0*/  ISETP.GE.OR P5, PT, R17, R220, !P5 ;  /* 0x000000dc1100720c */ /* 0x000fe40006fa6670 */
[CC--:B------:R-:W-:Y:S02]  /*16100*/  ISETP.GE.OR P0, PT, R16.reuse, R221.reuse, !P0 ;  /* 0x000000dd1000720c */ /* 0x0c0fe40004706670 */
[----:B------:R-:W-:Y:S02]  /*16110*/  ISETP.GE.OR P2, PT, R7, R221, !P2 ;  /* 0x000000dd0700720c */ /* 0x000fe40005746670 */
[----:B------:R-:W-:Y:S02]  /*16120*/  FSEL R77, R77, -INF , !P3 ;  /* 0xff8000004d4d7808 */ /* 0x000fe40005800000 */
[-C--:B------:R-:W-:Y:S02]  /*16130*/  ISETP.GE.AND P3, PT, R16, R216.reuse, PT ;  /* 0x000000d81000720c */ /* 0x080fe40003f66270 */
[----:B------:R-:W-:Y:S02]  /*16140*/  FMNMX.FTZ R13, R179, R13, !PT ;  /* 0x0000000db30d7209 */ /* 0x000fe40007810000 */
[-C--:B------:R-:W-:Y:S02]  /*16150*/  ISETP.GE.AND P6, PT, R19, R216.reuse, PT ;  /* 0x000000d81300720c */ /* 0x080fe40003fc6270 */
[----:B------:R-:W-:Y:S02]  /*16160*/  FSEL R88, R88, -INF , !P1 ;  /* 0xff80000058587808 */ /* 0x000fe40004800000 */
[CC--:B------:R-:W-:Y:S02]  /*16170*/  ISETP.GE.AND P1, PT, R10.reuse, R217.reuse, PT ;  /* 0x000000d90a00720c */ /* 0x0c0fe40003f26270 */
[----:B------:R-:W-:Y:S02]  /*16180*/  FSEL R89, R89, -INF , !P0 ;  /* 0xff80000059597808 */ /* 0x000fe40004000000 */
[----:B------:R-:W-:Y:S02]  /*16190*/  ISETP.GE.AND P0, PT, R10, R216, PT ;  /* 0x000000d80a00720c */ /* 0x000fe40003f06270 */
[----:B------:R-:W-:Y:S02]  /*161a0*/  FSEL R90, R90, -INF , !P5 ;  /* 0xff8000005a5a7808 */ /* 0x000fe40006800000 */
[-C--:B------:R-:W-:Y:S02]  /*161b0*/  ISETP.GE.AND P5, PT, R9, R217.reuse, PT ;  /* 0x000000d90900720c */ /* 0x080fe40003fa6270 */
[----:B------:R-:W-:Y:S02]  /*161c0*/  FSEL R108, R108, -INF , !P2 ;  /* 0xff8000006c6c7808 */ /* 0x000fe40005000000 */
[----:B------:R-:W-:Y:S02]  /*161d0*/  ISETP.GE.AND P2, PT, R5, R217, PT ;  /* 0x000000d90500720c */ /* 0x000fe40003f46270 */
[----:B------:R-:W-:Y:S02]  /*161e0*/  FMNMX.FTZ R13, R174, R13, !PT ;  /* 0x0000000dae0d7209 */ /* 0x000fe40007810000 */
[-C--:B------:R-:W-:Y:S02]  /*161f0*/  ISETP.GE.OR P3, PT, R16, R220.reuse, !P3 ;  /* 0x000000dc1000720c */ /* 0x080fe40005f66670 */
[-C--:B------:R-:W-:Y:S02]  /*16200*/  ISETP.GE.OR P6, PT, R19, R220.reuse, !P6 ;  /* 0x000000dc1300720c */ /* 0x080fe400077c6670 */
[CC--:B------:R-:W-:Y:S02]  /*16210*/  ISETP.GE.OR P1, PT, R10.reuse, R221.reuse, !P1 ;  /* 0x000000dd0a00720c */ /* 0x0c0fe40004f26670 */
[----:B------:R-:W-:Y:S02]  /*16220*/  ISETP.GE.OR P0, PT, R10, R220, !P0 ;  /* 0x000000dc0a00720c */ /* 0x000fe40004706670 */
[-C--:B------:R-:W-:Y:S02]  /*16230*/  ISETP.GE.OR P5, PT, R9, R221.reuse, !P5 ;  /* 0x000000dd0900720c */ /* 0x080fe40006fa6670 */
[----:B------:R-:W-:Y:S02]  /*16240*/  ISETP.GE.OR P2, PT, R5, R221, !P2 ;  /* 0x000000dd0500720c */ /* 0x000fe40005746670 */
[----:B------:R-:W-:Y:S02]  /*16250*/  FSEL R208, R91, -INF , !P3 ;  /* 0xff8000005bd07808 */ /* 0x000fe40005800000 */
[-C--:B------:R-:W-:Y:S02]  /*16260*/  ISETP.GE.AND P3, PT, R9, R216.reuse, PT ;  /* 0x000000d80900720c */ /* 0x080fe40003f66270 */
[----:B------:R-:W-:Y:S02]  /*16270*/  FMNMX.FTZ R13, R175, R13, !PT ;  /* 0x0000000daf0d7209 */ /* 0x000fe40007810000 */
[----:B-1----:R-:W-:Y:S02]  /*16280*/  FSEL R222, R78, -INF , !P6 ;  /* 0xff8000004ede7808 */ /* 0x002fe40007000000 */
[-C--:B------:R-:W-:Y:S02]  /*16290*/  ISETP.GE.AND P6, PT, R11, R217.reuse, PT ;  /* 0x000000d90b00720c */ /* 0x080fe40003fc6270 */
        /* <DEDUP_REMOVED lines=8> */
[-C--:B------:R-:W-:Y:S02]  /*16320*/  ISETP.GE.OR P3, PT, R9, R220.reuse, !P3 ;  /* 0x000000dc0900720c */ /* 0x080fe40005f66670 */
[----:B------:R-:W-:Y:S02]  /*16330*/  FMNMX.FTZ R13, R186, R13, !PT ;  /* 0x0000000dba0d7209 */ /* 0x000fe40007810000 */
[-C--:B------:R-:W-:Y:S02]  /*16340*/  ISETP.GE.OR P0, PT, R7, R220.reuse, !P0 ;  /* 0x000000dc0700720c */ /* 0x080fe40004706670 */
[-C--:B------:R-:W-:Y:S02]  /*16350*/  ISETP.GE.OR P2, PT, R2, R221.reuse, !P2 ;  /* 0x000000dd0200720c */ /* 0x080fe40005746670 */
[-C--:B------:R-:W-:Y:S02]  /*16360*/  ISETP.GE.OR P6, PT, R11, R221.reuse, !P6 ;  /* 0x000000dd0b00720c */ /* 0x080fe400077c6670 */
[----:B------:R-:W-:Y:S02]  /*16370*/  ISETP.GE.OR P1, PT, R8, R220, !P1 ;  /* 0x000000dc0800720c */ /* 0x000fe40004f26670 */
[----:B------:R-:W-:Y:S02]  /*16380*/  ISETP.GE.OR P5, PT, R6, R221, !P5 ;  /* 0x000000dd0600720c */ /* 0x000fe40006fa6670 */
[----:B------:R-:W-:Y:S02]  /*16390*/  FSEL R218, R106, -INF , !P3 ;  /* 0xff8000006ada7808 */ /* 0x000fe40005800000 */
[----:B------:R-:W-:Y:S02]  /*163a0*/  FMNMX.FTZ R13, R187, R13, !PT ;  /* 0x0000000dbb0d7209 */ /* 0x000fe40007810000 */
[----:B------:R-:W-:Y:S01]  /*163b0*/  FSEL R124, R124, -INF , !P2 ;  /* 0xff8000007c7c7808 */ /* 0x000fe20005000000 */
[----:B------:R-:W-:Y:S01]  /*163c0*/  STL [R1+0xc8], R218 ;  /* 0x0000c8da01007387 */ /* 0x000fe20000100800 */
[-C--:B------:R-:W-:Y:S02]  /*163d0*/  ISETP.GE.AND P2, PT, R4, R216.reuse, PT ;  /* 0x000000d80400720c */ /* 0x080fe40003f46270 */
[-C--:B------:R-:W-:Y:S01]  /*163e0*/  ISETP.GE.AND P3, PT, R0, R217.reuse, PT ;  /* 0x000000d90000720c */ /* 0x080fe20003f66270 */
[----:B------:R-:W-:Y:S01]  /*163f0*/  STL [R1+0xcc], R216 ;  /* 0x0000ccd801007387 */ /* 0x000fe20000100800 */
[----:B------:R-:W-:Y:S02]  /*16400*/  FSEL R209, R107, -INF , !P1 ;  /* 0xff8000006bd17808 */ /* 0x000fe40004800000 */
[-C--:B------:R-:W-:Y:S02]  /*16410*/  ISETP.GE.AND P1, PT, R2, R216.reuse, PT ;  /* 0x000000d80200720c */ /* 0x080fe40003f26270 */
[----:B------:R-:W-:Y:S02]  /*16420*/  FSEL R92, R92, -INF , !P6 ;  /* 0xff8000005c5c7808 */ /* 0x000fe40007000000 */
[-C--:B------:R-:W-:Y:S02]  /*16430*/  ISETP.GE.AND P6, PT, R8, R217.reuse, PT ;  /* 0x000000d90800720c */ /* 0x080fe40003fc6270 */
[----:B------:R-:W-:Y:S02]  /*16440*/  FSEL R109, R109, -INF , !P5 ;  /* 0xff8000006d6d7808 */ /* 0x000fe40006800000 */
[----:B------:R-:W-:Y:S02]  /*16450*/  ISETP.GE.AND P5, PT, R4, R217, PT ;  /* 0x000000d90400720c */ /* 0x000fe40003fa6270 */
[----:B------:R-:W-:Y:S02]  /*16460*/  FSEL R217, R110, -INF , !P0 ;  /* 0xff8000006ed97808 */ /* 0x000fe40004000000 */
[----:B------:R-:W-:Y:S02]  /*16470*/  ISETP.GE.AND P0, PT, R0, R216, PT ;  /* 0x000000d80000720c */ /* 0x000fe40003f06270 */
[----:B------:R-:W-:Y:S02]  /*16480*/  FMNMX.FTZ R13, R182, R13, !PT ;  /* 0x0000000db60d7209 */ /* 0x000fe40007810000 */
[-C--:B------:R-:W-:Y:S02]  /*16490*/  ISETP.GE.OR P1, PT, R2, R220.reuse, !P1 ;  /* 0x000000dc0200720c */ /* 0x080fe40004f26670 */
[-C--:B------:R-:W-:Y:S02]  /*164a0*/  ISETP.GE.OR P0, PT, R0, R220.reuse, !P0 ;  /* 0x000000dc0000720c */ /* 0x080fe40004706670 */
[----:B------:R-:W-:Y:S02]  /*164b0*/  ISETP.GE.OR P2, PT, R4, R220, !P2 ;  /* 0x000000dc0400720c */ /* 0x000fe40005746670 */
[----:B------:R-:W-:Y:S02]  /*164c0*/  FMNMX.FTZ R13, R183, R13, !PT ;  /* 0x0000000db70d7209 */ /* 0x000fe40007810000 */
[----:B------:R-:W-:Y:S02]  /*164d0*/  FSEL R41, R127, -INF , !P0 ;  /* 0xff8000007f297808 */ /* 0x000fe40004000000 */
[----:B------:R-:W-:Y:S02]  /*164e0*/  FSEL R110, R123, -INF , !P2 ;  /* 0xff8000007b6e7808 */ /* 0x000fe40005000000 */
[----:B------:R-:W-:Y:S02]  /*164f0*/  FSEL R123, R126, -INF , !P1 ;  /* 0xff8000007e7b7808 */ /* 0x000fe40004800000 */
[----:B------:R-:W-:Y:S01]  /*16500*/  FMNMX.FTZ R13, R232, R13, !PT ;  /* 0x0000000de80d7209 */ /* 0x000fe20007810000 */
[----:B------:R-:W3:Y:S01]  /*16510*/  LDL.64 R126, [R1+0x30] ;  /* 0x00003000017e7983 */ /* 0x000ee20000100a00 */
        /* <DEDUP_REMOVED lines=8> */
[----:B------:R-:W-:Y:S01]  /*165a0*/  IMAD.U32 R13, RZ, RZ, UR4 ;  /* 0x00000004ff0d7e24 */ /* 0x000fe2000f8e00ff */
[----:B------:R-:W-:Y:S01]  /*165b0*/  FMNMX.FTZ R11, R188, R11, !PT ;  /* 0x0000000bbc0b7209 */ /* 0x000fe20007810000 */
[----:B------:R-:W-:Y:S01]  /*165c0*/  UIADD3 UR4, UR5, 0x2, URZ ;  /* 0x0000000205047890 */ /* 0x000fe2000fffe03f */
        /* <DEDUP_REMOVED lines=68> */
[----:B------:R-:W-:Y:S02]  /*16a10*/  FSEL R105, R105, -INF , !P6 ;  /* 0xff80000069697808 */ /* 0x000fe40007000000 */
[C---:B------:R-:W-:Y:S02]  /*16a20*/  ISETP.GE.AND P6, PT, R6.reuse, R216, PT ;  /* 0x000000d80600720c */ /* 0x040fe40003fc6270 */
        /* <DEDUP_REMOVED lines=30> */
[----:B-1----:R-:W-:Y:S02]  /*16c10*/  FMNMX.FTZ R40, R40, R9, !PT ;  /* 0x0000000928287209 */ /* 0x002fe40007810000 */
[----:B------:R-:W-:Y:S01]  /*16c20*/  ISETP.GE.OR P3, PT, R0, R221, !P3 ;  /* 0x000000dd0000720c */ /* 0x000fe20005f66670 */
[----:B------:R-:W-:Y:S01]  /*16c30*/  IMAD.MOV.U32 R221, RZ, RZ, R90 ;  /* 0x000000ffffdd7224 */ /* 0x000fe200078e005a */
[----:B------:R-:W-:Y:S02]  /*16c40*/  FMNMX.FTZ R6, R222, R6, !PT ;  /* 0x00000006de067209 */ /* 0x000fe40007810000 */
[----:B------:R-:W-:Y:S02]  /*16c50*/  FSEL R121, R121, -INF , !P5 ;  /* 0xff80000079797808 */ /* 0x000fe40006800000 */
[----:B------:R-:W-:Y:S02]  /*16c60*/  ISETP.GE.AND P5, PT, R5, R216, PT ;  /* 0x000000d80500720c */ /* 0x000fe40003fa6270 */
[----:B------:R-:W-:Y:S01]  /*16c70*/  FMNMX.FTZ R4, R109, R7, !PT ;  /* 0x000000076d047209 */ /* 0x000fe20007810000 */
[C---:B------:R-:W-:Y:S01]  /*16c80*/  FMUL.FTZ R7, R40.reuse, c[0x0][0x23c] ;  /* 0x00008f0028077a20 */ /* 0x040fe20000410000 */
[----:B--2---:R-:W-:Y:S02]  /*16c90*/  FMNMX.FTZ R39, R39, R8, !PT ;  /* 0x0000000827277209 */ /* 0x004fe40007810000 */
[----:B------:R-:W-:Y:S02]  /*16ca0*/  FSEL R125, R125, -INF , !P3 ;  /* 0xff8000007d7d7808 */ /* 0x000fe40005800000 */
[----:B------:R-:W-:Y:S02]  /*16cb0*/  FSETP.NEU.FTZ.AND P3, PT, R40, -INF , PT ;  /* 0xff8000002800780b */ /* 0x000fe40003f7d000 */
[----:B------:R-:W-:Y:S02]  /*16cc0*/  ISETP.GE.OR P5, PT, R5, R220, !P5 ;  /* 0x000000dc0500720c */ /* 0x000fe40006fa6670 */
[----:B------:R-:W-:Y:S02]  /*16cd0*/  FMNMX.FTZ R5, R246, R6, !PT ;  /* 0x00000006f6057209 */ /* 0x000fe40007810000 */
[----:B------:R-:W-:Y:S01]  /*16ce0*/  FMNMX.FTZ R4, R120, R4, !PT ;  /* 0x0000000478047209 */ /* 0x000fe20007810000 */
[----:B------:R-:W1:Y:S01]  /*16cf0*/  SHFL.BFLY PT, R6, R39, 0x1, 0x1f ;  /* 0x0c201f0027067f89 */ /* 0x000e6200000e0000 */
[----:B------:R-:W-:Y:S02]  /*16d00*/  FSEL R7, R7, RZ, P3 ;  /* 0x000000ff07077208 */ /* 0x000fe40001800000 */
[----:B------:R-:W-:Y:S02]  /*16d10*/  FMNMX.FTZ R4, R121, R4, !PT ;  /* 0x0000000479047209 */ /* 0x000fe40007810000 */
[----:B----4-:R-:W-:Y:S01]  /*16d20*/  LOP3.LUT R14, R207, UR15, R242, 0x96, !PT ;  /* 0x0000000fcf0e7c12 */ /* 0x010fe2000f8e96f2 */
[--C-:B------:R-:W-:Y:S01]  /*16d30*/  FFMA.FTZ R0, R174, c[0x0][0x23c], -R7.reuse ;  /* 0x00008f00ae007a23 */ /* 0x100fe20000010807 */
[----:B------:R-:W-:Y:S01]  /*16d40*/  FMNMX.FTZ R4, R124, R4, !PT ;  /* 0x000000047c047209 */ /* 0x000fe20007810000 */
[----:B------:R-:W-:Y:S01]  /*16d50*/  FFMA.FTZ R9, R178, c[0x0][0x23c], -R7 ;  /* 0x00008f00b2097a23 */ /* 0x000fe20000010807 */
[----:B------:R-:W-:Y:S01]  /*16d60*/  FMNMX.FTZ R5, R90, R5, !PT ;  /* 0x000000055a057209 */ /* 0x000fe20007810000 */
[----:B------:R-:W-:Y:S01]  /*16d70*/  IMAD.WIDE.U32 R14, R14, -0x326172a9, RZ ;  /* 0xcd9e8d570e0e7825 */ /* 0x000fe200078e00ff */
[----:B------:R2:W-:Y:S01]  /*16d80*/  MUFU.EX2 R135, R0 ;  /* 0x0000000000877308 */ /* 0x0005e20000000800 */
[----:B------:R-:W-:Y:S02]  /*16d90*/  FMNMX.FTZ R4, R125, R4, !PT ;  /* 0x000000047d047209 */ /* 0x000fe40007810000 */
[----:B------:R-:W-:Y:S01]  /*16da0*/  IMAD.MOV.U32 R178, RZ, RZ, R210 ;  /* 0x000000ffffb27224 */ /* 0x000fe200078e00d2 */
[----:B------:R-:W-:Y:S01]  /*16db0*/  FMNMX.FTZ R5, R208, R5, !PT ;  /* 0x00000005d0057209 */ /* 0x000fe20007810000 */
[----:B------:R-:W-:Y:S01]  /*16dc0*/  IMAD.MOV.U32 R174, RZ, RZ, R209 ;  /* 0x000000ffffae7224 */ /* 0x000fe200078e00d1 */
[----:B------:R-:W4:Y:S01]  /*16dd0*/  SHFL.BFLY PT, R38, R4, 0x2, 0x1f ;  /* 0x0c401f0004267f89 */ /* 0x000f2200000e0000 */
[----:B------:R-:W-:Y:S02]  /*16de0*/  FSEL R251, R111, -INF , !P6 ;  /* 0xff8000006ffb7808 */ /* 0x000fe40007000000 */
[----:B------:R-:W-:Y:S02]  /*16df0*/  FMNMX.FTZ R5, R213, R5, !PT ;  /* 0x00000005d5057209 */ /* 0x000fe40007810000 */
[----:B------:R-:W-:Y:S02]  /*16e00*/  FSEL R111, R122, -INF , !P5 ;  /* 0xff8000007a6f7808 */ /* 0x000fe40006800000 */
[----:B-1----:R-:W-:Y:S01]  /*16e10*/  FMNMX.FTZ R39, R39, R6, !PT ;  /* 0x0000000627277209 */ /* 0x002fe20007810000 */
[----:B------:R-:W-:Y:S01]  /*16e20*/  MUFU.EX2 R122, R9 ;  /* 0x00000009007a7308 */ /* 0x000fe20000000800 */
[----:B------:R-:W-:Y:S02]  /*16e30*/  FMNMX.FTZ R5, R91, R5, !PT ;  /* 0x000000055b057209 */ /* 0x000fe40007810000 */
[C---:B------:R-:W-:Y:S01]  /*16e40*/  FSETP.NEU.FTZ.AND P2, PT, R39.reuse, -INF , PT ;  /* 0xff8000002700780b */ /* 0x040fe20003f5d000 */
[----:B------:R-:W-:Y:S01]  /*16e50*/  FMUL.FTZ R6, R39, c[0x0][0x23c] ;  /* 0x00008f0027067a20 */ /* 0x000fe20000410000 */
[----:B------:R-:W-:Y:S01]  /*16e60*/  FMNMX.FTZ R5, R218, R5, !PT ;  /* 0x00000005da057209 */ /* 0x000fe20007810000 */
[----:B------:R-:W-:Y:S01]  /*16e70*/  IMAD.MOV.U32 R218, RZ, RZ, R75 ;  /* 0x000000ffffda7224 */ /* 0x000fe200078e004b */
[----:B------:R-:W-:Y:S02]  /*16e80*/  LOP3.LUT R13, R243, UR31, R13, 0x96, !PT ;  /* 0x0000001ff30d7c12 */ /* 0x000fe4000f8e960d */
[----:B------:R-:W-:Y:S01]  /*16e90*/  FSEL R6, R6, RZ, P2 ;  /* 0x000000ff06067208 */ /* 0x000fe20001000000 */
[--C-:B--2---:R-:W-:Y:S01]  /*16ea0*/  FFMA.FTZ R0, R175, c[0x0][0x23c], -R7.reuse ;  /* 0x00008f00af007a23 */ /* 0x104fe20000010807 */
[----:B------:R-:W-:Y:S03]  /*16eb0*/  FMNMX.FTZ R5, R209, R5, !PT ;  /* 0x00000005d1057209 */ /* 0x000fe60007810000 */
[--C-:B------:R-:W-:Y:S01]  /*16ec0*/  FFMA.FTZ R8, R177, c[0x0][0x23c], -R6.reuse ;  /* 0x00008f00b1087a23 */ /* 0x100fe20000010806 */
[----:B------:R-:W1:Y:S01]  /*16ed0*/  MUFU.EX2 R212, R0 ;  /* 0x0000000000d47308 */ /* 0x000e620000000800 */
[--C-:B------:R-:W-:Y:S01]  /*16ee0*/  FFMA.FTZ R103, R103, c[0x0][0x23c], -R6.reuse ;  /* 0x00008f0067677a23 */ /* 0x100fe20000010806 */
[----:B----4-:R-:W-:Y:S01]  /*16ef0*/  FMNMX.FTZ R38, R4, R38, !PT ;  /* 0x0000002604267209 */ /* 0x010fe20007810000 */
[----:B------:R-:W-:Y:S01]  /*16f00*/  FFMA.FTZ R4, R176, c[0x0][0x23c], -R6 ;  /* 0x00008f00b0047a23 */ /* 0x000fe20000010806 */
[----:B------:R-:W-:Y:S01]  /*16f10*/  FMNMX.FTZ R2, R217, R5, !PT ;  /* 0x00000005d9027209 */ /* 0x000fe20007810000 */
[----:B------:R-:W-:Y:S02]  /*16f20*/  IMAD.MOV.U32 R176, RZ, RZ, R74 ;  /* 0x000000ffffb07224 */ /* 0x000fe400078e004a */
[----:B------:R-:W-:Y:S01]  /*16f30*/  FFMA.FTZ R131, R131, c[0x0][0x23c], -R6 ;  /* 0x00008f0083837a23 */ /* 0x000fe20000010806 */
[----:B------:R-:W-:Y:S01]  /*16f40*/  FMNMX.FTZ R2, R251, R2, !PT ;  /* 0x00000002fb027209 */ /* 0x000fe20007810000 */
[----:B------:R-:W2:Y:S01]  /*16f50*/  SHFL.BFLY PT, R16, R38, 0x1, 0x1f ;  /* 0x0c201f0026107f89 */ /* 0x000ea200000e0000 */
[----:B------:R4:W-:Y:S02]  /*16f60*/  MUFU.EX2 R79, R4 ;  /* 0x00000004004f7308 */ /* 0x0009e40000000800 */
[----:B------:R-:W-:Y:S04]  /*16f70*/  FMNMX.FTZ R2, R111, R2, !PT ;  /* 0x000000026f027209 */ /* 0x000fe80007810000 */
[----:B------:R-:W-:Y:S01]  /*16f80*/  FMNMX.FTZ R5, R110, R2, !PT ;  /* 0x000000026e057209 */ /* 0x000fe20007810000 */
[----:B------:R-:W-:Y:S03]  /*16f90*/  IMAD.U32 R2, RZ, RZ, UR31 ;  /* 0x0000001fff027e24 */ /* 0x000fe6000f8e00ff */
[----:B------:R2:W-:Y:S02]  /*16fa0*/  MUFU.EX2 R216, R8 ;  /* 0x0000000800d87308 */ /* 0x0005e40000000800 */
[----:B------:R-:W-:Y:S01]  /*16fb0*/  LOP3.LUT R2, R243, UR5, R2, 0x96, !PT ;  /* 0x00000005f3027c12 */ /* 0x000fe2000f8e9602 */
[----:B------:R-:W-:Y:S01]  /*16fc0*/  UIADD3 UR5, UR5, 0x3, URZ ;  /* 0x0000000305057890 */ /* 0x000fe2000fffe03f */
[----:B-1----:R-:W-:Y:S01]  /*16fd0*/  IMAD.MOV.U32 R177, RZ, RZ, R212 ;  /* 0x000000ffffb17224 */ /* 0x002fe200078e00d4 */
[----:B------:R-:W-:Y:S02]  /*16fe0*/  FMNMX.FTZ R0, R123, R5, !PT ;  /* 0x000000057b007209 */ /* 0x000fe40007810000 */
[----:B------:R-:W-:Y:S01]  /*16ff0*/  IMAD.WIDE.U32 R10, R2, -0x326172a9, RZ ;  /* 0xcd9e8d57020a7825 */ /* 0x000fe200078e00ff */
[----:B------:R-:W-:Y:S02]  /*17000*/  LOP3.LUT R5, R211, UR15, R242, 0x96, !PT ;  /* 0x0000000fd3057c12 */ /* 0x000fe4000f8e96f2 */
[----:B------:R-:W-:Y:S01]  /*17010*/  FMNMX.FTZ R0, R41, R0, !PT ;  /* 0x0000000029007209 */ /* 0x000fe20007810000 */
[----:B------:R-:W-:Y:S02]  /*17020*/  MUFU.EX2 R103, R103 ;  /* 0x0000006700677308 */ /* 0x000fe40000000800 */
[----:B------:R-:W-:Y:S01]  /*17030*/  IMAD.WIDE.U32 R28, R5, -0x326172a9, RZ ;  /* 0xcd9e8d57051c7825 */ /* 0x000fe200078e00ff */
[----:B---3--:R-:W-:Y:S01]  /*17040*/  LOP3.LUT R5, R11, UR16, R244, 0x96, !PT ;  /* 0x000000100b057c12 */ /* 0x008fe2000f8e96f4 */
[----:B------:R-:W1:Y:S01]  /*17050*/  SHFL.BFLY PT, R2, R0, 0x2, 0x1f ;  /* 0x0c401f0000027f89 */ /* 0x000e6200000e0000 */
[--C-:B----4-:R-:W-:Y:S02]  /*17060*/  LOP3.LUT R4, R15, UR14, R10.reuse, 0x96, !PT ;  /* 0x0000000e0f047c12 */ /* 0x110fe4000f8e960a */
[----:B--2---:R-:W-:Y:S01]  /*17070*/  FMNMX.FTZ R38, R38, R16, !PT ;  /* 0x0000001026267209 */ /* 0x004fe20007810000 */
[----:B------:R-:W-:Y:S01]  /*17080*/  IMAD.WIDE.U32 R18, R5, -0x2daee0ad, RZ ;  /* 0xd2511f5305127825 */ /* 0x000fe200078e00ff */
[----:B------:R-:W-:Y:S02]  /*17090*/  LOP3.LUT R10, R29, UR14, R10, 0x96, !PT ;  /* 0x0000000e1d0a7c12 */ /* 0x000fe4000f8e960a */
[----:B------:R-:W-:Y:S01]  /*170a0*/  FSETP.NEU.FTZ.AND P1, PT, R38, -INF , PT ;  /* 0xff8000002600780b */ /* 0x000fe20003f3d000 */
[----:B------:R-:W-:Y:S01]  /*170b0*/  IMAD.WIDE.U32 R4, R4, -0x2daee0ad, RZ ;  /* 0xd2511f5304047825 */ /* 0x000fe200078e00ff */
[----:B------:R-:W-:Y:S03]  /*170c0*/  LOP3.LUT R8, R11, UR16, R126, 0x96, !PT ;  /* 0x000000100b087c12 */ /* 0x000fe6000f8e967e */
[----:B------:R-:W-:Y:S01]  /*170d0*/  IMAD.WIDE.U32 R10, R10, -0x2daee0ad, RZ ;  /* 0xd2511f530a0a7825 */ /* 0x000fe200078e00ff */
[----:B------:R-:W-:Y:S03]  /*170e0*/  LOP3.LUT R12, R5, UR11, R18, 0x96, !PT ;  /* 0x0000000b050c7c12 */ /* 0x000fe6000f8e9612 */
[----:B------:R-:W-:Y:S02]  /*170f0*/  FFMA.FTZ R5, R179, c[0x0][0x23c], -R7 ;  /* 0x00008f00b3057a23 */ /* 0x000fe40000010807 */
[----:B------:R-:W-:Y:S01]  /*17100*/  IMAD.WIDE.U32 R20, R8, -0x2daee0ad, RZ ;  /* 0xd2511f5308147825 */ /* 0x000fe200078e00ff */
[----:B------:R-:W-:Y:S01]  /*17110*/  LOP3.LUT R8, R19, UR13, R206, 0x96, !PT ;  /* 0x0000000d13087c12 */ /* 0x000fe2000f8e96ce */
[----:B------:R2:W3:Y:S02]  /*17120*/  MUFU.EX2 R24, R5 ;  /* 0x0000000500187308 */ /* 0x0004e40000000800 */
[----:B------:R-:W-:Y:S01]  /*17130*/  IMAD.WIDE.U32 R18, R13, -0x326172a9, RZ ;  /* 0xcd9e8d570d127825 */ /* 0x000fe200078e00ff */
[----:B------:R-:W-:Y:S02]  /*17140*/  LOP3.LUT R9, R21, UR13, R210, 0x96, !PT ;  /* 0x0000000d15097c12 */ /* 0x000fe4000f8e96d2 */
[----:B-1----:R-:W-:Y:S01]  /*17150*/  FMNMX.FTZ R0, R0, R2, !PT ;  /* 0x0000000200007209 */ /* 0x002fe20007810000 */
[----:B------:R-:W-:Y:S01]  /*17160*/  IMAD.WIDE.U32 R12, R12, -0x326172a9, RZ ;  /* 0xcd9e8d570c0c7825 */ /* 0x000fe200078e00ff */
[----:B------:R-:W-:Y:S02]  /*17170*/  LOP3.LUT R21, R29, UR14, R18, 0x96, !PT ;  /* 0x0000000e1d157c12 */ /* 0x000fe4000f8e9612 */
[----:B------:R-:W-:Y:S01]  /*17180*/  LOP3.LUT R61, R19, UR16, R244, 0x96, !PT ;  /* 0x00000010133d7c12 */ /* 0x000fe2000f8e96f4 */
[----:B------:R-:W-:Y:S01]  /*17190*/  IMAD.WIDE.U32 R16, R9, -0x326172a9, RZ ;  /* 0xcd9e8d5709107825 */ /* 0x000fe200078e00ff */
[----:B------:R-:W1:Y:S01]  /*171a0*/  SHFL.BFLY PT, R2, R0, 0x1, 0x1f ;  /* 0x0c201f0000027f89 */ /* 0x000e6200000e0000 */
[----:B------:R-:W-:Y:S02]  /*171b0*/  LOP3.LUT R78, R15, UR14, R18, 0x96, !PT ;  /* 0x0000000e0f4e7c12 */ /* 0x000fe4000f8e9612 */
[----:B------:R-:W-:Y:S01]  /*171c0*/  IMAD.MOV.U32 R179, RZ, RZ, R211 ;  /* 0x000000ffffb37224 */ /* 0x000fe200078e00d3 */
[----:B------:R-:W-:Y:S02]  /*171d0*/  LOP3.LUT R26, R17, UR12, R28, 0x96, !PT ;  /* 0x0000000c111a7c12 */ /* 0x000fe4000f8e961c */
[----:B------:R-:W-:Y:S02]  /*171e0*/  LOP3.LUT R20, R11, UR11, R20, 0x96, !PT ;  /* 0x0000000b0b147c12 */ /* 0x000fe4000f8e9614 */
[----:B------:R-:W-:Y:S01]  /*171f0*/  LOP3.LUT R11, R19, UR16, R126, 0x96, !PT ;  /* 0x00000010130b7c12 */ /* 0x000fe2000f8e967e */
[----:B------:R-:W-:Y:S04]  /*17200*/  IMAD.WIDE.U32 R18, R8, -0x326172a9, RZ ;  /* 0xcd9e8d5708127825 */ /* 0x000fe800078e00ff */
[----:B--2---:R-:W-:Y:S01]  /*17210*/  FFMA.FTZ R5, R180, c[0x0][0x23c], -R6 ;  /* 0x00008f00b4057a23 */ /* 0x004fe20000010806 */
[----:B------:R-:W-:Y:S01]  /*17220*/  LOP3.LUT R18, R13, UR10, R18, 0x96, !PT ;  /* 0x0000000a0d127c12 */ /* 0x000fe2000f8e9612 */
[----:B------:R-:W-:Y:S01]  /*17230*/  IMAD.WIDE.U32 R8, R20, -0x326172a9, RZ ;  /* 0xcd9e8d5714087825 */ /* 0x000fe200078e00ff */
[----:B------:R-:W-:Y:S01]  /*17240*/  LOP3.LUT R19, R19, UR12, R14, 0x96, !PT ;  /* 0x0000000c13137c12 */ /* 0x000fe2000f8e960e */
[----:B------:R2:W-:Y:S02]  /*17250*/  MUFU.EX2 R107, R5 ;  /* 0x00000005006b7308 */ /* 0x0005e40000000800 */
[----:B------:R-:W-:Y:S01]  /*17260*/  IMAD.WIDE.U32 R22, R11, -0x2daee0ad, RZ ;  /* 0xd2511f530b167825 */ /* 0x000fe200078e00ff */
[----:B------:R-:W-:Y:S03]  /*17270*/  LOP3.LUT R13, R9, UR10, R16, 0x96, !PT ;  /* 0x0000000a090d7c12 */ /* 0x000fe6000f8e9610 */
[----:B------:R-:W-:Y:S01]  /*17280*/  FFMA.FTZ R11, R181, c[0x0][0x23c], -R6 ;  /* 0x00008f00b50b7a23 */ /* 0x000fe20000010806 */
[----:B-1----:R-:W-:Y:S01]  /*17290*/  FMNMX.FTZ R37, R0, R2, !PT ;  /* 0x0000000200257209 */ /* 0x002fe20007810000 */
[----:B------:R-:W-:Y:S01]  /*172a0*/  IMAD.WIDE.U32 R20, R21, -0x2daee0ad, RZ ;  /* 0xd2511f5315147825 */ /* 0x000fe200078e00ff */
[----:B------:R-:W-:Y:S01]  /*172b0*/  LOP3.LUT R33, R23, UR13, R178, 0x96, !PT ;  /* 0x0000000d17217c12 */ /* 0x000fe2000f8e96b2 */
[----:B------:R1:W-:Y:S01]  /*172c0*/  MUFU.EX2 R211, R11 ;  /* 0x0000000b00d37308 */ /* 0x0003e20000000800 */
[C---:B------:R-:W-:Y:S01]  /*172d0*/  FSETP.NEU.FTZ.AND P0, PT, R37.reuse, -INF , PT ;  /* 0xff8000002500780b */ /* 0x040fe20003f1d000 */
[----:B------:R-:W-:Y:S01]  /*172e0*/  FMUL.FTZ R43, R37, c[0x0][0x23c] ;  /* 0x00008f00252b7a20 */ /* 0x000fe20000410000 */
[----:B------:R-:W-:Y:S01]  /*172f0*/  LOP3.LUT R32, R21, UR11, R22, 0x96, !PT ;  /* 0x0000000b15207c12 */ /* 0x000fe2000f8e9616 */
[----:B------:R-:W-:Y:S03]  /*17300*/  IMAD.WIDE.U32 R16, R19, -0x2daee0ad, RZ ;  /* 0xd2511f5313107825 */ /* 0x000fe600078e00ff */
[----:B------:R-:W-:Y:S01]  /*17310*/  FSEL R43, R43, RZ, P0 ;  /* 0x000000ff2b2b7208 */ /* 0x000fe20000000000 */
[----:B------:R-:W-:Y:S01]  /*17320*/  IMAD.WIDE.U32 R26, R26, -0x2daee0ad, RZ ;  /* 0xd2511f531a1a7825 */ /* 0x000fe200078e00ff */
[----:B------:R-:W-:Y:S03]  /*17330*/  LOP3.LUT R22, R17, UR9, R4, 0x96, !PT ;  /* 0x0000000911167c12 */ /* 0x000fe6000f8e9604 */
[----:B------:R-:W-:Y:S04]  /*17340*/  IMAD.WIDE.U32 R18, R18, -0x2daee0ad, RZ ;  /* 0xd2511f5312127825 */ /* 0x000fe800078e00ff */
[----:B--2---:R-:W-:Y:S02]  /*17350*/  FMUL.FTZ R5, R38, c[0x0][0x23c] ;  /* 0x00008f0026057a20 */ /* 0x004fe40000410000 */
[----:B---3--:R-:W-:Y:S01]  /*17360*/  IMAD.MOV.U32 R181, RZ, RZ, R24 ;  /* 0x000000ffffb57224 */ /* 0x008fe200078e0018 */
[----:B------:R-:W-:Y:S01]  /*17370*/  LOP3.LUT R24, R27, UR9, R10, 0x96, !PT ;  /* 0x000000091b187c12 */ /* 0x000fe2000f8e960a */
[----:B------:R-:W-:Y:S01]  /*17380*/  IMAD.WIDE.U32 R22, R22, -0x326172a9, RZ ;  /* 0xcd9e8d5716167825 */ /* 0x000fe200078e00ff */
[----:B------:R-:W-:Y:S02]  /*17390*/  FSEL R5, R5, RZ, P1 ;  /* 0x000000ff05057208 */ /* 0x000fe40000800000 */
[----:B------:R-:W-:Y:S01]  /*173a0*/  LOP3.LUT R10, R19, UR7, R16, 0x96, !PT ;  /* 0x00000007130a7c12 */ /* 0x000fe2000f8e9610 */
[----:B------:R-:W-:Y:S01]  /*173b0*/  IMAD.WIDE.U32 R16, R13, -0x2daee0ad, RZ ;  /* 0xd2511f530d107825 */ /* 0x000fe200078e00ff */
[----:B------:R-:W-:Y:S03]  /*173c0*/  LOP3.LUT R13, R23, UR8, R12, 0x96, !PT ;  /* 0x00000008170d7c12 */ /* 0x000fe6000f8e960c */
[--C-:B------:R-:W-:Y:S02]  /*173d0*/  FFMA.FTZ R0, R35, c[0x0][0x23c], -R5.reuse ;  /* 0x00008f0023007a23 */ /* 0x100fe40000010805 */
[--C-:B------:R-:W-:Y:S02]  /*173e0*/  FFMA.FTZ R9, R34, c[0x0][0x23c], -R5.reuse ;  /* 0x00008f0022097a23 */ /* 0x100fe40000010805 */
[----:B------:R-:W-:Y:S01]  /*173f0*/  IMAD.WIDE.U32 R24, R24, -0x326172a9, RZ ;  /* 0xcd9e8d5718187825 */ /* 0x000fe200078e00ff */
[----:B------:R2:W-:Y:S03]  /*17400*/  MUFU.EX2 R94, R0 ;  /* 0x00000000005e7308 */ /* 0x0005e60000000800 */
[----:B-1----:R-:W-:Y:S04]  /*17410*/  IMAD.WIDE.U32 R10, R10, -0x326172a9, RZ ;  /* 0xcd9e8d570a0a7825 */ /* 0x002fe800078e00ff */
[----:B------:R-:W-:Y:S01]  /*17420*/  IMAD.MOV.U32 R180, RZ, RZ, R208 ;  /* 0x000000ffffb47224 */ /* 0x000fe200078e00d0 */
[C---:B------:R-:W-:Y:S01]  /*17430*/  LOP3.LUT R27, R10.reuse, 0xff, RZ, 0xc0, !PT ;  /* 0x000000ff0a1b7812 */ /* 0x040fe200078ec0ff */
[----:B------:R-:W-:Y:S01]  /*17440*/  FFMA.FTZ R109, R109, c[0x0][0x23c], -R5 ;  /* 0x00008f006d6d7a23 */ /* 0x000fe20000010805 */
[----:B------:R1:W-:Y:S01]  /*17450*/  MUFU.EX2 R175, R9 ;  /* 0x0000000900af7308 */ /* 0x0003e20000000800 */
[--C-:B------:R-:W-:Y:S01]  /*17460*/  FFMA.FTZ R123, R123, c[0x0][0x23c], -R43.reuse ;  /* 0x00008f007b7b7a23 */ /* 0x100fe2000001082b */
[----:B------:R-:W-:Y:S02]  /*17470*/  LOP3.LUT R4, R11, UR17, R22, 0x96, !PT ;  /* 0x000000110b047c12 */ /* 0x000fe4000f8e9616 */
[----:B------:R-:W-:Y:S01]  /*17480*/  LOP3.LUT R21, R10, 0xffff, RZ, 0xc0, !PT ;  /* 0x0000ffff0a157812 */ /* 0x000fe200078ec0ff */
[----:B--2---:R-:W-:Y:S05]  /*17490*/  FFMA.FTZ R0, R36, c[0x0][0x23c], -R43 ;  /* 0x00008f0024007a23 */ /* 0x004fea000001082b */
[----:B------:R2:W-:Y:S01]  /*174a0*/  MUFU.EX2 R247, R0 ;  /* 0x0000000000f77308 */ /* 0x0005e20000000800 */
[----:B-1----:R-:W-:Y:S02]  /*174b0*/  LOP3.LUT R9, R17, UR7, R26, 0x96, !PT ;  /* 0x0000000711097c12 */ /* 0x002fe4000f8e961a */
[----:B------:R-:W-:Y:S02]  /*174c0*/  SHF.R.U32.HI R26, RZ, 0x10, R10 ;  /* 0x00000010ff1a7819 */ /* 0x000fe4000001160a */
[----:B------:R-:W-:Y:S01]  /*174d0*/  LOP3.LUT R17, R25, UR8, R8, 0x96, !PT ;  /* 0x0000000819117c12 */ /* 0x000fe2000f8e9608 */
[----:B------:R-:W-:Y:S01]  /*174e0*/  IMAD.WIDE.U32 R8, R9, -0x326172a9, RZ ;  /* 0xcd9e8d5709087825 */ /* 0x000fe200078e00ff */
[----:B------:R-:W-:Y:S03]  /*174f0*/  SHF.R.U32.HI R25, RZ, 0x18, R10 ;  /* 0x00000018ff197819 */ /* 0x000fe6000001160a */
[----:B------:R-:W-:Y:S01]  /*17500*/  IMAD.WIDE.U32 R10, R13, -0x2daee0ad, RZ ;  /* 0xd2511f530d0a7825 */ /* 0x000fe200078e00ff */
[----:B------:R-:W-:Y:S02]  /*17510*/  SHF.R.U32.HI R30, RZ, 0x18, R8 ;  /* 0x00000018ff1e7819 */ /* 0x000fe40000011608 */
[----:B------:R-:W-:Y:S02]  /*17520*/  LOP3.LUT R12, R9, UR17, R24, 0x96, !PT ;  /* 0x00000011090c7c12 */ /* 0x000fe4000f8e9618 */
[----:B------:R-:W-:Y:S01]  /*17530*/  LOP3.LUT R2, R11, UR18, R18, 0x96, !PT ;  /* 0x000000120b027c12 */ /* 0x000fe2000f8e9612 */
[----:B------:R-:W-:Y:S01]  /*17540*/  FFMA.FTZ R18, R183, c[0x0][0x23c], -R7 ;  /* 0x00008f00b7127a23 */ /* 0x000fe20000010807 */
[C---:B------:R-:W-:Y:S01]  /*17550*/  LOP3.LUT R35, R10.reuse, 0xffff, RZ, 0xc0, !PT ;  /* 0x0000ffff0a237812 */ /* 0x040fe200078ec0ff */
[----:B------:R-:W-:Y:S01]  /*17560*/  FFMA.FTZ R11, R49, c[0x0][0x23c], -R5 ;  /* 0x00008f00310b7a23 */ /* 0x000fe20000010805 */
[----:B------:R-:W-:Y:S01]  /*17570*/  LOP3.LUT R45, R10, 0xff, RZ, 0xc0, !PT ;  /* 0x000000ff0a2d7812 */ /* 0x000fe200078ec0ff */
[----:B--2---:R-:W-:Y:S01]  /*17580*/  FFMA.FTZ R0, R48, c[0x0][0x23c], -R43 ;  /* 0x00008f0030007a23 */ /* 0x004fe2000001082b */
[----:B------:R-:W-:Y:S01]  /*17590*/  SHF.R.U32.HI R24, RZ, 0x10, R8 ;  /* 0x00000010ff187819 */ /* 0x000fe20000011608 */
[----:B------:R-:W-:Y:S01]  /*175a0*/  IMAD.MOV.U32 R183, RZ, RZ, R174 ;  /* 0x000000ffffb77224 */ /* 0x000fe200078e00ae */
[----:B------:R1:W-:Y:S01]  /*175b0*/  MUFU.EX2 R106, R11 ;  /* 0x0000000b006a7308 */ /* 0x0003e20000000800 */
[----:B------:R-:W-:Y:S01]  /*175c0*/  IMAD.MOV.U32 R174, RZ, RZ, R246 ;  /* 0x000000ffffae7224 */ /* 0x000fe200078e00f6 */
[C---:B------:R-:W-:Y:S02]  /*175d0*/  LOP3.LUT R19, R8.reuse, 0xffff, RZ, 0xc0, !PT ;  /* 0x0000ffff08137812 */ /* 0x040fe400078ec0ff */
[----:B------:R-:W-:Y:S01]  /*175e0*/  LOP3.LUT R31, R8, 0xff, RZ, 0xc0, !PT ;  /* 0x000000ff081f7812 */ /* 0x000fe200078ec0ff */
[----:B------:R-:W-:Y:S01]  /*175f0*/  IMAD.WIDE.U32 R8, R17, -0x2daee0ad, RZ ;  /* 0xd2511f5311087825 */ /* 0x000fe200078e00ff */
[--C-:B------:R-:W-:Y:S02]  /*17600*/  SHF.R.U32.HI R44, RZ, 0x18, R10.reuse ;  /* 0x00000018ff2c7819 */ /* 0x100fe4000001160a */
[----:B------:R-:W-:Y:S02]  /*17610*/  SHF.R.U32.HI R42, RZ, 0x10, R10 ;  /* 0x00000010ff2a7819 */ /* 0x000fe4000001160a */
[----:B------:R-:W2:Y:S01]  /*17620*/  MUFU.EX2 R53, R0 ;  /* 0x0000000000357308 */ /* 0x000ea20000000800 */
[----:B------:R-:W-:Y:S02]  /*17630*/  LOP3.LUT R34, R8, 0xff, RZ, 0xc0, !PT ;  /* 0x000000ff08227812 */ /* 0x000fe400078ec0ff */
[--C-:B------:R-:W-:Y:S02]  /*17640*/  SHF.R.U32.HI R36, RZ, 0x10, R8.reuse ;  /* 0x00000010ff247819 */ /* 0x100fe40000011608 */
[----:B------:R-:W-:Y:S05]  /*17650*/  SHF.R.U32.HI R46, RZ, 0x18, R8 ;  /* 0x00000018ff2e7819 */ /* 0x000fea0000011608 */
[----:B------:R-:W-:Y:S01]  /*17660*/  MUFU.EX2 R210, R18 ;  /* 0x0000001200d27308 */ /* 0x000fe20000000800 */
[----:B-1----:R-:W-:Y:S09]  /*17670*/  FFMA.FTZ R11, R50, c[0x0][0x23c], -R5 ;  /* 0x00008f00320b7a23 */ /* 0x002ff20000010805 */
[----:B------:R1:W-:Y:S01]  /*17680*/  MUFU.EX2 R223, R11 ;  /* 0x0000000b00df7308 */ /* 0x0003e20000000800 */
[----:B--2---:R-:W-:Y:S01]  /*17690*/  IMAD.MOV.U32 R50, RZ, RZ, R53 ;  /* 0x000000ffff327224 */ /* 0x004fe200078e0035 */
[----:B------:R-:W-:Y:S01]  /*176a0*/  LOP3.LUT R0, R9, UR18, R16, 0x96, !PT ;  /* 0x0000001209007c12 */ /* 0x000fe2000f8e9610 */
[----:B------:R-:W-:Y:S01]  /*176b0*/  IMAD.WIDE.U32 R16, R33, -0x326172a9, RZ ;  /* 0xcd9e8d5721107825 */ /* 0x000fe200078e00ff */
[----:B------:R-:W-:Y:S03]  /*176c0*/  LOP3.LUT R33, R8, 0xffff, RZ, 0xc0, !PT ;  /* 0x0000ffff08217812 */ /* 0x000fe600078ec0ff */
[----:B------:R-:W-:Y:S01]  /*176d0*/  IMAD.WIDE.U32 R8, R32, -0x326172a9, RZ ;  /* 0xcd9e8d5720087825 */ /* 0x000fe200078e00ff */
[----:B------:R-:W-:Y:S04]  /*176e0*/  LOP3.LUT R10, R17, UR12, R28, 0x96, !PT ;  /* 0x0000000c110a7c12 */ /* 0x000fe8000f8e961c */
[----:B------:R-:W-:Y:S01]  /*176f0*/  LOP3.LUT R13, R9, UR10, R16, 0x96, !PT ;  /* 0x0000000a090d7c12 */ /* 0x000fe2000f8e9610 */
[----:B------:R-:W-:Y:S01]  /*17700*/  IMAD.WIDE.U32 R22, R10, -0x2daee0ad, RZ ;  /* 0xd2511f530a167825 */ /* 0x000fe200078e00ff */
[----:B------:R-:W-:Y:S03]  /*17710*/  SHF.R.U32.HI R10, RZ, 0x8, R21 ;  /* 0x00000008ff0a7819 */ /* 0x000fe60000011615 */
[----:B------:R-:W-:Y:S01]  /*17720*/  FFMA.FTZ R9, R51, c[0x0][0x23c], -R43 ;  /* 0x00008f0033097a23 */ /* 0x000fe2000001082b */
[----:B------:R-:W-:Y:S01]  /*17730*/  LOP3.LUT R16, R23, UR9, R20, 0x96, !PT ;  /* 0x0000000917107c12 */ /* 0x000fe2000f8e9614 */
[--C-:B------:R-:W-:Y:S01]  /*17740*/  FFMA.FTZ R51, R226, c[0x0][0x23c], -R7.reuse ;  /* 0x00008f00e2337a23 */ /* 0x100fe20000010807 */
[----:B------:R-:W-:Y:S01]  /*17750*/  PRMT R48, R27, 0x5410, R10 ;  /* 0x000054101b307816 */ /* 0x000fe2000000000a */
[----:B-1----:R-:W-:Y:S01]  /*17760*/  FFMA.FTZ R11, R182, c[0x0][0x23c], -R7 ;  /* 0x00008f00b60b7a23 */ /* 0x002fe20000010807 */
[----:B------:R1:W2:Y:S01]  /*17770*/  MUFU.EX2 R76, R9 ;  /* 0x00000009004c7308 */ /* 0x0002a20000000800 */
[----:B------:R-:W-:Y:S04]  /*17780*/  IMAD.WIDE.U32 R16, R16, -0x326172a9, RZ ;  /* 0xcd9e8d5710107825 */ /* 0x000fe800078e00ff */
[----:B------:R-:W-:Y:S01]  /*17790*/  IMAD.MOV.U32 R182, RZ, RZ, R135 ;  /* 0x000000ffffb67224 */ /* 0x000fe200078e0087 */
[----:B------:R-:W-:Y:S02]  /*177a0*/  LOP3.LUT R23, R17, UR8, R8, 0x96, !PT ;  /* 0x0000000811177c12 */ /* 0x000fe4000f8e9608 */
[C---:B------:R-:W-:Y:S02]  /*177b0*/  LOP3.LUT R8, R4.reuse, 0xffff, RZ, 0xc0, !PT ;  /* 0x0000ffff04087812 */ /* 0x040fe400078ec0ff */
[----:B------:R3:W-:Y:S01]  /*177c0*/  MUFU.EX2 R215, R11 ;  /* 0x0000000b00d77308 */ /* 0x0007e20000000800 */
[----:B------:R-:W-:Y:S02]  /*177d0*/  LOP3.LUT R17, R4, 0xff, RZ, 0xc0, !PT ;  /* 0x000000ff04117812 */ /* 0x000fe400078ec0ff */
[----:B------:R-:W-:Y:S04]  /*177e0*/  SHF.R.U32.HI R8, RZ, 0x8, R8 ;  /* 0x00000008ff087819 */ /* 0x000fe80000011608 */
[----:B------:R-:W-:Y:S01]  /*177f0*/  PRMT R27, R17, 0x5410, R8 ;  /* 0x00005410111b7816 */ /* 0x000fe20000000008 */
[----:B------:R-:W-:Y:S02]  /*17800*/  FFMA.FTZ R17, R184, c[0x0][0x23c], -R6 ;  /* 0x00008f00b8117a23 */ /* 0x000fe40000010806 */
[----:B------:R-:W-:Y:S02]  /*17810*/  IMAD.MOV.U32 R184, RZ, RZ, R244 ;  /* 0x000000ffffb87224 */ /* 0x000fe400078e00f4 */
[----:B------:R4:W-:Y:S01]  /*17820*/  MUFU.EX2 R214, R17 ;  /* 0x0000001100d67308 */ /* 0x0009e20000000800 */
[----:B-1----:R-:W-:Y:S02]  /*17830*/  FFMA.FTZ R9, R52, c[0x0][0x23c], -R43 ;  /* 0x00008f0034097a23 */ /* 0x002fe4000001082b */
[----:B--2---:R-:W-:Y:S02]  /*17840*/  IMAD.MOV.U32 R226, RZ, RZ, R76 ;  /* 0x000000ffffe27224 */ /* 0x004fe400078e004c */
[--C-:B------:R-:W-:Y:S02]  /*17850*/  FFMA.FTZ R76, R235, c[0x0][0x23c], -R6.reuse ;  /* 0x00008f00eb4c7a23 */ /* 0x100fe40000010806 */
[----:B------:R-:W-:Y:S03]  /*17860*/  FFMA.FTZ R235, R114, c[0x0][0x23c], -R6 ;  /* 0x00008f0072eb7a23 */ /* 0x000fe60000010806 */
[----:B------:R1:W-:Y:S01]  /*17870*/  MUFU.EX2 R95, R9 ;  /* 0x00000009005f7308 */ /* 0x0003e20000000800 */
[----:B---3--:R-:W-:Y:S01]  /*17880*/  IMAD.WIDE.U32 R10, R13, -0x2daee0ad, RZ ;  /* 0xd2511f530d0a7825 */ /* 0x008fe200078e00ff */
[----:B------:R-:W-:Y:S02]  /*17890*/  SHF.R.U32.HI R13, RZ, 0x8, R19 ;  /* 0x00000008ff0d7819 */ /* 0x000fe40000011613 */
[----:B------:R-:W-:Y:S02]  /*178a0*/  SHF.R.U32.HI R19, RZ, 0x18, R4 ;  /* 0x00000018ff137819 */ /* 0x000fe40000011604 */
[----:B------:R-:W-:Y:S01]  /*178b0*/  LOP3.LUT R18, R11, UR7, R22, 0x96, !PT ;  /* 0x000000070b127c12 */ /* 0x000fe2000f8e9616 */
[--C-:B------:R-:W-:Y:S01]  /*178c0*/  FFMA.FTZ R22, R196, c[0x0][0x23c], -R7.reuse ;  /* 0x00008f00c4167a23 */ /* 0x100fe20000010807 */
[----:B------:R-:W-:Y:S01]  /*178d0*/  LOP3.LUT R11, R12, 0xffff, RZ, 0xc0, !PT ;  /* 0x0000ffff0c0b7812 */ /* 0x000fe200078ec0ff */
[----:B------:R-:W-:Y:S01]  /*178e0*/  FFMA.FTZ R196, R100, c[0x0][0x23c], -R7 ;  /* 0x00008f0064c47a23 */ /* 0x000fe20000010807 */
[----:B------:R-:W-:Y:S01]  /*178f0*/  PRMT R31, R31, 0x5410, R13 ;  /* 0x000054101f1f7816 */ /* 0x000fe2000000000d */
[----:B------:R-:W-:Y:S01]  /*17900*/  FFMA.FTZ R100, R60, c[0x0][0x23c], -R5 ;  /* 0x00008f003c647a23 */ /* 0x000fe20000010805 */
[----:B------:R-:W-:Y:S02]  /*17910*/  SHF.R.U32.HI R13, RZ, 0x10, R4 ;  /* 0x00000010ff0d7819 */ /* 0x000fe40000011604 */
[----:B----4-:R-:W-:Y:S01]  /*17920*/  SHF.R.U32.HI R17, RZ, 0x8, R11 ;  /* 0x00000008ff117819 */ /* 0x010fe2000001160b */
[--C-:B------:R-:W-:Y:S01]  /*17930*/  FFMA.FTZ R11, R185, c[0x0][0x23c], -R6.reuse ;  /* 0x00008f00b90b7a23 */ /* 0x100fe20000010806 */
[----:B------:R-:W-:Y:S01]  /*17940*/  LOP3.LUT R13, R13, 0xff, RZ, 0xc0, !PT ;  /* 0x000000ff0d0d7812 */ /* 0x000fe200078ec0ff */
[----:B------:R-:W-:Y:S01]  /*17950*/  IMAD.MOV.U32 R185, RZ, RZ, R245 ;  /* 0x000000ffffb97224 */ /* 0x000fe200078e00f5 */
[----:B------:R-:W-:Y:S01]  /*17960*/  MUFU.EX2 R100, R100 ;  /* 0x0000006400647308 */ /* 0x000fe20000000800 */
[----:B-1----:R-:W-:Y:S01]  /*17970*/  LOP3.LUT R9, R26, 0xff, RZ, 0xc0, !PT ;  /* 0x000000ff1a097812 */ /* 0x002fe200078ec0ff */
[----:B------:R-:W-:Y:S03]  /*17980*/  FFMA.FTZ R26, R227, c[0x0][0x23c], -R6 ;  /* 0x00008f00e31a7a23 */ /* 0x000fe60000010806 */
[----:B------:R-:W-:Y:S05]  /*17990*/  PRMT R47, R9, 0x5410, R25 ;  /* 0x00005410092f7816 */ /* 0x000fea0000000019 */
[----:B------:R1:W-:Y:S01]  /*179a0*/  MUFU.EX2 R209, R11 ;  /* 0x0000000b00d17308 */ /* 0x0003e20000000800 */
[----:B------:R-:W-:Y:S02]  /*179b0*/  PRMT R25, R13, 0x5410, R19 ;  /* 0x000054100d197816 */ /* 0x000fe40000000013 */
[----:B------:R-:W-:Y:S01]  /*179c0*/  SHF.R.U32.HI R13, RZ, 0x10, R12 ;  /* 0x00000010ff0d7819 */ /* 0x000fe2000001160c */
[--C-:B------:R-:W-:Y:S01]  /*179d0*/  HSET2.LE.AND R47, R47, R241.reuse, PT ;  /* 0x000000f12f2f7233 */ /* 0x100fe20003803000 */
[----:B------:R-:W-:Y:S01]  /*179e0*/  LOP3.LUT R9, R24, 0xff, RZ, 0xc0, !PT ;  /* 0x000000ff18097812 */ /* 0x000fe200078ec0ff */
[----:B------:R-:W-:Y:S03]  /*179f0*/  FFMA.FTZ R24, R228, c[0x0][0x23c], -R6 ;  /* 0x00008f00e4187a23 */ /* 0x000fe60000010806 */
[----:B------:R-:W-:Y:S01]  /*17a00*/  PRMT R49, R9, 0x5410, R30 ;  /* 0x0000541009317816 */ /* 0x000fe2000000001e */
[----:B------:R-:W-:Y:S01]  /*17a10*/  IMAD.WIDE.U32 R8, R18, -0x326172a9, RZ ;  /* 0xcd9e8d5712087825 */ /* 0x000fe200078e00ff */
[----:B------:R-:W-:Y:S02]  /*17a20*/  LOP3.LUT R18, R12, 0xff, RZ, 0xc0, !PT ;  /* 0x000000ff0c127812 */ /* 0x000fe400078ec0ff */
[----:B------:R-:W-:Y:S01]  /*17a30*/  SHF.R.U32.HI R12, RZ, 0x18, R12 ;  /* 0x00000018ff0c7819 */ /* 0x000fe2000001160c */
[----:B------:R-:W-:Y:S01]  /*17a40*/  FFMA.FTZ R30, R232, c[0x0][0x23c], -R7 ;  /* 0x00008f00e81e7a23 */ /* 0x000fe20000010807 */
[----:B------:R-:W-:Y:S02]  /*17a50*/  LOP3.LUT R4, R9, UR17, R16, 0x96, !PT ;  /* 0x0000001109047c12 */ /* 0x000fe4000f8e9610 */
[----:B------:R-:W-:Y:S02]  /*17a60*/  SHF.R.U32.HI R16, RZ, 0x8, R33 ;  /* 0x00000008ff107819 */ /* 0x000fe40000011621 */
[----:B------:R-:W-:Y:S02]  /*17a70*/  LOP3.LUT R19, R8, 0xffff, RZ, 0xc0, !PT ;  /* 0x0000ffff08137812 */ /* 0x000fe400078ec0ff */
[----:B------:R-:W-:Y:S01]  /*17a80*/  PRMT R58, R34, 0x5410, R16 ;  /* 0x00005410223a7816 */ /* 0x000fe20000000010 */
[----:B------:R-:W-:Y:S01]  /*17a90*/  IMAD.MOV.U32 R34, RZ, RZ, R126 ;  /* 0x000000ffff227224 */ /* 0x000fe200078e007e */
[----:B------:R-:W-:Y:S01]  /*17aa0*/  LOP3.LUT R9, R2, 0xffff, RZ, 0xc0, !PT ;  /* 0x0000ffff02097812 */ /* 0x000fe200078ec0ff */
[----:B------:R-:W-:Y:S01]  /*17ab0*/  FFMA.FTZ R126, R92, c[0x0][0x23c], -R5 ;  /* 0x00008f005c7e7a23 */ /* 0x000fe20000010805 */
[----:B-1----:R-:W-:Y:S01]  /*17ac0*/  LOP3.LUT R11, R13, 0xff, RZ, 0xc0, !PT ;  /* 0x000000ff0d0b7812 */ /* 0x002fe200078ec0ff */
[----:B------:R-:W-:Y:S01]  /*17ad0*/  FFMA.FTZ R13, R186, c[0x0][0x23c], -R7 ;  /* 0x00008f00ba0d7a23 */ /* 0x000fe20000010807 */
[----:B------:R-:W-:Y:S01]  /*17ae0*/  LOP3.LUT R16, R2, 0xff, RZ, 0xc0, !PT ;  /* 0x000000ff02107812 */ /* 0x000fe200078ec0ff */
[----:B------:R-:W-:Y:S01]  /*17af0*/  IMAD.MOV.U32 R186, RZ, RZ, R251 ;  /* 0x000000ffffba7224 */ /* 0x000fe200078e00fb */
[----:B------:R-:W-:Y:S01]  /*17b00*/  PRMT R33, R11, 0x5410, R12 ;  /* 0x000054100b217816 */ /* 0x000fe2000000000c */
[--C-:B------:R-:W-:Y:S01]  /*17b10*/  FFMA.FTZ R11, R187, c[0x0][0x23c], -R7.reuse ;  /* 0x00008f00bb0b7a23 */ /* 0x100fe20000010807 */
[----:B------:R-:W1:Y:S01]  /*17b20*/  MUFU.EX2 R90, R13 ;  /* 0x0000000d005a7308 */ /* 0x000e620000000800 */
[----:B------:R-:W-:Y:S01]  /*17b30*/  IMAD.MOV.U32 R187, RZ, RZ, R180 ;  /* 0x000000ffffbb7224 */ /* 0x000fe200078e00b4 */
[----:B------:R-:W-:Y:S01]  /*17b40*/  SHF.R.U32.HI R12, RZ, 0x18, R2 ;  /* 0x00000018ff0c7819 */ /* 0x000fe20000011602 */
[----:B------:R-:W-:Y:S01]  /*17b50*/  FFMA.FTZ R180, R191, c[0x0][0x23c], -R7 ;  /* 0x00008f00bfb47a23 */ /* 0x000fe20000010807 */
[----:B------:R-:W-:Y:S01]  /*17b60*/  PRMT R32, R18, 0x5410, R17 ;  /* 0x0000541012207816 */ /* 0x000fe20000000011 */
[----:B------:R-:W-:Y:S01]  /*17b70*/  IMAD.MOV.U32 R92, RZ, RZ, R178 ;  /* 0x000000ffff5c7224 */ /* 0x000fe200078e00b2 */
[----:B------:R-:W-:Y:S01]  /*17b80*/  SHF.R.U32.HI R18, RZ, 0x8, R35 ;  /* 0x00000008ff127819 */ /* 0x000fe20000011623 */
[----:B------:R-:W-:Y:S01]  /*17b90*/  IMAD.MOV.U32 R35, RZ, RZ, R127 ;  /* 0x000000ffff237224 */ /* 0x000fe200078e007f */
[----:B------:R-:W-:Y:S01]  /*17ba0*/  SHF.R.U32.HI R20, RZ, 0x10, R8 ;  /* 0x00000010ff147819 */ /* 0x000fe20000011608 */
[----:B------:R-:W-:Y:S01]  /*17bb0*/  FFMA.FTZ R127, R170, c[0x0][0x23c], -R7 ;  /* 0x00008f00aa7f7a23 */ /* 0x000fe20000010807 */
[----:B------:R2:W-:Y:S01]  /*17bc0*/  MUFU.EX2 R219, R11 ;  /* 0x0000000b00db7308 */ /* 0x0005e20000000800 */
[----:B------:R-:W-:Y:S01]  /*17bd0*/  PRMT R54, R45, 0x5410, R18 ;  /* 0x000054102d367816 */ /* 0x000fe20000000012 */
[----:B------:R-:W-:Y:S01]  /*17be0*/  IMAD.MOV.U32 R45, RZ, RZ, R207 ;  /* 0x000000ffff2d7224 */ /* 0x000fe200078e00cf */
[----:B------:R-:W-:Y:S01]  /*17bf0*/  LOP3.LUT R21, R8, 0xff, RZ, 0xc0, !PT ;  /* 0x000000ff08157812 */ /* 0x000fe200078ec0ff */
[--C-:B------:R-:W-:Y:S01]  /*17c00*/  HSET2.LE.AND R33, R33, R241.reuse, PT ;  /* 0x000000f121217233 */ /* 0x100fe20003803000 */
[----:B------:R-:W-:Y:S01]  /*17c10*/  SHF.R.U32.HI R18, RZ, 0x18, R8 ;  /* 0x00000018ff127819 */ /* 0x000fe20000011608 */
[--C-:B------:R-:W-:Y:S01]  /*17c20*/  HSET2.LE.AND R54, R54, R241.reuse, PT ;  /* 0x000000f136367233 */ /* 0x100fe20003803000 */
[----:B------:R-:W-:Y:S01]  /*17c30*/  LOP3.LUT R17, R42, 0xff, RZ, 0xc0, !PT ;  /* 0x000000ff2a117812 */ /* 0x000fe200078ec0ff */
[----:B------:R-:W-:Y:S01]  /*17c40*/  FFMA.FTZ R42, R238, c[0x0][0x23c], -R6 ;  /* 0x00008f00ee2a7a23 */ /* 0x000fe20000010806 */
[--C-:B------:R-:W-:Y:S01]  /*17c50*/  HSET2.LE.AND R58, R58, R241.reuse, PT ;  /* 0x000000f13a3a7233 */ /* 0x100fe20003803000 */
[----:B------:R-:W-:Y:S01]  /*17c60*/  MUFU.EX2 R127, R127 ;  /* 0x0000007f007f7308 */ /* 0x000fe20000000800 */
[----:B------:R-:W-:Y:S01]  /*17c70*/  PRMT R55, R17, 0x5410, R44 ;  /* 0x0000541011377816 */ /* 0x000fe2000000002c */
[----:B------:R-:W-:Y:S01]  /*17c80*/  IMAD.MOV.U32 R44, RZ, RZ, R206 ;  /* 0x000000ffff2c7224 */ /* 0x000fe200078e00ce */
[----:B------:R-:W-:Y:S01]  /*17c90*/  LOP3.LUT R17, R36, 0xff, RZ, 0xc0, !PT ;  /* 0x000000ff24117812 */ /* 0x000fe200078ec0ff */
[----:B-1----:R-:W-:Y:S01]  /*17ca0*/  IMAD.MOV.U32 R232, RZ, RZ, R90 ;  /* 0x000000ffffe87224 */ /* 0x002fe200078e005a */
[----:B------:R-:W-:Y:S01]  /*17cb0*/  SHF.R.U32.HI R13, RZ, 0x10, R2 ;  /* 0x00000010ff0d7819 */ /* 0x000fe20000011602 */
[----:B------:R-:W-:Y:S01]  /*17cc0*/  FFMA.FTZ R2, R188, c[0x0][0x23c], -R6 ;  /* 0x00008f00bc027a23 */ /* 0x000fe20000010806 */
[--C-:B------:R-:W-:Y:S01]  /*17cd0*/  HSET2.LE.AND R55, R55, R241.reuse, PT ;  /* 0x000000f137377233 */ /* 0x100fe20003803000 */
[----:B------:R-:W-:Y:S01]  /*17ce0*/  IMAD.MOV.U32 R188, RZ, RZ, R176 ;  /* 0x000000ffffbc7224 */ /* 0x000fe200078e00b0 */
[----:B------:R-:W-:Y:S01]  /*17cf0*/  PRMT R59, R17, 0x5410, R46 ;  /* 0x00005410113b7816 */ /* 0x000fe2000000002e */
[--C-:B------:R-:W-:Y:S01]  /*17d00*/  FFMA.FTZ R176, R101, c[0x0][0x23c], -R7.reuse ;  /* 0x00008f0065b07a23 */ /* 0x100fe20000010807 */
[----:B------:R1:W-:Y:S01]  /*17d10*/  MUFU.EX2 R249, R2 ;  /* 0x0000000200f97308 */ /* 0x0003e20000000800 */
[----:B------:R-:W-:Y:S01]  /*17d20*/  FFMA.FTZ R101, R173, c[0x0][0x23c], -R6 ;  /* 0x00008f00ad657a23 */ /* 0x000fe20000010806 */
[--C-:B------:R-:W-:Y:S01]  /*17d30*/  HSET2.LE.AND R32, R32, R241.reuse, PT ;  /* 0x000000f120207233 */ /* 0x100fe20003803000 */
[----:B------:R-:W-:Y:S01]  /*17d40*/  FFMA.FTZ R36, R231, c[0x0][0x23c], -R7 ;  /* 0x00008f00e7247a23 */ /* 0x000fe20000010807 */
[----:B--2---:R-:W-:Y:S01]  /*17d50*/  SHF.R.U32.HI R11, RZ, 0x8, R9 ;  /* 0x00000008ff0b7819 */ /* 0x004fe20000011609 */
[----:B------:R-:W-:Y:S01]  /*17d60*/  FFMA.FTZ R90, R200, c[0x0][0x23c], -R7 ;  /* 0x00008f00c85a7a23 */ /* 0x000fe20000010807 */
[----:B------:R-:W-:Y:S01]  /*17d70*/  LOP3.LUT R9, R13, 0xff, RZ, 0xc0, !PT ;  /* 0x000000ff0d097812 */ /* 0x000fe200078ec0ff */
[----:B------:R-:W-:Y:S01]  /*17d80*/  IMAD.MOV.U32 R46, RZ, RZ, R182 ;  /* 0x000000ffff2e7224 */ /* 0x000fe200078e00b6 */
[----:B------:R-:W-:Y:S01]  /*17d90*/  PRMT R52, R16, 0x5410, R11 ;  /* 0x0000541010347816 */ /* 0x000fe2000000000b */
[----:B------:R-:W-:Y:S01]  /*17da0*/  IMAD.MOV.U32 R182, RZ, RZ, R106 ;  /* 0x000000ffffb67224 */ /* 0x000fe200078e006a */
[----:B------:R-:W-:Y:S01]  /*17db0*/  PRMT R53, R9, 0x5410, R12 ;  /* 0x0000541009357816 */ /* 0x000fe2000000000c */
[----:B------:R-:W-:Y:S01]  /*17dc0*/  FFMA.FTZ R12, R189, c[0x0][0x23c], -R6 ;  /* 0x00008f00bd0c7a23 */ /* 0x000fe20000010806 */
[--C-:B------:R-:W-:Y:S01]  /*17dd0*/  HSET2.LE.AND R59, R59, R241.reuse, PT ;  /* 0x000000f13b3b7233 */ /* 0x100fe20003803000 */
[----:B------:R-:W-:Y:S01]  /*17de0*/  IMAD.WIDE.U32 R8, R23, -0x2daee0ad, RZ ;  /* 0xd2511f5317087825 */ /* 0x000fe200078e00ff */
[C---:B------:R-:W-:Y:S01]  /*17df0*/  LOP3.LUT R16, R0.reuse, 0xff, RZ, 0xc0, !PT ;  /* 0x000000ff00107812 */ /* 0x040fe200078ec0ff */
[----:B------:R2:W3:Y:S01]  /*17e00*/  MUFU.EX2 R224, R12 ;  /* 0x0000000c00e07308 */ /* 0x0004e20000000800 */
[----:B------:R-:W-:Y:S01]  /*17e10*/  LOP3.LUT R11, R0, 0xffff, RZ, 0xc0, !PT ;  /* 0x0000ffff000b7812 */ /* 0x000fe200078ec0ff */
[----:B------:R-:W-:Y:S01]  /*17e20*/  IMAD.MOV.U32 R189, RZ, RZ, R222 ;  /* 0x000000ffffbd7224 */ /* 0x000fe200078e00de */
[----:B------:R-:W-:Y:S01]  /*17e30*/  SHF.R.U32.HI R13, RZ, 0x18, R0 ;  /* 0x00000018ff0d7819 */ /* 0x000fe20000011600 */
[----:B------:R-:W-:Y:S01]  /*17e40*/  FFMA.FTZ R222, R116, c[0x0][0x23c], -R7 ;  /* 0x00008f0074de7a23 */ /* 0x000fe20000010807 */
[----:B------:R-:W-:Y:S01]  /*17e50*/  SHF.R.U32.HI R11, RZ, 0x8, R11 ;  /* 0x00000008ff0b7819 */ /* 0x000fe2000001160b */
[----:B------:R-:W-:Y:S01]  /*17e60*/  FFMA.FTZ R116, R115, c[0x0][0x23c], -R6 ;  /* 0x00008f0073747a23 */ /* 0x000fe20000010806 */
[--C-:B------:R-:W-:Y:S01]  /*17e70*/  HSET2.LE.AND R53, R53, R241.reuse, PT ;  /* 0x000000f135357233 */ /* 0x100fe20003803000 */
[--C-:B------:R-:W-:Y:S01]  /*17e80*/  FFMA.FTZ R17, R96, c[0x0][0x23c], -R5.reuse ;  /* 0x00008f0060117a23 */ /* 0x100fe20000010805 */
[----:B-1----:R-:W-:Y:S01]  /*17e90*/  SHF.R.U32.HI R2, RZ, 0x10, R0 ;  /* 0x00000010ff027819 */ /* 0x002fe20000011600 */
[----:B------:R-:W-:Y:S01]  /*17ea0*/  FFMA.FTZ R23, R71, c[0x0][0x23c], -R5 ;  /* 0x00008f0047177a23 */ /* 0x000fe20000010805 */
[----:B------:R-:W-:Y:S01]  /*17eb0*/  PRMT R56, R16, 0x5410, R11 ;  /* 0x0000541010387816 */ /* 0x000fe2000000000b */
[--C-:B------:R-:W-:Y:S01]  /*17ec0*/  FFMA.FTZ R16, R97, c[0x0][0x23c], -R5.reuse ;  /* 0x00008f0061107a23 */ /* 0x100fe20000010805 */
[----:B------:R-:W-:Y:S01]  /*17ed0*/  LOP3.LUT R0, R2, 0xff, RZ, 0xc0, !PT ;  /* 0x000000ff02007812 */ /* 0x000fe200078ec0ff */
[--C-:B------:R-:W-:Y:S01]  /*17ee0*/  FFMA.FTZ R106, R77, c[0x0][0x23c], -R5.reuse ;  /* 0x00008f004d6a7a23 */ /* 0x100fe20000010805 */
[----:B------:R-:W-:Y:S01]  /*17ef0*/  LOP3.LUT R2, R9, UR18, R10, 0x96, !PT ;  /* 0x0000001209027c12 */ /* 0x000fe2000f8e960a */
[--C-:B------:R-:W-:Y:S01]  /*17f00*/  FFMA.FTZ R97, R88, c[0x0][0x23c], -R5.reuse ;  /* 0x00008f0058617a23 */ /* 0x100fe20000010805 */
[----:B------:R-:W-:Y:S01]  /*17f10*/  LOP3.LUT R10, R8, 0xffff, RZ, 0xc0, !PT ;  /* 0x0000ffff080a7812 */ /* 0x000fe200078ec0ff */
[----:B------:R-:W-:Y:S01]  /*17f20*/  FFMA.FTZ R9, R64, c[0x0][0x23c], -R5 ;  /* 0x00008f0040097a23 */ /* 0x000fe20000010805 */
[----:B------:R-:W-:Y:S01]  /*17f30*/  PRMT R57, R0, 0x5410, R13 ;  /* 0x0000541000397816 */ /* 0x000fe2000000000d */
[--C-:B------:R-:W-:Y:S01]  /*17f40*/  FFMA.FTZ R77, R120, c[0x0][0x23c], -R5.reuse ;  /* 0x00008f00784d7a23 */ /* 0x100fe20000010805 */
[----:B------:R-:W-:Y:S01]  /*17f50*/  LOP3.LUT R11, R8, 0xff, RZ, 0xc0, !PT ;  /* 0x000000ff080b7812 */ /* 0x000fe200078ec0ff */
[----:B------:R-:W-:Y:S01]  /*17f60*/  FFMA.FTZ R120, R121, c[0x0][0x23c], -R5 ;  /* 0x00008f0079787a23 */ /* 0x000fe20000010805 */
[----:B------:R1:W-:Y:S01]  /*17f70*/  MUFU.EX2 R245, R9 ;  /* 0x0000000900f57308 */ /* 0x0003e20000000800 */
[----:B------:R-:W-:Y:S01]  /*17f80*/  IMAD.MOV.U32 R121, RZ, RZ, R186 ;  /* 0x000000ffff797224 */ /* 0x000fe200078e00ba */
[--C-:B--2---:R-:W-:Y:S01]  /*17f90*/  SHF.R.U32.HI R12, RZ, 0x10, R8.reuse ;  /* 0x00000010ff0c7819 */ /* 0x104fe20000011608 */
[----:B------:R-:W-:Y:S01]  /*17fa0*/  IMAD.MOV.U32 R96, RZ, RZ, R187 ;  /* 0x000000ffff607224 */ /* 0x000fe200078e00bb */
[----:B------:R-:W-:Y:S01]  /*17fb0*/  SHF.R.U32.HI R13, RZ, 0x18, R8 ;  /* 0x00000018ff0d7819 */ /* 0x000fe20000011608 */
[----:B------:R-:W-:Y:S01]  /*17fc0*/  FFMA.FTZ R8, R65, c[0x0][0x23c], -R5 ;  /* 0x00008f0041087a23 */ /* 0x000fe20000010805 */
[C---:B------:R-:W-:Y:S01]  /*17fd0*/  LOP3.LUT R0, R4.reuse, 0xffff, RZ, 0xc0, !PT ;  /* 0x0000ffff04007812 */ /* 0x040fe200078ec0ff */
[--C-:B------:R-:W-:Y:S02]  /*17fe0*/  HSET2.LE.AND R52, R52, R241.reuse, PT ;  /* 0x000000f134347233 */ /* 0x100fe40003803000 */
[--C-:B------:R-:W-:Y:S01]  /*17ff0*/  HSET2.LE.AND R56, R56, R241.reuse, PT ;  /* 0x000000f138387233 */ /* 0x100fe20003803000 */
[----:B------:R2:W4:Y:S01]  /*18000*/  MUFU.EX2 R252, R8 ;  /* 0x0000000800fc7308 */ /* 0x0005220000000800 */
[----:B------:R-:W-:Y:S01]  /*18010*/  SHF.R.U32.HI R0, RZ, 0x8, R0 ;  /* 0x00000008ff007819 */ /* 0x000fe20000011600 */
[--C-:B------:R-:W-:Y:S08]  /*18020*/  HSET2.LE.AND R57, R57, R241.reuse, PT ;  /* 0x000000f139397233 */ /* 0x100ff00003803000 */
[----:B------:R-:W-:Y:S01]  /*18030*/  MUFU.EX2 R228, R16 ;  /* 0x0000001000e47308 */ /* 0x000fe20000000800 */
[----:B-1----:R-:W-:Y:S04]  /*18040*/  LOP3.LUT R9, R4, 0xff, RZ, 0xc0, !PT ;  /* 0x000000ff04097812 */ /* 0x002fe800078ec0ff */
[----:B------:R-:W-:Y:S02]  /*18050*/  PRMT R64, R9, 0x5410, R0 ;  /* 0x0000541009407816 */ /* 0x000fe40000000000 */
[--C-:B------:R-:W-:Y:S03]  /*18060*/  SHF.R.U32.HI R0, RZ, 0x10, R4.reuse ;  /* 0x00000010ff007819 */ /* 0x100fe60000011604 */
[----:B------:R-:W-:Y:S01]  /*18070*/  MUFU.EX2 R227, R17 ;  /* 0x0000001100e37308 */ /* 0x000fe20000000800 */
[----:B------:R-:W-:Y:S01]  /*18080*/  LOP3.LUT R9, R12, 0xff, RZ, 0xc0, !PT ;  /* 0x000000ff0c097812 */ /* 0x000fe200078ec0ff */
[----:B------:R-:W-:Y:S01]  /*18090*/  FFMA.FTZ R12, R202, c[0x0][0x23c], -R7 ;  /* 0x00008f00ca0c7a23 */ /* 0x000fe20000010807 */
[----:B--2---:R-:W-:Y:S01]  /*180a0*/  SHF.R.U32.HI R8, RZ, 0x18, R4 ;  /* 0x00000018ff087819 */ /* 0x004fe20000011604 */
[----:B------:R-:W-:Y:S01]  /*180b0*/  FFMA.FTZ R4, R66, c[0x0][0x23c], -R43 ;  /* 0x00008f0042047a23 */ /* 0x000fe2000001082b */
[----:B------:R-:W-:Y:S01]  /*180c0*/  LOP3.LUT R0, R0, 0xff, RZ, 0xc0, !PT ;  /* 0x000000ff00007812 */ /* 0x000fe200078ec0ff */
[----:B------:R-:W-:Y:S01]  /*180d0*/  FFMA.FTZ R202, R117, c[0x0][0x23c], -R7 ;  /* 0x00008f0075ca7a23 */ /* 0x000fe20000010807 */
[----:B------:R-:W-:Y:S01]  /*180e0*/  PRMT R75, R9, 0x5410, R13 ;  /* 0x00005410094b7816 */ /* 0x000fe2000000000d */
[--C-:B------:R-:W-:Y:S01]  /*180f0*/  FFMA.FTZ R9, R84, c[0x0][0x23c], -R43.reuse ;  /* 0x00008f0054097a23 */ /* 0x100fe2000001082b */
[----:B------:R-:W-:Y:S01]  /*18100*/  PRMT R65, R0, 0x5410, R8 ;  /* 0x0000541000417816 */ /* 0x000fe20000000008 */
[----:B------:R-:W-:Y:S01]  /*18110*/  FFMA.FTZ R8, R67, c[0x0][0x23c], -R43 ;  /* 0x00008f0043087a23 */ /* 0x000fe2000001082b */
[----:B------:R1:W-:Y:S01]  /*18120*/  MUFU.EX2 R244, R4 ;  /* 0x0000000400f47308 */ /* 0x0003e20000000800 */
[----:B------:R-:W-:Y:S01]  /*18130*/  FFMA.FTZ R84, R201, c[0x0][0x23c], -R7 ;  /* 0x00008f00c9547a23 */ /* 0x000fe20000010807 */
[----:B------:R-:W-:Y:S01]  /*18140*/  SHF.R.U32.HI R0, RZ, 0x8, R19 ;  /* 0x00000008ff007819 */ /* 0x000fe20000011613 */
[----:B------:R-:W-:Y:S01]  /*18150*/  IMAD.MOV.U32 R201, RZ, RZ, R50 ;  /* 0x000000ffffc97224 */ /* 0x000fe200078e0032 */
[--C-:B------:R-:W-:Y:S01]  /*18160*/  HSET2.LE.AND R64, R64, R241.reuse, PT ;  /* 0x000000f140407233 */ /* 0x100fe20003803000 */
[----:B------:R-:W-:Y:S01]  /*18170*/  FFMA.FTZ R13, R233, c[0x0][0x23c], -R6 ;  /* 0x00008f00e90d7a23 */ /* 0x000fe20000010806 */
[----:B------:R-:W-:Y:S01]  /*18180*/  PRMT R66, R21, 0x5410, R0 ;  /* 0x0000541015427816 */ /* 0x000fe20000000000 */
[--C-:B------:R-:W-:Y:S01]  /*18190*/  FFMA.FTZ R50, R237, c[0x0][0x23c], -R6.reuse ;  /* 0x00008f00ed327a23 */ /* 0x100fe20000010806 */
[----:B------:R-:W-:Y:S01]  /*181a0*/  FSEL R0, R40, RZ, P3 ;  /* 0x000000ff28007208 */ /* 0x000fe20001800000 */
[----:B------:R-:W-:Y:S01]  /*181b0*/  FFMA.FTZ R237, R130, c[0x0][0x23c], -R6 ;  /* 0x00008f0082ed7a23 */ /* 0x000fe20000010806 */
[----:B------:R2:W2:Y:S01]  /*181c0*/  MUFU.EX2 R248, R8 ;  /* 0x0000000800f87308 */ /* 0x0004a20000000800 */
[----:B------:R-:W-:Y:S01]  /*181d0*/  FFMA.FTZ R19, R113, c[0x0][0x23c], -R7 ;  /* 0x00008f0071137a23 */ /* 0x000fe20000010807 */
[--C-:B------:R-:W-:Y:S01]  /*181e0*/  HSET2.LE.AND R65, R65, R241.reuse, PT ;  /* 0x000000f141417233 */ /* 0x100fe20003803000 */
[--C-:B------:R-:W-:Y:S01]  /*181f0*/  FFMA.FTZ R113, R104, c[0x0][0x23c], -R5.reuse ;  /* 0x00008f0068717a23 */ /* 0x100fe20000010805 */
[--C-:B------:R-:W-:Y:S01]  /*18200*/  HSET2.LE.AND R66, R66, R241.reuse, PT ;  /* 0x000000f142427233 */ /* 0x100fe20003803000 */
[--C-:B------:R-:W-:Y:S01]  /*18210*/  FFMA.FTZ R104, R105, c[0x0][0x23c], -R5.reuse ;  /* 0x00008f0069687a23 */ /* 0x100fe20000010805 */
[--C-:B------:R-:W-:Y:S01]  /*18220*/  HSET2.LE.AND R75, R75, R241.reuse, PT ;  /* 0x000000f14b4b7233 */ /* 0x100fe20003803000 */
[----:B------:R-:W-:Y:S02]  /*18230*/  IMAD.MOV.U32 R105, RZ, RZ, R226 ;  /* 0x000000ffff697224 */ /* 0x000fe400078e00e2 */
[----:B------:R-:W-:Y:S01]  /*18240*/  IMAD.MOV.U32 R226, RZ, RZ, R232 ;  /* 0x000000ffffe27224 */ /* 0x000fe200078e00e8 */
[----:B------:R-:W-:Y:S01]  /*18250*/  MUFU.EX2 R200, R23 ;  /* 0x0000001700c87308 */ /* 0x000fe20000000800 */
[----:B------:R-:W-:Y:S02]  /*18260*/  FFMA.FTZ R21, R80, c[0x0][0x23c], -R5 ;  /* 0x00008f0050157a23 */ /* 0x000fe40000010805 */
[----:B------:R-:W-:Y:S01]  /*18270*/  IMAD.MOV.U32 R80, RZ, RZ, R211 ;  /* 0x000000ffff507224 */ /* 0x000fe200078e00d3 */
[----:B-1----:R-:W-:Y:S01]  /*18280*/  LOP3.LUT R4, R20, 0xff, RZ, 0xc0, !PT ;  /* 0x000000ff14047812 */ /* 0x002fe200078ec0ff */
[----:B------:R-:W-:Y:S02]  /*18290*/  FFMA.FTZ R20, R197, c[0x0][0x23c], -R7 ;  /* 0x00008f00c5147a23 */ /* 0x000fe40000010807 */
[----:B------:R-:W-:Y:S01]  /*182a0*/  IMAD.MOV.U32 R197, RZ, RZ, R122 ;  /* 0x000000ffffc57224 */ /* 0x000fe200078e007a */
[----:B------:R-:W-:Y:S01]  /*182b0*/  PRMT R67, R4, 0x5410, R18 ;  /* 0x0000541004437816 */ /* 0x000fe20000000012 */
[----:B------:R-:W-:Y:S01]  /*182c0*/  FADD.FTZ R4, -R0, R3 ;  /* 0x0000000300047221 */ /* 0x000fe20000010100 */
[----:B------:R-:W-:Y:S01]  /*182d0*/  LOP3.LUT R0, R2, 0xffff, RZ, 0xc0, !PT ;  /* 0x0000ffff02007812 */ /* 0x000fe200078ec0ff */
[----:B------:R-:W-:Y:S01]  /*182e0*/  FFMA.FTZ R3, R69, c[0x0][0x23c], -R5 ;  /* 0x00008f0045037a23 */ /* 0x000fe20000010805 */
[----:B------:R-:W-:Y:S01]  /*182f0*/  MUFU.EX2 R116, R116 ;  /* 0x0000007400747308 */ /* 0x000fe20000000800 */
[----:B------:R-:W-:Y:S01]  /*18300*/  FFMA.FTZ R69, R225, c[0x0][0x23c], -R7 ;  /* 0x00008f00e1457a23 */ /* 0x000fe20000010807 */
[--C-:B------:R-:W-:Y:S01]  /*18310*/  HSET2.LE.AND R67, R67, R241.reuse, PT ;  /* 0x000000f143437233 */ /* 0x100fe20003803000 */
[----:B--2---:R-:W-:Y:S01]  /*18320*/  FFMA.FTZ R8, R68, c[0x0][0x23c], -R5 ;  /* 0x00008f0044087a23 */ /* 0x004fe20000010805 */
[----:B------:R-:W-:Y:S01]  /*18330*/  SHF.R.U32.HI R0, RZ, 0x8, R0 ;  /* 0x00000008ff007819 */ /* 0x000fe20000011600 */
[----:B------:R-:W-:Y:S02]  /*18340*/  IMAD.MOV.U32 R225, RZ, RZ, R79 ;  /* 0x000000ffffe17224 */ /* 0x000fe400078e004f */
[--C-:B------:R-:W-:Y:S02]  /*18350*/  FFMA.FTZ R79, R192, c[0x0][0x23c], -R7.reuse ;  /* 0x00008f00c04f7a23 */ /* 0x100fe40000010807 */
[----:B------:R-:W-:Y:S01]  /*18360*/  IMAD.MOV.U32 R192, RZ, RZ, R44 ;  /* 0x000000ffffc07224 */ /* 0x000fe200078e002c */
[----:B------:R1:W-:Y:S01]  /*18370*/  MUFU.EX2 R212, R8 ;  /* 0x0000000800d47308 */ /* 0x0003e20000000800 */
[----:B------:R-:W-:Y:S02]  /*18380*/  IMAD.MOV.U32 R44, RZ, RZ, R94 ;  /* 0x000000ffff2c7224 */ /* 0x000fe400078e005e */
[----:B------:R-:W-:Y:S02]  /*18390*/  FFMA.FTZ R18, R112, c[0x0][0x23c], -R7 ;  /* 0x00008f0070127a23 */ /* 0x000fe40000010807 */
[--C-:B------:R-:W-:Y:S02]  /*183a0*/  FFMA.FTZ R68, R236, c[0x0][0x23c], -R6.reuse ;  /* 0x00008f00ec447a23 */ /* 0x100fe40000010806 */
[--C-:B------:R-:W-:Y:S02]  /*183b0*/  FFMA.FTZ R94, R229, c[0x0][0x23c], -R6.reuse ;  /* 0x00008f00e55e7a23 */ /* 0x100fe40000010806 */
[--C-:B------:R-:W-:Y:S01]  /*183c0*/  FFMA.FTZ R112, R195, c[0x0][0x23c], -R6.reuse ;  /* 0x00008f00c3707a23 */ /* 0x100fe20000010806 */
[----:B------:R2:W2:Y:S01]  /*183d0*/  MUFU.EX2 R208, R3 ;  /* 0x0000000300d07308 */ /* 0x0004a20000000800 */
[--C-:B------:R-:W-:Y:S02]  /*183e0*/  FFMA.FTZ R122, R194, c[0x0][0x23c], -R6.reuse ;  /* 0x00008f00c27a7a23 */ /* 0x100fe40000010806 */
[----:B------:R-:W-:Y:S02]  /*183f0*/  FFMA.FTZ R236, R102, c[0x0][0x23c], -R6 ;  /* 0x00008f0066ec7a23 */ /* 0x000fe40000010806 */
[--C-:B------:R-:W-:Y:S02]  /*18400*/  FFMA.FTZ R102, R89, c[0x0][0x23c], -R5.reuse ;  /* 0x00008f0059667a23 */ /* 0x100fe40000010805 */
[----:B------:R-:W-:Y:S02]  /*18410*/  FFMA.FTZ R211, R125, c[0x0][0x23c], -R5 ;  /* 0x00008f007dd37a23 */ /* 0x000fe40000010805 */
[----:B------:R-:W-:Y:S01]  /*18420*/  IMAD.MOV.U32 R125, RZ, RZ, R46 ;  /* 0x000000ffff7d7224 */ /* 0x000fe200078e002e */
[----:B------:R3:W-:Y:S01]  /*18430*/  MUFU.EX2 R246, R9 ;  /* 0x0000000900f67308 */ /* 0x0007e20000000800 */
[----:B------:R-:W-:Y:S01]  /*18440*/  IMAD.MOV.U32 R170, RZ, RZ, R192 ;  /* 0x000000ffffaa7224 */ /* 0x000fe200078e00c0 */
[--C-:B------:R-:W-:Y:S01]  /*18450*/  HSET2.LE.AND R46, R48, R241.reuse, PT ;  /* 0x000000f1302e7233 */ /* 0x100fe20003803000 */
[----:B------:R-:W-:Y:S01]  /*18460*/  IMAD.MOV.U32 R48, RZ, RZ, R225 ;  /* 0x000000ffff307224 */ /* 0x000fe200078e00e1 */
[----:B-1----:R-:W-:Y:S01]  /*18470*/  LOP3.LUT R8, R2, 0xff, RZ, 0xc0, !PT ;  /* 0x000000ff02087812 */ /* 0x002fe200078ec0ff */
[----:B------:R-:W-:Y:S02]  /*18480*/  IMAD.MOV.U32 R130, RZ, RZ, R18 ;  /* 0x000000ffff827224 */ /* 0x000fe400078e0012 */
[----:B------:R-:W-:Y:S01]  /*18490*/  IMAD.MOV.U32 R115, RZ, RZ, R19 ;  /* 0x000000ffff737224 */ /* 0x000fe200078e0013 */
[----:B------:R-:W-:Y:S01]  /*184a0*/  PRMT R72, R8, 0x5410, R0 ;  /* 0x0000541008487816 */ /* 0x000fe20000000000 */
[----:B------:R-:W-:Y:S01]  /*184b0*/  FFMA.FTZ R8, R81, c[0x0][0x23c], -R5 ;  /* 0x00008f0051087a23 */ /* 0x000fe20000010805 */
[----:B------:R-:W-:Y:S01]  /*184c0*/  SHF.R.U32.HI R0, RZ, 0x10, R2 ;  /* 0x00000010ff007819 */ /* 0x000fe20000011602 */
[----:B------:R-:W-:Y:S01]  /*184d0*/  FFMA.FTZ R81, R198, c[0x0][0x23c], -R6 ;  /* 0x00008f00c6517a23 */ /* 0x000fe20000010806 */
[----:B------:R-:W-:Y:S01]  /*184e0*/  MUFU.EX2 R122, R122 ;  /* 0x0000007a007a7308 */ /* 0x000fe20000000800 */
[----:B------:R-:W-:Y:S01]  /*184f0*/  IMAD.WIDE.U32 R18, R61, -0x2daee0ad, RZ ;  /* 0xd2511f533d127825 */ /* 0x000fe200078e00ff */
[----:B--2---:R-:W-:Y:S01]  /*18500*/  SHF.R.U32.HI R3, RZ, 0x18, R2 ;  /* 0x00000018ff037819 */ /* 0x004fe20000011602 */
[--C-:B------:R-:W-:Y:S01]  /*18510*/  HSET2.LE.AND R72, R72, R241.reuse, PT ;  /* 0x000000f148487233 */ /* 0x100fe20003803000 */
[----:B------:R-:W-:Y:S01]  /*18520*/  LOP3.LUT R0, R0, 0xff, RZ, 0xc0, !PT ;  /* 0x000000ff00007812 */ /* 0x000fe200078ec0ff */
[----:B------:R-:W-:Y:S02]  /*18530*/  FFMA.FTZ R2, R70, c[0x0][0x23c], -R43 ;  /* 0x00008f0046027a23 */ /* 0x000fe4000001082b */
[----:B------:R-:W-:Y:S01]  /*18540*/  FFMA.FTZ R70, R128, c[0x0][0x23c], -R7 ;  /* 0x00008f0080467a23 */ /* 0x000fe20000010807 */
[----:B------:R-:W-:Y:S01]  /*18550*/  PRMT R73, R0, 0x5410, R3 ;  /* 0x0000541000497816 */ /* 0x000fe20000000003 */
[----:B------:R-:W-:Y:S01]  /*18560*/  FFMA.FTZ R128, R172, c[0x0][0x23c], -R6 ;  /* 0x00008f00ac807a23 */ /* 0x000fe20000010806 */
[----:B------:R1:W-:Y:S01]  /*18570*/  MUFU.EX2 R250, R2 ;  /* 0x0000000200fa7308 */ /* 0x0003e20000000800 */
[----:B------:R-:W-:Y:S01]  /*18580*/  IMAD.MOV.U32 R198, RZ, RZ, R34 ;  /* 0x000000ffffc67224 */ /* 0x000fe200078e0022 */
[----:B------:R-:W-:Y:S01]  /*18590*/  SHF.R.U32.HI R3, RZ, 0x8, R10 ;  /* 0x00000008ff037819 */ /* 0x000fe2000001160a */
[----:B------:R-:W-:Y:S01]  /*185a0*/  FFMA.FTZ R10, R85, c[0x0][0x23c], -R5 ;  /* 0x00008f00550a7a23 */ /* 0x000fe20000010805 */
[--C-:B------:R-:W-:Y:S01]  /*185b0*/  HSET2.LE.AND R34, R31, R241.reuse, PT ;  /* 0x000000f11f227233 */ /* 0x100fe20003803000 */
[--C-:B---3--:R-:W-:Y:S01]  /*185c0*/  FFMA.FTZ R9, R234, c[0x0][0x23c], -R6.reuse ;  /* 0x00008f00ea097a23 */ /* 0x108fe20000010806 */
[--C-:B------:R-:W-:Y:S01]  /*185d0*/  HSET2.LE.AND R73, R73, R241.reuse, PT ;  /* 0x000000f149497233 */ /* 0x100fe20003803000 */
[----:B------:R-:W-:Y:S01]  /*185e0*/  FFMA.FTZ R85, R230, c[0x0][0x23c], -R6 ;  /* 0x00008f00e6557a23 */ /* 0x000fe20000010806 */
[----:B------:R-:W-:Y:S01]  /*185f0*/  FSEL R0, R39, RZ, P2 ;  /* 0x000000ff27007208 */ /* 0x000fe20001000000 */
[----:B------:R-:W-:Y:S01]  /*18600*/  IMAD.MOV.U32 R195, RZ, RZ, R70 ;  /* 0x000000ffffc37224 */ /* 0x000fe200078e0046 */
[----:B------:R2:W-:Y:S01]  /*18610*/  MUFU.EX2 R206, R8 ;  /* 0x0000000800ce7308 */ /* 0x0005e20000000800 */
[----:B------:R-:W-:Y:S01]  /*18620*/  IMAD.MOV.U32 R23, RZ, RZ, R96 ;  /* 0x000000ffff177224 */ /* 0x000fe200078e0060 */
[----:B------:R-:W-:Y:S01]  /*18630*/  PRMT R74, R11, 0x5410, R3 ;  /* 0x000054100b4a7816 */ /* 0x000fe20000000003 */
[----:B------:R-:W-:Y:S01]  /*18640*/  FADD.FTZ R3, -R0, R132 ;  /* 0x0000008400037221 */ /* 0x000fe20000010100 */
[----:B------:R-:W-:Y:S01]  /*18650*/  FSEL R0, R37, RZ, P0 ;  /* 0x000000ff25007208 */ /* 0x000fe20000000000 */
[----:B------:R-:W-:Y:S01]  /*18660*/  IMAD.MOV.U32 R132, RZ, RZ, R221 ;  /* 0x000000ffff847224 */ /* 0x000fe200078e00dd */
[----:B------:R-:W-:Y:S01]  /*18670*/  PLOP3.LUT P0, PT, PT, PT, UP0, 0x80, 0x0 ;  /* 0x000000000000781c */ /* 0x000fe20003f0f008 */
[----:B------:R-:W-:Y:S01]  /*18680*/  FFMA.FTZ R221, R118, c[0x0][0x23c], -R6 ;  /* 0x00008f0076dd7a23 */ /* 0x000fe20000010806 */
[--C-:B------:R-:W-:Y:S01]  /*18690*/  HSET2.LE.AND R74, R74, R241.reuse, PT ;  /* 0x000000f14a4a7233 */ /* 0x100fe20003803000 */
[----:B------:R-:W-:Y:S01]  /*186a0*/  FADD.FTZ R0, -R0, R134 ;  /* 0x0000008600007221 */ /* 0x000fe20000010100 */
[----:B------:R3:W-:Y:S01]  /*186b0*/  MUFU.EX2 R135, R10 ;  /* 0x0000000a00877308 */ /* 0x0007e20000000800 */
[----:B------:R-:W-:Y:S02]  /*186c0*/  FFMA.FTZ R11, R203, c[0x0][0x23c], -R7 ;  /* 0x00008f00cb0b7a23 */ /* 0x000fe40000010807 */
[----:B------:R-:W-:Y:S02]  /*186d0*/  IMAD.MOV.U32 R203, RZ, RZ, R218 ;  /* 0x000000ffffcb7224 */ /* 0x000fe400078e00da */
[----:B-1----:R-:W-:Y:S02]  /*186e0*/  FFMA.FTZ R2, R82, c[0x0][0x23c], -R43 ;  /* 0x00008f0052027a23 */ /* 0x002fe4000001082b */
[----:B------:R-:W-:Y:S02]  /*186f0*/  FFMA.FTZ R82, R199, c[0x0][0x23c], -R6 ;  /* 0x00008f00c7527a23 */ /* 0x000fe40000010806 */
[--C-:B------:R-:W-:Y:S01]  /*18700*/  FFMA.FTZ R218, R190, c[0x0][0x23c], -R7.reuse ;  /* 0x00008f00beda7a23 */ /* 0x100fe20000010807 */
[----:B------:R1:W1:Y:S01]  /*18710*/  MUFU.EX2 R207, R2 ;  /* 0x0000000200cf7308 */ /* 0x0002620000000800 */
[----:B------:R-:W-:Y:S02]  /*18720*/  FFMA.FTZ R134, R129, c[0x0][0x23c], -R7 ;  /* 0x00008f0081867a23 */ /* 0x000fe40000010807 */
[----:B------:R-:W-:Y:S02]  /*18730*/  FFMA.FTZ R129, R93, c[0x0][0x23c], -R5 ;  /* 0x00008f005d817a23 */ /* 0x000fe40000010805 */
[----:B--2---:R-:W-:Y:S02]  /*18740*/  FFMA.FTZ R8, R83, c[0x0][0x23c], -R43 ;  /* 0x00008f0053087a23 */ /* 0x004fe4000001082b */
[----:B------:R-:W-:Y:S02]  /*18750*/  FFMA.FTZ R83, R193, c[0x0][0x23c], -R7 ;  /* 0x00008f00c1537a23 */ /* 0x000fe40000010807 */
[----:B------:R-:W-:Y:S01]  /*18760*/  IMAD.MOV.U32 R193, RZ, RZ, R45 ;  /* 0x000000ffffc17224 */ /* 0x000fe200078e002d */
[----:B------:R2:W2:Y:S01]  /*18770*/  MUFU.EX2 R251, R8 ;  /* 0x0000000800fb7308 */ /* 0x0004a20000000800 */
[----:B------:R-:W-:Y:S02]  /*18780*/  IMAD.MOV.U32 R45, RZ, RZ, R95 ;  /* 0x000000ffff2d7224 */ /* 0x000fe400078e005f */
[----:B------:R-:W-:Y:S02]  /*18790*/  FFMA.FTZ R95, R62, c[0x0][0x23c], -R5 ;  /* 0x00008f003e5f7a23 */ /* 0x000fe40000010805 */
[----:B---3--:R-:W-:Y:S02]  /*187a0*/  IMAD.MOV.U32 R10, RZ, RZ, R107 ;  /* 0x000000ffff0a7224 */ /* 0x008fe400078e006b */
[----:B------:R-:W-:Y:S02]  /*187b0*/  FFMA.FTZ R107, R171, c[0x0][0x23c], -R7 ;  /* 0x00008f00ab6b7a23 */ /* 0x000fe40000010807 */
[----:B------:R-:W-:Y:S01]  /*187c0*/  FFMA.FTZ R7, R86, c[0x0][0x23c], -R5 ;  /* 0x00008f0056077a23 */ /* 0x000fe20000010805 */
[----:B------:R-:W-:Y:S01]  /*187d0*/  MUFU.EX2 R128, R128 ;  /* 0x0000008000807308 */ /* 0x000fe20000000800 */
[----:B------:R-:W-:Y:S02]  /*187e0*/  IMAD.MOV.U32 R114, RZ, RZ, R10 ;  /* 0x000000ffff727224 */ /* 0x000fe400078e000a */
[----:B------:R-:W-:Y:S01]  /*187f0*/  IMAD.MOV.U32 R10, RZ, RZ, R197 ;  /* 0x000000ffff0a7224 */ /* 0x000fe200078e00c5 */
[----:B-1----:R-:W-:Y:S01]  /*18800*/  FSEL R2, R38, RZ, P1 ;  /* 0x000000ff26027208 */ /* 0x002fe20000800000 */
[----:B------:R-:W-:Y:S02]  /*18810*/  IMAD.MOV.U32 R197, RZ, RZ, R203 ;  /* 0x000000ffffc57224 */ /* 0x000fe400078e00cb */
[----:B------:R-:W-:Y:S02]  /*18820*/  IMAD.MOV.U32 R203, RZ, RZ, R188 ;  /* 0x000000ffffcb7224 */ /* 0x000fe400078e00bc */
[----:B------:R-:W-:Y:S01]  /*18830*/  FADD.FTZ R2, -R2, R133 ;  /* 0x0000008502027221 */ /* 0x000fe20000010100 */
[----:B------:R1:W-:Y:S01]  /*18840*/  MUFU.EX2 R234, R7 ;  /* 0x0000000700ea7308 */ /* 0x0003e20000000800 */
[----:B------:R-:W-:Y:S02]  /*18850*/  FFMA.FTZ R133, R119, c[0x0][0x23c], -R6 ;  /* 0x00008f0077857a23 */ /* 0x000fe40000010806 */
[----:B------:R-:W-:Y:S02]  /*18860*/  FFMA.FTZ R6, R98, c[0x0][0x23c], -R43 ;  /* 0x00008f0062067a23 */ /* 0x000fe4000001082b */
[--C-:B--2---:R-:W-:Y:S02]  /*18870*/  FFMA.FTZ R8, R87, c[0x0][0x23c], -R5.reuse ;  /* 0x00008f0057087a23 */ /* 0x104fe40000010805 */
[----:B------:R-:W-:Y:S02]  /*18880*/  FFMA.FTZ R87, R63, c[0x0][0x23c], -R5 ;  /* 0x00008f003f577a23 */ /* 0x000fe40000010805 */
[----:B------:R-:W-:Y:S01]  /*18890*/  IMAD.MOV.U32 R188, RZ, RZ, R213 ;  /* 0x000000ffffbc7224 */ /* 0x000fe200078e00d5 */
[----:B------:R2:W-:Y:S01]  /*188a0*/  MUFU.EX2 R232, R6 ;  /* 0x0000000600e87308 */ /* 0x0005e20000000800 */
[--C-:B------:R-:W-:Y:S02]  /*188b0*/  FFMA.FTZ R119, R108, c[0x0][0x23c], -R5.reuse ;  /* 0x00008f006c777a23 */ /* 0x100fe40000010805 */
[----:B------:R-:W-:Y:S02]  /*188c0*/  FFMA.FTZ R213, R124, c[0x0][0x23c], -R5 ;  /* 0x00008f007cd57a23 */ /* 0x000fe40000010805 */
[----:B------:R-:W-:Y:S02]  /*188d0*/  FFMA.FTZ R5, R99, c[0x0][0x23c], -R43 ;  /* 0x00008f0063057a23 */ /* 0x000fe4000001082b */
[----:B------:R-:W-:Y:S02]  /*188e0*/  IMAD.MOV.U32 R99, RZ, RZ, R226 ;  /* 0x000000ffff637224 */ /* 0x000fe400078e00e2 */
[----:B------:R-:W-:Y:S01]  /*188f0*/  IMAD.MOV.U32 R124, RZ, RZ, R201 ;  /* 0x000000ffff7c7224 */ /* 0x000fe200078e00c9 */
[----:B------:R-:W-:Y:S01]  /*18900*/  MUFU.EX2 R233, R12 ;  /* 0x0000000c00e97308 */ /* 0x000fe20000000800 */
[----:B------:R-:W-:Y:S01]  /*18910*/  IMAD.MOV.U32 R117, RZ, RZ, R45 ;  /* 0x000000ffff757224 */ /* 0x000fe200078e002d */
[--C-:B------:R-:W-:Y:S01]  /*18920*/  HSET2.LE.AND R45, R25, R241.reuse, PT ;  /* 0x000000f1192d7233 */ /* 0x100fe20003803000 */
[----:B------:R-:W-:Y:S01]  /*18930*/  IMAD.MOV.U32 R25, RZ, RZ, R10 ;  /* 0x000000ffff197224 */ /* 0x000fe200078e000a */
[----:B------:R-:W-:Y:S01]  /*18940*/  LOP3.LUT R10, R19, UR13, R170, 0x96, !PT ;  /* 0x0000000d130a7c12 */ /* 0x000fe2000f8e96aa */
[----:B------:R-:W-:Y:S01]  /*18950*/  IMAD.MOV.U32 R98, RZ, RZ, R44 ;  /* 0x000000ffff627224 */ /* 0x000fe200078e002c */
[--C-:B------:R-:W-:Y:S01]  /*18960*/  HSET2.LE.AND R44, R27, R241.reuse, PT ;  /* 0x000000f11b2c7233 */ /* 0x100fe20003803000 */
[----:B------:R-:W-:Y:S01]  /*18970*/  IMAD.MOV.U32 R199, RZ, RZ, R35 ;  /* 0x000000ffffc77224 */ /* 0x000fe200078e0023 */
[----:B-1----:R-:W-:Y:S01]  /*18980*/  F2FP.PACK_AB R7, R181, R25 ;  /* 0x00000019b507723e */ /* 0x002fe200000000ff */
[----:B------:R-:W-:Y:S01]  /*18990*/  IMAD.MOV.U32 R173, RZ, RZ, R203 ;  /* 0x000000ffffad7224 */ /* 0x000fe200078e00cb */
[----:B------:R1:W-:Y:S01]  /*189a0*/  MUFU.EX2 R229, R13 ;  /* 0x0000000d00e57308 */ /* 0x0003e20000000800 */
[----:B------:R-:W-:Y:S01]  /*189b0*/  IMAD.MOV.U32 R86, RZ, RZ, R202 ;  /* 0x000000ffff567224 */ /* 0x000fe200078e00ca */
[----:B------:R-:W-:Y:S01]  /*189c0*/  LOP3.LUT R44, R44, R7, RZ, 0xc0, !PT ;  /* 0x000000072c2c7212 */ /* 0x000fe200078ec0ff */
[----:B------:R-:W-:Y:S01]  /*189d0*/  IMAD.MOV.U32 R190, RZ, RZ, R197 ;  /* 0x000000ffffbe7224 */ /* 0x000fe200078e00c5 */
[----:B--2---:R-:W-:Y:S01]  /*189e0*/  F2FP.PACK_AB R6, R216, R48 ;  /* 0x00000030d806723e */ /* 0x004fe200000000ff */
[----:B------:R-:W-:Y:S01]  /*189f0*/  IMAD.MOV.U32 R171, RZ, RZ, R193 ;  /* 0x000000ffffab7224 */ /* 0x000fe200078e00c1 */
[----:B------:R-:W-:Y:S01]  /*18a00*/  F2FP.PACK_AB R7, R223, R182 ;  /* 0x000000b6df07723e */ /* 0x000fe200000000ff */
[----:B------:R-:W-:Y:S01]  /*18a10*/  IMAD.MOV.U32 R118, RZ, RZ, R188 ;  /* 0x000000ffff767224 */ /* 0x000fe200078e00bc */
[----:B------:R-:W-:Y:S01]  /*18a20*/  LOP3.LUT R47, R47, R6, RZ, 0xc0, !PT ;  /* 0x000000062f2f7212 */ /* 0x000fe200078ec0ff */
[----:B------:R-:W-:Y:S01]  /*18a30*/  IMAD.MOV.U32 R188, RZ, RZ, R183 ;  /* 0x000000ffffbc7224 */ /* 0x000fe200078e00b7 */
[----:B------:R2:W-:Y:S01]  /*18a40*/  MUFU.EX2 R230, R5 ;  /* 0x0000000500e67308 */ /* 0x0005e20000000800 */
[----:B------:R-:W-:Y:S01]  /*18a50*/  IMAD.MOV.U32 R93, RZ, RZ, R179 ;  /* 0x000000ffff5d7224 */ /* 0x000fe200078e00b3 */
[----:B------:R-:W-:Y:S01]  /*18a60*/  F2FP.PACK_AB R6, R124, R247 ;  /* 0x000000f77c06723e */ /* 0x000fe200000000ff */
[----:B------:R-:W-:Y:S01]  /*18a70*/  IMAD.MOV.U32 R88, RZ, RZ, R190 ;  /* 0x000000ffff587224 */ /* 0x000fe200078e00be */
[----:B------:R-:W-:Y:S01]  /*18a80*/  LOP3.LUT R34, R34, R7, RZ, 0xc0, !PT ;  /* 0x0000000722227212 */ /* 0x000fe200078ec0ff */
[----:B------:R-:W-:Y:S01]  /*18a90*/  IMAD.MOV.U32 R27, RZ, RZ, R189 ;  /* 0x000000ffff1b7224 */ /* 0x000fe200078e00bd */
[----:B------:R-:W-:Y:S01]  /*18aa0*/  LOP3.LUT R33, R33, R6, RZ, 0xc0, !PT ;  /* 0x0000000621217212 */ /* 0x000fe200078ec0ff */
[----:B------:R-:W-:Y:S01]  /*18ab0*/  IMAD.MOV.U32 R108, RZ, RZ, R131 ;  /* 0x000000ffff6c7224 */ /* 0x000fe200078e0083 */
[----:B------:R-:W-:Y:S01]  /*18ac0*/  F2FP.PACK_AB R6, R210, R215 ;  /* 0x000000d7d206723e */ /* 0x000fe200000000ff */
[----:B------:R-:W-:Y:S01]  /*18ad0*/  IMAD.MOV.U32 R131, RZ, RZ, R134 ;  /* 0x000000ffff837224 */ /* 0x000fe200078e0086 */
[----:B------:R3:W3:Y:S01]  /*18ae0*/  MUFU.EX2 R238, R8 ;  /* 0x0000000800ee7308 */ /* 0x0006e20000000800 */
[----:B------:R-:W-:Y:S01]  /*18af0*/  IMAD.MOV.U32 R31, RZ, RZ, R77 ;  /* 0x000000ffff1f7224 */ /* 0x000fe200078e004d */
[----:B------:R-:W-:Y:S01]  /*18b00*/  LOP3.LUT R54, R54, R6, RZ, 0xc0, !PT ;  /* 0x0000000636367212 */ /* 0x000fe200078ec0ff */
[----:B------:R-:W-:Y:S01]  /*18b10*/  FMUL.FTZ R3, R3, c[0x0][0x23c] ;  /* 0x00008f0003037a20 */ /* 0x000fe20000410000 */
[----:B------:R-:W-:Y:S01]  /*18b20*/  F2FP.PACK_AB R6, R224, R249 ;  /* 0x000000f9e006723e */ /* 0x000fe200000000ff */
[----:B-1----:R-:W-:Y:S01]  /*18b30*/  IMAD.WIDE.U32 R12, R10, -0x326172a9, RZ ;  /* 0xcd9e8d570a0c7825 */ /* 0x002fe200078e00ff */
[----:B------:R-:W-:Y:S01]  /*18b40*/  F2FP.PACK_AB R7, R209, R214 ;  /* 0x000000d6d107723e */ /* 0x000fe200000000ff */
[--C-:B------:R-:W-:Y:S01]  /*18b50*/  HSET2.LE.AND R35, R49, R241.reuse, PT ;  /* 0x000000f131237233 */ /* 0x100fe20003803000 */
[----:B------:R-:W-:Y:S01]  /*18b60*/  LOP3.LUT R53, R53, R6, RZ, 0xc0, !PT ;  /* 0x0000000635357212 */ /* 0x000fe200078ec0ff */
[----:B------:R-:W-:Y:S01]  /*18b70*/  IMAD.MOV.U32 R49, RZ, RZ, R98 ;  /* 0x000000ffff317224 */ /* 0x000fe200078e0062 */
[----:B------:R1:W-:Y:S01]  /*18b80*/  MUFU.EX2 R226, R9 ;  /* 0x0000000900e27308 */ /* 0x0003e20000000800 */
[----:B------:R-:W-:Y:S01]  /*18b90*/  FMUL.FTZ R0, R0, c[0x0][0x23c] ;  /* 0x00008f0000007a20 */ /* 0x000fe20000410000 */
[----:B------:R-:W-:Y:S01]  /*18ba0*/  LOP3.LUT R6, R13, UR12, R14, 0x96, !PT ;  /* 0x0000000c0d067c12 */ /* 0x000fe2000f8e960e */
[----:B------:R-:W-:Y:S01]  /*18bb0*/  FMUL.FTZ R4, R4, c[0x0][0x23c] ;  /* 0x00008f0004047a20 */ /* 0x000fe20000410000 */
[----:B--2---:R-:W-:Y:S01]  /*18bc0*/  F2FP.PACK_AB R5, R177, R125 ;  /* 0x0000007db105723e */ /* 0x004fe200000000ff */
[----:B------:R-:W-:Y:S01]  /*18bd0*/  FMUL.FTZ R2, R2, c[0x0][0x23c] ;  /* 0x00008f0002027a20 */ /* 0x000fe20000410000 */
[----:B------:R-:W-:Y:S01]  /*18be0*/  LOP3.LUT R55, R55, R7, RZ, 0xc0, !PT ;  /* 0x0000000737377212 */ /* 0x000fe200078ec0ff */
[----:B------:R-:W-:Y:S01]  /*18bf0*/  IMAD.WIDE.U32 R6, R6, -0x2daee0ad, RZ ;  /* 0xd2511f5306067825 */ /* 0x000fe200078e00ff */
[----:B------:R-:W-:Y:S02]  /*18c00*/  LOP3.LUT R46, R46, R5, RZ, 0xc0, !PT ;  /* 0x000000052e2e7212 */ /* 0x000fe400078ec0ff */
[----:B------:R2:W2:Y:S01]  /*18c10*/  MUFU.EX2 R231, R11 ;  /* 0x0000000b00e77308 */ /* 0x0004a20000000800 */
[----:B------:R-:W-:Y:S01]  /*18c20*/  F2FP.PACK_AB R5, R98, R175 ;  /* 0x000000af6205723e */ /* 0x000fe200000000ff */
[----:B------:R-:W-:Y:S02]  /*18c30*/  IMAD.MOV.U32 R98, RZ, RZ, R133 ;  /* 0x000000ffff627224 */ /* 0x000fe400078e0085 */
[----:B------:R-:W-:Y:S01]  /*18c40*/  IMAD.MOV.U32 R133, RZ, RZ, R185 ;  /* 0x000000ffff857224 */ /* 0x000fe200078e00b9 */
[----:B---3--:R-:W-:Y:S02]  /*18c50*/  F2FP.PACK_AB R8, R80, R114 ;  /* 0x000000725008723e */ /* 0x008fe400000000ff */
[----:B------:R-:W-:Y:S02]  /*18c60*/  LOP3.LUT R32, R32, R5, RZ, 0xc0, !PT ;  /* 0x0000000520207212 */ /* 0x000fe400078ec0ff */
[----:B------:R-:W-:Y:S01]  /*18c70*/  LOP3.LUT R45, R45, R8, RZ, 0xc0, !PT ;  /* 0x000000082d2d7212 */ /* 0x000fe200078ec0ff */
[----:B------:R-:W-:Y:S01]  /*18c80*/  MUFU.EX2 R202, R20 ;  /* 0x0000001400ca7308 */ /* 0x000fe20000000800 */
[----:B------:R-:W-:Y:S01]  /*18c90*/  F2FP.PACK_AB R5, R117, R105 ;  /* 0x000000697505723e */ /* 0x000fe200000000ff */
[----:B-1----:R-:W-:Y:S03]  /*18ca0*/  IMAD.WIDE.U32 R8, R78, -0x2daee0ad, RZ ;  /* 0xd2511f534e087825 */ /* 0x002fe600078e00ff */
[----:B------:R-:W-:Y:S02]  /*18cb0*/  LOP3.LUT R35, R35, R5, RZ, 0xc0, !PT ;  /* 0x0000000523237212 */ /* 0x000fe400078ec0ff */
[----:B------:R-:W-:Y:S02]  /*18cc0*/  F2FP.PACK_AB R5, R219, R99 ;  /* 0x00000063db05723e */ /* 0x000fe400000000ff */
[----:B------:R-:W-:Y:S01]  /*18cd0*/  LOP3.LUT R8, R7, UR9, R8, 0x96, !PT ;  /* 0x0000000907087c12 */ /* 0x000fe2000f8e9608 */
[--C-:B------:R-:W-:Y:S01]  /*18ce0*/  FFMA.FTZ R7, R169, c[0x0][0x23c], -R43.reuse ;  /* 0x00008f00a9077a23 */ /* 0x100fe2000001082b */
[----:B------:R-:W-:Y:S01]  /*18cf0*/  LOP3.LUT R52, R52, R5, RZ, 0xc0, !PT ;  /* 0x0000000534347212 */ /* 0x000fe200078ec0ff */
[----:B------:R-:W-:Y:S01]  /*18d00*/  IMAD.MOV.U32 R169, RZ, RZ, R114 ;  /* 0x000000ffffa97224 */ /* 0x000fe200078e0072 */
[----:B----4-:R-:W-:Y:S01]  /*18d10*/  F2FP.PACK_AB R5, R252, R245 ;  /* 0x000000f5fc05723e */ /* 0x010fe200000000ff */
[----:B------:R1:W-:Y:S01]  /*18d20*/  MUFU.EX2 R203, R7 ;  /* 0x0000000700cb7308 */ /* 0x0003e20000000800 */
[----:B--2---:R-:W-:Y:S01]  /*18d30*/  LOP3.LUT R11, R9, UR11, R18, 0x96, !PT ;  /* 0x0000000b090b7c12 */ /* 0x004fe2000f8e9612 */
[----:B------:R-:W-:Y:S01]  /*18d40*/  FFMA.FTZ R9, R168, c[0x0][0x23c], -R43 ;  /* 0x00008f00a8097a23 */ /* 0x000fe2000001082b */
[----:B------:R-:W-:Y:S02]  /*18d50*/  LOP3.LUT R56, R56, R5, RZ, 0xc0, !PT ;  /* 0x0000000538387212 */ /* 0x000fe400078ec0ff */
[----:B------:R-:W-:Y:S01]  /*18d60*/  F2FP.PACK_AB R5, R248, R244 ;  /* 0x000000f4f805723e */ /* 0x000fe200000000ff */
[----:B------:R-:W-:Y:S03]  /*18d70*/  IMAD.WIDE.U32 R10, R11, -0x326172a9, RZ ;  /* 0xcd9e8d570b0a7825 */ /* 0x000fe600078e00ff */
[----:B------:R-:W-:Y:S01]  /*18d80*/  LOP3.LUT R57, R57, R5, RZ, 0xc0, !PT ;  /* 0x0000000539397212 */ /* 0x000fe200078ec0ff */
[----:B------:R2:W3:Y:S01]  /*18d90*/  MUFU.EX2 R225, R9 ;  /* 0x0000000900e17308 */ /* 0x0004e20000000800 */
[----:B------:R-:W-:Y:S02]  /*18da0*/  F2FP.PACK_AB R5, R208, R212 ;  /* 0x000000d4d005723e */ /* 0x000fe400000000ff */
[----:B------:R-:W-:Y:S02]  /*18db0*/  LOP3.LUT R12, R11, UR10, R12, 0x96, !PT ;  /* 0x0000000a0b0c7c12 */ /* 0x000fe4000f8e960c */
[----:B------:R-:W-:Y:S02]  /*18dc0*/  LOP3.LUT R58, R58, R5, RZ, 0xc0, !PT ;  /* 0x000000053a3a7212 */ /* 0x000fe400078ec0ff */
[----:B------:R-:W-:Y:S01]  /*18dd0*/  F2FP.PACK_AB R5, R207, R250 ;  /* 0x000000facf05723e */ /* 0x000fe200000000ff */
[----:B------:R-:W-:Y:S02]  /*18de0*/  IMAD.WIDE.U32 R12, R12, -0x2daee0ad, RZ ;  /* 0xd2511f530c0c7825 */ /* 0x000fe400078e00ff */
[----:B------:R-:W-:Y:S01]  /*18df0*/  MUFU.EX2 R131, R131 ;  /* 0x0000008300837308 */ /* 0x000fe20000000800 */
[----:B------:R-:W-:Y:S02]  /*18e00*/  LOP3.LUT R59, R59, R5, RZ, 0xc0, !PT ;  /* 0x000000053b3b7212 */ /* 0x000fe400078ec0ff */
[----:B------:R-:W-:Y:S02]  /*18e10*/  F2FP.PACK_AB R5, R135, R206 ;  /* 0x000000ce8705723e */ /* 0x000fe400000000ff */
[----:B------:R-:W-:Y:S02]  /*18e20*/  LOP3.LUT R6, R13, UR7, R6, 0x96, !PT ;  /* 0x000000070d067c12 */ /* 0x000fe4000f8e9606 */
[----:B------:R-:W-:Y:S02]  /*18e30*/  LOP3.LUT R64, R64, R5, RZ, 0xc0, !PT ;  /* 0x0000000540407212 */ /* 0x000fe400078ec0ff */
[----:B------:R-:W-:Y:S01]  /*18e40*/  F2FP.PACK_AB R5, R251, R246 ;  /* 0x000000f6fb05723e */ /* 0x000fe200000000ff */
[----:B-1----:R-:W-:Y:S01]  /*18e50*/  IMAD.WIDE.U32 R6, R6, -0x326172a9, RZ ;  /* 0xcd9e8d5706067825 */ /* 0x002fe200078e00ff */
[----:B------:R1:W-:Y:S02]  /*18e60*/  MUFU.EX2 R201, R22 ;  /* 0x0000001600c97308 */ /* 0x0003e40000000800 */
[----:B------:R-:W-:Y:S01]  /*18e70*/  LOP3.LUT R65, R65, R5, RZ, 0xc0, !PT ;  /* 0x0000000541417212 */ /* 0x000fe200078ec0ff */
[----:B--2---:R-:W-:Y:S01]  /*18e80*/  IMAD.WIDE.U32 R8, R8, -0x326172a9, RZ ;  /* 0xcd9e8d5708087825 */ /* 0x004fe200078e00ff */
[----:B------:R-:W-:Y:S02]  /*18e90*/  F2FP.PACK_AB R5, R234, R238 ;  /* 0x000000eeea05723e */ /* 0x000fe400000000ff */
[----:B------:R-:W-:Y:S02]  /*18ea0*/  LOP3.LUT R62, R6, 0xff, RZ, 0xc0, !PT ;  /* 0x000000ff063e7812 */ /* 0x000fe400078ec0ff */
[----:B------:R-:W-:Y:S02]  /*18eb0*/  LOP3.LUT R66, R66, R5, RZ, 0xc0, !PT ;  /* 0x0000000542427212 */ /* 0x000fe400078ec0ff */
[----:B------:R-:W-:Y:S01]  /*18ec0*/  LOP3.LUT R5, R6, 0xffff, RZ, 0xc0, !PT ;  /* 0x0000ffff06057812 */ /* 0x000fe200078ec0ff */
[----:B------:R2:W-:Y:S01]  /*18ed0*/  MUFU.EX2 R197, R21 ;  /* 0x0000001500c57308 */ /* 0x0005e20000000800 */
[----:B------:R-:W-:Y:S02]  /*18ee0*/  LOP3.LUT R10, R9, UR8, R10, 0x96, !PT ;  /* 0x00000008090a7c12 */ /* 0x000fe4000f8e960a */
[----:B------:R-:W-:Y:S02]  /*18ef0*/  SHF.R.U32.HI R5, RZ, 0x8, R5 ;  /* 0x00000008ff057819 */ /* 0x000fe40000011605 */
[----:B------:R-:W-:Y:S02]  /*18f00*/  LOP3.LUT R9, R7, UR17, R8, 0x96, !PT ;  /* 0x0000001107097c12 */ /* 0x000fe4000f8e9608 */
[----:B------:R-:W-:Y:S02]  /*18f10*/  PRMT R62, R62, 0x5410, R5 ;  /* 0x000054103e3e7816 */ /* 0x000fe40000000005 */
[----:B------:R-:W-:Y:S01]  /*18f20*/  F2FP.PACK_AB R5, R233, R231 ;  /* 0x000000e7e905723e */ /* 0x000fe200000000ff */
[----:B------:R4:W-:Y:S01]  /*18f30*/  MUFU.EX2 R193, R26 ;  /* 0x0000001a00c17308 */ /* 0x0009e20000000800 */
[----:B------:R-:W-:Y:S01]  /*18f40*/  SHF.R.U32.HI R7, RZ, 0x18, R6 ;  /* 0x00000018ff077819 */ /* 0x000fe20000011606 */
[--C-:B------:R-:W-:Y:S01]  /*18f50*/  HSET2.LE.AND R62, R62, R241.reuse, PT ;  /* 0x000000f13e3e7233 */ /* 0x100fe20003803000 */
[----:B-1----:R-:W-:Y:S01]  /*18f60*/  IMAD.MOV.U32 R22, RZ, RZ, R130 ;  /* 0x000000ffff167224 */ /* 0x002fe200078e0082 */
[----:B------:R-:W-:Y:S01]  /*18f70*/  LOP3.LUT R60, R9, 0xff, RZ, 0xc0, !PT ;  /* 0x000000ff093c7812 */ /* 0x000fe200078ec0ff */
[----:B------:R-:W-:Y:S01]  /*18f80*/  IMAD.MOV.U32 R130, RZ, RZ, R195 ;  /* 0x000000ffff827224 */ /* 0x000fe200078e00c3 */
[----:B------:R-:W-:Y:S01]  /*18f90*/  SHF.R.U32.HI R61, RZ, 0x10, R9 ;  /* 0x00000010ff3d7819 */ /* 0x000fe20000011609 */
[----:B------:R-:W-:Y:S01]  /*18fa0*/  IMAD.MOV.U32 R195, RZ, RZ, R174 ;  /* 0x000000ffffc37224 */ /* 0x000fe200078e00ae */
[----:B------:R-:W-:Y:S02]  /*18fb0*/  LOP3.LUT R62, R62, R5, RZ, 0xc0, !PT ;  /* 0x000000053e3e7212 */ /* 0x000fe400078ec0ff */
[----:B------:R-:W-:Y:S01]  /*18fc0*/  SHF.R.U32.HI R5, RZ, 0x10, R6 ;  /* 0x00000010ff057819 */ /* 0x000fe20000011606 */
[----:B------:R1:W-:Y:S01]  /*18fd0*/  MUFU.EX2 R194, R24 ;  /* 0x0000001800c27308 */ /* 0x0003e20000000800 */
[----:B------:R-:W-:Y:S01]  /*18fe0*/  LOP3.LUT R61, R61, 0xff, RZ, 0xc0, !PT ;  /* 0x000000ff3d3d7812 */ /* 0x000fe200078ec0ff */
[----:B--2---:R-:W-:Y:S01]  /*18ff0*/  IMAD.MOV.U32 R21, RZ, RZ, R80 ;  /* 0x000000ffff157224 */ /* 0x004fe200078e0050 */
[----:B------:R-:W-:Y:S01]  /*19000*/  LOP3.LUT R6, R5, 0xff, RZ, 0xc0, !PT ;  /* 0x000000ff05067812 */ /* 0x000fe200078ec0ff */
[----:B------:R-:W-:Y:S01]  /*19010*/  IMAD.MOV.U32 R80, RZ, RZ, R176 ;  /* 0x000000ffff507224 */ /* 0x000fe200078e00b0 */
[----:B------:R-:W-:Y:S02]  /*19020*/  F2FP.PACK_AB R5, R230, R232 ;  /* 0x000000e8e605723e */ /* 0x000fe400000000ff */
[----:B------:R-:W-:Y:S01]  /*19030*/  PRMT R6, R6, 0x5410, R7 ;  /* 0x0000541006067816 */ /* 0x000fe20000000007 */
[----:B------:R-:W-:Y:S01]  /*19040*/  FFMA.FTZ R7, R239, c[0x0][0x23c], -R43 ;  /* 0x00008f00ef077a23 */ /* 0x000fe2000001082b */
[----:B------:R-:W-:Y:S01]  /*19050*/  LOP3.LUT R67, R67, R5, RZ, 0xc0, !PT ;  /* 0x0000000543437212 */ /* 0x000fe200078ec0ff */
[----:B------:R-:W-:Y:S01]  /*19060*/  MUFU.EX2 R183, R36 ;  /* 0x0000002400b77308 */ /* 0x000fe20000000800 */
[----:B------:R-:W-:Y:S01]  /*19070*/  F2FP.PACK_AB R5, R229, R226 ;  /* 0x000000e2e505723e */ /* 0x000fe200000000ff */
[----:B----4-:R-:W-:Y:S01]  /*19080*/  IMAD.MOV.U32 R26, RZ, RZ, R23 ;  /* 0x000000ffff1a7224 */ /* 0x010fe200078e0017 */
[--C-:B------:R-:W-:Y:S01]  /*19090*/  HSET2.LE.AND R63, R6, R241.reuse, PT ;  /* 0x000000f1063f7233 */ /* 0x100fe20003803000 */
[----:B------:R-:W-:Y:S01]  /*190a0*/  IMAD.MOV.U32 R23, RZ, RZ, R117 ;  /* 0x000000ffff177224 */ /* 0x000fe200078e0075 */
[----:B------:R-:W-:Y:S01]  /*190b0*/  F2FP.PACK_AB R6, R227, R228 ;  /* 0x000000e4e306723e */ /* 0x000fe200000000ff */
[----:B------:R-:W-:Y:S02]  /*190c0*/  IMAD.MOV.U32 R117, RZ, RZ, R188 ;  /* 0x000000ffff757224 */ /* 0x000fe400078e00bc */
[----:B------:R-:W-:Y:S02]  /*190d0*/  LOP3.LUT R63, R63, R5, RZ, 0xc0, !PT ;  /* 0x000000053f3f7212 */ /* 0x000fe400078ec0ff */
[----:B------:R2:W-:Y:S01]  /*190e0*/  MUFU.EX2 R191, R7 ;  /* 0x0000000700bf7308 */ /* 0x0005e20000000800 */
[----:B------:R-:W-:Y:S01]  /*190f0*/  LOP3.LUT R72, R72, R6, RZ, 0xc0, !PT ;  /* 0x0000000648487212 */ /* 0x000fe200078ec0ff */
[----:B-1----:R-:W-:Y:S01]  /*19100*/  IMAD.MOV.U32 R24, RZ, RZ, R118 ;  /* 0x000000ffff187224 */ /* 0x002fe200078e0076 */
[----:B---3--:R-:W-:Y:S01]  /*19110*/  F2FP.PACK_AB R5, R203, R225 ;  /* 0x000000e1cb05723e */ /* 0x008fe200000000ff */
[----:B------:R-:W-:Y:S02]  /*19120*/  IMAD.MOV.U32 R118, RZ, RZ, R132 ;  /* 0x000000ffff767224 */ /* 0x000fe400078e0084 */
[----:B------:R-:W-:Y:S01]  /*19130*/  IMAD.MOV.U32 R132, RZ, RZ, R184 ;  /* 0x000000ffff847224 */ /* 0x000fe200078e00b8 */
[----:B------:R-:W-:Y:S01]  /*19140*/  LOP3.LUT R73, R73, R5, RZ, 0xc0, !PT ;  /* 0x0000000549497212 */ /* 0x000fe200078ec0ff */
[----:B------:R-:W-:Y:S02]  /*19150*/  IMAD.MOV.U32 R239, RZ, RZ, R24 ;  /* 0x000000ffffef7224 */ /* 0x000fe400078e0018 */
[----:B------:R-:W1:Y:S01]  /*19160*/  MUFU.EX2 R36, R4 ;  /* 0x0000000400247308 */ /* 0x000e620000000800 */
[----:B------:R-:W-:Y:S02]  /*19170*/  IMAD.MOV.U32 R24, RZ, RZ, R21 ;  /* 0x000000ffff187224 */ /* 0x000fe400078e0015 */
[----:B------:R-:W-:Y:S07]  /*19180*/  IMAD.MOV.U32 R21, RZ, RZ, R182 ;  /* 0x000000ffff157224 */ /* 0x000fee00078e00b6 */
[----:B------:R-:W-:Y:S01]  /*19190*/  MUFU.EX2 R134, R82 ;  /* 0x0000005200867308 */ /* 0x000fe20000000800 */
[----:B--2---:R-:W-:Y:S04]  /*191a0*/  IMAD.WIDE.U32 R6, R10, -0x2daee0ad, RZ ;  /* 0xd2511f530a067825 */ /* 0x004fe800078e00ff */
[----:B------:R-:W-:Y:S01]  /*191b0*/  FFMA.FTZ R10, R240, c[0x0][0x23c], -R43 ;  /* 0x00008f00f00a7a23 */ /* 0x000fe2000001082b */
[C---:B------:R-:W-:Y:S01]  /*191c0*/  LOP3.LUT R5, R6.reuse, 0xffff, RZ, 0xc0, !PT ;  /* 0x0000ffff06057812 */ /* 0x040fe200078ec0ff */
[----:B------:R-:W-:Y:S01]  /*191d0*/  IMAD.MOV.U32 R240, RZ, RZ, R177 ;  /* 0x000000fffff07224 */ /* 0x000fe200078e00b1 */
[----:B------:R-:W-:Y:S02]  /*191e0*/  LOP3.LUT R70, R6, 0xff, RZ, 0xc0, !PT ;  /* 0x000000ff06467812 */ /* 0x000fe400078ec0ff */
[----:B------:R2:W3:Y:S01]  /*191f0*/  MUFU.EX2 R178, R30 ;  /* 0x0000001e00b27308 */ /* 0x0004e20000000800 */
[----:B------:R-:W-:Y:S01]  /*19200*/  SHF.R.U32.HI R5, RZ, 0x8, R5 ;  /* 0x00000008ff057819 */ /* 0x000fe20000011605 */
[----:B-1----:R-:W-:Y:S01]  /*19210*/  FMUL.FTZ R4, R36, R140 ;  /* 0x0000008c24047220 */ /* 0x002fe20000410000 */
[----:B------:R-:W-:Y:S02]  /*19220*/  LOP3.LUT R8, R7, UR18, R12, 0x96, !PT ;  /* 0x0000001207087c12 */ /* 0x000fe4000f8e960c */
[----:B------:R-:W-:Y:S02]  /*19230*/  PRMT R70, R70, 0x5410, R5 ;  /* 0x0000541046467816 */ /* 0x000fe40000000005 */
[----:B------:R-:W-:Y:S02]  /*19240*/  F2FP.PACK_AB R5, R201, R202 ;  /* 0x000000cac905723e */ /* 0x000fe400000000ff */
[--C-:B------:R-:W-:Y:S01]  /*19250*/  SHF.R.U32.HI R7, RZ, 0x18, R6.reuse ;  /* 0x00000018ff077819 */ /* 0x100fe20000011606 */
[--C-:B------:R-:W-:Y:S01]  /*19260*/  HSET2.LE.AND R70, R70, R241.reuse, PT ;  /* 0x000000f146467233 */ /* 0x100fe20003803000 */
[----:B------:R1:W-:Y:S04]  /*19270*/  MUFU.EX2 R172, R42 ;  /* 0x0000002a00ac7308 */ /* 0x0003e80000000800 */
[----:B------:R-:W-:Y:S02]  /*19280*/  LOP3.LUT R70, R70, R5, RZ, 0xc0, !PT ;  /* 0x0000000546467212 */ /* 0x000fe400078ec0ff */
[----:B------:R-:W-:Y:S04]  /*19290*/  SHF.R.U32.HI R5, RZ, 0x10, R6 ;  /* 0x00000010ff057819 */ /* 0x000fe80000011606 */
[----:B------:R-:W-:Y:S01]  /*192a0*/  LOP3.LUT R6, R5, 0xff, RZ, 0xc0, !PT ;  /* 0x000000ff05067812 */ /* 0x000fe200078ec0ff */
[----:B------:R4:W3:Y:S01]  /*192b0*/  MUFU.EX2 R179, R50 ;  /* 0x0000003200b37308 */ /* 0x0008e20000000800 */
[----:B------:R-:W-:Y:S01]  /*192c0*/  F2FP.PACK_AB R5, R200, R197 ;  /* 0x000000c5c805723e */ /* 0x000fe200000000ff */
[----:B--2---:R-:W-:Y:S01]  /*192d0*/  IMAD.MOV.U32 R30, RZ, RZ, R181 ;  /* 0x000000ffff1e7224 */ /* 0x004fe200078e00b5 */
[----:B------:R-:W-:Y:S02]  /*192e0*/  PRMT R6, R6, 0x5410, R7 ;  /* 0x0000541006067816 */ /* 0x000fe40000000007 */
[----:B------:R-:W-:Y:S02]  /*192f0*/  LOP3.LUT R74, R74, R5, RZ, 0xc0, !PT ;  /* 0x000000054a4a7212 */ /* 0x000fe400078ec0ff */
[----:B------:R-:W-:Y:S01]  /*19300*/  F2FP.PACK_AB R5, R193, R194 ;  /* 0x000000c2c105723e */ /* 0x000fe200000000ff */
[--C-:B------:R-:W-:Y:S02]  /*19310*/  HSET2.LE.AND R71, R6, R241.reuse, PT ;  /* 0x000000f106477233 */ /* 0x100fe40003803000 */
[----:B------:R2:W-:Y:S01]  /*19320*/  MUFU.EX2 R186, R69 ;  /* 0x0000004500ba7308 */ /* 0x0005e20000000800 */
[----:B-1----:R-:W-:Y:S02]  /*19330*/  IMAD.MOV.U32 R42, RZ, RZ, R169 ;  /* 0x000000ffff2a7224 */ /* 0x002fe400078e00a9 */
[----:B------:R-:W-:Y:S02]  /*19340*/  LOP3.LUT R71, R71, R5, RZ, 0xc0, !PT ;  /* 0x0000000547477212 */ /* 0x000fe400078ec0ff */
[----:B------:R-:W-:Y:S02]  /*19350*/  LOP3.LUT R5, R9, 0xffff, RZ, 0xc0, !PT ;  /* 0x0000ffff09057812 */ /* 0x000fe400078ec0ff */
[----:B------:R-:W-:Y:S03]  /*19360*/  SHF.R.U32.HI R9, RZ, 0x18, R9 ;  /* 0x00000018ff097819 */ /* 0x000fe60000011609 */
[----:B------:R1:W-:Y:S01]  /*19370*/  MUFU.EX2 R185, R68 ;  /* 0x0000004400b97308 */ /* 0x0003e20000000800 */
[----:B------:R-:W-:Y:S02]  /*19380*/  SHF.R.U32.HI R5, RZ, 0x8, R5 ;  /* 0x00000008ff057819 */ /* 0x000fe40000011605 */
[----:B------:R-:W-:Y:S01]  /*19390*/  PRMT R61, R61, 0x5410, R9 ;  /* 0x000054103d3d7816 */ /* 0x000fe20000000009 */
[----:B----4-:R-:W-:Y:S01]  /*193a0*/  IMAD.MOV.U32 R50, RZ, RZ, R92 ;  /* 0x000000ffff327224 */ /* 0x010fe200078e005c */
[----:B------:R-:W-:Y:S01]  /*193b0*/  PRMT R60, R60, 0x5410, R5 ;  /* 0x000054103c3c7816 */ /* 0x000fe20000000005 */
[----:B------:R-:W-:Y:S01]  /*193c0*/  IMAD.MOV.U32 R92, RZ, RZ, R86 ;  /* 0x000000ffff5c7224 */ /* 0x000fe200078e0056 */
[----:B---3--:R-:W-:Y:S01]  /*193d0*/  F2FP.PACK_AB R5, R183, R178 ;  /* 0x000000b2b705723e */ /* 0x008fe200000000ff */
[--C-:B------:R-:W-:Y:S02]  /*193e0*/  HSET2.LE.AND R61, R61, R241.reuse, PT ;  /* 0x000000f13d3d7233 */ /* 0x100fe40003803000 */
[----:B------:R3:W4:Y:S01]  /*193f0*/  MUFU.EX2 R187, R51 ;  /* 0x0000003300bb7308 */ /* 0x0007220000000800 */
[--C-:B------:R-:W-:Y:S01]  /*19400*/  HSET2.LE.AND R60, R60, R241.reuse, PT ;  /* 0x000000f13c3c7233 */ /* 0x100fe20003803000 */
[--C-:B--2---:R-:W-:Y:S04]  /*19410*/  SHF.R.U32.HI R69, RZ, 0x10, R8.reuse ;  /* 0x00000010ff457819 */ /* 0x104fe80000011608 */
[----:B------:R-:W-:Y:S02]  /*19420*/  LOP3.LUT R60, R60, R5, RZ, 0xc0, !PT ;  /* 0x000000053c3c7212 */ /* 0x000fe400078ec0ff */
[----:B------:R-:W-:Y:S02]  /*19430*/  F2FP.PACK_AB R5, R179, R172 ;  /* 0x000000acb305723e */ /* 0x000fe400000000ff */
[----:B------:R-:W2:Y:S01]  /*19440*/  MUFU.EX2 R184, R76 ;  /* 0x0000004c00b87308 */ /* 0x000ea20000000800 */
[----:B------:R-:W-:Y:S02]  /*19450*/  LOP3.LUT R69, R69, 0xff, RZ, 0xc0, !PT ;  /* 0x000000ff45457812 */ /* 0x000fe400078ec0ff */
[----:B------:R-:W-:Y:S02]  /*19460*/  LOP3.LUT R61, R61, R5, RZ, 0xc0, !PT ;  /* 0x000000053d3d7212 */ /* 0x000fe400078ec0ff */
[C---:B------:R-:W-:Y:S02]  /*19470*/  LOP3.LUT R5, R8.reuse, 0xffff, RZ, 0xc0, !PT ;  /* 0x0000ffff08057812 */ /* 0x040fe400078ec0ff */
[----:B-1----:R-:W-:Y:S02]  /*19480*/  LOP3.LUT R68, R8, 0xff, RZ, 0xc0, !PT ;  /* 0x000000ff08447812 */ /* 0x002fe400078ec0ff */
[----:B------:R-:W-:Y:S01]  /*19490*/  SHF.R.U32.HI R5, RZ, 0x8, R5 ;  /* 0x00000008ff057819 */ /* 0x000fe20000011605 */
[----:B------:R-:W1:Y:S01]  /*194a0*/  MUFU.EX2 R192, R10 ;  /* 0x0000000a00c07308 */ /* 0x000e620000000800 */
[----:B------:R-:W-:Y:S02]  /*194b0*/  SHF.R.U32.HI R8, RZ, 0x18, R8 ;  /* 0x00000018ff087819 */ /* 0x000fe40000011608 */
[----:B------:R-:W-:Y:S01]  /*194c0*/  PRMT R68, R68, 0x5410, R5 ;  /* 0x0000541044447816 */ /* 0x000fe20000000005 */
[----:B---3--:R-:W-:Y:S01]  /*194d0*/  IMAD.MOV.U32 R51, RZ, RZ, R93 ;  /* 0x000000ffff337224 */ /* 0x008fe200078e005d */
[----:B------:R-:W-:Y:S01]  /*194e0*/  PRMT R69, R69, 0x5410, R8 ;  /* 0x0000541045457816 */ /* 0x000fe20000000008 */
[----:B------:R-:W-:Y:S01]  /*194f0*/  IMAD.MOV.U32 R93, RZ, RZ, R173 ;  /* 0x000000ffff5d7224 */ /* 0x000fe200078e00ad */
[----:B----4-:R-:W-:Y:S01]  /*19500*/  F2FP.PACK_AB R5, R186, R187 ;  /* 0x000000bbba05723e */ /* 0x010fe200000000ff */
[----:B------:R-:W-:Y:S01]  /*19510*/  IMAD.MOV.U32 R173, RZ, RZ, R91 ;  /* 0x000000ffffad7224 */ /* 0x000fe200078e005b */
[--C-:B------:R-:W-:Y:S01]  /*19520*/  HSET2.LE.AND R68, R68, R241.reuse, PT ;  /* 0x000000f144447233 */ /* 0x100fe20003803000 */
[----:B------:R-:W-:Y:S01]  /*19530*/  IMAD.MOV.U32 R51, RZ, RZ, R121 ;  /* 0x000000ffff337224 */ /* 0x000fe200078e0079 */
[--C-:B------:R-:W-:Y:S01]  /*19540*/  HSET2.LE.AND R69, R69, R241.reuse, PT ;  /* 0x000000f145457233 */ /* 0x100fe20003803000 */
[----:B------:R-:W-:Y:S01]  /*19550*/  IMAD.MOV.U32 R121, RZ, RZ, R80 ;  /* 0x000000ffff797224 */ /* 0x000fe200078e0050 */
[----:B------:R-:W-:Y:S01]  /*19560*/  MUFU.EX2 R168, R81 ;  /* 0x0000005100a87308 */ /* 0x000fe20000000800 */
[----:B------:R-:W-:Y:S02]  /*19570*/  LOP3.LUT R68, R68, R5, RZ, 0xc0, !PT ;  /* 0x0000000544447212 */ /* 0x000fe400078ec0ff */
[----:B--2---:R-:W-:Y:S04]  /*19580*/  F2FP.PACK_AB R5, R184, R185 ;  /* 0x000000b9b805723e */ /* 0x004fe800000000ff */
[----:B------:R-:W-:Y:S01]  /*19590*/  LOP3.LUT R69, R69, R5, RZ, 0xc0, !PT ;  /* 0x0000000545457212 */ /* 0x000fe200078ec0ff */
[----:B------:R-:W-:Y:S02]  /*195a0*/  IMAD.U32 R5, RZ, RZ, UR4 ;  /* 0x00000004ff057e24 */ /* 0x000fe4000f8e00ff */
[----:B------:R-:W-:Y:S01]  /*195b0*/  MUFU.EX2 R3, R3 ;  /* 0x0000000300037308 */ /* 0x000fe20000000800 */
[----:B-1----:R-:W-:Y:S02]  /*195c0*/  F2FP.PACK_AB R6, R192, R191 ;  /* 0x000000bfc006723e */ /* 0x002fe400000000ff */
[----:B------:R-:W-:Y:S02]  /*195d0*/  LOP3.LUT R5, R243, UR31, R5, 0x96, !PT ;  /* 0x0000001ff3057c12 */ /* 0x000fe4000f8e9605 */
[----:B------:R-:W-:Y:S03]  /*195e0*/  LOP3.LUT R75, R75, R6, RZ, 0xc0, !PT ;  /* 0x000000064b4b7212 */ /* 0x000fe600078ec0ff */
[----:B------:R-:W-:Y:S02]  /*195f0*/  IMAD.WIDE.U32 R8, R5, -0x326172a9, RZ ;  /* 0xcd9e8d5705087825 */ /* 0x000fe400078e00ff */
[----:B------:R-:W-:Y:S03]  /*19600*/  MUFU.EX2 R0, R0 ;  /* 0x0000000000007308 */ /* 0x000fe60000000800 */
[----:B------:R-:W-:Y:S02]  /*19610*/  LOP3.LUT R5, R9, UR16, R198, 0x96, !PT ;  /* 0x0000001009057c12 */ /* 0x000fe4000f8e96c6 */
[--C-:B------:R-:W-:Y:S02]  /*19620*/  LOP3.LUT R20, R15, UR14, R8.reuse, 0x96, !PT ;  /* 0x0000000e0f147c12 */ /* 0x100fe4000f8e9608 */
[----:B------:R-:W-:Y:S01]  /*19630*/  LOP3.LUT R8, R29, UR14, R8, 0x96, !PT ;  /* 0x0000000e1d087c12 */ /* 0x000fe2000f8e9608 */
[----:B------:R-:W-:Y:S01]  /*19640*/  IMAD.WIDE.U32 R6, R5, -0x2daee0ad, RZ ;  /* 0xd2511f5305067825 */ /* 0x000fe200078e00ff */
[----:B------:R-:W-:Y:S01]  /*19650*/  LOP3.LUT R19, R9, UR16, R132, 0x96, !PT ;  /* 0x0000001009137c12 */ /* 0x000fe2000f8e9684 */
[----:B------:R-:W-:Y:S02]  /*19660*/  MUFU.EX2 R2, R2 ;  /* 0x0000000200027308 */ /* 0x000fe40000000800 */
[----:B------:R-:W-:Y:S01]  /*19670*/  IMAD.WIDE.U32 R8, R8, -0x2daee0ad, RZ ;  /* 0xd2511f5308087825 */ /* 0x000fe200078e00ff */
[----:B------:R-:W-:Y:S04]  /*19680*/  LOP3.LUT R5, R7, UR13, R50, 0x96, !PT ;  /* 0x0000000d07057c12 */ /* 0x000fe8000f8e9632 */
[----:B------:R-:W-:Y:S01]  /*19690*/  LOP3.LUT R6, R9, UR11, R6, 0x96, !PT ;  /* 0x0000000b09067c12 */ /* 0x000fe2000f8e9606 */
[----:B------:R-:W-:Y:S02]  /*196a0*/  IMAD.WIDE.U32 R10, R5, -0x326172a9, RZ ;  /* 0xcd9e8d57050a7825 */ /* 0x000fe400078e00ff */
[----:B------:R-:W-:Y:S02]  /*196b0*/  MUFU.EX2 R130, R130 ;  /* 0x0000008200827308 */ /* 0x000fe40000000800 */
[----:B------:R-:W-:Y:S01]  /*196c0*/  IMAD.WIDE.U32 R6, R6, -0x326172a9, RZ ;  /* 0xcd9e8d5706067825 */ /* 0x000fe200078e00ff */
[----:B------:R-:W-:Y:S04]  /*196d0*/  LOP3.LUT R12, R11, UR12, R28, 0x96, !PT ;  /* 0x0000000c0b0c7c12 */ /* 0x000fe8000f8e961c */
[----:B------:R-:W-:Y:S01]  /*196e0*/  LOP3.LUT R9, R7, UR10, R10, 0x96, !PT ;  /* 0x0000000a07097c12 */ /* 0x000fe2000f8e960a */
[----:B------:R-:W-:Y:S02]  /*196f0*/  IMAD.WIDE.U32 R12, R12, -0x2daee0ad, RZ ;  /* 0xd2511f530c0c7825 */ /* 0x000fe400078e00ff */
[----:B------:R-:W-:Y:S03]  /*19700*/  MUFU.EX2 R84, R84 ;  /* 0x0000005400547308 */ /* 0x000fe60000000800 */
[----:B------:R-:W-:Y:S01]  /*19710*/  LOP3.LUT R10, R13, UR9, R8, 0x96, !PT ;  /* 0x000000090d0a7c12 */ /* 0x000fe2000f8e9608 */
[----:B------:R-:W-:Y:S04]  /*19720*/  IMAD.WIDE.U32 R8, R9, -0x2daee0ad, RZ ;  /* 0xd2511f5309087825 */ /* 0x000fe800078e00ff */
[----:B------:R-:W-:Y:S02]  /*19730*/  IMAD.WIDE.U32 R10, R10, -0x326172a9, RZ ;  /* 0xcd9e8d570a0a7825 */ /* 0x000fe400078e00ff */
[----:B------:R-:W-:Y:S03]  /*19740*/  MUFU.EX2 R90, R90 ;  /* 0x0000005a005a7308 */ /* 0x000fe60000000800 */
[----:B------:R-:W-:Y:S02]  /*19750*/  LOP3.LUT R11, R11, UR8, R6, 0x96, !PT ;  /* 0x000000080b0b7c12 */ /* 0x000fe4000f8e9606 */
[----:B------:R-:W-:Y:S05]  /*19760*/  LOP3.LUT R6, R9, UR7, R12, 0x96, !PT ;  /* 0x0000000709067c12 */ /* 0x000fea000f8e960c */
[----:B------:R-:W-:Y:S01]  /*19770*/  IMAD.WIDE.U32 R6, R6, -0x326172a9, RZ ;  /* 0xcd9e8d5706067825 */ /* 0x000fe200078e00ff */
[----:B------:R-:W-:Y:S04]  /*19780*/  MUFU.EX2 R85, R85 ;  /* 0x0000005500557308 */ /* 0x000fe80000000800 */
[----:B------:R-:W-:Y:S02]  /*19790*/  LOP3.LUT R5, R7, UR17, R10, 0x96, !PT ;  /* 0x0000001107057c12 */ /* 0x000fe4000f8e960a */
[C---:B------:R-:W-:Y:S02]  /*197a0*/  LOP3.LUT R10, R6.reuse, 0xffff, RZ, 0xc0, !PT ;  /* 0x0000ffff060a7812 */ /* 0x040fe400078ec0ff */
[----:B------:R-:W-:Y:S02]  /*197b0*/  LOP3.LUT R16, R6, 0xff, RZ, 0xc0, !PT ;  /* 0x000000ff06107812 */ /* 0x000fe400078ec0ff */
[--C-:B------:R-:W-:Y:S01]  /*197c0*/  SHF.R.U32.HI R13, RZ, 0x10, R6.reuse ;  /* 0x00000010ff0d7819 */ /* 0x100fe20000011606 */
[----:B------:R-:W-:Y:S01]  /*197d0*/  MUFU.EX2 R95, R95 ;  /* 0x0000005f005f7308 */ /* 0x000fe20000000800 */
[----:B------:R-:W-:Y:S01]  /*197e0*/  SHF.R.U32.HI R12, RZ, 0x18, R6 ;  /* 0x00000018ff0c7819 */ /* 0x000fe20000011606 */
[----:B------:R-:W-:Y:S05]  /*197f0*/  IMAD.WIDE.U32 R6, R11, -0x2daee0ad, RZ ;  /* 0xd2511f530b067825 */ /* 0x000fea00078e00ff */
[----:B------:R-:W-:Y:S02]  /*19800*/  LOP3.LUT R9, R7, UR18, R8, 0x96, !PT ;  /* 0x0000001207097c12 */ /* 0x000fe4000f8e9608 */
[C---:B------:R-:W-:Y:S01]  /*19810*/  LOP3.LUT R8, R6.reuse, 0xffff, RZ, 0xc0, !PT ;  /* 0x0000ffff06087812 */ /* 0x040fe200078ec0ff */
[----:B------:R-:W-:Y:S01]  /*19820*/  MUFU.EX2 R106, R106 ;  /* 0x0000006a006a7308 */ /* 0x000fe20000000800 */
[----:B------:R-:W-:Y:S02]  /*19830*/  LOP3.LUT R18, R6, 0xff, RZ, 0xc0, !PT ;  /* 0x000000ff06127812 */ /* 0x000fe400078ec0ff */
[--C-:B------:R-:W-:Y:S02]  /*19840*/  SHF.R.U32.HI R17, RZ, 0x10, R6.reuse ;  /* 0x00000010ff117819 */ /* 0x100fe40000011606 */
[----:B------:R-:W-:Y:S02]  /*19850*/  SHF.R.U32.HI R11, RZ, 0x18, R6 ;  /* 0x00000018ff0b7819 */ /* 0x000fe40000011606 */
[C---:B------:R-:W-:Y:S03]  /*19860*/  LOP3.LUT R6, R5.reuse, 0xffff, RZ, 0xc0, !PT ;  /* 0x0000ffff05067812 */ /* 0x040fe600078ec0ff */
        /* <DEDUP_REMOVED lines=10> */
[----:B------:R-:W-:Y:S01]  /*19910*/  SHF.R.U32.HI R5, RZ, 0x8, R10 ;  /* 0x00000008ff057819 */ /* 0x000fe2000001160a */
[----:B------:R-:W-:Y:S03]  /*19920*/  MUFU.EX2 R115, R115 ;  /* 0x0000007300737308 */ /* 0x000fe60000000800 */
[----:B------:R-:W-:Y:S01]  /*19930*/  PRMT R91, R16, 0x5410, R5 ;  /* 0x00005410105b7816 */ /* 0x000fe20000000005 */
[----:B------:R-:W-:Y:S01]  /*19940*/  IMAD.MOV.U32 R16, RZ, RZ, R170 ;  /* 0x000000ffff107224 */ /* 0x000fe200078e00aa */
[----:B------:R-:W-:Y:S04]  /*19950*/  LOP3.LUT R5, R13, 0xff, RZ, 0xc0, !PT ;  /* 0x000000ff0d057812 */ /* 0x000fe800078ec0ff */
[----:B------:R-:W-:Y:S01]  /*19960*/  PRMT R96, R5, 0x5410, R12 ;  /* 0x0000541005607816 */ /* 0x000fe2000000000c */
[----:B------:R-:W-:Y:S01]  /*19970*/  MUFU.EX2 R170, R83 ;  /* 0x0000005300aa7308 */ /* 0x000fe20000000800 */
[----:B------:R-:W-:Y:S04]  /*19980*/  SHF.R.U32.HI R5, RZ, 0x8, R8 ;  /* 0x00000008ff057819 */ /* 0x000fe80000011608 */
[----:B------:R-:W-:Y:S01]  /*19990*/  PRMT R190, R18, 0x5410, R5 ;  /* 0x0000541012be7816 */ /* 0x000fe20000000005 */
[----:B------:R-:W-:Y:S01]  /*199a0*/  IMAD.MOV.U32 R18, RZ, RZ, R132 ;  /* 0x000000ffff127224 */ /* 0x000fe200078e0084 */
[----:B------:R-:W-:Y:S01]  /*199b0*/  LOP3.LUT R5, R17, 0xff, RZ, 0xc0, !PT ;  /* 0x000000ff11057812 */ /* 0x000fe200078ec0ff */
[----:B------:R-:W-:Y:S02]  /*199c0*/  IMAD.MOV.U32 R17, RZ, RZ, R171 ;  /* 0x000000ffff117224 */ /* 0x000fe400078e00ab */
[----:B------:R-:W-:Y:S01]  /*199d0*/  IMAD.MOV.U32 R17, RZ, RZ, R199 ;  /* 0x000000ffff117224 */ /* 0x000fe200078e00c7 */
[----:B------:R-:W-:Y:S01]  /*199e0*/  PRMT R189, R5, 0x5410, R11 ;  /* 0x0000541005bd7816 */ /* 0x000fe2000000000b */
[----:B------:R-:W-:Y:S01]  /*199f0*/  IMAD.WIDE.U32 R10, R19, -0x2daee0ad, RZ ;  /* 0xd2511f53130a7825 */ /* 0x000fe200078e00ff */
[----:B------:R1:W2:Y:S03]  /*19a00*/  MUFU.EX2 R171, R79 ;  /* 0x0000004f00ab7308 */ /* 0x0002a60000000800 */
[----:B------:R-:W-:Y:S01]  /*19a10*/  IMAD.MOV.U32 R19, RZ, RZ, R133 ;  /* 0x000000ffff137224 */ /* 0x000fe200078e0085 */
[----:B------:R-:W-:Y:S01]  /*19a20*/  LOP3.LUT R5, R11, UR13, R16, 0x96, !PT ;  /* 0x0000000d0b057c12 */ /* 0x000fe2000f8e9610 */
[----:B------:R-:W-:Y:S01]  /*19a30*/  IMAD.MOV.U32 R17, RZ, RZ, R30 ;  /* 0x000000ffff117224 */ /* 0x000fe200078e001e */
[----:B------:R-:W-:Y:S01]  /*19a40*/  LOP3.LUT R7, R7, UR11, R10, 0x96, !PT ;  /* 0x0000000b07077c12 */ /* 0x000fe2000f8e960a */
[----:B------:R-:W-:Y:S02]  /*19a50*/  IMAD.MOV.U32 R30, RZ, RZ, R239 ;  /* 0x000000ffff1e7224 */ /* 0x000fe400078e00ef */
[----:B------:R-:W-:Y:S01]  /*19a60*/  IMAD.WIDE.U32 R12, R5, -0x326172a9, RZ ;  /* 0xcd9e8d57050c7825 */ /* 0x000fe200078e00ff */
[----:B------:R-:W-:Y:S03]  /*19a70*/  MUFU.EX2 R104, R104 ;  /* 0x0000006800687308 */ /* 0x000fe60000000800 */
[----:B------:R-:W-:Y:S01]  /*19a80*/  IMAD.MOV.U32 R239, RZ, RZ, R22 ;  /* 0x000000ffffef7224 */ /* 0x000fe200078e0016 */
[----:B------:R-:W-:Y:S01]  /*19a90*/  LOP3.LUT R10, R13, UR12, R14, 0x96, !PT ;  /* 0x0000000c0d0a7c12 */ /* 0x000fe2000f8e960e */
[----:B------:R-:W-:Y:S02]  /*19aa0*/  IMAD.MOV.U32 R22, RZ, RZ, R180 ;  /* 0x000000ffff167224 */ /* 0x000fe400078e00b4 */
[----:B------:R-:W-:Y:S02]  /*19ab0*/  IMAD.MOV.U32 R19, RZ, RZ, R175 ;  /* 0x000000ffff137224 */ /* 0x000fe400078e00af */
        /* <DEDUP_REMOVED lines=10> */
[----:B------:R-:W-:Y:S02]  /*19b60*/  LOP3.LUT R78, R6, 0xff, RZ, 0xc0, !PT ;  /* 0x000000ff064e7812 */ /* 0x000fe400078ec0ff */
[----:B------:R-:W-:Y:S02]  /*19b70*/  SHF.R.U32.HI R5, RZ, 0x8, R5 ;  /* 0x00000008ff057819 */ /* 0x000fe40000011605 */
[--C-:B-1----:R-:W-:Y:S02]  /*19b80*/  SHF.R.U32.HI R79, RZ, 0x10, R6.reuse ;  /* 0x00000010ff4f7819 */ /* 0x102fe40000011606 */
[----:B------:R-:W-:Y:S02]  /*19b90*/  PRMT R78, R78, 0x5410, R5 ;  /* 0x000054104e4e7816 */ /* 0x000fe40000000005 */
[----:B------:R-:W-:Y:S02]  /*19ba0*/  SHF.R.U32.HI R6, RZ, 0x18, R6 ;  /* 0x00000018ff067819 */ /* 0x000fe40000011606 */
[----:B------:R-:W-:Y:S01]  /*19bb0*/  LOP3.LUT R79, R79, 0xff, RZ, 0xc0, !PT ;  /* 0x000000ff4f4f7812 */ /* 0x000fe200078ec0ff */
[--C-:B------:R-:W-:Y:S01]  /*19bc0*/  HSET2.LE.AND R78, R78, R241.reuse, PT ;  /* 0x000000f14e4e7233 */ /* 0x100fe20003803000 */
[----:B--2---:R-:W-:Y:S02]  /*19bd0*/  F2FP.PACK_AB R5, R171, R170 ;  /* 0x000000aaab05723e */ /* 0x004fe400000000ff */
[----:B------:R-:W-:Y:S02]  /*19be0*/  PRMT R79, R79, 0x5410, R6 ;  /* 0x000054104f4f7816 */ /* 0x000fe40000000006 */
[----:B------:R-:W-:Y:S01]  /*19bf0*/  LOP3.LUT R8, R7, UR17, R10, 0x96, !PT ;  /* 0x0000001107087c12 */ /* 0x000fe2000f8e960a */
[----:B------:R-:W-:Y:S01]  /*19c00*/  IMAD.WIDE.U32 R6, R11, -0x2daee0ad, RZ ;  /* 0xd2511f530b067825 */ /* 0x000fe200078e00ff */
[----:B------:R-:W-:Y:S01]  /*19c10*/  LOP3.LUT R78, R78, R5, RZ, 0xc0, !PT ;  /* 0x000000054e4e7212 */ /* 0x000fe200078ec0ff */
[--C-:B------:R-:W-:Y:S01]  /*19c20*/  HSET2.LE.AND R79, R79, R241.reuse, PT ;  /* 0x000000f14f4f7233 */ /* 0x100fe20003803000 */
[----:B------:R-:W-:Y:S04]  /*19c30*/  F2FP.PACK_AB R5, R168, R134 ;  /* 0x00000086a805723e */ /* 0x000fe800000000ff */
[----:B------:R-:W-:Y:S02]  /*19c40*/  LOP3.LUT R79, R79, R5, RZ, 0xc0, !PT ;  /* 0x000000054f4f7212 */ /* 0x000fe400078ec0ff */
[----:B------:R-:W-:Y:S02]  /*19c50*/  LOP3.LUT R5, R7, UR18, R12, 0x96, !PT ;  /* 0x0000001207057c12 */ /* 0x000fe4000f8e960c */
[C---:B------:R-:W-:Y:S04]  /*19c60*/  LOP3.LUT R7, R6.reuse, 0xffff, RZ, 0xc0, !PT ;  /* 0x0000ffff06077812 */ /* 0x040fe800078ec0ff */
        /* <DEDUP_REMOVED lines=12> */
[----:B------:R-:W-:Y:S01]  /*19d30*/  SHF.R.U32.HI R8, RZ, 0x18, R8 ;  /* 0x00000018ff087819 */ /* 0x000fe20000011608 */
[--C-:B------:R-:W-:Y:S01]  /*19d40*/  HSET2.LE.AND R76, R76, R241.reuse, PT ;  /* 0x000000f14c4c7233 */ /* 0x100fe20003803000 */
[----:B------:R-:W-:Y:S04]  /*19d50*/  LOP3.LUT R6, R6, 0xff, RZ, 0xc0, !PT ;  /* 0x000000ff06067812 */ /* 0x000fe800078ec0ff */
[----:B------:R-:W-:Y:S02]  /*19d60*/  PRMT R77, R6, 0x5410, R8 ;  /* 0x00005410064d7816 */ /* 0x000fe40000000008 */
[C---:B------:R-:W-:Y:S03]  /*19d70*/  LOP3.LUT R6, R5.reuse, 0xffff, RZ, 0xc0, !PT ;  /* 0x0000ffff05067812 */ /* 0x040fe600078ec0ff */
[--C-:B------:R-:W-:Y:S01]  /*19d80*/  HSET2.LE.AND R77, R77, R241.reuse, PT ;  /* 0x000000f14d4d7233 */ /* 0x100fe20003803000 */
        /* <DEDUP_REMOVED lines=13> */
[----:B------:R-:W-:Y:S04]  /*19e60*/  LOP3.LUT R5, R5, 0xff, RZ, 0xc0, !PT ;  /* 0x000000ff05057812 */ /* 0x000fe800078ec0ff */
[----:B------:R-:W-:Y:S01]  /*19e70*/  PRMT R174, R5, 0x5410, R9 ;  /* 0x0000541005ae7816 */ /* 0x000fe20000000009 */
[----:B------:R-:W-:Y:S05]  /*19e80*/  IMAD.U32 R5, RZ, RZ, UR5 ;  /* 0x00000005ff057e24 */ /* 0x000fea000f8e00ff */
[----:B------:R-:W-:Y:S05]  /*19e90*/  LOP3.LUT R5, R243, UR31, R5, 0x96, !PT ;  /* 0x0000001ff3057c12 */ /* 0x000fea000f8e9605 */
[----:B------:R-:W-:Y:S05]  /*19ea0*/  IMAD.WIDE.U32 R12, R5, -0x326172a9, RZ ;  /* 0xcd9e8d57050c7825 */ /* 0x000fea00078e00ff */
[----:B------:R-:W-:Y:S01]  /*19eb0*/  LOP3.LUT R8, R13, UR16, R18, 0x96, !PT ;  /* 0x000000100d087c12 */ /* 0x000fe2000f8e9612 */
[----:B------:R-:W-:Y:S01]  /*19ec0*/  IMAD.MOV.U32 R18, RZ, RZ, R196 ;  /* 0x000000ffff127224 */ /* 0x000fe200078e00c4 */
[----:B------:R-:W-:Y:S01]  /*19ed0*/  LOP3.LUT R6, R15, UR14, R12, 0x96, !PT ;  /* 0x0000000e0f067c12 */ /* 0x000fe2000f8e960c */
[----:B------:R-:W-:Y:S02]  /*19ee0*/  FMUL.FTZ R15, R0, R151 ;  /* 0x00000097000f7220 */ /* 0x000fe40000410000 */
[----:B------:R-:W-:Y:S04]  /*19ef0*/  IMAD.WIDE.U32 R8, R8, -0x2daee0ad, RZ ;  /* 0xd2511f5308087825 */ /* 0x000fe800078e00ff */
[----:B------:R-:W-:Y:S01]  /*19f00*/  IMAD.WIDE.U32 R6, R6, -0x2daee0ad, RZ ;  /* 0xd2511f5306067825 */ /* 0x000fe200078e00ff */
[----:B------:R-:W-:Y:S03]  /*19f10*/  LOP3.LUT R10, R9, UR13, R16, 0x96, !PT ;  /* 0x0000000d090a7c12 */ /* 0x000fe6000f8e9610 */
[----:B------:R-:W-:Y:S01]  /*19f20*/  IMAD.MOV.U32 R16, RZ, RZ, R198 ;  /* 0x000000ffff107224 */ /* 0x000fe200078e00c6 */
[----:B------:R-:W-:Y:S01]  /*19f30*/  LOP3.LUT R7, R7, UR11, R8, 0x96, !PT ;  /* 0x0000000b07077c12 */ /* 0x000fe2000f8e9608 */
[----:B------:R-:W-:Y:S05]  /*19f40*/  IMAD.WIDE.U32 R10, R10, -0x326172a9, RZ ;  /* 0xcd9e8d570a0a7825 */ /* 0x000fea00078e00ff */
[----:B------:R-:W-:Y:S01]  /*19f50*/  LOP3.LUT R9, R11, UR12, R14, 0x96, !PT ;  /* 0x0000000c0b097c12 */ /* 0x000fe2000f8e960e */
[----:B------:R-:W-:Y:S04]  /*19f60*/  FMUL.FTZ R14, R0, R150 ;  /* 0x00000096000e7220 */ /* 0x000fe80000410000 */
        /* <DEDUP_REMOVED lines=45> */
[----:B------:R-:W-:Y:S04]  /*1a240*/  IMAD.WIDE.U32 R10, R10, -0x326172a9, RZ ;  /* 0xcd9e8d570a0a7825 */ /* 0x000fe800078e00ff */
[----:B------:R-:W-:Y:S01]  /*1a250*/  IMAD.MOV.U32 R25, RZ, RZ, R195 ;  /* 0x000000ffff197224 */ /* 0x000fe200078e00c3 */
[----:B------:R-:W-:Y:S01]  /*1a260*/  LOP3.LUT R8, R11, UR12, R28, 0x96, !PT ;  /* 0x0000000c0b087c12 */ /* 0x000fe2000f8e961c */
[C---:B------:R-:W-:Y:S02]  /*1a270*/  FMUL.FTZ R13, R2.reuse, R149 ;  /* 0x00000095020d7220 */ /* 0x040fe40000410000 */
[----:B------:R-:W-:Y:S02]  /*1a280*/  FMUL.FTZ R12, R2, R148 ;  /* 0x00000094020c7220 */ /* 0x000fe40000410000 */
[----:B------:R-:W-:Y:S04]  /*1a290*/  IMAD.WIDE.U32 R8, R8, -0x2daee0ad, RZ ;  /* 0xd2511f5308087825 */ /* 0x000fe800078e00ff */
[----:B------:R-:W-:Y:S01]  /*1a2a0*/  FMUL.FTZ R28, R2, R160 ;  /* 0x000000a0021c7220 */ /* 0x000fe20000410000 */
        /* <DEDUP_REMOVED lines=8> */
[----:B------:R-:W-:Y:S04]  /*1a330*/  LOP3.LUT R5, R7, UR17, R8, 0x96, !PT ;  /* 0x0000001107057c12 */ /* 0x000fe8000f8e9608 */
[C---:B------:R-:W-:Y:S04]  /*1a340*/  LOP3.LUT R8, R5.reuse, 0xffff, RZ, 0xc0, !PT ;  /* 0x0000ffff05087812 */ /* 0x040fe800078ec0ff */
[----:B------:R-:W-:Y:S02]  /*1a350*/  SHF.R.U32.HI R9, RZ, 0x8, R8 ;  /* 0x00000008ff097819 */ /* 0x000fe40000011608 */
[----:B------:R-:W-:Y:S04]  /*1a360*/  LOP3.LUT R8, R5, 0xff, RZ, 0xc0, !PT ;  /* 0x000000ff05087812 */ /* 0x000fe800078ec0ff */
[----:B------:R-:W-:Y:S02]  /*1a370*/  PRMT R169, R8, 0x5410, R9 ;  /* 0x0000541008a97816 */ /* 0x000fe40000000009 */
[--C-:B------:R-:W-:Y:S02]  /*1a380*/  SHF.R.U32.HI R9, RZ, 0x10, R5.reuse ;  /* 0x00000010ff097819 */ /* 0x100fe40000011605 */
[----:B------:R-:W-:Y:S02]  /*1a390*/  SHF.R.U32.HI R8, RZ, 0x18, R5 ;  /* 0x00000018ff087819 */ /* 0x000fe40000011605 */
[----:B------:R-:W-:Y:S01]  /*1a3a0*/  LOP3.LUT R5, R9, 0xff, RZ, 0xc0, !PT ;  /* 0x000000ff09057812 */ /* 0x000fe200078ec0ff */
[C---:B------:R-:W-:Y:S02]  /*1a3b0*/  FMUL.FTZ R9, R2.reuse, R137 ;  /* 0x0000008902097220 */ /* 0x040fe40000410000 */
[----:B------:R-:W-:Y:S01]  /*1a3c0*/  IMAD.MOV.U32 R137, RZ, RZ, R48 ;  /* 0x000000ffff897224 */ /* 0x000fe200078e0030 */
[----:B------:R-:W-:Y:S01]  /*1a3d0*/  PRMT R180, R5, 0x5410, R8 ;  /* 0x0000541005b47816 */ /* 0x000fe20000000008 */
[----:B------:R-:W-:Y:S01]  /*1a3e0*/  FMUL.FTZ R8, R2, R136 ;  /* 0x0000008802087220 */ /* 0x000fe20000410000 */
[C---:B------:R-:W-:Y:S01]  /*1a3f0*/  LOP3.LUT R5, R6.reuse, 0xffff, RZ, 0xc0, !PT ;  /* 0x0000ffff06057812 */ /* 0x040fe200078ec0ff */
[----:B------:R-:W-:Y:S03]  /*1a400*/  IMAD.MOV.U32 R136, RZ, RZ, R49 ;  /* 0x000000ffff887224 */ /* 0x000fe600078e0031 */
[----:B------:R-:W-:Y:S02]  /*1a410*/  SHF.R.U32.HI R7, RZ, 0x8, R5 ;  /* 0x00000008ff077819 */ /* 0x000fe40000011605 */
[----:B------:R-:W-:Y:S04]  /*1a420*/  LOP3.LUT R5, R6, 0xff, RZ, 0xc0, !PT ;  /* 0x000000ff06057812 */ /* 0x000fe800078ec0ff */
[----:B------:R-:W-:Y:S02]  /*1a430*/  PRMT R175, R5, 0x5410, R7 ;  /* 0x0000541005af7816 */ /* 0x000fe40000000007 */
[--C-:B------:R-:W-:Y:S02]  /*1a440*/  SHF.R.U32.HI R5, RZ, 0x10, R6.reuse ;  /* 0x00000010ff057819 */ /* 0x100fe40000011606 */
[----:B------:R-:W-:Y:S02]  /*1a450*/  SHF.R.U32.HI R6, RZ, 0x18, R6 ;  /* 0x00000018ff067819 */ /* 0x000fe40000011606 */
[----:B------:R-:W-:Y:S04]  /*1a460*/  LOP3.LUT R5, R5, 0xff, RZ, 0xc0, !PT ;  /* 0x000000ff05057812 */ /* 0x000fe800078ec0ff */
[----:B------:R-:W-:Y:S01]  /*1a470*/  PRMT R173, R5, 0x5410, R6 ;  /* 0x0000541005ad7816 */ /* 0x000fe20000000006 */
[----:B------:R-:W-:Y:S04]  /*1a480*/  IMAD.WIDE.U32 R6, R11, -0x2daee0ad, RZ ;  /* 0xd2511f530b067825 */ /* 0x000fe800078e00ff */
[----:B------:R-:W-:Y:S01]  /*1a490*/  FMUL.FTZ R11, R0, R139 ;  /* 0x0000008b000b7220 */ /* 0x000fe20000410000 */
[----:B------:R-:W-:Y:S02]  /*1a4a0*/  LOP3.LUT R5, R6, 0xffff, RZ, 0xc0, !PT ;  /* 0x0000ffff06057812 */ /* 0x000fe400078ec0ff */
[----:B------:R-:W-:Y:S01]  /*1a4b0*/  LOP3.LUT R80, R7, UR18, R10, 0x96, !PT ;  /* 0x0000001207507c12 */ /* 0x000fe2000f8e960a */
[----:B------:R-:W-:Y:S01]  /*1a4c0*/  FMUL.FTZ R10, R0, R138 ;  /* 0x0000008a000a7220 */ /* 0x000fe20000410000 */
[----:B------:R-:W-:Y:S01]  /*1a4d0*/  SHF.R.U32.HI R7, RZ, 0x8, R5 ;  /* 0x00000008ff077819 */ /* 0x000fe20000011605 */
[----:B------:R-:W-:Y:S01]  /*1a4e0*/  IMAD.MOV.U32 R138, RZ, RZ, R18 ;  /* 0x000000ffff8a7224 */ /* 0x000fe200078e0012 */
[----:B------:R-:W-:Y:S01]  /*1a4f0*/  LOP3.LUT R5, R6, 0xff, RZ, 0xc0, !PT ;  /* 0x000000ff06057812 */ /* 0x000fe200078ec0ff */
[----:B------:R-:W-:Y:S02]  /*1a500*/  IMAD.MOV.U32 R18, RZ, RZ, R50 ;  /* 0x000000ffff127224 */ /* 0x000fe400078e0032 */
[----:B------:R-:W-:Y:S01]  /*1a510*/  IMAD.MOV.U32 R50, RZ, RZ, R26 ;  /* 0x000000ffff327224 */ /* 0x000fe200078e001a */
[----:B------:R-:W-:Y:S01]  /*1a520*/  PRMT R196, R5, 0x5410, R7 ;  /* 0x0000541005c47816 */ /* 0x000fe20000000007 */
[----:B------:R-:W-:Y:S01]  /*1a530*/  FMUL.FTZ R7, R3, R143 ;  /* 0x0000008f03077220 */ /* 0x000fe20000410000 */
[--C-:B------:R-:W-:Y:S01]  /*1a540*/  SHF.R.U32.HI R5, RZ, 0x10, R6.reuse ;  /* 0x00000010ff057819 */ /* 0x100fe20000011606 */
[----:B------:R-:W-:Y:S01]  /*1a550*/  IMAD.MOV.U32 R143, RZ, RZ, R17 ;  /* 0x000000ffff8f7224 */ /* 0x000fe200078e0011 */
[----:B------:R-:W-:Y:S01]  /*1a560*/  SHF.R.U32.HI R6, RZ, 0x18, R6 ;  /* 0x00000018ff067819 */ /* 0x000fe20000011606 */
[----:B------:R-:W-:Y:S01]  /*1a570*/  IMAD.MOV.U32 R17, RZ, RZ, R51 ;  /* 0x000000ffff117224 */ /* 0x000fe200078e0033 */
[----:B------:R-:W-:Y:S01]  /*1a580*/  LOP3.LUT R5, R5, 0xff, RZ, 0xc0, !PT ;  /* 0x000000ff05057812 */ /* 0x000fe200078ec0ff */
[----:B------:R-:W-:Y:S02]  /*1a590*/  IMAD.MOV.U32 R51, RZ, RZ, R30 ;  /* 0x000000ffff337224 */ /* 0x000fe400078e001e */
[----:B------:R-:W-:Y:S01]  /*1a5a0*/  IMAD.MOV.U32 R30, RZ, RZ, R23 ;  /* 0x000000ffff1e7224 */ /* 0x000fe200078e0017 */
[----:B------:R-:W-:Y:S01]  /*1a5b0*/  PRMT R195, R5, 0x5410, R6 ;  /* 0x0000541005c37816 */ /* 0x000fe20000000006 */
[C---:B------:R-:W-:Y:S02]  /*1a5c0*/  FMUL.FTZ R6, R3.reuse, R142 ;  /* 0x0000008e03067220 */ /* 0x040fe40000410000 */
[----:B------:R-:W-:Y:S02]  /*1a5d0*/  IMAD.MOV.U32 R142, RZ, RZ, R19 ;  /* 0x000000ffff8e7224 */ /* 0x000fe400078e0013 */
[----:B------:R-:W-:Y:S02]  /*1a5e0*/  IMAD.MOV.U32 R19, RZ, RZ, R16 ;  /* 0x000000ffff137224 */ /* 0x000fe400078e0010 */
[----:B------:R-:W-:Y:S02]  /*1a5f0*/  IMAD.MOV.U32 R16, RZ, RZ, R42 ;  /* 0x000000ffff107224 */ /* 0x000fe400078e002a */
[----:B------:R-:W-:Y:S02]  /*1a600*/  IMAD.MOV.U32 R42, RZ, RZ, R24 ;  /* 0x000000ffff2a7224 */ /* 0x000fe400078e0018 */
[----:B------:R-:W-:Y:S02]  /*1a610*/  IMAD.MOV.U32 R24, RZ, RZ, R21 ;  /* 0x000000ffff187224 */ /* 0x000fe400078e0015 */
[----:B------:R-:W-:Y:S02]  /*1a620*/  IMAD.MOV.U32 R26, RZ, RZ, R22 ;  /* 0x000000ffff1a7224 */ /* 0x000fe400078e0016 */
[C---:B------:R-:W-:Y:S01]  /*1a630*/  FMUL.FTZ R5, R36.reuse, R141 ;  /* 0x0000008d24057220 */ /* 0x040fe20000410000 */
[----:B------:R-:W1:Y:S01]  /*1a640*/  LDSM.16.MT88.4 R20, [R204+0x4000] ;  /* 0x00400000cc14783b */ /* 0x000e620000004200 */
[----:B------:R-:W-:Y:S02]  /*1a650*/  IMAD.MOV.U32 R149, RZ, RZ, R17 ;  /* 0x000000ffff957224 */ /* 0x000fe400078e0011 */
[----:B------:R-:W-:Y:S02]  /*1a660*/  IMAD.MOV.U32 R151, RZ, RZ, R16 ;  /* 0x000000ffff977224 */ /* 0x000fe400078e0010 */
[C---:B------:R-:W-:Y:S02]  /*1a670*/  FMUL.FTZ R16, R36.reuse, R144 ;  /* 0x0000009024107220 */ /* 0x040fe40000410000 */
[----:B------:R-:W-:Y:S02]  /*1a680*/  IMAD.MOV.U32 R144, RZ, RZ, R51 ;  /* 0x000000ffff907224 */ /* 0x000fe400078e0033 */
[----:B------:R-:W-:Y:S02]  /*1a690*/  FMUL.FTZ R17, R36, R145 ;  /* 0x0000009124117220 */ /* 0x000fe40000410000 */
[----:B------:R-:W-:Y:S02]  /*1a6a0*/  IMAD.MOV.U32 R145, RZ, RZ, R50 ;  /* 0x000000ffff917224 */ /* 0x000fe400078e0032 */
[----:B------:R-:W-:Y:S01]  /*1a6b0*/  IMAD.MOV.U32 R148, RZ, RZ, R19 ;  /* 0x000000ffff947224 */ /* 0x000fe200078e0013 */
[----:B------:R-:W2:Y:S01]  /*1a6c0*/  LDSM.16.MT88.4 R48, [R205+0x4000] ;  /* 0x00400000cd30783b */ /* 0x000ea20000004200 */
[----:B------:R-:W-:Y:S02]  /*1a6d0*/  IMAD.MOV.U32 R150, RZ, RZ, R18 ;  /* 0x000000ffff967224 */ /* 0x000fe400078e0012 */
[C---:B------:R-:W-:Y:S02]  /*1a6e0*/  FMUL.FTZ R18, R3.reuse, R146 ;  /* 0x0000009203127220 */ /* 0x040fe40000410000 */
[C---:B------:R-:W-:Y:S02]  /*1a6f0*/  FMUL.FTZ R19, R3.reuse, R147 ;  /* 0x0000009303137220 */ /* 0x040fe40000410000 */
[----:B------:R-:W-:Y:S02]  /*1a700*/  IMAD.MOV.U32 R146, RZ, RZ, R26 ;  /* 0x000000ffff927224 */ /* 0x000fe400078e001a */
[----:B------:R-:W-:Y:S02]  /*1a710*/  IMAD.MOV.U32 R139, RZ, RZ, R24 ;  /* 0x000000ffff8b7224 */ /* 0x000fe400078e0018 */
[----:B------:R-:W-:Y:S02]  /*1a720*/  IMAD.MOV.U32 R147, RZ, RZ, R25 ;  /* 0x000000ffff937224 */ /* 0x000fe400078e0019 */
[C---:B------:R-:W-:Y:S02]  /*1a730*/  FMUL.FTZ R24, R2.reuse, R152 ;  /* 0x0000009802187220 */ /* 0x040fe40000410000 */
[----:B------:R-:W-:Y:S02]  /*1a740*/  FMUL.FTZ R25, R2, R153 ;  /* 0x0000009902197220 */ /* 0x000fe40000410000 */
[C---:B------:R-:W-:Y:S02]  /*1a750*/  FMUL.FTZ R26, R0.reuse, R154 ;  /* 0x0000009a001a7220 */ /* 0x040fe40000410000 */
[----:B------:R-:W-:Y:S02]  /*1a760*/  IMAD.MOV.U32 R140, RZ, RZ, R30 ;  /* 0x000000ffff8c7224 */ /* 0x000fe400078e001e */
[----:B------:R-:W-:Y:S02]  /*1a770*/  IMAD.MOV.U32 R141, RZ, RZ, R31 ;  /* 0x000000ffff8d7224 */ /* 0x000fe400078e001f */
[C---:B------:R-:W-:Y:S01]  /*1a780*/  FMUL.FTZ R30, R0.reuse, R162 ;  /* 0x000000a2001e7220 */ /* 0x040fe20000410000 */
[--C-:B------:R-:W-:Y:S01]  /*1a790*/  HSET2.LE.AND R162, R196, R241.reuse, PT ;  /* 0x000000f1c4a27233 */ /* 0x100fe20003803000 */
[----:B------:R-:W-:Y:S01]  /*1a7a0*/  FMUL.FTZ R31, R0, R163 ;  /* 0x000000a3001f7220 */ /* 0x000fe20000410000 */
[-C--:B-1----:R-:W-:Y:S01]  /*1a7b0*/  HMMA.16816.F32 R4, R44, R20.reuse, R4 ;  /* 0x000000142c04723c */ /* 0x082fe20000001804 */
[----:B------:R-:W-:Y:S01]  /*1a7c0*/  IMAD.MOV.U32 R82, RZ, RZ, R42 ;  /* 0x000000ffff527224 */ /* 0x000fe200078e002a */
[--C-:B------:R-:W-:Y:S01]  /*1a7d0*/  HSET2.LE.AND R163, R195, R241.reuse, PT ;  /* 0x000000f1c3a37233 */ /* 0x100fe20003803000 */
[----:B------:R-:W-:Y:S02]  /*1a7e0*/  IMAD.MOV.U32 R42, RZ, RZ, R93 ;  /* 0x000000ffff2a7224 */ /* 0x000fe400078e005d */
[----:B------:R-:W1:Y:S02]  /*1a7f0*/  MUFU.EX2 R93, R94 ;  /* 0x0000005e005d7308 */ /* 0x000e640000000800 */
[----:B------:R-:W-:Y:S01]  /*1a800*/  FFMA.FTZ R42, R42, c[0x0][0x23c], -R43 ;  /* 0x00008f002a2a7a23 */ /* 0x000fe2000001082b */
[C---:B------:R-:W-:Y:S07]  /*1a810*/  HMMA.16816.F32 R8, R32.reuse, R20, R8 ;  /* 0x000000142008723c */ /* 0x040fee0000001808 */
[C---:B------:R-:W-:Y:S01]  /*1a820*/  FMUL.FTZ R20, R36.reuse, R156 ;  /* 0x0000009c24147220 */ /* 0x040fe20000410000 */
[-C--:B------:R-:W-:Y:S01]  /*1a830*/  HMMA.16816.F32 R12, R32, R22.reuse, R12 ;  /* 0x00000016200c723c */ /* 0x080fe2000000180c */
[----:B------:R-:W-:Y:S01]  /*1a840*/  FMUL.FTZ R21, R36, R157 ;  /* 0x0000009d24157220 */ /* 0x000fe20000410000 */
[----:B------:R-:W-:Y:S02]  /*1a850*/  MUFU.EX2 R94, R102 ;  /* 0x00000066005e7308 */ /* 0x000fe40000000800 */
[----:B------:R-:W-:Y:S02]  /*1a860*/  IMAD.MOV.U32 R156, RZ, RZ, R27 ;  /* 0x000000ffff9c7224 */ /* 0x000fe400078e001b */
[----:B------:R-:W-:Y:S02]  /*1a870*/  FMUL.FTZ R27, R0, R155 ;  /* 0x0000009b001b7220 */ /* 0x000fe40000410000 */
[----:B------:R-:W-:Y:S01]  /*1a880*/  IMAD.MOV.U32 R157, RZ, RZ, R88 ;  /* 0x000000ffff9d7224 */ /* 0x000fe200078e0058 */
[C---:B------:R-:W-:Y:S03]  /*1a890*/  HMMA.16816.F32 R16, R44.reuse, R22, R16 ;  /* 0x000000162c10723c */ /* 0x040fe60000001810 */
[----:B------:R-:W3:Y:S04]  /*1a8a0*/  MUFU.EX2 R88, R87 ;  /* 0x0000005700587308 */ /* 0x000ee80000000800 */
[C---:B------:R-:W-:Y:S02]  /*1a8b0*/  FMUL.FTZ R22, R3.reuse, R158 ;  /* 0x0000009e03167220 */ /* 0x040fe40000410000 */
[C---:B------:R-:W-:Y:S03]  /*1a8c0*/  FMUL.FTZ R23, R3.reuse, R159 ;  /* 0x0000009f03177220 */ /* 0x040fe60000410000 */
[----:B------:R-:W-:Y:S01]  /*1a8d0*/  IMAD.MOV.U32 R158, RZ, RZ, R157 ;  /* 0x000000ffff9e7224 */ /* 0x000fe200078e009d */
[----:B------:R4:W-:Y:S01]  /*1a8e0*/  MUFU.EX2 R87, R42 ;  /* 0x0000002a00577308 */ /* 0x0009e20000000800 */
[----:B------:R-:W-:Y:S02]  /*1a8f0*/  IMAD.MOV.U32 R157, RZ, RZ, R156 ;  /* 0x000000ffff9d7224 */ /* 0x000fe400078e009c */
[----:B------:R-:W-:Y:S01]  /*1a900*/  IMAD.MOV.U32 R156, RZ, RZ, R147 ;  /* 0x000000ffff9c7224 */ /* 0x000fe200078e0093 */
[-C--:B--2---:R-:W-:Y:S01]  /*1a910*/  HMMA.16816.F32 R20, R44, R48.reuse, R20 ;  /* 0x000000302c14723c */ /* 0x084fe20000001814 */
[----:B------:R-:W-:Y:S02]  /*1a920*/  IMAD.MOV.U32 R147, RZ, RZ, R146 ;  /* 0x000000ffff937224 */ /* 0x000fe400078e0092 */
[----:B------:R-:W-:Y:S02]  /*1a930*/  IMAD.MOV.U32 R146, RZ, RZ, R145 ;  /* 0x000000ffff927224 */ /* 0x000fe400078e0091 */
[----:B------:R-:W-:Y:S02]  /*1a940*/  IMAD.MOV.U32 R145, RZ, RZ, R144 ;  /* 0x000000ffff917224 */ /* 0x000fe400078e0090 */
[----:B------:R-:W-:Y:S01]  /*1a950*/  IMAD.MOV.U32 R144, RZ, RZ, R151 ;  /* 0x000000ffff907224 */ /* 0x000fe200078e0097 */
[C---:B------:R-:W-:Y:S01]  /*1a960*/  HMMA.16816.F32 R24, R32.reuse, R48, R24 ;  /* 0x000000302018723c */ /* 0x040fe20000001818 */
[----:B------:R-:W-:Y:S03]  /*1a970*/  IMAD.MOV.U32 R151, RZ, RZ, R150 ;  /* 0x000000ffff977224 */ /* 0x000fe600078e0096 */
[----:B------:R-:W-:Y:S02]  /*1a980*/  IMAD.MOV.U32 R150, RZ, RZ, R149 ;  /* 0x000000ffff967224 */ /* 0x000fe400078e0095 */
[----:B------:R-:W-:Y:S01]  /*1a990*/  IMAD.MOV.U32 R149, RZ, RZ, R148 ;  /* 0x000000ffff957224 */ /* 0x000fe200078e0094 */
[--C-:B------:R-:W-:Y:S01]  /*1a9a0*/  HSET2.LE.AND R49, R86, R241.reuse, PT ;  /* 0x000000f156317233 */ /* 0x100fe20003803000 */
[----:B------:R-:W-:Y:S01]  /*1a9b0*/  IMAD.MOV.U32 R148, RZ, RZ, R138 ;  /* 0x000000ffff947224 */ /* 0x000fe200078e008a */
[-C--:B------:R-:W-:Y:S03]  /*1a9c0*/  HMMA.16816.F32 R28, R32, R50.reuse, R28 ;  /* 0x00000032201c723c */ /* 0x080fe6000000181c */
[----:B------:R-:W-:Y:S02]  /*1a9d0*/  IMAD.MOV.U32 R138, RZ, RZ, R143 ;  /* 0x000000ffff8a7224 */ /* 0x000fe400078e008f */
[----:B------:R-:W-:Y:S02]  /*1a9e0*/  IMAD.MOV.U32 R143, RZ, RZ, R142 ;  /* 0x000000ffff8f7224 */ /* 0x000fe400078e008e */
[C---:B------:R-:W-:Y:S02]  /*1a9f0*/  FMUL.FTZ R32, R36.reuse, R164 ;  /* 0x000000a424207220 */ /* 0x040fe40000410000 */
[----:B------:R-:W-:Y:S03]  /*1aa00*/  FMUL.FTZ R33, R36, R165 ;  /* 0x000000a524217220 */ /* 0x000fe60000410000 */
[C---:B------:R-:W-:Y:S01]  /*1aa10*/  FMUL.FTZ R34, R3.reuse, R166 ;  /* 0x000000a603227220 */ /* 0x040fe20000410000 */
[--C-:B------:R-:W-:Y:S01]  /*1aa20*/  HSET2.LE.AND R166, R198, R241.reuse, PT ;  /* 0x000000f1c6a67233 */ /* 0x100fe20003803000 */
[----:B------:R-:W-:Y:S01]  /*1aa30*/  FMUL.FTZ R35, R3, R167 ;  /* 0x000000a703237220 */ /* 0x000fe20000410000 */
[--C-:B------:R-:W-:Y:S01]  /*1aa40*/  HSET2.LE.AND R167, R199, R241.reuse, PT ;  /* 0x000000f1c7a77233 */ /* 0x100fe20003803000 */
[----:B----4-:R-:W-:Y:S02]  /*1aa50*/  FFMA.FTZ R42, R158, c[0x0][0x23c], -R43 ;  /* 0x00008f009e2a7a23 */ /* 0x010fe4000001082b */
[----:B------:R-:W-:Y:S02]  /*1aa60*/  IMAD.MOV.U32 R158, RZ, RZ, R157 ;  /* 0x000000ffff9e7224 */ /* 0x000fe400078e009d */
[----:B------:R-:W-:Y:S01]  /*1aa70*/  IMAD.MOV.U32 R157, RZ, RZ, R156 ;  /* 0x000000ffff9d7224 */ /* 0x000fe200078e009c */
[----:B------:R-:W-:Y:S01]  /*1aa80*/  HMMA.16816.F32 R32, R44, R50, R32 ;  /* 0x000000322c20723c */ /* 0x000fe20000001820 */
[----:B------:R-:W-:Y:S01]  /*1aa90*/  IMAD.MOV.U32 R156, RZ, RZ, R147 ;  /* 0x000000ffff9c7224 */ /* 0x000fe200078e0093 */
[----:B------:R-:W2:Y:S01]  /*1aaa0*/  LDSM.16.MT88.4 R44, [R204+0x4400] ;  /* 0x00440000cc2c783b */ /* 0x000ea20000004200 */
[----:B------:R-:W-:Y:S02]  /*1aab0*/  IMAD.MOV.U32 R147, RZ, RZ, R146 ;  /* 0x000000ffff937224 */ /* 0x000fe400078e0092 */
[----:B------:R-:W-:Y:S02]  /*1aac0*/  IMAD.MOV.U32 R146, RZ, RZ, R145 ;  /* 0x000000ffff927224 */ /* 0x000fe400078e0091 */
[----:B------:R-:W-:Y:S01]  /*1aad0*/  IMAD.MOV.U32 R145, RZ, RZ, R144 ;  /* 0x000000ffff917224 */ /* 0x000fe200078e0090 */
[--C-:B------:R-:W-:Y:S01]  /*1aae0*/  HSET2.LE.AND R50, R91, R241.reuse, PT ;  /* 0x000000f15b327233 */ /* 0x100fe20003803000 */
[----:B------:R-:W-:Y:S03]  /*1aaf0*/  IMAD.MOV.U32 R144, RZ, RZ, R151 ;  /* 0x000000ffff907224 */ /* 0x000fe600078e0097 */
[----:B------:R-:W-:Y:S01]  /*1ab00*/  IMAD.MOV.U32 R151, RZ, RZ, R150 ;  /* 0x000000ffff977224 */ /* 0x000fe200078e0096 */
[--C-:B------:R-:W-:Y:S01]  /*1ab10*/  HSET2.LE.AND R51, R96, R241.reuse, PT ;  /* 0x000000f160337233 */ /* 0x100fe20003803000 */
[----:B------:R-:W-:Y:S01]  /*1ab20*/  IMAD.MOV.U32 R150, RZ, RZ, R149 ;  /* 0x000000ffff967224 */ /* 0x000fe200078e0095 */
[----:B------:R-:W-:Y:S01]  /*1ab30*/  MUFU.EX2 R96, R236 ;  /* 0x000000ec00607308 */ /* 0x000fe20000000800 */
[----:B------:R-:W-:Y:S02]  /*1ab40*/  IMAD.MOV.U32 R149, RZ, RZ, R138 ;  /* 0x000000ffff957224 */ /* 0x000fe400078e008a */
[----:B------:R-:W-:Y:S02]  /*1ab50*/  IMAD.MOV.U32 R138, RZ, RZ, R143 ;  /* 0x000000ffff8a7224 */ /* 0x000fe400078e008f */
[----:B------:R-:W-:Y:S02]  /*1ab60*/  IMAD.MOV.U32 R143, RZ, RZ, R92 ;  /* 0x000000ffff8f7224 */ /* 0x000fe400078e005c */
[----:B------:R-:W-:Y:S02]  /*1ab70*/  IMAD.MOV.U32 R142, RZ, RZ, R216 ;  /* 0x000000ffff8e7224 */ /* 0x000fe400078e00d8 */
[----:B------:R4:W5:Y:S01]  /*1ab80*/  LDL.LU R216, [R1+0xcc] ;  /* 0x0000cc0001d87983 */ /* 0x0009620000300800 */
[----:B------:R1:W1:Y:S01]  /*1ab90*/  MUFU.EX2 R92, R42 ;  /* 0x0000002a005c7308 */ /* 0x0002620000000800 */
[-C--:B--2---:R-:W-:Y:S01]  /*1aba0*/  HMMA.16816.F32 R4, R52, R44.reuse, R4 ;  /* 0x0000002c3404723c */ /* 0x084fe20000001804 */
[----:B-1----:R-:W-:Y:S07]  /*1abb0*/  FFMA.FTZ R42, R158, c[0x0][0x23c], -R43 ;  /* 0x00008f009e2a7a23 */ /* 0x002fee000001082b */
[C---:B------:R-:W-:Y:S01]  /*1abc0*/  HMMA.16816.F32 R8, R56.reuse, R44, R8 ;  /* 0x0000002c3808723c */ /* 0x040fe20000001808 */
[----:B------:R-:W-:Y:S03]  /*1abd0*/  IMAD.MOV.U32 R158, RZ, RZ, R157 ;  /* 0x000000ffff9e7224 */ /* 0x000fe600078e009d */
[----:B------:R-:W-:Y:S02]  /*1abe0*/  IMAD.MOV.U32 R157, RZ, RZ, R156 ;  /* 0x000000ffff9d7224 */ /* 0x000fe400078e009c */
[----:B------:R-:W-:Y:S02]  /*1abf0*/  IMAD.MOV.U32 R156, RZ, RZ, R147 ;  /* 0x000000ffff9c7224 */ /* 0x000fe400078e0093 */
[----:B------:R-:W-:Y:S01]  /*1ac00*/  IMAD.MOV.U32 R147, RZ, RZ, R146 ;  /* 0x000000ffff937224 */ /* 0x000fe200078e0092 */
[-C--:B------:R-:W-:Y:S03]  /*1ac10*/  HMMA.16816.F32 R12, R56, R46.reuse, R12 ;  /* 0x0000002e380c723c */ /* 0x080fe6000000180c */
[----:B------:R-:W-:Y:S02]  /*1ac20*/  IMAD.MOV.U32 R146, RZ, RZ, R145 ;  /* 0x000000ffff927224 */ /* 0x000fe400078e0091 */
[----:B------:R-:W-:Y:S02]  /*1ac30*/  IMAD.MOV.U32 R145, RZ, RZ, R144 ;  /* 0x000000ffff917224 */ /* 0x000fe400078e0090 */
[----:B------:R-:W-:Y:S01]  /*1ac40*/  IMAD.MOV.U32 R144, RZ, RZ, R151 ;  /* 0x000000ffff907224 */ /* 0x000fe200078e0097 */
[C---:B------:R-:W-:Y:S01]  /*1ac50*/  HMMA.16816.F32 R16, R52.reuse, R46, R16 ;  /* 0x0000002e3410723c */ /* 0x040fe20000001810 */
[----:B------:R-:W-:Y:S01]  /*1ac60*/  IMAD.MOV.U32 R151, RZ, RZ, R150 ;  /* 0x000000ffff977224 */ /* 0x000fe200078e0096 */
[----:B------:R-:W1:Y:S02]  /*1ac70*/  LDSM.16.MT88.4 R44, [R205+0x4400] ;  /* 0x00440000cd2c783b */ /* 0x000e640000004200 */
[----:B------:R-:W-:Y:S02]  /*1ac80*/  IMAD.MOV.U32 R150, RZ, RZ, R149 ;  /* 0x000000ffff967224 */ /* 0x000fe400078e0095 */
[----:B------:R-:W-:Y:S02]  /*1ac90*/  IMAD.MOV.U32 R149, RZ, RZ, R138 ;  /* 0x000000ffff957224 */ /* 0x000fe400078e008a */
[----:B------:R-:W-:Y:S04]  /*1aca0*/  IMAD.MOV.U32 R138, RZ, RZ, R137 ;  /* 0x000000ffff8a7224 */ /* 0x000fe800078e0089 */
[----:B------:R-:W-:Y:S02]  /*1acb0*/  IMAD.MOV.U32 R137, RZ, RZ, R125 ;  /* 0x000000ffff897224 */ /* 0x000fe400078e007d */
[----:B------:R-:W-:Y:S02]  /*1acc0*/  IMAD.MOV.U32 R125, RZ, RZ, R98 ;  /* 0x000000ffff7d7224 */ /* 0x000fe400078e0062 */
[----:B------:R-:W-:Y:S01]  /*1acd0*/  IMAD.MOV.U32 R152, RZ, RZ, R157 ;  /* 0x000000ffff987224 */ /* 0x000fe200078e009d */
[----:B------:R2:W-:Y:S01]  /*1ace0*/  MUFU.EX2 R98, R42 ;  /* 0x0000002a00627308 */ /* 0x0005e20000000800 */
[----:B------:R-:W-:Y:S02]  /*1acf0*/  IMAD.MOV.U32 R157, RZ, RZ, R146 ;  /* 0x000000ffff9d7224 */ /* 0x000fe400078e0092 */
[----:B------:R-:W-:Y:S02]  /*1ad00*/  IMAD.MOV.U32 R146, RZ, RZ, R151 ;  /* 0x000000ffff927224 */ /* 0x000fe400078e0097 */
[----:B------:R-:W-:Y:S02]  /*1ad10*/  IMAD.MOV.U32 R151, RZ, RZ, R124 ;  /* 0x000000ffff977224 */ /* 0x000fe400078e007c */
[----:B------:R-:W-:Y:S02]  /*1ad20*/  IMAD.MOV.U32 R159, RZ, RZ, R156 ;  /* 0x000000ffff9f7224 */ /* 0x000fe400078e009c */
[----:B------:R-:W-:Y:S01]  /*1ad30*/  IMAD.MOV.U32 R156, RZ, RZ, R145 ;  /* 0x000000ffff9c7224 */ /* 0x000fe200078e0091 */
[----:B------:R-:W-:Y:S01]  /*1ad40*/  MUFU.EX2 R124, R107 ;  /* 0x0000006b007c7308 */ /* 0x000fe20000000800 */
[----:B------:R-:W-:Y:S02]  /*1ad50*/  IMAD.MOV.U32 R145, RZ, RZ, R150 ;  /* 0x000000ffff917224 */ /* 0x000fe400078e0096 */
[----:B------:R-:W-:Y:S02]  /*1ad60*/  IMAD.MOV.U32 R150, RZ, RZ, R137 ;  /* 0x000000ffff967224 */ /* 0x000fe400078e0089 */
[----:B------:R-:W-:Y:S05]  /*1ad70*/  IMAD.MOV.U32 R137, RZ, RZ, R125 ;  /* 0x000000ffff897224 */ /* 0x000fea00078e007d */
[----:B------:R3:W-:Y:S01]  /*1ad80*/  MUFU.EX2 R107, R152 ;  /* 0x00000098006b7308 */ /* 0x0007e20000000800 */
[----:B--2---:R-:W-:Y:S01]  /*1ad90*/  FFMA.FTZ R42, R158, c[0x0][0x23c], -R43 ;  /* 0x00008f009e2a7a23 */ /* 0x004fe2000001082b */
[-C--:B-1----:R-:W-:Y:S01]  /*1ada0*/  HMMA.16816.F32 R20, R52, R44.reuse, R20 ;  /* 0x0000002c3414723c */ /* 0x082fe20000001814 */
[----:B------:R-:W-:Y:S02]  /*1adb0*/  IMAD.MOV.U32 R158, RZ, RZ, R147 ;  /* 0x000000ffff9e7224 */ /* 0x000fe400078e0093 */
[----:B------:R-:W-:Y:S02]  /*1adc0*/  IMAD.MOV.U32 R147, RZ, RZ, R144 ;  /* 0x000000ffff937224 */ /* 0x000fe400078e0090 */
[----:B------:R-:W-:Y:S03]  /*1add0*/  IMAD.MOV.U32 R144, RZ, RZ, R149 ;  /* 0x000000ffff907224 */ /* 0x000fe600078e0095 */
[----:B------:R-:W-:Y:S01]  /*1ade0*/  MUFU.EX2 R125, R101 ;  /* 0x00000065007d7308 */ /* 0x000fe20000000800 */
[----:B------:R-:W-:Y:S01]  /*1adf0*/  IMAD.MOV.U32 R149, RZ, RZ, R138 ;  /* 0x000000ffff957224 */ /* 0x000fe200078e008a */
[C---:B------:R-:W-:Y:S02]  /*1ae00*/  HMMA.16816.F32 R24, R56.reuse, R44, R24 ;  /* 0x0000002c3818723c */ /* 0x040fe40000001818 */
[----:B------:R-:W-:Y:S06]  /*1ae10*/  IMAD.MOV.U32 R138, RZ, RZ, R105 ;  /* 0x000000ffff8a7224 */ /* 0x000fec00078e0069 */
[-C--:B------:R-:W-:Y:S01]  /*1ae20*/  HMMA.16816.F32 R28, R56, R46.reuse, R28 ;  /* 0x0000002e381c723c */ /* 0x080fe2000000181c */
[----:B------:R1:W2:Y:S03]  /*1ae30*/  MUFU.EX2 R105, R42 ;  /* 0x0000002a00697308 */ /* 0x0002a60000000800 */
[----:B---3--:R-:W-:Y:S02]  /*1ae40*/  IMAD.MOV.U32 R152, RZ, RZ, R158 ;  /* 0x000000ffff987224 */ /* 0x008fe400078e009e */
[----:B------:R-:W-:Y:S02]  /*1ae50*/  IMAD.MOV.U32 R158, RZ, RZ, R147 ;  /* 0x000000ffff9e7224 */ /* 0x000fe400078e0093 */
[----:B------:R-:W-:Y:S01]  /*1ae60*/  IMAD.MOV.U32 R147, RZ, RZ, R146 ;  /* 0x000000ffff937224 */ /* 0x000fe200078e0092 */
[----:B------:R-:W-:Y:S01]  /*1ae70*/  HMMA.16816.F32 R32, R52, R46, R32 ;  /* 0x0000002e3420723c */ /* 0x000fe20000001820 */
[----:B------:R-:W3:Y:S02]  /*1ae80*/  LDSM.16.MT88.4 R44, [R204+0x4800] ;  /* 0x00480000cc2c783b */ /* 0x000ee40000004200 */
[----:B------:R-:W-:Y:S02]  /*1ae90*/  IMAD.MOV.U32 R146, RZ, RZ, R145 ;  /* 0x000000ffff927224 */ /* 0x000fe400078e0091 */
[----:B------:R-:W-:Y:S02]  /*1aea0*/  IMAD.MOV.U32 R145, RZ, RZ, R144 ;  /* 0x000000ffff917224 */ /* 0x000fe400078e0090 */
[----:B------:R-:W-:Y:S02]  /*1aeb0*/  IMAD.MOV.U32 R144, RZ, RZ, R136 ;  /* 0x000000ffff907224 */ /* 0x000fe400078e0088 */
[----:B------:R-:W-:Y:S03]  /*1aec0*/  IMAD.MOV.U32 R136, RZ, RZ, R141 ;  /* 0x000000ffff887224 */ /* 0x000fe600078e008d */
[----:B------:R-:W-:Y:S02]  /*1aed0*/  IMAD.MOV.U32 R141, RZ, RZ, R108 ;  /* 0x000000ffff8d7224 */ /* 0x000fe400078e006c */
[----:B------:R-:W-:Y:S02]  /*1aee0*/  IMAD.MOV.U32 R108, RZ, RZ, R118 ;  /* 0x000000ffff6c7224 */ /* 0x000fe400078e0076 */
[----:B------:R-:W-:Y:S01]  /*1aef0*/  IMAD.MOV.U32 R154, RZ, RZ, R152 ;  /* 0x000000ffff9a7224 */ /* 0x000fe200078e0098 */
[----:B------:R2:W2:Y:S01]  /*1af00*/  MUFU.EX2 R118, R218 ;  /* 0x000000da00767308 */ /* 0x0004a20000000800 */
[----:B------:R-:W-:Y:S02]  /*1af10*/  IMAD.MOV.U32 R152, RZ, RZ, R108 ;  /* 0x000000ffff987224 */ /* 0x000fe400078e006c */
[----:B------:R-:W-:Y:S02]  /*1af20*/  IMAD.MOV.U32 R153, RZ, RZ, R147 ;  /* 0x000000ffff997224 */ /* 0x000fe400078e0093 */
[----:B-1----:R-:W-:Y:S02]  /*1af30*/  FFMA.FTZ R42, R154, c[0x0][0x23c], -R43 ;  /* 0x00008f009a2a7a23 */ /* 0x002fe4000001082b */
[----:B------:R-:W-:Y:S02]  /*1af40*/  IMAD.MOV.U32 R154, RZ, RZ, R152 ;  /* 0x000000ffff9a7224 */ /* 0x000fe400078e0098 */
[----:B------:R-:W-:Y:S01]  /*1af50*/  IMAD.MOV.U32 R155, RZ, RZ, R153 ;  /* 0x000000ffff9b7224 */ /* 0x000fe200078e0099 */
[----:B------:R-:W1:Y:S01]  /*1af60*/  MUFU.EX2 R108, R112 ;  /* 0x00000070006c7308 */ /* 0x000e620000000800 */
[----:B------:R-:W-:Y:S02]  /*1af70*/  IMAD.MOV.U32 R153, RZ, RZ, R159 ;  /* 0x000000ffff997224 */ /* 0x000fe400078e009f */
[----:B------:R-:W-:Y:S02]  /*1af80*/  IMAD.MOV.U32 R159, RZ, RZ, R217 ;  /* 0x000000ffff9f7224 */ /* 0x000fe400078e00d9 */
[----:B------:R-:W-:Y:S02]  /*1af90*/  FFMA.FTZ R48, R155, c[0x0][0x23c], -R43 ;  /* 0x00008f009b307a23 */ /* 0x000fe4000001082b */
[----:B------:R-:W-:Y:S02]  /*1afa0*/  IMAD.MOV.U32 R155, RZ, RZ, R154 ;  /* 0x000000ffff9b7224 */ /* 0x000fe400078e009a */
[----:B------:R-:W-:Y:S01]  /*1afb0*/  IMAD.MOV.U32 R154, RZ, RZ, R153 ;  /* 0x000000ffff9a7224 */ /* 0x000fe200078e0099 */
[----:B------:R-:W-:Y:S01]  /*1afc0*/  MUFU.EX2 R112, R235 ;  /* 0x000000eb00707308 */ /* 0x000fe20000000800 */
[----:B------:R-:W-:Y:S02]  /*1afd0*/  FFMA.FTZ R52, R155, c[0x0][0x23c], -R43 ;  /* 0x00008f009b347a23 */ /* 0x000fe4000001082b */
[----:B------:R-:W-:Y:S01]  /*1afe0*/  IMAD.MOV.U32 R155, RZ, RZ, R154 ;  /* 0x000000ffff9b7224 */ /* 0x000fe200078e009a */
[-C--:B---3--:R-:W-:Y:S01]  /*1aff0*/  HMMA.16816.F32 R4, R60, R44.reuse, R4 ;  /* 0x0000002c3c04723c */ /* 0x088fe20000001804 */
[----:B--2---:R-:W2:Y:S01]  /*1b000*/  LDL.LU R218, [R1+0xc8] ;  /* 0x0000c80001da7983 */ /* 0x004ea20000300800 */
[----:B------:R-:W-:Y:S02]  /*1b010*/  IMAD.MOV.U32 R147, RZ, RZ, R145 ;  /* 0x000000ffff937224 */ /* 0x000fe400078e0091 */
[----:B------:R-:W-:Y:S02]  /*1b020*/  FFMA.FTZ R53, R155, c[0x0][0x23c], -R43 ;  /* 0x00008f009b357a23 */ /* 0x000fe4000001082b */
[----:B------:R-:W-:Y:S01]  /*1b030*/  MUFU.EX2 R86, R52 ;  /* 0x0000003400567308 */ /* 0x000fe20000000800 */
[----:B------:R-:W-:Y:S01]  /*1b040*/  IMAD.MOV.U32 R145, RZ, RZ, R141 ;  /* 0x000000ffff917224 */ /* 0x000fe200078e008d */
[C---:B------:R-:W-:Y:S01]  /*1b050*/  HMMA.16816.F32 R8, R64.reuse, R44, R8 ;  /* 0x0000002c4008723c */ /* 0x040fe20000001808 */
[----:B------:R-:W-:Y:S02]  /*1b060*/  IMAD.MOV.U32 R141, RZ, RZ, R221 ;  /* 0x000000ffff8d7224 */ /* 0x000fe400078e00dd */
[----:B------:R4:W5:Y:S01]  /*1b070*/  LDL.LU R221, [R1+0xc4] ;  /* 0x0000c40001dd7983 */ /* 0x0009620000300800 */
[----:B------:R-:W-:Y:S03]  /*1b080*/  IMAD.MOV.U32 R152, RZ, RZ, R117 ;  /* 0x000000ffff987224 */ /* 0x000fe600078e0075 */
[----:B------:R4:W5:Y:S01]  /*1b090*/  LDL.LU R217, [R1+0xc0] ;  /* 0x0000c00001d97983 */ /* 0x0009620000300800 */
[-C--:B------:R-:W-:Y:S01]  /*1b0a0*/  HMMA.16816.F32 R12, R64, R46.reuse, R12 ;  /* 0x0000002e400c723c */ /* 0x080fe2000000180c */
[----:B------:R3:W-:Y:S03]  /*1b0b0*/  MUFU.EX2 R117, R42 ;  /* 0x0000002a00757308 */ /* 0x0007e60000000800 */
[----:B------:R-:W-:Y:S02]  /*1b0c0*/  IMAD.MOV.U32 R153, RZ, RZ, R152 ;  /* 0x000000ffff997224 */ /* 0x000fe400078e0098 */
[----:B------:R-:W-:Y:S02]  /*1b0d0*/  IMAD.MOV.U32 R152, RZ, RZ, R159 ;  /* 0x000000ffff987224 */ /* 0x000fe400078e009f */
        /* <DEDUP_REMOVED lines=8> */
[--C-:B------:R-:W-:Y:S01]  /*1b160*/  FFMA.FTZ R57, R155, c[0x0][0x23c], -R43.reuse ;  /* 0x00008f009b397a23 */ /* 0x100fe2000001082b */
[----:B---3--:R-:W-:Y:S01]  /*1b170*/  F2FP.PACK_AB R42, R90, R84 ;  /* 0x000000545a2a723e */ /* 0x008fe200000000ff */
[----:B------:R-:W-:Y:S02]  /*1b180*/  FFMA.FTZ R56, R154, c[0x0][0x23c], -R43 ;  /* 0x00008f009a387a23 */ /* 0x000fe4000001082b */
[----:B------:R-:W-:Y:S01]  /*1b190*/  MUFU.EX2 R102, R57 ;  /* 0x0000003900667308 */ /* 0x000fe20000000800 */
[----:B------:R-:W-:Y:S01]  /*1b1a0*/  LOP3.LUT R76, R76, R42, RZ, 0xc0, !PT ;  /* 0x0000002a4c4c7212 */ /* 0x000fe200078ec0ff */
[----:B------:R-:W-:Y:S01]  /*1b1b0*/  IMAD.MOV.U32 R157, RZ, RZ, R239 ;  /* 0x000000ffff9d7224 */ /* 0x000fe200078e00ef */
[----:B------:R-:W-:Y:S01]  /*1b1c0*/  F2FP.PACK_AB R42, R93, R85 ;  /* 0x000000555d2a723e */ /* 0x000fe200000000ff */
[----:B------:R-:W-:Y:S02]  /*1b1d0*/  IMAD.MOV.U32 R152, RZ, RZ, R159 ;  /* 0x000000ffff987224 */ /* 0x000fe400078e009f */
[----:B------:R-:W-:Y:S01]  /*1b1e0*/  IMAD.MOV.U32 R159, RZ, RZ, R157 ;  /* 0x000000ffff9f7224 */ /* 0x000fe200078e009d */
[----:B------:R-:W-:Y:S01]  /*1b1f0*/  LOP3.LUT R77, R77, R42, RZ, 0xc0, !PT ;  /* 0x0000002a4d4d7212 */ /* 0x000fe200078ec0ff */
[----:B------:R-:W-:Y:S01]  /*1b200*/  IMAD.MOV.U32 R157, RZ, RZ, R147 ;  /* 0x000000ffff9d7224 */ /* 0x000fe200078e0093 */
[----:B------:R-:W-:Y:S01]  /*1b210*/  F2FP.PACK_AB R42, R95, R88 ;  /* 0x000000585f2a723e */ /* 0x000fe200000000ff */
[----:B------:R-:W-:Y:S02]  /*1b220*/  IMAD.MOV.U32 R147, RZ, RZ, R146 ;  /* 0x000000ffff937224 */ /* 0x000fe400078e0092 */
[----:B------:R-:W-:Y:S02]  /*1b230*/  IMAD.MOV.U32 R146, RZ, RZ, R148 ;  /* 0x000000ffff927224 */ /* 0x000fe400078e0094 */
[----:B------:R-:W-:Y:S02]  /*1b240*/  IMAD.MOV.U32 R148, RZ, RZ, R121 ;  /* 0x000000ffff947224 */ /* 0x000fe400078e0079 */
[----:B------:R-:W-:Y:S02]  /*1b250*/  IMAD.MOV.U32 R121, RZ, RZ, R222 ;  /* 0x000000ffff797224 */ /* 0x000fe400078e00de */
[----:B------:R4:W5:Y:S01]  /*1b260*/  LDL.LU R222, [R1+0xbc] ;  /* 0x0000bc0001de7983 */ /* 0x0009620000300800 */
[----:B------:R-:W-:Y:S02]  /*1b270*/  IMAD.MOV.U32 R153, RZ, RZ, R152 ;  /* 0x000000ffff997224 */ /* 0x000fe400078e0098 */
[----:B------:R-:W-:Y:S01]  /*1b280*/  IMAD.MOV.U32 R239, RZ, RZ, R120 ;  /* 0x000000ffffef7224 */ /* 0x000fe200078e0078 */
[-C--:B-1----:R-:W-:Y:S01]  /*1b290*/  HMMA.16816.F32 R20, R60, R44.reuse, R20 ;  /* 0x0000002c3c14723c */ /* 0x082fe20000001814 */
[----:B------:R1:W3:Y:S01]  /*1b2a0*/  MUFU.EX2 R120, R48 ;  /* 0x0000003000787308 */ /* 0x0002e20000000800 */
[----:B------:R-:W-:Y:S02]  /*1b2b0*/  IMAD.MOV.U32 R152, RZ, RZ, R159 ;  /* 0x000000ffff987224 */ /* 0x000fe400078e009f */
[----:B------:R-:W-:Y:S02]  /*1b2c0*/  IMAD.MOV.U32 R159, RZ, RZ, R146 ;  /* 0x000000ffff9f7224 */ /* 0x000fe400078e0092 */
[----:B------:R-:W-:Y:S02]  /*1b2d0*/  IMAD.MOV.U32 R146, RZ, RZ, R148 ;  /* 0x000000ffff927224 */ /* 0x000fe400078e0094 */
[C---:B------:R-:W-:Y:S01]  /*1b2e0*/  HMMA.16816.F32 R24, R64.reuse, R44, R24 ;  /* 0x0000002c4018723c */ /* 0x040fe20000001818 */
[----:B------:R-:W-:Y:S03]  /*1b2f0*/  IMAD.MOV.U32 R148, RZ, RZ, R141 ;  /* 0x000000ffff947224 */ /* 0x000fe600078e008d */
[----:B------:R-:W-:Y:S04]  /*1b300*/  IMAD.MOV.U32 R141, RZ, RZ, R223 ;  /* 0x000000ffff8d7224 */ /* 0x000fe800078e00df */
[-C--:B------:R-:W-:Y:S07]  /*1b310*/  HMMA.16816.F32 R28, R64, R46.reuse, R28 ;  /* 0x0000002e401c723c */ /* 0x080fee000000181c */
[--C-:B------:R-:W-:Y:S01]  /*1b320*/  FFMA.FTZ R67, R111, c[0x0][0x23c], -R43.reuse ;  /* 0x00008f006f437a23 */ /* 0x100fe2000001082b */
[----:B------:R-:W-:Y:S01]  /*1b330*/  HMMA.16816.F32 R32, R60, R46, R32 ;  /* 0x0000002e3c20723c */ /* 0x000fe20000001820 */
[----:B------:R-:W3:Y:S03]  /*1b340*/  LDSM.16.MT88.4 R44, [R204+0x4c00] ;  /* 0x004c0000cc2c783b */ /* 0x000ee60000004200 */
[--C-:B-1----:R-:W-:Y:S02]  /*1b350*/  HSET2.LE.AND R48, R89, R241.reuse, PT ;  /* 0x000000f159307233 */ /* 0x102fe40003803000 */
[----:B------:R-:W1:Y:S01]  /*1b360*/  MUFU.EX2 R89, R97 ;  /* 0x0000006100597308 */ /* 0x000e620000000800 */
[--C-:B------:R-:W-:Y:S02]  /*1b370*/  HSET2.LE.AND R64, R169, R241.reuse, PT ;  /* 0x000000f1a9407233 */ /* 0x100fe40003803000 */
[----:B------:R-:W-:Y:S03]  /*1b380*/  LOP3.LUT R48, R48, R42, RZ, 0xc0, !PT ;  /* 0x0000002a30307212 */ /* 0x000fe600078ec0ff */
[----:B------:R-:W-:Y:S04]  /*1b390*/  F2FP.PACK_AB R42, R92, R87 ;  /* 0x000000575c2a723e */ /* 0x000fe800000000ff */
[----:B------:R-:W-:Y:S02]  /*1b3a0*/  LOP3.LUT R49, R49, R42, RZ, 0xc0, !PT ;  /* 0x0000002a31317212 */ /* 0x000fe400078ec0ff */
[----:B------:R-:W-:Y:S04]  /*1b3b0*/  F2FP.PACK_AB R42, R106, R100 ;  /* 0x000000646a2a723e */ /* 0x000fe800000000ff */
[----:B------:R-:W-:Y:S02]  /*1b3c0*/  LOP3.LUT R50, R50, R42, RZ, 0xc0, !PT ;  /* 0x0000002a32327212 */ /* 0x000fe400078ec0ff */
[----:B------:R-:W-:Y:S04]  /*1b3d0*/  F2FP.PACK_AB R42, R105, R98 ;  /* 0x00000062692a723e */ /* 0x000fe800000000ff */
[----:B------:R-:W-:Y:S01]  /*1b3e0*/  LOP3.LUT R51, R51, R42, RZ, 0xc0, !PT ;  /* 0x0000002a33337212 */ /* 0x000fe200078ec0ff */
[----:B------:R-:W-:Y:S02]  /*1b3f0*/  FFMA.FTZ R42, R153, c[0x0][0x23c], -R43 ;  /* 0x00008f00992a7a23 */ /* 0x000fe4000001082b */
[----:B------:R-:W-:Y:S02]  /*1b400*/  IMAD.MOV.U32 R153, RZ, RZ, R152 ;  /* 0x000000ffff997224 */ /* 0x000fe400078e0098 */
[----:B------:R-:W-:Y:S02]  /*1b410*/  IMAD.MOV.U32 R152, RZ, RZ, R159 ;  /* 0x000000ffff987224 */ /* 0x000fe400078e009f */
[----:B------:R-:W-:Y:S01]  /*1b420*/  IMAD.MOV.U32 R159, RZ, RZ, R146 ;  /* 0x000000ffff9f7224 */ /* 0x000fe200078e0092 */
[----:B------:R-:W-:Y:S01]  /*1b430*/  MUFU.EX2 R111, R153 ;  /* 0x00000099006f7308 */ /* 0x000fe20000000800 */
[----:B------:R-:W-:Y:S01]  /*1b440*/  IMAD.MOV.U32 R146, RZ, RZ, R82 ;  /* 0x000000ffff927224 */ /* 0x000fe200078e0052 */
[-C--:B---3--:R-:W-:Y:S08]  /*1b450*/  HMMA.16816.F32 R4, R68, R44.reuse, R4 ;  /* 0x0000002c4404723c */ /* 0x088ff00000001804 */
[----:B------:R3:W1:Y:S01]  /*1b460*/  MUFU.EX2 R82, R53 ;  /* 0x0000003500527308 */ /* 0x0006620000000800 */
[C---:B------:R-:W-:Y:S09]  /*1b470*/  HMMA.16816.F32 R8, R72.reuse, R44, R8 ;  /* 0x0000002c4808723c */ /* 0x040ff20000001808 */
[----:B------:R1:W-:Y:S01]  /*1b480*/  MUFU.EX2 R101, R159 ;  /* 0x0000009f00657308 */ /* 0x0003e20000000800 */
[-C--:B------:R-:W-:Y:S08]  /*1b490*/  HMMA.16816.F32 R12, R72, R46.reuse, R12 ;  /* 0x0000002e480c723c */ /* 0x080ff0000000180c */
[C---:B------:R-:W-:Y:S01]  /*1b4a0*/  HMMA.16816.F32 R16, R68.reuse, R46, R16 ;  /* 0x0000002e4410723c */ /* 0x040fe20000001810 */
[----:B------:R-:W4:Y:S01]  /*1b4b0*/  LDSM.16.MT88.4 R44, [R205+0x4c00] ;  /* 0x004c0000cd2c783b */ /* 0x000f220000004200 */
[----:B------:R-:W2:Y:S07]  /*1b4c0*/  MUFU.EX2 R91, R152 ;  /* 0x00000098005b7308 */ /* 0x000eae0000000800 */
[----:B---3--:R-:W-:Y:S03]  /*1b4d0*/  LDSM.16.MT88.4 R52, [R205+0x5000] ;  /* 0x00500000cd34783b */ /* 0x008fe60000004200 */
[----:B-1----:R-:W-:Y:S02]  /*1b4e0*/  IMAD.MOV.U32 R159, RZ, RZ, R156 ;  /* 0x000000ffff9f7224 */ /* 0x002fe400078e009c */
[----:B------:R-:W-:Y:S02]  /*1b4f0*/  IMAD.MOV.U32 R156, RZ, RZ, R145 ;  /* 0x000000ffff9c7224 */ /* 0x000fe400078e0091 */
[----:B------:R-:W-:Y:S02]  /*1b500*/  IMAD.MOV.U32 R145, RZ, RZ, R144 ;  /* 0x000000ffff917224 */ /* 0x000fe400078e0090 */
[----:B------:R-:W-:Y:S02]  /*1b510*/  IMAD.MOV.U32 R144, RZ, RZ, R151 ;  /* 0x000000ffff907224 */ /* 0x000fe400078e0097 */
[----:B------:R-:W-:Y:S02]  /*1b520*/  IMAD.MOV.U32 R151, RZ, RZ, R150 ;  /* 0x000000ffff977224 */ /* 0x000fe400078e0096 */
[----:B------:R-:W-:Y:S02]  /*1b530*/  IMAD.MOV.U32 R150, RZ, RZ, R149 ;  /* 0x000000ffff967224 */ /* 0x000fe400078e0095 */
[----:B------:R-:W-:Y:S02]  /*1b540*/  IMAD.MOV.U32 R149, RZ, RZ, R143 ;  /* 0x000000ffff957224 */ /* 0x000fe400078e008f */
[----:B------:R-:W-:Y:S02]  /*1b550*/  IMAD.MOV.U32 R143, RZ, RZ, R240 ;  /* 0x000000ffff8f7224 */ /* 0x000fe400078e00f0 */
[----:B------:R-:W-:Y:S02]  /*1b560*/  IMAD.MOV.U32 R240, RZ, RZ, R99 ;  /* 0x000000fffff07224 */ /* 0x000fe400078e0063 */
[----:B------:R-:W1:Y:S01]  /*1b570*/  MUFU.EX2 R99, R113 ;  /* 0x0000007100637308 */ /* 0x000e620000000800 */
[-C--:B----4-:R-:W-:Y:S09]  /*1b580*/  HMMA.16816.F32 R20, R68, R44.reuse, R20 ;  /* 0x0000002c4414723c */ /* 0x090ff20000001814 */
[----:B------:R-:W-:Y:S01]  /*1b590*/  MUFU.EX2 R113, R109 ;  /* 0x0000006d00717308 */ /* 0x000fe20000000800 */
[C---:B------:R-:W-:Y:S09]  /*1b5a0*/  HMMA.16816.F32 R24, R72.reuse, R44, R24 ;  /* 0x0000002c4818723c */ /* 0x040ff20000001818 */
[----:B------:R-:W-:Y:S01]  /*1b5b0*/  MUFU.EX2 R109, R56 ;  /* 0x00000038006d7308 */ /* 0x000fe20000000800 */
[-C--:B------:R-:W-:Y:S09]  /*1b5c0*/  HMMA.16816.F32 R28, R72, R46.reuse, R28 ;  /* 0x0000002e481c723c */ /* 0x080ff2000000181c */
[----:B------:R-:W-:Y:S01]  /*1b5d0*/  MUFU.EX2 R73, R137 ;  /* 0x0000008900497308 */ /* 0x000fe20000000800 */
[----:B------:R-:W-:Y:S01]  /*1b5e0*/  HMMA.16816.F32 R32, R68, R46, R32 ;  /* 0x0000002e4420723c */ /* 0x000fe20000001820 */
[----:B------:R-:W3:Y:S06]  /*1b5f0*/  LDSM.16.MT88.4 R44, [R204+0x5000] ;  /* 0x00500000cc2c783b */ /* 0x000eec0000004200 */
[----:B------:R-:W-:Y:S02]  /*1b600*/  FFMA.FTZ R69, R110, c[0x0][0x23c], -R43 ;  /* 0x00008f006e457a23 */ /* 0x000fe4000001082b */
[----:B------:R4:W-:Y:S10]  /*1b610*/  MUFU.EX2 R70, R67 ;  /* 0x0000004300467308 */ /* 0x0009f40000000800 */
[----:B------:R-:W-:Y:S10]  /*1b620*/  MUFU.EX2 R110, R119 ;  /* 0x00000077006e7308 */ /* 0x000ff40000000800 */
[----:B------:R-:W1:Y:S01]  /*1b630*/  MUFU.EX2 R119, R42 ;  /* 0x0000002a00777308 */ /* 0x000e620000000800 */
[--C-:B----4-:R-:W-:Y:S09]  /*1b640*/  HSET2.LE.AND R67, R173, R241.reuse, PT ;  /* 0x000000f1ad437233 */ /* 0x110ff20003803000 */
[----:B------:R-:W-:Y:S01]  /*1b650*/  MUFU.EX2 R75, R149 ;  /* 0x00000095004b7308 */ /* 0x000fe20000000800 */
[-C--:B---3--:R-:W-:Y:S09]  /*1b660*/  HMMA.16816.F32 R4, R76, R44.reuse, R4 ;  /* 0x0000002c4c04723c */ /* 0x088ff20000001804 */
[----:B------:R-:W-:Y:S01]  /*1b670*/  MUFU.EX2 R72, R136 ;  /* 0x0000008800487308 */ /* 0x000fe20000000800 */
[C---:B------:R-:W-:Y:S08]  /*1b680*/  HMMA.16816.F32 R8, R48.reuse, R44, R8 ;  /* 0x0000002c3008723c */ /* 0x040ff00000001808 */
[-C--:B------:R-:W-:Y:S01]  /*1b690*/  HMMA.16816.F32 R12, R48, R46.reuse, R12 ;  /* 0x0000002e300c723c */ /* 0x080fe2000000180c */
[----:B------:R-:W-:Y:S07]  /*1b6a0*/  MUFU.EX2 R71, R239 ;  /* 0x000000ef00477308 */ /* 0x000fee0000000800 */
[C---:B------:R-:W-:Y:S03]  /*1b6b0*/  HMMA.16816.F32 R16, R76.reuse, R46, R16 ;  /* 0x0000002e4c10723c */ /* 0x040fe60000001810 */
[----:B------:R-:W-:Y:S04]  /*1b6c0*/  MUFU.EX2 R69, R69 ;  /* 0x0000004500457308 */ /* 0x000fe80000000800 */
[--C-:B------:R-:W-:Y:S01]  /*1b6d0*/  HSET2.LE.AND R46, R132, R241.reuse, PT ;  /* 0x000000f1842e7233 */ /* 0x100fe20003803000 */
[----:B------:R-:W-:Y:S01]  /*1b6e0*/  IMAD.MOV.U32 R132, RZ, RZ, R39 ;  /* 0x000000ffff847224 */ /* 0x000fe200078e0027 */
[-C--:B------:R-:W-:Y:S03]  /*1b6f0*/  HMMA.16816.F32 R20, R76, R52.reuse, R20 ;  /* 0x000000344c14723c */ /* 0x080fe60000001814 */
[--C-:B------:R-:W-:Y:S01]  /*1b700*/  HSET2.LE.AND R47, R114, R241.reuse, PT ;  /* 0x000000f1722f7233 */ /* 0x100fe20003803000 */
[----:B------:R-:W-:Y:S01]  /*1b710*/  MUFU.EX2 R74, R148 ;  /* 0x00000094004a7308 */ /* 0x000fe20000000800 */
[--C-:B--2---:R-:W-:Y:S03]  /*1b720*/  FFMA.FTZ R58, R218, c[0x0][0x23c], -R43.reuse ;  /* 0x00008f00da3a7a23 */ /* 0x104fe6000001082b */
[C---:B------:R-:W-:Y:S01]  /*1b730*/  HMMA.16816.F32 R24, R48.reuse, R52, R24 ;  /* 0x000000343018723c */ /* 0x040fe20000001818 */
[----:B------:R-:W-:Y:S01]  /*1b740*/  FFMA.FTZ R43, R41, c[0x0][0x23c], -R43 ;  /* 0x00008f00292b7a23 */ /* 0x000fe2000001082b */
[----:B------:R2:W5:Y:S04]  /*1b750*/  LDL.LU R218, [R1+0xb8] ;  /* 0x0000b80001da7983 */ /* 0x0005680000300800 */
[----:B------:R2:W5:Y:S01]  /*1b760*/  LDL.LU R223, [R1+0xb4] ;  /* 0x0000b40001df7983 */ /* 0x0005620000300800 */
[----:B------:R3:W4:Y:S01]  /*1b770*/  MUFU.EX2 R97, R58 ;  /* 0x0000003a00617308 */ /* 0x0007220000000800 */
[-C--:B------:R-:W-:Y:S02]  /*1b780*/  HMMA.16816.F32 R28, R48, R54.reuse, R28 ;  /* 0x00000036301c723c */ /* 0x080fe4000000181c */
[----:B------:R-:W2:Y:S04]  /*1b790*/  LDL.LU R59, [R1+0x40] ;  /* 0x00004000013b7983 */ /* 0x000ea80000300800 */
[----:B------:R-:W4:Y:S01]  /*1b7a0*/  LDL.LU R45, [R1+0x44] ;  /* 0x00004400012d7983 */ /* 0x000f220000300800 */
[--C-:B------:R-:W-:Y:S01]  /*1b7b0*/  HSET2.LE.AND R48, R176, R241.reuse, PT ;  /* 0x000000f1b0307233 */ /* 0x100fe20003803000 */
[----:B------:R-:W-:Y:S01]  /*1b7c0*/  HMMA.16816.F32 R32, R76, R54, R32 ;  /* 0x000000364c20723c */ /* 0x000fe20000001820 */
[--C-:B------:R-:W-:Y:S01]  /*1b7d0*/  HSET2.LE.AND R49, R174, R241.reuse, PT ;  /* 0x000000f1ae317233 */ /* 0x100fe20003803000 */
[----:B------:R-:W4:Y:S04]  /*1b7e0*/  LDL.LU R44, [R1+0x48] ;  /* 0x00004800012c7983 */ /* 0x000f280000300800 */
[----:B------:R-:W4:Y:S01]  /*1b7f0*/  LDL.LU R41, [R1+0x4c] ;  /* 0x00004c0001297983 */ /* 0x000f220000300800 */
[----:B--2---:R-:W-:Y:S03]  /*1b800*/  FFMA.FTZ R36, R36, R59, R159 ;  /* 0x0000003b24247223 */ /* 0x004fe6000001009f */
[----:B---3--:R-:W2:Y:S02]  /*1b810*/  LDSM.16.MT88.4 R56, [R204+0x5400] ;  /* 0x00540000cc38783b */ /* 0x008ea40000004200 */
[----:B----4-:R-:W-:Y:S01]  /*1b820*/  FFMA.FTZ R42, R3, R45, R158 ;  /* 0x0000002d032a7223 */ /* 0x010fe2000001009e */
[--C-:B------:R-:W-:Y:S01]  /*1b830*/  HSET2.LE.AND R45, R133, R241.reuse, PT ;  /* 0x000000f1852d7233 */ /* 0x100fe20003803000 */
[----:B------:R-:W-:Y:S01]  /*1b840*/  IMAD.MOV.U32 R133, RZ, RZ, R38 ;  /* 0x000000ffff857224 */ /* 0x000fe200078e0026 */
[--C-:B------:R-:W-:Y:S01]  /*1b850*/  HSET2.LE.AND R3, R83, R241.reuse, PT ;  /* 0x000000f153037233 */ /* 0x100fe20003803000 */
[----:B------:R-:W-:Y:S01]  /*1b860*/  FFMA.FTZ R62, R2, R44, R157 ;  /* 0x0000002c023e7223 */ /* 0x000fe2000001009d */
[----:B------:R-:W-:Y:S01]  /*1b870*/  F2FP.PACK_AB R2, R128, R125 ;  /* 0x0000007d8002723e */ /* 0x000fe200000000ff */
[----:B------:R-:W-:Y:S01]  /*1b880*/  IMAD.MOV.U32 R157, RZ, RZ, R156 ;  /* 0x000000ffff9d7224 */ /* 0x000fe200078e009c */
[----:B------:R-:W-:Y:S01]  /*1b890*/  F2FP.PACK_AB R44, R118, R107 ;  /* 0x0000006b762c723e */ /* 0x000fe200000000ff */
[----:B------:R-:W-:Y:S01]  /*1b8a0*/  FFMA.FTZ R60, R0, R41, R247 ;  /* 0x00000029003c7223 */ /* 0x000fe200000100f7 */
[----:B------:R-:W-:Y:S01]  /*1b8b0*/  F2FP.PACK_AB R0, R127, R124 ;  /* 0x0000007c7f00723e */ /* 0x000fe200000000ff */
[----:B------:R-:W-:Y:S01]  /*1b8c0*/  IMAD.MOV.U32 R156, RZ, RZ, R147 ;  /* 0x000000ffff9c7224 */ /* 0x000fe200078e0093 */
[----:B------:R-:W-:Y:S01]  /*1b8d0*/  LOP3.LUT R47, R47, R2, RZ, 0xc0, !PT ;  /* 0x000000022f2f7212 */ /* 0x000fe200078ec0ff */
[----:B------:R-:W-:Y:S01]  /*1b8e0*/  IMAD.MOV.U32 R147, RZ, RZ, R146 ;  /* 0x000000ffff937224 */ /* 0x000fe200078e0092 */
[----:B------:R-:W-:Y:S01]  /*1b8f0*/  LOP3.LUT R46, R46, R0, RZ, 0xc0, !PT ;  /* 0x000000002e2e7212 */ /* 0x000fe200078ec0ff */
[----:B------:R-:W-:Y:S01]  /*1b900*/  FADD.FTZ R61, R156, R36 ;  /* 0x000000249c3d7221 */ /* 0x000fe20000010000 */
[----:B------:R-:W-:Y:S01]  /*1b910*/  F2FP.PACK_AB R0, R122, R108 ;  /* 0x0000006c7a00723e */ /* 0x000fe200000000ff */
[----:B------:R-:W-:Y:S01]  /*1b920*/  FADD.FTZ R42, R147, R42 ;  /* 0x0000002a932a7221 */ /* 0x000fe20000010000 */
[--C-:B------:R-:W-:Y:S01]  /*1b930*/  HSET2.LE.AND R36, R189, R241.reuse, PT ;  /* 0x000000f1bd247233 */ /* 0x100fe20003803000 */
[----:B------:R-:W-:Y:S01]  /*1b940*/  FADD.FTZ R52, R145, R62 ;  /* 0x0000003e91347221 */ /* 0x000fe20000010000 */
[----:B------:R-:W-:Y:S01]  /*1b950*/  LOP3.LUT R45, R45, R0, RZ, 0xc0, !PT ;  /* 0x000000002d2d7212 */ /* 0x000fe200078ec0ff */
[----:B------:R-:W-:Y:S01]  /*1b960*/  FADD.FTZ R63, R151, R61 ;  /* 0x0000003d973f7221 */ /* 0x000fe20000010000 */
[----:B------:R-:W-:Y:S01]  /*1b970*/  F2FP.PACK_AB R41, R120, R117 ;  /* 0x000000757829723e */ /* 0x000fe200000000ff */
[----:B------:R-:W-:Y:S01]  /*1b980*/  FADD.FTZ R61, R150, R42 ;  /* 0x0000002a963d7221 */ /* 0x000fe20000010000 */
[C---:B------:R-:W-:Y:S01]  /*1b990*/  LOP3.LUT R0, R81.reuse, 0xffff, RZ, 0xc0, !PT ;  /* 0x0000ffff51007812 */ /* 0x040fe200078ec0ff */
[----:B------:R-:W-:Y:S01]  /*1b9a0*/  FADD.FTZ R60, R144, R60 ;  /* 0x0000003c903c7221 */ /* 0x000fe20000010000 */
[----:B------:R-:W-:Y:S01]  /*1b9b0*/  LOP3.LUT R51, R36, R41, RZ, 0xc0, !PT ;  /* 0x0000002924337212 */ /* 0x000fe200078ec0ff */
[----:B------:R-:W-:Y:S01]  /*1b9c0*/  IMAD.MOV.U32 R146, RZ, RZ, R121 ;  /* 0x000000ffff927224 */ /* 0x000fe200078e0079 */
[----:B------:R-:W-:Y:S01]  /*1b9d0*/  LOP3.LUT R42, R81, 0xff, RZ, 0xc0, !PT ;  /* 0x000000ff512a7812 */ /* 0x000fe200078ec0ff */
[----:B------:R-:W-:Y:S01]  /*1b9e0*/  FADD.FTZ R60, R138, R60 ;  /* 0x0000003c8a3c7221 */ /* 0x000fe20000010000 */
[----:B------:R-:W-:Y:S01]  /*1b9f0*/  SHF.R.U32.HI R36, RZ, 0x8, R0 ;  /* 0x00000008ff247819 */ /* 0x000fe20000011600 */
[--C-:B------:R-:W-:Y:S01]  /*1ba00*/  HSET2.LE.AND R2, R190, R241.reuse, PT ;  /* 0x000000f1be027233 */ /* 0x100fe20003803000 */
[----:B------:R-:W-:Y:S01]  /*1ba10*/  LOP3.LUT R44, R3, R44, RZ, 0xc0, !PT ;  /* 0x0000002c032c7212 */ /* 0x000fe200078ec0ff */
[--C-:B------:R-:W-:Y:S01]  /*1ba20*/  HSET2.LE.AND R62, R177, R241.reuse, PT ;  /* 0x000000f1b13e7233 */ /* 0x100fe20003803000 */
[----:B------:R-:W-:Y:S01]  /*1ba30*/  PRMT R164, R42, 0x5410, R36 ;  /* 0x000054102aa47816 */ /* 0x000fe20000000024 */
[----:B------:R-:W-:Y:S01]  /*1ba40*/  FADD.FTZ R42, R139, R52 ;  /* 0x000000348b2a7221 */ /* 0x000fe20000010000 */
[----:B------:R-:W-:Y:S01]  /*1ba50*/  F2FP.PACK_AB R3, R129, R126 ;  /* 0x0000007e8103723e */ /* 0x000fe200000000ff */
[----:B------:R-:W3:Y:S01]  /*1ba60*/  LDSM.16.MT88.4 R52, [R205+0x5400] ;  /* 0x00540000cd34783b */ /* 0x000ee20000004200 */
[----:B------:R-:W-:Y:S01]  /*1ba70*/  F2FP.PACK_AB R0, R94, R89 ;  /* 0x000000595e00723e */ /* 0x000fe200000000ff */
[-C--:B--2---:R-:W-:Y:S01]  /*1ba80*/  HMMA.16816.F32 R4, R44, R56.reuse, R4 ;  /* 0x000000382c04723c */ /* 0x084fe20000001804 */
[----:B------:R-:W-:Y:S01]  /*1ba90*/  LOP3.LUT R50, R2, R3, RZ, 0xc0, !PT ;  /* 0x0000000302327212 */ /* 0x000fe200078ec0ff */
[----:B------:R-:W-:Y:S01]  /*1baa0*/  MUFU.EX2 R114, R157 ;  /* 0x0000009d00727308 */ /* 0x000fe20000000800 */
[----:B------:R-:W-:Y:S01]  /*1bab0*/  F2FP.PACK_AB R2, R82, R86 ;  /* 0x000000565202723e */ /* 0x000fe200000000ff */
[--C-:B------:R-:W-:Y:S01]  /*1bac0*/  HSET2.LE.AND R164, R164, R241.reuse, PT ;  /* 0x000000f1a4a47233 */ /* 0x100fe20003803000 */
[----:B------:R-:W-:Y:S02]  /*1bad0*/  LOP3.LUT R48, R48, R0, RZ, 0xc0, !PT ;  /* 0x0000000030307212 */ /* 0x000fe400078ec0ff */
[----:B------:R-:W-:Y:S02]  /*1bae0*/  LOP3.LUT R49, R49, R2, RZ, 0xc0, !PT ;  /* 0x0000000231317212 */ /* 0x000fe400078ec0ff */
[--C-:B------:R-:W-:Y:S03]  /*1baf0*/  SHF.R.U32.HI R3, RZ, 0x10, R81.reuse ;  /* 0x00000010ff037819 */ /* 0x100fe60000011651 */
[--C-:B------:R-:W-:Y:S01]  /*1bb00*/  SHF.R.U32.HI R2, RZ, 0x10, R80.reuse ;  /* 0x00000010ff027819 */ /* 0x100fe20000011650 */
[----:B------:R-:W2:Y:S01]  /*1bb10*/  MUFU.EX2 R121, R237 ;  /* 0x000000ed00797308 */ /* 0x000ea20000000800 */
[C---:B------:R-:W-:Y:S01]  /*1bb20*/  HMMA.16816.F32 R8, R48.reuse, R56, R8 ;  /* 0x000000383008723c */ /* 0x040fe20000001808 */
[----:B------:R-:W-:Y:S02]  /*1bb30*/  SHF.R.U32.HI R41, RZ, 0x18, R81 ;  /* 0x00000018ff297819 */ /* 0x000fe40000011651 */
[----:B------:R-:W-:Y:S02]  /*1bb40*/  LOP3.LUT R0, R80, 0xffff, RZ, 0xc0, !PT ;  /* 0x0000ffff50007812 */ /* 0x000fe400078ec0ff */
[----:B------:R-:W-:Y:S02]  /*1bb50*/  LOP3.LUT R3, R3, 0xff, RZ, 0xc0, !PT ;  /* 0x000000ff03037812 */ /* 0x000fe400078ec0ff */
[----:B------:R-:W-:Y:S01]  /*1bb60*/  SHF.R.U32.HI R36, RZ, 0x18, R80 ;  /* 0x00000018ff247819 */ /* 0x000fe20000011650 */
[-C--:B------:R-:W-:Y:S01]  /*1bb70*/  HMMA.16816.F32 R12, R48, R58.reuse, R12 ;  /* 0x0000003a300c723c */ /* 0x080fe2000000180c */
[----:B------:R-:W-:Y:S01]  /*1bb80*/  LOP3.LUT R2, R2, 0xff, RZ, 0xc0, !PT ;  /* 0x000000ff02027812 */ /* 0x000fe200078ec0ff */
[----:B------:R4:W1:Y:S02]  /*1bb90*/  MUFU.EX2 R83, R146 ;  /* 0x0000009200537308 */ /* 0x0008640000000800 */
[----:B------:R-:W-:Y:S02]  /*1bba0*/  PRMT R165, R3, 0x5410, R41 ;  /* 0x0000541003a57816 */ /* 0x000fe40000000029 */
[----:B------:R-:W-:Y:S02]  /*1bbb0*/  SHF.R.U32.HI R3, RZ, 0x8, R0 ;  /* 0x00000008ff037819 */ /* 0x000fe40000011600 */
[C---:B------:R-:W-:Y:S01]  /*1bbc0*/  HMMA.16816.F32 R16, R44.reuse, R58, R16 ;  /* 0x0000003a2c10723c */ /* 0x040fe20000001810 */
[----:B------:R-:W-:Y:S01]  /*1bbd0*/  F2FP.PACK_AB R0, R115, R111 ;  /* 0x0000006f7300723e */ /* 0x000fe200000000ff */
[----:B------:R-:W2:Y:S02]  /*1bbe0*/  LDSM.16.MT88.4 R56, [R204+0x5800] ;  /* 0x00580000cc38783b */ /* 0x000ea40000004200 */
[----:B------:R-:W-:Y:S01]  /*1bbf0*/  LOP3.LUT R41, R80, 0xff, RZ, 0xc0, !PT ;  /* 0x000000ff50297812 */ /* 0x000fe200078ec0ff */
[--C-:B------:R-:W-:Y:S01]  /*1bc00*/  HSET2.LE.AND R165, R165, R241.reuse, PT ;  /* 0x000000f1a5a57233 */ /* 0x100fe20003803000 */
[----:B------:R-:W-:Y:S01]  /*1bc10*/  PRMT R161, R2, 0x5410, R36 ;  /* 0x0000541002a17816 */ /* 0x000fe20000000024 */
[----:B------:R-:W-:Y:S01]  /*1bc20*/  FADD.FTZ R36, R143, R63 ;  /* 0x0000003f8f247221 */ /* 0x000fe20000010000 */
[-C--:B---3--:R-:W-:Y:S01]  /*1bc30*/  HMMA.16816.F32 R20, R44, R52.reuse, R20 ;  /* 0x000000342c14723c */ /* 0x088fe20000001814 */
[----:B------:R-:W-:Y:S03]  /*1bc40*/  FADD.FTZ R2, R141, R42 ;  /* 0x0000002a8d027221 */ /* 0x000fe60000010000 */
[----:B------:R-:W-:Y:S01]  /*1bc50*/  FADD.FTZ R66, R240, R36 ;  /* 0x00000024f0427221 */ /* 0x000fe20000010000 */
[----:B------:R-:W-:Y:S01]  /*1bc60*/  LOP3.LUT R62, R62, R0, RZ, 0xc0, !PT ;  /* 0x000000003e3e7212 */ /* 0x000fe200078ec0ff */
[----:B------:R-:W-:Y:S01]  /*1bc70*/  FADD.FTZ R0, R140, R60 ;  /* 0x0000003c8c007221 */ /* 0x000fe20000010000 */
[--C-:B------:R-:W-:Y:S01]  /*1bc80*/  HSET2.LE.AND R60, R182, R241.reuse, PT ;  /* 0x000000f1b63c7233 */ /* 0x100fe20003803000 */
[----:B------:R-:W-:Y:S01]  /*1bc90*/  FADD.FTZ R42, R245, R2 ;  /* 0x00000002f52a7221 */ /* 0x000fe20000010000 */
[C---:B------:R-:W-:Y:S01]  /*1bca0*/  HMMA.16816.F32 R24, R48.reuse, R52, R24 ;  /* 0x000000343018723c */ /* 0x040fe20000001818 */
[----:B------:R3:W-:Y:S01]  /*1bcb0*/  MUFU.EX2 R52, R213 ;  /* 0x000000d500347308 */ /* 0x0007e20000000800 */
[----:B----4-:R-:W-:Y:S01]  /*1bcc0*/  LDSM.16.MT88.4 R144, [R204+0x5c00] ;  /* 0x005c0000cc90783b */ /* 0x010fe20000004200 */
[----:B------:R-:W-:Y:S01]  /*1bcd0*/  FADD.FTZ R42, R252, R42 ;  /* 0x0000002afc2a7221 */ /* 0x000fe20000010000 */
[----:B------:R-:W-:Y:S01]  /*1bce0*/  F2FP.PACK_AB R2, R101, R91 ;  /* 0x0000005b6502723e */ /* 0x000fe200000000ff */
[--C-:B------:R-:W-:Y:S01]  /*1bcf0*/  HSET2.LE.AND R63, R188, R241.reuse, PT ;  /* 0x000000f1bc3f7233 */ /* 0x100fe20003803000 */
[----:B------:R-:W-:Y:S01]  /*1bd00*/  PRMT R160, R41, 0x5410, R3 ;  /* 0x0000541029a07816 */ /* 0x000fe20000000003 */
[----:B------:R-:W-:Y:S01]  /*1bd10*/  FADD.FTZ R3, R142, R61 ;  /* 0x0000003d8e037221 */ /* 0x000fe20000010000 */
[----:B------:R-:W-:Y:S01]  /*1bd20*/  LOP3.LUT R60, R60, R2, RZ, 0xc0, !PT ;  /* 0x000000023c3c7212 */ /* 0x000fe200078ec0ff */
[----:B------:R-:W-:Y:S01]  /*1bd30*/  FADD.FTZ R41, R244, R0 ;  /* 0x00000000f4297221 */ /* 0x000fe20000010000 */
[-C--:B------:R-:W-:Y:S01]  /*1bd40*/  HMMA.16816.F32 R28, R48, R54.reuse, R28 ;  /* 0x00000036301c723c */ /* 0x080fe2000000181c */
[----:B------:R4:W2:Y:S01]  /*1bd50*/  MUFU.EX2 R51, R211 ;  /* 0x000000d300337308 */ /* 0x0008a20000000800 */
[----:B------:R-:W-:Y:S01]  /*1bd60*/  FADD.FTZ R65, R249, R3 ;  /* 0x00000003f9417221 */ /* 0x000fe20000010000 */
[----:B------:R-:W-:Y:S01]  /*1bd70*/  F2FP.PACK_AB R0, R116, R112 ;  /* 0x000000707400723e */ /* 0x000fe200000000ff */
[----:B------:R-:W-:Y:S01]  /*1bd80*/  FADD.FTZ R2, R219, R66 ;  /* 0x00000042db027221 */ /* 0x000fe20000010000 */
[----:B-1----:R-:W-:Y:S01]  /*1bd90*/  F2FP.PACK_AB R36, R104, R99 ;  /* 0x000000636824723e */ /* 0x002fe200000000ff */
[----:B------:R1:W5:Y:S01]  /*1bda0*/  LDL.LU R219, [R1+0xb0] ;  /* 0x0000b00001db7983 */ /* 0x0003620000300800 */
[----:B------:R-:W-:Y:S01]  /*1bdb0*/  LOP3.LUT R63, R63, R0, RZ, 0xc0, !PT ;  /* 0x000000003f3f7212 */ /* 0x000fe200078ec0ff */
[----:B------:R-:W-:Y:S01]  /*1bdc0*/  FADD.FTZ R0, R224, R65 ;  /* 0x00000041e0007221 */ /* 0x000fe20000010000 */
[----:B------:R-:W-:Y:S01]  /*1bdd0*/  LOP3.LUT R64, R64, R36, RZ, 0xc0, !PT ;  /* 0x0000002440407212 */ /* 0x000fe200078ec0ff */
[----:B------:R1:W5:Y:S01]  /*1bde0*/  LDL.LU R224, [R1+0xac] ;  /* 0x0000ac0001e07983 */ /* 0x0003620000300800 */
[----:B------:R-:W-:Y:S01]  /*1bdf0*/  HMMA.16816.F32 R32, R44, R54, R32 ;  /* 0x000000362c20723c */ /* 0x000fe20000001820 */
[----:B------:R-:W-:Y:S01]  /*1be00*/  FADD.FTZ R36, R248, R41 ;  /* 0x00000029f8247221 */ /* 0x000fe20000010000 */
[----:B------:R1:W-:Y:S01]  /*1be10*/  MUFU.EX2 R49, R43 ;  /* 0x0000002b00317308 */ /* 0x0003e20000000800 */
[----:B------:R-:W-:Y:S01]  /*1be20*/  FADD.FTZ R41, R215, R2 ;  /* 0x00000002d7297221 */ /* 0x000fe20000010000 */
[--C-:B------:R-:W-:Y:S01]  /*1be30*/  HSET2.LE.AND R61, R181, R241.reuse, PT ;  /* 0x000000f1b53d7233 */ /* 0x100fe20003803000 */
[----:B------:R-:W-:Y:S01]  /*1be40*/  FADD.FTZ R68, R214, R0 ;  /* 0x00000000d6447221 */ /* 0x000fe20000010000 */
[----:B------:R1:W5:Y:S01]  /*1be50*/  LDL.LU R215, [R1+0xa8] ;  /* 0x0000a80001d77983 */ /* 0x0003620000300800 */
[----:B------:R-:W-:Y:S01]  /*1be60*/  FADD.FTZ R41, R210, R41 ;  /* 0x00000029d2297221 */ /* 0x000fe20000010000 */
[----:B------:R-:W-:Y:S01]  /*1be70*/  F2FP.PACK_AB R3, R103, R96 ;  /* 0x000000606703723e */ /* 0x000fe200000000ff */
[----:B------:R-:W-:Y:S01]  /*1be80*/  FADD.FTZ R48, R209, R68 ;  /* 0x00000044d1307221 */ /* 0x000fe20000010000 */
[----:B------:R1:W5:Y:S02]  /*1be90*/  LDL.LU R214, [R1+0xa4] ;  /* 0x0000a40001d67983 */ /* 0x0003640000300800 */
[----:B------:R-:W-:Y:S01]  /*1bea0*/  FADD.FTZ R36, R250, R36 ;  /* 0x00000024fa247221 */ /* 0x000fe20000010000 */
[----:B------:R-:W-:Y:S01]  /*1beb0*/  LOP3.LUT R61, R61, R3, RZ, 0xc0, !PT ;  /* 0x000000033d3d7212 */ /* 0x000fe200078ec0ff */
[----:B------:R-:W-:Y:S01]  /*1bec0*/  FADD.FTZ R41, R178, R41 ;  /* 0x00000029b2297221 */ /* 0x000fe20000010000 */
[----:B------:R-:W-:Y:S01]  /*1bed0*/  F2FP.PACK_AB R3, R119, R109 ;  /* 0x0000006d7703723e */ /* 0x000fe200000000ff */
[----:B------:R-:W-:Y:S01]  /*1bee0*/  FADD.FTZ R48, R172, R48 ;  /* 0x00000030ac307221 */ /* 0x000fe20000010000 */
[----:B---3--:R3:W5:Y:S01]  /*1bef0*/  LDL.LU R213, [R1+0xa0] ;  /* 0x0000a00001d57983 */ /* 0x0087620000300800 */
[--C-:B------:R-:W-:Y:S01]  /*1bf00*/  HSET2.LE.AND R66, R175, R241.reuse, PT ;  /* 0x000000f1af427233 */ /* 0x100fe20003803000 */
[----:B------:R-:W-:Y:S01]  /*1bf10*/  LOP3.LUT R67, R67, R3, RZ, 0xc0, !PT ;  /* 0x0000000343437212 */ /* 0x000fe200078ec0ff */
[----:B------:R-:W-:Y:S01]  /*1bf20*/  FADD.FTZ R3, R212, R42 ;  /* 0x0000002ad4037221 */ /* 0x000fe20000010000 */
[----:B------:R-:W-:Y:S01]  /*1bf30*/  F2FP.PACK_AB R2, R113, R110 ;  /* 0x0000006e7102723e */ /* 0x000fe200000000ff */
[----:B------:R3:W5:Y:S01]  /*1bf40*/  LDL.LU R212, [R1+0x9c] ;  /* 0x00009c0001d47983 */ /* 0x0007620000300800 */
[--C-:B------:R-:W-:Y:S01]  /*1bf50*/  HSET2.LE.AND R65, R180, R241.reuse, PT ;  /* 0x000000f1b4417233 */ /* 0x100fe20003803000 */
[----:B------:R-:W-:Y:S01]  /*1bf60*/  F2FP.PACK_AB R0, R102, R97 ;  /* 0x000000616600723e */ /* 0x000fe200000000ff */
[----:B------:R-:W1:Y:S01]  /*1bf70*/  MUFU.EX2 R50, R123 ;  /* 0x0000007b00327308 */ /* 0x000e620000000800 */
[----:B----4-:R3:W5:Y:S01]  /*1bf80*/  LDL.LU R211, [R1+0x98] ;  /* 0x0000980001d37983 */ /* 0x0107620000300800 */
[----:B------:R-:W-:Y:S01]  /*1bf90*/  LOP3.LUT R66, R66, R2, RZ, 0xc0, !PT ;  /* 0x0000000242427212 */ /* 0x000fe200078ec0ff */
[-C--:B--2---:R-:W-:Y:S01]  /*1bfa0*/  HMMA.16816.F32 R4, R60, R56.reuse, R4 ;  /* 0x000000383c04723c */ /* 0x084fe20000001804 */
[----:B------:R-:W-:Y:S01]  /*1bfb0*/  F2FP.PACK_AB R2, R114, R121 ;  /* 0x000000797202723e */ /* 0x000fe200000000ff */
[----:B------:R3:W5:Y:S01]  /*1bfc0*/  LDL.LU R210, [R1+0x94] ;  /* 0x0000940001d27983 */ /* 0x0007620000300800 */
[----:B------:R-:W-:Y:S01]  /*1bfd0*/  LOP3.LUT R65, R65, R0, RZ, 0xc0, !PT ;  /* 0x0000000041417212 */ /* 0x000fe200078ec0ff */
[--C-:B------:R-:W-:Y:S01]  /*1bfe0*/  HSET2.LE.AND R161, R161, R241.reuse, PT ;  /* 0x000000f1a1a17233 */ /* 0x100fe20003803000 */
[----:B------:R-:W-:Y:S01]  /*1bff0*/  F2FP.PACK_AB R0, R131, R130 ;  /* 0x000000828300723e */ /* 0x000fe200000000ff */
[----:B------:R3:W5:Y:S01]  /*1c000*/  LDL.LU R209, [R1+0x90] ;  /* 0x0000900001d17983 */ /* 0x0007620000300800 */
[----:B------:R-:W-:Y:S01]  /*1c010*/  LOP3.LUT R167, R167, R2, RZ, 0xc0, !PT ;  /* 0x00000002a7a77212 */ /* 0x000fe200078ec0ff */
[----:B------:R-:W-:Y:S01]  /*1c020*/  FADD.FTZ R2, R208, R3 ;  /* 0x00000003d0027221 */ /* 0x000fe20000010000 */
[----:B------:R-:W-:Y:S01]  /*1c030*/  LOP3.LUT R166, R166, R0, RZ, 0xc0, !PT ;  /* 0x00000000a6a67212 */ /* 0x000fe200078ec0ff */
[----:B------:R3:W5:Y:S01]  /*1c040*/  LDL.LU R208, [R1+0x8c] ;  /* 0x00008c0001d07983 */ /* 0x0007620000300800 */
[C---:B------:R-:W-:Y:S01]  /*1c050*/  HMMA.16816.F32 R8, R64.reuse, R56, R8 ;  /* 0x000000384008723c */ /* 0x040fe20000001808 */
[----:B------:R-:W-:Y:S01]  /*1c060*/  FADD.FTZ R0, R207, R36 ;  /* 0x00000024cf007221 */ /* 0x000fe20000010000 */
[----:B------:R-:W-:Y:S01]  /*1c070*/  F2FP.PACK_AB R3, R71, R72 ;  /* 0x000000484703723e */ /* 0x000fe200000000ff */
[----:B------:R-:W-:Y:S01]  /*1c080*/  FADD.FTZ R42, R206, R2 ;  /* 0x00000002ce2a7221 */ /* 0x000fe20000010000 */
[----:B------:R3:W5:Y:S01]  /*1c090*/  LDL.LU R207, [R1+0x88] ;  /* 0x0000880001cf7983 */ /* 0x0007620000300800 */
[----:B------:R-:W-:Y:S01]  /*1c0a0*/  FADD.FTZ R36, R246, R0 ;  /* 0x00000000f6247221 */ /* 0x000fe20000010000 */
[----:B------:R-:W-:Y:S01]  /*1c0b0*/  F2FP.PACK_AB R2, R73, R74 ;  /* 0x0000004a4902723e */ /* 0x000fe200000000ff */
[----:B------:R-:W-:Y:S01]  /*1c0c0*/  FADD.FTZ R42, R135, R42 ;  /* 0x0000002a872a7221 */ /* 0x000fe20000010000 */
[----:B------:R3:W5:Y:S01]  /*1c0d0*/  LDL.LU R206, [R1+0x84] ;  /* 0x0000840001ce7983 */ /* 0x0007620000300800 */
[----:B------:R-:W-:Y:S01]  /*1c0e0*/  FADD.FTZ R36, R251, R36 ;  /* 0x00000024fb247221 */ /* 0x000fe20000010000 */
[-C--:B------:R-:W-:Y:S02]  /*1c0f0*/  HMMA.16816.F32 R12, R64, R58.reuse, R12 ;  /* 0x0000003a400c723c */ /* 0x080fe4000000180c */
[----:B------:R3:W5:Y:S01]  /*1c100*/  LDL.LU R135, [R1+0x80] ;  /* 0x0000800001877983 */ /* 0x0007620000300800 */
[----:B------:R-:W-:Y:S01]  /*1c110*/  LOP3.LUT R165, R165, R2, RZ, 0xc0, !PT ;  /* 0x00000002a5a57212 */ /* 0x000fe200078ec0ff */
[----:B------:R-:W-:Y:S01]  /*1c120*/  FADD.FTZ R2, R183, R41 ;  /* 0x00000029b7027221 */ /* 0x000fe20000010000 */
[----:B------:R-:W-:Y:S01]  /*1c130*/  F2FP.PACK_AB R0, R75, R83 ;  /* 0x000000534b00723e */ /* 0x000fe200000000ff */
[----:B------:R-:W2:Y:S01]  /*1c140*/  LDSM.16.MT88.4 R44, [R205+0x5800] ;  /* 0x00580000cd2c783b */ /* 0x000ea20000004200 */
[----:B------:R-:W-:Y:S01]  /*1c150*/  HSET2.LE.AND R160, R160, R241, PT ;  /* 0x000000f1a0a07233 */ /* 0x000fe20003803000 */
[----:B-1----:R-:W-:Y:S01]  /*1c160*/  FADD.FTZ R43, R231, R2 ;  /* 0x00000002e72b7221 */ /* 0x002fe20000010000 */
[C---:B------:R-:W-:Y:S03]  /*1c170*/  HMMA.16816.F32 R16, R60.reuse, R58, R16 ;  /* 0x0000003a3c10723c */ /* 0x040fe60000001810 */
[----:B------:R-:W-:Y:S01]  /*1c180*/  LOP3.LUT R164, R164, R0, RZ, 0xc0, !PT ;  /* 0x00000000a4a47212 */ /* 0x000fe200078ec0ff */
[----:B------:R-:W-:Y:S01]  /*1c190*/  FADD.FTZ R0, R179, R48 ;  /* 0x00000030b3007221 */ /* 0x000fe20000010000 */
[----:B------:R-:W-:Y:S02]  /*1c1a0*/  F2FP.PACK_AB R2, R51, R52 ;  /* 0x000000343302723e */ /* 0x000fe400000000ff */
[----:B------:R-:W-:Y:S01]  /*1c1b0*/  LOP3.LUT R160, R160, R3, RZ, 0xc0, !PT ;  /* 0x00000003a0a07212 */ /* 0x000fe200078ec0ff */
[----:B------:R-:W-:Y:S01]  /*1c1c0*/  FADD.FTZ R41, R226, R0 ;  /* 0x00000000e2297221 */ /* 0x000fe20000010000 */
[----:B------:R-:W-:Y:S03]  /*1c1d0*/  F2FP.PACK_AB R0, R69, R70 ;  /* 0x000000464500723e */ /* 0x000fe600000000ff */
[----:B------:R-:W-:Y:S01]  /*1c1e0*/  LOP3.LUT R162, R162, R2, RZ, 0xc0, !PT ;  /* 0x00000002a2a27212 */ /* 0x000fe200078ec0ff */
[----:B------:R-:W-:Y:S01]  /*1c1f0*/  FADD.FTZ R2, R238, R42 ;  /* 0x0000002aee027221 */ /* 0x000fe20000010000 */
[----:B------:R-:W-:Y:S01]  /*1c200*/  LOP3.LUT R161, R161, R0, RZ, 0xc0, !PT ;  /* 0x00000000a1a17212 */ /* 0x000fe200078ec0ff */
[----:B------:R-:W-:Y:S01]  /*1c210*/  FADD.FTZ R0, R232, R36 ;  /* 0x00000024e8007221 */ /* 0x000fe20000010000 */
[----:B------:R-:W-:Y:S01]  /*1c220*/  F2FP.PACK_AB R3, R49, R50 ;  /* 0x000000323103723e */ /* 0x000fe200000000ff */
[----:B------:R-:W-:Y:S02]  /*1c230*/  FADD.FTZ R42, R229, R41 ;  /* 0x00000029e52a7221 */ /* 0x000fe40000010000 */
[----:B------:R-:W-:Y:S01]  /*1c240*/  FADD.FTZ R41, R234, R2 ;  /* 0x00000002ea297221 */ /* 0x000fe20000010000 */
[----:B------:R-:W-:Y:S01]  /*1c250*/  LOP3.LUT R163, R163, R3, RZ, 0xc0, !PT ;  /* 0x00000003a3a37212 */ /* 0x000fe200078ec0ff */
        /* <DEDUP_REMOVED lines=9> */
[-C--:B--2---:R-:W-:Y:S01]  /*1c2f0*/  HMMA.16816.F32 R20, R60, R44.reuse, R20 ;  /* 0x0000002c3c14723c */ /* 0x084fe20000001814 */
[----:B------:R-:W-:Y:S02]  /*1c300*/  FADD.FTZ R3, R202, R3 ;  /* 0x00000003ca037221 */ /* 0x000fe40000010000 */
        /* <DEDUP_REMOVED lines=13> */
[----:B------:R-:W-:Y:S01]  /*1c3e0*/  FADD.FTZ R2, R88, R2 ;  /* 0x0000000258027221 */ /* 0x000fe20000010000 */
[----:B------:R-:W1:Y:S02]  /*1c3f0*/  LDSM.16.MT88.4 R44, [R205+0x5c00] ;  /* 0x005c0000cd2c783b */ /* 0x000e640000004200 */
[----:B------:R-:W-:Y:S02]  /*1c400*/  FADD.FTZ R41, R90, R3 ;  /* 0x000000035a297221 */ /* 0x000fe40000010000 */
[----:B------:R-:W-:Y:S02]  /*1c410*/  FADD.FTZ R0, R87, R0 ;  /* 0x0000000057007221 */ /* 0x000fe40000010000 */
        /* <DEDUP_REMOVED lines=19> */
[-C--:B-1----:R-:W-:Y:S03]  /*1c550*/  HMMA.16816.F32 R156, R164, R44.reuse, R20 ;  /* 0x0000002ca49c723c */ /* 0x082fe60000001814 */
        /* <DEDUP_REMOVED lines=43> */
[----:B------:R-:W-:Y:S01]  /*1c810*/  STL [R1+0x40], R4 ;  /* 0x0000400401007387 */ /* 0x000fe20000100800 */
[----:B------:R-:W-:Y:S02]  /*1c820*/  FADD.FTZ R0, R69, R0 ;  /* 0x0000000045007221 */ /* 0x000fe40000010000 */
[----:B------:R-:W-:Y:S01]  /*1c830*/  FADD.FTZ R2, R51, R2 ;  /* 0x0000000233027221 */ /* 0x000fe20000010000 */
[----:B------:R1:W-:Y:S01]  /*1c840*/  STL [R1+0x44], R3 ;  /* 0x0000440301007387 */ /* 0x0003e20000100800 */
[----:B------:R-:W-:Y:S02]  /*1c850*/  FADD.FTZ R0, R50, R0 ;  /* 0x0000000032007221 */ /* 0x000fe40000010000 */
[----:B------:R-:W-:Y:S01]  /*1c860*/  IMAD.MOV.U32 R134, RZ, RZ, R37 ;  /* 0x000000ffff867224 */ /* 0x000fe200078e0025 */
[----:B------:R3:W-:Y:S01]  /*1c870*/  STL [R1+0x48], R2 ;  /* 0x0000480201007387 */ /* 0x0007e20000100800 */
[----:B------:R-:W-:Y:S05]  /*1c880*/  FADD.FTZ R0, R49, R0 ;  /* 0x0000000031007221 */ /* 0x000fea0000010000 */
[----:B------:R3:W-:Y:S01]  /*1c890*/  STL [R1+0x4c], R0 ;  /* 0x00004c0001007387 */ /* 0x0007e20000100800 */
[----:B-1----:R-:W-:Y:S01]  /*1c8a0*/  IMAD.MOV.U32 R3, RZ, RZ, R40 ;  /* 0x000000ffff037224 */ /* 0x002fe200078e0028 */
[----:B---3-5:R-:W-:-:S05]  /*1c8b0*/  @P0 BRA `(.L_x_436) ;  /* 0xffff781000000947 */ /* 0x028fca000383ffff */
.L_x_435:
[----:B------:R-:W2:Y:S04]  /*1c8c0*/  LDL.LU R8, [R1+0x40] ;  /* 0x0000400001087983 */ /* 0x000ea80000300800 */
[----:B------:R-:W1:Y:S01]  /*1c8d0*/  S2R R41, SR_TID.X ;  /* 0x0000000000297919 */ /* 0x000e620000002100 */
[----:B------:R-:W3:Y:S01]  /*1c8e0*/  S2UR UR7, SR_CTAID.Y ;  /* 0x00000000000779c3 */ /* 0x000ee20000002600 */
[----:B------:R-:W-:-:S02]  /*1c8f0*/  UISETP.NE.AND UP4, UPT, UR22, -0x1, UPT ;  /* 0xffffffff1600788c */ /* 0x000fc4000bf85270 */
[----:B------:R-:W4:Y:S01]  /*1c900*/  LDL.LU R7, [R1+0x44] ;  /* 0x0000440001077983 */ /* 0x000f220000300800 */
[----:B------:R-:W-:-:S03]  /*1c910*/  ULDC.64 UR4, c[0x0][0x1e8] ;  /* 0x00007a0000047ab9 */ /* 0x000fc60000000a00 */
[----:B------:R-:W4:Y:S04]  /*1c920*/  LDL.LU R6, [R1+0x48] ;  /* 0x0000480001067983 */ /* 0x000f280000300800 */
[----:B------:R-:W4:Y:S01]  /*1c930*/  LDL.LU R5, [R1+0x4c] ;  /* 0x00004c0001057983 */ /* 0x000f220000300800 */
[----:B------:R-:W-:Y:S01]  /*1c940*/  ULDC.U8 UR10, c[0x0][0x329] ;  /* 0x0000ca40000a7ab9 */ /* 0x000fe20000000000 */
[----:B------:R-:W-:Y:S01]  /*1c950*/  BSSY B0, `(.L_x_439) ;  /* 0x00000e7000007945 */ /* 0x000fe20003800000 */
[----:B------:R-:W-:Y:S02]  /*1c960*/  UISETP.NE.AND UP3, UPT, UR10, URZ, UPT ;  /* 0x0000003f0a00728c */ /* 0x000fe4000bf65270 */
[----:B------:R-:W-:Y:S02]  /*1c970*/  ULDC.U8 UR12, c[0x0][0x328] ;  /* 0x0000ca00000c7ab9 */ /* 0x000fe40000000000 */
[----:B------:R-:W-:-:S02]  /*1c980*/  UISETP.NE.AND UP2, UPT, UR12, URZ, UPT ;  /* 0x0000003f0c00728c */ /* 0x000fc4000bf45270 */
[----:B------:R-:W-:Y:S02]  /*1c990*/  @UP4 UIMAD.WIDE.U32 UR14, UR22, UR4, URZ ;  /* 0x00000004160e42a5 */ /* 0x000fe4000f8e003f */
[----:B------:R-:W-:Y:S01]  /*1c9a0*/  UISETP.EQ.AND UP2, UPT, UR10, URZ, UP2 ;  /* 0x0000003f0a00728c */ /* 0x000fe20009742270 */
[----:B-1----:R-:W-:Y:S01]  /*1c9b0*/  SHF.R.S32.HI R23, RZ, 0x1f, R41 ;  /* 0x0000001fff177819 */ /* 0x002fe20000011429 */
[----:B------:R-:W1:Y:S01]  /*1c9c0*/  S2UR UR10, SR_CTAID.X ;  /* 0x00000000000a79c3 */ /* 0x000e620000002500 */
[----:B------:R-:W-:Y:S02]  /*1c9d0*/  @UP3 ULDC UR11, c[0x0][0x210] ;  /* 0x00008400000b3ab9 */ /* 0x000fe40000000800 */
[----:B---3--:R-:W-:Y:S02]  /*1c9e0*/  @!UP4 USHF.R.S32.HI UR13, URZ, 0x1f, UR7 ;  /* 0x0000001f3f0dc899 */ /* 0x008fe40008011407 */
[----:B------:R-:W-:Y:S02]  /*1c9f0*/  ULDC UR9, c[0x0][0x214] ;  /* 0x0000850000097ab9 */ /* 0x000fe40000000800 */
[----:B------:R-:W-:-:S02]  /*1ca00*/  @UP4 UIMAD UR8, UR22, UR5, UR15 ;  /* 0x00000005160842a4 */ /* 0x000fc4000f8e020f */
[----:B------:R-:W-:Y:S02]  /*1ca10*/  @!UP3 UISETP.NE.AND UP1, UPT, UR12, URZ, UPT ;  /* 0x0000003f0c00b28c */ /* 0x000fe4000bf25270 */
[----:B------:R-:W-:Y:S02]  /*1ca20*/  ULDC.64 UR4, c[0x0][0x1e0] ;  /* 0x0000780000047ab9 */ /* 0x000fe40000000a00 */
[----:B------:R-:W-:Y:S01]  /*1ca30*/  @UP3 UIMAD UR12, UR11, UR9, URZ ;  /* 0x000000090b0c32a4 */ /* 0x000fe2000f8e023f */
[----:B------:R-:W3:Y:S01]  /*1ca40*/  S2UR UR11, SR_CTAID.Z ;  /* 0x00000000000b79c3 */ /* 0x000ee20000002700 */
[----:B------:R-:W-:Y:S02]  /*1ca50*/  @!UP4 UIMAD UR13, UR13, UR4, URZ ;  /* 0x000000040d0dc2a4 */ /* 0x000fe4000f8e023f */
[----:B------:R-:W-:Y:S02]  /*1ca60*/  UISETP.NE.OR UP0, UPT, UR22, -0x1, !UP2 ;  /* 0xffffffff1600788c */ /* 0x000fe4000d705670 */
[----:B------:R-:W-:-:S02]  /*1ca70*/  @!UP4 UIMAD UR13, UR7, UR5, UR13 ;  /* 0x00000005070dc2a4 */ /* 0x000fc4000f8e020d */
[----:B------:R-:W-:Y:S02]  /*1ca80*/  @!UP4 UIMAD.WIDE.U32 UR18, UR7, UR4, URZ ;  /* 0x000000040712c2a5 */ /* 0x000fe4000f8e003f */
[----:B------:R-:W-:Y:S02]  /*1ca90*/  ULDC UR5, c[0x0][0x234] ;  /* 0x00008d0000057ab9 */ /* 0x000fe40000000800 */
[----:B------:R-:W-:Y:S02]  /*1caa0*/  @!UP3 USEL UR12, UR9, UR5, !UP1 ;  /* 0x00000005090cb287 */ /* 0x000fe4000c800000 */
[----:B------:R-:W-:Y:S02]  /*1cab0*/  ULDC UR4, c[0x0][0x1c0] ;  /* 0x0000700000047ab9 */ /* 0x000fe40000000800 */
[----:B------:R-:W-:Y:S02]  /*1cac0*/  @UP3 UMOV UR15, 0x1 ;  /* 0x00000001000f3882 */ /* 0x000fe40000000000 */
[----:B------:R-:W-:-:S02]  /*1cad0*/  @!UP3 UIMAD UR15, UR12, UR4, URZ ;  /* 0x000000040c0fb2a4 */ /* 0x000fc4000f8e023f */
[----:B------:R-:W-:Y:S02]  /*1cae0*/  @UP3 ULDC UR16, c[0x0][0x210] ;  /* 0x0000840000103ab9 */ /* 0x000fe40000000800 */
[----:B------:R-:W-:Y:S02]  /*1caf0*/  UIMAD UR4, UR7, UR15, URZ ;  /* 0x0000000f070472a4 */ /* 0x000fe4000f8e023f */
[----:B------:R-:W-:Y:S02]  /*1cb00*/  @!UP3 UMOV UR16, 0x1 ;  /* 0x000000010010b882 */ /* 0x000fe40000000000 */
[----:B------:R-:W-:Y:S02]  /*1cb10*/  @!UP0 UIMAD UR22, UR7, UR9, URZ ;  /* 0x00000009071682a4 */ /* 0x000fe4000f8e023f */
[----:B-1----:R-:W-:Y:S02]  /*1cb20*/  UIMAD UR10, UR10, UR16, URZ ;  /* 0x000000100a0a72a4 */ /* 0x002fe4000f8e023f */
[----:B------:R-:W-:-:S02]  /*1cb30*/  USEL UR4, UR4, URZ, !UP2 ;  /* 0x0000003f04047287 */ /* 0x000fc4000d000000 */
[----:B------:R-:W-:Y:S02]  /*1cb40*/  USHF.L.U32 UR10, UR10, 0x7, URZ ;  /* 0x000000070a0a7899 */ /* 0x000fe4000800063f */
[----:B---3--:R-:W-:Y:S02]  /*1cb50*/  UIMAD UR12, UR11, UR12, UR4 ;  /* 0x0000000c0b0c72a4 */ /* 0x008fe4000f8e0204 */
[----:B------:R-:W-:Y:S02]  /*1cb60*/  @!UP2 UMOV UR20, URZ ;  /* 0x0000003f0014ac82 */ /* 0x000fe40008000000 */
[----:B------:R-:W-:Y:S02]  /*1cb70*/  @UP2 UMOV UR20, UR22 ;  /* 0x0000001600142c82 */ /* 0x000fe40008000000 */
[----:B------:R-:W-:Y:S02]  /*1cb80*/  @!UP2 UMOV UR21, URZ ;  /* 0x0000003f0015ac82 */ /* 0x000fe40008000000 */
[----:B------:R-:W-:-:S02]  /*1cb90*/  USHF.R.S32.HI UR4, URZ, 0x1f, UR10 ;  /* 0x0000001f3f047899 */ /* 0x000fc4000801140a */
[----:B------:R-:W-:Y:S02]  /*1cba0*/  @UP2 USHF.R.S32.HI UR21, URZ, 0x1f, UR22 ;  /* 0x0000001f3f152899 */ /* 0x000fe40008011416 */
[----:B------:R-:W-:Y:S02]  /*1cbb0*/  USHF.R.S32.HI UR5, URZ, 0x1f, UR12 ;  /* 0x0000001f3f057899 */ /* 0x000fe4000801140c */
[----:B------:R-:W-:Y:S02]  /*1cbc0*/  UIADD3 UR10, UP1, UP0, UR10, UR20, UR12 ;  /* 0x000000140a0a7290 */ /* 0x000fe4000f83e00c */
[----:B------:R-:W-:Y:S02]  /*1cbd0*/  @!UP4 UIADD3 UR8, UR19, UR13, URZ ;  /* 0x0000000d1308c290 */ /* 0x000fe4000fffe03f */
[----:B------:R-:W-:Y:S02]  /*1cbe0*/  UIADD3.X UR4, UR4, UR21, UR5, UP1, UP0 ;  /* 0x0000001504047290 */ /* 0x000fe40008fe0405 */
[----:B------:R-:W-:Y:S01]  /*1cbf0*/  @!UP4 UMOV UR14, UR18 ;  /* 0x00000012000ecc82 */ /* 0x000fe20008000000 */
[----:B--2---:R-:W1:Y:S04]  /*1cc00*/  SHFL.BFLY PT, R2, R8, 0x2, 0x1f ;  /* 0x0c401f0008027f89 */ /* 0x004e6800000e0000 */
[----:B----4-:R-:W2:Y:S04]  /*1cc10*/  SHFL.BFLY PT, R0, R7, 0x2, 0x1f ;  /* 0x0c401f0007007f89 */ /* 0x010ea800000e0000 */
[----:B------:R-:W3:Y:S04]  /*1cc20*/  SHFL.BFLY PT, R4, R6, 0x2, 0x1f ;  /* 0x0c401f0006047f89 */ /* 0x000ee800000e0000 */
[----:B------:R-:W4:Y:S01]  /*1cc30*/  SHFL.BFLY PT, R3, R5, 0x2, 0x1f ;  /* 0x0c401f0005037f89 */ /* 0x000f2200000e0000 */
[----:B-1----:R-:W-:-:S05]  /*1cc40*/  FADD.FTZ R2, R2, R8 ;  /* 0x0000000802027221 */ /* 0x002fca0000010000 */
[----:B------:R-:W1:Y:S01]  /*1cc50*/  SHFL.BFLY PT, R8, R2, 0x1, 0x1f ;  /* 0x0c201f0002087f89 */ /* 0x000e6200000e0000 */
[----:B--2---:R-:W-:Y:S02]  /*1cc60*/  FADD.FTZ R0, R0, R7 ;  /* 0x0000000700007221 */ /* 0x004fe40000010000 */
[----:B---3--:R-:W-:-:S03]  /*1cc70*/  FADD.FTZ R4, R4, R6 ;  /* 0x0000000604047221 */ /* 0x008fc60000010000 */
[----:B------:R-:W2:Y:S01]  /*1cc80*/  SHFL.BFLY PT, R7, R0, 0x1, 0x1f ;  /* 0x0c201f0000077f89 */ /* 0x000ea200000e0000 */
[----:B----4-:R-:W-:-:S03]  /*1cc90*/  FADD.FTZ R3, R3, R5 ;  /* 0x0000000503037221 */ /* 0x010fc60000010000 */
[----:B------:R-:W3:Y:S04]  /*1cca0*/  SHFL.BFLY PT, R6, R4, 0x1, 0x1f ;  /* 0x0c201f0004067f89 */ /* 0x000ee800000e0000 */
[----:B------:R-:W4:Y:S01]  /*1ccb0*/  SHFL.BFLY PT, R5, R3, 0x1, 0x1f ;  /* 0x0c201f0003057f89 */ /* 0x000f2200000e0000 */
[----:B-1----:R-:W-:Y:S01]  /*1ccc0*/  FADD.FTZ R22, R2, R8 ;  /* 0x0000000802167221 */ /* 0x002fe20000010000 */
[----:B------:R-:W-:-:S04]  /*1ccd0*/  MOV R2, 0x3f800000 ;  /* 0x3f80000000027802 */ /* 0x000fc80000000f00 */
[----:B------:R-:W-:Y:S01]  /*1cce0*/  FSETP.NE.FTZ.AND P4, PT, R22, RZ, PT ;  /* 0x000000ff1600720b */ /* 0x000fe20003f95000 */
[----:B--2---:R-:W-:Y:S01]  /*1ccf0*/  FADD.FTZ R21, R0, R7 ;  /* 0x0000000700157221 */ /* 0x004fe20000010000 */
[----:B------:R-:W-:Y:S01]  /*1cd00*/  MOV R0, 0x3f800000 ;  /* 0x3f80000000007802 */ /* 0x000fe20000000f00 */
[----:B---3--:R-:W-:-:S03]  /*1cd10*/  FADD.FTZ R20, R4, R6 ;  /* 0x0000000604147221 */ /* 0x008fc60000010000 */
[----:B------:R-:W-:Y:S01]  /*1cd20*/  FSETP.NE.FTZ.AND P3, PT, R21, RZ, PT ;  /* 0x000000ff1500720b */ /* 0x000fe20003f75000 */
[----:B------:R-:W-:Y:S02]  /*1cd30*/  IMAD.MOV.U32 R4, RZ, RZ, 0x3f800000 ;  /* 0x3f800000ff047424 */ /* 0x000fe400078e00ff */
[----:B----4-:R-:W-:Y:S01]  /*1cd40*/  FADD.FTZ R19, R3, R5 ;  /* 0x0000000503137221 */ /* 0x010fe20000010000 */
[----:B------:R-:W-:-:S03]  /*1cd50*/  MOV R3, 0x3f800000 ;  /* 0x3f80000000037802 */ /* 0x000fc60000000f00 */
[----:B------:R-:W1:Y:S01]  /*1cd60*/  @P4 MUFU.RCP R0, R22 ;  /* 0x0000001600004308 */ /* 0x000e620000001000 */
[----:B------:R-:W-:Y:S02]  /*1cd70*/  FSETP.NE.FTZ.AND P2, PT, R20, RZ, PT ;  /* 0x000000ff1400720b */ /* 0x000fe40003f55000 */
[----:B------:R-:W-:-:S05]  /*1cd80*/  FSETP.NE.FTZ.AND P1, PT, R19, RZ, PT ;  /* 0x000000ff1300720b */ /* 0x000fca0003f35000 */
[----:B------:R-:W2:Y:S08]  /*1cd90*/  @P3 MUFU.RCP R3, R21 ;  /* 0x0000001500033308 */ /* 0x000eb00000001000 */
[----:B------:R-:W3:Y:S01]  /*1cda0*/  @P2 MUFU.RCP R2, R20 ;  /* 0x0000001400022308 */ /* 0x000ee20000001000 */
[----:B-1----:R-:W-:-:S04]  /*1cdb0*/  FMUL.FTZ R0, R0, c[0x0][0x2dc] ;  /* 0x0000b70000007a20 */ /* 0x002fc80000410000 */
[C---:B------:R-:W-:Y:S02]  /*1cdc0*/  FMUL.FTZ R140, R0.reuse, R140 ;  /* 0x0000008c008c7220 */ /* 0x040fe40000410000 */
[C---:B------:R-:W-:Y:S01]  /*1cdd0*/  FMUL.FTZ R18, R0.reuse, R141 ;  /* 0x0000008d00127220 */ /* 0x040fe20000410000 */
[----:B------:R-:W1:Y:S01]  /*1cde0*/  @P1 MUFU.RCP R4, R19 ;  /* 0x0000001300041308 */ /* 0x000e620000001000 */
[----:B--2---:R-:W-:Y:S02]  /*1cdf0*/  FMUL.FTZ R3, R3, c[0x0][0x2dc] ;  /* 0x0000b70003037a20 */ /* 0x004fe40000410000 */
[----:B------:R-:W-:Y:S01]  /*1ce00*/  FMUL.FTZ R144, R0, R144 ;  /* 0x0000009000907220 */ /* 0x000fe20000410000 */
[----:B------:R-:W-:Y:S01]  /*1ce10*/  F2FP.PACK_AB R18, R18, R140 ;  /* 0x0000008c1212723e */ /* 0x000fe200000000ff */
[C---:B------:R-:W-:Y:S02]  /*1ce20*/  FMUL.FTZ R142, R3.reuse, R142 ;  /* 0x0000008e038e7220 */ /* 0x040fe40000410000 */
        /* <DEDUP_REMOVED lines=8> */
[----:B------:R-:W-:Y:S01]  /*1ceb0*/  FMUL.FTZ R8, R3, R167 ;  /* 0x000000a703087220 */ /* 0x000fe20000410000 */
[CC--:B------:R-:W-:Y:S01]  /*1cec0*/  LEA.HI R3, R23.reuse, R41.reuse, RZ, 0x2 ;  /* 0x0000002917037211 */ /* 0x0c0fe200078f10ff */
[----:B---3--:R-:W-:Y:S01]  /*1ced0*/  FMUL.FTZ R2, R2, c[0x0][0x2dc] ;  /* 0x0000b70002027a20 */ /* 0x008fe20000410000 */
[----:B------:R-:W-:Y:S01]  /*1cee0*/  LEA.HI R23, R23, R41, RZ, 0x5 ;  /* 0x0000002917177211 */ /* 0x000fe200078f28ff */
[----:B------:R-:W-:Y:S01]  /*1cef0*/  FMUL.FTZ R15, R0, R145 ;  /* 0x00000091000f7220 */ /* 0x000fe20000410000 */
[----:B------:R-:W-:Y:S01]  /*1cf00*/  SHF.R.S32.HI R36, RZ, 0x2, R3 ;  /* 0x00000002ff247819 */ /* 0x000fe20000011403 */
[C---:B------:R-:W-:Y:S01]  /*1cf10*/  FMUL.FTZ R136, R2.reuse, R136 ;  /* 0x0000008802887220 */ /* 0x040fe20000410000 */
[----:B------:R-:W-:Y:S01]  /*1cf20*/  LOP3.LUT R3, R3, 0xfffffffc, RZ, 0xc0, !PT ;  /* 0xfffffffc03037812 */ /* 0x000fe200078ec0ff */
[C---:B------:R-:W-:Y:S01]  /*1cf30*/  FMUL.FTZ R137, R2.reuse, R137 ;  /* 0x0000008902897220 */ /* 0x040fe20000410000 */
[----:B------:R-:W-:Y:S01]  /*1cf40*/  SHF.R.S32.HI R10, RZ, 0x5, R23 ;  /* 0x00000005ff0a7819 */ /* 0x000fe20000011417 */
[C---:B------:R-:W-:Y:S01]  /*1cf50*/  FMUL.FTZ R148, R2.reuse, R148 ;  /* 0x0000009402947220 */ /* 0x040fe20000410000 */
[----:B------:R-:W-:Y:S01]  /*1cf60*/  F2FP.PACK_AB R15, R15, R144 ;  /* 0x000000900f0f723e */ /* 0x000fe200000000ff */
[C---:B------:R-:W-:Y:S01]  /*1cf70*/  FMUL.FTZ R16, R2.reuse, R149 ;  /* 0x0000009502107220 */ /* 0x040fe20000410000 */
[----:B------:R-:W-:Y:S01]  /*1cf80*/  F2FP.PACK_AB R136, R137, R136 ;  /* 0x000000888988723e */ /* 0x000fe200000000ff */
[----:B------:R-:W-:Y:S01]  /*1cf90*/  FMUL.FTZ R152, R2, R152 ;  /* 0x0000009802987220 */ /* 0x000fe20000410000 */
[----:B------:R-:W-:Y:S01]  /*1cfa0*/  F2FP.PACK_AB R12, R12, R158 ;  /* 0x0000009e0c0c723e */ /* 0x000fe200000000ff */
[----:B------:R-:W-:Y:S01]  /*1cfb0*/  FMUL.FTZ R11, R2, R153 ;  /* 0x00000099020b7220 */ /* 0x000fe20000410000 */
[----:B------:R-:W-:Y:S01]  /*1cfc0*/  F2FP.PACK_AB R16, R16, R148 ;  /* 0x000000941010723e */ /* 0x000fe200000000ff */
[----:B------:R-:W-:Y:S01]  /*1cfd0*/  FMUL.FTZ R160, R2, R160 ;  /* 0x000000a002a07220 */ /* 0x000fe20000410000 */
[----:B------:R-:W-:Y:S01]  /*1cfe0*/  F2FP.PACK_AB R8, R8, R166 ;  /* 0x000000a60808723e */ /* 0x000fe200000000ff */
[----:B------:R-:W-:Y:S01]  /*1cff0*/  FMUL.FTZ R7, R2, R161 ;  /* 0x000000a102077220 */ /* 0x000fe20000410000 */
[----:B------:R-:W-:Y:S01]  /*1d000*/  SHF.R.S32.HI R2, RZ, 0x1f, R36 ;  /* 0x0000001fff027819 */ /* 0x000fe20000011424 */
[C---:B------:R-:W-:Y:S01]  /*1d010*/  FMUL.FTZ R156, R0.reuse, R156 ;  /* 0x0000009c009c7220 */ /* 0x040fe20000410000 */
[----:B------:R-:W-:Y:S01]  /*1d020*/  F2FP.PACK_AB R11, R11, R152 ;  /* 0x000000980b0b723e */ /* 0x000fe200000000ff */
[----:B------:R-:W-:Y:S01]  /*1d030*/  FMUL.FTZ R13, R0, R157 ;  /* 0x0000009d000d7220 */ /* 0x000fe20000410000 */
[----:B------:R-:W-:Y:S01]  /*1d040*/  LEA.HI R2, R2, R36, RZ, 0x3 ;  /* 0x0000002402027211 */ /* 0x000fe200078f18ff */
[C---:B------:R-:W-:Y:S01]  /*1d050*/  FMUL.FTZ R164, R0.reuse, R164 ;  /* 0x000000a400a47220 */ /* 0x040fe20000410000 */
[----:B------:R-:W-:Y:S01]  /*1d060*/  F2FP.PACK_AB R7, R7, R160 ;  /* 0x000000a00707723e */ /* 0x000fe200000000ff */
[----:B------:R-:W-:Y:S01]  /*1d070*/  FMUL.FTZ R9, R0, R165 ;  /* 0x000000a500097220 */ /* 0x000fe20000410000 */
[----:B------:R-:W-:Y:S01]  /*1d080*/  LOP3.LUT R2, R2, 0xfffffff8, RZ, 0xc0, !PT ;  /* 0xfffffff802027812 */ /* 0x000fe200078ec0ff */
[----:B-1----:R-:W-:Y:S01]  /*1d090*/  FMUL.FTZ R0, R4, c[0x0][0x2dc] ;  /* 0x0000b70004007a20 */ /* 0x002fe20000410000 */
[----:B------:R-:W-:-:S02]  /*1d0a0*/  F2FP.PACK_AB R13, R13, R156 ;  /* 0x0000009c0d0d723e */ /* 0x000fc400000000ff */
[----:B------:R-:W-:Y:S01]  /*1d0b0*/  IADD3 R2, R36, -R2, RZ ;  /* 0x8000000224027210 */ /* 0x000fe20007ffe0ff */
[C---:B------:R-:W-:Y:S01]  /*1d0c0*/  FMUL.FTZ R138, R0.reuse, R138 ;  /* 0x0000008a008a7220 */ /* 0x040fe20000410000 */
[----:B------:R-:W-:Y:S01]  /*1d0d0*/  F2FP.PACK_AB R9, R9, R164 ;  /* 0x000000a40909723e */ /* 0x000fe200000000ff */
[C---:B------:R-:W-:Y:S02]  /*1d0e0*/  FMUL.FTZ R139, R0.reuse, R139 ;  /* 0x0000008b008b7220 */ /* 0x040fe40000410000 */
        /* <DEDUP_REMOVED lines=8> */
[----:B------:R-:W-:Y:S02]  /*1d170*/  LEA.HI R0, R2, R2, RZ, 0x1 ;  /* 0x0000000202007211 */ /* 0x000fe400078f08ff */
[----:B------:R-:W-:Y:S02]  /*1d180*/  F2FP.PACK_AB R154, R155, R154 ;  /* 0x0000009a9b9a723e */ /* 0x000fe400000000ff */
[----:B------:R-:W-:Y:S02]  /*1d190*/  SHF.R.S32.HI R6, RZ, 0x1, R0 ;  /* 0x00000001ff067819 */ /* 0x000fe40000011400 */
[----:B------:R-:W-:Y:S02]  /*1d1a0*/  LOP3.LUT R4, R0, 0x3fffffe, RZ, 0xc0, !PT ;  /* 0x03fffffe00047812 */ /* 0x000fe400078ec0ff */
[----:B------:R-:W-:Y:S01]  /*1d1b0*/  IADD3 R0, -R3, R41, RZ ;  /* 0x0000002903007210 */ /* 0x000fe20007ffe1ff */
[----:B------:R-:W-:Y:S01]  /*1d1c0*/  IMAD.SHL.U32 R3, R6, 0x40, RZ ;  /* 0x0000004006037824 */ /* 0x000fe200078e00ff */
[----:B------:R-:W-:-:S02]  /*1d1d0*/  IADD3 R2, R2, -R4, RZ ;  /* 0x8000000402027210 */ /* 0x000fc40007ffe0ff */
[----:B------:R-:W-:Y:S02]  /*1d1e0*/  LEA R0, R10, R0, 0x8 ;  /* 0x000000000a007211 */ /* 0x000fe400078e40ff */
[----:B------:R-:W-:Y:S02]  /*1d1f0*/  LOP3.LUT R4, R6, 0x1, RZ, 0xc0, !PT ;  /* 0x0000000106047812 */ /* 0x000fe400078ec0ff */
[----:B------:R-:W-:Y:S01]  /*1d200*/  LOP3.LUT R3, R3, 0xc0, RZ, 0xc0, !PT ;  /* 0x000000c003037812 */ /* 0x000fe200078ec0ff */
[----:B------:R-:W-:Y:S01]  /*1d210*/  IMAD R0, R2, 0x10, R0 ;  /* 0x0000001002007824 */ /* 0x000fe200078e0200 */
[----:B------:R-:W-:Y:S02]  /*1d220*/  ISETP.NE.U32.AND P0, PT, R4, 0x1, PT ;  /* 0x000000010400780c */ /* 0x000fe40003f05070 */
[----:B------:R-:W-:Y:S02]  /*1d230*/  MOV R4, 0xfffffff0 ;  /* 0xfffffff000047802 */ /* 0x000fe40000000f00 */
[----:B------:R-:W-:-:S02]  /*1d240*/  LEA.HI R2, R3, R3, RZ, 0x1d ;  /* 0x0000000303027211 */ /* 0x000fc400078fe8ff */
[----:B------:R-:W-:Y:S02]  /*1d250*/  SEL R4, R4, 0x10, !P0 ;  /* 0x0000001004047807 */ /* 0x000fe40004000000 */
[----:B------:R-:W-:Y:S02]  /*1d260*/  LEA R0, R0, R2, 0x1 ;  /* 0x0000000200007211 */ /* 0x000fe400078e08ff */
[----:B------:R-:W-:Y:S02]  /*1d270*/  LOP3.LUT P0, RZ, R6, 0x2, RZ, 0xc0, !PT ;  /* 0x0000000206ff7812 */ /* 0x000fe4000780c0ff */
[----:B------:R-:W-:Y:S01]  /*1d280*/  F2FP.PACK_AB R5, R5, R162 ;  /* 0x000000a20505723e */ /* 0x000fe200000000ff */
[----:B------:R-:W-:-:S05]  /*1d290*/  IMAD.SHL.U32 R0, R0, 0x2, RZ ;  /* 0x0000000200007824 */ /* 0x000fca00078e00ff */
[C---:B------:R-:W-:Y:S01]  /*1d2a0*/  IADD3 R3, R0.reuse, R4, RZ ;  /* 0x0000000400037210 */ /* 0x040fe20007ffe0ff */
[----:B------:R-:W-:Y:S01]  /*1d2b0*/  STS [R0], R18 ;  /* 0x0000001200007388 */ /* 0x000fe20000000800 */
[----:B------:R-:W-:-:S03]  /*1d2c0*/  IADD3 R2, R0, 0x20, RZ ;  /* 0x0000002000027810 */ /* 0x000fc60007ffe0ff */
[----:B------:R-:W-:Y:S01]  /*1d2d0*/  @P0 IADD3 R2, R0, -0x20, RZ ;  /* 0xffffffe000020810 */ /* 0x000fe20007ffe0ff */
[----:B------:R-:W-:Y:S04]  /*1d2e0*/  STS [R0+0x200], R17 ;  /* 0x0002001100007388 */ /* 0x000fe80000000800 */
[----:B------:R-:W-:Y:S04]  /*1d2f0*/  STS [R3], R15 ;  /* 0x0000000f03007388 */ /* 0x000fe80000000800 */
[----:B------:R1:W-:Y:S04]  /*1d300*/  STS [R3+0x200], R14 ;  /* 0x0002000e03007388 */ /* 0x0003e80000000800 */
[----:B------:R-:W-:Y:S04]  /*1d310*/  STS [R0+0x1000], R136 ;  /* 0x0010008800007388 */ /* 0x000fe80000000800 */
[----:B------:R2:W-:Y:S04]  /*1d320*/  STS [R0+0x1200], R138 ;  /* 0x0012008a00007388 */ /* 0x0005e80000000800 */
[----:B------:R-:W-:Y:S04]  /*1d330*/  STS [R3+0x1000], R16 ;  /* 0x0010001003007388 */ /* 0x000fe80000000800 */
[----:B------:R3:W-:Y:S04]  /*1d340*/  STS [R3+0x1200], R150 ;  /* 0x0012009603007388 */ /* 0x0007e80000000800 */
[----:B------:R4:W-:Y:S04]  /*1d350*/  STS [R2], R13 ;  /* 0x0000000d02007388 */ /* 0x0009e80000000800 */
[----:B------:R4:W-:Y:S01]  /*1d360*/  STS [R2+0x200], R12 ;  /* 0x0002000c02007388 */ /* 0x0009e20000000800 */
[----:B-1----:R-:W-:-:S02]  /*1d370*/  MOV R14, 0x7f800000 ;  /* 0x7f800000000e7802 */ /* 0x002fc40000000f00 */
[----:B--2---:R-:W-:Y:S02]  /*1d380*/  IADD3 R0, R4, R2, RZ ;  /* 0x0000000204007210 */ /* 0x004fe40007ffe0ff */
[----:B------:R-:W1:Y:S03]  /*1d390*/  @P4 MUFU.LG2 R4, R22 ;  /* 0x0000001600044308 */ /* 0x000e660000000c00 */
[----:B------:R2:W-:Y:S04]  /*1d3a0*/  STS [R0], R9 ;  /* 0x0000000900007388 */ /* 0x0005e80000000800 */
[----:B------:R-:W-:Y:S01]  /*1d3b0*/  STS [R0+0x200], R8 ;  /* 0x0002000800007388 */ /* 0x000fe20000000800 */
[----:B---3--:R-:W3:Y:S01]  /*1d3c0*/  @P3 MUFU.LG2 R3, R21 ;  /* 0x0000001500033308 */ /* 0x008ee20000000c00 */
[----:B----4-:R-:W-:-:S02]  /*1d3d0*/  IMAD.MOV.U32 R13, RZ, RZ, 0x7f800000 ;  /* 0x7f800000ff0d7424 */ /* 0x010fc400078e00ff */
[----:B------:R-:W-:Y:S01]  /*1d3e0*/  STS [R2+0x1000], R11 ;  /* 0x0010000b02007388 */ /* 0x000fe20000000800 */
[----:B------:R-:W-:-:S03]  /*1d3f0*/  MOV R12, 0x7f800000 ;  /* 0x7f800000000c7802 */ /* 0x000fc60000000f00 */
[----:B------:R4:W-:Y:S01]  /*1d400*/  STS [R2+0x1200], R154 ;  /* 0x0012009a02007388 */ /* 0x0009e20000000800 */
[----:B-1----:R-:W-:-:S03]  /*1d410*/  @P4 FMUL.FTZ R4, R4, 0.69314718246459960938 ;  /* 0x3f31721804044820 */ /* 0x002fc60000410000 */
[----:B------:R-:W-:Y:S01]  /*1d420*/  STS [R0+0x1000], R7 ;  /* 0x0010000700007388 */ /* 0x000fe20000000800 */
[----:B------:R-:W-:-:S03]  /*1d430*/  @P4 FFMA.FTZ R13, R40, c[0x0][0x238], R4 ;  /* 0x00008e00280d4a23 */ /* 0x000fc60000010004 */
[----:B------:R1:W-:Y:S01]  /*1d440*/  STS [R0+0x1200], R5 ;  /* 0x0012000500007388 */ /* 0x0003e20000000800 */
[----:B---3--:R-:W-:-:S03]  /*1d450*/  @P3 FMUL.FTZ R3, R3, 0.69314718246459960938 ;  /* 0x3f31721803033820 */ /* 0x008fc60000410000 */
[----:B------:R-:W-:Y:S01]  /*1d460*/  BAR.SYNC.DEFER_BLOCKING 0x0 ;  /* 0x0000000000007b1d */ /* 0x000fe20000010000 */
[----:B--2---:R-:W-:Y:S01]  /*1d470*/  MOV R9, 0x7f800000 ;  /* 0x7f80000000097802 */ /* 0x004fe20000000f00 */
[----:B------:R-:W-:-:S04]  /*1d480*/  @P3 FFMA.FTZ R14, R39, c[0x0][0x238], R3 ;  /* 0x00008e00270e3a23 */ /* 0x000fc80000010003 */
[----:B----4-:R-:W2:Y:S01]  /*1d490*/  @P2 MUFU.LG2 R2, R20 ;  /* 0x0000001400022308 */ /* 0x010ea20000000c00 */
[----:B-1----:R-:W-:Y:S01]  /*1d4a0*/  LOP3.LUT R0, R23, 0xffffffe0, RZ, 0xc0, !PT ;  /* 0xffffffe017007812 */ /* 0x002fe200078ec0ff */
[----:B-----5:R1:W3:Y:S03]  /*1d4b0*/  LDS.128 R24, [R224] ;  /* 0x00000000e0187984 */ /* 0x0202e60000000c00 */
[----:B------:R-:W-:Y:S01]  /*1d4c0*/  IADD3 R0, -R0, R41, RZ ;  /* 0x0000002900007210 */ /* 0x000fe20007ffe1ff */
[----:B------:R1:W4:Y:S03]  /*1d4d0*/  LDS.128 R28, [R224+0x800] ;  /* 0x00080000e01c7984 */ /* 0x0003260000000c00 */
[----:B------:R-:W-:Y:S01]  /*1d4e0*/  LOP3.LUT P0, RZ, R0, 0x3, RZ, 0xc0, !PT ;  /* 0x0000000300ff7812 */ /* 0x000fe2000780c0ff */
[----:B--2---:R-:W-:Y:S01]  /*1d4f0*/  @P2 FMUL.FTZ R2, R2, 0.69314718246459960938 ;  /* 0x3f31721802022820 */ /* 0x004fe20000410000 */
[----:B------:R-:W2:Y:S01]  /*1d500*/  @P1 MUFU.LG2 R0, R19 ;  /* 0x0000001300001308 */ /* 0x000ea20000000c00 */
[----:B------:R1:W1:Y:S02]  /*1d510*/  LDS.128 R32, [R224+0x1000] ;  /* 0x00100000e0207984 */ /* 0x0002640000000c00 */
[----:B------:R-:W-:-:S02]  /*1d520*/  @P2 FFMA.FTZ R9, R38, c[0x0][0x238], R2 ;  /* 0x00008e0026092a23 */ /* 0x000fc40000010002 */
[----:B------:R-:W1:Y:S01]  /*1d530*/  LDS.128 R224, [R224+0x1800] ;  /* 0x00180000e0e07984 */ /* 0x000e620000000c00 */
[----:B--2---:R-:W-:-:S04]  /*1d540*/  @P1 FMUL.FTZ R0, R0, 0.69314718246459960938 ;  /* 0x3f31721800001820 */ /* 0x004fc80000410000 */
[----:B------:R-:W-:Y:S01]  /*1d550*/  @P1 FFMA.FTZ R12, R37, c[0x0][0x238], R0 ;  /* 0x00008e00250c1a23 */ /* 0x000fe20000010000 */
[----:B------:R-:W-:Y:S05]  /*1d560*/  @P0 BRA `(.L_x_440) ;  /* 0x0000025000000947 */ /* 0x000fea0003800000 */
[----:B------:R-:W2:Y:S01]  /*1d570*/  LDL.LU R42, [R1+0x7c] ;  /* 0x00007c00012a7983 */ /* 0x000ea20000300800 */
[----:B------:R-:W-:-:S04]  /*1d580*/  SHF.R.S32.HI R0, RZ, 0x1f, R10 ;  /* 0x0000001fff007819 */ /* 0x000fc8000001140a */
[----:B------:R-:W-:-:S04]  /*1d590*/  LEA.HI R0, R0, R10, RZ, 0x2 ;  /* 0x0000000a00007211 */ /* 0x000fc800078f10ff */
[----:B------:R-:W-:-:S05]  /*1d5a0*/  LOP3.LUT R0, R0, 0xffffffc, RZ, 0xc0, !PT ;  /* 0x0ffffffc00007812 */ /* 0x000fca00078ec0ff */
[----:B------:R-:W-:-:S04]  /*1d5b0*/  IMAD.IADD R0, R10, 0x1, -R0 ;  /* 0x000000010a007824 */ /* 0x000fc800078e0a00 */
[----:B--2---:R-:W-:-:S05]  /*1d5c0*/  IMAD R0, R0, 0x10, R42 ;  /* 0x0000001000007824 */ /* 0x004fca00078e022a */
        /* <DEDUP_REMOVED lines=31> */
.L_x_440:
[----:B------:R-:W-:Y:S05]  /*1d7c0*/  BSYNC B0 ;  /* 0x0000000000007941 */ /* 0x000fea0003800000 */
.L_x_439:
[----:B--2---:R-:W2:Y:S01]  /*1d7d0*/  LDL.LU.64 R10, [R1+0x58] ;  /* 0x00005800010a7983 */ /* 0x004ea20000300a00 */
[----:B------:R-:W-:Y:S01]  /*1d7e0*/  USHF.R.S32.HI UR7, URZ, 0x1f, UR11 ;  /* 0x0000001f3f077899 */ /* 0x000fe2000801140b */
[----:B------:R-:W-:Y:S01]  /*1d7f0*/  BSSY B0, `(.L_x_441) ;  /* 0x000001f000007945 */ /* 0x000fe20003800000 */
[----:B------:R-:W-:Y:S01]  /*1d800*/  ULDC.64 UR4, c[0x0][0x1f0] ;  /* 0x00007c0000047ab9 */ /* 0x000fe20000000a00 */
[----:B------:R-:W5:Y:S01]  /*1d810*/  S2R R2, SR_TID.X ;  /* 0x0000000000027919 */ /* 0x000f620000002100 */
[----:B------:R-:W-:-:S03]  /*1d820*/  UIMAD UR4, UR7, UR4, URZ ;  /* 0x00000004070472a4 */ /* 0x000fc6000f8e023f */
[----:B------:R-:W4:Y:S01]  /*1d830*/  S2R R6, SR_CTAID.Z ;  /* 0x0000000000067919 */ /* 0x000f220000002700 */
[----:B------:R-:W-:Y:S01]  /*1d840*/  UIMAD UR4, UR11, UR5, UR4 ;  /* 0x000000050b0472a4 */ /* 0x000fe2000f8e0204 */
[----:B-----5:R-:W-:-:S04]  /*1d850*/  SHF.R.S32.HI R3, RZ, 0x1f, R2 ;  /* 0x0000001fff037819 */ /* 0x020fc80000011402 */
[----:B------:R-:W-:-:S04]  /*1d860*/  LEA.HI R3, R3, R2, RZ, 0x2 ;  /* 0x0000000203037211 */ /* 0x000fc800078f10ff */
[----:B------:R-:W-:Y:S02]  /*1d870*/  LOP3.LUT R0, R3, 0xfffffffc, RZ, 0xc0, !PT ;  /* 0xfffffffc03007812 */ /* 0x000fe400078ec0ff */
[----:B------:R-:W-:-:S03]  /*1d880*/  SHF.R.S32.HI R8, RZ, 0x2, R3 ;  /* 0x00000002ff087819 */ /* 0x000fc60000011403 */
[----:B------:R-:W-:Y:S01]  /*1d890*/  IMAD.IADD R0, R2, 0x1, -R0 ;  /* 0x0000000102007824 */ /* 0x000fe200078e0a00 */
[----:B------:R-:W-:-:S03]  /*1d8a0*/  SHF.R.S32.HI R9, RZ, 0x1f, R8 ;  /* 0x0000001fff097819 */ /* 0x000fc60000011408 */
[----:B------:R-:W-:-:S05]  /*1d8b0*/  IMAD.SHL.U32 R0, R0, 0x8, RZ ;  /* 0x0000000800007824 */ /* 0x000fca00078e00ff */
[----:B------:R-:W-:Y:S02]  /*1d8c0*/  SHF.R.S32.HI R0, RZ, 0x1f, R0 ;  /* 0x0000001fff007819 */ /* 0x000fe40000011400 */
[C---:B--2---:R-:W-:Y:S02]  /*1d8d0*/  IADD3 R2, P0, R10.reuse, UR14, RZ ;  /* 0x0000000e0a027c10 */ /* 0x044fe4000ff1e0ff */
[----:B------:R-:W-:Y:S02]  /*1d8e0*/  ISETP.GE.AND P1, PT, R10, c[0x0][0x220], PT ;  /* 0x000088000a007a0c */ /* 0x000fe40003f26270 */
[----:B------:R-:W-:Y:S01]  /*1d8f0*/  IADD3.X R3, R0, UR8, RZ, P0, !PT ;  /* 0x0000000800037c10 */ /* 0x000fe200087fe4ff */
[----:B------:R-:W-:Y:S01]  /*1d900*/  IMAD.U32 R0, RZ, RZ, UR23 ;  /* 0x00000017ff007e24 */ /* 0x000fe2000f8e00ff */
[----:B------:R-:W-:-:S03]  /*1d910*/  ISETP.GE.OR P0, PT, R36, UR6, P1 ;  /* 0x0000000624007c0c */ /* 0x000fc60008f06670 */
[----:B----4-:R-:W-:-:S04]  /*1d920*/  IMAD.WIDE.U32 R6, R6, c[0x0][0x1f0], R2 ;  /* 0x00007c0006067a25 */ /* 0x010fc800078e0002 */
        /* <DEDUP_REMOVED lines=10> */
[----:B---3--:R2:W-:Y:S02]  /*1d9d0*/  STG.E.128 [R12.64], R24 ;  /* 0x000000180c007986 */ /* 0x0085e4000c101d1c */
.L_x_442:
[----:B------:R-:W-:Y:S05]  /*1d9e0*/  BSYNC B0 ;  /* 0x0000000000007941 */ /* 0x000fea0003800000 */
.L_x_441:
[----:B------:R-:W-:Y:S01]  /*1d9f0*/  IADD3 R0, R8, 0x20, RZ ;  /* 0x0000002008007810 */ /* 0x000fe20007ffe0ff */
[----:B------:R-:W-:Y:S03]  /*1da00*/  BSSY B0, `(.L_x_443) ;  /* 0x000000e000007945 */ /* 0x000fe60003800000 */
[----:B------:R-:W-:-:S13]  /*1da10*/  ISETP.GE.OR P0, PT, R0, UR6, P1 ;  /* 0x0000000600007c0c */ /* 0x000fda0008f06670 */
        /* <DEDUP_REMOVED lines=11> */
[----:B------:R2:W-:Y:S02]  /*1dad0*/  STG.E.128 [R12.64], R28 ;  /* 0x0000001c0c007986 */ /* 0x0005e4000c101d1c */
.L_x_444:
[----:B------:R-:W-:Y:S05]  /*1dae0*/  BSYNC B0 ;  /* 0x0000000000007941 */ /* 0x000fea0003800000 */
.L_x_443:
        /* <DEDUP_REMOVED lines=14> */
[----:B-1----:R1:W-:Y:S02]  /*1dbd0*/  STG.E.128 [R12.64], R32 ;  /* 0x000000200c007986 */ /* 0x0023e4000c101d1c */
.L_x_446:
[----:B------:R-:W-:Y:S05]  /*1dbe0*/  BSYNC B0 ;  /* 0x0000000000007941 */ /* 0x000fea0003800000 */
.L_x_445:
[----:B------:R-:W-:-:S04]  /*1dbf0*/  IADD3 R0, R8, 0x60, RZ ;  /* 0x0000006008007810 */ /* 0x000fc80007ffe0ff */
[----:B------:R-:W-:-:S13]  /*1dc00*/  ISETP.GE.OR P1, PT, R0, UR6, P1 ;  /* 0x0000000600007c0c */ /* 0x000fda0008f26670 */
        /* <DEDUP_REMOVED lines=11> */
[----:B-1----:R-:W-:Y:S01]  /*1dcc0*/  STG.E.128 [R2.64], R224 ;  /* 0x000000e002007986 */ /* 0x002fe2000c101d1c */
[----:B------:R-:W-:Y:S05]  /*1dcd0*/  EXIT ;  /* 0x000000000000794d */ /* 0x000fea0003800000 */
.L_x_447:
        /* <DEDUP_REMOVED lines=10> */
.L_x_1134:


//--------------------- .text._ZN5flash16flash_fwd_kernelI23Flash_fwd_kernel_traitsILi32ELi128ELi128ELi4ELb0ELb0EN7cutlass6half_tE19Flash_kernel_traitsILi32ELi128ELi128ELi4ES3_EELb1ELb0ELb0ELb0ELb1ELb1ELb0ELb0EEEvNS_16Flash_fwd_paramsE --------------------------
	.section	.text._ZN5flash16flash_fwd_kernelI23Flash_fwd_kernel_traitsILi32ELi128ELi128ELi4ELb0ELb0EN7cutlass6half_tE19Flash_kernel_traitsILi32ELi128ELi128ELi4ES3_EELb1ELb0ELb0ELb0ELb1ELb1ELb0ELb0EEEvNS_16Flash_fwd_paramsE,"ax",@progbits
	.sectioninfo	@"SHI_REGISTERS=255"
	.align	128
        .global         _ZN5flash16flash_fwd_kernelI23Flash_fwd_kernel_traitsILi32ELi128ELi128ELi4ELb0ELb0EN7cutlass6half_tE19Flash_kernel_traitsILi32ELi128ELi128ELi4ES3_EELb1ELb0ELb0ELb0ELb1ELb1ELb0ELb0EEEvNS_16Flash_fwd_paramsE
        .type           _ZN5flash16flash_fwd_kernelI23Flash_fwd_kernel_traitsILi32ELi128ELi128ELi4ELb0ELb0EN7cutlass6half_tE19Flash_kernel_traitsILi32ELi128ELi128ELi4ES3_EELb1ELb0ELb0ELb0ELb1ELb1ELb0ELb0EEEvNS_16Flash_fwd_paramsE,@function
        .size           _ZN5flash16flash_fwd_kernelI23Flash_fwd_kernel_traitsILi32ELi128ELi128ELi4ELb0ELb0EN7cutlass6half_tE19Flash_kernel_traitsILi32ELi128ELi128ELi4ES3_EELb1ELb0ELb0ELb0ELb1ELb1ELb0ELb0EEEvNS_16Flash_fwd_paramsE,(.L_x_1135 - _ZN5flash16flash_fwd_kernelI23Flash_fwd_kernel_traitsILi32ELi128ELi128ELi4ELb0ELb0EN7cutlass6half_tE19Flash_kernel_traitsILi32ELi128ELi128ELi4ES3_EELb1ELb0ELb0ELb0ELb1ELb1ELb0ELb0EEEvNS_16Flash_fwd_paramsE)
        .other          _ZN5flash16flash_fwd_kernelI23Flash_fwd_kernel_traitsILi32ELi128ELi128ELi4ELb0ELb0EN7cutlass6half_tE19Flash_kernel_traitsILi32ELi128ELi128ELi4ES3_EELb1ELb0ELb0ELb0ELb1ELb1ELb0ELb0EEEvNS_16Flash_fwd_paramsE,@"STO_CUDA_ENTRY STV_DEFAULT"
_ZN5flash16flash_fwd_kernelI23Flash_fwd_kernel_traitsILi32ELi128ELi128ELi4ELb0ELb0EN7cutlass6half_tE19Flash_kernel_traitsILi32ELi128ELi128ELi4ES3_EELb1ELb0ELb0ELb0ELb1ELb1ELb0ELb0EEEvNS_16Flash_fwd_paramsE:
.text._ZN5flash16flash_fwd_kernelI23Flash_fwd_kernel_traitsILi32ELi128ELi128ELi4ELb0ELb0EN7cutlass6half_tE19Flash_kernel_traitsILi32ELi128ELi128ELi4ES3_EELb1ELb0ELb0ELb0ELb1ELb1ELb0ELb0EEEvNS_16Flash_fwd_paramsE:
        /* <DEDUP_REMOVED lines=9> */
[----:B------:R-:W-:-:S06]  /*0090*/  IMAD.MOV.U32 R11, RZ, RZ, c[0x0][0x2fc] ;  /* 0x0000bf00ff0b7624 */ /* 0x000fcc00078e00ff */
[----:B------:R1:W2:Y:S02]  /*00a0*/  @P2 LDG.E.64 R4, [R2.64] ;  /* 0x0000001402042981 */ /* 0x0002a4000c1e1b00 */
[----:B-1----:R-:W-:Y:S02]  /*00b0*/  @P2 IMAD.MOV.U32 R2, RZ, RZ, R10 ;  /* 0x000000ffff022224 */ /* 0x002fe400078e000a */
[----:B------:R-:W-:-:S06]  /*00c0*/  @P2 IMAD.MOV.U32 R3, RZ, RZ, R11 ;  /* 0x000000ffff032224 */ /* 0x000fcc00078e000b */
[----:B------:R-:W3:Y:S01]  /*00d0*/  @P2 LDG.E.64 R2, [R2.64] ;  /* 0x0000001402022981 */ /* 0x000ee2000c1e1b00 */
[----:B------:R-:W-:Y:S01]  /*00e0*/  ISETP.NE.U32.AND P4, PT, RZ, c[0x0][0x258], PT ;  /* 0x00009600ff007a0c */ /* 0x000fe20003f85070 */
[----:B------:R-:W-:Y:S01]  /*00f0*/  IMAD.MOV.U32 R15, RZ, RZ, RZ ;  /* 0x000000ffff0f7224 */ /* 0x000fe200078e00ff */
[----:B------:R-:W-:Y:S01]  /*0100*/  ISETP.NE.U32.AND P1, PT, RZ, c[0x0][0x250], PT ;  /* 0x00009400ff007a0c */ /* 0x000fe20003f25070 */
[----:B------:R-:W1:Y:S01]  /*0110*/  S2R R183, SR_CTAID.X ;  /* 0x0000000000b77919 */ /* 0x000e620000002500 */
[----:B------:R-:W-:Y:S02]  /*0120*/  ISETP.NE.AND.EX P4, PT, RZ, c[0x0][0x25c], PT, P4 ;  /* 0x00009700ff007a0c */ /* 0x000fe40003f85340 */
[----:B------:R-:W-:Y:S01]  /*0130*/  ISETP.NE.AND.EX P1, PT, RZ, c[0x0][0x254], PT, P1 ;  /* 0x00009500ff007a0c */ /* 0x000fe20003f25310 */
[----:B------:R-:W4:Y:S04]  /*0140*/  S2R R25, SR_CTAID.Y ;  /* 0x0000000000197919 */ /* 0x000f280000002600 */
[----:B------:R-:W1:Y:S04]  /*0150*/  S2R R27, SR_CTAID.Z ;  /* 0x00000000001b7919 */ /* 0x000e680000002700 */
[----:B------:R-:W5:Y:S02]  /*0160*/  S2R R14, SR_TID.X ;  /* 0x00000000000e7919 */ /* 0x000f640000002100 */
[----:B------:R-:W-:-:S02]  /*0170*/  @P4 IMAD.MOV.U32 R6, RZ, RZ, 0x4 ;  /* 0x00000004ff064424 */ /* 0x000fc400078e00ff */
[----:B------:R-:W-:Y:S02]  /*0180*/  @P1 IMAD.MOV.U32 R8, RZ, RZ, 0x4 ;  /* 0x00000004ff081424 */ /* 0x000fe400078e00ff */
[----:B----4-:R-:W-:Y:S01]  /*0190*/  @P4 IMAD.WIDE R6, R25, R6, c[0x0][0x258] ;  /* 0x0000960019064625 */ /* 0x010fe200078e0206 */
[----:B-1----:R-:W-:-:S03]  /*01a0*/  LOP3.LUT R0, R27, R183, R25, 0xfe, !PT ;  /* 0x000000b71b007212 */ /* 0x002fc600078efe19 */
[----:B------:R-:W-:Y:S01]  /*01b0*/  @P1 IMAD.WIDE R8, R25, R8, c[0x0][0x250] ;  /* 0x0000940019081625 */ /* 0x000fe200078e0208 */
[----:B-----5:R-:W-:-:S13]  /*01c0*/  LOP3.LUT P3, RZ, R0, R14, RZ, 0xfc, !PT ;  /* 0x0000000e00ff7212 */ /* 0x020fda000786fcff */
[----:B------:R-:W-:Y:S02]  /*01d0*/  @!P3 IMAD.MOV.U32 R12, RZ, RZ, c[0x0][0x308] ;  /* 0x0000c200ff0cb624 */ /* 0x000fe400078e00ff */
[----:B------:R-:W-:Y:S01]  /*01e0*/  @!P3 IMAD.MOV.U32 R13, RZ, RZ, c[0x0][0x30c] ;  /* 0x0000c300ff0db624 */ /* 0x000fe200078e00ff */
[----:B--2---:R-:W1:Y:S08]  /*01f0*/  @P2 R2UR UR22, R4 ;  /* 0x00000000041623c2 */ /* 0x004e7000000e0000 */
[----:B------:R-:W2:Y:S01]  /*0200*/  @P2 R2UR UR23, R5 ;  /* 0x00000000051723c2 */ /* 0x000ea200000e0000 */
[----:B-1----:R-:W-:Y:S01]  /*0210*/  MOV R4, UR22 ;  /* 0x0000001600047c02 */ /* 0x002fe20008000f00 */
[----:B--2---:R-:W-:Y:S01]  /*0220*/  IMAD.U32 R5, RZ, RZ, UR23 ;  /* 0x00000017ff057e24 */ /* 0x004fe2000f8e00ff */
[----:B---3--:R-:W-:-:S04]  /*0230*/  @P2 IADD3 R10, P0, R2, c[0x0][0x300], RZ ;  /* 0x0000c000020a2a10 */ /* 0x008fc80007f1e0ff */
[----:B------:R1:W-:Y:S01]  /*0240*/  @!P3 STG.E.64 [R12.64], R4 ;  /* 0x000000040c00b986 */ /* 0x0003e2000c101b14 */
[----:B------:R-:W-:Y:S02]  /*0250*/  @P2 IMAD.X R11, RZ, RZ, R3, P0 ;  /* 0x000000ffff0b2224 */ /* 0x000fe400000e0603 */
[----:B------:R-:W-:Y:S02]  /*0260*/  @!P3 IMAD.MOV.U32 R2, RZ, RZ, R10 ;  /* 0x000000ffff02b224 */ /* 0x000fe400078e000a */
[----:B------:R-:W-:-:S05]  /*0270*/  @!P3 IMAD.MOV.U32 R3, RZ, RZ, R11 ;  /* 0x000000ffff03b224 */ /* 0x000fca00078e000b */
[----:B------:R2:W-:Y:S04]  /*0280*/  @!P3 STG.E.64 [R12.64+0x8], R2 ;  /* 0x000008020c00b986 */ /* 0x0005e8000c101b14 */
[----:B------:R-:W3:Y:S04]  /*0290*/  @P1 LDG.E R15, [R8.64] ;  /* 0x00000014080f1981 */ /* 0x000ee8000c1e1900 */
[----:B------:R-:W3:Y:S01]  /*02a0*/  @P4 LDG.E R6, [R6.64] ;  /* 0x0000001406064981 */ /* 0x000ee2000c1e1900 */
[----:B------:R-:W-:Y:S01]  /*02b0*/  IMAD R0, R25, c[0x0][0x1c0], R27 ;  /* 0x0000700019007a24 */ /* 0x000fe200078e021b */
[----:B------:R-:W-:-:S03]  /*02c0*/  @!P4 ISETP.NE.U32.AND P3, PT, RZ, c[0x0][0x268], PT ;  /* 0x00009a00ff00ca0c */ /* 0x000fc60003f65070 */
[----:B------:R-:W-:Y:S01]  /*02d0*/  IMAD.SHL.U32 R0, R0, 0x20, RZ ;  /* 0x0000002000007824 */ /* 0x000fe200078e00ff */
[----:B------:R-:W-:Y:S02]  /*02e0*/  @!P4 ISETP.NE.AND.EX P3, PT, RZ, c[0x0][0x26c], PT, P3 ;  /* 0x00009b00ff00ca0c */ /* 0x000fe40003f65330 */
[----:B-1----:R-:W-:Y:S02]  /*02f0*/  SHF.R.S32.HI R5, RZ, 0x1f, R14 ;  /* 0x0000001fff057819 */ /* 0x002fe4000001140e */
[----:B------:R-:W-:Y:S02]  /*0300*/  @!P4 SEL R4, RZ, c[0x0][0x21c], !P3 ;  /* 0x00008700ff04ca07 */ /* 0x000fe40005800000 */
[----:B--2---:R-:W-:Y:S02]  /*0310*/  LEA.HI R12, R5, R14, RZ, 0x5 ;  /* 0x0000000e050c7211 */ /* 0x004fe400078f28ff */
[----:B------:R-:W-:Y:S02]  /*0320*/  SHF.L.U32 R3, R183, 0x7, RZ ;  /* 0x00000007b7037819 */ /* 0x000fe400000006ff */
[----:B------:R-:W-:-:S02]  /*0330*/  LOP3.LUT R2, R12, 0xffffffe0, RZ, 0xc0, !PT ;  /* 0xffffffe00c027812 */ /* 0x000fc400078ec0ff */
[----:B------:R-:W-:Y:S02]  /*0340*/  ISETP.GE.AND P2, PT, R3, c[0x0][0x214], PT ;  /* 0x0000850003007a0c */ /* 0x000fe40003f46270 */
[----:B------:R-:W-:Y:S01]  /*0350*/  SHF.R.S32.HI R3, RZ, 0x1f, R0 ;  /* 0x0000001fff037819 */ /* 0x000fe20000011400 */
[----:B------:R-:W-:-:S05]  /*0360*/  IMAD.IADD R2, R14, 0x1, -R2 ;  /* 0x000000010e027824 */ /* 0x000fca00078e0a02 */
[--C-:B------:R-:W-:Y:S02]  /*0370*/  IADD3 R218, P1, P0, R0, R10, R2.reuse ;  /* 0x0000000a00da7210 */ /* 0x100fe4000783e002 */
[----:B------:R-:W-:-:S04]  /*0380*/  SHF.R.S32.HI R0, RZ, 0x1f, R2 ;  /* 0x0000001fff007819 */ /* 0x000fc80000011402 */
[----:B------:R-:W-:Y:S01]  /*0390*/  IADD3.X R181, R3, R11, R0, P1, P0 ;  /* 0x0000000b03b57210 */ /* 0x000fe20000fe0400 */
[--C-:B---3--:R-:W-:Y:S01]  /*03a0*/  @P4 IMAD.IADD R82, R6, 0x1, -R15.reuse ;  /* 0x0000000106524824 */ /* 0x108fe200078e0a0f */
[----:B------:R-:W-:Y:S01]  /*03b0*/  @!P4 IADD3 R82, R4, c[0x0][0x218], -R15 ;  /* 0x000086000452ca10 */ /* 0x000fe20007ffe80f */
[----:B------:R-:W-:Y:S06]  /*03c0*/  @P2 EXIT ;  /* 0x000000000000294d */ /* 0x000fec0003800000 */
[----:B------:R-:W-:Y:S01]  /*03d0*/  IABS R0, c[0x0][0x1c8] ;  /* 0x0000720000007a13 */ /* 0x000fe20000000000 */
[----:B------:R-:W-:Y:S01]  /*03e0*/  ULDC.64 UR4, c[0x0][0x190] ;  /* 0x0000640000047ab9 */ /* 0x000fe20000000a00 */
[----:B------:R-:W-:Y:S01]  /*03f0*/  LOP3.LUT R3, R27, c[0x0][0x1c8], RZ, 0x3c, !PT ;  /* 0x000072001b037a12 */ /* 0x000fe200078e3cff */
[----:B------:R-:W-:Y:S01]  /*0400*/  USHF.L.U32 UR9, UR4, 0x6, URZ ;  /* 0x0000000604097899 */ /* 0x000fe2000800063f */
[----:B------:R-:W-:Y:S01]  /*0410*/  IADD3 R2, R82, 0x7f, RZ ;  /* 0x0000007f52027810 */ /* 0x000fe20007ffe0ff */
[----:B------:R-:W-:Y:S01]  /*0420*/  IMAD.MOV.U32 R24, RZ, RZ, R0 ;  /* 0x000000ffff187224 */ /* 0x000fe200078e0000 */
[CC--:B------:R-:W-:Y:S01]  /*0430*/  LEA.HI R10, R5.reuse, R14.reuse, RZ, 0x2 ;  /* 0x0000000e050a7211 */ /* 0x0c0fe200078f10ff */
[----:B------:R-:W-:Y:S01]  /*0440*/  UMOV UR18, 0x6 ;  /* 0x0000000600127882 */ /* 0x000fe20000000000 */
[-C--:B------:R-:W-:Y:S01]  /*0450*/  LEA.HI R21, R5, R14.reuse, RZ, 0x3 ;  /* 0x0000000e05157211 */ /* 0x080fe200078f18ff */
[----:B------:R-:W1:Y:S01]  /*0460*/  I2F.RP R0, R24 ;  /* 0x0000001800007306 */ /* 0x000e620000209400 */
[----:B------:R-:W-:Y:S01]  /*0470*/  ISETP.GE.AND P1, PT, R3, RZ, PT ;  /* 0x000000ff0300720c */ /* 0x000fe20003f26270 */
[----:B------:R-:W-:Y:S01]  /*0480*/  USHF.L.U64.HI UR8, UR4, UR18, UR5 ;  /* 0x0000001204087299 */ /* 0x000fe20008010205 */
[----:B------:R-:W-:Y:S01]  /*0490*/  SHF.R.S32.HI R3, RZ, 0x1f, R2 ;  /* 0x0000001fff037819 */ /* 0x000fe20000011402 */
[----:B------:R-:W-:Y:S01]  /*04a0*/  UMOV UR6, 0x7 ;  /* 0x0000000700067882 */ /* 0x000fe20000000000 */
[----:B------:R-:W-:Y:S01]  /*04b0*/  LEA.HI R6, R5, R14, RZ, 0x4 ;  /* 0x0000000e05067211 */ /* 0x000fe200078f20ff */
[----:B------:R-:W-:Y:S01]  /*04c0*/  ULDC.64 UR4, c[0x0][0x198] ;  /* 0x0000660000047ab9 */ /* 0x000fe20000000a00 */
[----:B------:R-:W-:Y:S01]  /*04d0*/  LOP3.LUT R4, R10, 0xfffffffc, RZ, 0xc0, !PT ;  /* 0xfffffffc0a047812 */ /* 0x000fe200078ec0ff */
[----:B------:R-:W-:Y:S01]  /*04e0*/  USHF.L.U64.HI UR6, UR4, UR6, UR5 ;  /* 0x0000000604067299 */ /* 0x000fe20008010205 */
[----:B------:R-:W-:Y:S01]  /*04f0*/  LEA.HI R20, R3, R2, RZ, 0x7 ;  /* 0x0000000203147211 */ /* 0x000fe200078f38ff */
[----:B------:R-:W-:Y:S01]  /*0500*/  USHF.L.U32 UR7, UR4, 0x7, URZ ;  /* 0x0000000704077899 */ /* 0x000fe2000800063f */
[----:B------:R-:W-:Y:S01]  /*0510*/  SHF.R.S32.HI R2, RZ, 0x4, R6 ;  /* 0x00000004ff027819 */ /* 0x000fe20000011406 */
[----:B------:R-:W-:Y:S01]  /*0520*/  IMAD.IADD R4, R14, 0x1, -R4 ;  /* 0x000000010e047824 */ /* 0x000fe200078e0a04 */
[C---:B------:R-:W-:Y:S01]  /*0530*/  LOP3.LUT R3, R6.reuse, 0xfffffff0, RZ, 0xc0, !PT ;  /* 0xfffffff006037812 */ /* 0x040fe200078ec0ff */
[----:B------:R-:W-:Y:S01]  /*0540*/  USHF.L.U32 UR17, UR4, 0x6, URZ ;  /* 0x0000000604117899 */ /* 0x000fe2000800063f */
[----:B------:R-:W-:Y:S01]  /*0550*/  LEA.HI R6, R6, R2, RZ, 0x1 ;  /* 0x0000000206067211 */ /* 0x000fe200078f08ff */
[----:B-1----:R-:W1:Y:S01]  /*0560*/  MUFU.RCP R0, R0 ;  /* 0x0000000000007308 */ /* 0x002e620000001000 */
[----:B------:R-:W-:Y:S01]  /*0570*/  IMAD.SHL.U32 R4, R4, 0x8, RZ ;  /* 0x0000000804047824 */ /* 0x000fe200078e00ff */
[----:B------:R-:W-:Y:S01]  /*0580*/  LOP3.LUT R8, R21, 0xfffffff8, RZ, 0xc0, !PT ;  /* 0xfffffff815087812 */ /* 0x000fe200078ec0ff */
[----:B------:R-:W-:Y:S01]  /*0590*/  IMAD.IADD R3, R14, 0x1, -R3 ;  /* 0x000000010e037824 */ /* 0x000fe200078e0a03 */
[----:B------:R-:W-:Y:S01]  /*05a0*/  LOP3.LUT R6, R6, 0xfffffffe, RZ, 0xc0, !PT ;  /* 0xfffffffe06067812 */ /* 0x000fe200078ec0ff */
[----:B------:R-:W-:Y:S01]  /*05b0*/  USHF.L.U64.HI UR16, UR4, UR18, UR5 ;  /* 0x0000001204107299 */ /* 0x000fe20008010205 */
[----:B------:R-:W-:Y:S01]  /*05c0*/  IABS R13, R27 ;  /* 0x0000001b000d7213 */ /* 0x000fe20000000000 */
[----:B------:R-:W-:Y:S01]  /*05d0*/  IMAD.IADD R8, R14, 0x1, -R8 ;  /* 0x000000010e087824 */ /* 0x000fe200078e0a08 */
[----:B------:R-:W-:Y:S01]  /*05e0*/  SHF.R.S32.HI R180, RZ, 0x5, R12 ;  /* 0x00000005ffb47819 */ /* 0x000fe2000001140c */
[----:B------:R-:W-:Y:S01]  /*05f0*/  IMAD.IADD R19, R2, 0x1, -R6 ;  /* 0x0000000102137824 */ /* 0x000fe200078e0a06 */
[----:B------:R-:W-:Y:S01]  /*0600*/  SHF.R.S32.HI R2, RZ, 0x2, R10 ;  /* 0x00000002ff027819 */ /* 0x000fe2000001140a */
[----:B------:R-:W-:Y:S01]  /*0610*/  IMAD.MOV.U32 R6, RZ, RZ, RZ ;  /* 0x000000ffff067224 */ /* 0x000fe200078e00ff */
[----:B------:R-:W-:Y:S01]  /*0620*/  SHF.R.S32.HI R12, RZ, 0x1f, R3 ;  /* 0x0000001fff0c7819 */ /* 0x000fe20000011403 */
[----:B------:R-:W-:Y:S01]  /*0630*/  ULDC.64 UR4, c[0x0][0x1a0] ;  /* 0x0000680000047ab9 */ /* 0x000fe20000000a00 */
[----:B------:R-:W-:Y:S01]  /*0640*/  SHF.R.S32.HI R26, RZ, 0x1f, R25 ;  /* 0x0000001fff1a7819 */ /* 0x000fe20000011419 */
[----:B------:R-:W-:Y:S01]  /*0650*/  USHF.L.U32 UR19, UR4, 0x6, URZ ;  /* 0x0000000604137899 */ /* 0x000fe2000800063f */
[----:B-1----:R-:W-:Y:S01]  /*0660*/  IADD3 R0, R0, 0xffffffe, RZ ;  /* 0x0ffffffe00007810 */ /* 0x002fe20007ffe0ff */
[----:B------:R-:W-:Y:S01]  /*0670*/  USHF.L.U64.HI UR18, UR4, UR18, UR5 ;  /* 0x0000001204127299 */ /* 0x000fe20008010205 */
[----:B------:R-:W-:Y:S01]  /*0680*/  LEA.HI R23, R12, R3, RZ, 0x3 ;  /* 0x000000030c177211 */ /* 0x000fe200078f18ff */
[----:B------:R-:W-:Y:S01]  /*0690*/  IMAD R16, R26, c[0x0][0x178], RZ ;  /* 0x00005e001a107a24 */ /* 0x000fe200078e02ff */
[----:B------:R1:W2:Y:S01]  /*06a0*/  F2I.FTZ.U32.TRUNC.NTZ R7, R0 ;  /* 0x0000000000077305 */ /* 0x0002a2000021f000 */
[----:B------:R-:W-:-:S02]  /*06b0*/  SHF.R.S32.HI R182, RZ, 0x7, R20 ;  /* 0x00000007ffb67819 */ /* 0x000fc40000011414 */
[----:B------:R-:W-:Y:S01]  /*06c0*/  IMAD R16, R25, c[0x0][0x17c], R16 ;  /* 0x00005f0019107a24 */ /* 0x000fe200078e0210 */
[----:B-1----:R-:W-:Y:S01]  /*06d0*/  SHF.R.S32.HI R0, RZ, 0x3, R21 ;  /* 0x00000003ff007819 */ /* 0x002fe20000011415 */
[----:B--2---:R-:W-:-:S04]  /*06e0*/  IMAD.MOV R5, RZ, RZ, -R7 ;  /* 0x000000ffff057224 */ /* 0x004fc800078e0a07 */
[----:B------:R-:W-:-:S05]  /*06f0*/  IMAD.SHL.U32 R0, R0, 0x40, RZ ;  /* 0x0000004000007824 */ /* 0x000fca00078e00ff */
[----:B------:R-:W-:-:S04]  /*0700*/  LOP3.LUT R0, R0, 0xc0, RZ, 0xc0, !PT ;  /* 0x000000c000007812 */ /* 0x000fc800078ec0ff */
[----:B------:R-:W-:Y:S02]  /*0710*/  LOP3.LUT R9, R0, 0x18, R4, 0xf8, !PT ;  /* 0x0000001800097812 */ /* 0x000fe400078ef804 */
[----:B------:R-:W-:-:S04]  /*0720*/  SHF.R.U32.HI R0, RZ, 0x3, R0 ;  /* 0x00000003ff007819 */ /* 0x000fc80000011600 */
[----:B------:R-:W-:Y:S01]  /*0730*/  LOP3.LUT R11, R9, R0, RZ, 0x3c, !PT ;  /* 0x00000000090b7212 */ /* 0x000fe200078e3cff */
[----:B------:R-:W-:Y:S01]  /*0740*/  IMAD R0, R5, R24, RZ ;  /* 0x0000001805007224 */ /* 0x000fe200078e02ff */
[----:B------:R-:W-:Y:S02]  /*0750*/  LEA.HI R5, R10, R2, RZ, 0x1 ;  /* 0x000000020a057211 */ /* 0x000fe400078f08ff */
[----:B------:R-:W-:Y:S01]  /*0760*/  LEA.HI R10, R8, R8, RZ, 0x1 ;  /* 0x00000008080a7211 */ /* 0x000fe200078f08ff */
[----:B------:R-:W-:Y:S01]  /*0770*/  IMAD.HI.U32 R9, R7, R0, R6 ;  /* 0x0000000007097227 */ /* 0x000fe200078e0006 */
[----:B------:R-:W-:Y:S02]  /*0780*/  LOP3.LUT R5, R5, 0x7fffffe, RZ, 0xc0, !PT ;  /* 0x07fffffe05057812 */ /* 0x000fe400078ec0ff */
[----:B------:R-:W-:Y:S02]  /*0790*/  LEA.HI R0, R3, R3, RZ, 0x1 ;  /* 0x0000000303007211 */ /* 0x000fe400078f08ff */
[----:B------:R-:W-:Y:S01]  /*07a0*/  SHF.R.S32.HI R49, RZ, 0x1, R10 ;  /* 0x00000001ff317819 */ /* 0x000fe2000001140a */
[----:B------:R-:W-:Y:S01]  /*07b0*/  IMAD.IADD R7, R2, 0x1, -R5 ;  /* 0x0000000102077824 */ /* 0x000fe200078e0a05 */
[----:B------:R-:W-:Y:S01]  /*07c0*/  LOP3.LUT R5, R10, 0x3fffffe, RZ, 0xc0, !PT ;  /* 0x03fffffe0a057812 */ /* 0x000fe200078ec0ff */
[----:B------:R-:W-:Y:S01]  /*07d0*/  IMAD.HI.U32 R14, R9, R13, RZ ;  /* 0x0000000d090e7227 */ /* 0x000fe200078e00ff */
[----:B------:R-:W-:-:S03]  /*07e0*/  LOP3.LUT R6, R0, 0x7fffffe, RZ, 0xc0, !PT ;  /* 0x07fffffe00067812 */ /* 0x000fc600078ec0ff */
[----:B------:R-:W-:Y:S01]  /*07f0*/  IMAD.IADD R22, R8, 0x1, -R5 ;  /* 0x0000000108167824 */ /* 0x000fe200078e0a05 */
[----:B------:R-:W-:Y:S01]  /*0800*/  IADD3 R8, P0, R2, R15, RZ ;  /* 0x0000000f02087210 */ /* 0x000fe20007f1e0ff */
[----:B------:R-:W-:Y:S02]  /*0810*/  IMAD.MOV R5, RZ, RZ, -R14 ;  /* 0x000000ffff057224 */ /* 0x000fe400078e0a0e */
[----:B------:R-:W-:Y:S01]  /*0820*/  IMAD.IADD R83, R3, 0x1, -R6 ;  /* 0x0000000103537824 */ /* 0x000fe200078e0a06 */
[----:B------:R-:W-:Y:S01]  /*0830*/  SHF.R.S32.HI R3, RZ, 0x1f, R2 ;  /* 0x0000001fff037819 */ /* 0x000fe20000011402 */
[----:B------:R-:W-:Y:S02]  /*0840*/  IMAD R6, R180, 0x8, R7 ;  /* 0x00000008b4067824 */ /* 0x000fe400078e0207 */
[----:B------:R-:W-:Y:S01]  /*0850*/  IMAD R12, R24, R5, R13 ;  /* 0x00000005180c7224 */ /* 0x000fe200078e020d */
[--C-:B------:R-:W-:Y:S01]  /*0860*/  SHF.R.S32.HI R13, RZ, 0x1, R0.reuse ;  /* 0x00000001ff0d7819 */ /* 0x100fe20000011400 */
[----:B------:R-:W-:Y:S01]  /*0870*/  IMAD.U32 R228, R6, 0x20, R11 ;  /* 0x0000002006e47824 */ /* 0x000fe200078e000b */
[----:B------:R-:W-:-:S02]  /*0880*/  SHF.R.S32.HI R0, RZ, 0x1f, R0 ;  /* 0x0000001fff007819 */ /* 0x000fc40000011400 */
[----:B------:R-:W-:Y:S01]  /*0890*/  LEA.HI.X.SX32 R6, R15, R3, 0x1, P0 ;  /* 0x000000030f067211 */ /* 0x000fe200000f0eff */
[----:B------:R-:W-:Y:S01]  /*08a0*/  IMAD.SHL.U32 R228, R228, 0x2, RZ ;  /* 0x00000002e4e47824 */ /* 0x000fe200078e00ff */
[----:B------:R-:W-:Y:S02]  /*08b0*/  LEA.HI R0, R0, R13, RZ, 0x2 ;  /* 0x0000000d00007211 */ /* 0x000fe400078f10ff */
[----:B------:R-:W-:Y:S01]  /*08c0*/  ISETP.GT.U32.AND P2, PT, R24, R12, PT ;  /* 0x0000000c1800720c */ /* 0x000fe20003f44070 */
[C---:B------:R-:W-:Y:S01]  /*08d0*/  IMAD R11, R6.reuse, c[0x0][0x198], RZ ;  /* 0x00006600060b7a24 */ /* 0x040fe200078e02ff */
[----:B------:R-:W-:Y:S01]  /*08e0*/  SHF.R.S32.HI R5, RZ, 0x1f, R4 ;  /* 0x0000001fff057819 */ /* 0x000fe20000011404 */
[----:B------:R-:W-:Y:S01]  /*08f0*/  IMAD R9, R6, c[0x0][0x1a0], RZ ;  /* 0x0000680006097a24 */ /* 0x000fe200078e02ff */
[----:B------:R-:W-:Y:S01]  /*0900*/  LOP3.LUT R15, R0, 0xfffffffc, RZ, 0xc0, !PT ;  /* 0xfffffffc000f7812 */ /* 0x000fe200078ec0ff */
[----:B------:R-:W-:Y:S02]  /*0910*/  IMAD.SHL.U32 R0, R49, 0x40, RZ ;  /* 0x0000004031007824 */ /* 0x000fe400078e00ff */
[----:B------:R-:W-:-:S02]  /*0920*/  IMAD R17, R8, c[0x0][0x19c], R11 ;  /* 0x0000670008117a24 */ /* 0x000fc400078e020b */
[----:B------:R-:W-:Y:S01]  /*0930*/  IMAD.WIDE.U32 R10, R8, c[0x0][0x198], R4 ;  /* 0x00006600080a7a25 */ /* 0x000fe200078e0004 */
[----:B------:R-:W-:-:S03]  /*0940*/  LOP3.LUT R0, R0, 0xc0, RZ, 0xc0, !PT ;  /* 0x000000c000007812 */ /* 0x000fc600078ec0ff */
[----:B------:R-:W-:Y:S01]  /*0950*/  IMAD R18, R8, c[0x0][0x1a4], R9 ;  /* 0x0000690008127a24 */ /* 0x000fe200078e0209 */
[----:B------:R-:W-:Y:S01]  /*0960*/  @!P2 IADD3 R14, R14, 0x1, RZ ;  /* 0x000000010e0ea810 */ /* 0x000fe20007ffe0ff */
[----:B------:R-:W-:-:S04]  /*0970*/  IMAD.WIDE.U32 R6, R25, c[0x0][0x178], R4 ;  /* 0x00005e0019067a25 */ /* 0x000fc800078e0004 */
[----:B------:R-:W-:-:S04]  /*0980*/  IMAD.WIDE.U32 R8, R8, c[0x0][0x1a0], R4 ;  /* 0x0000680008087a25 */ /* 0x000fc800078e0004 */
[----:B------:R-:W-:Y:S01]  /*0990*/  IMAD.IADD R48, R13, 0x1, -R15 ;  /* 0x000000010d307824 */ /* 0x000fe200078e0a0f */
[----:B------:R-:W-:Y:S01]  /*09a0*/  SHF.R.S32.HI R13, RZ, 0x1f, R27 ;  /* 0x0000001fff0d7819 */ /* 0x000fe2000001141b */
[----:B------:R-:W-:Y:S01]  /*09b0*/  IMAD.IADD R5, R11, 0x1, R17 ;  /* 0x000000010b057824 */ /* 0x000fe200078e0211 */
[----:B------:R-:W-:Y:S01]  /*09c0*/  LOP3.LUT R11, R0, 0x8, R21, 0xf8, !PT ;  /* 0x00000008000b7812 */ /* 0x000fe200078ef815 */
[----:B------:R-:W-:Y:S01]  /*09d0*/  @!P2 IMAD.IADD R12, R12, 0x1, -R24 ;  /* 0x000000010c0ca824 */ /* 0x000fe200078e0a18 */
[----:B------:R-:W-:Y:S01]  /*09e0*/  SHF.R.U32.HI R0, RZ, 0x3, R0 ;  /* 0x00000003ff007819 */ /* 0x000fe20000011600 */
[----:B------:R-:W-:Y:S01]  /*09f0*/  IMAD.IADD R7, R7, 0x1, R16 ;  /* 0x0000000107077824 */ /* 0x000fe200078e0210 */
[----:B------:R-:W-:Y:S01]  /*0a00*/  ISETP.NE.AND P2, PT, RZ, c[0x0][0x1c8], PT ;  /* 0x00007200ff007a0c */ /* 0x000fe20003f45270 */
[----:B------:R-:W-:Y:S01]  /*0a10*/  IMAD R13, R13, c[0x0][0x1a8], RZ ;  /* 0x00006a000d0d7a24 */ /* 0x000fe200078e02ff */
[----:B------:R-:W-:Y:S01]  /*0a20*/  LOP3.LUT R15, R11, R0, RZ, 0x3c, !PT ;  /* 0x000000000b0f7212 */ /* 0x000fe200078e3cff */
[----:B------:R-:W-:Y:S01]  /*0a30*/  IMAD.MOV.U32 R4, RZ, RZ, R10 ;  /* 0x000000ffff047224 */ /* 0x000fe200078e000a */
[----:B------:R-:W-:Y:S01]  /*0a40*/  ISETP.GE.U32.AND P0, PT, R12, R24, PT ;  /* 0x000000180c00720c */ /* 0x000fe20003f06070 */
[----:B------:R-:W-:-:S02]  /*0a50*/  IMAD R0, R26, c[0x0][0x180], RZ ;  /* 0x000060001a007a24 */ /* 0x000fc400078e02ff */
[C---:B------:R-:W-:Y:S02]  /*0a60*/  IMAD R13, R27.reuse, c[0x0][0x1ac], R13 ;  /* 0x00006b001b0d7a24 */ /* 0x040fe400078e020d */
[----:B------:R-:W-:-:S04]  /*0a70*/  IMAD.WIDE.U32 R10, R27, c[0x0][0x1a8], R6 ;  /* 0x00006a001b0a7a25 */ /* 0x000fc800078e0006 */
[C---:B------:R-:W-:Y:S02]  /*0a80*/  IMAD R0, R25.reuse, c[0x0][0x184], R0 ;  /* 0x0000610019007a24 */ /* 0x040fe400078e0200 */
[----:B------:R-:W-:Y:S02]  /*0a90*/  IMAD.WIDE.U32 R6, R25, c[0x0][0x180], R4 ;  /* 0x0000600019067a25 */ /* 0x000fe400078e0004 */
[----:B------:R-:W-:Y:S02]  /*0aa0*/  @P0 IADD3 R14, R14, 0x1, RZ ;  /* 0x000000010e0e0810 */ /* 0x000fe40007ffe0ff */
[----:B------:R-:W-:-:S04]  /*0ab0*/  IMAD.WIDE R4, R183, 0x80, R2 ;  /* 0x00000080b7047825 */ /* 0x000fc800078e0202 */
[----:B------:R-:W-:Y:S02]  /*0ac0*/  IMAD.IADD R3, R11, 0x1, R13 ;  /* 0x000000010b037824 */ /* 0x000fe400078e020d */
[----:B------:R-:W-:Y:S02]  /*0ad0*/  IMAD.IADD R11, R7, 0x1, R0 ;  /* 0x00000001070b7824 */ /* 0x000fe400078e0200 */
[----:B------:R-:W-:Y:S02]  /*0ae0*/  IMAD R0, R5, c[0x0][0x190], RZ ;  /* 0x0000640005007a24 */ /* 0x000fe400078e02ff */
[----:B------:R-:W-:Y:S02]  /*0af0*/  IMAD.MOV.U32 R2, RZ, RZ, R10 ;  /* 0x000000ffff027224 */ /* 0x000fe400078e000a */
[C---:B------:R-:W-:Y:S02]  /*0b00*/  IMAD R0, R4.reuse, c[0x0][0x194], R0 ;  /* 0x0000650004007a24 */ /* 0x040fe400078e0200 */
[----:B------:R-:W-:-:S04]  /*0b10*/  IMAD.WIDE.U32 R4, R4, c[0x0][0x190], R2 ;  /* 0x0000640004047a25 */ /* 0x000fc800078e0002 */
[----:B------:R-:W-:Y:S01]  /*0b20*/  IMAD.IADD R3, R5, 0x1, R0 ;  /* 0x0000000105037824 */ /* 0x000fe200078e0200 */
[----:B------:R-:W-:Y:S01]  /*0b30*/  LEA R2, P0, R4, c[0x0][0x160], 0x1 ;  /* 0x0000580004027a11 */ /* 0x000fe200078008ff */
[----:B------:R-:W-:Y:S02]  /*0b40*/  IMAD.IADD R9, R9, 0x1, R18 ;  /* 0x0000000109097824 */ /* 0x000fe400078e0212 */
[----:B------:R-:W-:Y:S01]  /*0b50*/  IMAD R12, R26, c[0x0][0x188], RZ ;  /* 0x000062001a0c7a24 */ /* 0x000fe200078e02ff */
[----:B------:R-:W-:Y:S01]  /*0b60*/  LEA.HI.X R3, R4, c[0x0][0x164], R3, 0x1, P0 ;  /* 0x0000590004037a11 */ /* 0x000fe200000f0c03 */
[----:B------:R-:W-:Y:S02]  /*0b70*/  IMAD.MOV.U32 R0, RZ, RZ, R14 ;  /* 0x000000ffff007224 */ /* 0x000fe400078e000e */
[C---:B------:R-:W-:Y:S01]  /*0b80*/  IMAD R7, R25.reuse, c[0x0][0x18c], R12 ;  /* 0x0000630019077a24 */ /* 0x040fe200078e020c */
[----:B------:R-:W-:Y:S01]  /*0b90*/  IADD3 R12, R182, -0x1, RZ ;  /* 0xffffffffb60c7810 */ /* 0x000fe20007ffe0ff */
[----:B------:R-:W-:Y:S01]  /*0ba0*/  IMAD.WIDE.U32 R8, R25, c[0x0][0x188], R8 ;  /* 0x0000620019087a25 */ /* 0x000fe200078e0008 */
[----:B------:R1:W-:Y:S03]  /*0bb0*/  LDGSTS.E.BYPASS.LTC128B.128 [R228], [R2.64] ;  /* 0x0000000002e47fae */ /* 0x0003e6000b901d54 */
[----:B------:R-:W-:Y:S01]  /*0bc0*/  @!P1 IMAD.MOV R0, RZ, RZ, -R0 ;  /* 0x000000ffff009224 */ /* 0x000fe200078e0a00 */
[----:B------:R-:W-:Y:S01]  /*0bd0*/  @!P2 LOP3.LUT R0, RZ, c[0x0][0x1c8], RZ, 0x33, !PT ;  /* 0x00007200ff00aa12 */ /* 0x000fe200078e33ff */
[----:B------:R-:W-:-:S02]  /*0be0*/  IMAD.IADD R7, R9, 0x1, R7 ;  /* 0x0000000109077824 */ /* 0x000fc400078e0207 */
[----:B------:R-:W-:Y:S01]  /*0bf0*/  IMAD.MOV.U32 R10, RZ, RZ, R6 ;  /* 0x000000ffff0a7224 */ /* 0x000fe200078e0006 */
[----:B------:R-:W-:Y:S01]  /*0c00*/  SHF.R.S32.HI R9, RZ, 0x1f, R0 ;  /* 0x0000001fff097819 */ /* 0x000fe20000011400 */
[----:B------:R-:W-:Y:S02]  /*0c10*/  IMAD.MOV.U32 R6, RZ, RZ, R8 ;  /* 0x000000ffff067224 */ /* 0x000fe400078e0008 */
[----:B------:R-:W-:Y:S01]  /*0c20*/  IMAD.WIDE.U32 R28, R0, c[0x0][0x1b0], R10 ;  /* 0x00006c00001c7a25 */ /* 0x000fe200078e000a */
[----:B------:R-:W-:-:S03]  /*0c30*/  SHF.R.S32.HI R11, RZ, 0x1f, R12 ;  /* 0x0000001fff0b7819 */ /* 0x000fc6000001140c */
[----:B------:R-:W-:Y:S01]  /*0c40*/  IMAD R8, R9, c[0x0][0x1b0], RZ ;  /* 0x00006c0009087a24 */ /* 0x000fe200078e02ff */
[----:B------:R-:W-:Y:S01]  /*0c50*/  STL.64 [R1+0x30], R28 ;  /* 0x0000301c01007387 */ /* 0x000fe20000100a00 */
[----:B------:R-:W-:Y:S02]  /*0c60*/  IMAD R10, R12, UR6, RZ ;  /* 0x000000060c0a7c24 */ /* 0x000fe4000f8e02ff */
[----:B------:R-:W-:Y:S02]  /*0c70*/  IMAD R8, R0, c[0x0][0x1b4], R8 ;  /* 0x00006d0000087a24 */ /* 0x000fe400078e0208 */
[----:B------:R-:W-:Y:S02]  /*0c80*/  IMAD.MOV.U32 R204, RZ, RZ, R28 ;  /* 0x000000ffffcc7224 */ /* 0x000fe400078e001c */
[----:B------:R-:W-:Y:S02]  /*0c90*/  IMAD.IADD R205, R29, 0x1, R8 ;  /* 0x000000011dcd7824 */ /* 0x000fe400078e0208 */
[C---:B------:R-:W-:Y:S01]  /*0ca0*/  IMAD R8, R11.reuse, UR7, R10 ;  /* 0x000000070b087c24 */ /* 0x040fe2000f8e020a */
[----:B-1----:R-:W-:Y:S01]  /*0cb0*/  IADD3 R2, P0, R2, UR9, RZ ;  /* 0x0000000902027c10 */ /* 0x002fe2000ff1e0ff */
[----:B------:R-:W-:Y:S01]  /*0cc0*/  IMAD R10, R11, c[0x0][0x1a0], RZ ;  /* 0x000068000b0a7a24 */ /* 0x000fe200078e02ff */
[----:B------:R-:W-:Y:S01]  /*0cd0*/  STL.64 [R1+0x20], R204 ;  /* 0x000020cc01007387 */ /* 0x000fe20000100a00 */
[----:B------:R-:W-:Y:S01]  /*0ce0*/  IMAD R9, R9, c[0x0][0x1b8], RZ ;  /* 0x00006e0009097a24 */ /* 0x000fe200078e02ff */
[----:B------:R-:W-:Y:S01]  /*0cf0*/  IADD3.X R3, R3, UR8, RZ, P0, !PT ;  /* 0x0000000803037c10 */ /* 0x000fe200087fe4ff */
[----:B------:R-:W-:Y:S01]  /*0d00*/  IMAD R13, R12, c[0x0][0x1a4], R10 ;  /* 0x000069000c0d7a24 */ /* 0x000fe200078e020a */
[----:B------:R-:W-:Y:S01]  /*0d10*/  IADD3 R4, P0, R2, UR9, RZ ;  /* 0x0000000902047c10 */ /* 0x000fe2000ff1e0ff */
[----:B------:R-:W-:-:S02]  /*0d20*/  IMAD.WIDE.U32 R10, R12, c[0x0][0x1a0], RZ ;  /* 0x000068000c0a7a25 */ /* 0x000fc400078e00ff */
[----:B------:R1:W-:Y:S01]  /*0d30*/  LDGSTS.E.BYPASS.LTC128B.128 [R228+0x800], [R2.64] ;  /* 0x0080000002e47fae */ /* 0x0003e2000b901d54 */
[----:B------:R-:W-:Y:S01]  /*0d40*/  IADD3.X R5, R3, UR8, RZ, P0, !PT ;  /* 0x0000000803057c10 */ /* 0x000fe200087fe4ff */
[----:B------:R-:W-:-:S04]  /*0d50*/  IMAD.WIDE.U32 R16, R0, c[0x0][0x1b8], R6 ;  /* 0x00006e0000107a25 */ /* 0x000fc800078e0006 */
[----:B------:R2:W-:Y:S04]  /*0d60*/  LDGSTS.E.BYPASS.LTC128B.128 [R228+0x1000], [R4.64] ;  /* 0x0100000004e47fae */ /* 0x0005e8000b901d54 */
[----:B------:R-:W-:Y:S01]  /*0d70*/  STL.64 [R1+0x28], R16 ;  /* 0x0000281001007387 */ /* 0x000fe20000100a00 */
[----:B-1----:R-:W-:-:S04]  /*0d80*/  IMAD.WIDE.U32 R2, R12, UR7, R204 ;  /* 0x000000070c027c25 */ /* 0x002fc8000f8e00cc */
[----:B------:R-:W-:Y:S01]  /*0d90*/  IMAD.IADD R3, R3, 0x1, R8 ;  /* 0x0000000103037824 */ /* 0x000fe200078e0208 */
[----:B------:R-:W-:Y:S01]  /*0da0*/  LEA R8, P0, R2, c[0x0][0x168], 0x1 ;  /* 0x00005a0002087a11 */ /* 0x000fe200078008ff */
[----:B------:R-:W-:-:S03]  /*0db0*/  IMAD R12, R0, c[0x0][0x1bc], R9 ;  /* 0x00006f00000c7a24 */ /* 0x000fc600078e0209 */
[----:B------:R-:W-:Y:S01]  /*0dc0*/  LEA.HI.X R9, R2, c[0x0][0x16c], R3, 0x1, P0 ;  /* 0x00005b0002097a11 */ /* 0x000fe200000f0c03 */
[----:B------:R-:W-:Y:S01]  /*0dd0*/  IMAD.IADD R3, R11, 0x1, R13 ;  /* 0x000000010b037824 */ /* 0x000fe200078e020d */
[----:B------:R-:W-:Y:S01]  /*0de0*/  IADD3 R6, P0, R4, UR9, RZ ;  /* 0x0000000904067c10 */ /* 0x000fe2000ff1e0ff */
[----:B------:R-:W-:Y:S01]  /*0df0*/  IMAD.IADD R12, R17, 0x1, R12 ;  /* 0x00000001110c7824 */ /* 0x000fe200078e020c */
[----:B--2---:R-:W-:Y:S02]  /*0e00*/  IADD3 R4, P1, R8, UR17, RZ ;  /* 0x0000001108047c10 */ /* 0x004fe4000ff3e0ff */
[----:B------:R-:W-:Y:S02]  /*0e10*/  IADD3.X R7, R5, UR8, RZ, P0, !PT ;  /* 0x0000000805077c10 */ /* 0x000fe400087fe4ff */
[----:B------:R-:W-:Y:S01]  /*0e20*/  LEA R0, P0, R10, R16, 0x7 ;  /* 0x000000100a007211 */ /* 0x000fe200078038ff */
[----:B------:R-:W-:Y:S01]  /*0e30*/  STL [R1+0x38], R12 ;  /* 0x0000380c01007387 */ /* 0x000fe20000100800 */
[----:B------:R-:W-:-:S02]  /*0e40*/  IADD3.X R5, R9, UR16, RZ, P1, !PT ;  /* 0x0000001009057c10 */ /* 0x000fc40008ffe4ff */
[----:B------:R-:W-:Y:S01]  /*0e50*/  IADD3 R2, P1, R4, UR17, RZ ;  /* 0x0000001104027c10 */ /* 0x000fe2000ff3e0ff */
[----:B------:R1:W-:Y:S01]  /*0e60*/  LDGSTS.E.BYPASS.LTC128B.128 [R228+0x1800], [R6.64] ;  /* 0x0180000006e47fae */ /* 0x0003e2000b901d54 */
[----:B------:R-:W-:Y:S02]  /*0e70*/  LEA.HI.X R10, R10, R12, R3, 0x7, P0 ;  /* 0x0000000c0a0a7211 */ /* 0x000fe400000f3c03 */
[----:B------:R-:W-:Y:S01]  /*0e80*/  IADD3.X R3, R5, UR16, RZ, P1, !PT ;  /* 0x0000001005037c10 */ /* 0x000fe20008ffe4ff */
[----:B------:R2:W-:Y:S04]  /*0e90*/  LDGSTS.E.BYPASS.LTC128B.128 [R228+0x2000], [R8.64] ;  /* 0x0200000008e47fae */ /* 0x0005e8000b901d54 */
[----:B------:R3:W-:Y:S04]  /*0ea0*/  LDGSTS.E.BYPASS.LTC128B.128 [R228+0x2800], [R4.64] ;  /* 0x0280000004e47fae */ /* 0x0007e8000b901d54 */
[----:B------:R4:W-:Y:S01]  /*0eb0*/  LDGSTS.E.BYPASS.LTC128B.128 [R228+0x3000], [R2.64] ;  /* 0x0300000002e47fae */ /* 0x0009e2000b901d54 */
[----:B-1----:R-:W-:-:S04]  /*0ec0*/  IADD3 R6, P0, R2, UR17, RZ ;  /* 0x0000001102067c10 */ /* 0x002fc8000ff1e0ff */
[----:B------:R-:W-:Y:S01]  /*0ed0*/  IADD3.X R7, R3, UR16, RZ, P0, !PT ;  /* 0x0000001003077c10 */ /* 0x000fe200087fe4ff */
[----:B--2---:R-:W-:Y:S02]  /*0ee0*/  IMAD R8, R19, 0x8, R22 ;  /* 0x0000000813087824 */ /* 0x004fe400078e0216 */
        /* <DEDUP_REMOVED lines=35> */
[----:B------:R-:W-:-:S02]  /*1120*/  IMAD.SHL.U32 R207, R2, 0x2, RZ ;  /* 0x0000000202cf7824 */ /* 0x000fc400078e00ff */
[----:B------:R1:W-:Y:S01]  /*1130*/  LDGSTS.E.BYPASS.LTC128B.128 [R228+0x5800], [R8.64] ;  /* 0x0580000008e47fae */ /* 0x0003e2000b901d54 */
[----:B------:R-:W-:Y:S02]  /*1140*/  IMAD.MOV.U32 R0, RZ, RZ, 0x20 ;  /* 0x00000020ff007424 */ /* 0x000fe400078e00ff */
[----:B------:R-:W-:Y:S01]  /*1150*/  IMAD R2, R83, 0x20, R81 ;  /* 0x0000002053027824 */ /* 0x000fe200078e0251 */
[----:B------:R-:W-:Y:S02]  /*1160*/  LDSM.16.M88.4 R16, [R207] ;  /* 0x00000000cf10783b */ /* 0x000fe40000000200 */
[----:B------:R-:W-:Y:S01]  /*1170*/  SEL R0, R0, 0xffffffe0, !P1 ;  /* 0xffffffe000007807 */ /* 0x000fe20004800000 */
[----:B------:R-:W-:Y:S01]  /*1180*/  IMAD.IADD R2, R80, 0x1, R2 ;  /* 0x0000000150027824 */ /* 0x000fe200078e0202 */
[----:B--2---:R-:W2:Y:S02]  /*1190*/  LDSM.16.M88.4 R4, [R3+0x2000] ;  /* 0x002000000304783b */ /* 0x004ea40000000200 */
[----:B------:R-:W-:Y:S01]  /*11a0*/  @P0 IADD3 R209, R206, -0x20, RZ ;  /* 0xffffffe0ced10810 */ /* 0x000fe20007ffe0ff */
[----:B------:R-:W-:Y:S01]  /*11b0*/  IMAD.IADD R208, R207, 0x1, R0 ;  /* 0x00000001cfd07824 */ /* 0x000fe200078e0200 */
[----:B------:R-:W3:Y:S01]  /*11c0*/  LDSM.16.M88.4 R12, [R207+0x1000] ;  /* 0x00100000cf0c783b */ /* 0x000ee20000000200 */
[----:B------:R-:W-:-:S02]  /*11d0*/  ISETP.GE.AND P0, PT, R82, 0x81, PT ;  /* 0x000000815200780c */ /* 0x000fc40003f06270 */
[C---:B------:R-:W-:Y:S01]  /*11e0*/  IADD3 R216, R209.reuse, 0x400, RZ ;  /* 0x00000400d1d87810 */ /* 0x040fe20007ffe0ff */
[----:B------:R-:W4:Y:S01]  /*11f0*/  LDSM.16.M88.4 R44, [R3+0x3c00] ;  /* 0x003c0000032c783b */ /* 0x000f220000000200 */
[C---:B------:R-:W-:Y:S02]  /*1200*/  IADD3 R215, R209.reuse, 0x800, RZ ;  /* 0x00000800d1d77810 */ /* 0x040fe40007ffe0ff */
[C---:B------:R-:W-:Y:S01]  /*1210*/  IADD3 R214, R209.reuse, 0xc00, RZ ;  /* 0x00000c00d1d67810 */ /* 0x040fe20007ffe0ff */
[----:B------:R-:W5:Y:S01]  /*1220*/  LDSM.16.M88.4 R40, [R3+0x2400] ;  /* 0x002400000328783b */ /* 0x000f620000000200 */
[C---:B------:R-:W-:Y:S02]  /*1230*/  IADD3 R213, R209.reuse, 0x1000, RZ ;  /* 0x00001000d1d57810 */ /* 0x040fe40007ffe0ff */
[C---:B------:R-:W-:Y:S01]  /*1240*/  IADD3 R212, R209.reuse, 0x1400, RZ ;  /* 0x00001400d1d47810 */ /* 0x040fe20007ffe0ff */
[----:B------:R-:W4:Y:S01]  /*1250*/  LDSM.16.M88.4 R36, [R3+0x2800] ;  /* 0x002800000324783b */ /* 0x000f220000000200 */
[----:B------:R-:W-:-:S02]  /*1260*/  IADD3 R211, R209, 0x1800, RZ ;  /* 0x00001800d1d37810 */ /* 0x000fc40007ffe0ff */
[----:B------:R-:W-:Y:S01]  /*1270*/  IADD3 R210, R209, 0x1c00, RZ ;  /* 0x00001c00d1d27810 */ /* 0x000fe20007ffe0ff */
[----:B------:R-:W4:Y:S04]  /*1280*/  LDSM.16.M88.4 R32, [R3+0x2c00] ;  /* 0x002c00000320783b */ /* 0x000f280000000200 */
[----:B------:R-:W4:Y:S04]  /*1290*/  LDSM.16.M88.4 R28, [R3+0x3000] ;  /* 0x00300000031c783b */ /* 0x000f280000000200 */
[----:B------:R-:W4:Y:S04]  /*12a0*/  LDSM.16.M88.4 R24, [R3+0x3400] ;  /* 0x003400000318783b */ /* 0x000f280000000200 */
[----:B------:R-:W4:Y:S04]  /*12b0*/  LDSM.16.M88.4 R20, [R3+0x3800] ;  /* 0x003800000314783b */ /* 0x000f280000000200 */
[----:B------:R-:W-:Y:S01]  /*12c0*/  LDSM.16.M88.4 R48, [R209+0x1c00] ;  /* 0x001c0000d130783b */ /* 0x000fe20000000200 */
[-C--:B--2---:R-:W-:Y:S03]  /*12d0*/  HMMA.16816.F32 R176, R16, R4.reuse, RZ ;  /* 0x0000000410b0723c */ /* 0x084fe600000018ff */
[----:B------:R-:W-:Y:S04]  /*12e0*/  LDSM.16.M88.4 R72, [R209+0x400] ;  /* 0x00040000d148783b */ /* 0x000fe80000000200 */
[----:B-1----:R-:W-:Y:S01]  /*12f0*/  LDSM.16.M88.4 R8, [R208] ;  /* 0x00000000d008783b */ /* 0x002fe20000000200 */
[C---:B---3--:R-:W-:Y:S03]  /*1300*/  HMMA.16816.F32 R168, R12.reuse, R4, RZ ;  /* 0x000000040ca8723c */ /* 0x048fe600000018ff */
[----:B------:R-:W-:Y:S04]  /*1310*/  LDSM.16.M88.4 R76, [R209] ;  /* 0x00000000d14c783b */ /* 0x000fe80000000200 */
[----:B------:R-:W-:Y:S01]  /*1320*/  LDSM.16.M88.4 R56, [R209+0x1400] ;  /* 0x00140000d138783b */ /* 0x000fe20000000200 */
[-C--:B------:R-:W-:Y:S03]  /*1330*/  HMMA.16816.F32 R164, R12, R6.reuse, RZ ;  /* 0x000000060ca4723c */ /* 0x080fe600000018ff */
[----:B------:R-:W-:Y:S04]  /*1340*/  LDSM.16.M88.4 R64, [R209+0xc00] ;  /* 0x000c0000d140783b */ /* 0x000fe80000000200 */
[----:B------:R-:W-:Y:S01]  /*1350*/  LDSM.16.M88.4 R60, [R209+0x1000] ;  /* 0x00100000d13c783b */ /* 0x000fe20000000200 */
[----:B------:R-:W-:Y:S03]  /*1360*/  HMMA.16816.F32 R172, R16, R6, RZ ;  /* 0x0000000610ac723c */ /* 0x000fe600000018ff */
[----:B------:R-:W1:Y:S04]  /*1370*/  LDSM.16.M88.4 R4, [R208+0x1000] ;  /* 0x00100000d004783b */ /* 0x000e680000000200 */
[----:B------:R-:W2:Y:S01]  /*1380*/  LDSM.16.M88.4 R52, [R209+0x1800] ;  /* 0x00180000d134783b */ /* 0x000ea20000000200 */
[C---:B----4-:R-:W-:Y:S03]  /*1390*/  HMMA.16816.F32 R112, R12.reuse, R44, RZ ;  /* 0x0000002c0c70723c */ /* 0x050fe600000018ff */
[----:B------:R-:W3:Y:S04]  /*13a0*/  LDSM.16.M88.4 R68, [R209+0x800] ;  /* 0x00080000d144783b */ /* 0x000ee80000000200 */
[----:B------:R-:W0:Y:S01]  /*13b0*/  LDGDEPBAR ;  /* 0x00000000000079af */ /* 0x000e220000000000 */
[-C--:B-----5:R-:W-:Y:S08]  /*13c0*/  HMMA.16816.F32 R136, R12, R42.reuse, RZ ;  /* 0x0000002a0c88723c */ /* 0x0a0ff000000018ff */
[----:B------:R-:W-:Y:S08]  /*13d0*/  HMMA.16816.F32 R100, R16, R42, RZ ;  /* 0x0000002a1064723c */ /* 0x000ff000000018ff */
[----:B------:R-:W-:Y:S01]  /*13e0*/  HMMA.16816.F32 R160, R12, R40, RZ ;  /* 0x000000280ca0723c */ /* 0x000fe200000018ff */
[----:B------:R-:W-:-:S07]  /*13f0*/  DEPBAR.LE SB0, 0x0 ;  /* 0x000080000000791a */ /* 0x000fce0000000000 */
        /* <DEDUP_REMOVED lines=24> */
[C---:B-1----:R-:W-:Y:S08]  /*1580*/  HMMA.16816.F32 R44, R4.reuse, R48, R112 ;  /* 0x00000030042c723c */ /* 0x042ff00000001870 */
[-C--:B------:R-:W-:Y:S08]  /*1590*/  HMMA.16816.F32 R112, R4, R74.reuse, R136 ;  /* 0x0000004a0470723c */ /* 0x080ff00000001888 */
[----:B------:R-:W-:Y:S01]  /*15a0*/  HMMA.16816.F32 R100, R8, R74, R100 ;  /* 0x0000004a0864723c */ /* 0x000fe20000001864 */
[----:B------:R-:W1:Y:S06]  /*15b0*/  LDC.U8 R74, c[0x0][0x2d8] ;  /* 0x0000b600ff4a7b82 */ /* 0x000e6c0000000000 */
[----:B------:R-:W-:Y:S01]  /*15c0*/  STL.64 [R1], R44 ;  /* 0x0000002c01007387 */ /* 0x000fe20000100a00 */
[C---:B------:R-:W-:Y:S03]  /*15d0*/  HMMA.16816.F32 R168, R4.reuse, R76, R168 ;  /* 0x0000004c04a8723c */ /* 0x040fe600000018a8 */
[----:B------:R4:W-:Y:S05]  /*15e0*/  STL.64 [R1+0x8], R46 ;  /* 0x0000082e01007387 */ /* 0x0009ea0000100a00 */
[C---:B------:R-:W-:Y:S08]  /*15f0*/  HMMA.16816.F32 R224, R4.reuse, R56, R144 ;  /* 0x0000003804e0723c */ /* 0x040ff00000001890 */
[C---:B------:R-:W-:Y:S08]  /*1600*/  HMMA.16816.F32 R164, R4.reuse, R78, R164 ;  /* 0x0000004e04a4723c */ /* 0x040ff000000018a4 */
[----:B------:R-:W-:Y:S08]  /*1610*/  HMMA.16816.F32 R188, R4, R60, R148 ;  /* 0x0000003c04bc723c */ /* 0x000ff00000001894 */
[----:B----4-:R-:W-:Y:S08]  /*1620*/  HMMA.16816.F32 R44, R8, R76, R176 ;  /* 0x0000004c082c723c */ /* 0x010ff000000018b0 */
[C---:B--2---:R-:W-:Y:S08]  /*1630*/  HMMA.16816.F32 R244, R4.reuse, R52, R140 ;  /* 0x0000003404f4723c */ /* 0x044ff0000000188c */
[C---:B------:R-:W-:Y:S08]  /*1640*/  HMMA.16816.F32 R144, R4.reuse, R66, R128 ;  /* 0x000000420490723c */ /* 0x040ff00000001880 */
[C---:B------:R-:W-:Y:S08]  /*1650*/  HMMA.16816.F32 R184, R4.reuse, R62, R124 ;  /* 0x0000003e04b8723c */ /* 0x040ff0000000187c */
[C---:B------:R-:W-:Y:S08]  /*1660*/  HMMA.16816.F32 R220, R4.reuse, R58, R120 ;  /* 0x0000003a04dc723c */ /* 0x040ff00000001878 */
[----:B------:R-:W-:Y:S08]  /*1670*/  HMMA.16816.F32 R240, R4, R54, R116 ;  /* 0x0000003604f0723c */ /* 0x000ff00000001874 */
[----:B------:R-:W-:Y:S08]  /*1680*/  HMMA.16816.F32 R76, R8, R78, R172 ;  /* 0x0000004e084c723c */ /* 0x000ff000000018ac */
[C---:B------:R-:W-:Y:S08]  /*1690*/  HMMA.16816.F32 R160, R4.reuse, R72, R160 ;  /* 0x0000004804a0723c */ /* 0x040ff000000018a0 */
[C---:B---3--:R-:W-:Y:S08]  /*16a0*/  HMMA.16816.F32 R156, R4.reuse, R68, R156 ;  /* 0x00000044049c723c */ /* 0x048ff0000000189c */
[C---:B------:R-:W-:Y:S08]  /*16b0*/  HMMA.16816.F32 R152, R4.reuse, R64, R152 ;  /* 0x000000400498723c */ /* 0x040ff00000001898 */
[C---:B------:R-:W-:Y:S08]  /*16c0*/  HMMA.16816.F32 R140, R4.reuse, R70, R132 ;  /* 0x00000046048c723c */ /* 0x040ff00000001884 */
        /* <DEDUP_REMOVED lines=16> */
[----:B-1----:R-:W-:-:S04]  /*17d0*/  IADD3 R3, R182, -0x2, RZ ;  /* 0xfffffffeb6037810 */ /* 0x002fc80007ffe0ff */
        /* <DEDUP_REMOVED lines=21> */
.L_x_448:
[----:B-1----:R-:W2:Y:S04]  /*1930*/  LDL.LU R12, [R1] ;  /* 0x00000000010c7983 */ /* 0x002ea80000300800 */
[----:B------:R-:W3:Y:S04]  /*1940*/  LDL.LU R11, [R1+0x4] ;  /* 0x00000400010b7983 */ /* 0x000ee80000300800 */
[----:B------:R-:W4:Y:S04]  /*1950*/  LDL.LU R10, [R1+0xc] ;  /* 0x00000c00010a7983 */ /* 0x000f280000300800 */
[----:B------:R-:W4:Y:S01]  /*1960*/  LDL.LU R14, [R1+0x8] ;  /* 0x00000800010e7983 */ /* 0x000f220000300800 */
[----:B------:R-:W-:Y:S01]  /*1970*/  FMNMX.FTZ R3, R44, R45, !PT ;  /* 0x0000002d2c037209 */ /* 0x000fe20007810000 */
[----:B------:R-:W-:Y:S01]  /*1980*/  IMAD.WIDE.U32 R86, R218, -0x2daee0ad, RZ ;  /* 0xd2511f53da567825 */ /* 0x000fe200078e00ff */
[----:B------:R-:W-:Y:S01]  /*1990*/  LEA R75, R182, 0xfffffffc, 0x2 ;  /* 0xfffffffcb64b7811 */ /* 0x000fe200078e10ff */
[----:B------:R-:W-:Y:S01]  /*19a0*/  UIADD3 UR12, UR23, -0x4498517b, URZ ;  /* 0xbb67ae85170c7890 */ /* 0x000fe2000fffe03f */
[----:B------:R-:W-:Y:S01]  /*19b0*/  FMNMX.FTZ R3, R76, R3, !PT ;  /* 0x000000034c037209 */ /* 0x000fe20007810000 */
[----:B------:R-:W-:Y:S01]  /*19c0*/  IMAD R183, R183, 0x8, R180 ;  /* 0x00000008b7b77824 */ /* 0x000fe200078e02b4 */
[----:B------:R-:W-:Y:S01]  /*19d0*/  LOP3.LUT R110, R181, UR22, RZ, 0x3c, !PT ;  /* 0x00000016b56e7c12 */ /* 0x000fe2000f8e3cff */
[----:B------:R-:W-:Y:S01]  /*19e0*/  UIADD3 UR13, UR22, -0x61c88647, URZ ;  /* 0x9e3779b9160d7890 */ /* 0x000fe2000fffe03f */
[----:B------:R-:W-:Y:S01]  /*19f0*/  FMNMX.FTZ R3, R77, R3, !PT ;  /* 0x000000034d037209 */ /* 0x000fe20007810000 */
[C---:B------:R-:W-:Y:S01]  /*1a00*/  IMAD.WIDE.U32 R52, R183.reuse, -0x326172a9, RZ ;  /* 0xcd9e8d57b7347825 */ /* 0x040fe200078e00ff */
[----:B------:R-:W-:Y:S01]  /*1a10*/  IADD3 R15, R183, 0x4, RZ ;  /* 0x00000004b70f7810 */ /* 0x000fe20007ffe0ff */
[----:B------:R-:W-:Y:S01]  /*1a20*/  UIADD3 UR11, UR22, 0x3c6ef372, URZ ;  /* 0x3c6ef372160b7890 */ /* 0x000fe2000fffe03f */
[----:B------:R-:W-:Y:S01]  /*1a30*/  FMNMX.FTZ R3, R104, R3, !PT ;  /* 0x0000000368037209 */ /* 0x000fe20007810000 */
[----:B------:R-:W-:Y:S01]  /*1a40*/  UIADD3 UR8, UR23, 0x32370b8f, URZ ;  /* 0x32370b8f17087890 */ /* 0x000fe2000fffe03f */
[----:B------:R-:W-:Y:S01]  /*1a50*/  LOP3.LUT R9, R53, R110, RZ, 0x3c, !PT ;  /* 0x0000006e35097212 */ /* 0x000fe200078e3cff */
[----:B------:R-:W-:Y:S01]  /*1a60*/  IMAD.WIDE.U32 R54, R15, -0x326172a9, RZ ;  /* 0xcd9e8d570f367825 */ /* 0x000fe200078e00ff */
[----:B------:R-:W-:Y:S01]  /*1a70*/  FMNMX.FTZ R3, R105, R3, !PT ;  /* 0x0000000369037209 */ /* 0x000fe20007810000 */
[----:B------:R-:W-:Y:S01]  /*1a80*/  UIADD3 UR10, UR23, 0x76cf5d0a, URZ ;  /* 0x76cf5d0a170a7890 */ /* 0x000fe2000fffe03f */
[----:B------:R-:W-:Y:S01]  /*1a90*/  STL [R1+0x68], R228 ;  /* 0x000068e401007387 */ /* 0x000fe20000100800 */
[----:B------:R-:W-:Y:S01]  /*1aa0*/  IMAD.WIDE.U32 R84, R9, -0x2daee0ad, RZ ;  /* 0xd2511f5309547825 */ /* 0x000fe200078e00ff */
[----:B------:R-:W-:Y:S01]  /*1ab0*/  FMNMX.FTZ R3, R100, R3, !PT ;  /* 0x0000000364037209 */ /* 0x000fe20007810000 */
[----:B------:R-:W-:Y:S01]  /*1ac0*/  UIADD3 UR9, UR22, -0x255992d5, URZ ;  /* 0xdaa66d2b16097890 */ /* 0x000fe2000fffe03f */
[----:B------:R-:W-:Y:S01]  /*1ad0*/  STL [R1+0x64], R216 ;  /* 0x000064d801007387 */ /* 0x000fe20000100800 */
[----:B------:R-:W-:Y:S01]  /*1ae0*/  UIADD3 UR6, UR23, -0x126145ec, URZ ;  /* 0xed9eba1417067890 */ /* 0x000fe2000fffe03f */
[----:B------:R-:W-:Y:S01]  /*1af0*/  FMNMX.FTZ R3, R101, R3, !PT ;  /* 0x0000000365037209 */ /* 0x000fe20007810000 */
[----:B------:R-:W-:Y:S01]  /*1b00*/  UIADD3 UR7, UR22, 0x78dde6e4, URZ ;  /* 0x78dde6e416077890 */ /* 0x000fe2000fffe03f */
[----:B------:R-:W-:Y:S01]  /*1b10*/  STL [R1+0x60], R215 ;  /* 0x000060d701007387 */ /* 0x000fe20000100800 */
[----:B------:R-:W-:Y:S01]  /*1b20*/  UIADD3 UR5, UR22, 0x1715609d, URZ ;  /* 0x1715609d16057890 */ /* 0x000fe2000fffe03f */
[----:B------:R-:W-:Y:S01]  /*1b30*/  FMNMX.FTZ R3, R120, R3, !PT ;  /* 0x0000000378037209 */ /* 0x000fe20007810000 */
[----:B------:R-:W-:Y:S01]  /*1b40*/  UIADD3 UR14, UR23, 0x646e171e, URZ ;  /* 0x646e171e170e7890 */ /* 0x000fe2000fffe03f */
[----:B------:R-:W-:Y:S01]  /*1b50*/  STL [R1+0x5c], R214 ;  /* 0x00005cd601007387 */ /* 0x000fe20000100800 */
[----:B------:R-:W-:Y:S01]  /*1b60*/  UIADD3 UR4, UR23, -0x56f99767, URZ ;  /* 0xa906689917047890 */ /* 0x000fe2000fffe03f */
[----:B------:R-:W-:Y:S01]  /*1b70*/  FMNMX.FTZ R3, R121, R3, !PT ;  /* 0x0000000379037209 */ /* 0x000fe20007810000 */
[----:B------:R-:W-:Y:S01]  /*1b80*/  UIADD3 UR15, UR22, -0x4ab325aa, URZ ;  /* 0xb54cda56160f7890 */ /* 0x000fe2000fffe03f */
[----:B------:R-:W-:Y:S01]  /*1b90*/  STL [R1+0x58], R213 ;  /* 0x000058d501007387 */ /* 0x000fe20000100800 */
[----:B------:R-:W-:Y:S01]  /*1ba0*/  IMAD.SHL.U32 R204, R2, 0x2, RZ ;  /* 0x0000000202cc7824 */ /* 0x000fe200078e00ff */
[----:B------:R-:W-:-:S02]  /*1bb0*/  FMNMX.FTZ R3, R116, R3, !PT ;  /* 0x0000000374037209 */ /* 0x000fc40007810000 */
[----:B------:R-:W-:Y:S01]  /*1bc0*/  STL [R1+0x54], R212 ;  /* 0x000054d401007387 */ /* 0x000fe20000100800 */
[----:B------:R-:W-:Y:S01]  /*1bd0*/  IMAD.IADD R205, R0, 0x1, R204 ;  /* 0x0000000100cd7824 */ /* 0x000fe200078e02cc */
[----:B------:R-:W-:Y:S02]  /*1be0*/  FMNMX.FTZ R3, R117, R3, !PT ;  /* 0x0000000375037209 */ /* 0x000fe40007810000 */
[----:B------:R-:W-:Y:S02]  /*1bf0*/  STL [R1+0x50], R211 ;  /* 0x000050d301007387 */ /* 0x000fe40000100800 */
[----:B------:R-:W-:Y:S02]  /*1c00*/  FMNMX.FTZ R3, R128, R3, !PT ;  /* 0x0000000380037209 */ /* 0x000fe40007810000 */
[----:B------:R-:W-:Y:S02]  /*1c10*/  STL [R1+0x4c], R210 ;  /* 0x00004cd201007387 */ /* 0x000fe40000100800 */
[----:B------:R-:W-:-:S02]  /*1c20*/  FMNMX.FTZ R3, R129, R3, !PT ;  /* 0x0000000381037209 */ /* 0x000fc40007810000 */
[----:B------:R-:W-:Y:S02]  /*1c30*/  STL [R1+0x48], R209 ;  /* 0x000048d101007387 */ /* 0x000fe40000100800 */
        /* <DEDUP_REMOVED lines=36> */
[----:B------:R-:W-:-:S03]  /*1e80*/  FMNMX.FTZ R3, R119, R3, !PT ;  /* 0x0000000377037209 */ /* 0x000fc60007810000 */
[----:B------:R-:W1:Y:S01]  /*1e90*/  SHFL.BFLY PT, R6, R5, 0x2, 0x1f ;  /* 0x0c401f0005067f89 */ /* 0x000e6200000e0000 */
        /* <DEDUP_REMOVED lines=19> */
[----:B-1----:R-:W-:Y:S02]  /*1fd0*/  FMNMX.FTZ R13, R5, R6, !PT ;  /* 0x00000006050d7209 */ /* 0x002fe40007810000 */
[----:B------:R-:W-:Y:S02]  /*1fe0*/  FMNMX.FTZ R5, R170, R171, !PT ;  /* 0x000000abaa057209 */ /* 0x000fe40007810000 */
[----:B------:R-:W-:Y:S02]  /*1ff0*/  FMNMX.FTZ R4, R178, R4, !PT ;  /* 0x00000004b2047209 */ /* 0x000fe40007810000 */
[----:B------:R-:W-:Y:S02]  /*2000*/  FMNMX.FTZ R3, R140, R3, !PT ;  /* 0x000000038c037209 */ /* 0x000fe40007810000 */
[----:B------:R-:W-:Y:S02]  /*2010*/  FMNMX.FTZ R5, R166, R5, !PT ;  /* 0x00000005a6057209 */ /* 0x000fe40007810000 */
[----:B------:R-:W-:-:S02]  /*2020*/  LOP3.LUT R6, R87, UR23, R75, 0x96, !PT ;  /* 0x0000001757067c12 */ /* 0x000fc4000f8e964b */
[----:B------:R-:W-:Y:S02]  /*2030*/  FMNMX.FTZ R4, R179, R4, !PT ;  /* 0x00000004b3047209 */ /* 0x000fe40007810000 */
[----:B------:R-:W-:Y:S02]  /*2040*/  FMNMX.FTZ R3, R141, R3, !PT ;  /* 0x000000038d037209 */ /* 0x000fe40007810000 */
        /* <DEDUP_REMOVED lines=16> */
[----:B------:R-:W-:-:S02]  /*2150*/  LOP3.LUT R8, R55, R110, RZ, 0x3c, !PT ;  /* 0x0000006e37087212 */ /* 0x000fc400078e3cff */
        /* <DEDUP_REMOVED lines=8> */
[----:B------:R-:W-:Y:S01]  /*21e0*/  LOP3.LUT R8, R109, UR12, R86, 0x96, !PT ;  /* 0x0000000c6d087c12 */ /* 0x000fe2000f8e9656 */
[----:B------:R-:W-:Y:S01]  /*21f0*/  IMAD R109, R74, 0x10000, R74 ;  /* 0x000100004a6d7824 */ /* 0x000fe200078e024a */
        /* <DEDUP_REMOVED lines=8> */
[----:B------:R-:W-:Y:S02]  /*2280*/  LOP3.LUT R16, R73, UR11, R4, 0x96, !PT ;  /* 0x0000000b49107c12 */ /* 0x000fe4000f8e9604 */
[----:B------:R-:W-:Y:S02]  /*2290*/  FMNMX.FTZ R3, R155, R3, !PT ;  /* 0x000000039b037209 */ /* 0x000fe40007810000 */
[----:B------:R-:W-:-:S02]  /*22a0*/  FMNMX.FTZ R7, R239, R7, !PT ;  /* 0x00000007ef077209 */ /* 0x000fc40007810000 */
[----:B------:R-:W-:Y:S02]  /*22b0*/  FMNMX.FTZ R6, R244, R6, !PT ;  /* 0x00000006f4067209 */ /* 0x000fe40007810000 */
[----:B------:R-:W-:Y:S01]  /*22c0*/  FMNMX.FTZ R3, R146, R3, !PT ;  /* 0x0000000392037209 */ /* 0x000fe20007810000 */
[----:B------:R-:W-:Y:S03]  /*22d0*/  SHFL.BFLY PT, R9, R7, 0x2, 0x1f ;  /* 0x0c401f0007097f89 */ /* 0x000fe600000e0000 */
[----:B------:R-:W-:-:S04]  /*22e0*/  FMNMX.FTZ R3, R147, R3, !PT ;  /* 0x0000000393037209 */ /* 0x000fc80007810000 */
[----:B------:R-:W-:Y:S01]  /*22f0*/  FMNMX.FTZ R3, R190, R3, !PT ;  /* 0x00000003be037209 */ /* 0x000fe20007810000 */
[----:B--2---:R-:W-:Y:S01]  /*2300*/  IMAD.MOV.U32 R111, RZ, RZ, R12 ;  /* 0x000000ffff6f7224 */ /* 0x004fe200078e000c */
[----:B------:R-:W-:Y:S01]  /*2310*/  LOP3.LUT R12, R5, UR13, R52, 0x96, !PT ;  /* 0x0000000d050c7c12 */ /* 0x000fe2000f8e9634 */
[----:B---3--:R-:W-:Y:S02]  /*2320*/  IMAD.MOV.U32 R252, RZ, RZ, R11 ;  /* 0x000000fffffc7224 */ /* 0x008fe400078e000b */
[----:B------:R-:W1:Y:S01]  /*2330*/  SHFL.BFLY PT, R11, R13, 0x1, 0x1f ;  /* 0x0c201f000d0b7f89 */ /* 0x000e6200000e0000 */
[----:B----4-:R-:W-:Y:S01]  /*2340*/  IMAD.MOV.U32 R24, RZ, RZ, R10 ;  /* 0x000000ffff187224 */ /* 0x010fe200078e000a */
[----:B------:R-:W-:Y:S01]  /*2350*/  LOP3.LUT R10, R85, UR12, R86, 0x96, !PT ;  /* 0x0000000c550a7c12 */ /* 0x000fe2000f8e9656 */
[----:B------:R-:W-:-:S04]  /*2360*/  IMAD.MOV.U32 R132, RZ, RZ, R14 ;  /* 0x000000ffff847224 */ /* 0x000fc800078e000e */
[----:B------:R-:W-:Y:S01]  /*2370*/  IMAD.WIDE.U32 R34, R10, -0x326172a9, RZ ;  /* 0xcd9e8d570a227825 */ /* 0x000fe200078e00ff */
[----:B------:R-:W-:-:S04]  /*2380*/  LOP3.LUT R10, R5, UR13, R54, 0x96, !PT ;  /* 0x0000000d050a7c12 */ /* 0x000fc8000f8e9636 */
[----:B------:R-:W-:Y:S01]  /*2390*/  LOP3.LUT R8, R35, UR11, R4, 0x96, !PT ;  /* 0x0000000b23087c12 */ /* 0x000fe2000f8e9604 */
[----:B------:R-:W-:-:S04]  /*23a0*/  IMAD.WIDE.U32 R4, R12, -0x2daee0ad, RZ ;  /* 0xd2511f530c047825 */ /* 0x000fc800078e00ff */
[----:B------:R-:W-:Y:S01]  /*23b0*/  IMAD.WIDE.U32 R14, R8, -0x2daee0ad, RZ ;  /* 0xd2511f53080e7825 */ /* 0x000fe200078e00ff */
[----:B------:R-:W-:-:S04]  /*23c0*/  LOP3.LUT R8, R5, UR10, R84, 0x96, !PT ;  /* 0x0000000a05087c12 */ /* 0x000fc8000f8e9654 */
[----:B------:R-:W-:Y:S02]  /*23d0*/  LOP3.LUT R23, R15, UR8, R4, 0x96, !PT ;  /* 0x000000080f177c12 */ /* 0x000fe4000f8e9604 */
[----:B-1----:R-:W-:Y:S01]  /*23e0*/  FMNMX.FTZ R138, R13, R11, !PT ;  /* 0x0000000b0d8a7209 */ /* 0x002fe20007810000 */
[----:B------:R-:W-:Y:S01]  /*23f0*/  IMAD.WIDE.U32 R12, R8, -0x326172a9, RZ ;  /* 0xcd9e8d57080c7825 */ /* 0x000fe200078e00ff */
[----:B------:R-:W-:Y:S02]  /*2400*/  FMNMX.FTZ R4, R245, R6, !PT ;  /* 0x00000006f5047209 */ /* 0x000fe40007810000 */
[C---:B------:R-:W-:Y:S01]  /*2410*/  FSETP.NEU.FTZ.AND P1, PT, R138.reuse, -INF , PT ;  /* 0xff8000008a00780b */ /* 0x040fe20003f3d000 */
[----:B------:R-:W-:Y:S01]  /*2420*/  FMUL.FTZ R5, R138, c[0x0][0x23c] ;  /* 0x00008f008a057a20 */ /* 0x000fe20000410000 */
[----:B------:R-:W-:Y:S02]  /*2430*/  FMNMX.FTZ R4, R240, R4, !PT ;  /* 0x00000004f0047209 */ /* 0x000fe40007810000 */
[----:B------:R-:W-:Y:S01]  /*2440*/  FMNMX.FTZ R15, R7, R9, !PT ;  /* 0x00000009070f7209 */ /* 0x000fe20007810000 */
[----:B------:R-:W-:Y:S01]  /*2450*/  IMAD.WIDE.U32 R6, R10, -0x2daee0ad, RZ ;  /* 0xd2511f530a067825 */ /* 0x000fe200078e00ff */
[----:B------:R-:W-:-:S02]  /*2460*/  FSEL R22, R5, RZ, P1 ;  /* 0x000000ff05167208 */ /* 0x000fc40000800000 */
[----:B------:R-:W-:Y:S02]  /*2470*/  FMNMX.FTZ R5, R241, R4, !PT ;  /* 0x00000004f1057209 */ /* 0x000fe40007810000 */
[----:B------:R-:W-:Y:S01]  /*2480*/  FMNMX.FTZ R4, R191, R3, !PT ;  /* 0x00000003bf047209 */ /* 0x000fe20007810000 */
[----:B------:R-:W-:Y:S01]  /*2490*/  FFMA.FTZ R3, R44, c[0x0][0x23c], -R22 ;  /* 0x00008f002c037a23 */ /* 0x000fe20000010816 */
[----:B------:R-:W-:Y:S02]  /*24a0*/  FMNMX.FTZ R5, R111, R5, !PT ;  /* 0x000000056f057209 */ /* 0x000fe40007810000 */
[----:B------:R-:W-:Y:S01]  /*24b0*/  FMNMX.FTZ R4, R186, R4, !PT ;  /* 0x00000004ba047209 */ /* 0x000fe20007810000 */
[----:B------:R1:W-:Y:S03]  /*24c0*/  MUFU.EX2 R36, R3 ;  /* 0x0000000300247308 */ /* 0x0003e60000000800 */
[----:B------:R-:W-:-:S04]  /*24d0*/  FMNMX.FTZ R8, R187, R4, !PT ;  /* 0x00000004bb087209 */ /* 0x000fc80007810000 */
[----:B------:R-:W-:Y:S02]  /*24e0*/  FMNMX.FTZ R8, R226, R8, !PT ;  /* 0x00000008e2087209 */ /* 0x000fe40007810000 */
[----:B-1----:R-:W-:Y:S01]  /*24f0*/  FMNMX.FTZ R3, R252, R5, !PT ;  /* 0x00000005fc037209 */ /* 0x002fe20007810000 */
[----:B------:R-:W-:-:S03]  /*2500*/  FFMA.FTZ R5, R45, c[0x0][0x23c], -R22 ;  /* 0x00008f002d057a23 */ /* 0x000fc60000010816 */
[----:B------:R-:W-:Y:S01]  /*2510*/  FMNMX.FTZ R4, R248, R3, !PT ;  /* 0x00000003f8047209 */ /* 0x000fe20007810000 */
[----:B------:R1:W2:Y:S01]  /*2520*/  MUFU.EX2 R29, R5 ;  /* 0x00000005001d7308 */ /* 0x0002a20000000800 */
[----:B------:R-:W-:Y:S02]  /*2530*/  LOP3.LUT R3, R13, UR9, R34, 0x96, !PT ;  /* 0x000000090d037c12 */ /* 0x000fe4000f8e9622 */
[----:B------:R-:W-:Y:S02]  /*2540*/  FMNMX.FTZ R10, R249, R4, !PT ;  /* 0x00000004f90a7209 */ /* 0x000fe40007810000 */
[----:B------:R-:W-:Y:S01]  /*2550*/  FMNMX.FTZ R4, R227, R8, !PT ;  /* 0x00000008e3047209 */ /* 0x000fe20007810000 */
[----:B------:R-:W-:Y:S02]  /*2560*/  IMAD.WIDE.U32 R20, R3, -0x2daee0ad, RZ ;  /* 0xd2511f5303147825 */ /* 0x000fe400078e00ff */
[----:B------:R-:W3:Y:S02]  /*2570*/  SHFL.BFLY PT, R13, R10, 0x2, 0x1f ;  /* 0x0c401f000a0d7f89 */ /* 0x000ee400000e0000 */
[----:B------:R-:W-:Y:S01]  /*2580*/  FFMA.FTZ R3, R76, c[0x0][0x23c], -R22 ;  /* 0x00008f004c037a23 */ /* 0x000fe20000010816 */
[----:B------:R-:W-:Y:S01]  /*2590*/  LOP3.LUT R11, R21, UR6, R14, 0x96, !PT ;  /* 0x00000006150b7c12 */ /* 0x000fe2000f8e960e */
[----:B------:R-:W-:Y:S01]  /*25a0*/  IMAD.WIDE.U32 R8, R23, -0x326172a9, RZ ;  /* 0xcd9e8d5717087825 */ /* 0x000fe200078e00ff */
[----:B------:R-:W4:Y:S01]  /*25b0*/  SHFL.BFLY PT, R21, R15, 0x1, 0x1f ;  /* 0x0c201f000f157f89 */ /* 0x000f2200000e0000 */
[----:B------:R2:W-:Y:S01]  /*25c0*/  MUFU.EX2 R219, R3 ;  /* 0x0000000300db7308 */ /* 0x0005e20000000800 */
[----:B-1----:R-:W-:-:S02]  /*25d0*/  LOP3.LUT R5, R7, UR10, R108, 0x96, !PT ;  /* 0x0000000a07057c12 */ /* 0x002fc4000f8e966c */
[----:B------:R-:W-:-:S03]  /*25e0*/  LOP3.LUT R9, R9, UR7, R12, 0x96, !PT ;  /* 0x0000000709097c12 */ /* 0x000fc6000f8e960c */
[----:B------:R-:W-:-:S05]  /*25f0*/  IMAD.WIDE.U32 R18, R5, -0x326172a9, RZ ;  /* 0xcd9e8d5705127825 */ /* 0x000fca00078e00ff */
[----:B------:R-:W-:Y:S02]  /*2600*/  LOP3.LUT R7, R19, UR9, R72, 0x96, !PT ;  /* 0x0000000913077c12 */ /* 0x000fe4000f8e9648 */
[----:B--2---:R-:W-:Y:S01]  /*2610*/  FMNMX.FTZ R3, R222, R4, !PT ;  /* 0x00000004de037209 */ /* 0x004fe20007810000 */
[----:B------:R-:W-:Y:S01]  /*2620*/  FFMA.FTZ R4, R77, c[0x0][0x23c], -R22 ;  /* 0x00008f004d047a23 */ /* 0x000fe20000010816 */
[----:B---3--:R-:W-:Y:S01]  /*2630*/  FMNMX.FTZ R14, R10, R13, !PT ;  /* 0x0000000d0a0e7209 */ /* 0x008fe20007810000 */
[----:B------:R-:W-:Y:S01]  /*2640*/  IMAD.WIDE.U32 R12, R11, -0x326172a9, RZ ;  /* 0xcd9e8d570b0c7825 */ /* 0x000fe200078e00ff */
[----:B------:R-:W-:Y:S01]  /*2650*/  FMNMX.FTZ R3, R223, R3, !PT ;  /* 0x00000003df037209 */ /* 0x000fe20007810000 */
[----:B------:R1:W-:Y:S01]  /*2660*/  MUFU.EX2 R180, R4 ;  /* 0x0000000400b47308 */ /* 0x0003e20000000800 */
[----:B----4-:R-:W-:Y:S02]  /*2670*/  FMNMX.FTZ R137, R15, R21, !PT ;  /* 0x000000150f897209 */ /* 0x010fe40007810000 */
[----:B------:R-:W-:Y:S01]  /*2680*/  FMNMX.FTZ R3, R246, R3, !PT ;  /* 0x00000003f6037209 */ /* 0x000fe20007810000 */
[----:B------:R-:W2:Y:S01]  /*2690*/  SHFL.BFLY PT, R15, R14, 0x1, 0x1f ;  /* 0x0c201f000e0f7f89 */ /* 0x000ea200000e0000 */
[----:B------:R-:W-:-:S02]  /*26a0*/  FSETP.NEU.FTZ.AND P1, PT, R137, -INF , PT ;  /* 0xff8000008900780b */ /* 0x000fc40003f3d000 */
[----:B------:R-:W-:Y:S01]  /*26b0*/  FMNMX.FTZ R3, R247, R3, !PT ;  /* 0x00000003f7037209 */ /* 0x000fe20007810000 */
[----:B-1----:R-:W-:-:S04]  /*26c0*/  IMAD.WIDE.U32 R4, R16, -0x2daee0ad, RZ ;  /* 0xd2511f5310047825 */ /* 0x002fc800078e00ff */
[----:B------:R-:W-:Y:S01]  /*26d0*/  IMAD.WIDE.U32 R16, R7, -0x2daee0ad, RZ ;  /* 0xd2511f5307107825 */ /* 0x000fe200078e00ff */
[----:B------:R-:W-:Y:S02]  /*26e0*/  LOP3.LUT R23, R5, UR8, R6, 0x96, !PT ;  /* 0x0000000805177c12 */ /* 0x000fe4000f8e9606 */
[----:B------:R-:W-:Y:S01]  /*26f0*/  FMNMX.FTZ R5, R242, R3, !PT ;  /* 0x00000003f2057209 */ /* 0x000fe20007810000 */
[----:B------:R-:W-:Y:S01]  /*2700*/  FFMA.FTZ R7, R104, c[0x0][0x23c], -R22 ;  /* 0x00008f0068077a23 */ /* 0x000fe20000010816 */
[----:B------:R-:W-:Y:S01]  /*2710*/  LOP3.LUT R6, R13, UR5, R8, 0x96, !PT ;  /* 0x000000050d067c12 */ /* 0x000fe2000f8e9608 */
[----:B------:R-:W-:Y:S02]  /*2720*/  FFMA.FTZ R3, R105, c[0x0][0x23c], -R22 ;  /* 0x00008f0069037a23 */ /* 0x000fe40000010816 */
[----:B------:R1:W-:Y:S01]  /*2730*/  MUFU.EX2 R182, R7 ;  /* 0x0000000700b67308 */ /* 0x0003e20000000800 */
[----:B------:R-:W-:Y:S01]  /*2740*/  IMAD.MOV.U32 R104, RZ, RZ, R24 ;  /* 0x000000ffff687224 */ /* 0x000fe200078e0018 */
[----:B--2---:R-:W-:Y:S01]  /*2750*/  FMNMX.FTZ R136, R14, R15, !PT ;  /* 0x0000000f0e887209 */ /* 0x004fe20007810000 */
[----:B------:R-:W-:-:S05]  /*2760*/  IMAD.WIDE.U32 R8, R9, -0x2daee0ad, RZ ;  /* 0xd2511f5309087825 */ /* 0x000fca00078e00ff */
[----:B------:R2:W-:Y:S01]  /*2770*/  MUFU.EX2 R216, R3 ;  /* 0x0000000300d87308 */ /* 0x0005e20000000800 */
[----:B-1----:R-:W-:Y:S02]  /*2780*/  LOP3.LUT R7, R17, UR6, R4, 0x96, !PT ;  /* 0x0000000611077c12 */ /* 0x002fe4000f8e9604 */
[----:B------:R-:W-:Y:S02]  /*2790*/  FMNMX.FTZ R4, R243, R5, !PT ;  /* 0x00000005f3047209 */ /* 0x000fe40007810000 */
[----:B------:R-:W-:Y:S01]  /*27a0*/  LOP3.LUT R17, R9, UR4, R20, 0x96, !PT ;  /* 0x0000000409117c12 */ /* 0x000fe2000f8e9614 */
[----:B------:R-:W-:Y:S01]  /*27b0*/  IMAD.WIDE.U32 R10, R7, -0x326172a9, RZ ;  /* 0xcd9e8d57070a7825 */ /* 0x000fe200078e00ff */
[----:B--2---:R-:W-:-:S03]  /*27c0*/  FMNMX.FTZ R3, R132, R4, !PT ;  /* 0x0000000484037209 */ /* 0x004fc60007810000 */
[----:B------:R-:W-:Y:S02]  /*27d0*/  FFMA.FTZ R4, R100, c[0x0][0x23c], -R22 ;  /* 0x00008f0064047a23 */ /* 0x000fe40000010816 */
[----:B------:R-:W-:Y:S01]  /*27e0*/  IMAD.WIDE.U32 R6, R6, -0x2daee0ad, RZ ;  /* 0xd2511f5306067825 */ /* 0x000fe200078e00ff */
[----:B------:R-:W-:Y:S01]  /*27f0*/  FMNMX.FTZ R3, R104, R3, !PT ;  /* 0x0000000368037209 */ /* 0x000fe20007810000 */
[----:B------:R1:W-:Y:S03]  /*2800*/  MUFU.EX2 R212, R4 ;  /* 0x0000000400d47308 */ /* 0x0003e60000000800 */
[----:B------:R-:W-:Y:S01]  /*2810*/  FMNMX.FTZ R5, R250, R3, !PT ;  /* 0x00000003fa057209 */ /* 0x000fe20007810000 */
[----:B------:R-:W-:Y:S01]  /*2820*/  FMUL.FTZ R3, R137, c[0x0][0x23c] ;  /* 0x00008f0089037a20 */ /* 0x000fe20000410000 */
[----:B------:R-:W-:Y:S02]  /*2830*/  LOP3.LUT R32, R7, UR14, R8, 0x96, !PT ;  /* 0x0000000e07207c12 */ /* 0x000fe4000f8e9608 */
[----:B------:R-:W-:-:S02]  /*2840*/  FMNMX.FTZ R13, R251, R5, !PT ;  /* 0x00000005fb0d7209 */ /* 0x000fc40007810000 */
[----:B------:R-:W-:Y:S02]  /*2850*/  FSEL R19, R3, RZ, P1 ;  /* 0x000000ff03137208 */ /* 0x000fe40000800000 */
[----:B------:R-:W-:Y:S01]  /*2860*/  LOP3.LUT R28, R6, 0xff, RZ, 0xc0, !PT ;  /* 0x000000ff061c7812 */ /* 0x000fe200078ec0ff */
[----:B------:R-:W2:Y:S01]  /*2870*/  SHFL.BFLY PT, R21, R13, 0x2, 0x1f ;  /* 0x0c401f000d157f89 */ /* 0x000ea200000e0000 */
[----:B------:R-:W-:Y:S01]  /*2880*/  SHF.R.U32.HI R27, RZ, 0x18, R6 ;  /* 0x00000018ff1b7819 */ /* 0x000fe20000011606 */
[----:B------:R-:W-:Y:S01]  /*2890*/  FFMA.FTZ R3, R46, c[0x0][0x23c], -R19 ;  /* 0x00008f002e037a23 */ /* 0x000fe20000010813 */
[----:B------:R-:W-:Y:S01]  /*28a0*/  FSETP.NEU.FTZ.AND P1, PT, R136, -INF , PT ;  /* 0xff8000008800780b */ /* 0x000fe20003f3d000 */
[----:B-1----:R-:W-:Y:S02]  /*28b0*/  FFMA.FTZ R4, R101, c[0x0][0x23c], -R22 ;  /* 0x00008f0065047a23 */ /* 0x002fe40000010816 */
[----:B------:R-:W-:Y:S08]  /*28c0*/  MUFU.EX2 R31, R3 ;  /* 0x00000003001f7308 */ /* 0x000ff00000000800 */
[----:B------:R1:W-:Y:S02]  /*28d0*/  MUFU.EX2 R208, R4 ;  /* 0x0000000400d07308 */ /* 0x0003e40000000800 */
[----:B-1----:R-:W-:Y:S01]  /*28e0*/  IMAD.WIDE.U32 R4, R23, -0x326172a9, RZ ;  /* 0xcd9e8d5717047825 */ /* 0x002fe200078e00ff */
[----:B------:R-:W-:-:S04]  /*28f0*/  SHF.R.U32.HI R23, RZ, 0x10, R6 ;  /* 0x00000010ff177819 */ /* 0x000fc80000011606 */
[----:B------:R-:W-:Y:S02]  /*2900*/  LOP3.LUT R5, R5, UR7, R18, 0x96, !PT ;  /* 0x0000000705057c12 */ /* 0x000fe4000f8e9612 */
[----:B------:R-:W-:Y:S01]  /*2910*/  LOP3.LUT R3, R11, UR5, R4, 0x96, !PT ;  /* 0x000000050b037c12 */ /* 0x000fe2000f8e9604 */
[----:B------:R-:W-:Y:S01]  /*2920*/  FFMA.FTZ R4, R47, c[0x0][0x23c], -R19 ;  /* 0x00008f002f047a23 */ /* 0x000fe20000010813 */
[----:B------:R-:W-:Y:S01]  /*2930*/  LOP3.LUT R11, R6, 0xffff, RZ, 0xc0, !PT ;  /* 0x0000ffff060b7812 */ /* 0x000fe200078ec0ff */
[----:B------:R-:W-:Y:S02]  /*2940*/  IMAD.WIDE.U32 R8, R5, -0x2daee0ad, RZ ;  /* 0xd2511f5305087825 */ /* 0x000fe400078e00ff */
[----:B------:R1:W3:Y:S01]  /*2950*/  MUFU.EX2 R33, R4 ;  /* 0x0000000400217308 */ /* 0x0002e20000000800 */
[----:B------:R-:W-:Y:S01]  /*2960*/  SHF.R.U32.HI R11, RZ, 0x8, R11 ;  /* 0x00000008ff0b7819 */ /* 0x000fe2000001160b */
[----:B------:R-:W-:Y:S01]  /*2970*/  FFMA.FTZ R6, R79, c[0x0][0x23c], -R19 ;  /* 0x00008f004f067a23 */ /* 0x000fe20000010813 */
[----:B------:R-:W-:-:S02]  /*2980*/  LOP3.LUT R24, R9, UR4, R16, 0x96, !PT ;  /* 0x0000000409187c12 */ /* 0x000fc4000f8e9610 */
[----:B--2---:R-:W-:Y:S02]  /*2990*/  FMNMX.FTZ R9, R13, R21, !PT ;  /* 0x000000150d097209 */ /* 0x004fe40007810000 */
[----:B------:R-:W-:Y:S01]  /*29a0*/  PRMT R55, R28, 0x5410, R11 ;  /* 0x000054101c377816 */ /* 0x000fe2000000000b */
[----:B------:R2:W-:Y:S02]  /*29b0*/  MUFU.EX2 R133, R6 ;  /* 0x0000000600857308 */ /* 0x0005e40000000800 */
[----:B------:R-:W4:Y:S01]  /*29c0*/  SHFL.BFLY PT, R20, R9, 0x1, 0x1f ;  /* 0x0c201f0009147f89 */ /* 0x000f2200000e0000 */
[----:B-1----:R-:W-:-:S04]  /*29d0*/  IMAD.WIDE.U32 R4, R3, -0x2daee0ad, RZ ;  /* 0xd2511f5303047825 */ /* 0x002fc800078e00ff */
[----:B------:R-:W-:Y:S01]  /*29e0*/  FFMA.FTZ R3, R78, c[0x0][0x23c], -R19 ;  /* 0x00008f004e037a23 */ /* 0x000fe20000010813 */
[----:B------:R-:W-:Y:S02]  /*29f0*/  LOP3.LUT R18, R5, UR14, R8, 0x96, !PT ;  /* 0x0000000e05127c12 */ /* 0x000fe4000f8e9608 */
[C---:B------:R-:W-:Y:S01]  /*2a00*/  LOP3.LUT R14, R4.reuse, 0xffff, RZ, 0xc0, !PT ;  /* 0x0000ffff040e7812 */ /* 0x040fe200078ec0ff */
[----:B------:R1:W-:Y:S01]  /*2a10*/  MUFU.EX2 R229, R3 ;  /* 0x0000000300e57308 */ /* 0x0003e20000000800 */
[----:B--2---:R-:W-:Y:S01]  /*2a20*/  IMAD.WIDE.U32 R6, R17, -0x326172a9, RZ ;  /* 0xcd9e8d5711067825 */ /* 0x004fe200078e00ff */
[----:B------:R-:W-:Y:S02]  /*2a30*/  LOP3.LUT R26, R4, 0xff, RZ, 0xc0, !PT ;  /* 0x000000ff041a7812 */ /* 0x000fe400078ec0ff */
[--C-:B------:R-:W-:Y:S02]  /*2a40*/  SHF.R.U32.HI R21, RZ, 0x10, R4.reuse ;  /* 0x00000010ff157819 */ /* 0x100fe40000011604 */
[----:B------:R-:W-:Y:S01]  /*2a50*/  SHF.R.U32.HI R25, RZ, 0x18, R4 ;  /* 0x00000018ff197819 */ /* 0x000fe20000011604 */
[----:B------:R-:W-:Y:S01]  /*2a60*/  IMAD.WIDE.U32 R4, R24, -0x326172a9, RZ ;  /* 0xcd9e8d5718047825 */ /* 0x000fe200078e00ff */
[----:B------:R-:W-:-:S02]  /*2a70*/  LOP3.LUT R8, R7, UR15, R12, 0x96, !PT ;  /* 0x0000000f07087c12 */ /* 0x000fc4000f8e960c */
[----:B------:R-:W-:Y:S02]  /*2a80*/  LOP3.LUT R12, R23, 0xff, RZ, 0xc0, !PT ;  /* 0x000000ff170c7812 */ /* 0x000fe400078ec0ff */
[C---:B------:R-:W-:Y:S02]  /*2a90*/  LOP3.LUT R13, R6.reuse, 0xffff, RZ, 0xc0, !PT ;  /* 0x0000ffff060d7812 */ /* 0x040fe400078ec0ff */
[----:B------:R-:W-:Y:S01]  /*2aa0*/  LOP3.LUT R17, R6, 0xff, RZ, 0xc0, !PT ;  /* 0x000000ff06117812 */ /* 0x000fe200078ec0ff */
[----:B-1----:R-:W-:Y:S01]  /*2ab0*/  FMUL.FTZ R3, R136, c[0x0][0x23c] ;  /* 0x00008f0088037a20 */ /* 0x002fe20000410000 */
[--C-:B------:R-:W-:Y:S02]  /*2ac0*/  SHF.R.U32.HI R16, RZ, 0x10, R6.reuse ;  /* 0x00000010ff107819 */ /* 0x100fe40000011606 */
[----:B------:R-:W-:Y:S02]  /*2ad0*/  SHF.R.U32.HI R23, RZ, 0x18, R6 ;  /* 0x00000018ff177819 */ /* 0x000fe40000011606 */
[----:B------:R-:W-:-:S02]  /*2ae0*/  FSEL R15, R3, RZ, P1 ;  /* 0x000000ff030f7208 */ /* 0x000fc40000800000 */
[----:B------:R-:W-:Y:S02]  /*2af0*/  PRMT R53, R12, 0x5410, R27 ;  /* 0x000054100c357816 */ /* 0x000fe4000000001b */
[----:B------:R-:W-:Y:S01]  /*2b00*/  LOP3.LUT R11, R4, 0xffff, RZ, 0xc0, !PT ;  /* 0x0000ffff040b7812 */ /* 0x000fe200078ec0ff */
[--C-:B------:R-:W-:Y:S01]  /*2b10*/  FFMA.FTZ R3, R168, c[0x0][0x23c], -R15.reuse ;  /* 0x00008f00a8037a23 */ /* 0x100fe2000001080f */
[--C-:B------:R-:W-:Y:S01]  /*2b20*/  SHF.R.U32.HI R12, RZ, 0x10, R4.reuse ;  /* 0x00000010ff0c7819 */ /* 0x100fe20000011604 */
[----:B------:R-:W-:Y:S01]  /*2b30*/  FFMA.FTZ R6, R164, c[0x0][0x23c], -R15 ;  /* 0x00008f00a4067a23 */ /* 0x000fe2000001080f */
[----:B------:R-:W-:Y:S01]  /*2b40*/  SHF.R.U32.HI R28, RZ, 0x18, R4 ;  /* 0x00000018ff1c7819 */ /* 0x000fe20000011604 */
[----:B------:R1:W2:Y:S01]  /*2b50*/  MUFU.EX2 R30, R3 ;  /* 0x00000003001e7308 */ /* 0x0002a20000000800 */
[----:B------:R-:W-:Y:S01]  /*2b60*/  IMAD.MOV.U32 R164, RZ, RZ, R29 ;  /* 0x000000ffffa47224 */ /* 0x000fe200078e001d */
[----:B------:R-:W-:Y:S01]  /*2b70*/  LOP3.LUT R29, R4, 0xff, RZ, 0xc0, !PT ;  /* 0x000000ff041d7812 */ /* 0x000fe200078ec0ff */
[----:B------:R-:W-:Y:S01]  /*2b80*/  FFMA.FTZ R4, R165, c[0x0][0x23c], -R15 ;  /* 0x00008f00a5047a23 */ /* 0x000fe2000001080f */
[----:B----4-:R-:W-:Y:S01]  /*2b90*/  FMNMX.FTZ R134, R9, R20, !PT ;  /* 0x0000001409867209 */ /* 0x010fe20007810000 */
[----:B------:R-:W-:Y:S01]  /*2ba0*/  IMAD.MOV.U32 R165, RZ, RZ, R36 ;  /* 0x000000ffffa57224 */ /* 0x000fe200078e0024 */
[----:B------:R-:W-:Y:S01]  /*2bb0*/  LOP3.LUT R7, R21, 0xff, RZ, 0xc0, !PT ;  /* 0x000000ff15077812 */ /* 0x000fe200078ec0ff */
[----:B------:R-:W-:Y:S01]  /*2bc0*/  LDSM.16.MT88.4 R36, [R205+0x4400] ;  /* 0x00440000cd24783b */ /* 0x000fe20000004200 */
[----:B------:R4:W-:Y:S01]  /*2bd0*/  MUFU.EX2 R110, R4 ;  /* 0x00000004006e7308 */ /* 0x0009e20000000800 */
[----:B------:R-:W-:-:S02]  /*2be0*/  FSETP.NEU.FTZ.AND P1, PT, R134, -INF , PT ;  /* 0xff8000008600780b */ /* 0x000fc40003f3d000 */
[----:B------:R-:W-:Y:S02]  /*2bf0*/  SHF.R.U32.HI R9, RZ, 0x8, R14 ;  /* 0x00000008ff097819 */ /* 0x000fe4000001160e */
[----:B------:R-:W-:Y:S02]  /*2c00*/  LOP3.LUT R2, R12, 0xff, RZ, 0xc0, !PT ;  /* 0x000000ff0c027812 */ /* 0x000fe400078ec0ff */
[----:B------:R-:W-:Y:S01]  /*2c10*/  PRMT R21, R26, 0x5410, R9 ;  /* 0x000054101a157816 */ /* 0x000fe20000000009 */
[----:B-1----:R-:W-:Y:S01]  /*2c20*/  FFMA.FTZ R3, R169, c[0x0][0x23c], -R15 ;  /* 0x00008f00a9037a23 */ /* 0x002fe2000001080f */
[----:B------:R1:W1:Y:S01]  /*2c30*/  MUFU.EX2 R181, R6 ;  /* 0x0000000600b57308 */ /* 0x0002620000000800 */
[----:B------:R-:W-:Y:S02]  /*2c40*/  SHF.R.U32.HI R20, RZ, 0x18, R18 ;  /* 0x00000018ff147819 */ /* 0x000fe40000011612 */
[----:B----4-:R-:W-:-:S05]  /*2c50*/  SHF.R.U32.HI R4, RZ, 0x8, R13 ;  /* 0x00000008ff047819 */ /* 0x010fca000001160d */
[----:B------:R4:W-:Y:S01]  /*2c60*/  MUFU.EX2 R217, R3 ;  /* 0x0000000300d97308 */ /* 0x0009e20000000800 */
[----:B------:R-:W-:Y:S02]  /*2c70*/  PRMT R13, R17, 0x5410, R4 ;  /* 0x00005410110d7816 */ /* 0x000fe40000000004 */
[----:B------:R-:W-:Y:S01]  /*2c80*/  LOP3.LUT R4, R8, 0xffff, RZ, 0xc0, !PT ;  /* 0x0000ffff08047812 */ /* 0x000fe200078ec0ff */
[----:B-1----:R-:W-:-:S03]  /*2c90*/  FFMA.FTZ R6, R160, c[0x0][0x23c], -R15 ;  /* 0x00008f00a0067a23 */ /* 0x002fc6000001080f */
[----:B------:R-:W-:Y:S01]  /*2ca0*/  SHF.R.U32.HI R9, RZ, 0x8, R4 ;  /* 0x00000008ff097819 */ /* 0x000fe20000011604 */
[----:B---3--:R-:W-:Y:S01]  /*2cb0*/  IMAD.MOV.U32 R160, RZ, RZ, R33 ;  /* 0x000000ffffa07224 */ /* 0x008fe200078e0021 */
[----:B------:R-:W-:Y:S01]  /*2cc0*/  PRMT R33, R7, 0x5410, R25 ;  /* 0x0000541007217816 */ /* 0x000fe20000000019 */
[----:B------:R1:W-:Y:S01]  /*2cd0*/  MUFU.EX2 R228, R6 ;  /* 0x0000000600e47308 */ /* 0x0003e20000000800 */
[----:B------:R-:W-:Y:S01]  /*2ce0*/  SHF.R.U32.HI R7, RZ, 0x10, R8 ;  /* 0x00000010ff077819 */ /* 0x000fe20000011608 */
[----:B------:R-:W3:Y:S01]  /*2cf0*/  LDSM.16.MT88.4 R24, [R204+0x4000] ;  /* 0x00400000cc18783b */ /* 0x000ee20000004200 */
[----:B----4-:R-:W-:Y:S01]  /*2d00*/  LOP3.LUT R3, R5, UR15, R10, 0x96, !PT ;  /* 0x0000000f05037c12 */ /* 0x010fe2000f8e960a */
[----:B------:R-:W-:Y:S01]  /*2d10*/  FMUL.FTZ R5, R134, c[0x0][0x23c] ;  /* 0x00008f0086057a20 */ /* 0x000fe20000410000 */
[----:B------:R-:W-:Y:S02]  /*2d20*/  LOP3.LUT R4, R7, 0xff, RZ, 0xc0, !PT ;  /* 0x000000ff07047812 */ /* 0x000fe400078ec0ff */
[----:B------:R-:W-:-:S02]  /*2d30*/  SHF.R.U32.HI R7, RZ, 0x8, R11 ;  /* 0x00000008ff077819 */ /* 0x000fc4000001160b */
[----:B------:R-:W-:Y:S02]  /*2d40*/  FSEL R14, R5, RZ, P1 ;  /* 0x000000ff050e7208 */ /* 0x000fe40000800000 */
[----:B------:R-:W-:Y:S02]  /*2d50*/  LOP3.LUT R5, R16, 0xff, RZ, 0xc0, !PT ;  /* 0x000000ff10057812 */ /* 0x000fe400078ec0ff */
[----:B------:R-:W-:Y:S02]  /*2d60*/  LOP3.LUT R10, R8, 0xff, RZ, 0xc0, !PT ;  /* 0x000000ff080a7812 */ /* 0x000fe400078ec0ff */
[----:B------:R-:W-:Y:S01]  /*2d70*/  PRMT R17, R5, 0x5410, R23 ;  /* 0x0000541005117816 */ /* 0x000fe20000000017 */
[----:B-1----:R-:W-:Y:S01]  /*2d80*/  FFMA.FTZ R6, R170, c[0x0][0x23c], -R14 ;  /* 0x00008f00aa067a23 */ /* 0x002fe2000001080e */
[----:B------:R-:W-:Y:S02]  /*2d90*/  SHF.R.U32.HI R5, RZ, 0x18, R8 ;  /* 0x00000018ff057819 */ /* 0x000fe40000011608 */
[----:B------:R-:W-:Y:S01]  /*2da0*/  PRMT R16, R10, 0x5410, R9 ;  /* 0x000054100a107816 */ /* 0x000fe20000000009 */
[----:B------:R1:W-:Y:S01]  /*2db0*/  MUFU.EX2 R170, R6 ;  /* 0x0000000600aa7308 */ /* 0x0003e20000000800 */
[----:B------:R-:W-:Y:S01]  /*2dc0*/  PRMT R11, R4, 0x5410, R5 ;  /* 0x00005410040b7816 */ /* 0x000fe20000000005 */
[----:B------:R-:W-:Y:S01]  /*2dd0*/  FFMA.FTZ R4, R167, c[0x0][0x23c], -R14 ;  /* 0x00008f00a7047a23 */ /* 0x000fe2000001080e */
[----:B------:R-:W-:Y:S01]  /*2de0*/  PRMT R7, R29, 0x5410, R7 ;  /* 0x000054101d077816 */ /* 0x000fe20000000007 */
[----:B--2---:R-:W-:Y:S01]  /*2df0*/  IMAD.MOV.U32 R167, RZ, RZ, R30 ;  /* 0x000000ffffa77224 */ /* 0x004fe200078e001e */
[----:B------:R-:W-:-:S02]  /*2e00*/  PRMT R9, R2, 0x5410, R28 ;  /* 0x0000541002097816 */ /* 0x000fc4000000001c */
[C---:B------:R-:W-:Y:S01]  /*2e10*/  LOP3.LUT R0, R3.reuse, 0xffff, RZ, 0xc0, !PT ;  /* 0x0000ffff03007812 */ /* 0x040fe200078ec0ff */
[----:B------:R2:W-:Y:S01]  /*2e20*/  MUFU.EX2 R183, R4 ;  /* 0x0000000400b77308 */ /* 0x0005e20000000800 */
[----:B------:R-:W-:Y:S02]  /*2e30*/  SHF.R.U32.HI R2, RZ, 0x10, R3 ;  /* 0x00000010ff027819 */ /* 0x000fe40000011603 */
[----:B------:R-:W-:Y:S02]  /*2e40*/  LOP3.LUT R8, R3, 0xff, RZ, 0xc0, !PT ;  /* 0x000000ff03087812 */ /* 0x000fe400078ec0ff */
[----:B------:R-:W-:Y:S01]  /*2e50*/  SHF.R.U32.HI R5, RZ, 0x8, R0 ;  /* 0x00000008ff057819 */ /* 0x000fe20000011600 */
[----:B------:R-:W-:Y:S01]  /*2e60*/  HSET2.LE.AND R0, R7, R109, PT ;  /* 0x0000006d07007233 */ /* 0x000fe20003803000 */
[----:B------:R-:W-:Y:S02]  /*2e70*/  FFMA.FTZ R7, R112, c[0x0][0x23c], -R15 ;  /* 0x00008f0070077a23 */ /* 0x000fe4000001080f */
[--C-:B-1----:R-:W-:Y:S01]  /*2e80*/  FFMA.FTZ R6, R166, c[0x0][0x23c], -R14.reuse ;  /* 0x00008f00a6067a23 */ /* 0x102fe2000001080e */
[----:B------:R-:W-:Y:S01]  /*2e90*/  PRMT R5, R8, 0x5410, R5 ;  /* 0x0000541008057816 */ /* 0x000fe20000000005 */
[----:B------:R-:W-:Y:S01]  /*2ea0*/  IMAD.MOV.U32 R166, RZ, RZ, R31 ;  /* 0x000000ffffa67224 */ /* 0x000fe200078e001f */
[----:B------:R-:W-:Y:S01]  /*2eb0*/  MUFU.EX2 R23, R7 ;  /* 0x0000000700177308 */ /* 0x000fe20000000800 */
[----:B------:R-:W1:Y:S01]  /*2ec0*/  LDSM.16.MT88.4 R28, [R205+0x4000] ;  /* 0x00400000cd1c783b */ /* 0x000e620000004200 */
[----:B--2---:R-:W-:-:S02]  /*2ed0*/  FFMA.FTZ R4, R171, c[0x0][0x23c], -R14 ;  /* 0x00008f00ab047a23 */ /* 0x004fc4000001080e */
[----:B------:R-:W-:-:S04]  /*2ee0*/  F2FP.PACK_AB R12, R160, R166 ;  /* 0x000000a6a00c723e */ /* 0x000fc800000000ff */
[----:B------:R2:W4:Y:S08]  /*2ef0*/  MUFU.EX2 R169, R6 ;  /* 0x0000000600a97308 */ /* 0x0005300000000800 */
[----:B------:R3:W3:Y:S01]  /*2f00*/  MUFU.EX2 R168, R4 ;  /* 0x0000000400a87308 */ /* 0x0006e20000000800 */
[----:B--2---:R-:W-:Y:S02]  /*2f10*/  SHF.R.U32.HI R6, RZ, 0x18, R3 ;  /* 0x00000018ff067819 */ /* 0x004fe40000011603 */
[----:B------:R-:W-:-:S02]  /*2f20*/  LOP3.LUT R3, R2, 0xff, RZ, 0xc0, !PT ;  /* 0x000000ff02037812 */ /* 0x000fc400078ec0ff */
[----:B------:R-:W-:Y:S02]  /*2f30*/  F2FP.PACK_AB R2, R110, R181 ;  /* 0x000000b56e02723e */ /* 0x000fe400000000ff */
[----:B------:R-:W-:Y:S01]  /*2f40*/  PRMT R8, R3, 0x5410, R6 ;  /* 0x0000541003087816 */ /* 0x000fe20000000006 */
[--C-:B------:R-:W-:Y:S01]  /*2f50*/  HSET2.LE.AND R3, R5, R109.reuse, PT ;  /* 0x0000006d05037233 */ /* 0x100fe20003803000 */
[----:B------:R-:W-:Y:S01]  /*2f60*/  LOP3.LUT R6, R0, R2, RZ, 0xc0, !PT ;  /* 0x0000000200067212 */ /* 0x000fe200078ec0ff */
[--C-:B------:R-:W-:Y:S01]  /*2f70*/  HSET2.LE.AND R0, R9, R109.reuse, PT ;  /* 0x0000006d09007233 */ /* 0x100fe20003803000 */
[----:B----4-:R-:W-:Y:S01]  /*2f80*/  F2FP.PACK_AB R2, R183, R169 ;  /* 0x000000a9b702723e */ /* 0x010fe200000000ff */
[----:B---3--:R-:W-:Y:S01]  /*2f90*/  FFMA.FTZ R4, R161, c[0x0][0x23c], -R15 ;  /* 0x00008f00a1047a23 */ /* 0x008fe2000001080f */
[--C-:B------:R-:W-:Y:S01]  /*2fa0*/  HSET2.LE.AND R5, R8, R109.reuse, PT ;  /* 0x0000006d08057233 */ /* 0x100fe20003803000 */
[----:B------:R-:W-:Y:S01]  /*2fb0*/  F2FP.PACK_AB R8, R168, R170 ;  /* 0x000000aaa808723e */ /* 0x000fe200000000ff */
[--C-:B------:R-:W-:Y:S01]  /*2fc0*/  HSET2.LE.AND R9, R11, R109.reuse, PT ;  /* 0x0000006d0b097233 */ /* 0x100fe20003803000 */
[----:B------:R-:W-:Y:S01]  /*2fd0*/  LOP3.LUT R7, R0, R2, RZ, 0xc0, !PT ;  /* 0x0000000200077212 */ /* 0x000fe200078ec0ff */
[--C-:B------:R-:W-:Y:S01]  /*2fe0*/  HSET2.LE.AND R0, R13, R109.reuse, PT ;  /* 0x0000006d0d007233 */ /* 0x100fe20003803000 */
[----:B------:R-:W-:Y:S01]  /*2ff0*/  F2FP.PACK_AB R2, R180, R219 ;  /* 0x000000dbb402723e */ /* 0x000fe200000000ff */
[----:B------:R2:W-:Y:S01]  /*3000*/  MUFU.EX2 R214, R4 ;  /* 0x0000000400d67308 */ /* 0x0005e20000000800 */
[----:B------:R-:W-:Y:S01]  /*3010*/  LOP3.LUT R5, R5, R8, RZ, 0xc0, !PT ;  /* 0x0000000805057212 */ /* 0x000fe200078ec0ff */
[--C-:B------:R-:W-:Y:S01]  /*3020*/  FFMA.FTZ R8, R162, c[0x0][0x23c], -R14.reuse ;  /* 0x00008f00a2087a23 */ /* 0x100fe2000001080e */
[----:B------:R-:W-:Y:S01]  /*3030*/  LOP3.LUT R10, R0, R2, RZ, 0xc0, !PT ;  /* 0x00000002000a7212 */ /* 0x000fe200078ec0ff */
[----:B------:R-:W-:Y:S01]  /*3040*/  HSET2.LE.AND R0, R17, R109, PT ;  /* 0x0000006d11007233 */ /* 0x000fe20003803000 */
[----:B------:R-:W-:Y:S01]  /*3050*/  F2FP.PACK_AB R2, R133, R229 ;  /* 0x000000e58502723e */ /* 0x000fe200000000ff */
[----:B------:R-:W-:Y:S01]  /*3060*/  FFMA.FTZ R13, R163, c[0x0][0x23c], -R14 ;  /* 0x00008f00a30d7a23 */ /* 0x000fe2000001080e */
[----:B------:R-:W-:Y:S01]  /*3070*/  LOP3.LUT R9, R9, R12, RZ, 0xc0, !PT ;  /* 0x0000000c09097212 */ /* 0x000fe200078ec0ff */
[----:B------:R3:W-:Y:S01]  /*3080*/  MUFU.EX2 R112, R8 ;  /* 0x0000000800707308 */ /* 0x0007e20000000800 */
[----:B------:R-:W-:Y:S01]  /*3090*/  LOP3.LUT R11, R0, R2, RZ, 0xc0, !PT ;  /* 0x00000002000b7212 */ /* 0x000fe200078ec0ff */
[----:B------:R-:W-:Y:S01]  /*30a0*/  IMAD.MOV.U32 R163, RZ, RZ, R219 ;  /* 0x000000ffffa37224 */ /* 0x000fe200078e00db */
[----:B------:R-:W-:Y:S01]  /*30b0*/  LOP3.LUT R2, R32, 0xffff, RZ, 0xc0, !PT ;  /* 0x0000ffff20027812 */ /* 0x000fe200078ec0ff */
[----:B------:R-:W-:Y:S01]  /*30c0*/  IMAD.MOV.U32 R162, RZ, RZ, R217 ;  /* 0x000000ffffa27224 */ /* 0x000fe200078e00d9 */
[----:B------:R-:W-:-:S02]  /*30d0*/  LOP3.LUT R0, R18, 0xffff, RZ, 0xc0, !PT ;  /* 0x0000ffff12007812 */ /* 0x000fc400078ec0ff */
[----:B------:R-:W-:Y:S01]  /*30e0*/  LOP3.LUT R17, R18, 0xff, RZ, 0xc0, !PT ;  /* 0x000000ff12117812 */ /* 0x000fe200078ec0ff */
[----:B------:R4:W-:Y:S01]  /*30f0*/  MUFU.EX2 R213, R13 ;  /* 0x0000000d00d57308 */ /* 0x0009e20000000800 */
[----:B--2---:R-:W-:Y:S02]  /*3100*/  F2FP.PACK_AB R4, R217, R167 ;  /* 0x000000a7d904723e */ /* 0x004fe400000000ff */
[----:B------:R-:W-:Y:S02]  /*3110*/  SHF.R.U32.HI R12, RZ, 0x8, R0 ;  /* 0x00000008ff0c7819 */ /* 0x000fe40000011600 */
[----:B------:R-:W-:Y:S01]  /*3120*/  LOP3.LUT R4, R3, R4, RZ, 0xc0, !PT ;  /* 0x0000000403047212 */ /* 0x000fe200078ec0ff */
[----:B------:R-:W-:Y:S01]  /*3130*/  FFMA.FTZ R3, R113, c[0x0][0x23c], -R15 ;  /* 0x00008f0071037a23 */ /* 0x000fe2000001080f */
[----:B---3--:R-:W-:-:S03]  /*3140*/  F2FP.PACK_AB R8, R164, R165 ;  /* 0x000000a5a408723e */ /* 0x008fc600000000ff */
[----:B------:R2:W3:Y:S02]  /*3150*/  MUFU.EX2 R206, R3 ;  /* 0x0000000300ce7308 */ /* 0x0004e40000000800 */
[----:B------:R-:W-:Y:S01]  /*3160*/  HMMA.16816.F32 R56, R4, R24, RZ ;  /* 0x000000180438723c */ /* 0x000fe200000018ff */
[----:B----4-:R-:W-:-:S05]  /*3170*/  FFMA.FTZ R13, R114, c[0x0][0x23c], -R14 ;  /* 0x00008f00720d7a23 */ /* 0x010fca000001080e */
[----:B------:R4:W-:Y:S02]  /*3180*/  MUFU.EX2 R209, R13 ;  /* 0x0000000d00d17308 */ /* 0x0009e40000000800 */
[----:B-1----:R-:W-:Y:S01]  /*3190*/  HMMA.16816.F32 R64, R4, R28, RZ ;  /* 0x0000001c0440723c */ /* 0x002fe200000018ff */
[----:B--2---:R-:W-:Y:S01]  /*31a0*/  HSET2.LE.AND R3, R16, R109, PT ;  /* 0x0000006d10037233 */ /* 0x004fe20003803000 */
[----:B------:R-:W-:Y:S01]  /*31b0*/  SHF.R.U32.HI R16, RZ, 0x8, R2 ;  /* 0x00000008ff107819 */ /* 0x000fe20000011602 */
[----:B------:R-:W-:-:S05]  /*31c0*/  FFMA.FTZ R2, R115, c[0x0][0x23c], -R14 ;  /* 0x00008f0073027a23 */ /* 0x000fca000001080e */
[C---:B------:R-:W-:Y:S01]  /*31d0*/  HMMA.16816.F32 R48, R4.reuse, R26, RZ ;  /* 0x0000001a0430723c */ /* 0x040fe200000018ff */
[----:B------:R-:W-:Y:S01]  /*31e0*/  IMAD.MOV.U32 R115, RZ, RZ, R23 ;  /* 0x000000ffff737224 */ /* 0x000fe200078e0017 */
[----:B------:R-:W-:Y:S01]  /*31f0*/  LOP3.LUT R8, R3, R8, RZ, 0xc0, !PT ;  /* 0x0000000803087212 */ /* 0x000fe200078ec0ff */
[----:B------:R3:W1:Y:S01]  /*3200*/  MUFU.EX2 R74, R2 ;  /* 0x00000002004a7308 */ /* 0x0006620000000800 */
[----:B------:R-:W-:Y:S02]  /*3210*/  SHF.R.U32.HI R3, RZ, 0x10, R18 ;  /* 0x00000010ff037819 */ /* 0x000fe40000011612 */
[----:B------:R-:W-:Y:S01]  /*3220*/  LOP3.LUT R18, R32, 0xff, RZ, 0xc0, !PT ;  /* 0x000000ff20127812 */ /* 0x000fe200078ec0ff */
[--C-:B----4-:R-:W-:Y:S01]  /*3230*/  FFMA.FTZ R13, R103, c[0x0][0x23c], -R19.reuse ;  /* 0x00008f00670d7a23 */ /* 0x110fe20000010813 */
[----:B------:R-:W-:Y:S01]  /*3240*/  LOP3.LUT R0, R3, 0xff, RZ, 0xc0, !PT ;  /* 0x000000ff03007812 */ /* 0x000fe200078ec0ff */
[----:B------:R-:W-:Y:S01]  /*3250*/  HMMA.16816.F32 R44, R4, R30, RZ ;  /* 0x0000001e042c723c */ /* 0x000fe200000018ff */
[----:B------:R-:W-:Y:S01]  /*3260*/  FFMA.FTZ R3, R106, c[0x0][0x23c], -R19 ;  /* 0x00008f006a037a23 */ /* 0x000fe20000010813 */
[----:B------:R-:W-:Y:S01]  /*3270*/  MUFU.EX2 R207, R13 ;  /* 0x0000000d00cf7308 */ /* 0x000fe20000000800 */
[----:B------:R-:W-:-:S04]  /*3280*/  PRMT R18, R18, 0x5410, R16 ;  /* 0x0000541012127816 */ /* 0x000fc80000000010 */
[----:B------:R-:W-:Y:S01]  /*3290*/  IADD3 R7, R75, 0x1, RZ ;  /* 0x000000014b077810 */ /* 0x000fe20007ffe0ff */
[C---:B------:R-:W-:Y:S01]  /*32a0*/  HMMA.16816.F32 R60, R8.reuse, R24, RZ ;  /* 0x00000018083c723c */ /* 0x040fe200000018ff */
[----:B------:R-:W-:Y:S01]  /*32b0*/  PRMT R5, R0, 0x5410, R20 ;  /* 0x0000541000057816 */ /* 0x000fe20000000014 */
[--C-:B------:R-:W-:Y:S01]  /*32c0*/  HSET2.LE.AND R0, R21, R109.reuse, PT ;  /* 0x0000006d15007233 */ /* 0x100fe20003803000 */
[----:B---3--:R-:W-:Y:S01]  /*32d0*/  F2FP.PACK_AB R2, R206, R115 ;  /* 0x00000073ce02723e */ /* 0x008fe200000000ff */
[----:B------:R2:W-:Y:S01]  /*32e0*/  MUFU.EX2 R218, R3 ;  /* 0x0000000300da7308 */ /* 0x0005e20000000800 */
[----:B------:R-:W-:Y:S01]  /*32f0*/  LOP3.LUT R7, R87, UR23, R7, 0x96, !PT ;  /* 0x0000001757077c12 */ /* 0x000fe2000f8e9607 */
[--C-:B------:R-:W-:Y:S01]  /*3300*/  HSET2.LE.AND R5, R5, R109.reuse, PT ;  /* 0x0000006d05057233 */ /* 0x100fe20003803000 */
[----:B------:R-:W-:Y:S01]  /*3310*/  PRMT R4, R17, 0x5410, R12 ;  /* 0x0000541011047816 */ /* 0x000fe2000000000c */
[----:B------:R-:W-:Y:S01]  /*3320*/  FFMA.FTZ R12, R102, c[0x0][0x23c], -R19 ;  /* 0x00008f00660c7a23 */ /* 0x000fe20000010813 */
[----:B------:R-:W-:Y:S01]  /*3330*/  LOP3.LUT R6, R0, R2, RZ, 0xc0, !PT ;  /* 0x0000000200067212 */ /* 0x000fe200078ec0ff */
[----:B------:R-:W-:Y:S01]  /*3340*/  HSET2.LE.AND R0, R33, R109, PT ;  /* 0x0000006d21007233 */ /* 0x000fe20003803000 */
[----:B-1----:R-:W-:Y:S01]  /*3350*/  F2FP.PACK_AB R2, R74, R209 ;  /* 0x000000d14a02723e */ /* 0x002fe200000000ff */
[----:B------:R-:W-:Y:S01]  /*3360*/  IMAD.WIDE.U32 R20, R7, -0x326172a9, RZ ;  /* 0xcd9e8d5707147825 */ /* 0x000fe200078e00ff */
[----:B------:R1:W3:Y:S01]  /*3370*/  MUFU.EX2 R211, R12 ;  /* 0x0000000c00d37308 */ /* 0x0002e20000000800 */
[----:B------:R-:W-:Y:S01]  /*3380*/  HMMA.16816.F32 R80, R8, R26, RZ ;  /* 0x0000001a0850723c */ /* 0x000fe200000018ff */
[----:B------:R-:W-:-:S02]  /*3390*/  LOP3.LUT R7, R0, R2, RZ, 0xc0, !PT ;  /* 0x0000000200077212 */ /* 0x000fc400078ec0ff */
[----:B------:R-:W-:Y:S02]  /*33a0*/  LOP3.LUT R0, R73, UR11, R20, 0x96, !PT ;  /* 0x0000000b49007c12 */ /* 0x000fe4000f8e9614 */
[----:B------:R-:W-:Y:S01]  /*33b0*/  LOP3.LUT R2, R21, UR13, R54, 0x96, !PT ;  /* 0x0000000d15027c12 */ /* 0x000fe2000f8e9636 */
[----:B--2---:R-:W-:Y:S01]  /*33c0*/  HSET2.LE.AND R3, R4, R109, PT ;  /* 0x0000006d04037233 */ /* 0x004fe20003803000 */
[----:B------:R-:W-:Y:S01]  /*33d0*/  F2FP.PACK_AB R4, R214, R228 ;  /* 0x000000e4d604723e */ /* 0x000fe200000000ff */
[----:B------:R-:W-:Y:S03]  /*33e0*/  HMMA.16816.F32 R68, R8, R28, RZ ;  /* 0x0000001c0844723c */ /* 0x000fe600000018ff */
[----:B------:R-:W-:Y:S01]  /*33f0*/  LOP3.LUT R4, R3, R4, RZ, 0xc0, !PT ;  /* 0x0000000403047212 */ /* 0x000fe200078ec0ff */
[----:B------:R-:W-:Y:S01]  /*3400*/  IMAD.WIDE.U32 R2, R2, -0x2daee0ad, RZ ;  /* 0xd2511f5302027825 */ /* 0x000fe200078e00ff */
[----:B-1----:R-:W-:-:S03]  /*3410*/  F2FP.PACK_AB R12, R213, R112 ;  /* 0x00000070d50c723e */ /* 0x002fc600000000ff */
[----:B------:R-:W-:Y:S01]  /*3420*/  HMMA.16816.F32 R76, R8, R30, RZ ;  /* 0x0000001e084c723c */ /* 0x000fe200000018ff */
[----:B------:R-:W-:Y:S01]  /*3430*/  LOP3.LUT R16, R3, UR10, R108, 0x96, !PT ;  /* 0x0000000a03107c12 */ /* 0x000fe2000f8e966c */
[----:B------:R-:W-:Y:S01]  /*3440*/  HSET2.LE.AND R3, R53, R109, PT ;  /* 0x0000006d35037233 */ /* 0x000fe20003803000 */
[----:B------:R-:W-:Y:S01]  /*3450*/  LOP3.LUT R5, R5, R12, RZ, 0xc0, !PT ;  /* 0x0000000c05057212 */ /* 0x000fe200078ec0ff */
[----:B------:R-:W-:-:S03]  /*3460*/  IMAD.WIDE.U32 R12, R0, -0x2daee0ad, RZ ;  /* 0xd2511f53000c7825 */ /* 0x000fc600078e00ff */
[--C-:B------:R-:W-:Y:S01]  /*3470*/  SHF.R.U32.HI R9, RZ, 0x10, R32.reuse ;  /* 0x00000010ff097819 */ /* 0x100fe20000011620 */
[----:B------:R-:W-:Y:S01]  /*3480*/  FFMA.FTZ R10, R107, c[0x0][0x23c], -R19 ;  /* 0x00008f006b0a7a23 */ /* 0x000fe20000010813 */
[----:B------:R-:W-:Y:S01]  /*3490*/  SHF.R.U32.HI R8, RZ, 0x18, R32 ;  /* 0x00000018ff087819 */ /* 0x000fe20000011620 */
[C---:B------:R-:W-:Y:S01]  /*34a0*/  HMMA.16816.F32 R56, R4.reuse, R40, R56 ;  /* 0x000000280438723c */ /* 0x040fe20000001838 */
[----:B------:R-:W-:Y:S01]  /*34b0*/  LOP3.LUT R0, R9, 0xff, RZ, 0xc0, !PT ;  /* 0x000000ff09007812 */ /* 0x000fe200078ec0ff */
[----:B------:R1:W2:Y:S01]  /*34c0*/  MUFU.EX2 R215, R10 ;  /* 0x0000000a00d77308 */ /* 0x0002a20000000800 */
[----:B------:R-:W-:Y:S01]  /*34d0*/  LOP3.LUT R13, R13, UR8, R2, 0x96, !PT ;  /* 0x000000080d0d7c12 */ /* 0x000fe2000f8e9602 */
[----:B------:R-:W-:Y:S01]  /*34e0*/  IMAD.MOV.U32 R107, RZ, RZ, R229 ;  /* 0x000000ffff6b7224 */ /* 0x000fe200078e00e5 */
[----:B------:R-:W-:Y:S01]  /*34f0*/  PRMT R8, R0, 0x5410, R8 ;  /* 0x0000541000087816 */ /* 0x000fe20000000008 */
[----:B------:R-:W-:Y:S01]  /*3500*/  HSET2.LE.AND R0, R55, R109, PT ;  /* 0x0000006d37007233 */ /* 0x000fe20003803000 */
[----:B------:R-:W-:Y:S01]  /*3510*/  F2FP.PACK_AB R2, R208, R212 ;  /* 0x000000d4d002723e */ /* 0x000fe200000000ff */
[----:B------:R-:W-:Y:S01]  /*3520*/  HMMA.16816.F32 R64, R4, R36, R64 ;  /* 0x000000240440723c */ /* 0x000fe20000001840 */
[----:B---3--:R-:W-:-:S04]  /*3530*/  F2FP.PACK_AB R11, R207, R211 ;  /* 0x000000d3cf0b723e */ /* 0x008fc800000000ff */
[----:B------:R-:W-:Y:S01]  /*3540*/  LOP3.LUT R11, R3, R11, RZ, 0xc0, !PT ;  /* 0x0000000b030b7212 */ /* 0x000fe200078ec0ff */
[--C-:B------:R-:W-:Y:S02]  /*3550*/  HSET2.LE.AND R3, R8, R109.reuse, PT ;  /* 0x0000006d08037233 */ /* 0x100fe40003803000 */
[C---:B------:R-:W-:Y:S01]  /*3560*/  HMMA.16816.F32 R48, R4.reuse, R42, R48 ;  /* 0x0000002a0430723c */ /* 0x040fe20000001830 */
[----:B-1----:R-:W-:Y:S01]  /*3570*/  LOP3.LUT R10, R0, R2, RZ, 0xc0, !PT ;  /* 0x00000002000a7212 */ /* 0x002fe200078ec0ff */
[----:B------:R-:W-:Y:S01]  /*3580*/  HSET2.LE.AND R0, R18, R109, PT ;  /* 0x0000006d12007233 */ /* 0x000fe20003803000 */
[----:B------:R-:W-:Y:S02]  /*3590*/  F2FP.PACK_AB R2, R216, R182 ;  /* 0x000000b6d802723e */ /* 0x000fe400000000ff */
[----:B--2---:R-:W-:Y:S02]  /*35a0*/  F2FP.PACK_AB R9, R215, R218 ;  /* 0x000000dad709723e */ /* 0x004fe400000000ff */
[----:B------:R-:W-:Y:S01]  /*35b0*/  LOP3.LUT R8, R0, R2, RZ, 0xc0, !PT ;  /* 0x0000000200087212 */ /* 0x000fe200078ec0ff */
[----:B------:R-:W-:Y:S01]  /*35c0*/  HMMA.16816.F32 R44, R4, R38, R44 ;  /* 0x00000026042c723c */ /* 0x000fe2000000182c */
[----:B------:R-:W-:Y:S01]  /*35d0*/  LOP3.LUT R9, R3, R9, RZ, 0xc0, !PT ;  /* 0x0000000903097212 */ /* 0x000fe200078ec0ff */
[----:B------:R-:W-:-:S02]  /*35e0*/  FFMA.FTZ R0, R156, c[0x0][0x23c], -R15 ;  /* 0x00008f009c007a23 */ /* 0x000fc4000001080f */
[----:B------:R-:W-:Y:S02]  /*35f0*/  IMAD.WIDE.U32 R2, R16, -0x326172a9, RZ ;  /* 0xcd9e8d5710027825 */ /* 0x000fe400078e00ff */
[----:B------:R1:W2:Y:S01]  /*3600*/  MUFU.EX2 R23, R0 ;  /* 0x0000000000177308 */ /* 0x0002a20000000800 */
[----:B------:R-:W-:Y:S01]  /*3610*/  IADD3 R4, R75, 0x3, RZ ;  /* 0x000000034b047810 */ /* 0x000fe20007ffe0ff */
[----:B------:R-:W-:Y:S01]  /*3620*/  IMAD.WIDE.U32 R6, R13, -0x326172a9, RZ ;  /* 0xcd9e8d570d067825 */ /* 0x000fe200078e00ff */
[----:B------:R-:W-:Y:S01]  /*3630*/  IADD3 R5, R75, 0x2, RZ ;  /* 0x000000024b057810 */ /* 0x000fe20007ffe0ff */
[----:B------:R-:W-:Y:S01]  /*3640*/  HMMA.16816.F32 R100, R8, R36, R68 ;  /* 0x000000240864723c */ /* 0x000fe20000001844 */
[----:B------:R-:W-:Y:S02]  /*3650*/  LOP3.LUT R3, R3, UR9, R72, 0x96, !PT ;  /* 0x0000000903037c12 */ /* 0x000fe4000f8e9648 */
[----:B------:R-:W-:-:S03]  /*3660*/  LOP3.LUT R7, R7, UR7, R2, 0x96, !PT ;  /* 0x0000000707077c12 */ /* 0x000fc6000f8e9602 */
[----:B------:R-:W-:Y:S02]  /*3670*/  IMAD.WIDE.U32 R2, R3, -0x2daee0ad, RZ ;  /* 0xd2511f5303027825 */ /* 0x000fe400078e00ff */
[C---:B------:R-:W-:Y:S01]  /*3680*/  HMMA.16816.F32 R88, R8.reuse, R38, R76 ;  /* 0x000000260858723c */ /* 0x040fe2000000184c */
[----:B------:R-:W3:Y:S01]  /*3690*/  LDSM.16.MT88.4 R36, [R205+0x4800] ;  /* 0x00480000cd24783b */ /* 0x000ee20000004200 */
[----:B------:R-:W-:Y:S01]  /*36a0*/  IMAD.WIDE.U32 R28, R7, -0x2daee0ad, RZ ;  /* 0xd2511f53071c7825 */ /* 0x000fe200078e00ff */
[C---:B-1----:R-:W-:Y:S02]  /*36b0*/  LOP3.LUT R0, R87.reuse, UR23, R4, 0x96, !PT ;  /* 0x0000001757007c12 */ /* 0x042fe4000f8e9604 */
[----:B------:R-:W-:Y:S01]  /*36c0*/  LOP3.LUT R4, R87, UR23, R5, 0x96, !PT ;  /* 0x0000001757047c12 */ /* 0x000fe2000f8e9605 */
[--C-:B------:R-:W-:Y:S01]  /*36d0*/  FFMA.FTZ R5, R157, c[0x0][0x23c], -R15.reuse ;  /* 0x00008f009d057a23 */ /* 0x100fe2000001080f */
[----:B------:R-:W-:Y:S01]  /*36e0*/  LOP3.LUT R2, R29, UR4, R2, 0x96, !PT ;  /* 0x000000041d027c12 */ /* 0x000fe2000f8e9602 */
[----:B------:R-:W-:Y:S01]  /*36f0*/  IMAD.WIDE.U32 R26, R0, -0x326172a9, RZ ;  /* 0xcd9e8d57001a7825 */ /* 0x000fe200078e00ff */
[----:B------:R-:W-:Y:S01]  /*3700*/  HMMA.16816.F32 R60, R8, R40, R60 ;  /* 0x00000028083c723c */ /* 0x000fe2000000183c */
[----:B------:R1:W-:Y:S02]  /*3710*/  MUFU.EX2 R139, R5 ;  /* 0x00000005008b7308 */ /* 0x0003e40000000800 */
[----:B------:R-:W-:Y:S01]  /*3720*/  FFMA.FTZ R0, R140, c[0x0][0x23c], -R15 ;  /* 0x00008f008c007a23 */ /* 0x000fe2000001080f */
[----:B------:R-:W-:Y:S01]  /*3730*/  LOP3.LUT R31, R27, UR13, R52, 0x96, !PT ;  /* 0x0000000d1b1f7c12 */ /* 0x000fe2000f8e9634 */
[----:B------:R-:W-:Y:S01]  /*3740*/  IMAD.WIDE.U32 R24, R4, -0x326172a9, RZ ;  /* 0xcd9e8d5704187825 */ /* 0x000fe200078e00ff */
[----:B------:R-:W-:-:S02]  /*3750*/  LOP3.LUT R4, R35, UR11, R20, 0x96, !PT ;  /* 0x0000000b23047c12 */ /* 0x000fc4000f8e9614 */
[----:B------:R-:W-:Y:S01]  /*3760*/  HMMA.16816.F32 R80, R8, R42, R80 ;  /* 0x0000002a0850723c */ /* 0x000fe20000001850 */
[----:B------:R4:W-:Y:S01]  /*3770*/  MUFU.EX2 R105, R0 ;  /* 0x0000000000697308 */ /* 0x0009e20000000800 */
[----:B------:R-:W2:Y:S01]  /*3780*/  LDSM.16.MT88.4 R40, [R204+0x4800] ;  /* 0x00480000cc28783b */ /* 0x000ea20000004200 */
[----:B------:R-:W-:Y:S01]  /*3790*/  IMAD.WIDE.U32 R16, R4, -0x2daee0ad, RZ ;  /* 0xd2511f5304107825 */ /* 0x000fe200078e00ff */
[----:B------:R-:W-:Y:S02]  /*37a0*/  LOP3.LUT R75, R27, UR13, R54, 0x96, !PT ;  /* 0x0000000d1b4b7c12 */ /* 0x000fe4000f8e9636 */
[C---:B------:R-:W-:Y:S02]  /*37b0*/  LOP3.LUT R30, R25.reuse, UR13, R52, 0x96, !PT ;  /* 0x0000000d191e7c12 */ /* 0x040fe4000f8e9634 */
[----:B------:R-:W-:Y:S02]  /*37c0*/  LOP3.LUT R25, R25, UR13, R54, 0x96, !PT ;  /* 0x0000000d19197c12 */ /* 0x000fe4000f8e9636 */
[----:B-1----:R-:W-:-:S02]  /*37d0*/  LOP3.LUT R5, R21, UR13, R52, 0x96, !PT ;  /* 0x0000000d15057c12 */ /* 0x002fc4000f8e9634 */
[--C-:B------:R-:W-:Y:S02]  /*37e0*/  LOP3.LUT R29, R35, UR11, R24.reuse, 0x96, !PT ;  /* 0x0000000b231d7c12 */ /* 0x100fe4000f8e9618 */
[C---:B------:R-:W-:Y:S02]  /*37f0*/  LOP3.LUT R24, R73.reuse, UR11, R24, 0x96, !PT ;  /* 0x0000000b49187c12 */ /* 0x040fe4000f8e9618 */
[----:B------:R-:W-:Y:S02]  /*3800*/  LOP3.LUT R73, R73, UR11, R26, 0x96, !PT ;  /* 0x0000000b49497c12 */ /* 0x000fe4000f8e961a */
[----:B----4-:R-:W-:Y:S01]  /*3810*/  LOP3.LUT R0, R3, UR6, R12, 0x96, !PT ;  /* 0x0000000603007c12 */ /* 0x010fe2000f8e960c */
[----:B------:R-:W-:Y:S02]  /*3820*/  FFMA.FTZ R3, R141, c[0x0][0x23c], -R15 ;  /* 0x00008f008d037a23 */ /* 0x000fe4000001080f */
[----:B------:R-:W-:Y:S02]  /*3830*/  IMAD.WIDE.U32 R12, R5, -0x2daee0ad, RZ ;  /* 0xd2511f53050c7825 */ /* 0x000fe400078e00ff */
[----:B------:R1:W-:Y:S02]  /*3840*/  MUFU.EX2 R135, R3 ;  /* 0x0000000300877308 */ /* 0x0003e40000000800 */
[----:B------:R-:W-:Y:S01]  /*3850*/  IMAD.WIDE.U32 R4, R0, -0x326172a9, RZ ;  /* 0xcd9e8d5700047825 */ /* 0x000fe200078e00ff */
[----:B------:R-:W-:-:S02]  /*3860*/  LOP3.LUT R17, R17, UR8, R12, 0x96, !PT ;  /* 0x0000000811117c12 */ /* 0x000fc4000f8e960c */
[----:B------:R-:W-:Y:S01]  /*3870*/  LOP3.LUT R13, R13, UR10, R84, 0x96, !PT ;  /* 0x0000000a0d0d7c12 */ /* 0x000fe2000f8e9654 */
[----:B------:R-:W-:Y:S01]  /*3880*/  FFMA.FTZ R0, R142, c[0x0][0x23c], -R14 ;  /* 0x00008f008e007a23 */ /* 0x000fe2000001080e */
[----:B------:R-:W-:Y:S01]  /*3890*/  LOP3.LUT R18, R5, UR5, R6, 0x96, !PT ;  /* 0x0000000505127c12 */ /* 0x000fe2000f8e9606 */
[----:B------:R-:W-:Y:S02]  /*38a0*/  FFMA.FTZ R6, R143, c[0x0][0x23c], -R14 ;  /* 0x00008f008f067a23 */ /* 0x000fe4000001080e */
[----:B------:R4:W-:Y:S01]  /*38b0*/  MUFU.EX2 R113, R0 ;  /* 0x0000000000717308 */ /* 0x0009e20000000800 */
[----:B------:R-:W-:-:S04]  /*38c0*/  IMAD.WIDE.U32 R10, R13, -0x326172a9, RZ ;  /* 0xcd9e8d570d0a7825 */ /* 0x000fc800078e00ff */
[----:B-1----:R-:W-:-:S03]  /*38d0*/  IMAD.WIDE.U32 R2, R2, -0x326172a9, RZ ;  /* 0xcd9e8d5702027825 */ /* 0x002fc600078e00ff */
[----:B------:R1:W1:Y:S02]  /*38e0*/  MUFU.EX2 R106, R6 ;  /* 0x00000006006a7308 */ /* 0x0002640000000800 */
[C---:B------:R-:W-:Y:S02]  /*38f0*/  LOP3.LUT R12, R2.reuse, 0xff, RZ, 0xc0, !PT ;  /* 0x000000ff020c7812 */ /* 0x040fe400078ec0ff */
[----:B------:R-:W-:Y:S02]  /*3900*/  SHF.R.U32.HI R7, RZ, 0x18, R2 ;  /* 0x00000018ff077819 */ /* 0x000fe40000011602 */
[----:B----4-:R-:W-:-:S04]  /*3910*/  LOP3.LUT R0, R2, 0xffff, RZ, 0xc0, !PT ;  /* 0x0000ffff02007812 */ /* 0x010fc800078ec0ff */
[----:B------:R-:W-:Y:S02]  /*3920*/  SHF.R.U32.HI R5, RZ, 0x8, R0 ;  /* 0x00000008ff057819 */ /* 0x000fe40000011600 */
[----:B------:R-:W-:Y:S01]  /*3930*/  LOP3.LUT R0, R3, UR15, R4, 0x96, !PT ;  /* 0x0000000f03007c12 */ /* 0x000fe2000f8e9604 */
[----:B------:R-:W-:Y:S01]  /*3940*/  FFMA.FTZ R4, R158, c[0x0][0x23c], -R14 ;  /* 0x00008f009e047a23 */ /* 0x000fe2000001080e */
[----:B------:R-:W-:Y:S01]  /*3950*/  SHF.R.U32.HI R3, RZ, 0x10, R2 ;  /* 0x00000010ff037819 */ /* 0x000fe20000011602 */
[----:B--2---:R-:W-:Y:S01]  /*3960*/  IMAD.MOV.U32 R158, RZ, RZ, R23 ;  /* 0x000000ffff9e7224 */ /* 0x004fe200078e0017 */
[C---:B------:R-:W-:Y:S01]  /*3970*/  LOP3.LUT R2, R0.reuse, 0xffff, RZ, 0xc0, !PT ;  /* 0x0000ffff00027812 */ /* 0x040fe200078ec0ff */
[----:B------:R2:W-:Y:S01]  /*3980*/  MUFU.EX2 R157, R4 ;  /* 0x00000004009d7308 */ /* 0x0005e20000000800 */
[----:B-1----:R-:W-:Y:S02]  /*3990*/  LOP3.LUT R6, R0, 0xff, RZ, 0xc0, !PT ;  /* 0x000000ff00067812 */ /* 0x002fe400078ec0ff */
[----:B------:R-:W-:Y:S01]  /*39a0*/  PRMT R12, R12, 0x5410, R5 ;  /* 0x000054100c0c7816 */ /* 0x000fe20000000005 */
[----:B------:R-:W-:Y:S01]  /*39b0*/  FFMA.FTZ R5, R159, c[0x0][0x23c], -R14 ;  /* 0x00008f009f057a23 */ /* 0x000fe2000001080e */
[----:B------:R-:W-:-:S02]  /*39c0*/  LOP3.LUT R3, R3, 0xff, RZ, 0xc0, !PT ;  /* 0x000000ff03037812 */ /* 0x000fc400078ec0ff */
[----:B------:R-:W-:Y:S01]  /*39d0*/  LOP3.LUT R23, R35, UR11, R26, 0x96, !PT ;  /* 0x0000000b23177c12 */ /* 0x000fe2000f8e961a */
[----:B------:R1:W4:Y:S01]  /*39e0*/  MUFU.EX2 R87, R5 ;  /* 0x0000000500577308 */ /* 0x0003220000000800 */
[----:B------:R-:W-:Y:S02]  /*39f0*/  PRMT R3, R3, 0x5410, R7 ;  /* 0x0000541003037816 */ /* 0x000fe40000000007 */
[----:B------:R-:W-:-:S03]  /*3a00*/  F2FP.PACK_AB R7, R106, R113 ;  /* 0x000000716a07723e */ /* 0x000fc600000000ff */
[--C-:B------:R-:W-:Y:S01]  /*3a10*/  HSET2.LE.AND R3, R3, R109.reuse, PT ;  /* 0x0000006d03037233 */ /* 0x100fe20003803000 */
[----:B--2---:R-:W-:Y:S02]  /*3a20*/  SHF.R.U32.HI R4, RZ, 0x8, R2 ;  /* 0x00000008ff047819 */ /* 0x004fe40000011602 */
[----:B------:R-:W-:Y:S02]  /*3a30*/  SHF.R.U32.HI R2, RZ, 0x10, R0 ;  /* 0x00000010ff027819 */ /* 0x000fe40000011600 */
[----:B------:R-:W-:Y:S02]  /*3a40*/  PRMT R8, R6, 0x5410, R4 ;  /* 0x0000541006087816 */ /* 0x000fe40000000004 */
[----:B------:R-:W-:Y:S01]  /*3a50*/  SHF.R.U32.HI R6, RZ, 0x18, R0 ;  /* 0x00000018ff067819 */ /* 0x000fe20000011600 */
[--C-:B------:R-:W-:Y:S01]  /*3a60*/  HSET2.LE.AND R0, R12, R109.reuse, PT ;  /* 0x0000006d0c007233 */ /* 0x100fe20003803000 */
[----:B------:R-:W-:Y:S01]  /*3a70*/  LOP3.LUT R4, R2, 0xff, RZ, 0xc0, !PT ;  /* 0x000000ff02047812 */ /* 0x000fe200078ec0ff */
[----:B-1----:R-:W-:Y:S01]  /*3a80*/  FFMA.FTZ R5, R120, c[0x0][0x23c], -R22 ;  /* 0x00008f0078057a23 */ /* 0x002fe20000010816 */
[----:B------:R-:W-:Y:S01]  /*3a90*/  F2FP.PACK_AB R2, R135, R105 ;  /* 0x000000698702723e */ /* 0x000fe200000000ff */
[----:B------:R-:W-:Y:S01]  /*3aa0*/  IMAD.MOV.U32 R120, RZ, RZ, R112 ;  /* 0x000000ffff787224 */ /* 0x000fe200078e0070 */
[----:B------:R-:W-:Y:S01]  /*3ab0*/  PRMT R4, R4, 0x5410, R6 ;  /* 0x0000541004047816 */ /* 0x000fe20000000006 */
[----:B------:R4:W-:Y:S01]  /*3ac0*/  MUFU.EX2 R171, R5 ;  /* 0x0000000500ab7308 */ /* 0x0009e20000000800 */
[----:B------:R-:W-:Y:S01]  /*3ad0*/  LOP3.LUT R6, R0, R2, RZ, 0xc0, !PT ;  /* 0x0000000200067212 */ /* 0x000fe200078ec0ff */
[--C-:B------:R-:W-:Y:S01]  /*3ae0*/  HSET2.LE.AND R0, R8, R109.reuse, PT ;  /* 0x0000006d08007233 */ /* 0x100fe20003803000 */
[----:B------:R-:W-:Y:S01]  /*3af0*/  F2FP.PACK_AB R2, R139, R158 ;  /* 0x0000009e8b02723e */ /* 0x000fe200000000ff */
[--C-:B------:R-:W-:Y:S01]  /*3b00*/  FFMA.FTZ R8, R121, c[0x0][0x23c], -R22.reuse ;  /* 0x00008f0079087a23 */ /* 0x100fe20000010816 */
[----:B------:R-:W-:Y:S01]  /*3b10*/  LOP3.LUT R7, R3, R7, RZ, 0xc0, !PT ;  /* 0x0000000703077212 */ /* 0x000fe200078ec0ff */
[----:B------:R-:W-:Y:S01]  /*3b20*/  HSET2.LE.AND R3, R4, R109, PT ;  /* 0x0000006d04037233 */ /* 0x000fe20003803000 */
[----:B------:R-:W-:Y:S01]  /*3b30*/  LOP3.LUT R4, R0, R2, RZ, 0xc0, !PT ;  /* 0x0000000200047212 */ /* 0x000fe200078ec0ff */
[----:B------:R1:W-:Y:S01]  /*3b40*/  MUFU.EX2 R156, R8 ;  /* 0x00000008009c7308 */ /* 0x0003e20000000800 */
[----:B------:R-:W-:Y:S01]  /*3b50*/  FFMA.FTZ R0, R116, c[0x0][0x23c], -R22 ;  /* 0x00008f0074007a23 */ /* 0x000fe20000010816 */
[----:B------:R-:W-:Y:S01]  /*3b60*/  LOP3.LUT R2, R11, UR9, R34, 0x96, !PT ;  /* 0x000000090b027c12 */ /* 0x000fe2000f8e9622 */
[----:B------:R-:W-:-:S02]  /*3b70*/  FFMA.FTZ R11, R117, c[0x0][0x23c], -R22 ;  /* 0x00008f00750b7a23 */ /* 0x000fc40000010816 */
[----:B------:R-:W-:Y:S01]  /*3b80*/  IMAD.MOV.U32 R112, RZ, RZ, R132 ;  /* 0x000000ffff707224 */ /* 0x000fe200078e0084 */
[----:B----4-:R-:W-:Y:S02]  /*3b90*/  F2FP.PACK_AB R5, R87, R157 ;  /* 0x0000009d5705723e */ /* 0x010fe400000000ff */
[----:B------:R2:W4:Y:S02]  /*3ba0*/  MUFU.EX2 R20, R0 ;  /* 0x0000000000147308 */ /* 0x0005240000000800 */
[----:B------:R-:W-:Y:S01]  /*3bb0*/  LOP3.LUT R5, R3, R5, RZ, 0xc0, !PT ;  /* 0x0000000503057212 */ /* 0x000fe200078ec0ff */
[----:B------:R-:W-:-:S04]  /*3bc0*/  IMAD.WIDE.U32 R2, R2, -0x2daee0ad, RZ ;  /* 0xd2511f5302027825 */ /* 0x000fc800078e00ff */
[----:B-1----:R-:W-:Y:S01]  /*3bd0*/  IMAD.WIDE.U32 R8, R17, -0x326172a9, RZ ;  /* 0xcd9e8d5711087825 */ /* 0x002fe200078e00ff */
[----:B------:R1:W1:Y:S01]  /*3be0*/  MUFU.EX2 R86, R11 ;  /* 0x0000000b00567308 */ /* 0x0002620000000800 */
[----:B---3--:R-:W-:Y:S03]  /*3bf0*/  HMMA.16816.F32 R96, R4, R36, R64 ;  /* 0x000000240460723c */ /* 0x008fe60000001840 */
[----:B--2---:R-:W-:-:S05]  /*3c00*/  LOP3.LUT R0, R9, UR7, R10, 0x96, !PT ;  /* 0x0000000709007c12 */ /* 0x004fca000f8e960a */
[----:B------:R-:W-:Y:S01]  /*3c10*/  HMMA.16816.F32 R92, R4, R40, R56 ;  /* 0x00000028045c723c */ /* 0x000fe20000001838 */
[----:B------:R-:W-:Y:S01]  /*3c20*/  IMAD.WIDE.U32 R12, R0, -0x2daee0ad, RZ ;  /* 0xd2511f53000c7825 */ /* 0x000fe200078e00ff */
[----:B------:R-:W-:-:S03]  /*3c30*/  LOP3.LUT R0, R3, UR6, R16, 0x96, !PT ;  /* 0x0000000603007c12 */ /* 0x000fc6000f8e9610 */
[----:B------:R-:W-:Y:S01]  /*3c40*/  FFMA.FTZ R3, R128, c[0x0][0x23c], -R22 ;  /* 0x00008f0080037a23 */ /* 0x000fe20000010816 */
[----:B------:R-:W-:Y:S01]  /*3c50*/  LOP3.LUT R2, R13, UR4, R2, 0x96, !PT ;  /* 0x000000040d027c12 */ /* 0x000fe2000f8e9602 */
[----:B-1----:R-:W-:Y:S01]  /*3c60*/  IMAD.WIDE.U32 R10, R0, -0x326172a9, RZ ;  /* 0xcd9e8d57000a7825 */ /* 0x002fe200078e00ff */
[----:B------:R-:W-:Y:S01]  /*3c70*/  HMMA.16816.F32 R64, R4, R42, R48 ;  /* 0x0000002a0440723c */ /* 0x000fe20000001830 */
[----:B------:R1:W-:Y:S02]  /*3c80*/  MUFU.EX2 R32, R3 ;  /* 0x0000000300207308 */ /* 0x0003e40000000800 */
[----:B------:R-:W-:Y:S01]  /*3c90*/  FFMA.FTZ R0, R129, c[0x0][0x23c], -R22 ;  /* 0x00008f0081007a23 */ /* 0x000fe20000010816 */
[----:B------:R-:W-:-:S04]  /*3ca0*/  LOP3.LUT R8, R11, UR5, R8, 0x96, !PT ;  /* 0x000000050b087c12 */ /* 0x000fc8000f8e9608 */
[----:B------:R-:W-:Y:S01]  /*3cb0*/  HMMA.16816.F32 R68, R4, R38, R44 ;  /* 0x000000260444723c */ /* 0x000fe2000000182c */
[----:B------:R2:W-:Y:S06]  /*3cc0*/  MUFU.EX2 R121, R0 ;  /* 0x0000000000797308 */ /* 0x0005ec0000000800 */
[----:B------:R-:W-:Y:S02]  /*3cd0*/  FFMA.FTZ R6, R122, c[0x0][0x23c], -R19 ;  /* 0x00008f007a067a23 */ /* 0x000fe40000010813 */
[----:B-1----:R-:W-:Y:S02]  /*3ce0*/  IMAD.WIDE.U32 R2, R2, -0x326172a9, RZ ;  /* 0xcd9e8d5702027825 */ /* 0x002fe400078e00ff */
[----:B------:R1:W-:Y:S02]  /*3cf0*/  MUFU.EX2 R114, R6 ;  /* 0x0000000600727308 */ /* 0x0003e40000000800 */
[----:B------:R-:W-:Y:S01]  /*3d00*/  IMAD.WIDE.U32 R4, R8, -0x2daee0ad, RZ ;  /* 0xd2511f5308047825 */ /* 0x000fe200078e00ff */
[----:B------:R-:W-:-:S02]  /*3d10*/  LOP3.LUT R7, R2, 0xffff, RZ, 0xc0, !PT ;  /* 0x0000ffff02077812 */ /* 0x000fc400078ec0ff */
[----:B------:R-:W-:Y:S01]  /*3d20*/  LOP3.LUT R9, R2, 0xff, RZ, 0xc0, !PT ;  /* 0x000000ff02097812 */ /* 0x000fe200078ec0ff */
[----:B----4-:R-:W-:Y:S01]  /*3d30*/  IMAD.MOV.U32 R122, RZ, RZ, R20 ;  /* 0x000000ffff7a7224 */ /* 0x010fe200078e0014 */
[----:B------:R-:W-:Y:S01]  /*3d40*/  SHF.R.U32.HI R11, RZ, 0x18, R2 ;  /* 0x00000018ff0b7819 */ /* 0x000fe20000011602 */
[----:B------:R-:W-:Y:S01]  /*3d50*/  IMAD.WIDE.U32 R44, R30, -0x2daee0ad, RZ ;  /* 0xd2511f531e2c7825 */ /* 0x000fe200078e00ff */
[----:B--2---:R-:W-:Y:S02]  /*3d60*/  LOP3.LUT R0, R3, UR15, R10, 0x96, !PT ;  /* 0x0000000f03007c12 */ /* 0x004fe4000f8e960a */
[----:B------:R-:W-:Y:S01]  /*3d70*/  LOP3.LUT R8, R5, UR14, R12, 0x96, !PT ;  /* 0x0000000e05087c12 */ /* 0x000fe2000f8e960c */
[----:B------:R-:W-:Y:S01]  /*3d80*/  FFMA.FTZ R3, R118, c[0x0][0x23c], -R19 ;  /* 0x00008f0076037a23 */ /* 0x000fe20000010813 */
[----:B------:R-:W-:Y:S02]  /*3d90*/  LOP3.LUT R16, R4, 0xffff, RZ, 0xc0, !PT ;  /* 0x0000ffff04107812 */ /* 0x000fe400078ec0ff */
[----:B------:R-:W-:Y:S01]  /*3da0*/  SHF.R.U32.HI R5, RZ, 0x18, R0 ;  /* 0x00000018ff057819 */ /* 0x000fe20000011600 */
[----:B------:R2:W-:Y:S01]  /*3db0*/  MUFU.EX2 R118, R3 ;  /* 0x0000000300767308 */ /* 0x0005e20000000800 */
[----:B-1----:R-:W-:-:S02]  /*3dc0*/  SHF.R.U32.HI R6, RZ, 0x10, R2 ;  /* 0x00000010ff067819 */ /* 0x002fc40000011602 */
[----:B------:R-:W-:Y:S02]  /*3dd0*/  SHF.R.U32.HI R2, RZ, 0x8, R7 ;  /* 0x00000008ff027819 */ /* 0x000fe40000011607 */
[----:B------:R-:W-:Y:S02]  /*3de0*/  LOP3.LUT R7, R0, 0xff, RZ, 0xc0, !PT ;  /* 0x000000ff00077812 */ /* 0x000fe400078ec0ff */
[----:B------:R-:W-:Y:S01]  /*3df0*/  PRMT R10, R9, 0x5410, R2 ;  /* 0x00005410090a7816 */ /* 0x000fe20000000002 */
[--C-:B------:R-:W-:Y:S01]  /*3e00*/  FFMA.FTZ R2, R119, c[0x0][0x23c], -R19.reuse ;  /* 0x00008f0077027a23 */ /* 0x100fe20000010813 */
[----:B------:R-:W-:Y:S01]  /*3e10*/  LOP3.LUT R6, R6, 0xff, RZ, 0xc0, !PT ;  /* 0x000000ff06067812 */ /* 0x000fe200078ec0ff */
[----:B------:R-:W-:Y:S01]  /*3e20*/  FFMA.FTZ R9, R123, c[0x0][0x23c], -R19 ;  /* 0x00008f007b097a23 */ /* 0x000fe20000010813 */
[----:B------:R-:W-:Y:S01]  /*3e30*/  LOP3.LUT R21, R4, 0xff, RZ, 0xc0, !PT ;  /* 0x000000ff04157812 */ /* 0x000fe200078ec0ff */
[----:B------:R1:W3:Y:S01]  /*3e40*/  MUFU.EX2 R46, R2 ;  /* 0x00000002002e7308 */ /* 0x0002e20000000800 */
[----:B------:R-:W-:-:S02]  /*3e50*/  SHF.R.U32.HI R13, RZ, 0x10, R4 ;  /* 0x00000010ff0d7819 */ /* 0x000fc40000011604 */
[----:B------:R-:W-:Y:S02]  /*3e60*/  SHF.R.U32.HI R17, RZ, 0x18, R4 ;  /* 0x00000018ff117819 */ /* 0x000fe40000011604 */
[----:B--2---:R-:W-:-:S03]  /*3e70*/  LOP3.LUT R3, R0, 0xffff, RZ, 0xc0, !PT ;  /* 0x0000ffff00037812 */ /* 0x004fc600078ec0ff */
[----:B------:R2:W4:Y:S01]  /*3e80*/  MUFU.EX2 R47, R9 ;  /* 0x00000009002f7308 */ /* 0x0005220000000800 */
[----:B------:R-:W-:Y:S02]  /*3e90*/  SHF.R.U32.HI R4, RZ, 0x8, R3 ;  /* 0x00000008ff047819 */ /* 0x000fe40000011603 */
[----:B------:R-:W-:Y:S02]  /*3ea0*/  PRMT R3, R6, 0x5410, R11 ;  /* 0x0000541006037816 */ /* 0x000fe4000000000b */
[----:B-1----:R-:W-:-:S03]  /*3eb0*/  SHF.R.U32.HI R2, RZ, 0x10, R0 ;  /* 0x00000010ff027819 */ /* 0x002fc60000011600 */
[--C-:B------:R-:W-:Y:S01]  /*3ec0*/  HSET2.LE.AND R3, R3, R109.reuse, PT ;  /* 0x0000006d03037233 */ /* 0x100fe20003803000 */
[----:B------:R-:W-:Y:S02]  /*3ed0*/  LOP3.LUT R0, R2, 0xff, RZ, 0xc0, !PT ;  /* 0x000000ff02007812 */ /* 0x000fe400078ec0ff */
[----:B------:R-:W-:Y:S02]  /*3ee0*/  F2FP.PACK_AB R2, R86, R122 ;  /* 0x0000007a5602723e */ /* 0x000fe400000000ff */
[----:B------:R-:W-:Y:S01]  /*3ef0*/  PRMT R5, R0, 0x5410, R5 ;  /* 0x0000541000057816 */ /* 0x000fe20000000005 */
[--C-:B------:R-:W-:Y:S01]  /*3f00*/  HSET2.LE.AND R0, R10, R109.reuse, PT ;  /* 0x0000006d0a007233 */ /* 0x100fe20003803000 */
[----:B--2---:R-:W-:Y:S01]  /*3f10*/  PRMT R9, R7, 0x5410, R4 ;  /* 0x0000541007097816 */ /* 0x004fe20000000004 */
[--C-:B------:R-:W-:Y:S01]  /*3f20*/  FFMA.FTZ R4, R124, c[0x0][0x23c], -R22.reuse ;  /* 0x00008f007c047a23 */ /* 0x100fe20000010816 */
[----:B---3--:R-:W-:Y:S01]  /*3f30*/  F2FP.PACK_AB R7, R46, R118 ;  /* 0x000000762e07723e */ /* 0x008fe200000000ff */
[--C-:B------:R-:W-:Y:S01]  /*3f40*/  HSET2.LE.AND R5, R5, R109.reuse, PT ;  /* 0x0000006d05057233 */ /* 0x100fe20003803000 */
[----:B------:R-:W-:Y:S01]  /*3f50*/  LOP3.LUT R6, R0, R2, RZ, 0xc0, !PT ;  /* 0x0000000200067212 */ /* 0x000fe200078ec0ff */
[--C-:B------:R-:W-:Y:S01]  /*3f60*/  FFMA.FTZ R2, R125, c[0x0][0x23c], -R22.reuse ;  /* 0x00008f007d027a23 */ /* 0x100fe20000010816 */
[----:B------:R1:W2:Y:S01]  /*3f70*/  MUFU.EX2 R27, R4 ;  /* 0x00000004001b7308 */ /* 0x0002a20000000800 */
[----:B------:R-:W-:Y:S01]  /*3f80*/  LOP3.LUT R7, R3, R7, RZ, 0xc0, !PT ;  /* 0x0000000703077212 */ /* 0x000fe200078ec0ff */
[----:B------:R-:W-:Y:S01]  /*3f90*/  HSET2.LE.AND R0, R9, R109, PT ;  /* 0x0000006d09007233 */ /* 0x000fe20003803000 */
[----:B----4-:R-:W-:Y:S01]  /*3fa0*/  F2FP.PACK_AB R9, R47, R114 ;  /* 0x000000722f09723e */ /* 0x010fe200000000ff */
[----:B------:R-:W-:-:S03]  /*3fb0*/  FFMA.FTZ R10, R148, c[0x0][0x23c], -R22 ;  /* 0x00008f00940a7a23 */ /* 0x000fc60000010816 */
[----:B------:R-:W-:Y:S01]  /*3fc0*/  LOP3.LUT R5, R5, R9, RZ, 0xc0, !PT ;  /* 0x0000000905057212 */ /* 0x000fe200078ec0ff */
[----:B------:R3:W-:Y:S01]  /*3fd0*/  MUFU.EX2 R142, R2 ;  /* 0x00000002008e7308 */ /* 0x0007e20000000800 */
[----:B------:R-:W-:Y:S01]  /*3fe0*/  FFMA.FTZ R9, R153, c[0x0][0x23c], -R15 ;  /* 0x00008f0099097a23 */ /* 0x000fe2000001080f */
[----:B-1----:R-:W-:-:S06]  /*3ff0*/  F2FP.PACK_AB R4, R156, R171 ;  /* 0x000000ab9c04723e */ /* 0x002fcc00000000ff */
[----:B------:R1:W-:Y:S01]  /*4000*/  MUFU.EX2 R117, R10 ;  /* 0x0000000a00757308 */ /* 0x0003e20000000800 */
[----:B------:R-:W-:Y:S01]  /*4010*/  LOP3.LUT R4, R0, R4, RZ, 0xc0, !PT ;  /* 0x0000000400047212 */ /* 0x000fe200078ec0ff */
[----:B---3--:R-:W-:-:S06]  /*4020*/  IMAD.WIDE.U32 R2, R18, -0x2daee0ad, RZ ;  /* 0xd2511f5312027825 */ /* 0x008fcc00078e00ff */
[----:B------:R3:W4:Y:S01]  /*4030*/  MUFU.EX2 R26, R9 ;  /* 0x00000009001a7308 */ /* 0x0007220000000800 */
[C---:B------:R-:W-:Y:S01]  /*4040*/  HMMA.16816.F32 R52, R4.reuse, R40, R60 ;  /* 0x000000280434723c */ /* 0x040fe2000000183c */
[----:B------:R-:W-:Y:S02]  /*4050*/  LOP3.LUT R0, R3, UR14, R28, 0x96, !PT ;  /* 0x0000000e03007c12 */ /* 0x000fe4000f8e961c */
[----:B------:R-:W-:Y:S01]  /*4060*/  LOP3.LUT R11, R2, 0xffff, RZ, 0xc0, !PT ;  /* 0x0000ffff020b7812 */ /* 0x000fe200078ec0ff */
[----:B------:R-:W-:Y:S01]  /*4070*/  FFMA.FTZ R3, R152, c[0x0][0x23c], -R15 ;  /* 0x00008f0098037a23 */ /* 0x000fe2000001080f */
[----:B------:R-:W-:Y:S02]  /*4080*/  LOP3.LUT R12, R2, 0xff, RZ, 0xc0, !PT ;  /* 0x000000ff020c7812 */ /* 0x000fe400078ec0ff */
[----:B------:R-:W-:Y:S01]  /*4090*/  IMAD.WIDE.U32 R40, R23, -0x2daee0ad, RZ ;  /* 0xd2511f5317287825 */ /* 0x000fe200078e00ff */
[--C-:B------:R-:W-:Y:S01]  /*40a0*/  SHF.R.U32.HI R18, RZ, 0x10, R2.reuse ;  /* 0x00000010ff127819 */ /* 0x100fe20000011602 */
[----:B------:R4:W-:Y:S01]  /*40b0*/  MUFU.EX2 R210, R3 ;  /* 0x0000000300d27308 */ /* 0x0009e20000000800 */
[----:B------:R-:W-:Y:S01]  /*40c0*/  SHF.R.U32.HI R20, RZ, 0x18, R2 ;  /* 0x00000018ff147819 */ /* 0x000fe20000011602 */
[----:B------:R-:W-:Y:S01]  /*40d0*/  HMMA.16816.F32 R76, R4, R42, R80 ;  /* 0x0000002a044c723c */ /* 0x000fe20000001850 */
[----:B-1----:R-:W-:Y:S01]  /*40e0*/  LOP3.LUT R10, R45, UR10, R84, 0x96, !PT ;  /* 0x0000000a2d0a7c12 */ /* 0x002fe2000f8e9654 */
[----:B--2---:R-:W-:Y:S01]  /*40f0*/  IMAD.MOV.U32 R152, RZ, RZ, R27 ;  /* 0x000000ffff987224 */ /* 0x004fe200078e001b */
[----:B---3--:R-:W-:-:S04]  /*4100*/  LOP3.LUT R9, R13, 0xff, RZ, 0xc0, !PT ;  /* 0x000000ff0d097812 */ /* 0x008fc800078ec0ff */
[----:B------:R-:W-:Y:S01]  /*4110*/  IMAD.WIDE.U32 R42, R10, -0x326172a9, RZ ;  /* 0xcd9e8d570a2a7825 */ /* 0x000fe200078e00ff */
[----:B------:R-:W-:Y:S01]  /*4120*/  SHF.R.U32.HI R10, RZ, 0x8, R16 ;  /* 0x00000008ff0a7819 */ /* 0x000fe20000011610 */
[C---:B------:R-:W-:Y:S01]  /*4130*/  HMMA.16816.F32 R56, R4.reuse, R36, R100 ;  /* 0x000000240438723c */ /* 0x040fe20000001864 */
[----:B------:R-:W-:Y:S01]  /*4140*/  PRMT R23, R9, 0x5410, R17 ;  /* 0x0000541009177816 */ /* 0x000fe20000000011 */
[----:B------:R-:W-:Y:S01]  /*4150*/  FFMA.FTZ R16, R147, c[0x0][0x23c], -R14 ;  /* 0x00008f0093107a23 */ /* 0x000fe2000001080e */
[----:B------:R-:W-:Y:S01]  /*4160*/  PRMT R21, R21, 0x5410, R10 ;  /* 0x0000541015157816 */ /* 0x000fe2000000000a */
[----:B------:R-:W-:Y:S01]  /*4170*/  IMAD.MOV.U32 R147, RZ, RZ, R46 ;  /* 0x000000ffff937224 */ /* 0x000fe200078e002e */
[--C-:B------:R-:W-:Y:S01]  /*4180*/  SHF.R.U32.HI R10, RZ, 0x10, R8.reuse ;  /* 0x00000010ff0a7819 */ /* 0x100fe20000011608 */
[----:B----4-:R-:W-:Y:S01]  /*4190*/  IMAD.WIDE.U32 R2, R31, -0x2daee0ad, RZ ;  /* 0xd2511f531f027825 */ /* 0x010fe200078e00ff */
[----:B------:R-:W-:Y:S01]  /*41a0*/  SHF.R.U32.HI R9, RZ, 0x18, R8 ;  /* 0x00000018ff097819 */ /* 0x000fe20000011608 */
[----:B------:R-:W-:Y:S01]  /*41b0*/  MUFU.EX2 R159, R16 ;  /* 0x00000010009f7308 */ /* 0x000fe20000000800 */
[----:B------:R-:W-:Y:S01]  /*41c0*/  HMMA.16816.F32 R48, R4, R38, R88 ;  /* 0x000000260430723c */ /* 0x000fe20000001858 */
[----:B------:R-:W-:Y:S01]  /*41d0*/  IMAD.WIDE.U32 R36, R24, -0x2daee0ad, RZ ;  /* 0xd2511f5318247825 */ /* 0x000fe200078e00ff */
[----:B------:R-:W-:-:S02]  /*41e0*/  LOP3.LUT R3, R3, UR10, R84, 0x96, !PT ;  /* 0x0000000a03037c12 */ /* 0x000fc4000f8e9654 */
[----:B------:R-:W-:Y:S01]  /*41f0*/  LOP3.LUT R28, R41, UR8, R2, 0x96, !PT ;  /* 0x00000008291c7c12 */ /* 0x000fe2000f8e9602 */
[--C-:B------:R-:W-:Y:S01]  /*4200*/  FFMA.FTZ R2, R144, c[0x0][0x23c], -R15.reuse ;  /* 0x00008f0090027a23 */ /* 0x100fe2000001080f */
[----:B------:R-:W-:Y:S01]  /*4210*/  LOP3.LUT R41, R43, UR9, R34, 0x96, !PT ;  /* 0x000000092b297c12 */ /* 0x000fe2000f8e9622 */
[----:B------:R-:W-:Y:S01]  /*4220*/  IMAD.WIDE.U32 R30, R3, -0x326172a9, RZ ;  /* 0xcd9e8d57031e7825 */ /* 0x000fe200078e00ff */
[----:B------:R-:W-:Y:S01]  /*4230*/  LOP3.LUT R6, R0, 0xff, RZ, 0xc0, !PT ;  /* 0x000000ff00067812 */ /* 0x000fe200078ec0ff */
[----:B------:R1:W-:Y:S01]  /*4240*/  MUFU.EX2 R148, R2 ;  /* 0x0000000200947308 */ /* 0x0003e20000000800 */
[----:B------:R-:W-:Y:S01]  /*4250*/  SHF.R.U32.HI R5, RZ, 0x18, R0 ;  /* 0x00000018ff057819 */ /* 0x000fe20000011600 */
[----:B------:R-:W-:Y:S01]  /*4260*/  FFMA.FTZ R3, R145, c[0x0][0x23c], -R15 ;  /* 0x00008f0091037a23 */ /* 0x000fe2000001080f */
[----:B------:R-:W-:Y:S01]  /*4270*/  LOP3.LUT R31, R31, UR9, R34, 0x96, !PT ;  /* 0x000000091f1f7c12 */ /* 0x000fe2000f8e9622 */
[----:B------:R-:W-:Y:S02]  /*4280*/  IMAD.MOV.U32 R144, RZ, RZ, R32 ;  /* 0x000000ffff907224 */ /* 0x000fe400078e0020 */
[----:B------:R-:W-:Y:S01]  /*4290*/  LDSM.16.MT88.4 R32, [R205+0x4c00] ;  /* 0x004c0000cd20783b */ /* 0x000fe20000004200 */
[----:B------:R-:W-:Y:S01]  /*42a0*/  IMAD.MOV.U32 R145, RZ, RZ, R106 ;  /* 0x000000ffff917224 */ /* 0x000fe200078e006a */
[----:B------:R2:W3:Y:S01]  /*42b0*/  MUFU.EX2 R140, R3 ;  /* 0x00000003008c7308 */ /* 0x0004e20000000800 */
[----:B-1----:R-:W-:-:S02]  /*42c0*/  SHF.R.U32.HI R2, RZ, 0x8, R11 ;  /* 0x00000008ff027819 */ /* 0x002fc4000001160b */
[----:B------:R-:W-:Y:S02]  /*42d0*/  LOP3.LUT R11, R8, 0xff, RZ, 0xc0, !PT ;  /* 0x000000ff080b7812 */ /* 0x000fe400078ec0ff */
[----:B------:R-:W-:Y:S01]  /*42e0*/  PRMT R17, R12, 0x5410, R2 ;  /* 0x000054100c117816 */ /* 0x000fe20000000002 */
[----:B------:R-:W-:Y:S01]  /*42f0*/  IMAD.WIDE.U32 R12, R25, -0x2daee0ad, RZ ;  /* 0xd2511f53190c7825 */ /* 0x000fe200078e00ff */
[----:B------:R-:W-:Y:S02]  /*4300*/  LOP3.LUT R2, R8, 0xffff, RZ, 0xc0, !PT ;  /* 0x0000ffff08027812 */ /* 0x000fe400078ec0ff */
[----:B------:R-:W-:Y:S01]  /*4310*/  LOP3.LUT R8, R18, 0xff, RZ, 0xc0, !PT ;  /* 0x000000ff12087812 */ /* 0x000fe200078ec0ff */
[----:B--2---:R-:W-:Y:S01]  /*4320*/  FFMA.FTZ R3, R146, c[0x0][0x23c], -R14 ;  /* 0x00008f0092037a23 */ /* 0x004fe2000001080e */
[----:B------:R-:W-:Y:S01]  /*4330*/  LOP3.LUT R18, R13, UR10, R108, 0x96, !PT ;  /* 0x0000000a0d127c12 */ /* 0x000fe2000f8e966c */
[----:B------:R-:W-:Y:S01]  /*4340*/  IMAD.MOV.U32 R146, RZ, RZ, R135 ;  /* 0x000000ffff927224 */ /* 0x000fe200078e0087 */
[----:B------:R-:W-:Y:S01]  /*4350*/  LOP3.LUT R13, R37, UR8, R12, 0x96, !PT ;  /* 0x00000008250d7c12 */ /* 0x000fe2000f8e960c */
[----:B------:R1:W2:Y:S02]  /*4360*/  MUFU.EX2 R143, R3 ;  /* 0x00000003008f7308 */ /* 0x0002a40000000800 */
[----:B-1----:R-:W-:-:S02]  /*4370*/  SHF.R.U32.HI R3, RZ, 0x8, R2 ;  /* 0x00000008ff037819 */ /* 0x002fc40000011602 */
[----:B------:R-:W-:Y:S02]  /*4380*/  LOP3.LUT R2, R10, 0xff, RZ, 0xc0, !PT ;  /* 0x000000ff0a027812 */ /* 0x000fe400078ec0ff */
[----:B------:R-:W-:Y:S02]  /*4390*/  PRMT R12, R11, 0x5410, R3 ;  /* 0x000054100b0c7816 */ /* 0x000fe40000000003 */
[----:B------:R-:W-:Y:S01]  /*43a0*/  PRMT R9, R2, 0x5410, R9 ;  /* 0x0000541002097816 */ /* 0x000fe20000000009 */
[----:B------:R-:W-:Y:S01]  /*43b0*/  FFMA.FTZ R2, R154, c[0x0][0x23c], -R14 ;  /* 0x00008f009a027a23 */ /* 0x000fe2000001080e */
[----:B------:R-:W-:Y:S01]  /*43c0*/  SHF.R.U32.HI R3, RZ, 0x10, R0 ;  /* 0x00000010ff037819 */ /* 0x000fe20000011600 */
[----:B------:R-:W-:Y:S01]  /*43d0*/  IMAD.MOV.U32 R154, RZ, RZ, R26 ;  /* 0x000000ffff9a7224 */ /* 0x000fe200078e001a */
[----:B------:R-:W-:Y:S01]  /*43e0*/  PRMT R10, R8, 0x5410, R20 ;  /* 0x00005410080a7816 */ /* 0x000fe20000000014 */
[----:B------:R1:W-:Y:S01]  /*43f0*/  MUFU.EX2 R116, R2 ;  /* 0x0000000200747308 */ /* 0x0003e20000000800 */
[----:B------:R-:W-:Y:S01]  /*4400*/  FFMA.FTZ R8, R155, c[0x0][0x23c], -R14 ;  /* 0x00008f009b087a23 */ /* 0x000fe2000001080e */
[----:B------:R-:W-:Y:S01]  /*4410*/  LOP3.LUT R3, R3, 0xff, RZ, 0xc0, !PT ;  /* 0x000000ff03037812 */ /* 0x000fe200078ec0ff */
[----:B------:R-:W4:Y:S01]  /*4420*/  LDSM.16.MT88.4 R24, [R204+0x4c00] ;  /* 0x004c0000cc18783b */ /* 0x000f220000004200 */
[----:B------:R-:W-:-:S02]  /*4430*/  IMAD.MOV.U32 R155, RZ, RZ, R114 ;  /* 0x000000ffff9b7224 */ /* 0x000fc400078e0072 */
[----:B------:R-:W-:Y:S01]  /*4440*/  PRMT R5, R3, 0x5410, R5 ;  /* 0x0000541003057816 */ /* 0x000fe20000000005 */
[----:B------:R-:W-:Y:S01]  /*4450*/  FFMA.FTZ R3, R126, c[0x0][0x23c], -R19 ;  /* 0x00008f007e037a23 */ /* 0x000fe20000010813 */
[----:B------:R-:W2:Y:S01]  /*4460*/  MUFU.EX2 R153, R8 ;  /* 0x0000000800997308 */ /* 0x000ea20000000800 */
[----:B-1----:R-:W-:Y:S01]  /*4470*/  LOP3.LUT R2, R0, 0xffff, RZ, 0xc0, !PT ;  /* 0x0000ffff00027812 */ /* 0x002fe200078ec0ff */
[----:B------:R-:W-:-:S06]  /*4480*/  HSET2.LE.AND R0, R17, R109, PT ;  /* 0x0000006d11007233 */ /* 0x000fcc0003803000 */
[----:B------:R1:W-:Y:S01]  /*4490*/  MUFU.EX2 R161, R3 ;  /* 0x0000000300a17308 */ /* 0x0003e20000000800 */
[----:B------:R-:W-:Y:S02]  /*44a0*/  SHF.R.U32.HI R4, RZ, 0x8, R2 ;  /* 0x00000008ff047819 */ /* 0x000fe40000011602 */
[----:B---3--:R-:W-:Y:S02]  /*44b0*/  F2FP.PACK_AB R2, R140, R148 ;  /* 0x000000948c02723e */ /* 0x008fe400000000ff */
[----:B------:R-:W-:Y:S02]  /*44c0*/  PRMT R4, R6, 0x5410, R4 ;  /* 0x0000541006047816 */ /* 0x000fe40000000004 */
[----:B------:R-:W-:Y:S01]  /*44d0*/  LOP3.LUT R6, R0, R2, RZ, 0xc0, !PT ;  /* 0x0000000200067212 */ /* 0x000fe200078ec0ff */
[----:B------:R-:W-:Y:S01]  /*44e0*/  HSET2.LE.AND R0, R10, R109, PT ;  /* 0x0000006d0a007233 */ /* 0x000fe20003803000 */
[----:B--2---:R-:W-:-:S04]  /*44f0*/  F2FP.PACK_AB R2, R159, R143 ;  /* 0x0000008f9f02723e */ /* 0x004fc800000000ff */
[----:B------:R-:W-:Y:S01]  /*4500*/  LOP3.LUT R7, R0, R2, RZ, 0xc0, !PT ;  /* 0x0000000200077212 */ /* 0x000fe200078ec0ff */
[----:B------:R-:W-:Y:S01]  /*4510*/  HSET2.LE.AND R0, R4, R109, PT ;  /* 0x0000006d04007233 */ /* 0x000fe20003803000 */
[----:B-1----:R-:W-:Y:S01]  /*4520*/  FFMA.FTZ R3, R127, c[0x0][0x23c], -R19 ;  /* 0x00008f007f037a23 */ /* 0x002fe20000010813 */
[----:B------:R-:W-:-:S03]  /*4530*/  F2FP.PACK_AB R2, R154, R210 ;  /* 0x000000d29a02723e */ /* 0x000fc600000000ff */
[----:B------:R1:W2:Y:S01]  /*4540*/  MUFU.EX2 R141, R3 ;  /* 0x00000003008d7308 */ /* 0x0002a20000000800 */
        /* <DEDUP_REMOVED lines=8> */
[----:B----4-:R-:W-:Y:S01]  /*45d0*/  HMMA.16816.F32 R60, R4, R24, R92 ;  /* 0x00000018043c723c */ /* 0x010fe2000000185c */
[----:B-1----:R-:W-:Y:S01]  /*45e0*/  FFMA.FTZ R3, R130, c[0x0][0x23c], -R19 ;  /* 0x00008f0082037a23 */ /* 0x002fe20000010813 */
[----:B--2---:R-:W-:-:S03]  /*45f0*/  F2FP.PACK_AB R2, R141, R161 ;  /* 0x000000a18d02723e */ /* 0x004fc600000000ff */
[----:B------:R1:W-:Y:S01]  /*4600*/  MUFU.EX2 R229, R3 ;  /* 0x0000000300e57308 */ /* 0x0003e20000000800 */
[----:B------:R-:W-:Y:S01]  /*4610*/  LOP3.LUT R11, R0, R2, RZ, 0xc0, !PT ;  /* 0x00000002000b7212 */ /* 0x000fe200078ec0ff */
[--C-:B------:R-:W-:Y:S01]  /*4620*/  HSET2.LE.AND R0, R12, R109.reuse, PT ;  /* 0x0000006d0c007233 */ /* 0x100fe20003803000 */
[----:B------:R-:W-:Y:S01]  /*4630*/  F2FP.PACK_AB R2, R121, R144 ;  /* 0x000000907902723e */ /* 0x000fe200000000ff */
[----:B------:R-:W-:Y:S03]  /*4640*/  HMMA.16816.F32 R64, R4, R26, R64 ;  /* 0x0000001a0440723c */ /* 0x000fe60000001840 */
[----:B------:R-:W-:Y:S01]  /*4650*/  LOP3.LUT R8, R0, R2, RZ, 0xc0, !PT ;  /* 0x0000000200087212 */ /* 0x000fe200078ec0ff */
[----:B------:R-:W-:-:S04]  /*4660*/  HSET2.LE.AND R0, R9, R109, PT ;  /* 0x0000006d09007233 */ /* 0x000fc80003803000 */
[----:B------:R-:W-:Y:S01]  /*4670*/  HMMA.16816.F32 R80, R4, R32, R96 ;  /* 0x000000200450723c */ /* 0x000fe20000001860 */
[----:B-1----:R-:W-:-:S04]  /*4680*/  FFMA.FTZ R3, R131, c[0x0][0x23c], -R19 ;  /* 0x00008f0083037a23 */ /* 0x002fc80000010813 */
[----:B------:R1:W2:Y:S03]  /*4690*/  MUFU.EX2 R219, R3 ;  /* 0x0000000300db7308 */ /* 0x0002a60000000800 */
[----:B------:R-:W-:Y:S07]  /*46a0*/  HMMA.16816.F32 R68, R4, R34, R68 ;  /* 0x000000220444723c */ /* 0x000fee0000001844 */
[----:B------:R-:W-:-:S04]  /*46b0*/  IMAD.WIDE.U32 R6, R18, -0x326172a9, RZ ;  /* 0xcd9e8d5712067825 */ /* 0x000fc800078e00ff */
[----:B------:R-:W-:-:S04]  /*46c0*/  IMAD.WIDE.U32 R4, R13, -0x326172a9, RZ ;  /* 0xcd9e8d570d047825 */ /* 0x000fc800078e00ff */
[----:B-1----:R-:W-:Y:S01]  /*46d0*/  FFMA.FTZ R3, R149, c[0x0][0x23c], -R22 ;  /* 0x00008f0095037a23 */ /* 0x002fe20000010816 */
[----:B--2---:R-:W-:Y:S01]  /*46e0*/  F2FP.PACK_AB R2, R219, R229 ;  /* 0x000000e5db02723e */ /* 0x004fe200000000ff */
[----:B------:R-:W-:Y:S01]  /*46f0*/  IMAD.WIDE.U32 R12, R31, -0x2daee0ad, RZ ;  /* 0xd2511f531f0c7825 */ /* 0x000fe200078e00ff */
[----:B------:R-:W-:Y:S01]  /*4700*/  LOP3.LUT R5, R5, UR7, R6, 0x96, !PT ;  /* 0x0000000705057c12 */ /* 0x000fe2000f8e9606 */
[----:B------:R1:W-:Y:S01]  /*4710*/  MUFU.EX2 R231, R3 ;  /* 0x0000000300e77308 */ /* 0x0003e20000000800 */
[----:B------:R-:W-:Y:S01]  /*4720*/  LOP3.LUT R9, R0, R2, RZ, 0xc0, !PT ;  /* 0x0000000200097212 */ /* 0x000fe200078ec0ff */
[----:B------:R-:W-:Y:S01]  /*4730*/  FFMA.FTZ R0, R189, c[0x0][0x23c], -R15 ;  /* 0x00008f00bd007a23 */ /* 0x000fe2000001080f */
[----:B------:R-:W-:Y:S01]  /*4740*/  LOP3.LUT R23, R13, UR6, R40, 0x96, !PT ;  /* 0x000000060d177c12 */ /* 0x000fe2000f8e9628 */
[----:B------:R-:W-:-:S04]  /*4750*/  IMAD.WIDE.U32 R38, R5, -0x2daee0ad, RZ ;  /* 0xd2511f5305267825 */ /* 0x000fc800078e00ff */
[----:B------:R-:W-:Y:S01]  /*4760*/  IMAD.MOV.U32 R149, RZ, RZ, R107 ;  /* 0x000000ffff957224 */ /* 0x000fe200078e006b */
[C---:B------:R-:W-:Y:S01]  /*4770*/  HMMA.16816.F32 R96, R8.reuse, R24, R52 ;  /* 0x000000180860723c */ /* 0x040fe20000001834 */
[----:B------:R-:W-:Y:S02]  /*4780*/  IMAD.MOV.U32 R107, RZ, RZ, R180 ;  /* 0x000000ffff6b7224 */ /* 0x000fe400078e00b4 */
[----:B------:R-:W-:Y:S02]  /*4790*/  FFMA.FTZ R5, R191, c[0x0][0x23c], -R14 ;  /* 0x00008f00bf057a23 */ /* 0x000fe4000001080e */
[----:B------:R-:W-:Y:S02]  /*47a0*/  IMAD.MOV.U32 R191, RZ, RZ, R139 ;  /* 0x000000ffffbf7224 */ /* 0x000fe400078e008b */
[----:B-1----:R-:W-:Y:S01]  /*47b0*/  FFMA.FTZ R3, R172, c[0x0][0x23c], -R22 ;  /* 0x00008f00ac037a23 */ /* 0x002fe20000010816 */
[----:B------:R-:W-:Y:S01]  /*47c0*/  HMMA.16816.F32 R100, R8, R26, R76 ;  /* 0x0000001a0864723c */ /* 0x000fe2000000184c */
[----:B------:R-:W-:Y:S01]  /*47d0*/  MUFU.EX2 R172, R5 ;  /* 0x0000000500ac7308 */ /* 0x000fe20000000800 */
[----:B------:R-:W-:-:S02]  /*47e0*/  IMAD.MOV.U32 R189, RZ, RZ, R117 ;  /* 0x000000ffffbd7224 */ /* 0x000fc400078e0075 */
[----:B------:R-:W-:-:S04]  /*47f0*/  IMAD.MOV.U32 R117, RZ, RZ, R133 ;  /* 0x000000ffff757224 */ /* 0x000fc800078e0085 */
[C---:B------:R-:W-:Y:S01]  /*4800*/  HMMA.16816.F32 R92, R8.reuse, R32, R56 ;  /* 0x00000020085c723c */ /* 0x040fe20000001838 */
[----:B------:R1:W-:Y:S07]  /*4810*/  MUFU.EX2 R230, R3 ;  /* 0x0000000300e67308 */ /* 0x0003ee0000000800 */
[----:B------:R-:W-:Y:S01]  /*4820*/  HMMA.16816.F32 R88, R8, R34, R48 ;  /* 0x000000220858723c */ /* 0x000fe20000001830 */
[--C-:B-1----:R-:W-:Y:S02]  /*4830*/  FFMA.FTZ R3, R188, c[0x0][0x23c], -R15.reuse ;  /* 0x00008f00bc037a23 */ /* 0x102fe4000001080f */
[----:B------:R1:W-:Y:S08]  /*4840*/  MUFU.EX2 R188, R0 ;  /* 0x0000000000bc7308 */ /* 0x0003f00000000800 */
[----:B------:R2:W-:Y:S01]  /*4850*/  MUFU.EX2 R217, R3 ;  /* 0x0000000300d97308 */ /* 0x0005e20000000800 */
[----:B-1----:R-:W-:-:S07]  /*4860*/  FFMA.FTZ R0, R184, c[0x0][0x23c], -R15 ;  /* 0x00008f00b8007a23 */ /* 0x002fce000001080f */
[----:B------:R1:W-:Y:S01]  /*4870*/  MUFU.EX2 R184, R0 ;  /* 0x0000000000b87308 */ /* 0x0003e20000000800 */
[----:B--2---:R-:W-:-:S04]  /*4880*/  IMAD.WIDE.U32 R2, R29, -0x2daee0ad, RZ ;  /* 0xd2511f531d027825 */ /* 0x004fc800078e00ff */
[----:B------:R-:W-:Y:S01]  /*4890*/  IMAD.WIDE.U32 R28, R28, -0x326172a9, RZ ;  /* 0xcd9e8d571c1c7825 */ /* 0x000fe200078e00ff */
[----:B------:R-:W-:Y:S02]  /*48a0*/  LOP3.LUT R16, R3, UR8, R44, 0x96, !PT ;  /* 0x0000000803107c12 */ /* 0x000fe4000f8e962c */
[----:B------:R-:W-:Y:S02]  /*48b0*/  LOP3.LUT R3, R7, UR9, R72, 0x96, !PT ;  /* 0x0000000907037c12 */ /* 0x000fe4000f8e9648 */
[----:B------:R-:W-:Y:S01]  /*48c0*/  LOP3.LUT R17, R29, UR7, R30, 0x96, !PT ;  /* 0x000000071d117c12 */ /* 0x000fe2000f8e961e */
[----:B------:R-:W-:-:S04]  /*48d0*/  IMAD.WIDE.U32 R30, R41, -0x2daee0ad, RZ ;  /* 0xd2511f53291e7825 */ /* 0x000fc800078e00ff */
[----:B------:R-:W-:Y:S01]  /*48e0*/  IMAD.WIDE.U32 R6, R3, -0x2daee0ad, RZ ;  /* 0xd2511f5303067825 */ /* 0x000fe200078e00ff */
[----:B------:R-:W-:-:S03]  /*48f0*/  LOP3.LUT R29, R31, UR6, R2, 0x96, !PT ;  /* 0x000000061f1d7c12 */ /* 0x000fc6000f8e9602 */
[----:B-1----:R-:W-:Y:S01]  /*4900*/  FFMA.FTZ R0, R185, c[0x0][0x23c], -R15 ;  /* 0x00008f00b9007a23 */ /* 0x002fe2000001080f */
[----:B------:R-:W-:Y:S01]  /*4910*/  LOP3.LUT R2, R39, UR4, R6, 0x96, !PT ;  /* 0x0000000427027c12 */ /* 0x000fe2000f8e9606 */
[----:B------:R-:W-:Y:S02]  /*4920*/  IMAD.MOV.U32 R185, RZ, RZ, R181 ;  /* 0x000000ffffb97224 */ /* 0x000fe400078e00b5 */
[----:B------:R1:W-:Y:S01]  /*4930*/  MUFU.EX2 R181, R0 ;  /* 0x0000000000b57308 */ /* 0x0003e20000000800 */
[----:B------:R-:W-:Y:S02]  /*4940*/  FFMA.FTZ R3, R190, c[0x0][0x23c], -R14 ;  /* 0x00008f00be037a23 */ /* 0x000fe4000001080e */
[----:B------:R-:W-:-:S04]  /*4950*/  IMAD.WIDE.U32 R20, R16, -0x326172a9, RZ ;  /* 0xcd9e8d5710147825 */ /* 0x000fc800078e00ff */
[----:B------:R-:W-:Y:S01]  /*4960*/  IMAD.WIDE.U32 R24, R17, -0x2daee0ad, RZ ;  /* 0xd2511f5311187825 */ /* 0x000fe200078e00ff */
[----:B------:R2:W3:Y:S01]  /*4970*/  MUFU.EX2 R180, R3 ;  /* 0x0000000300b47308 */ /* 0x0004e20000000800 */
[----:B------:R-:W-:Y:S02]  /*4980*/  LOP3.LUT R17, R21, UR7, R42, 0x96, !PT ;  /* 0x0000000715117c12 */ /* 0x000fe4000f8e962a */
[----:B------:R-:W4:Y:S01]  /*4990*/  LDSM.16.MT88.4 R40, [R204+0x5000] ;  /* 0x00500000cc28783b */ /* 0x000f220000004200 */
[----:B------:R-:W-:Y:S01]  /*49a0*/  LOP3.LUT R18, R25, UR4, R12, 0x96, !PT ;  /* 0x0000000419127c12 */ /* 0x000fe2000f8e960c */
[----:B------:R-:W-:Y:S02]  /*49b0*/  FFMA.FTZ R12, R186, c[0x0][0x23c], -R14 ;  /* 0x00008f00ba0c7a23 */ /* 0x000fe4000001080e */
[----:B------:R-:W-:Y:S01]  /*49c0*/  IMAD.MOV.U32 R186, RZ, RZ, R47 ;  /* 0x000000ffffba7224 */ /* 0x000fe200078e002f */
[----:B-1----:R-:W-:Y:S01]  /*49d0*/  LOP3.LUT R0, R7, UR6, R36, 0x96, !PT ;  /* 0x0000000607007c12 */ /* 0x002fe2000f8e9624 */
[----:B------:R1:W-:Y:S01]  /*49e0*/  MUFU.EX2 R139, R12 ;  /* 0x0000000c008b7308 */ /* 0x0003e20000000800 */
[----:B------:R-:W3:Y:S01]  /*49f0*/  LDSM.16.MT88.4 R44, [R205+0x5000] ;  /* 0x00500000cd2c783b */ /* 0x000ee20000004200 */
[----:B------:R-:W-:-:S02]  /*4a00*/  IMAD.MOV.U32 R190, RZ, RZ, R87 ;  /* 0x000000ffffbe7224 */ /* 0x000fc400078e0057 */
[----:B------:R-:W-:-:S04]  /*4a10*/  IMAD.WIDE.U32 R6, R0, -0x326172a9, RZ ;  /* 0xcd9e8d5700067825 */ /* 0x000fc800078e00ff */
[----:B--2---:R-:W-:Y:S01]  /*4a20*/  IMAD.WIDE.U32 R2, R2, -0x326172a9, RZ ;  /* 0xcd9e8d5702027825 */ /* 0x004fe200078e00ff */
[----:B------:R-:W-:-:S04]  /*4a30*/  LOP3.LUT R21, R7, UR5, R4, 0x96, !PT ;  /* 0x0000000507157c12 */ /* 0x000fc8000f8e9604 */
[C---:B------:R-:W-:Y:S02]  /*4a40*/  LOP3.LUT R0, R2.reuse, 0xffff, RZ, 0xc0, !PT ;  /* 0x0000ffff02007812 */ /* 0x040fe400078ec0ff */
[----:B------:R-:W-:Y:S02]  /*4a50*/  LOP3.LUT R7, R2, 0xff, RZ, 0xc0, !PT ;  /* 0x000000ff02077812 */ /* 0x000fe400078ec0ff */
[--C-:B------:R-:W-:Y:S02]  /*4a60*/  SHF.R.U32.HI R4, RZ, 0x10, R2.reuse ;  /* 0x00000010ff047819 */ /* 0x100fe40000011602 */
[----:B------:R-:W-:Y:S02]  /*4a70*/  SHF.R.U32.HI R13, RZ, 0x18, R2 ;  /* 0x00000018ff0d7819 */ /* 0x000fe40000011602 */
[----:B------:R-:W-:Y:S01]  /*4a80*/  LOP3.LUT R2, R3, UR15, R6, 0x96, !PT ;  /* 0x0000000f03027c12 */ /* 0x000fe2000f8e9606 */
[----:B------:R-:W-:Y:S01]  /*4a90*/  FFMA.FTZ R3, R187, c[0x0][0x23c], -R14 ;  /* 0x00008f00bb037a23 */ /* 0x000fe2000001080e */
[----:B------:R-:W-:Y:S01]  /*4aa0*/  SHF.R.U32.HI R5, RZ, 0x8, R0 ;  /* 0x00000008ff057819 */ /* 0x000fe20000011600 */
[----:B------:R-:W-:Y:S01]  /*4ab0*/  IMAD.MOV.U32 R187, RZ, RZ, R107 ;  /* 0x000000ffffbb7224 */ /* 0x000fe200078e006b */
[----:B------:R-:W-:Y:S01]  /*4ac0*/  LOP3.LUT R0, R4, 0xff, RZ, 0xc0, !PT ;  /* 0x000000ff04007812 */ /* 0x000fe200078ec0ff */
[----:B------:R2:W2:Y:S01]  /*4ad0*/  MUFU.EX2 R135, R3 ;  /* 0x0000000300877308 */ /* 0x0004a20000000800 */
[----:B------:R-:W-:-:S02]  /*4ae0*/  PRMT R7, R7, 0x5410, R5 ;  /* 0x0000541007077816 */ /* 0x000fc40000000005 */
[----:B------:R-:W-:Y:S01]  /*4af0*/  PRMT R16, R0, 0x5410, R13 ;  /* 0x0000541000107816 */ /* 0x000fe2000000000d */
[----:B-1----:R-:W-:Y:S01]  /*4b00*/  IMAD.WIDE.U32 R12, R17, -0x2daee0ad, RZ ;  /* 0xd2511f53110c7825 */ /* 0x002fe200078e00ff */
[C---:B------:R-:W-:Y:S02]  /*4b10*/  LOP3.LUT R0, R2.reuse, 0xffff, RZ, 0xc0, !PT ;  /* 0x0000ffff02007812 */ /* 0x040fe400078ec0ff */
[----:B------:R-:W-:Y:S02]  /*4b20*/  LOP3.LUT R6, R2, 0xff, RZ, 0xc0, !PT ;  /* 0x000000ff02067812 */ /* 0x000fe400078ec0ff */
[----:B------:R-:W-:Y:S02]  /*4b30*/  SHF.R.U32.HI R5, RZ, 0x18, R2 ;  /* 0x00000018ff057819 */ /* 0x000fe40000011602 */
[----:B------:R-:W-:Y:S01]  /*4b40*/  SHF.R.U32.HI R4, RZ, 0x8, R0 ;  /* 0x00000008ff047819 */ /* 0x000fe20000011600 */
[----:B------:R-:W-:Y:S01]  /*4b50*/  HSET2.LE.AND R0, R7, R109, PT ;  /* 0x0000006d07007233 */ /* 0x000fe20003803000 */
[----:B------:R-:W-:-:S02]  /*4b60*/  FFMA.FTZ R7, R193, c[0x0][0x23c], -R22 ;  /* 0x00008f00c1077a23 */ /* 0x000fc40000010816 */
[----:B------:R-:W-:Y:S01]  /*4b70*/  PRMT R4, R6, 0x5410, R4 ;  /* 0x0000541006047816 */ /* 0x000fe20000000004 */
[----:B------:R-:W-:Y:S01]  /*4b80*/  IMAD.MOV.U32 R193, RZ, RZ, R116 ;  /* 0x000000ffffc17224 */ /* 0x000fe200078e0074 */
[----:B--2---:R-:W-:Y:S01]  /*4b90*/  SHF.R.U32.HI R3, RZ, 0x10, R2 ;  /* 0x00000010ff037819 */ /* 0x004fe20000011602 */
[----:B------:R-:W-:Y:S01]  /*4ba0*/  FFMA.FTZ R2, R173, c[0x0][0x23c], -R22 ;  /* 0x00008f00ad027a23 */ /* 0x000fe20000010816 */
[----:B---3--:R-:W-:Y:S01]  /*4bb0*/  F2FP.PACK_AB R6, R172, R180 ;  /* 0x000000b4ac06723e */ /* 0x008fe200000000ff */
[----:B------:R1:W-:Y:S01]  /*4bc0*/  MUFU.EX2 R131, R7 ;  /* 0x0000000700837308 */ /* 0x0003e20000000800 */
[----:B------:R-:W-:Y:S01]  /*4bd0*/  LOP3.LUT R3, R3, 0xff, RZ, 0xc0, !PT ;  /* 0x000000ff03037812 */ /* 0x000fe200078ec0ff */
[----:B------:R-:W-:-:S03]  /*4be0*/  IMAD.MOV.U32 R173, RZ, RZ, R86 ;  /* 0x000000ffffad7224 */ /* 0x000fc600078e0056 */
[----:B------:R-:W-:Y:S01]  /*4bf0*/  PRMT R5, R3, 0x5410, R5 ;  /* 0x0000541003057816 */ /* 0x000fe20000000005 */
[----:B------:R-:W-:Y:S02]  /*4c00*/  FFMA.FTZ R3, R192, c[0x0][0x23c], -R22 ;  /* 0x00008f00c0037a23 */ /* 0x000fe40000010816 */
[----:B------:R2:W3:Y:S01]  /*4c10*/  MUFU.EX2 R133, R2 ;  /* 0x0000000200857308 */ /* 0x0004e20000000800 */
[----:B------:R-:W-:Y:S01]  /*4c20*/  IMAD.MOV.U32 R192, RZ, RZ, R115 ;  /* 0x000000ffffc07224 */ /* 0x000fe200078e0073 */
[----:B------:R-:W-:-:S05]  /*4c30*/  HSET2.LE.AND R5, R5, R109, PT ;  /* 0x0000006d05057233 */ /* 0x000fca0003803000 */
[----:B------:R-:W-:Y:S01]  /*4c40*/  LOP3.LUT R9, R5, R6, RZ, 0xc0, !PT ;  /* 0x0000000605097212 */ /* 0x000fe200078ec0ff */
[----:B------:R3:W-:Y:S01]  /*4c50*/  MUFU.EX2 R132, R3 ;  /* 0x0000000300847308 */ /* 0x0007e20000000800 */
[----:B-1----:R-:W-:Y:S01]  /*4c60*/  IMAD.WIDE.U32 R6, R29, -0x326172a9, RZ ;  /* 0xcd9e8d571d067825 */ /* 0x002fe200078e00ff */
[----:B--2---:R-:W-:-:S04]  /*4c70*/  F2FP.PACK_AB R2, R181, R184 ;  /* 0x000000b8b502723e */ /* 0x004fc800000000ff */
[----:B------:R-:W-:Y:S01]  /*4c80*/  LOP3.LUT R10, R0, R2, RZ, 0xc0, !PT ;  /* 0x00000002000a7212 */ /* 0x000fe200078ec0ff */
[--C-:B------:R-:W-:Y:S01]  /*4c90*/  HSET2.LE.AND R0, R16, R109.reuse, PT ;  /* 0x0000006d10007233 */ /* 0x100fe20003803000 */
[----:B------:R-:W-:Y:S01]  /*4ca0*/  F2FP.PACK_AB R2, R135, R139 ;  /* 0x0000008b8702723e */ /* 0x000fe200000000ff */
[----:B---3--:R-:W-:Y:S01]  /*4cb0*/  HSET2.LE.AND R3, R4, R109, PT ;  /* 0x0000006d04037233 */ /* 0x008fe20003803000 */
[----:B------:R-:W-:Y:S02]  /*4cc0*/  F2FP.PACK_AB R4, R188, R217 ;  /* 0x000000d9bc04723e */ /* 0x000fe400000000ff */
[----:B------:R-:W-:Y:S02]  /*4cd0*/  LOP3.LUT R11, R0, R2, RZ, 0xc0, !PT ;  /* 0x00000002000b7212 */ /* 0x000fe400078ec0ff */
[----:B------:R-:W-:Y:S01]  /*4ce0*/  LOP3.LUT R0, R13, UR4, R30, 0x96, !PT ;  /* 0x000000040d007c12 */ /* 0x000fe2000f8e961e */
[----:B------:R-:W-:Y:S01]  /*4cf0*/  FFMA.FTZ R13, R176, c[0x0][0x23c], -R22 ;  /* 0x00008f00b00d7a23 */ /* 0x000fe20000010816 */
[----:B------:R-:W-:Y:S01]  /*4d00*/  LOP3.LUT R8, R3, R4, RZ, 0xc0, !PT ;  /* 0x0000000403087212 */ /* 0x000fe200078ec0ff */
[----:B------:R-:W-:-:S02]  /*4d10*/  IMAD.WIDE.U32 R4, R23, -0x326172a9, RZ ;  /* 0xcd9e8d5717047825 */ /* 0x000fc400078e00ff */
[----:B------:R1:W-:Y:S02]  /*4d20*/  MUFU.EX2 R130, R13 ;  /* 0x0000000d00827308 */ /* 0x0003e40000000800 */
[----:B------:R-:W-:Y:S01]  /*4d30*/  IMAD.WIDE.U32 R2, R18, -0x326172a9, RZ ;  /* 0xcd9e8d5712027825 */ /* 0x000fe200078e00ff */
[----:B------:R-:W-:Y:S01]  /*4d40*/  LOP3.LUT R16, R5, UR5, R28, 0x96, !PT ;  /* 0x0000000505107c12 */ /* 0x000fe2000f8e961c */
[C---:B----4-:R-:W-:Y:S02]  /*4d50*/  HMMA.16816.F32 R52, R8.reuse, R40, R60 ;  /* 0x000000280834723c */ /* 0x050fe4000000183c */
[----:B------:R-:W-:Y:S01]  /*4d60*/  IMAD.MOV.U32 R176, RZ, RZ, R120 ;  /* 0x000000ffffb07224 */ /* 0x000fe200078e0078 */
[----:B------:R-:W-:Y:S01]  /*4d70*/  LOP3.LUT R23, R3, UR15, R4, 0x96, !PT ;  /* 0x0000000f03177c12 */ /* 0x000fe2000f8e9604 */
[----:B------:R-:W-:Y:S01]  /*4d80*/  IMAD.WIDE.U32 R4, R0, -0x326172a9, RZ ;  /* 0xcd9e8d5700047825 */ /* 0x000fe200078e00ff */
[C---:B------:R-:W-:Y:S02]  /*4d90*/  LOP3.LUT R31, R2.reuse, 0xffff, RZ, 0xc0, !PT ;  /* 0x0000ffff021f7812 */ /* 0x040fe400078ec0ff */
[----:B------:R-:W-:Y:S01]  /*4da0*/  LOP3.LUT R33, R2, 0xff, RZ, 0xc0, !PT ;  /* 0x000000ff02217812 */ /* 0x000fe200078ec0ff */
[----:B------:R-:W-:Y:S01]  /*4db0*/  HMMA.16816.F32 R84, R8, R42, R64 ;  /* 0x0000002a0854723c */ /* 0x000fe20000001840 */
[----:B------:R-:W-:-:S02]  /*4dc0*/  SHF.R.U32.HI R32, RZ, 0x10, R2 ;  /* 0x00000010ff207819 */ /* 0x000fc40000011602 */
[----:B------:R-:W-:Y:S02]  /*4dd0*/  SHF.R.U32.HI R34, RZ, 0x18, R2 ;  /* 0x00000018ff227819 */ /* 0x000fe40000011602 */
[----:B-1----:R-:W-:Y:S01]  /*4de0*/  LOP3.LUT R13, R7, UR5, R20, 0x96, !PT ;  /* 0x00000005070d7c12 */ /* 0x002fe2000f8e9614 */
[----:B------:R-:W-:Y:S01]  /*4df0*/  FFMA.FTZ R7, R177, c[0x0][0x23c], -R22 ;  /* 0x00008f00b1077a23 */ /* 0x000fe20000010816 */
[----:B------:R-:W-:Y:S01]  /*4e00*/  LOP3.LUT R0, R5, UR15, R6, 0x96, !PT ;  /* 0x0000000f05007c12 */ /* 0x000fe2000f8e9606 */
[C---:B------:R-:W-:Y:S01]  /*4e10*/  HMMA.16816.F32 R80, R8.reuse, R44, R80 ;  /* 0x0000002c0850723c */ /* 0x040fe20000001850 */
[----:B------:R-:W-:Y:S01]  /*4e20*/  LOP3.LUT R6, R4, 0xffff, RZ, 0xc0, !PT ;  /* 0x0000ffff04067812 */ /* 0x000fe200078ec0ff */
[----:B------:R-:W-:Y:S01]  /*4e30*/  IMAD.WIDE.U32 R2, R13, -0x2daee0ad, RZ ;  /* 0xd2511f530d027825 */ /* 0x000fe200078e00ff */
[----:B------:R1:W-:Y:S01]  /*4e40*/  MUFU.EX2 R129, R7 ;  /* 0x0000000700817308 */ /* 0x0003e20000000800 */
[----:B------:R-:W-:Y:S02]  /*4e50*/  SHF.R.U32.HI R17, RZ, 0x10, R4 ;  /* 0x00000010ff117819 */ /* 0x000fe40000011604 */
[----:B------:R-:W-:Y:S01]  /*4e60*/  FFMA.FTZ R5, R197, c[0x0][0x23c], -R22 ;  /* 0x00008f00c5057a23 */ /* 0x000fe20000010816 */
[----:B------:R-:W-:Y:S01]  /*4e70*/  LOP3.LUT R20, R3, UR14, R12, 0x96, !PT ;  /* 0x0000000e03147c12 */ /* 0x000fe2000f8e960c */
[----:B------:R-:W-:Y:S01]  /*4e80*/  HMMA.16816.F32 R76, R8, R46, R68 ;  /* 0x0000002e084c723c */ /* 0x000fe20000001844 */
[----:B------:R-:W-:Y:S01]  /*4e90*/  LOP3.LUT R26, R2, 0xffff, RZ, 0xc0, !PT ;  /* 0x0000ffff021a7812 */ /* 0x000fe200078ec0ff */
[----:B------:R-:W-:Y:S01]  /*4ea0*/  FFMA.FTZ R3, R200, c[0x0][0x23c], -R22 ;  /* 0x00008f00c8037a23 */ /* 0x000fe20000010816 */
[----:B------:R-:W-:Y:S01]  /*4eb0*/  SHF.R.U32.HI R18, RZ, 0x18, R4 ;  /* 0x00000018ff127819 */ /* 0x000fe20000011604 */
[----:B------:R-:W-:Y:S01]  /*4ec0*/  MUFU.EX2 R127, R5 ;  /* 0x00000005007f7308 */ /* 0x000fe20000000800 */
[----:B------:R-:W-:Y:S01]  /*4ed0*/  LOP3.LUT R29, R2, 0xff, RZ, 0xc0, !PT ;  /* 0x000000ff021d7812 */ /* 0x000fe200078ec0ff */
[----:B------:R-:W-:Y:S01]  /*4ee0*/  IMAD.MOV.U32 R200, RZ, RZ, R113 ;  /* 0x000000ffffc87224 */ /* 0x000fe200078e0071 */
[----:B------:R-:W-:Y:S01]  /*4ef0*/  SHF.R.U32.HI R48, RZ, 0x10, R2 ;  /* 0x00000010ff307819 */ /* 0x000fe20000011602 */
[----:B------:R-:W-:Y:S01]  /*4f00*/  IMAD.MOV.U32 R113, RZ, RZ, R104 ;  /* 0x000000ffff717224 */ /* 0x000fe200078e0068 */
[----:B------:R-:W-:Y:S01]  /*4f10*/  SHF.R.U32.HI R49, RZ, 0x18, R2 ;  /* 0x00000018ff317819 */ /* 0x000fe20000011602 */
[----:B------:R-:W-:-:S02]  /*4f20*/  IMAD.WIDE.U32 R8, R75, -0x2daee0ad, RZ ;  /* 0xd2511f534b087825 */ /* 0x000fc400078e00ff */
[----:B------:R2:W-:Y:S02]  /*4f30*/  MUFU.EX2 R126, R3 ;  /* 0x00000003007e7308 */ /* 0x0005e40000000800 */
[----:B-1----:R-:W-:Y:S02]  /*4f40*/  FFMA.FTZ R7, R196, c[0x0][0x23c], -R22 ;  /* 0x00008f00c4077a23 */ /* 0x002fe40000010816 */
[----:B------:R-:W-:Y:S02]  /*4f50*/  IMAD.MOV.U32 R197, RZ, RZ, R122 ;  /* 0x000000ffffc57224 */ /* 0x000fe400078e007a */
[----:B------:R-:W-:Y:S02]  /*4f60*/  IMAD.MOV.U32 R177, RZ, RZ, R121 ;  /* 0x000000ffffb17224 */ /* 0x000fe400078e0079 */
[----:B------:R1:W-:Y:S01]  /*4f70*/  MUFU.EX2 R128, R7 ;  /* 0x0000000700807308 */ /* 0x0003e20000000800 */
[----:B------:R-:W-:Y:S02]  /*4f80*/  IMAD.MOV.U32 R196, RZ, RZ, R117 ;  /* 0x000000ffffc47224 */ /* 0x000fe400078e0075 */
[----:B--2---:R-:W-:-:S05]  /*4f90*/  IMAD.WIDE.U32 R2, R21, -0x2daee0ad, RZ ;  /* 0xd2511f5315027825 */ /* 0x004fca00078e00ff */
[----:B------:R-:W-:Y:S02]  /*4fa0*/  LOP3.LUT R13, R3, UR14, R38, 0x96, !PT ;  /* 0x0000000e030d7c12 */ /* 0x000fe4000f8e9626 */
[----:B------:R-:W-:Y:S01]  /*4fb0*/  LOP3.LUT R21, R2, 0xffff, RZ, 0xc0, !PT ;  /* 0x0000ffff02157812 */ /* 0x000fe200078ec0ff */
[----:B------:R-:W-:Y:S01]  /*4fc0*/  FFMA.FTZ R3, R232, c[0x0][0x23c], -R22 ;  /* 0x00008f00e8037a23 */ /* 0x000fe20000010816 */
[----:B-1----:R-:W-:Y:S01]  /*4fd0*/  LOP3.LUT R7, R4, 0xff, RZ, 0xc0, !PT ;  /* 0x000000ff04077812 */ /* 0x002fe200078ec0ff */
[----:B------:R-:W-:Y:S01]  /*4fe0*/  IMAD.WIDE.U32 R4, R16, -0x2daee0ad, RZ ;  /* 0xd2511f5310047825 */ /* 0x000fe200078e00ff */
[--C-:B------:R-:W-:Y:S01]  /*4ff0*/  SHF.R.U32.HI R25, RZ, 0x10, R2.reuse ;  /* 0x00000010ff197819 */ /* 0x100fe20000011602 */
[----:B------:R1:W-:Y:S01]  /*5000*/  MUFU.EX2 R124, R3 ;  /* 0x00000003007c7308 */ /* 0x0003e20000000800 */
[----:B------:R-:W-:Y:S01]  /*5010*/  SHF.R.U32.HI R27, RZ, 0x18, R2 ;  /* 0x00000018ff1b7819 */ /* 0x000fe20000011602 */
[----:B------:R-:W-:Y:S01]  /*5020*/  IMAD.MOV.U32 R232, RZ, RZ, R118 ;  /* 0x000000ffffe87224 */ /* 0x000fe200078e0076 */
[----:B------:R-:W-:-:S02]  /*5030*/  LOP3.LUT R56, R5, UR14, R24, 0x96, !PT ;  /* 0x0000000e05387c12 */ /* 0x000fc4000f8e9618 */
[----:B------:R-:W-:Y:S01]  /*5040*/  LOP3.LUT R104, R4, 0xffff, RZ, 0xc0, !PT ;  /* 0x0000ffff04687812 */ /* 0x000fe200078ec0ff */
[--C-:B------:R-:W-:Y:S01]  /*5050*/  FFMA.FTZ R5, R201, c[0x0][0x23c], -R22.reuse ;  /* 0x00008f00c9057a23 */ /* 0x100fe20000010816 */
[----:B------:R-:W-:Y:S01]  /*5060*/  LOP3.LUT R24, R2, 0xff, RZ, 0xc0, !PT ;  /* 0x000000ff02187812 */ /* 0x000fe200078ec0ff */
[----:B------:R-:W-:Y:S01]  /*5070*/  FFMA.FTZ R2, R233, c[0x0][0x23c], -R22 ;  /* 0x00008f00e9027a23 */ /* 0x000fe20000010816 */
[--C-:B------:R-:W-:Y:S01]  /*5080*/  SHF.R.U32.HI R106, RZ, 0x10, R4.reuse ;  /* 0x00000010ff6a7819 */ /* 0x100fe20000011604 */
[----:B------:R-:W-:Y:S01]  /*5090*/  IMAD.MOV.U32 R201, RZ, RZ, R105 ;  /* 0x000000ffffc97224 */ /* 0x000fe200078e0069 */
[----:B------:R-:W-:Y:S01]  /*50a0*/  LOP3.LUT R105, R4, 0xff, RZ, 0xc0, !PT ;  /* 0x000000ff04697812 */ /* 0x000fe200078ec0ff */
[----:B------:R2:W-:Y:S01]  /*50b0*/  MUFU.EX2 R123, R2 ;  /* 0x00000002007b7308 */ /* 0x0005e20000000800 */
[----:B------:R-:W-:Y:S01]  /*50c0*/  SHF.R.U32.HI R107, RZ, 0x18, R4 ;  /* 0x00000018ff6b7819 */ /* 0x000fe20000011604 */
[----:B------:R-:W-:Y:S01]  /*50d0*/  IMAD.MOV.U32 R233, RZ, RZ, R113 ;  /* 0x000000ffffe97224 */ /* 0x000fe200078e0071 */
[----:B------:R-:W-:Y:S01]  /*50e0*/  LOP3.LUT R4, R9, UR10, R108, 0x96, !PT ;  /* 0x0000000a09047c12 */ /* 0x000fe2000f8e966c */
[----:B-1----:R-:W-:-:S02]  /*50f0*/  FFMA.FTZ R3, R236, c[0x0][0x23c], -R22 ;  /* 0x00008f00ec037a23 */ /* 0x002fc40000010816 */
[----:B------:R-:W-:Y:S02]  /*5100*/  IMAD.MOV.U32 R236, RZ, RZ, R112 ;  /* 0x000000ffffec7224 */ /* 0x000fe400078e0070 */
[----:B------:R-:W-:Y:S01]  /*5110*/  IMAD.WIDE.U32 R10, R4, -0x326172a9, RZ ;  /* 0xcd9e8d57040a7825 */ /* 0x000fe200078e00ff */
[----:B------:R1:W-:Y:S01]  /*5120*/  MUFU.EX2 R122, R3 ;  /* 0x00000003007a7308 */ /* 0x0003e20000000800 */
[----:B------:R-:W-:-:S03]  /*5130*/  LOP3.LUT R4, R0, 0xffff, RZ, 0xc0, !PT ;  /* 0x0000ffff00047812 */ /* 0x000fc600078ec0ff */
[----:B------:R-:W-:Y:S02]  /*5140*/  LOP3.LUT R9, R11, UR9, R72, 0x96, !PT ;  /* 0x000000090b097c12 */ /* 0x000fe4000f8e9648 */
[----:B--2---:R-:W-:Y:S02]  /*5150*/  SHF.R.U32.HI R2, RZ, 0x8, R6 ;  /* 0x00000008ff027819 */ /* 0x004fe40000011606 */
[----:B------:R2:W-:Y:S01]  /*5160*/  MUFU.EX2 R125, R5 ;  /* 0x00000005007d7308 */ /* 0x0005e20000000800 */
[----:B------:R-:W-:Y:S01]  /*5170*/  FFMA.FTZ R6, R151, c[0x0][0x23c], -R19 ;  /* 0x00008f0097067a23 */ /* 0x000fe20000010813 */
[----:B------:R-:W-:Y:S02]  /*5180*/  PRMT R12, R7, 0x5410, R2 ;  /* 0x00005410070c7816 */ /* 0x000fe40000000002 */
[----:B------:R-:W-:Y:S01]  /*5190*/  LOP3.LUT R2, R17, 0xff, RZ, 0xc0, !PT ;  /* 0x000000ff11027812 */ /* 0x000fe200078ec0ff */
[----:B------:R-:W-:-:S03]  /*51a0*/  IMAD.WIDE.U32 R16, R9, -0x2daee0ad, RZ ;  /* 0xd2511f5309107825 */ /* 0x000fc600078e00ff */
[----:B------:R-:W-:Y:S01]  /*51b0*/  MUFU.EX2 R120, R6 ;  /* 0x0000000600787308 */ /* 0x000fe20000000800 */
[----:B------:R-:W-:Y:S01]  /*51c0*/  PRMT R11, R2, 0x5410, R18 ;  /* 0x00005410020b7816 */ /* 0x000fe20000000012 */
[----:B-1----:R-:W-:Y:S02]  /*51d0*/  FFMA.FTZ R3, R150, c[0x0][0x23c], -R19 ;  /* 0x00008f0096037a23 */ /* 0x002fe40000010813 */
[----:B------:R-:W-:-:S04]  /*51e0*/  IMAD.MOV.U32 R150, RZ, RZ, R111 ;  /* 0x000000ffff967224 */ /* 0x000fc800078e006f */
[----:B------:R1:W-:Y:S01]  /*51f0*/  MUFU.EX2 R121, R3 ;  /* 0x0000000300797308 */ /* 0x0003e20000000800 */
[----:B--2---:R-:W-:Y:S02]  /*5200*/  SHF.R.U32.HI R5, RZ, 0x8, R4 ;  /* 0x00000008ff057819 */ /* 0x004fe40000011604 */
[----:B------:R-:W-:Y:S01]  /*5210*/  LOP3.LUT R4, R0, 0xff, RZ, 0xc0, !PT ;  /* 0x000000ff00047812 */ /* 0x000fe200078ec0ff */
[----:B-1----:R-:W-:-:S05]  /*5220*/  IMAD.WIDE.U32 R2, R73, -0x2daee0ad, RZ ;  /* 0xd2511f5349027825 */ /* 0x002fca00078e00ff */
[----:B------:R-:W-:Y:S02]  /*5230*/  LOP3.LUT R7, R3, UR8, R8, 0x96, !PT ;  /* 0x0000000803077c12 */ /* 0x000fe4000f8e9608 */
[--C-:B------:R-:W-:Y:S02]  /*5240*/  SHF.R.U32.HI R3, RZ, 0x10, R0.reuse ;  /* 0x00000010ff037819 */ /* 0x100fe40000011600 */
[----:B------:R-:W-:Y:S01]  /*5250*/  PRMT R8, R4, 0x5410, R5 ;  /* 0x0000541004087816 */ /* 0x000fe20000000005 */
[--C-:B------:R-:W-:Y:S01]  /*5260*/  FFMA.FTZ R4, R174, c[0x0][0x23c], -R19.reuse ;  /* 0x00008f00ae047a23 */ /* 0x100fe20000010813 */
[----:B------:R-:W-:Y:S01]  /*5270*/  SHF.R.U32.HI R5, RZ, 0x18, R0 ;  /* 0x00000018ff057819 */ /* 0x000fe20000011600 */
[----:B------:R-:W-:Y:S01]  /*5280*/  IMAD.MOV.U32 R174, RZ, RZ, R190 ;  /* 0x000000ffffae7224 */ /* 0x000fe200078e00be */
[----:B------:R-:W-:Y:S01]  /*5290*/  LOP3.LUT R0, R3, 0xff, RZ, 0xc0, !PT ;  /* 0x000000ff03007812 */ /* 0x000fe200078ec0ff */
[----:B------:R-:W-:Y:S01]  /*52a0*/  FFMA.FTZ R3, R175, c[0x0][0x23c], -R19 ;  /* 0x00008f00af037a23 */ /* 0x000fe20000010813 */
[----:B------:R1:W-:Y:S01]  /*52b0*/  MUFU.EX2 R119, R4 ;  /* 0x0000000400777308 */ /* 0x0003e20000000800 */
[----:B------:R-:W-:Y:S01]  /*52c0*/  IMAD.MOV.U32 R175, RZ, RZ, R191 ;  /* 0x000000ffffaf7224 */ /* 0x000fe200078e00bf */
[----:B------:R-:W-:Y:S01]  /*52d0*/  PRMT R5, R0, 0x5410, R5 ;  /* 0x0000541000057816 */ /* 0x000fe20000000005 */
[----:B------:R-:W-:-:S02]  /*52e0*/  FFMA.FTZ R0, R194, c[0x0][0x23c], -R19 ;  /* 0x00008f00c2007a23 */ /* 0x000fc40000010813 */
[----:B------:R-:W-:Y:S02]  /*52f0*/  IMAD.MOV.U32 R194, RZ, RZ, R186 ;  /* 0x000000ffffc27224 */ /* 0x000fe400078e00ba */
[----:B------:R-:W-:Y:S01]  /*5300*/  IMAD.MOV.U32 R186, RZ, RZ, R143 ;  /* 0x000000ffffba7224 */ /* 0x000fe200078e008f */
[----:B------:R2:W3:Y:S01]  /*5310*/  MUFU.EX2 R118, R3 ;  /* 0x0000000300767308 */ /* 0x0004e20000000800 */
[----:B------:R-:W-:Y:S02]  /*5320*/  IMAD.MOV.U32 R191, RZ, RZ, R142 ;  /* 0x000000ffffbf7224 */ /* 0x000fe400078e008e */
[----:B------:R-:W-:Y:S01]  /*5330*/  IMAD.MOV.U32 R190, RZ, RZ, R141 ;  /* 0x000000ffffbe7224 */ /* 0x000fe200078e008d */
[----:B-1----:R-:W-:-:S04]  /*5340*/  LOP3.LUT R4, R17, UR6, R2, 0x96, !PT ;  /* 0x0000000611047c12 */ /* 0x002fc8000f8e9602 */
[----:B------:R1:W-:Y:S01]  /*5350*/  MUFU.EX2 R117, R0 ;  /* 0x0000000000757308 */ /* 0x0003e20000000800 */
[----:B--2---:R-:W-:-:S04]  /*5360*/  IMAD.WIDE.U32 R2, R7, -0x326172a9, RZ ;  /* 0xcd9e8d5707027825 */ /* 0x004fc800078e00ff */
[----:B------:R-:W-:Y:S01]  /*5370*/  IMAD.WIDE.U32 R6, R4, -0x326172a9, RZ ;  /* 0xcd9e8d5704067825 */ /* 0x000fe200078e00ff */
[----:B------:R-:W-:-:S03]  /*5380*/  LOP3.LUT R4, R3, UR7, R10, 0x96, !PT ;  /* 0x0000000703047c12 */ /* 0x000fc6000f8e960a */
[----:B------:R-:W-:Y:S01]  /*5390*/  FFMA.FTZ R3, R195, c[0x0][0x23c], -R19 ;  /* 0x00008f00c3037a23 */ /* 0x000fe20000010813 */
[----:B------:R-:W-:Y:S01]  /*53a0*/  LOP3.LUT R7, R7, UR5, R2, 0x96, !PT ;  /* 0x0000000507077c12 */ /* 0x000fe2000f8e9602 */
[--C-:B-1----:R-:W-:Y:S01]  /*53b0*/  HSET2.LE.AND R0, R12, R109.reuse, PT ;  /* 0x0000006d0c007233 */ /* 0x102fe20003803000 */
[----:B------:R-:W-:Y:S01]  /*53c0*/  F2FP.PACK_AB R2, R133, R230 ;  /* 0x000000e68502723e */ /* 0x000fe200000000ff */
[----:B------:R1:W-:Y:S01]  /*53d0*/  MUFU.EX2 R116, R3 ;  /* 0x0000000300747308 */ /* 0x0003e20000000800 */
[----:B------:R-:W-:Y:S02]  /*53e0*/  IMAD.MOV.U32 R195, RZ, RZ, R185 ;  /* 0x000000ffffc37224 */ /* 0x000fe400078e00b9 */
[----:B------:R-:W-:Y:S01]  /*53f0*/  LOP3.LUT R10, R0, R2, RZ, 0xc0, !PT ;  /* 0x00000002000a7212 */ /* 0x000fe200078ec0ff */
[----:B------:R-:W-:Y:S01]  /*5400*/  HSET2.LE.AND R0, R11, R109, PT ;  /* 0x0000006d0b007233 */ /* 0x000fe20003803000 */
[----:B---3--:R-:W-:Y:S01]  /*5410*/  F2FP.PACK_AB R2, R118, R119 ;  /* 0x000000777602723e */ /* 0x008fe200000000ff */
[----:B------:R-:W-:-:S03]  /*5420*/  IMAD.MOV.U32 R185, RZ, RZ, R140 ;  /* 0x000000ffffb97224 */ /* 0x000fc600078e008c */
[----:B------:R-:W-:Y:S01]  /*5430*/  LOP3.LUT R11, R0, R2, RZ, 0xc0, !PT ;  /* 0x00000002000b7212 */ /* 0x000fe200078ec0ff */
[----:B------:R-:W-:Y:S01]  /*5440*/  HSET2.LE.AND R0, R8, R109, PT ;  /* 0x0000006d08007233 */ /* 0x000fe20003803000 */
[----:B------:R-:W-:-:S04]  /*5450*/  F2FP.PACK_AB R2, R231, R189 ;  /* 0x000000bde702723e */ /* 0x000fc800000000ff */
[----:B------:R-:W-:Y:S01]  /*5460*/  LOP3.LUT R8, R0, R2, RZ, 0xc0, !PT ;  /* 0x0000000200087212 */ /* 0x000fe200078ec0ff */
[----:B-1----:R-:W-:Y:S01]  /*5470*/  FFMA.FTZ R3, R178, c[0x0][0x23c], -R19 ;  /* 0x00008f00b2037a23 */ /* 0x002fe20000010813 */
[----:B------:R-:W-:Y:S01]  /*5480*/  HSET2.LE.AND R0, R5, R109, PT ;  /* 0x0000006d05007233 */ /* 0x000fe20003803000 */
[----:B------:R-:W-:Y:S01]  /*5490*/  F2FP.PACK_AB R2, R120, R121 ;  /* 0x000000797802723e */ /* 0x000fe200000000ff */
[----:B------:R-:W-:Y:S01]  /*54a0*/  IMAD.WIDE.U32 R4, R4, -0x2daee0ad, RZ ;  /* 0xd2511f5304047825 */ /* 0x000fe200078e00ff */
[----:B------:R1:W-:Y:S02]  /*54b0*/  MUFU.EX2 R115, R3 ;  /* 0x0000000300737308 */ /* 0x0003e40000000800 */
[----:B------:R-:W-:Y:S01]  /*54c0*/  LOP3.LUT R9, R0, R2, RZ, 0xc0, !PT ;  /* 0x0000000200097212 */ /* 0x000fe200078ec0ff */
[----:B------:R-:W-:Y:S01]  /*54d0*/  FFMA.FTZ R0, R224, c[0x0][0x23c], -R15 ;  /* 0x00008f00e0007a23 */ /* 0x000fe2000001080f */
[----:B------:R-:W-:Y:S01]  /*54e0*/  LOP3.LUT R5, R5, UR4, R16, 0x96, !PT ;  /* 0x0000000405057c12 */ /* 0x000fe2000f8e9610 */
[----:B------:R-:W-:-:S02]  /*54f0*/  IMAD.MOV.U32 R224, RZ, RZ, R167 ;  /* 0x000000ffffe07224 */ /* 0x000fc400078e00a7 */
[----:B------:R-:W-:Y:S01]  /*5500*/  IMAD.MOV.U32 R178, RZ, RZ, R149 ;  /* 0x000000ffffb27224 */ /* 0x000fe200078e0095 */
[----:B------:R2:W-:Y:S01]  /*5510*/  MUFU.EX2 R112, R0 ;  /* 0x0000000000707308 */ /* 0x0005e20000000800 */
[----:B------:R-:W-:Y:S01]  /*5520*/  HMMA.16816.F32 R36, R8, R40, R96 ;  /* 0x000000280824723c */ /* 0x000fe20000001860 */
[----:B-1----:R-:W-:-:S07]  /*5530*/  FFMA.FTZ R3, R179, c[0x0][0x23c], -R19 ;  /* 0x00008f00b3037a23 */ /* 0x002fce0000010813 */
[----:B------:R-:W-:Y:S01]  /*5540*/  HMMA.16816.F32 R68, R8, R44, R92 ;  /* 0x0000002c0844723c */ /* 0x000fe2000000185c */
[----:B------:R-:W-:Y:S01]  /*5550*/  IMAD.MOV.U32 R179, RZ, RZ, R163 ;  /* 0x000000ffffb37224 */ /* 0x000fe200078e00a3 */
[----:B------:R1:W-:Y:S01]  /*5560*/  MUFU.EX2 R114, R3 ;  /* 0x0000000300727308 */ /* 0x0003e20000000800 */
[----:B--2---:R-:W-:-:S05]  /*5570*/  FFMA.FTZ R0, R225, c[0x0][0x23c], -R15 ;  /* 0x00008f00e1007a23 */ /* 0x004fca000001080f */
[C---:B------:R-:W-:Y:S01]  /*5580*/  HMMA.16816.F32 R60, R8.reuse, R46, R88 ;  /* 0x0000002e083c723c */ /* 0x040fe20000001858 */
[----:B------:R-:W-:Y:S01]  /*5590*/  IMAD.MOV.U32 R225, RZ, RZ, R166 ;  /* 0x000000ffffe17224 */ /* 0x000fe200078e00a6 */
[----:B------:R2:W-:Y:S06]  /*55a0*/  MUFU.EX2 R111, R0 ;  /* 0x00000000006f7308 */ /* 0x0005ec0000000800 */
[----:B------:R-:W-:Y:S01]  /*55b0*/  HMMA.16816.F32 R64, R8, R42, R100 ;  /* 0x0000002a0840723c */ /* 0x000fe20000001864 */
[----:B-1----:R-:W-:Y:S02]  /*55c0*/  FFMA.FTZ R3, R198, c[0x0][0x23c], -R19 ;  /* 0x00008f00c6037a23 */ /* 0x002fe40000010813 */
[----:B------:R-:W-:-:S02]  /*55d0*/  IMAD.MOV.U32 R198, RZ, RZ, R162 ;  /* 0x000000ffffc67224 */ /* 0x000fc400078e00a2 */
[----:B------:R1:W-:Y:S02]  /*55e0*/  MUFU.EX2 R113, R3 ;  /* 0x0000000300717308 */ /* 0x0003e40000000800 */
[--C-:B------:R-:W-:Y:S01]  /*55f0*/  FFMA.FTZ R9, R245, c[0x0][0x23c], -R15.reuse ;  /* 0x00008f00f5097a23 */ /* 0x100fe2000001080f */
[----:B------:R-:W-:Y:S01]  /*5600*/  SHF.R.U32.HI R11, RZ, 0x18, R20 ;  /* 0x00000018ff0b7819 */ /* 0x000fe20000011614 */
[----:B--2---:R-:W-:Y:S01]  /*5610*/  FFMA.FTZ R0, R220, c[0x0][0x23c], -R15 ;  /* 0x00008f00dc007a23 */ /* 0x004fe2000001080f */
[----:B------:R-:W-:Y:S01]  /*5620*/  LOP3.LUT R10, R20, 0xff, RZ, 0xc0, !PT ;  /* 0x000000ff140a7812 */ /* 0x000fe200078ec0ff */
[----:B------:R-:W-:Y:S02]  /*5630*/  IMAD.MOV.U32 R220, RZ, RZ, R160 ;  /* 0x000000ffffdc7224 */ /* 0x000fe400078e00a0 */
[----:B------:R2:W-:Y:S01]  /*5640*/  MUFU.EX2 R108, R0 ;  /* 0x00000000006c7308 */ /* 0x0005e20000000800 */
[----:B-1----:R-:W-:-:S07]  /*5650*/  IMAD.WIDE.U32 R2, R7, -0x2daee0ad, RZ ;  /* 0xd2511f5307027825 */ /* 0x002fce00078e00ff */
[----:B------:R-:W-:Y:S01]  /*5660*/  MUFU.EX2 R90, R9 ;  /* 0x00000009005a7308 */ /* 0x000fe20000000800 */
[----:B------:R-:W-:Y:S01]  /*5670*/  LOP3.LUT R17, R3, UR14, R4, 0x96, !PT ;  /* 0x0000000e03117c12 */ /* 0x000fe2000f8e9604 */
[----:B------:R-:W-:Y:S01]  /*5680*/  FFMA.FTZ R4, R227, c[0x0][0x23c], -R14 ;  /* 0x00008f00e3047a23 */ /* 0x000fe2000001080e */
[C---:B------:R-:W-:Y:S01]  /*5690*/  LOP3.LUT R59, R2.reuse, 0xffff, RZ, 0xc0, !PT ;  /* 0x0000ffff023b7812 */ /* 0x040fe200078ec0ff */
[----:B--2---:R-:W-:Y:S01]  /*56a0*/  FFMA.FTZ R0, R221, c[0x0][0x23c], -R15 ;  /* 0x00008f00dd007a23 */ /* 0x004fe2000001080f */
[----:B------:R-:W-:-:S03]  /*56b0*/  LOP3.LUT R72, R2, 0xff, RZ, 0xc0, !PT ;  /* 0x000000ff02487812 */ /* 0x000fc600078ec0ff */
[----:B------:R1:W-:Y:S01]  /*56c0*/  MUFU.EX2 R97, R4 ;  /* 0x0000000400617308 */ /* 0x0003e20000000800 */
[--C-:B------:R-:W-:Y:S01]  /*56d0*/  SHF.R.U32.HI R73, RZ, 0x10, R2.reuse ;  /* 0x00000010ff497819 */ /* 0x100fe20000011602 */
[----:B------:R-:W-:Y:S01]  /*56e0*/  IMAD.MOV.U32 R221, RZ, RZ, R165 ;  /* 0x000000ffffdd7224 */ /* 0x000fe200078e00a5 */
[----:B------:R-:W-:Y:S01]  /*56f0*/  SHF.R.U32.HI R75, RZ, 0x18, R2 ;  /* 0x00000018ff4b7819 */ /* 0x000fe20000011602 */
[----:B------:R-:W-:-:S04]  /*5700*/  IMAD.WIDE.U32 R2, R5, -0x326172a9, RZ ;  /* 0xcd9e8d5705027825 */ /* 0x000fc800078e00ff */
[----:B------:R2:W-:Y:S01]  /*5710*/  MUFU.EX2 R99, R0 ;  /* 0x0000000000637308 */ /* 0x0005e20000000800 */
[C---:B------:R-:W-:Y:S01]  /*5720*/  LOP3.LUT R16, R2.reuse, 0xffff, RZ, 0xc0, !PT ;  /* 0x0000ffff02107812 */ /* 0x040fe200078ec0ff */
[----:B------:R-:W-:Y:S01]  /*5730*/  FFMA.FTZ R5, R223, c[0x0][0x23c], -R14 ;  /* 0x00008f00df057a23 */ /* 0x000fe2000001080e */
[----:B------:R-:W-:Y:S02]  /*5740*/  LOP3.LUT R18, R2, 0xff, RZ, 0xc0, !PT ;  /* 0x000000ff02127812 */ /* 0x000fe400078ec0ff */
[--C-:B------:R-:W-:Y:S02]  /*5750*/  SHF.R.U32.HI R28, RZ, 0x10, R2.reuse ;  /* 0x00000010ff1c7819 */ /* 0x100fe40000011602 */
[----:B------:R-:W-:Y:S01]  /*5760*/  SHF.R.U32.HI R30, RZ, 0x18, R2 ;  /* 0x00000018ff1e7819 */ /* 0x000fe20000011602 */
[----:B------:R-:W-:Y:S01]  /*5770*/  FFMA.FTZ R2, R226, c[0x0][0x23c], -R14 ;  /* 0x00008f00e2027a23 */ /* 0x000fe2000001080e */
[----:B------:R-:W-:Y:S01]  /*5780*/  LOP3.LUT R12, R3, UR15, R6, 0x96, !PT ;  /* 0x0000000f030c7c12 */ /* 0x000fe2000f8e9606 */
[----:B------:R-:W-:Y:S01]  /*5790*/  MUFU.EX2 R93, R5 ;  /* 0x00000005005d7308 */ /* 0x000fe20000000800 */
[----:B------:R-:W-:Y:S01]  /*57a0*/  SHF.R.U32.HI R3, RZ, 0x8, R26 ;  /* 0x00000008ff037819 */ /* 0x000fe2000001161a */
[----:B------:R-:W-:Y:S01]  /*57b0*/  IMAD.MOV.U32 R226, RZ, RZ, R164 ;  /* 0x000000ffffe27224 */ /* 0x000fe200078e00a4 */
[----:B-1----:R-:W-:-:S02]  /*57c0*/  LOP3.LUT R4, R13, 0xff, RZ, 0xc0, !PT ;  /* 0x000000ff0d047812 */ /* 0x002fc400078ec0ff */
[----:B--2---:R-:W-:-:S03]  /*57d0*/  SHF.R.U32.HI R0, RZ, 0x8, R31 ;  /* 0x00000008ff007819 */ /* 0x004fc6000001161f */
[----:B------:R1:W-:Y:S01]  /*57e0*/  MUFU.EX2 R98, R2 ;  /* 0x0000000200627308 */ /* 0x0003e20000000800 */
[----:B------:R-:W-:Y:S02]  /*57f0*/  PRMT R58, R33, 0x5410, R0 ;  /* 0x00005410213a7816 */ /* 0x000fe40000000000 */
[----:B------:R-:W-:Y:S02]  /*5800*/  SHF.R.U32.HI R0, RZ, 0x8, R21 ;  /* 0x00000008ff007819 */ /* 0x000fe40000011615 */
[----:B------:R-:W-:Y:S02]  /*5810*/  PRMT R21, R29, 0x5410, R3 ;  /* 0x000054101d157816 */ /* 0x000fe40000000003 */
[----:B------:R-:W-:Y:S02]  /*5820*/  PRMT R6, R24, 0x5410, R0 ;  /* 0x0000541018067816 */ /* 0x000fe40000000000 */
[----:B------:R-:W-:Y:S02]  /*5830*/  LOP3.LUT R0, R13, 0xffff, RZ, 0xc0, !PT ;  /* 0x0000ffff0d007812 */ /* 0x000fe400078ec0ff */
[----:B------:R-:W-:-:S02]  /*5840*/  LOP3.LUT R3, R25, 0xff, RZ, 0xc0, !PT ;  /* 0x000000ff19037812 */ /* 0x000fc400078ec0ff */
[----:B------:R-:W-:Y:S02]  /*5850*/  SHF.R.U32.HI R0, RZ, 0x8, R0 ;  /* 0x00000008ff007819 */ /* 0x000fe40000011600 */
[----:B-1----:R-:W-:Y:S02]  /*5860*/  LOP3.LUT R2, R32, 0xff, RZ, 0xc0, !PT ;  /* 0x000000ff20027812 */ /* 0x002fe400078ec0ff */
[----:B------:R-:W-:Y:S01]  /*5870*/  PRMT R0, R4, 0x5410, R0 ;  /* 0x0000541004007816 */ /* 0x000fe20000000000 */
[----:B------:R-:W-:Y:S01]  /*5880*/  FFMA.FTZ R4, R199, c[0x0][0x23c], -R19 ;  /* 0x00008f00c7047a23 */ /* 0x000fe20000010813 */
[----:B------:R-:W-:Y:S01]  /*5890*/  PRMT R57, R2, 0x5410, R34 ;  /* 0x0000541002397816 */ /* 0x000fe20000000022 */
[----:B------:R-:W-:Y:S01]  /*58a0*/  FFMA.FTZ R2, R222, c[0x0][0x23c], -R14 ;  /* 0x00008f00de027a23 */ /* 0x000fe2000001080e */
[----:B------:R-:W1:Y:S01]  /*58b0*/  LDSM.16.MT88.4 R32, [R204+0x5400] ;  /* 0x00540000cc20783b */ /* 0x000e620000004200 */
[----:B------:R-:W-:Y:S01]  /*58c0*/  PRMT R7, R3, 0x5410, R27 ;  /* 0x0000541003077816 */ /* 0x000fe2000000001b */
[--C-:B------:R-:W-:Y:S01]  /*58d0*/  HSET2.LE.AND R0, R0, R109.reuse, PT ;  /* 0x0000006d00007233 */ /* 0x100fe20003803000 */
[----:B------:R2:W3:Y:S01]  /*58e0*/  MUFU.EX2 R96, R2 ;  /* 0x0000000200607308 */ /* 0x0004e20000000800 */
[----:B------:R-:W-:Y:S01]  /*58f0*/  SHF.R.U32.HI R5, RZ, 0x18, R13 ;  /* 0x00000018ff057819 */ /* 0x000fe2000001160d */
[----:B------:R-:W4:Y:S01]  /*5900*/  LDSM.16.MT88.4 R24, [R205+0x5400] ;  /* 0x00540000cd18783b */ /* 0x000f220000004200 */
[----:B------:R-:W-:-:S05]  /*5910*/  HSET2.LE.AND R7, R7, R109, PT ;  /* 0x0000006d07077233 */ /* 0x000fca0003803000 */
[----:B------:R3:W-:Y:S01]  /*5920*/  MUFU.EX2 R92, R4 ;  /* 0x00000004005c7308 */ /* 0x0007e20000000800 */
[----:B--2---:R-:W-:Y:S02]  /*5930*/  SHF.R.U32.HI R2, RZ, 0x10, R13 ;  /* 0x00000010ff027819 */ /* 0x004fe4000001160d */
[----:B---3--:R-:W-:Y:S02]  /*5940*/  F2FP.PACK_AB R8, R93, R96 ;  /* 0x000000605d08723e */ /* 0x008fe400000000ff */
[----:B------:R-:W-:Y:S02]  /*5950*/  LOP3.LUT R3, R2, 0xff, RZ, 0xc0, !PT ;  /* 0x000000ff02037812 */ /* 0x000fe400078ec0ff */
[----:B------:R-:W-:Y:S02]  /*5960*/  F2FP.PACK_AB R2, R111, R112 ;  /* 0x000000706f02723e */ /* 0x000fe400000000ff */
[----:B------:R-:W-:Y:S01]  /*5970*/  PRMT R5, R3, 0x5410, R5 ;  /* 0x0000541003057816 */ /* 0x000fe20000000005 */
[--C-:B------:R-:W-:Y:S01]  /*5980*/  HSET2.LE.AND R3, R6, R109.reuse, PT ;  /* 0x0000006d06037233 */ /* 0x100fe20003803000 */
[----:B------:R-:W-:Y:S01]  /*5990*/  LOP3.LUT R4, R0, R2, RZ, 0xc0, !PT ;  /* 0x0000000200047212 */ /* 0x000fe200078ec0ff */
[--C-:B------:R-:W-:Y:S01]  /*59a0*/  FFMA.FTZ R2, R244, c[0x0][0x23c], -R15.reuse ;  /* 0x00008f00f4027a23 */ /* 0x100fe2000001080f */
[----:B------:R-:W-:Y:S01]  /*59b0*/  F2FP.PACK_AB R6, R99, R108 ;  /* 0x0000006c6306723e */ /* 0x000fe200000000ff */
[----:B------:R-:W-:Y:S01]  /*59c0*/  HSET2.LE.AND R0, R5, R109, PT ;  /* 0x0000006d05007233 */ /* 0x000fe20003803000 */
[----:B------:R-:W-:Y:S01]  /*59d0*/  LOP3.LUT R7, R7, R8, RZ, 0xc0, !PT ;  /* 0x0000000807077212 */ /* 0x000fe200078ec0ff */
[----:B------:R2:W3:Y:S01]  /*59e0*/  MUFU.EX2 R91, R2 ;  /* 0x00000002005b7308 */ /* 0x0004e20000000800 */
[----:B------:R-:W-:Y:S01]  /*59f0*/  LOP3.LUT R6, R3, R6, RZ, 0xc0, !PT ;  /* 0x0000000603067212 */ /* 0x000fe200078ec0ff */
[----:B------:R-:W-:Y:S01]  /*5a00*/  FFMA.FTZ R3, R240, c[0x0][0x23c], -R15 ;  /* 0x00008f00f0037a23 */ /* 0x000fe2000001080f */
[----:B------:R-:W-:-:S04]  /*5a10*/  LOP3.LUT R8, R48, 0xff, RZ, 0xc0, !PT ;  /* 0x000000ff30087812 */ /* 0x000fc800078ec0ff */
[----:B------:R-:W-:Y:S01]  /*5a20*/  PRMT R8, R8, 0x5410, R49 ;  /* 0x0000541008087816 */ /* 0x000fe20000000031 */
[----:B------:R1:W-:Y:S01]  /*5a30*/  MUFU.EX2 R89, R3 ;  /* 0x0000000300597308 */ /* 0x0003e20000000800 */
[----:B--2---:R-:W-:-:S04]  /*5a40*/  F2FP.PACK_AB R2, R97, R98 ;  /* 0x000000626102723e */ /* 0x004fc800000000ff */
[----:B------:R-:W-:Y:S02]  /*5a50*/  LOP3.LUT R5, R0, R2, RZ, 0xc0, !PT ;  /* 0x0000000200057212 */ /* 0x000fe400078ec0ff */
[----:B------:R-:W-:Y:S02]  /*5a60*/  SHF.R.U32.HI R2, RZ, 0x10, R20 ;  /* 0x00000010ff027819 */ /* 0x000fe40000011614 */
[----:B------:R-:W-:Y:S01]  /*5a70*/  LOP3.LUT R0, R20, 0xffff, RZ, 0xc0, !PT ;  /* 0x0000ffff14007812 */ /* 0x000fe200078ec0ff */
[----:B-1----:R-:W-:Y:S01]  /*5a80*/  FFMA.FTZ R3, R241, c[0x0][0x23c], -R15 ;  /* 0x00008f00f1037a23 */ /* 0x002fe2000001080f */
[----:B------:R-:W-:Y:S01]  /*5a90*/  LOP3.LUT R2, R2, 0xff, RZ, 0xc0, !PT ;  /* 0x000000ff02027812 */ /* 0x000fe200078ec0ff */
[C---:B------:R-:W-:Y:S01]  /*5aa0*/  HMMA.16816.F32 R44, R4.reuse, R34, R84 ;  /* 0x00000022042c723c */ /* 0x040fe20000001854 */
[----:B------:R-:W-:Y:S01]  /*5ab0*/  SHF.R.U32.HI R9, RZ, 0x8, R0 ;  /* 0x00000008ff097819 */ /* 0x000fe20000011600 */
[----:B------:R1:W-:Y:S01]  /*5ac0*/  MUFU.EX2 R88, R3 ;  /* 0x0000000300587308 */ /* 0x0003e20000000800 */
[----:B------:R-:W-:Y:S01]  /*5ad0*/  SHF.R.U32.HI R0, RZ, 0x8, R16 ;  /* 0x00000008ff007819 */ /* 0x000fe20000011610 */
[--C-:B------:R-:W-:Y:S01]  /*5ae0*/  FFMA.FTZ R16, R247, c[0x0][0x23c], -R14.reuse ;  /* 0x00008f00f7107a23 */ /* 0x100fe2000001080e */
[----:B------:R-:W-:Y:S01]  /*5af0*/  PRMT R13, R2, 0x5410, R11 ;  /* 0x00005410020d7816 */ /* 0x000fe2000000000b */
[----:B------:R-:W-:Y:S01]  /*5b00*/  FFMA.FTZ R2, R246, c[0x0][0x23c], -R14 ;  /* 0x00008f00f6027a23 */ /* 0x000fe2000001080e */
[----:B------:R-:W-:Y:S01]  /*5b10*/  PRMT R18, R18, 0x5410, R0 ;  /* 0x0000541012127816 */ /* 0x000fe20000000000 */
[--C-:B------:R-:W-:Y:S01]  /*5b20*/  HSET2.LE.AND R0, R21, R109.reuse, PT ;  /* 0x0000006d15007233 */ /* 0x100fe20003803000 */
[----:B------:R-:W-:Y:S01]  /*5b30*/  PRMT R9, R10, 0x5410, R9 ;  /* 0x000054100a097816 */ /* 0x000fe20000000009 */
[----:B------:R2:W-:Y:S01]  /*5b40*/  MUFU.EX2 R84, R2 ;  /* 0x0000000200547308 */ /* 0x0005e20000000800 */
[----:B------:R-:W-:Y:S01]  /*5b50*/  F2FP.PACK_AB R11, R114, R115 ;  /* 0x00000073720b723e */ /* 0x000fe200000000ff */
[----:B------:R-:W-:Y:S01]  /*5b60*/  HMMA.16816.F32 R52, R4, R32, R52 ;  /* 0x000000200434723c */ /* 0x000fe20000001834 */
[----:B-1----:R-:W-:-:S02]  /*5b70*/  HSET2.LE.AND R3, R8, R109, PT ;  /* 0x0000006d08037233 */ /* 0x002fc40003803000 */
[----:B------:R-:W-:Y:S01]  /*5b80*/  HSET2.LE.AND R8, R9, R109, PT ;  /* 0x0000006d09087233 */ /* 0x000fe20003803000 */
[----:B------:R-:W-:-:S04]  /*5b90*/  F2FP.PACK_AB R9, R131, R132 ;  /* 0x000000848309723e */ /* 0x000fc800000000ff */
[C---:B----4-:R-:W-:Y:S01]  /*5ba0*/  HMMA.16816.F32 R48, R4.reuse, R24, R80 ;  /* 0x000000180430723c */ /* 0x050fe20000001850 */
[----:B------:R-:W-:Y:S01]  /*5bb0*/  LOP3.LUT R11, R3, R11, RZ, 0xc0, !PT ;  /* 0x0000000b030b7212 */ /* 0x000fe200078ec0ff */
[----:B------:R-:W1:Y:S01]  /*5bc0*/  MUFU.EX2 R82, R16 ;  /* 0x0000001000527308 */ /* 0x000e620000000800 */
[----:B------:R-:W-:Y:S02]  /*5bd0*/  LOP3.LUT R8, R8, R9, RZ, 0xc0, !PT ;  /* 0x0000000908087212 */ /* 0x000fe400078ec0ff */
[----:B--2---:R-:W-:Y:S02]  /*5be0*/  F2FP.PACK_AB R2, R129, R130 ;  /* 0x000000828102723e */ /* 0x004fe400000000ff */
[----:B------:R-:W-:Y:S01]  /*5bf0*/  LOP3.LUT R3, R28, 0xff, RZ, 0xc0, !PT ;  /* 0x000000ff1c037812 */ /* 0x000fe200078ec0ff */
[----:B------:R-:W-:Y:S01]  /*5c00*/  HMMA.16816.F32 R40, R4, R26, R76 ;  /* 0x0000001a0428723c */ /* 0x000fe2000000184c */
[----:B------:R-:W-:Y:S01]  /*5c10*/  LOP3.LUT R10, R0, R2, RZ, 0xc0, !PT ;  /* 0x00000002000a7212 */ /* 0x000fe200078ec0ff */
[----:B------:R-:W-:Y:S01]  /*5c20*/  HSET2.LE.AND R0, R13, R109, PT ;  /* 0x0000006d0d007233 */ /* 0x000fe20003803000 */
[----:B------:R-:W-:-:S04]  /*5c30*/  F2FP.PACK_AB R2, R116, R117 ;  /* 0x000000757402723e */ /* 0x000fc800000000ff */
[----:B------:R-:W-:Y:S01]  /*5c40*/  LOP3.LUT R9, R0, R2, RZ, 0xc0, !PT ;  /* 0x0000000200097212 */ /* 0x000fe200078ec0ff */
[--C-:B------:R-:W-:Y:S01]  /*5c50*/  FFMA.FTZ R2, R242, c[0x0][0x23c], -R14.reuse ;  /* 0x00008f00f2027a23 */ /* 0x100fe2000001080e */
[C---:B------:R-:W-:Y:S01]  /*5c60*/  LOP3.LUT R0, R12.reuse, 0xffff, RZ, 0xc0, !PT ;  /* 0x0000ffff0c007812 */ /* 0x040fe200078ec0ff */
[----:B------:R-:W-:Y:S01]  /*5c70*/  FFMA.FTZ R4, R243, c[0x0][0x23c], -R14 ;  /* 0x00008f00f3047a23 */ /* 0x000fe2000001080e */
[----:B------:R-:W-:Y:S01]  /*5c80*/  PRMT R7, R3, 0x5410, R30 ;  /* 0x0000541003077816 */ /* 0x000fe2000000001e */
[----:B------:R2:W-:Y:S01]  /*5c90*/  MUFU.EX2 R81, R2 ;  /* 0x0000000200517308 */ /* 0x0005e20000000800 */
[----:B------:R-:W-:Y:S01]  /*5ca0*/  LOP3.LUT R3, R12, 0xff, RZ, 0xc0, !PT ;  /* 0x000000ff0c037812 */ /* 0x000fe200078ec0ff */
[----:B------:R-:W-:Y:S01]  /*5cb0*/  FFMA.FTZ R5, R202, c[0x0][0x23c], -R19 ;  /* 0x00008f00ca057a23 */ /* 0x000fe20000010813 */
[----:B------:R-:W-:Y:S01]  /*5cc0*/  SHF.R.U32.HI R0, RZ, 0x8, R0 ;  /* 0x00000008ff007819 */ /* 0x000fe20000011600 */
[----:B------:R-:W-:Y:S01]  /*5cd0*/  HMMA.16816.F32 R36, R8, R32, R36 ;  /* 0x000000200824723c */ /* 0x000fe20000001824 */
[----:B------:R-:W-:Y:S01]  /*5ce0*/  SHF.R.U32.HI R6, RZ, 0x18, R12 ;  /* 0x00000018ff067819 */ /* 0x000fe2000001160c */
[----:B------:R-:W4:Y:S01]  /*5cf0*/  LDSM.16.MT88.4 R28, [R204+0x5800] ;  /* 0x00580000cc1c783b */ /* 0x000f220000004200 */
[----:B------:R-:W-:Y:S01]  /*5d00*/  PRMT R0, R3, 0x5410, R0 ;  /* 0x0000541003007816 */ /* 0x000fe20000000000 */
[----:B------:R1:W1:Y:S01]  /*5d10*/  MUFU.EX2 R80, R4 ;  /* 0x0000000400507308 */ /* 0x0002620000000800 */
[----:B------:R-:W-:-:S03]  /*5d20*/  HSET2.LE.AND R7, R7, R109, PT ;  /* 0x0000006d07077233 */ /* 0x000fc60003803000 */
[----:B------:R-:W-:Y:S01]  /*5d30*/  HSET2.LE.AND R0, R0, R109, PT ;  /* 0x0000006d00007233 */ /* 0x000fe20003803000 */
[C---:B------:R-:W-:Y:S01]  /*5d40*/  HMMA.16816.F32 R64, R8.reuse, R34, R64 ;  /* 0x000000220840723c */ /* 0x040fe20000001840 */
[----:B------:R-:W4:Y:S01]  /*5d50*/  LDSM.16.MT88.4 R32, [R205+0x5800] ;  /* 0x00580000cd20783b */ /* 0x000f220000004200 */
[----:B--2---:R-:W-:Y:S01]  /*5d60*/  SHF.R.U32.HI R2, RZ, 0x10, R12 ;  /* 0x00000010ff027819 */ /* 0x004fe2000001160c */
[----:B------:R2:W-:Y:S01]  /*5d70*/  MUFU.EX2 R79, R5 ;  /* 0x00000005004f7308 */ /* 0x0005e20000000800 */
[----:B------:R-:W-:Y:S02]  /*5d80*/  FFMA.FTZ R12, R203, c[0x0][0x23c], -R19 ;  /* 0x00008f00cb0c7a23 */ /* 0x000fe40000010813 */
[----:B------:R-:W-:Y:S02]  /*5d90*/  LOP3.LUT R3, R2, 0xff, RZ, 0xc0, !PT ;  /* 0x000000ff02037812 */ /* 0x000fe400078ec0ff */
[----:B------:R-:W-:Y:S01]  /*5da0*/  HMMA.16816.F32 R68, R8, R24, R68 ;  /* 0x000000180844723c */ /* 0x000fe20000001844 */
[----:B---3--:R-:W-:-:S02]  /*5db0*/  F2FP.PACK_AB R2, R90, R91 ;  /* 0x0000005b5a02723e */ /* 0x008fc400000000ff */
[----:B------:R-:W-:Y:S01]  /*5dc0*/  PRMT R6, R3, 0x5410, R6 ;  /* 0x0000541003067816 */ /* 0x000fe20000000006 */
[--C-:B------:R-:W-:Y:S01]  /*5dd0*/  HSET2.LE.AND R3, R18, R109.reuse, PT ;  /* 0x0000006d12037233 */ /* 0x100fe20003803000 */
[----:B-1----:R-:W-:Y:S01]  /*5de0*/  LOP3.LUT R4, R0, R2, RZ, 0xc0, !PT ;  /* 0x0000000200047212 */ /* 0x002fe200078ec0ff */
[----:B------:R1:W3:Y:S01]  /*5df0*/  MUFU.EX2 R78, R12 ;  /* 0x0000000c004e7308 */ /* 0x0002e20000000800 */
[----:B------:R-:W-:Y:S01]  /*5e00*/  F2FP.PACK_AB R2, R82, R84 ;  /* 0x000000545202723e */ /* 0x000fe200000000ff */
[----:B------:R-:W-:Y:S01]  /*5e10*/  HSET2.LE.AND R0, R6, R109, PT ;  /* 0x0000006d06007233 */ /* 0x000fe20003803000 */
[----:B------:R-:W-:Y:S01]  /*5e20*/  F2FP.PACK_AB R6, R88, R89 ;  /* 0x000000595806723e */ /* 0x000fe200000000ff */
[----:B------:R-:W-:Y:S03]  /*5e30*/  HMMA.16816.F32 R60, R8, R26, R60 ;  /* 0x0000001a083c723c */ /* 0x000fe6000000183c */
[----:B--2---:R-:W-:Y:S01]  /*5e40*/  LOP3.LUT R5, R0, R2, RZ, 0xc0, !PT ;  /* 0x0000000200057212 */ /* 0x004fe200078ec0ff */
[----:B------:R-:W-:Y:S01]  /*5e50*/  FFMA.FTZ R0, R150, c[0x0][0x23c], -R15 ;  /* 0x00008f0096007a23 */ /* 0x000fe2000001080f */
[----:B------:R-:W-:-:S02]  /*5e60*/  SHF.R.U32.HI R2, RZ, 0x10, R23 ;  /* 0x00000010ff027819 */ /* 0x000fc40000011617 */
[----:B------:R-:W-:Y:S01]  /*5e70*/  LOP3.LUT R6, R3, R6, RZ, 0xc0, !PT ;  /* 0x0000000603067212 */ /* 0x000fe200078ec0ff */
[----:B------:R2:W-:Y:S01]  /*5e80*/  MUFU.EX2 R77, R0 ;  /* 0x00000000004d7308 */ /* 0x0005e20000000800 */
[----:B------:R-:W-:Y:S01]  /*5e90*/  SHF.R.U32.HI R11, RZ, 0x18, R23 ;  /* 0x00000018ff0b7819 */ /* 0x000fe20000011617 */
[--C-:B------:R-:W-:Y:S01]  /*5ea0*/  FFMA.FTZ R10, R252, c[0x0][0x23c], -R15.reuse ;  /* 0x00008f00fc0a7a23 */ /* 0x100fe2000001080f */
[----:B------:R-:W-:Y:S02]  /*5eb0*/  LOP3.LUT R9, R23, 0xff, RZ, 0xc0, !PT ;  /* 0x000000ff17097812 */ /* 0x000fe400078ec0ff */
[----:B------:R-:W-:Y:S02]  /*5ec0*/  SHF.R.U32.HI R8, RZ, 0x8, R104 ;  /* 0x00000008ff087819 */ /* 0x000fe40000011668 */
[----:B-1----:R-:W-:Y:S01]  /*5ed0*/  F2FP.PACK_AB R12, R80, R81 ;  /* 0x00000051500c723e */ /* 0x002fe200000000ff */
[----:B------:R-:W1:Y:S01]  /*5ee0*/  MUFU.EX2 R76, R10 ;  /* 0x0000000a004c7308 */ /* 0x000e620000000800 */
[----:B------:R-:W-:Y:S01]  /*5ef0*/  PRMT R18, R105, 0x5410, R8 ;  /* 0x0000541069127816 */ /* 0x000fe20000000008 */
[----:B------:R-:W-:Y:S01]  /*5f00*/  FFMA.FTZ R8, R249, c[0x0][0x23c], -R15 ;  /* 0x00008f00f9087a23 */ /* 0x000fe2000001080f */
[----:B------:R-:W-:-:S02]  /*5f10*/  LOP3.LUT R7, R7, R12, RZ, 0xc0, !PT ;  /* 0x0000000c07077212 */ /* 0x000fc400078ec0ff */
[----:B------:R-:W-:Y:S02]  /*5f20*/  LOP3.LUT R12, R106, 0xff, RZ, 0xc0, !PT ;  /* 0x000000ff6a0c7812 */ /* 0x000fe400078ec0ff */
[----:B--2---:R-:W-:Y:S01]  /*5f30*/  LOP3.LUT R0, R23, 0xffff, RZ, 0xc0, !PT ;  /* 0x0000ffff17007812 */ /* 0x004fe200078ec0ff */
[----:B------:R-:W-:Y:S02]  /*5f40*/  MUFU.EX2 R252, R8 ;  /* 0x0000000800fc7308 */ /* 0x000fe40000000800 */
[C---:B----4-:R-:W-:Y:S01]  /*5f50*/  HMMA.16816.F32 R52, R4.reuse, R28, R52 ;  /* 0x0000001c0434723c */ /* 0x050fe20000001834 */
[----:B------:R-:W-:Y:S02]  /*5f60*/  PRMT R16, R12, 0x5410, R107 ;  /* 0x000054100c107816 */ /* 0x000fe4000000006b */
[----:B------:R-:W-:Y:S02]  /*5f70*/  SHF.R.U32.HI R3, RZ, 0x8, R0 ;  /* 0x00000008ff037819 */ /* 0x000fe40000011600 */
[----:B------:R-:W-:Y:S01]  /*5f80*/  LOP3.LUT R0, R2, 0xff, RZ, 0xc0, !PT ;  /* 0x000000ff02007812 */ /* 0x000fe200078ec0ff */
[----:B------:R-:W-:Y:S01]  /*5f90*/  FFMA.FTZ R2, R248, c[0x0][0x23c], -R15 ;  /* 0x00008f00f8027a23 */ /* 0x000fe2000001080f */
[----:B------:R-:W-:Y:S01]  /*5fa0*/  PRMT R9, R9, 0x5410, R3 ;  /* 0x0000541009097816 */ /* 0x000fe20000000003 */
[--C-:B------:R-:W-:Y:S01]  /*5fb0*/  HSET2.LE.AND R3, R57, R109.reuse, PT ;  /* 0x0000006d39037233 */ /* 0x100fe20003803000 */
[----:B------:R-:W-:Y:S01]  /*5fc0*/  PRMT R13, R0, 0x5410, R11 ;  /* 0x00005410000d7816 */ /* 0x000fe2000000000b */
[----:B------:R-:W-:Y:S01]  /*5fd0*/  HSET2.LE.AND R0, R58, R109, PT ;  /* 0x0000006d3a007233 */ /* 0x000fe20003803000 */
[----:B---3--:R-:W-:Y:S01]  /*5fe0*/  F2FP.PACK_AB R11, R78, R79 ;  /* 0x0000004f4e0b723e */ /* 0x008fe200000000ff */
[----:B------:R2:W-:Y:S01]  /*5ff0*/  MUFU.EX2 R58, R2 ;  /* 0x00000002003a7308 */ /* 0x0005e20000000800 */
[----:B------:R-:W-:Y:S01]  /*6000*/  HMMA.16816.F32 R44, R4, R30, R44 ;  /* 0x0000001e042c723c */ /* 0x000fe2000000182c */
[----:B------:R-:W-:-:S02]  /*6010*/  LOP3.LUT R12, R56, 0xff, RZ, 0xc0, !PT ;  /* 0x000000ff380c7812 */ /* 0x000fc400078ec0ff */
[----:B------:R-:W-:Y:S01]  /*6020*/  LOP3.LUT R11, R3, R11, RZ, 0xc0, !PT ;  /* 0x0000000b030b7212 */ /* 0x000fe200078ec0ff */
[----:B------:R-:W-:Y:S02]  /*6030*/  FFMA.FTZ R3, R236, c[0x0][0x23c], -R14 ;  /* 0x00008f00ec037a23 */ /* 0x000fe4000001080e */
[----:B------:R-:W-:Y:S02]  /*6040*/  IMAD.MOV.U32 R236, RZ, RZ, R187 ;  /* 0x000000ffffec7224 */ /* 0x000fe400078e00bb */
[----:B------:R3:W-:Y:S01]  /*6050*/  MUFU.EX2 R27, R3 ;  /* 0x00000003001b7308 */ /* 0x0007e20000000800 */
[----:B------:R-:W-:Y:S01]  /*6060*/  HMMA.16816.F32 R48, R4, R32, R48 ;  /* 0x000000200430723c */ /* 0x000fe20000001830 */
[----:B------:R-:W-:Y:S02]  /*6070*/  IMAD.MOV.U32 R187, RZ, RZ, R148 ;  /* 0x000000ffffbb7224 */ /* 0x000fe400078e0094 */
[----:B------:R-:W4:Y:S01]  /*6080*/  LDSM.16.MT88.4 R148, [R204+0x5c00] ;  /* 0x005c0000cc94783b */ /* 0x000f220000004200 */
[----:B--2---:R-:W-:-:S04]  /*6090*/  F2FP.PACK_AB R2, R125, R126 ;  /* 0x0000007e7d02723e */ /* 0x004fc800000000ff */
[----:B------:R-:W-:Y:S01]  /*60a0*/  HMMA.16816.F32 R40, R4, R34, R40 ;  /* 0x000000220428723c */ /* 0x000fe20000001828 */
[----:B------:R-:W-:Y:S01]  /*60b0*/  LOP3.LUT R10, R0, R2, RZ, 0xc0, !PT ;  /* 0x00000002000a7212 */ /* 0x000fe200078ec0ff */
[----:B------:R-:W-:Y:S01]  /*60c0*/  HSET2.LE.AND R0, R9, R109, PT ;  /* 0x0000006d09007233 */ /* 0x000fe20003803000 */
[----:B------:R-:W-:Y:S01]  /*60d0*/  F2FP.PACK_AB R2, R127, R128 ;  /* 0x000000807f02723e */ /* 0x000fe200000000ff */
[----:B---3--:R-:W-:-:S03]  /*60e0*/  FFMA.FTZ R3, R250, c[0x0][0x23c], -R14 ;  /* 0x00008f00fa037a23 */ /* 0x008fc6000001080e */
[----:B------:R-:W-:Y:S01]  /*60f0*/  LOP3.LUT R8, R0, R2, RZ, 0xc0, !PT ;  /* 0x0000000200087212 */ /* 0x000fe200078ec0ff */
[--C-:B------:R-:W-:Y:S01]  /*6100*/  HSET2.LE.AND R0, R13, R109.reuse, PT ;  /* 0x0000006d0d007233 */ /* 0x100fe20003803000 */
[----:B------:R-:W-:Y:S01]  /*6110*/  F2FP.PACK_AB R2, R92, R113 ;  /* 0x000000715c02723e */ /* 0x000fe200000000ff */
[----:B------:R2:W-:Y:S01]  /*6120*/  MUFU.EX2 R25, R3 ;  /* 0x0000000300197308 */ /* 0x0005e20000000800 */
[----:B------:R-:W-:Y:S02]  /*6130*/  LOP3.LUT R7, R17, 0xff, RZ, 0xc0, !PT ;  /* 0x000000ff11077812 */ /* 0x000fe400078ec0ff */
[----:B------:R-:W-:Y:S01]  /*6140*/  LOP3.LUT R9, R0, R2, RZ, 0xc0, !PT ;  /* 0x0000000200097212 */ /* 0x000fe200078ec0ff */
[--C-:B------:R-:W-:Y:S01]  /*6150*/  FFMA.FTZ R0, R233, c[0x0][0x23c], -R14.reuse ;  /* 0x00008f00e9007a23 */ /* 0x100fe2000001080e */
[----:B------:R-:W-:Y:S01]  /*6160*/  LOP3.LUT R2, R56, 0xffff, RZ, 0xc0, !PT ;  /* 0x0000ffff38027812 */ /* 0x000fe200078ec0ff */
[----:B------:R-:W-:Y:S01]  /*6170*/  FFMA.FTZ R14, R251, c[0x0][0x23c], -R14 ;  /* 0x00008f00fb0e7a23 */ /* 0x000fe2000001080e */
[----:B------:R-:W-:Y:S01]  /*6180*/  SHF.R.U32.HI R5, RZ, 0x18, R17 ;  /* 0x00000018ff057819 */ /* 0x000fe20000011611 */
[----:B------:R3:W1:Y:S01]  /*6190*/  MUFU.EX2 R26, R0 ;  /* 0x00000000001a7308 */ /* 0x0006620000000800 */
[----:B------:R-:W-:Y:S01]  /*61a0*/  SHF.R.U32.HI R4, RZ, 0x8, R2 ;  /* 0x00000008ff047819 */ /* 0x000fe20000011602 */
[----:B------:R-:W-:Y:S01]  /*61b0*/  IMAD.MOV.U32 R233, RZ, RZ, R232 ;  /* 0x000000ffffe97224 */ /* 0x000fe200078e00e8 */
[----:B------:R-:W-:Y:S01]  /*61c0*/  SHF.R.U32.HI R13, RZ, 0x8, R59 ;  /* 0x00000008ff0d7819 */ /* 0x000fe2000001163b */
[----:B------:R-:W-:Y:S01]  /*61d0*/  IMAD.MOV.U32 R232, RZ, RZ, R201 ;  /* 0x000000ffffe87224 */ /* 0x000fe200078e00c9 */
[----:B------:R-:W-:Y:S01]  /*61e0*/  PRMT R12, R12, 0x5410, R4 ;  /* 0x000054100c0c7816 */ /* 0x000fe20000000004 */
[----:B------:R-:W-:Y:S01]  /*61f0*/  IMAD.MOV.U32 R201, RZ, RZ, R200 ;  /* 0x000000ffffc97224 */ /* 0x000fe200078e00c8 */
[----:B------:R-:W-:Y:S01]  /*6200*/  PRMT R15, R72, 0x5410, R13 ;  /* 0x00005410480f7816 */ /* 0x000fe2000000000d */
[----:B------:R-:W4:Y:S01]  /*6210*/  MUFU.EX2 R24, R14 ;  /* 0x0000000e00187308 */ /* 0x000f220000000800 */
[----:B--2---:R-:W-:Y:S01]  /*6220*/  SHF.R.U32.HI R3, RZ, 0x10, R17 ;  /* 0x00000010ff037819 */ /* 0x004fe20000011611 */
[----:B------:R-:W-:Y:S01]  /*6230*/  IMAD.MOV.U32 R200, RZ, RZ, R173 ;  /* 0x000000ffffc87224 */ /* 0x000fe200078e00ad */
[----:B------:R-:W-:Y:S01]  /*6240*/  LOP3.LUT R6, R73, 0xff, RZ, 0xc0, !PT ;  /* 0x000000ff49067812 */ /* 0x000fe200078ec0ff */
[----:B------:R-:W-:Y:S01]  /*6250*/  IMAD.MOV.U32 R173, RZ, RZ, R161 ;  /* 0x000000ffffad7224 */ /* 0x000fe200078e00a1 */
[----:B------:R-:W-:Y:S01]  /*6260*/  LOP3.LUT R2, R3, 0xff, RZ, 0xc0, !PT ;  /* 0x000000ff03027812 */ /* 0x000fe200078ec0ff */
[----:B------:R-:W-:Y:S01]  /*6270*/  FFMA.FTZ R3, R237, c[0x0][0x23c], -R22 ;  /* 0x00008f00ed037a23 */ /* 0x000fe20000010816 */
[----:B------:R-:W-:Y:S01]  /*6280*/  PRMT R13, R6, 0x5410, R75 ;  /* 0x00005410060d7816 */ /* 0x000fe2000000004b */
[C---:B------:R-:W-:Y:S01]  /*6290*/  HMMA.16816.F32 R36, R8.reuse, R28, R36 ;  /* 0x0000001c0824723c */ /* 0x040fe20000001824 */
[----:B---3--:R-:W-:Y:S01]  /*62a0*/  LOP3.LUT R0, R17, 0xffff, RZ, 0xc0, !PT ;  /* 0x0000ffff11007812 */ /* 0x008fe200078ec0ff */
[----:B------:R2:W-:Y:S01]  /*62b0*/  MUFU.EX2 R247, R3 ;  /* 0x0000000300f77308 */ /* 0x0005e20000000800 */
[----:B------:R-:W-:Y:S01]  /*62c0*/  PRMT R4, R2, 0x5410, R5 ;  /* 0x0000541002047816 */ /* 0x000fe20000000005 */
[--C-:B------:R-:W-:Y:S01]  /*62d0*/  FFMA.FTZ R5, R238, c[0x0][0x23c], -R19.reuse ;  /* 0x00008f00ee057a23 */ /* 0x100fe20000010813 */
[----:B------:R-:W-:Y:S01]  /*62e0*/  SHF.R.U32.HI R0, RZ, 0x8, R0 ;  /* 0x00000008ff007819 */ /* 0x000fe20000011600 */
[----:B------:R-:W-:Y:S01]  /*62f0*/  FFMA.FTZ R6, R239, c[0x0][0x23c], -R19 ;  /* 0x00008f00ef067a23 */ /* 0x000fe20000010813 */
[----:B-1----:R-:W-:Y:S01]  /*6300*/  F2FP.PACK_AB R2, R76, R77 ;  /* 0x0000004d4c02723e */ /* 0x002fe200000000ff */
[----:B------:R-:W-:Y:S01]  /*6310*/  HMMA.16816.F32 R160, R8, R32, R68 ;  /* 0x0000002008a0723c */ /* 0x000fe20000001844 */
[----:B------:R-:W-:Y:S01]  /*6320*/  PRMT R0, R7, 0x5410, R0 ;  /* 0x0000541007007816 */ /* 0x000fe20000000000 */
[----:B------:R-:W-:Y:S01]  /*6330*/  MUFU.EX2 R14, R6 ;  /* 0x00000006000e7308 */ /* 0x000fe20000000800 */
[----:B------:R-:W1:Y:S03]  /*6340*/  LDSM.16.MT88.4 R20, [R205+0x5c00] ;  /* 0x005c0000cd14783b */ /* 0x000e660000004200 */
[----:B------:R-:W-:-:S02]  /*6350*/  HSET2.LE.AND R0, R0, R109, PT ;  /* 0x0000006d00007233 */ /* 0x000fc40003803000 */
[C---:B------:R-:W-:Y:S01]  /*6360*/  HMMA.16816.F32 R28, R8.reuse, R30, R64 ;  /* 0x0000001e081c723c */ /* 0x040fe20000001840 */
[----:B--2---:R-:W-:Y:S02]  /*6370*/  FFMA.FTZ R3, R234, c[0x0][0x23c], -R19 ;  /* 0x00008f00ea037a23 */ /* 0x004fe40000010813 */
[----:B------:R-:W-:Y:S01]  /*6380*/  LOP3.LUT R164, R0, R2, RZ, 0xc0, !PT ;  /* 0x0000000200a47212 */ /* 0x000fe200078ec0ff */
[--C-:B------:R-:W-:Y:S01]  /*6390*/  HSET2.LE.AND R0, R4, R109.reuse, PT ;  /* 0x0000006d04007233 */ /* 0x100fe20003803000 */
[----:B------:R-:W-:Y:S01]  /*63a0*/  F2FP.PACK_AB R2, R26, R27 ;  /* 0x0000001b1a02723e */ /* 0x000fe200000000ff */
[----:B------:R2:W-:Y:S01]  /*63b0*/  MUFU.EX2 R17, R3 ;  /* 0x0000000300117308 */ /* 0x0005e20000000800 */
[----:B------:R-:W-:Y:S01]  /*63c0*/  F2FP.PACK_AB R4, R252, R58 ;  /* 0x0000003afc04723e */ /* 0x000fe200000000ff */
[----:B------:R-:W-:Y:S01]  /*63d0*/  HMMA.16816.F32 R32, R8, R34, R60 ;  /* 0x000000220820723c */ /* 0x000fe2000000183c */
[----:B------:R-:W-:Y:S01]  /*63e0*/  LOP3.LUT R165, R0, R2, RZ, 0xc0, !PT ;  /* 0x0000000200a57212 */ /* 0x000fe200078ec0ff */
[----:B------:R-:W-:Y:S01]  /*63f0*/  HSET2.LE.AND R0, R13, R109, PT ;  /* 0x0000006d0d007233 */ /* 0x000fe20003803000 */
[----:B----4-:R-:W-:-:S04]  /*6400*/  F2FP.PACK_AB R2, R24, R25 ;  /* 0x000000191802723e */ /* 0x010fc800000000ff */
[----:B------:R-:W-:Y:S01]  /*6410*/  LOP3.LUT R167, R0, R2, RZ, 0xc0, !PT ;  /* 0x0000000200a77212 */ /* 0x000fe200078ec0ff */
[----:B------:R-:W-:Y:S01]  /*6420*/  FADD.FTZ R8, R221, R226 ;  /* 0x000000e2dd087221 */ /* 0x000fe20000010000 */
[----:B------:R-:W-:Y:S01]  /*6430*/  SHF.R.U32.HI R2, RZ, 0x18, R56 ;  /* 0x00000018ff027819 */ /* 0x000fe20000011638 */
[----:B------:R-:W-:Y:S02]  /*6440*/  IMAD.MOV.U32 R221, RZ, RZ, R224 ;  /* 0x000000ffffdd7224 */ /* 0x000fe400078e00e0 */
[----:B------:R-:W-:Y:S01]  /*6450*/  IMAD.MOV.U32 R226, RZ, RZ, R198 ;  /* 0x000000ffffe27224 */ /* 0x000fe200078e00c6 */
[----:B--2---:R-:W-:Y:S01]  /*6460*/  HSET2.LE.AND R3, R15, R109, PT ;  /* 0x0000006d0f037233 */ /* 0x004fe20003803000 */
[----:B------:R-:W-:Y:S01]  /*6470*/  FADD.FTZ R9, R225, R220 ;  /* 0x000000dce1097221 */ /* 0x000fe20000010000 */
[----:B------:R2:W3:Y:S01]  /*6480*/  MUFU.EX2 R15, R5 ;  /* 0x00000005000f7308 */ /* 0x0004e20000000800 */
[----:B------:R-:W-:Y:S02]  /*6490*/  IMAD.MOV.U32 R220, RZ, RZ, R179 ;  /* 0x000000ffffdc7224 */ /* 0x000fe400078e00b3 */
[----:B------:R-:W-:Y:S01]  /*64a0*/  LOP3.LUT R166, R3, R4, RZ, 0xc0, !PT ;  /* 0x0000000403a67212 */ /* 0x000fe200078ec0ff */
[----:B------:R-:W-:Y:S01]  /*64b0*/  IMAD.MOV.U32 R198, RZ, RZ, R236 ;  /* 0x000000ffffc67224 */ /* 0x000fe200078e00ec */
[----:B------:R-:W-:Y:S01]  /*64c0*/  SHF.R.U32.HI R3, RZ, 0x10, R56 ;  /* 0x00000010ff037819 */ /* 0x000fe20000011638 */
[----:B------:R-:W-:-:S02]  /*64d0*/  IMAD.MOV.U32 R225, RZ, RZ, R178 ;  /* 0x000000ffffe17224 */ /* 0x000fc400078e00b2 */
[----:B------:R-:W-:Y:S01]  /*64e0*/  IMAD.MOV.U32 R179, RZ, RZ, R196 ;  /* 0x000000ffffb37224 */ /* 0x000fe200078e00c4 */
[----:B------:R-:W-:Y:S01]  /*64f0*/  LOP3.LUT R0, R3, 0xff, RZ, 0xc0, !PT ;  /* 0x000000ff03007812 */ /* 0x000fe200078ec0ff */
[----:B------:R-:W-:Y:S01]  /*6500*/  IMAD.MOV.U32 R224, RZ, RZ, R195 ;  /* 0x000000ffffe07224 */ /* 0x000fe200078e00c3 */
[--C-:B------:R-:W-:Y:S01]  /*6510*/  HSET2.LE.AND R3, R16, R109.reuse, PT ;  /* 0x0000006d10037233 */ /* 0x100fe20003803000 */
[----:B------:R-:W-:Y:S01]  /*6520*/  IMAD.MOV.U32 R178, RZ, RZ, R176 ;  /* 0x000000ffffb27224 */ /* 0x000fe200078e00b0 */
[----:B------:R-:W-:Y:S01]  /*6530*/  PRMT R4, R0, 0x5410, R2 ;  /* 0x0000541000047816 */ /* 0x000fe20000000002 */
[----:B------:R-:W-:Y:S01]  /*6540*/  FFMA.FTZ R2, R235, c[0x0][0x23c], -R19 ;  /* 0x00008f00eb027a23 */ /* 0x000fe20000010813 */
[--C-:B------:R-:W-:Y:S01]  /*6550*/  HSET2.LE.AND R0, R18, R109.reuse, PT ;  /* 0x0000006d12007233 */ /* 0x100fe20003803000 */
[----:B------:R-:W-:Y:S01]  /*6560*/  FADD.FTZ R6, R221, R226 ;  /* 0x000000e2dd067221 */ /* 0x000fe20000010000 */
[--C-:B--2---:R-:W-:Y:S01]  /*6570*/  HSET2.LE.AND R5, R12, R109.reuse, PT ;  /* 0x0000006d0c057233 */ /* 0x104fe20003803000 */
[----:B------:R2:W4:Y:S01]  /*6580*/  MUFU.EX2 R13, R2 ;  /* 0x00000002000d7308 */ /* 0x0005220000000800 */
[----:B------:R-:W-:Y:S01]  /*6590*/  IMAD.MOV.U32 R196, RZ, RZ, R177 ;  /* 0x000000ffffc47224 */ /* 0x000fe200078e00b1 */
[----:B------:R-:W-:Y:S01]  /*65a0*/  HSET2.LE.AND R7, R4, R109, PT ;  /* 0x0000006d04077233 */ /* 0x000fe20003803000 */
[----:B------:R-:W-:Y:S01]  /*65b0*/  IMAD.MOV.U32 R195, RZ, RZ, R192 ;  /* 0x000000ffffc37224 */ /* 0x000fe200078e00c0 */
[----:B------:R-:W-:Y:S01]  /*65c0*/  HMMA.16816.F32 R140, R164, R148, R52 ;  /* 0x00000094a48c723c */ /* 0x000fe20000001834 */
[----:B------:R-:W-:-:S02]  /*65d0*/  IMAD.MOV.U32 R177, RZ, RZ, R155 ;  /* 0x000000ffffb17224 */ /* 0x000fc400078e009b */
[----:B------:R-:W-:Y:S02]  /*65e0*/  FADD.FTZ R4, R220, R8 ;  /* 0x00000008dc047221 */ /* 0x000fe40000010000 */
[----:B------:R-:W-:Y:S02]  /*65f0*/  IMAD.MOV.U32 R221, RZ, RZ, R198 ;  /* 0x000000ffffdd7224 */ /* 0x000fe400078e00c6 */
[----:B------:R-:W-:Y:S02]  /*6600*/  FADD.FTZ R11, R225, R9 ;  /* 0x00000009e10b7221 */ /* 0x000fe40000010000 */
[----:B------:R-:W-:Y:S02]  /*6610*/  IMAD.MOV.U32 R220, RZ, RZ, R179 ;  /* 0x000000ffffdc7224 */ /* 0x000fe400078e00b3 */
[----:B------:R-:W-:Y:S01]  /*6620*/  FADD.FTZ R10, R224, R6 ;  /* 0x00000006e00a7221 */ /* 0x000fe20000010000 */
[----:B------:R-:W-:Y:S01]  /*6630*/  F2FP.PACK_AB R6, R123, R124 ;  /* 0x0000007c7b06723e */ /* 0x000fe200000000ff */
[----:B--2---:R-:W-:-:S02]  /*6640*/  FADD.FTZ R2, R170, R168 ;  /* 0x000000a8aa027221 */ /* 0x004fc40000010000 */
[----:B------:R-:W-:Y:S01]  /*6650*/  IMAD.MOV.U32 R225, RZ, RZ, R178 ;  /* 0x000000ffffe17224 */ /* 0x000fe200078e00b2 */
[----:B------:R-:W-:Y:S01]  /*6660*/  LOP3.LUT R168, R5, R6, RZ, 0xc0, !PT ;  /* 0x0000000605a87212 */ /* 0x000fe200078ec0ff */
[----:B------:R-:W-:Y:S02]  /*6670*/  IMAD.MOV.U32 R224, RZ, RZ, R195 ;  /* 0x000000ffffe07224 */ /* 0x000fe400078e00c3 */
[----:B------:R-:W-:Y:S02]  /*6680*/  IMAD.MOV.U32 R198, RZ, RZ, R177 ;  /* 0x000000ffffc67224 */ /* 0x000fe400078e00b1 */
[----:B------:R-:W-:Y:S01]  /*6690*/  FADD.FTZ R8, R221, R4 ;  /* 0x00000004dd087221 */ /* 0x000fe20000010000 */
[----:B---3--:R-:W-:Y:S01]  /*66a0*/  F2FP.PACK_AB R4, R14, R15 ;  /* 0x0000000f0e04723e */ /* 0x008fe200000000ff */
[----:B------:R-:W-:Y:S02]  /*66b0*/  IMAD.MOV.U32 R179, RZ, RZ, R158 ;  /* 0x000000ffffb37224 */ /* 0x000fe400078e009e */
[----:B------:R-:W-:Y:S01]  /*66c0*/  FADD.FTZ R9, R169, R2 ;  /* 0x00000002a9097221 */ /* 0x000fe20000010000 */
[----:B------:R-:W-:Y:S01]  /*66d0*/  F2FP.PACK_AB R2, R247, R122 ;  /* 0x0000007af702723e */ /* 0x000fe200000000ff */
[----:B------:R-:W-:-:S02]  /*66e0*/  IMAD.MOV.U32 R221, RZ, RZ, R220 ;  /* 0x000000ffffdd7224 */ /* 0x000fc400078e00dc */
[----:B------:R-:W-:Y:S01]  /*66f0*/  IMAD.MOV.U32 R178, RZ, RZ, R157 ;  /* 0x000000ffffb27224 */ /* 0x000fe200078e009d */
[----:B------:R-:W-:Y:S01]  /*6700*/  LOP3.LUT R170, R0, R2, RZ, 0xc0, !PT ;  /* 0x0000000200aa7212 */ /* 0x000fe200078ec0ff */
[----:B------:R-:W-:Y:S01]  /*6710*/  IMAD.MOV.U32 R220, RZ, RZ, R225 ;  /* 0x000000ffffdc7224 */ /* 0x000fe200078e00e1 */
[----:B----4-:R-:W-:Y:S01]  /*6720*/  F2FP.PACK_AB R0, R13, R17 ;  /* 0x000000110d00723e */ /* 0x010fe200000000ff */
[----:B------:R-:W-:Y:S02]  /*6730*/  IMAD.MOV.U32 R195, RZ, RZ, R156 ;  /* 0x000000ffffc37224 */ /* 0x000fe400078e009c */
[----:B------:R-:W-:Y:S01]  /*6740*/  IMAD.MOV.U32 R225, RZ, RZ, R224 ;  /* 0x000000ffffe17224 */ /* 0x000fe200078e00e0 */
[----:B------:R-:W-:Y:S01]  /*6750*/  LOP3.LUT R169, R7, R0, RZ, 0xc0, !PT ;  /* 0x0000000007a97212 */ /* 0x000fe200078ec0ff */
[----:B------:R-:W-:Y:S02]  /*6760*/  IMAD.MOV.U32 R224, RZ, RZ, R198 ;  /* 0x000000ffffe07224 */ /* 0x000fe400078e00c6 */
[----:B------:R-:W-:-:S02]  /*6770*/  IMAD.MOV.U32 R198, RZ, RZ, R179 ;  /* 0x000000ffffc67224 */ /* 0x000fc400078e00b3 */
[----:B------:R-:W-:Y:S02]  /*6780*/  IMAD.MOV.U32 R179, RZ, RZ, R178 ;  /* 0x000000ffffb37224 */ /* 0x000fe400078e00b2 */
[----:B------:R-:W-:Y:S02]  /*6790*/  IMAD.MOV.U32 R178, RZ, RZ, R195 ;  /* 0x000000ffffb27224 */ /* 0x000fe400078e00c3 */
[----:B------:R-:W-:Y:S02]  /*67a0*/  IMAD.MOV.U32 R195, RZ, RZ, R194 ;  /* 0x000000ffffc37224 */ /* 0x000fe400078e00c2 */
[----:B------:R-:W-:Y:S02]  /*67b0*/  IMAD.MOV.U32 R194, RZ, RZ, R175 ;  /* 0x000000ffffc27224 */ /* 0x000fe400078e00af */
[----:B------:R-:W-:Y:S02]  /*67c0*/  IMAD.MOV.U32 R175, RZ, RZ, R174 ;  /* 0x000000ffffaf7224 */ /* 0x000fe400078e00ae */
[----:B------:R-:W-:Y:S01]  /*67d0*/  IMAD.MOV.U32 R174, RZ, RZ, R171 ;  /* 0x000000ffffae7224 */ /* 0x000fe200078e00ab */
[----:B------:R-:W-:Y:S01]  /*67e0*/  LOP3.LUT R171, R3, R4, RZ, 0xc0, !PT ;  /* 0x0000000403ab7212 */ /* 0x000fe200078ec0ff */
[----:B------:R-:W-:-:S02]  /*67f0*/  FADD.FTZ R2, R221, R11 ;  /* 0x0000000bdd027221 */ /* 0x000fc40000010000 */
[----:B------:R-:W-:Y:S02]  /*6800*/  FADD.FTZ R0, R110, R10 ;  /* 0x0000000a6e007221 */ /* 0x000fe40000010000 */
[----:B------:R-:W-:Y:S01]  /*6810*/  FADD.FTZ R3, R183, R9 ;  /* 0x00000009b7037221 */ /* 0x000fe20000010000 */
[----:B------:R2:W5:Y:S01]  /*6820*/  LDL.LU R110, [R1+0x78] ;  /* 0x00007800016e7983 */ /* 0x0005620000300800 */
[----:B------:R-:W-:Y:S02]  /*6830*/  IMAD.MOV.U32 R103, RZ, RZ, R220 ;  /* 0x000000ffff677224 */ /* 0x000fe400078e00dc */
[----:B------:R-:W-:Y:S01]  /*6840*/  FADD.FTZ R6, R182, R8 ;  /* 0x00000008b6067221 */ /* 0x000fe20000010000 */
[----:B------:R2:W5:Y:S01]  /*6850*/  LDL.LU R183, [R1+0x74] ;  /* 0x0000740001b77983 */ /* 0x0005620000300800 */
[----:B------:R-:W-:Y:S02]  /*6860*/  FADD.FTZ R5, R218, R2 ;  /* 0x00000002da057221 */ /* 0x000fe40000010000 */
[----:B------:R-:W-:Y:S01]  /*6870*/  FADD.FTZ R4, R228, R0 ;  /* 0x00000000e4047221 */ /* 0x000fe20000010000 */
        /* <DEDUP_REMOVED lines=8> */
[----:B------:R-:W-:Y:S01]  /*6900*/  IMAD.MOV.U32 R103, RZ, RZ, R227 ;  /* 0x000000ffff677224 */ /* 0x000fe200078e00e3 */
[----:B------:R2:W5:Y:S01]  /*6910*/  LDL.LU R216, [R1+0x64] ;  /* 0x0000640001d87983 */ /* 0x0005620000300800 */
[----:B------:R-:W-:-:S02]  /*6920*/  IMAD.MOV.U32 R225, RZ, RZ, R178 ;  /* 0x000000ffffe17224 */ /* 0x000fc400078e00b2 */
        /* <DEDUP_REMOVED lines=14> */
[----:B------:R-:W-:Y:S02]  /*6a10*/  IMAD.MOV.U32 R226, RZ, RZ, R224 ;  /* 0x000000ffffe27224 */ /* 0x000fe400078e00e0 */
[----:B------:R-:W-:Y:S02]  /*6a20*/  FADD.FTZ R5, R207, R5 ;  /* 0x00000005cf057221 */ /* 0x000fe40000010000 */
[----:B------:R-:W-:-:S02]  /*6a30*/  IMAD.MOV.U32 R221, RZ, RZ, R198 ;  /* 0x000000ffffdd7224 */ /* 0x000fc400078e00c6 */
[----:B------:R-:W-:Y:S02]  /*6a40*/  FADD.FTZ R3, R206, R4 ;  /* 0x00000004ce037221 */ /* 0x000fe40000010000 */
[----:B------:R-:W-:Y:S02]  /*6a50*/  IMAD.MOV.U32 R220, RZ, RZ, R179 ;  /* 0x000000ffffdc7224 */ /* 0x000fe400078e00b3 */
[----:B------:R-:W-:Y:S02]  /*6a60*/  IMAD.MOV.U32 R224, RZ, RZ, R195 ;  /* 0x000000ffffe07224 */ /* 0x000fe400078e00c3 */
[----:B------:R-:W-:Y:S02]  /*6a70*/  FADD.FTZ R0, R74, R0 ;  /* 0x000000004a007221 */ /* 0x000fe40000010000 */
[----:B------:R-:W-:Y:S02]  /*6a80*/  IMAD.MOV.U32 R198, RZ, RZ, R194 ;  /* 0x000000ffffc67224 */ /* 0x000fe400078e00c2 */
[----:B------:R-:W-:-:S02]  /*6a90*/  IMAD.MOV.U32 R195, RZ, RZ, R236 ;  /* 0x000000ffffc37224 */ /* 0x000fc400078e00ec */
[----:B------:R-:W-:Y:S02]  /*6aa0*/  FADD.FTZ R6, R227, R2 ;  /* 0x00000002e3067221 */ /* 0x000fe40000010000 */
[----:B------:R-:W-:Y:S02]  /*6ab0*/  IMAD.MOV.U32 R179, RZ, RZ, R175 ;  /* 0x000000ffffb37224 */ /* 0x000fe400078e00af */
[----:B------:R-:W-:Y:S02]  /*6ac0*/  IMAD.MOV.U32 R194, RZ, RZ, R233 ;  /* 0x000000ffffc27224 */ /* 0x000fe400078e00e9 */
[----:B------:R-:W-:Y:S02]  /*6ad0*/  FADD.FTZ R4, R226, R5 ;  /* 0x00000005e2047221 */ /* 0x000fe40000010000 */
[----:B------:R-:W-:Y:S02]  /*6ae0*/  IMAD.MOV.U32 R175, RZ, RZ, R232 ;  /* 0x000000ffffaf7224 */ /* 0x000fe400078e00e8 */
[----:B------:R-:W-:-:S02]  /*6af0*/  FADD.FTZ R2, R221, R3 ;  /* 0x00000003dd027221 */ /* 0x000fc40000010000 */
[----:B------:R-:W-:Y:S02]  /*6b00*/  IMAD.MOV.U32 R174, RZ, RZ, R201 ;  /* 0x000000ffffae7224 */ /* 0x000fe400078e00c9 */
[----:B------:R-:W-:Y:S02]  /*6b10*/  FADD.FTZ R0, R220, R0 ;  /* 0x00000000dc007221 */ /* 0x000fe40000010000 */
[----:B------:R-:W-:Y:S02]  /*6b20*/  IMAD.MOV.U32 R236, RZ, RZ, R200 ;  /* 0x000000ffffec7224 */ /* 0x000fe400078e00c8 */
[----:B------:R-:W-:Y:S02]  /*6b30*/  IMAD.MOV.U32 R178, RZ, RZ, R195 ;  /* 0x000000ffffb27224 */ /* 0x000fe400078e00c3 */
[----:B------:R-:W-:Y:S02]  /*6b40*/  FADD.FTZ R3, R225, R6 ;  /* 0x00000006e1037221 */ /* 0x000fe40000010000 */
[----:B------:R-:W-:-:S02]  /*6b50*/  IMAD.MOV.U32 R233, RZ, RZ, R147 ;  /* 0x000000ffffe97224 */ /* 0x000fc400078e0093 */
        /* <DEDUP_REMOVED lines=9> */
[----:B------:R-:W-:Y:S02]  /*6bf0*/  FADD.FTZ R3, R178, R3 ;  /* 0x00000003b2037221 */ /* 0x000fe40000010000 */
[----:B------:R-:W-:Y:S02]  /*6c00*/  IMAD.MOV.U32 R236, RZ, RZ, R233 ;  /* 0x000000ffffec7224 */ /* 0x000fe400078e00e9 */
[----:B------:R-:W-:-:S02]  /*6c10*/  FADD.FTZ R2, R195, R6 ;  /* 0x00000006c3027221 */ /* 0x000fc40000010000 */
[----:B------:R-:W-:Y:S02]  /*6c20*/  IMAD.MOV.U32 R233, RZ, RZ, R232 ;  /* 0x000000ffffe97224 */ /* 0x000fe400078e00e8 */
[----:B------:R-:W-:Y:S02]  /*6c30*/  FADD.FTZ R0, R194, R5 ;  /* 0x00000005c2007221 */ /* 0x000fe40000010000 */
[----:B------:R-:W-:Y:S02]  /*6c40*/  IMAD.MOV.U32 R232, RZ, RZ, R201 ;  /* 0x000000ffffe87224 */ /* 0x000fe400078e00c9 */
[----:B------:R-:W-:Y:S02]  /*6c50*/  FADD.FTZ R4, R175, R4 ;  /* 0x00000004af047221 */ /* 0x000fe40000010000 */
[----:B------:R-:W-:Y:S02]  /*6c60*/  FADD.FTZ R5, R174, R3 ;  /* 0x00000003ae057221 */ /* 0x000fe40000010000 */
[----:B------:R-:W-:-:S02]  /*6c70*/  FADD.FTZ R3, R236, R2 ;  /* 0x00000002ec037221 */ /* 0x000fc40000010000 */
[----:B------:R-:W-:Y:S02]  /*6c80*/  IMAD.MOV.U32 R197, RZ, RZ, R193 ;  /* 0x000000ffffc57224 */ /* 0x000fe400078e00c1 */
[----:B------:R-:W-:Y:S02]  /*6c90*/  IMAD.MOV.U32 R176, RZ, RZ, R154 ;  /* 0x000000ffffb07224 */ /* 0x000fe400078e009a */
[----:B------:R-:W-:Y:S02]  /*6ca0*/  FADD.FTZ R2, R233, R0 ;  /* 0x00000000e9027221 */ /* 0x000fe40000010000 */
[----:B------:R-:W-:Y:S02]  /*6cb0*/  IMAD.MOV.U32 R193, RZ, RZ, R153 ;  /* 0x000000ffffc17224 */ /* 0x000fe400078e0099 */
[----:B------:R-:W-:Y:S02]  /*6cc0*/  FADD.FTZ R0, R232, R4 ;  /* 0x00000004e8007221 */ /* 0x000fe40000010000 */
[----:B------:R-:W-:-:S02]  /*6cd0*/  IMAD.MOV.U32 R192, RZ, RZ, R152 ;  /* 0x000000ffffc07224 */ /* 0x000fc400078e0098 */
[----:B------:R-:W-:Y:S01]  /*6ce0*/  IMAD.MOV.U32 R177, RZ, RZ, R176 ;  /* 0x000000ffffb17224 */ /* 0x000fe200078e00b0 */
[----:B------:R-:W3:Y:S01]  /*6cf0*/  LDC.U8 R74, c[0x0][0x2d8] ;  /* 0x0000b600ff4a7b82 */ /* 0x000ee20000000000 */
[----:B------:R-:W-:Y:S01]  /*6d00*/  FADD.FTZ R3, R229, R3 ;  /* 0x00000003e5037221 */ /* 0x000fe20000010000 */
[----:B------:R-:W-:Y:S01]  /*6d10*/  HMMA.16816.F32 R152, R164, R150, R44 ;  /* 0x00000096a498723c */ /* 0x000fe2000000182c */
[----:B------:R-:W-:Y:S02]  /*6d20*/  IMAD.MOV.U32 R176, RZ, RZ, R193 ;  /* 0x000000ffffb07224 */ /* 0x000fe400078e00c1 */
[----:B------:R-:W-:Y:S02]  /*6d30*/  FADD.FTZ R0, R197, R0 ;  /* 0x00000000c5007221 */ /* 0x000fe40000010000 */
[----:B------:R-:W-:Y:S02]  /*6d40*/  IMAD.MOV.U32 R193, RZ, RZ, R192 ;  /* 0x000000ffffc17224 */ /* 0x000fe400078e00c0 */
[----:B------:R-:W-:-:S02]  /*6d50*/  IMAD.MOV.U32 R192, RZ, RZ, R173 ;  /* 0x000000ffffc07224 */ /* 0x000fc400078e00ad */
[----:B------:R-:W-:Y:S02]  /*6d60*/  IMAD.MOV.U32 R173, RZ, RZ, R187 ;  /* 0x000000ffffad7224 */ /* 0x000fe400078e00bb */
[----:B------:R-:W-:Y:S02]  /*6d70*/  FADD.FTZ R3, R219, R3 ;  /* 0x00000003db037221 */ /* 0x000fe40000010000 */
[----:B------:R-:W-:Y:S02]  /*6d80*/  IMAD.MOV.U32 R187, RZ, RZ, R186 ;  /* 0x000000ffffbb7224 */ /* 0x000fe400078e00ba */
[----:B------:R-:W-:Y:S02]  /*6d90*/  FADD.FTZ R0, R176, R0 ;  /* 0x00000000b0007221 */ /* 0x000fe40000010000 */
[----:B------:R-:W-:Y:S02]  /*6da0*/  IMAD.MOV.U32 R186, RZ, RZ, R191 ;  /* 0x000000ffffba7224 */ /* 0x000fe400078e00bf */
[----:B------:R-:W-:-:S02]  /*6db0*/  IMAD.MOV.U32 R191, RZ, RZ, R190 ;  /* 0x000000ffffbf7224 */ /* 0x000fc400078e00be */
[----:B------:R-:W-:Y:S02]  /*6dc0*/  IMAD.MOV.U32 R190, RZ, RZ, R185 ;  /* 0x000000ffffbe7224 */ /* 0x000fe400078e00b9 */
[----:B------:R-:W-:Y:S02]  /*6dd0*/  FADD.FTZ R3, R192, R3 ;  /* 0x00000003c0037221 */ /* 0x000fe40000010000 */
[----:B------:R-:W-:Y:S02]  /*6de0*/  IMAD.MOV.U32 R185, RZ, RZ, R159 ;  /* 0x000000ffffb97224 */ /* 0x000fe400078e009f */
[----:B------:R-:W-:Y:S01]  /*6df0*/  FADD.FTZ R0, R187, R0 ;  /* 0x00000000bb007221 */ /* 0x000fe20000010000 */
[----:B-1----:R-:W-:Y:S01]  /*6e00*/  HMMA.16816.F32 R156, R164, R20, R48 ;  /* 0x00000014a49c723c */ /* 0x002fe20000001830 */
[----:B------:R-:W-:Y:S02]  /*6e10*/  FADD.FTZ R3, R191, R3 ;  /* 0x00000003bf037221 */ /* 0x000fe40000010000 */
[----:B------:R-:W-:-:S02]  /*6e20*/  FADD.FTZ R0, R185, R0 ;  /* 0x00000000b9007221 */ /* 0x000fc40000010000 */
[----:B------:R-:W-:Y:S02]  /*6e30*/  FADD.FTZ R3, R121, R3 ;  /* 0x0000000379037221 */ /* 0x000fe40000010000 */
[----:B------:R-:W-:Y:S01]  /*6e40*/  IMAD.MOV.U32 R200, RZ, RZ, R144 ;  /* 0x000000ffffc87224 */ /* 0x000fe200078e0090 */
[----:B------:R-:W-:Y:S01]  /*6e50*/  HMMA.16816.F32 R160, R168, R20, R160 ;  /* 0x00000014a8a0723c */ /* 0x000fe200000018a0 */
[----:B------:R-:W-:Y:S02]  /*6e60*/  FADD.FTZ R0, R180, R0 ;  /* 0x00000000b4007221 */ /* 0x000fe40000010000 */
[----:B------:R-:W-:Y:S02]  /*6e70*/  FADD.FTZ R3, R120, R3 ;  /* 0x0000000378037221 */ /* 0x000fe40000010000 */
[----:B------:R-:W-:Y:S02]  /*6e80*/  IMAD.MOV.U32 R201, RZ, RZ, R200 ;  /* 0x000000ffffc97224 */ /* 0x000fe400078e00c8 */
[----:B------:R-:W-:Y:S01]  /*6e90*/  FADD.FTZ R0, R172, R0 ;  /* 0x00000000ac007221 */ /* 0x000fe20000010000 */
[----:B------:R-:W-:Y:S01]  /*6ea0*/  HMMA.16816.F32 R164, R164, R22, R40 ;  /* 0x00000016a4a4723c */ /* 0x000fe20000001828 */
        /* <DEDUP_REMOVED lines=10> */
[----:B------:R-:W-:Y:S01]  /*6f50*/  FADD.FTZ R4, R196, R4 ;  /* 0x00000004c4047221 */ /* 0x000fe20000010000 */
[----:B------:R2:W5:Y:S01]  /*6f60*/  LDL.LU R207, [R1+0x40] ;  /* 0x0000400001cf7983 */ /* 0x0005620000300800 */
[----:B------:R-:W-:Y:S02]  /*6f70*/  FADD.FTZ R2, R177, R2 ;  /* 0x00000002b1027221 */ /* 0x000fe40000010000 */
[----:B------:R-:W-:Y:S01]  /*6f80*/  FADD.FTZ R3, R117, R3 ;  /* 0x0000000375037221 */ /* 0x000fe20000010000 */
[----:B------:R2:W5:Y:S01]  /*6f90*/  LDL.LU R206, [R1+0x3c] ;  /* 0x00003c0001ce7983 */ /* 0x0005620000300800 */
        /* <DEDUP_REMOVED lines=47> */
[----:B------:R2:W-:Y:S01]  /*7290*/  STL [R1], R3 ;  /* 0x0000000301007387 */ /* 0x0005e20000100800 */
[----:B------:R-:W-:Y:S02]  /*72a0*/  FADD.FTZ R4, R126, R4 ;  /* 0x000000047e047221 */ /* 0x000fe40000010000 */
[----:B------:R-:W-:Y:S01]  /*72b0*/  FADD.FTZ R2, R89, R2 ;  /* 0x0000000259027221 */ /* 0x000fe20000010000 */
[----:B------:R2:W-:Y:S01]  /*72c0*/  STL [R1+0x4], R0 ;  /* 0x0000040001007387 */ /* 0x0005e20000100800 */
[----:B------:R-:W-:Y:S02]  /*72d0*/  FADD.FTZ R4, R125, R4 ;  /* 0x000000047d047221 */ /* 0x000fe40000010000 */
[----:B------:R-:W-:-:S02]  /*72e0*/  FADD.FTZ R2, R88, R2 ;  /* 0x0000000258027221 */ /* 0x000fc40000010000 */
[----:B------:R-:W-:Y:S02]  /*72f0*/  FADD.FTZ R4, R124, R4 ;  /* 0x000000047c047221 */ /* 0x000fe40000010000 */
        /* <DEDUP_REMOVED lines=9> */
[----:B------:R-:W-:Y:S01]  /*7390*/  HMMA.16816.F32 R168, R168, R22, R32 ;  /* 0x00000016a8a8723c */ /* 0x000fe20000001820 */
[----:B------:R-:W-:Y:S07]  /*73a0*/  @!P0 BRA `(.L_x_449) ;  /* 0x00006ac000008947 */ /* 0x000fee0003800000 */
[C---:B--23-5:R-:W-:Y:S01]  /*73b0*/  IADD3 R189, R183.reuse, 0x4, RZ ;  /* 0x00000004b7bd7810 */ /* 0x06cfe20007ffe0ff */
[----:B------:R-:W-:Y:S01]  /*73c0*/  IMAD.WIDE.U32 R250, R183, -0x326172a9, RZ ;  /* 0xcd9e8d57b7fa7825 */ /* 0x000fe200078e00ff */
[----:B------:R-:W-:Y:S02]  /*73d0*/  IADD3 R217, R182, -0x2, RZ ;  /* 0xfffffffeb6d97810 */ /* 0x000fe40007ffe0ff */
[----:B------:R-:W-:Y:S01]  /*73e0*/  MOV R135, R134 ;  /* 0x0000008600877202 */ /* 0x000fe20000000f00 */
[----:B------:R-:W-:Y:S01]  /*73f0*/  IMAD.WIDE.U32 R248, R189, -0x326172a9, RZ ;  /* 0xcd9e8d57bdf87825 */ /* 0x000fe200078e00ff */
[----:B------:R-:W-:Y:S02]  /*7400*/  LOP3.LUT R240, R251, R110, RZ, 0x3c, !PT ;  /* 0x0000006efbf07212 */ /* 0x000fe400078e3cff */
[----:B------:R-:W-:Y:S01]  /*7410*/  MOV R133, R136 ;  /* 0x0000008800857202 */ /* 0x000fe20000000f00 */
[----:B------:R-:W-:Y:S01]  /*7420*/  IMAD.MOV.U32 R132, RZ, RZ, R137 ;  /* 0x000000ffff847224 */ /* 0x000fe200078e0089 */
[----:B------:R-:W-:Y:S01]  /*7430*/  LOP3.LUT R238, R249, R110, RZ, 0x3c, !PT ;  /* 0x0000006ef9ee7212 */ /* 0x000fe200078e3cff */
[----:B------:R-:W-:Y:S01]  /*7440*/  IMAD.MOV.U32 R3, RZ, RZ, R138 ;  /* 0x000000ffff037224 */ /* 0x000fe200078e008a */
[----:B------:R-:W-:Y:S01]  /*7450*/  PRMT R221, R74, 0x7054, R74 ;  /* 0x000070544add7816 */ /* 0x000fe2000000004a */
[----:B------:R-:W-:-:S04]  /*7460*/  IMAD.WIDE.U32 R218, R218, -0x2daee0ad, RZ ;  /* 0xd2511f53dada7825 */ /* 0x000fc800078e00ff */
[----:B------:R-:W-:-:S04]  /*7470*/  IMAD.WIDE.U32 R240, R240, -0x2daee0ad, RZ ;  /* 0xd2511f53f0f07825 */ /* 0x000fc800078e00ff */
[----:B------:R-:W-:Y:S01]  /*7480*/  IMAD.WIDE.U32 R238, R238, -0x2daee0ad, RZ ;  /* 0xd2511f53eeee7825 */ /* 0x000fe200078e00ff */
[----:B------:R-:W-:Y:S05]  /*7490*/  BRA `(.L_x_450) ;  /* 0x000001b000007947 */ /* 0x000fea0003800000 */
.L_x_452:
[----:B------:R-:W2:Y:S01]  /*74a0*/  LDL.64 R224, [R1+0x30] ;  /* 0x0000300001e07983 */ /* 0x000ea20000100a00 */
[----:B------:R-:W-:Y:S03]  /*74b0*/  IADD3 R0, R217, -0x1, RZ ;  /* 0xffffffffd9007810 */ /* 0x000fe60007ffe0ff */
[----:B------:R-:W3:Y:S01]  /*74c0*/  LDL.64 R222, [R1+0x20] ;  /* 0x0000200001de7983 */ /* 0x000ee20000100a00 */
        /* <DEDUP_REMOVED lines=24> */
.L_x_450:
        /* <DEDUP_REMOVED lines=28> */
[----:B------:R-:W2:Y:S08]  /*7810*/  LDSM.16.M88.4 R16, [R206] ;  /* 0x00000000ce10783b */ /* 0x000eb00000000200 */
        /* <DEDUP_REMOVED lines=9> */
[----:B------:R-:W5:Y:S01]  /*78b0*/  LDSM.16.M88.4 R96, [R206+0x1400] ;  /* 0x00140000ce60783b */ /* 0x000f620000000200 */
        /* <DEDUP_REMOVED lines=76> */
.L_x_451:
[----:B------:R-:W-:Y:S01]  /*7d80*/  IMAD.SHL.U32 R192, R217, 0x4, RZ ;  /* 0x00000004d9c07824 */ /* 0x000fe200078e00ff */
[----:B------:R-:W-:Y:S01]  /*7d90*/  FMNMX.FTZ R0, R4, R3, !PT ;  /* 0x0000000304007209 */ /* 0x000fe20007810000 */
[----:B------:R-:W-:Y:S01]  /*7da0*/  STL [R1+0x70], R252 ;  /* 0x000070fc01007387 */ /* 0x000fe20000100800 */
        /* <DEDUP_REMOVED lines=127> */
[----:B--2---:R-:W-:Y:S02]  /*85a0*/  FMNMX.FTZ R137, R0, R137, !PT ;  /* 0x0000008900897209 */ /* 0x004fe40007810000 */
        /* <DEDUP_REMOVED lines=16> */
[C---:B------:R-:W-:Y:S01]  /*86b0*/  FSETP.NEU.FTZ.AND P1, PT, R138.reuse, -INF , PT ;  /* 0xff8000008a00780b */ /* 0x040fe20003f3d000 */
[----:B------:R-:W-:Y:S01]  /*86c0*/  FMUL.FTZ R186, R138, c[0x0][0x23c] ;  /* 0x00008f008aba7a20 */ /* 0x000fe20000410000 */
[----:B------:R-:W-:Y:S02]  /*86d0*/  FMNMX.FTZ R136, R124, R136, !PT ;  /* 0x000000887c887209 */ /* 0x000fe40007810000 */
[----:B------:R-:W-:Y:S02]  /*86e0*/  FMNMX.FTZ R0, R126, R0, !PT ;  /* 0x000000007e007209 */ /* 0x000fe40007810000 */
[----:B------:R-:W-:Y:S02]  /*86f0*/  FMNMX.FTZ R136, R125, R136, !PT ;  /* 0x000000887d887209 */ /* 0x000fe40007810000 */
[----:B------:R-:W-:Y:S02]  /*8700*/  FSEL R186, R186, RZ, P1 ;  /* 0x000000ffbaba7208 */ /* 0x000fe40000800000 */
[----:B------:R-:W-:Y:S01]  /*8710*/  FMNMX.FTZ R0, R127, R0, !PT ;  /* 0x000000007f007209 */ /* 0x000fe20007810000 */
[----:B------:R-:W1:Y:S01]  /*8720*/  SHFL.BFLY PT, R134, R136, 0x2, 0x1f ;  /* 0x0c401f0088867f89 */ /* 0x000e6200000e0000 */
[----:B--2---:R-:W-:Y:S01]  /*8730*/  FMNMX.FTZ R137, R137, R139, !PT ;  /* 0x0000008b89897209 */ /* 0x004fe20007810000 */
[--C-:B------:R-:W-:Y:S02]  /*8740*/  FFMA.FTZ R16, R16, c[0x0][0x23c], -R186.reuse ;  /* 0x00008f0010107a23 */ /* 0x100fe400000108ba */
[--C-:B------:R-:W-:Y:S01]  /*8750*/  FFMA.FTZ R5, R5, c[0x0][0x23c], -R186.reuse ;  /* 0x00008f0005057a23 */ /* 0x100fe200000108ba */
[C---:B------:R-:W-:Y:S01]  /*8760*/  FSETP.NEU.FTZ.AND P1, PT, R137.reuse, -INF , PT ;  /* 0xff8000008900780b */ /* 0x040fe20003f3d000 */
[----:B------:R-:W-:Y:S01]  /*8770*/  FMUL.FTZ R185, R137, c[0x0][0x23c] ;  /* 0x00008f0089b97a20 */ /* 0x000fe20000410000 */
[----:B------:R2:W-:Y:S01]  /*8780*/  MUFU.EX2 R229, R16 ;  /* 0x0000001000e57308 */ /* 0x0005e20000000800 */
[--C-:B------:R-:W-:Y:S01]  /*8790*/  FFMA.FTZ R4, R4, c[0x0][0x23c], -R186.reuse ;  /* 0x00008f0004047a23 */ /* 0x100fe200000108ba */
[----:B------:R-:W3:Y:S01]  /*87a0*/  SHFL.BFLY PT, R2, R0, 0x2, 0x1f ;  /* 0x0c401f0000027f89 */ /* 0x000ee200000e0000 */
[--C-:B------:R-:W-:Y:S01]  /*87b0*/  FFMA.FTZ R17, R17, c[0x0][0x23c], -R186.reuse ;  /* 0x00008f0011117a23 */ /* 0x100fe200000108ba */
[----:B------:R-:W-:Y:S01]  /*87c0*/  FSEL R185, R185, RZ, P1 ;  /* 0x000000ffb9b97208 */ /* 0x000fe20000800000 */
[--C-:B------:R-:W-:Y:S02]  /*87d0*/  FFMA.FTZ R32, R32, c[0x0][0x23c], -R186.reuse ;  /* 0x00008f0020207a23 */ /* 0x100fe400000108ba */
[--C-:B------:R-:W-:Y:S02]  /*87e0*/  FFMA.FTZ R33, R33, c[0x0][0x23c], -R186.reuse ;  /* 0x00008f0021217a23 */ /* 0x100fe400000108ba */
[--C-:B------:R-:W-:Y:S01]  /*87f0*/  FFMA.FTZ R7, R7, c[0x0][0x23c], -R185.reuse ;  /* 0x00008f0007077a23 */ /* 0x100fe200000108b9 */
[----:B------:R-:W4:Y:S01]  /*8800*/  MUFU.EX2 R235, R5 ;  /* 0x0000000500eb7308 */ /* 0x000f220000000800 */
[--C-:B------:R-:W-:Y:S02]  /*8810*/  FFMA.FTZ R18, R18, c[0x0][0x23c], -R185.reuse ;  /* 0x00008f0012127a23 */ /* 0x100fe400000108b9 */
[--C-:B------:R-:W-:Y:S02]  /*8820*/  FFMA.FTZ R19, R19, c[0x0][0x23c], -R185.reuse ;  /* 0x00008f0013137a23 */ /* 0x100fe400000108b9 */
[--C-:B------:R-:W-:Y:S02]  /*8830*/  FFMA.FTZ R6, R6, c[0x0][0x23c], -R185.reuse ;  /* 0x00008f0006067a23 */ /* 0x100fe400000108b9 */
[--C-:B------:R-:W-:Y:S01]  /*8840*/  FFMA.FTZ R34, R34, c[0x0][0x23c], -R185.reuse ;  /* 0x00008f0022227a23 */ /* 0x100fe200000108b9 */
[----:B-1----:R-:W-:Y:S01]  /*8850*/  FMNMX.FTZ R136, R136, R134, !PT ;  /* 0x0000008688887209 */ /* 0x002fe20007810000 */
[--C-:B------:R-:W-:Y:S01]  /*8860*/  FFMA.FTZ R20, R20, c[0x0][0x23c], -R186.reuse ;  /* 0x00008f0014147a23 */ /* 0x100fe200000108ba */
[----:B------:R-:W-:Y:S01]  /*8870*/  MUFU.EX2 R236, R4 ;  /* 0x0000000400ec7308 */ /* 0x000fe20000000800 */
[--C-:B------:R-:W-:Y:S02]  /*8880*/  FFMA.FTZ R35, R35, c[0x0][0x23c], -R185.reuse ;  /* 0x00008f0023237a23 */ /* 0x100fe400000108b9 */
[--C-:B------:R-:W-:Y:S01]  /*8890*/  FFMA.FTZ R21, R21, c[0x0][0x23c], -R186.reuse ;  /* 0x00008f0015157a23 */ /* 0x100fe200000108ba */
[----:B--2---:R-:W1:Y:S01]  /*88a0*/  SHFL.BFLY PT, R16, R136, 0x1, 0x1f ;  /* 0x0c201f0088107f89 */ /* 0x004e6200000e0000 */
[--C-:B------:R-:W-:Y:S01]  /*88b0*/  FFMA.FTZ R22, R22, c[0x0][0x23c], -R185.reuse ;  /* 0x00008f0016167a23 */ /* 0x100fe200000108b9 */
[----:B---3--:R-:W-:Y:S01]  /*88c0*/  FMNMX.FTZ R0, R0, R2, !PT ;  /* 0x0000000200007209 */ /* 0x008fe20007810000 */
[--C-:B------:R-:W-:Y:S02]  /*88d0*/  FFMA.FTZ R23, R23, c[0x0][0x23c], -R185.reuse ;  /* 0x00008f0017177a23 */ /* 0x100fe400000108b9 */
[--C-:B------:R-:W-:Y:S01]  /*88e0*/  FFMA.FTZ R48, R48, c[0x0][0x23c], -R186.reuse ;  /* 0x00008f0030307a23 */ /* 0x100fe200000108ba */
[----:B------:R-:W2:Y:S01]  /*88f0*/  MUFU.EX2 R4, R7 ;  /* 0x0000000700047308 */ /* 0x000ea20000000800 */
[--C-:B------:R-:W-:Y:S01]  /*8900*/  FFMA.FTZ R50, R50, c[0x0][0x23c], -R185.reuse ;  /* 0x00008f0032327a23 */ /* 0x100fe200000108b9 */
[----:B------:R-:W3:Y:S01]  /*8910*/  SHFL.BFLY PT, R2, R0, 0x1, 0x1f ;  /* 0x0c201f0000027f89 */ /* 0x000ee200000e0000 */
[--C-:B------:R-:W-:Y:S02]  /*8920*/  FFMA.FTZ R51, R51, c[0x0][0x23c], -R185.reuse ;  /* 0x00008f0033337a23 */ /* 0x100fe400000108b9 */
[--C-:B------:R-:W-:Y:S02]  /*8930*/  FFMA.FTZ R49, R49, c[0x0][0x23c], -R186.reuse ;  /* 0x00008f0031317a23 */ /* 0x100fe400000108ba */
[--C-:B------:R-:W-:Y:S02]  /*8940*/  FFMA.FTZ R38, R38, c[0x0][0x23c], -R185.reuse ;  /* 0x00008f0026267a23 */ /* 0x100fe400000108b9 */
[--C-:B------:R-:W-:Y:S01]  /*8950*/  FFMA.FTZ R36, R36, c[0x0][0x23c], -R186.reuse ;  /* 0x00008f0024247a23 */ /* 0x100fe200000108ba */
[----:B----4-:R-:W-:Y:S01]  /*8960*/  STL [R1+0x1c], R235 ;  /* 0x00001ceb01007387 */ /* 0x010fe20000100800 */
[--C-:B------:R-:W-:Y:S01]  /*8970*/  FFMA.FTZ R37, R37, c[0x0][0x23c], -R186.reuse ;  /* 0x00008f0025257a23 */ /* 0x100fe200000108ba */
[----:B------:R-:W-:Y:S01]  /*8980*/  MUFU.EX2 R214, R18 ;  /* 0x0000001200d67308 */ /* 0x000fe20000000800 */
[--C-:B------:R-:W-:Y:S02]  /*8990*/  FFMA.FTZ R39, R39, c[0x0][0x23c], -R185.reuse ;  /* 0x00008f0027277a23 */ /* 0x100fe400000108b9 */
[--C-:B------:R-:W-:Y:S02]  /*89a0*/  FFMA.FTZ R64, R64, c[0x0][0x23c], -R186.reuse ;  /* 0x00008f0040407a23 */ /* 0x100fe400000108ba */
[--C-:B------:R-:W-:Y:S01]  /*89b0*/  FFMA.FTZ R65, R65, c[0x0][0x23c], -R186.reuse ;  /* 0x00008f0041417a23 */ /* 0x100fe200000108ba */
[----:B-1----:R-:W-:Y:S01]  /*89c0*/  FMNMX.FTZ R136, R136, R16, !PT ;  /* 0x0000001088887209 */ /* 0x002fe20007810000 */
[--C-:B------:R-:W-:Y:S02]  /*89d0*/  FFMA.FTZ R66, R66, c[0x0][0x23c], -R185.reuse ;  /* 0x00008f0042427a23 */ /* 0x100fe400000108b9 */
[--C-:B------:R-:W-:Y:S01]  /*89e0*/  FFMA.FTZ R67, R67, c[0x0][0x23c], -R185.reuse ;  /* 0x00008f0043437a23 */ /* 0x100fe200000108b9 */
[----:B------:R-:W-:Y:S01]  /*89f0*/  MUFU.EX2 R215, R33 ;  /* 0x0000002100d77308 */ /* 0x000fe20000000800 */
[C---:B------:R-:W-:Y:S01]  /*8a00*/  FMUL.FTZ R184, R136.reuse, c[0x0][0x23c] ;  /* 0x00008f0088b87a20 */ /* 0x040fe20000410000 */
[----:B------:R-:W-:Y:S01]  /*8a10*/  FSETP.NEU.FTZ.AND P1, PT, R136, -INF , PT ;  /* 0xff8000008800780b */ /* 0x000fe20003f3d000 */
[--C-:B------:R-:W-:Y:S01]  /*8a20*/  FFMA.FTZ R54, R54, c[0x0][0x23c], -R185.reuse ;  /* 0x00008f0036367a23 */ /* 0x100fe200000108b9 */
[----:B---3--:R-:W-:Y:S01]  /*8a30*/  FMNMX.FTZ R134, R0, R2, !PT ;  /* 0x0000000200867209 */ /* 0x008fe20007810000 */
[----:B------:R-:W-:Y:S01]  /*8a40*/  FFMA.FTZ R55, R55, c[0x0][0x23c], -R185 ;  /* 0x00008f0037377a23 */ /* 0x000fe200000108b9 */
[----:B--2---:R1:W-:Y:S01]  /*8a50*/  STL [R1+0x18], R4 ;  /* 0x0000180401007387 */ /* 0x0043e20000100800 */
[--C-:B------:R-:W-:Y:S01]  /*8a60*/  FFMA.FTZ R52, R52, c[0x0][0x23c], -R186.reuse ;  /* 0x00008f0034347a23 */ /* 0x100fe200000108ba */
[----:B------:R-:W-:Y:S01]  /*8a70*/  FSEL R184, R184, RZ, P1 ;  /* 0x000000ffb8b87208 */ /* 0x000fe20000800000 */
[C---:B------:R-:W-:Y:S01]  /*8a80*/  FMUL.FTZ R139, R134.reuse, c[0x0][0x23c] ;  /* 0x00008f00868b7a20 */ /* 0x040fe20000410000 */
[----:B------:R-:W-:Y:S01]  /*8a90*/  FSETP.NEU.FTZ.AND P1, PT, R134, -INF , PT ;  /* 0xff8000008600780b */ /* 0x000fe20003f3d000 */
[----:B------:R-:W-:Y:S01]  /*8aa0*/  FFMA.FTZ R53, R53, c[0x0][0x23c], -R186 ;  /* 0x00008f0035357a23 */ /* 0x000fe200000108ba */
[----:B------:R-:W-:Y:S01]  /*8ab0*/  MUFU.EX2 R208, R51 ;  /* 0x0000003300d07308 */ /* 0x000fe20000000800 */
[--C-:B------:R-:W-:Y:S01]  /*8ac0*/  FFMA.FTZ R8, R8, c[0x0][0x23c], -R184.reuse ;  /* 0x00008f0008087a23 */ /* 0x100fe200000108b8 */
[----:B------:R-:W-:Y:S01]  /*8ad0*/  FSEL R139, R139, RZ, P1 ;  /* 0x000000ff8b8b7208 */ /* 0x000fe20000800000 */
[--C-:B------:R-:W-:Y:S01]  /*8ae0*/  FFMA.FTZ R9, R9, c[0x0][0x23c], -R184.reuse ;  /* 0x00008f0009097a23 */ /* 0x100fe200000108b8 */
[----:B------:R-:W-:Y:S01]  /*8af0*/  IADD3 R2, R192, 0x1, RZ ;  /* 0x00000001c0027810 */ /* 0x000fe20007ffe0ff */
[----:B------:R-:W-:Y:S02]  /*8b00*/  FFMA.FTZ R12, R12, c[0x0][0x23c], -R184 ;  /* 0x00008f000c0c7a23 */ /* 0x000fe400000108b8 */
[--C-:B------:R-:W-:Y:S01]  /*8b10*/  FFMA.FTZ R10, R10, c[0x0][0x23c], -R139.reuse ;  /* 0x00008f000a0a7a23 */ /* 0x100fe2000001088b */
[----:B------:R-:W-:Y:S01]  /*8b20*/  LOP3.LUT R2, R219, UR23, R2, 0x96, !PT ;  /* 0x00000017db027c12 */ /* 0x000fe2000f8e9602 */
[--C-:B------:R-:W-:Y:S01]  /*8b30*/  FFMA.FTZ R11, R11, c[0x0][0x23c], -R139.reuse ;  /* 0x00008f000b0b7a23 */ /* 0x100fe2000001088b */
[----:B------:R-:W2:Y:S01]  /*8b40*/  MUFU.EX2 R220, R8 ;  /* 0x0000000800dc7308 */ /* 0x000ea20000000800 */
[--C-:B------:R-:W-:Y:S02]  /*8b50*/  FFMA.FTZ R14, R14, c[0x0][0x23c], -R139.reuse ;  /* 0x00008f000e0e7a23 */ /* 0x100fe4000001088b */
[--C-:B------:R-:W-:Y:S02]  /*8b60*/  FFMA.FTZ R15, R15, c[0x0][0x23c], -R139.reuse ;  /* 0x00008f000f0f7a23 */ /* 0x100fe4000001088b */
[--C-:B------:R-:W-:Y:S02]  /*8b70*/  FFMA.FTZ R13, R13, c[0x0][0x23c], -R184.reuse ;  /* 0x00008f000d0d7a23 */ /* 0x100fe400000108b8 */
[--C-:B------:R-:W-:Y:S02]  /*8b80*/  FFMA.FTZ R24, R24, c[0x0][0x23c], -R184.reuse ;  /* 0x00008f0018187a23 */ /* 0x100fe400000108b8 */
[----:B------:R-:W-:Y:S01]  /*8b90*/  FFMA.FTZ R25, R25, c[0x0][0x23c], -R184 ;  /* 0x00008f0019197a23 */ /* 0x000fe200000108b8 */
[----:B------:R-:W3:Y:S01]  /*8ba0*/  MUFU.EX2 R210, R10 ;  /* 0x0000000a00d27308 */ /* 0x000ee20000000800 */
[--C-:B------:R-:W-:Y:S01]  /*8bb0*/  FFMA.FTZ R26, R26, c[0x0][0x23c], -R139.reuse ;  /* 0x00008f001a1a7a23 */ /* 0x100fe2000001088b */
[----:B-1----:R-:W-:Y:S01]  /*8bc0*/  LOP3.LUT R4, R219, UR23, R192, 0x96, !PT ;  /* 0x00000017db047c12 */ /* 0x002fe2000f8e96c0 */
[--C-:B------:R-:W-:Y:S02]  /*8bd0*/  FFMA.FTZ R27, R27, c[0x0][0x23c], -R139.reuse ;  /* 0x00008f001b1b7a23 */ /* 0x100fe4000001088b */
[--C-:B------:R-:W-:Y:S02]  /*8be0*/  FFMA.FTZ R28, R28, c[0x0][0x23c], -R184.reuse ;  /* 0x00008f001c1c7a23 */ /* 0x100fe400000108b8 */
[----:B------:R-:W-:Y:S03]  /*8bf0*/  IMAD.WIDE.U32 R4, R4, -0x326172a9, RZ ;  /* 0xcd9e8d5704047825 */ /* 0x000fe600078e00ff */
[----:B------:R1:W-:Y:S01]  /*8c00*/  MUFU.EX2 R231, R9 ;  /* 0x0000000900e77308 */ /* 0x0003e20000000800 */
[----:B------:R-:W-:Y:S01]  /*8c10*/  FFMA.FTZ R29, R29, c[0x0][0x23c], -R184 ;  /* 0x00008f001d1d7a23 */ /* 0x000fe200000108b8 */
[----:B------:R-:W-:Y:S01]  /*8c20*/  LOP3.LUT R0, R5, UR13, R250, 0x96, !PT ;  /* 0x0000000d05007c12 */ /* 0x000fe2000f8e96fa */
[--C-:B------:R-:W-:Y:S01]  /*8c30*/  FFMA.FTZ R30, R30, c[0x0][0x23c], -R139.reuse ;  /* 0x00008f001e1e7a23 */ /* 0x100fe2000001088b */
[----:B--2---:R-:W-:Y:S01]  /*8c40*/  STL [R1+0x10], R220 ;  /* 0x000010dc01007387 */ /* 0x004fe20000100800 */
[--C-:B------:R-:W-:Y:S01]  /*8c50*/  FFMA.FTZ R31, R31, c[0x0][0x23c], -R139.reuse ;  /* 0x00008f001f1f7a23 */ /* 0x100fe2000001088b */
[----:B------:R-:W-:Y:S01]  /*8c60*/  LOP3.LUT R8, R241, UR12, R218, 0x96, !PT ;  /* 0x0000000cf1087c12 */ /* 0x000fe2000f8e96da */
[----:B------:R-:W-:Y:S01]  /*8c70*/  FFMA.FTZ R41, R41, c[0x0][0x23c], -R184 ;  /* 0x00008f0029297a23 */ /* 0x000fe200000108b8 */
[----:B------:R-:W-:Y:S01]  /*8c80*/  LOP3.LUT R16, R189, UR11, R4, 0x96, !PT ;  /* 0x0000000bbd107c12 */ /* 0x000fe2000f8e9604 */
[--C-:B------:R-:W-:Y:S01]  /*8c90*/  FFMA.FTZ R40, R40, c[0x0][0x23c], -R184.reuse ;  /* 0x00008f0028287a23 */ /* 0x100fe200000108b8 */
[----:B------:R2:W-:Y:S01]  /*8ca0*/  MUFU.EX2 R237, R11 ;  /* 0x0000000b00ed7308 */ /* 0x0005e20000000800 */
[--C-:B------:R-:W-:Y:S02]  /*8cb0*/  FFMA.FTZ R44, R44, c[0x0][0x23c], -R184.reuse ;  /* 0x00008f002c2c7a23 */ /* 0x100fe400000108b8 */
[--C-:B------:R-:W-:Y:S01]  /*8cc0*/  FFMA.FTZ R42, R42, c[0x0][0x23c], -R139.reuse ;  /* 0x00008f002a2a7a23 */ /* 0x100fe2000001088b */
[----:B---3--:R-:W-:Y:S01]  /*8cd0*/  STL [R1+0x14], R210 ;  /* 0x000014d201007387 */ /* 0x008fe20000100800 */
[--C-:B------:R-:W-:Y:S02]  /*8ce0*/  FFMA.FTZ R43, R43, c[0x0][0x23c], -R139.reuse ;  /* 0x00008f002b2b7a23 */ /* 0x100fe4000001088b */
[--C-:B------:R-:W-:Y:S01]  /*8cf0*/  FFMA.FTZ R45, R45, c[0x0][0x23c], -R184.reuse ;  /* 0x00008f002d2d7a23 */ /* 0x100fe200000108b8 */
[----:B------:R3:W-:Y:S01]  /*8d00*/  STL [R1+0x6c], R217 ;  /* 0x00006cd901007387 */ /* 0x0007e20000100800 */
[--C-:B------:R-:W-:Y:S01]  /*8d10*/  FFMA.FTZ R47, R47, c[0x0][0x23c], -R139.reuse ;  /* 0x00008f002f2f7a23 */ /* 0x100fe2000001088b */
[----:B------:R4:W-:Y:S01]  /*8d20*/  MUFU.EX2 R212, R14 ;  /* 0x0000000e00d47308 */ /* 0x0009e20000000800 */
[--C-:B------:R-:W-:Y:S02]  /*8d30*/  FFMA.FTZ R46, R46, c[0x0][0x23c], -R139.reuse ;  /* 0x00008f002e2e7a23 */ /* 0x100fe4000001088b */
[--C-:B------:R-:W-:Y:S02]  /*8d40*/  FFMA.FTZ R63, R63, c[0x0][0x23c], -R139.reuse ;  /* 0x00008f003f3f7a23 */ /* 0x100fe4000001088b */
[----:B-1----:R-:W-:Y:S04]  /*8d50*/  IMAD.WIDE.U32 R8, R8, -0x326172a9, RZ ;  /* 0xcd9e8d5708087825 */ /* 0x002fe800078e00ff */
[--C-:B------:R-:W-:Y:S01]  /*8d60*/  FFMA.FTZ R56, R56, c[0x0][0x23c], -R184.reuse ;  /* 0x00008f0038387a23 */ /* 0x100fe200000108b8 */
[----:B------:R1:W-:Y:S01]  /*8d70*/  MUFU.EX2 R193, R19 ;  /* 0x0000001300c17308 */ /* 0x0003e20000000800 */
[----:B------:R-:W-:Y:S01]  /*8d80*/  FFMA.FTZ R57, R57, c[0x0][0x23c], -R184 ;  /* 0x00008f0039397a23 */ /* 0x000fe200000108b8 */
[----:B------:R-:W-:Y:S01]  /*8d90*/  LOP3.LUT R18, R9, UR11, R4, 0x96, !PT ;  /* 0x0000000b09127c12 */ /* 0x000fe2000f8e9604 */
[--C-:B------:R-:W-:Y:S02]  /*8da0*/  FFMA.FTZ R58, R58, c[0x0][0x23c], -R139.reuse ;  /* 0x00008f003a3a7a23 */ /* 0x100fe4000001088b */
[----:B--2---:R-:W-:Y:S01]  /*8db0*/  IMAD.WIDE.U32 R10, R2, -0x326172a9, RZ ;  /* 0xcd9e8d57020a7825 */ /* 0x004fe200078e00ff */
[--C-:B------:R-:W-:Y:S03]  /*8dc0*/  LOP3.LUT R2, R5, UR13, R248.reuse, 0x96, !PT ;  /* 0x0000000d05027c12 */ /* 0x100fe6000f8e96f8 */
[----:B------:R-:W-:Y:S01]  /*8dd0*/  IMAD.WIDE.U32 R4, R0, -0x2daee0ad, RZ ;  /* 0xd2511f5300047825 */ /* 0x000fe200078e00ff */
[----:B------:R2:W-:Y:S01]  /*8de0*/  MUFU.EX2 R190, R6 ;  /* 0x0000000600be7308 */ /* 0x0005e20000000800 */
[----:B------:R-:W-:Y:S02]  /*8df0*/  LOP3.LUT R0, R11, UR13, R248, 0x96, !PT ;  /* 0x0000000d0b007c12 */ /* 0x000fe4000f8e96f8 */
[--C-:B------:R-:W-:Y:S01]  /*8e00*/  FFMA.FTZ R59, R59, c[0x0][0x23c], -R139.reuse ;  /* 0x00008f003b3b7a23 */ /* 0x100fe2000001088b */
[----:B---3--:R-:W3:Y:S01]  /*8e10*/  LDL.LU R217, [R1+0x18] ;  /* 0x0000180001d97983 */ /* 0x008ee20000300800 */
[----:B------:R-:W-:Y:S01]  /*8e20*/  FFMA.FTZ R60, R60, c[0x0][0x23c], -R184 ;  /* 0x00008f003c3c7a23 */ /* 0x000fe200000108b8 */
[--C-:B----4-:R-:W-:Y:S01]  /*8e30*/  LOP3.LUT R14, R189, UR11, R10.reuse, 0x96, !PT ;  /* 0x0000000bbd0e7c12 */ /* 0x110fe2000f8e960a */
[----:B------:R-:W-:Y:S01]  /*8e40*/  IMAD.WIDE.U32 R172, R0, -0x2daee0ad, RZ ;  /* 0xd2511f5300ac7825 */ /* 0x000fe200078e00ff */
[----:B------:R-:W-:Y:S02]  /*8e50*/  LOP3.LUT R10, R9, UR11, R10, 0x96, !PT ;  /* 0x0000000b090a7c12 */ /* 0x000fe4000f8e960a */
[----:B------:R4:W-:Y:S01]  /*8e60*/  MUFU.EX2 R206, R15 ;  /* 0x0000000f00ce7308 */ /* 0x0009e20000000800 */
[----:B------:R-:W-:Y:S01]  /*8e70*/  FFMA.FTZ R61, R61, c[0x0][0x23c], -R184 ;  /* 0x00008f003d3d7a23 */ /* 0x000fe200000108b8 */
[----:B------:R-:W-:Y:S01]  /*8e80*/  LOP3.LUT R7, R5, UR10, R240, 0x96, !PT ;  /* 0x0000000a05077c12 */ /* 0x000fe2000f8e96f0 */
[----:B------:R-:W-:Y:S02]  /*8e90*/  FFMA.FTZ R62, R62, c[0x0][0x23c], -R139 ;  /* 0x00008f003e3e7a23 */ /* 0x000fe4000001088b */
[----:B-1----:R-:W-:Y:S04]  /*8ea0*/  IMAD.WIDE.U32 R18, R18, -0x2daee0ad, RZ ;  /* 0xd2511f5312127825 */ /* 0x002fe800078e00ff */
[--C-:B------:R-:W-:Y:S01]  /*8eb0*/  FFMA.FTZ R69, R69, c[0x0][0x23c], -R186.reuse ;  /* 0x00008f0045457a23 */ /* 0x100fe200000108ba */
[----:B------:R1:W-:Y:S01]  /*8ec0*/  MUFU.EX2 R196, R32 ;  /* 0x0000002000c47308 */ /* 0x0003e20000000800 */
[----:B------:R-:W-:Y:S02]  /*8ed0*/  FFMA.FTZ R68, R68, c[0x0][0x23c], -R186 ;  /* 0x00008f0044447a23 */ /* 0x000fe400000108ba */
[----:B------:R-:W-:Y:S01]  /*8ee0*/  FFMA.FTZ R82, R82, c[0x0][0x23c], -R185 ;  /* 0x00008f0052527a23 */ /* 0x000fe200000108b9 */
[----:B--2---:R-:W-:Y:S01]  /*8ef0*/  LOP3.LUT R6, R11, UR13, R250, 0x96, !PT ;  /* 0x0000000d0b067c12 */ /* 0x004fe2000f8e96fa */
[----:B------:R-:W-:Y:S04]  /*8f00*/  IMAD.WIDE.U32 R10, R10, -0x2daee0ad, RZ ;  /* 0xd2511f530a0a7825 */ /* 0x000fe800078e00ff */
[--C-:B------:R-:W-:Y:S01]  /*8f10*/  FFMA.FTZ R77, R77, c[0x0][0x23c], -R184.reuse ;  /* 0x00008f004d4d7a23 */ /* 0x100fe200000108b8 */
[----:B------:R2:W-:Y:S01]  /*8f20*/  MUFU.EX2 R198, R17 ;  /* 0x0000001100c67308 */ /* 0x0005e20000000800 */
[----:B------:R-:W-:Y:S02]  /*8f30*/  FFMA.FTZ R72, R72, c[0x0][0x23c], -R184 ;  /* 0x00008f0048487a23 */ /* 0x000fe400000108b8 */
[----:B------:R-:W-:Y:S02]  /*8f40*/  FFMA.FTZ R81, R81, c[0x0][0x23c], -R186 ;  /* 0x00008f0051517a23 */ /* 0x000fe400000108ba */
[----:B----4-:R-:W-:Y:S04]  /*8f50*/  IMAD.WIDE.U32 R14, R14, -0x2daee0ad, RZ ;  /* 0xd2511f530e0e7825 */ /* 0x010fe800078e00ff */
[--C-:B------:R-:W-:Y:S01]  /*8f60*/  FFMA.FTZ R78, R78, c[0x0][0x23c], -R139.reuse ;  /* 0x00008f004e4e7a23 */ /* 0x100fe2000001088b */
[----:B------:R4:W-:Y:S01]  /*8f70*/  MUFU.EX2 R195, R12 ;  /* 0x0000000c00c37308 */ /* 0x0009e20000000800 */
[----:B------:R-:W-:Y:S02]  /*8f80*/  FFMA.FTZ R75, R75, c[0x0][0x23c], -R139 ;  /* 0x00008f004b4b7a23 */ /* 0x000fe4000001088b */
[----:B------:R-:W-:Y:S01]  /*8f90*/  FFMA.FTZ R83, R83, c[0x0][0x23c], -R185 ;  /* 0x00008f0053537a23 */ /* 0x000fe200000108b9 */
[----:B-1----:R-:W-:Y:S01]  /*8fa0*/  LOP3.LUT R32, R19, UR8, R4, 0x96, !PT ;  /* 0x0000000813207c12 */ /* 0x002fe2000f8e9604 */
[----:B------:R-:W-:Y:S04]  /*8fb0*/  IMAD.WIDE.U32 R4, R2, -0x2daee0ad, RZ ;  /* 0xd2511f5302047825 */ /* 0x000fe800078e00ff */
[----:B------:R-:W-:Y:S01]  /*8fc0*/  IMAD.WIDE.U32 R32, R32, -0x326172a9, RZ ;  /* 0xcd9e8d5720207825 */ /* 0x000fe200078e00ff */
[----:B------:R1:W1:Y:S01]  /*8fd0*/  MUFU.EX2 R225, R34 ;  /* 0x0000002200e17308 */ /* 0x0002620000000800 */
[----:B------:R-:W-:Y:S02]  /*8fe0*/  LOP3.LUT R0, R5, UR10, R238, 0x96, !PT ;  /* 0x0000000a05007c12 */ /* 0x000fe4000f8e96ee */
[----:B------:R-:W-:Y:S02]  /*8ff0*/  FFMA.FTZ R76, R76, c[0x0][0x23c], -R184 ;  /* 0x00008f004c4c7a23 */ /* 0x000fe400000108b8 */
[----:B--2---:R-:W-:Y:S04]  /*9000*/  IMAD.WIDE.U32 R16, R16, -0x2daee0ad, RZ ;  /* 0xd2511f5310107825 */ /* 0x004fe800078e00ff */
[--C-:B------:R-:W-:Y:S01]  /*9010*/  FFMA.FTZ R74, R74, c[0x0][0x23c], -R139.reuse ;  /* 0x00008f004a4a7a23 */ /* 0x100fe2000001088b */
[----:B------:R2:W-:Y:S01]  /*9020*/  MUFU.EX2 R211, R20 ;  /* 0x0000001400d37308 */ /* 0x0005e20000000800 */
[----:B------:R-:W-:Y:S02]  /*9030*/  FFMA.FTZ R80, R80, c[0x0][0x23c], -R186 ;  /* 0x00008f0050507a23 */ /* 0x000fe400000108ba */
[----:B------:R-:W-:Y:S01]  /*9040*/  FFMA.FTZ R79, R79, c[0x0][0x23c], -R139 ;  /* 0x00008f004f4f7a23 */ /* 0x000fe2000001088b */
[----:B----4-:R-:W-:Y:S01]  /*9050*/  LOP3.LUT R12, R17, UR8, R4, 0x96, !PT ;  /* 0x00000008110c7c12 */ /* 0x010fe2000f8e9604 */
[----:B------:R-:W-:Y:S01]  /*9060*/  IMAD.WIDE.U32 R4, R7, -0x326172a9, RZ ;  /* 0xcd9e8d5707047825 */ /* 0x000fe200078e00ff */
[----:B------:R-:W-:Y:S03]  /*9070*/  LOP3.LUT R17, R173, UR10, R238, 0x96, !PT ;  /* 0x0000000aad117c12 */ /* 0x000fe6000f8e96ee */
[----:B------:R-:W-:Y:S01]  /*9080*/  FFMA.FTZ R73, R73, c[0x0][0x23c], -R184 ;  /* 0x00008f0049497a23 */ /* 0x000fe200000108b8 */
[----:B------:R4:W-:Y:S01]  /*9090*/  MUFU.EX2 R194, R13 ;  /* 0x0000000d00c27308 */ /* 0x0009e20000000800 */
[--C-:B------:R-:W-:Y:S02]  /*90a0*/  FFMA.FTZ R70, R70, c[0x0][0x23c], -R185.reuse ;  /* 0x00008f0046467a23 */ /* 0x100fe400000108b9 */
[--C-:B------:R-:W-:Y:S01]  /*90b0*/  FFMA.FTZ R71, R71, c[0x0][0x23c], -R185.reuse ;  /* 0x00008f0047477a23 */ /* 0x100fe200000108b9 */
[----:B-1----:R-:W-:Y:S01]  /*90c0*/  LOP3.LUT R34, R15, UR8, R172, 0x96, !PT ;  /* 0x000000080f227c12 */ /* 0x002fe2000f8e96ac */
[----:B------:R-:W-:Y:S01]  /*90d0*/  IMAD.WIDE.U32 R172, R6, -0x2daee0ad, RZ ;  /* 0xd2511f5306ac7825 */ /* 0x000fe200078e00ff */
[----:B------:R-:W-:Y:S03]  /*90e0*/  LOP3.LUT R15, R33, UR7, R4, 0x96, !PT ;  /* 0x00000007210f7c12 */ /* 0x000fe6000f8e9604 */
[----:B------:R-:W-:Y:S01]  /*90f0*/  IMAD.WIDE.U32 R6, R17, -0x326172a9, RZ ;  /* 0xcd9e8d5711067825 */ /* 0x000fe200078e00ff */
[----:B------:R1:W-:Y:S01]  /*9100*/  MUFU.EX2 R226, R35 ;  /* 0x0000002300e27308 */ /* 0x0003e20000000800 */
[----:B------:R-:W-:Y:S02]  /*9110*/  LOP3.LUT R2, R173, UR10, R240, 0x96, !PT ;  /* 0x0000000aad027c12 */ /* 0x000fe4000f8e96f0 */
[----:B------:R-:W-:Y:S01]  /*9120*/  FFMA.FTZ R96, R96, c[0x0][0x23c], -R186 ;  /* 0x00008f0060607a23 */ /* 0x000fe200000108ba */
[----:B--2---:R-:W-:Y:S01]  /*9130*/  LOP3.LUT R20, R11, UR8, R172, 0x96, !PT ;  /* 0x000000080b147c12 */ /* 0x004fe2000f8e96ac */
[----:B------:R-:W-:Y:S01]  /*9140*/  FFMA.FTZ R97, R97, c[0x0][0x23c], -R186 ;  /* 0x00008f0061617a23 */ /* 0x000fe200000108ba */
[----:B------:R-:W-:Y:S01]  /*9150*/  LOP3.LUT R11, R5, UR9, R8, 0x96, !PT ;  /* 0x00000009050b7c12 */ /* 0x000fe2000f8e9608 */
[----:B------:R-:W-:Y:S01]  /*9160*/  IMAD.WIDE.U32 R4, R0, -0x326172a9, RZ ;  /* 0xcd9e8d5700047825 */ /* 0x000fe200078e00ff */
[--C-:B------:R-:W-:Y:S02]  /*9170*/  LOP3.LUT R0, R7, UR9, R188.reuse, 0x96, !PT ;  /* 0x0000000907007c12 */ /* 0x100fe4000f8e96bc */
[----:B------:R2:W-:Y:S01]  /*9180*/  MUFU.EX2 R227, R21 ;  /* 0x0000001500e37308 */ /* 0x0005e20000000800 */
[----:B------:R-:W-:Y:S01]  /*9190*/  IMAD.WIDE.U32 R172, R2, -0x326172a9, RZ ;  /* 0xcd9e8d5702ac7825 */ /* 0x000fe200078e00ff */
[----:B------:R-:W-:Y:S03]  /*91a0*/  LOP3.LUT R5, R5, UR9, R188, 0x96, !PT ;  /* 0x0000000905057c12 */ /* 0x000fe6000f8e96bc */
[----:B----4-:R-:W-:Y:S01]  /*91b0*/  IMAD.WIDE.U32 R12, R12, -0x326172a9, RZ ;  /* 0xcd9e8d570c0c7825 */ /* 0x010fe200078e00ff */
[----:B------:R-:W-:Y:S03]  /*91c0*/  LOP3.LUT R174, R173, UR9, R8, 0x96, !PT ;  /* 0x00000009adae7c12 */ /* 0x000fe6000f8e9608 */
[----:B------:R-:W-:Y:S01]  /*91d0*/  FFMA.FTZ R84, R84, c[0x0][0x23c], -R186 ;  /* 0x00008f0054547a23 */ /* 0x000fe200000108ba */
[----:B------:R4:W-:Y:S01]  /*91e0*/  MUFU.EX2 R223, R22 ;  /* 0x0000001600df7308 */ /* 0x0009e20000000800 */
[----:B------:R-:W-:Y:S01]  /*91f0*/  IMAD.WIDE.U32 R174, R174, -0x2daee0ad, RZ ;  /* 0xd2511f53aeae7825 */ /* 0x000fe200078e00ff */
[----:B------:R-:W-:Y:S03]  /*9200*/  LOP3.LUT R19, R13, UR7, R4, 0x96, !PT ;  /* 0x000000070d137c12 */ /* 0x000fe6000f8e9604 */
[----:B-1----:R-:W-:Y:S04]  /*9210*/  IMAD.WIDE.U32 R34, R34, -0x326172a9, RZ ;  /* 0xcd9e8d5722227825 */ /* 0x002fe800078e00ff */
[----:B------:R-:W-:Y:S01]  /*9220*/  IMAD.WIDE.U32 R4, R5, -0x2daee0ad, RZ ;  /* 0xd2511f5305047825 */ /* 0x000fe200078e00ff */
[----:B------:R-:W-:Y:S01]  /*9230*/  MUFU.EX2 R222, R23 ;  /* 0x0000001700de7308 */ /* 0x000fe20000000800 */
[----:B------:R-:W-:Y:S02]  /*9240*/  LOP3.LUT R33, R35, UR7, R6, 0x96, !PT ;  /* 0x0000000723217c12 */ /* 0x000fe4000f8e9606 */
[----:B------:R-:W-:Y:S01]  /*9250*/  IMAD.WIDE.U32 R6, R11, -0x2daee0ad, RZ ;  /* 0xd2511f530b067825 */ /* 0x000fe200078e00ff */
[----:B------:R-:W-:Y:S03]  /*9260*/  LOP3.LUT R11, R5, UR6, R16, 0x96, !PT ;  /* 0x00000006050b7c12 */ /* 0x000fe6000f8e9610 */
[----:B--2---:R-:W-:Y:S01]  /*9270*/  IMAD.WIDE.U32 R20, R20, -0x326172a9, RZ ;  /* 0xcd9e8d5714147825 */ /* 0x004fe200078e00ff */
[----:B------:R-:W-:Y:S02]  /*9280*/  LOP3.LUT R7, R7, UR6, R18, 0x96, !PT ;  /* 0x0000000607077c12 */ /* 0x000fe4000f8e9612 */
[----:B------:R1:W-:Y:S01]  /*9290*/  MUFU.EX2 R216, R24 ;  /* 0x0000001800d87308 */ /* 0x0003e20000000800 */
[----:B------:R-:W-:Y:S01]  /*92a0*/  IMAD.WIDE.U32 R16, R15, -0x2daee0ad, RZ ;  /* 0xd2511f530f107825 */ /* 0x000fe200078e00ff */
[----:B----4-:R-:W-:Y:S03]  /*92b0*/  LOP3.LUT R22, R21, UR7, R172, 0x96, !PT ;  /* 0x0000000715167c12 */ /* 0x010fe6000f8e96ac */
[----:B------:R-:W-:Y:S01]  /*92c0*/  IMAD.WIDE.U32 R18, R19, -0x2daee0ad, RZ ;  /* 0xd2511f5313127825 */ /* 0x000fe200078e00ff */
[----:B------:R-:W-:Y:S02]  /*92d0*/  LOP3.LUT R5, R17, UR4, R6, 0x96, !PT ;  /* 0x0000000411057c12 */ /* 0x000fe4000f8e9606 */
[----:B------:R-:W-:Y:S01]  /*92e0*/  LOP3.LUT R17, R175, UR6, R10, 0x96, !PT ;  /* 0x00000006af117c12 */ /* 0x000fe2000f8e960a */
[----:B------:R-:W-:Y:S01]  /*92f0*/  IMAD.WIDE.U32 R172, R0, -0x2daee0ad, RZ ;  /* 0xd2511f5300ac7825 */ /* 0x000fe200078e00ff */
[----:B------:R2:W4:Y:S01]  /*9300*/  MUFU.EX2 R233, R25 ;  /* 0x0000001900e97308 */ /* 0x0005220000000800 */
[----:B------:R-:W-:Y:S02]  /*9310*/  LOP3.LUT R0, R19, UR4, R4, 0x96, !PT ;  /* 0x0000000413007c12 */ /* 0x000fe4000f8e9604 */
[----:B------:R-:W-:Y:S01]  /*9320*/  IMAD.WIDE.U32 R6, R7, -0x326172a9, RZ ;  /* 0xcd9e8d5707067825 */ /* 0x000fe200078e00ff */
[----:B------:R-:W-:Y:S03]  /*9330*/  LOP3.LUT R13, R173, UR6, R14, 0x96, !PT ;  /* 0x00000006ad0d7c12 */ /* 0x000fe6000f8e960e */
[----:B------:R-:W-:Y:S01]  /*9340*/  IMAD.WIDE.U32 R14, R33, -0x2daee0ad, RZ ;  /* 0xd2511f53210e7825 */ /* 0x000fe200078e00ff */
[----:B------:R-:W-:Y:S02]  /*9350*/  LOP3.LUT R32, R7, UR5, R32, 0x96, !PT ;  /* 0x0000000507207c12 */ /* 0x000fe4000f8e9620 */
[----:B------:R4:W-:Y:S01]  /*9360*/  MUFU.EX2 R202, R26 ;  /* 0x0000001a00ca7308 */ /* 0x0009e20000000800 */
[----:B------:R-:W-:Y:S01]  /*9370*/  IMAD.WIDE.U32 R4, R5, -0x326172a9, RZ ;  /* 0xcd9e8d5705047825 */ /* 0x000fe200078e00ff */
[----:B------:R-:W-:Y:S03]  /*9380*/  LOP3.LUT R172, R15, UR4, R172, 0x96, !PT ;  /* 0x000000040fac7c12 */ /* 0x000fe6000f8e96ac */
[----:B------:R-:W-:Y:S01]  /*9390*/  IMAD.WIDE.U32 R10, R11, -0x326172a9, RZ ;  /* 0xcd9e8d570b0a7825 */ /* 0x000fe200078e00ff */
[----:B------:R-:W-:Y:S02]  /*93a0*/  LOP3.LUT R2, R5, UR15, R6, 0x96, !PT ;  /* 0x0000000f05027c12 */ /* 0x000fe4000f8e9606 */
[----:B------:R-:W-:Y:S01]  /*93b0*/  LOP3.LUT R33, R4, 0xff, RZ, 0xc0, !PT ;  /* 0x000000ff04217812 */ /* 0x000fe200078ec0ff */
[----:B------:R-:W-:Y:S01]  /*93c0*/  IMAD.WIDE.U32 R6, R0, -0x326172a9, RZ ;  /* 0xcd9e8d5700067825 */ /* 0x000fe200078e00ff */
[----:B------:R4:W-:Y:S01]  /*93d0*/  MUFU.EX2 R224, R27 ;  /* 0x0000001b00e07308 */ /* 0x0009e20000000800 */
[----:B-1----:R-:W-:Y:S02]  /*93e0*/  LOP3.LUT R24, R11, UR5, R12, 0x96, !PT ;  /* 0x000000050b187c12 */ /* 0x002fe4000f8e960c */
[----:B------:R-:W-:Y:S01]  /*93f0*/  IMAD.WIDE.U32 R22, R22, -0x2daee0ad, RZ ;  /* 0xd2511f5316167825 */ /* 0x000fe200078e00ff */
[----:B------:R-:W-:Y:S02]  /*9400*/  SHF.R.U32.HI R35, RZ, 0x18, R4 ;  /* 0x00000018ff237819 */ /* 0x000fe40000011604 */
[----:B------:R-:W-:Y:S01]  /*9410*/  LOP3.LUT R15, R4, 0xffff, RZ, 0xc0, !PT ;  /* 0x0000ffff040f7812 */ /* 0x000fe200078ec0ff */
[----:B------:R-:W-:Y:S01]  /*9420*/  FFMA.FTZ R85, R85, c[0x0][0x23c], -R186 ;  /* 0x00008f0055557a23 */ /* 0x000fe200000108ba */
[----:B--2---:R-:W-:Y:S01]  /*9430*/  SHF.R.U32.HI R25, RZ, 0x10, R4 ;  /* 0x00000010ff197819 */ /* 0x004fe20000011604 */
[----:B------:R-:W-:Y:S01]  /*9440*/  IMAD.WIDE.U32 R4, R172, -0x326172a9, RZ ;  /* 0xcd9e8d57ac047825 */ /* 0x000fe200078e00ff */
[----:B------:R1:W2:Y:S01]  /*9450*/  MUFU.EX2 R234, R28 ;  /* 0x0000001c00ea7308 */ /* 0x0002a20000000800 */
[----:B------:R-:W-:Y:S02]  /*9460*/  LOP3.LUT R0, R7, UR15, R10, 0x96, !PT ;  /* 0x0000000f07007c12 */ /* 0x000fe4000f8e960a */
[----:B------:R-:W-:Y:S01]  /*9470*/  IMAD.WIDE.U32 R10, R13, -0x326172a9, RZ ;  /* 0xcd9e8d570d0a7825 */ /* 0x000fe200078e00ff */
[----:B------:R-:W-:Y:S02]  /*9480*/  SHF.R.U32.HI R21, RZ, 0x18, R6 ;  /* 0x00000018ff157819 */ /* 0x000fe40000011606 */
[----:B------:R-:W-:Y:S01]  /*9490*/  LOP3.LUT R178, R23, UR4, R174, 0x96, !PT ;  /* 0x0000000417b27c12 */ /* 0x000fe2000f8e96ae */
[----:B------:R-:W-:Y:S01]  /*94a0*/  IMAD.WIDE.U32 R12, R17, -0x326172a9, RZ ;  /* 0xcd9e8d57110c7825 */ /* 0x000fe200078e00ff */
[----:B------:R-:W-:Y:S02]  /*94b0*/  LOP3.LUT R23, R6, 0xff, RZ, 0xc0, !PT ;  /* 0x000000ff06177812 */ /* 0x000fe400078ec0ff */
[----:B------:R-:W-:Y:S01]  /*94c0*/  MUFU.EX2 R252, R29 ;  /* 0x0000001d00fc7308 */ /* 0x000fe20000000800 */
[----:B------:R-:W-:Y:S01]  /*94d0*/  FFMA.FTZ R112, R112, c[0x0][0x23c], -R186 ;  /* 0x00008f0070707a23 */ /* 0x000fe200000108ba */
[----:B------:R-:W-:Y:S01]  /*94e0*/  SHF.R.U32.HI R19, RZ, 0x10, R6 ;  /* 0x00000010ff137819 */ /* 0x000fe20000011606 */
[----:B------:R-:W-:Y:S01]  /*94f0*/  FFMA.FTZ R113, R113, c[0x0][0x23c], -R186 ;  /* 0x00008f0071717a23 */ /* 0x000fe200000108ba */
[----:B------:R-:W-:Y:S01]  /*9500*/  LOP3.LUT R17, R6, 0xffff, RZ, 0xc0, !PT ;  /* 0x0000ffff06117812 */ /* 0x000fe200078ec0ff */
[----:B------:R-:W-:Y:S01]  /*9510*/  IMAD.WIDE.U32 R6, R32, -0x2daee0ad, RZ ;  /* 0xd2511f5320067825 */ /* 0x000fe200078e00ff */
[----:B------:R-:W-:Y:S02]  /*9520*/  LOP3.LUT R34, R11, UR5, R34, 0x96, !PT ;  /* 0x000000050b227c12 */ /* 0x000fe4000f8e9622 */
[----:B------:R-:W-:Y:S01]  /*9530*/  LOP3.LUT R11, R5, UR15, R10, 0x96, !PT ;  /* 0x0000000f050b7c12 */ /* 0x000fe2000f8e960a */
[--C-:B------:R-:W-:Y:S01]  /*9540*/  FFMA.FTZ R100, R100, c[0x0][0x23c], -R186.reuse ;  /* 0x00008f0064647a23 */ /* 0x100fe200000108ba */
[----:B------:R1:W-:Y:S01]  /*9550*/  MUFU.EX2 R228, R31 ;  /* 0x0000001f00e47308 */ /* 0x0003e20000000800 */
[--C-:B------:R-:W-:Y:S01]  /*9560*/  FFMA.FTZ R101, R101, c[0x0][0x23c], -R186.reuse ;  /* 0x00008f0065657a23 */ /* 0x100fe200000108ba */
[----:B------:R-:W-:Y:S01]  /*9570*/  LOP3.LUT R32, R4, 0xffff, RZ, 0xc0, !PT ;  /* 0x0000ffff04207812 */ /* 0x000fe200078ec0ff */
[----:B------:R-:W-:Y:S01]  /*9580*/  FFMA.FTZ R128, R128, c[0x0][0x23c], -R186 ;  /* 0x00008f0080807a23 */ /* 0x000fe200000108ba */
[----:B------:R-:W-:Y:S01]  /*9590*/  SHF.R.U32.HI R172, RZ, 0x10, R4 ;  /* 0x00000010ffac7819 */ /* 0x000fe20000011604 */
[--C-:B------:R-:W-:Y:S01]  /*95a0*/  FFMA.FTZ R129, R129, c[0x0][0x23c], -R186.reuse ;  /* 0x00008f0081817a23 */ /* 0x100fe200000108ba */
[----:B------:R-:W-:Y:S01]  /*95b0*/  LOP3.LUT R177, R4, 0xff, RZ, 0xc0, !PT ;  /* 0x000000ff04b17812 */ /* 0x000fe200078ec0ff */
[----:B------:R-:W-:Y:S01]  /*95c0*/  FFMA.FTZ R116, R116, c[0x0][0x23c], -R186 ;  /* 0x00008f0074747a23 */ /* 0x000fe200000108ba */
[----:B------:R-:W-:Y:S01]  /*95d0*/  SHF.R.U32.HI R175, RZ, 0x18, R4 ;  /* 0x00000018ffaf7819 */ /* 0x000fe20000011604 */
[----:B------:R-:W-:Y:S01]  /*95e0*/  IMAD.WIDE.U32 R4, R24, -0x2daee0ad, RZ ;  /* 0xd2511f5318047825 */ /* 0x000fe200078e00ff */
[----:B------:R2:W-:Y:S01]  /*95f0*/  MUFU.EX2 R197, R30 ;  /* 0x0000001e00c57308 */ /* 0x0005e20000000800 */
[----:B------:R-:W-:Y:S02]  /*9600*/  LOP3.LUT R10, R7, UR14, R16, 0x96, !PT ;  /* 0x0000000e070a7c12 */ /* 0x000fe4000f8e9610 */
[----:B------:R-:W-:Y:S01]  /*9610*/  FFMA.FTZ R186, R117, c[0x0][0x23c], -R186 ;  /* 0x00008f0075ba7a23 */ /* 0x000fe200000108ba */
[----:B------:R-:W-:Y:S01]  /*9620*/  LOP3.LUT R16, R6, 0xffff, RZ, 0xc0, !PT ;  /* 0x0000ffff06107812 */ /* 0x000fe200078ec0ff */
[----:B------:R-:W-:Y:S01]  /*9630*/  FFMA.FTZ R98, R98, c[0x0][0x23c], -R185 ;  /* 0x00008f0062627a23 */ /* 0x000fe200000108b9 */
[----:B------:R-:W-:Y:S01]  /*9640*/  SHF.R.U32.HI R7, RZ, 0x8, R15 ;  /* 0x00000008ff077819 */ /* 0x000fe2000001160f */
[----:B------:R-:W-:Y:S01]  /*9650*/  FFMA.FTZ R99, R99, c[0x0][0x23c], -R185 ;  /* 0x00008f0063637a23 */ /* 0x000fe200000108b9 */
[----:B----4-:R-:W-:Y:S01]  /*9660*/  LOP3.LUT R26, R13, UR5, R20, 0x96, !PT ;  /* 0x000000050d1a7c12 */ /* 0x010fe2000f8e9614 */
[--C-:B------:R-:W-:Y:S01]  /*9670*/  FFMA.FTZ R90, R90, c[0x0][0x23c], -R139.reuse ;  /* 0x00008f005a5a7a23 */ /* 0x100fe2000001088b */
[----:B------:R-:W-:Y:S01]  /*9680*/  LOP3.LUT R20, R4, 0xffff, RZ, 0xc0, !PT ;  /* 0x0000ffff04147812 */ /* 0x000fe200078ec0ff */
[----:B------:R-:W-:Y:S01]  /*9690*/  FFMA.FTZ R91, R91, c[0x0][0x23c], -R139 ;  /* 0x00008f005b5b7a23 */ /* 0x000fe2000001088b */
[----:B------:R-:W-:Y:S01]  /*96a0*/  SHF.R.U32.HI R27, RZ, 0x10, R4 ;  /* 0x00000010ff1b7819 */ /* 0x000fe20000011604 */
[--C-:B------:R-:W-:Y:S01]  /*96b0*/  FFMA.FTZ R86, R86, c[0x0][0x23c], -R185.reuse ;  /* 0x00008f0056567a23 */ /* 0x100fe200000108b9 */
[--C-:B------:R-:W-:Y:S01]  /*96c0*/  SHF.R.U32.HI R174, RZ, 0x10, R6.reuse ;  /* 0x00000010ffae7819 */ /* 0x100fe20000011606 */
[----:B------:R-:W-:Y:S01]  /*96d0*/  FFMA.FTZ R87, R87, c[0x0][0x23c], -R185 ;  /* 0x00008f0057577a23 */ /* 0x000fe200000108b9 */
[----:B------:R-:W-:Y:S01]  /*96e0*/  SHF.R.U32.HI R176, RZ, 0x18, R6 ;  /* 0x00000018ffb07819 */ /* 0x000fe20000011606 */
[--C-:B------:R-:W-:Y:S01]  /*96f0*/  FFMA.FTZ R92, R92, c[0x0][0x23c], -R184.reuse ;  /* 0x00008f005c5c7a23 */ /* 0x100fe200000108b8 */
[----:B-1----:R-:W-:Y:S01]  /*9700*/  LOP3.LUT R28, R4, 0xff, RZ, 0xc0, !PT ;  /* 0x000000ff041c7812 */ /* 0x002fe200078ec0ff */
[----:B------:R-:W-:Y:S01]  /*9710*/  FFMA.FTZ R93, R93, c[0x0][0x23c], -R184 ;  /* 0x00008f005d5d7a23 */ /* 0x000fe200000108b8 */
[----:B------:R-:W-:Y:S01]  /*9720*/  LOP3.LUT R173, R6, 0xff, RZ, 0xc0, !PT ;  /* 0x000000ff06ad7812 */ /* 0x000fe200078ec0ff */
[--C-:B------:R-:W-:Y:S01]  /*9730*/  FFMA.FTZ R94, R94, c[0x0][0x23c], -R139.reuse ;  /* 0x00008f005e5e7a23 */ /* 0x100fe2000001088b */
[----:B------:R-:W-:Y:S01]  /*9740*/  LOP3.LUT R6, R5, UR14, R18, 0x96, !PT ;  /* 0x0000000e05067c12 */ /* 0x000fe2000f8e9612 */
[----:B------:R-:W-:Y:S01]  /*9750*/  FFMA.FTZ R95, R95, c[0x0][0x23c], -R139 ;  /* 0x00008f005f5f7a23 */ /* 0x000fe2000001088b */
[----:B------:R-:W-:Y:S01]  /*9760*/  SHF.R.U32.HI R24, RZ, 0x18, R4 ;  /* 0x00000018ff187819 */ /* 0x000fe20000011604 */
[----:B------:R-:W-:Y:S01]  /*9770*/  IMAD.WIDE.U32 R4, R34, -0x2daee0ad, RZ ;  /* 0xd2511f5322047825 */ /* 0x000fe200078e00ff */
[----:B------:R-:W-:Y:S01]  /*9780*/  MUFU.EX2 R201, R48 ;  /* 0x0000003000c97308 */ /* 0x000fe20000000800 */
[----:B------:R-:W-:Y:S02]  /*9790*/  PRMT R181, R33, 0x5410, R7 ;  /* 0x0000541021b57816 */ /* 0x000fe40000000007 */
[--C-:B------:R-:W-:Y:S01]  /*97a0*/  FFMA.FTZ R88, R88, c[0x0][0x23c], -R184.reuse ;  /* 0x00008f0058587a23 */ /* 0x100fe200000108b8 */
[----:B------:R-:W-:Y:S01]  /*97b0*/  LOP3.LUT R7, R19, 0xff, RZ, 0xc0, !PT ;  /* 0x000000ff13077812 */ /* 0x000fe200078ec0ff */
[----:B------:R-:W-:Y:S01]  /*97c0*/  FFMA.FTZ R89, R89, c[0x0][0x23c], -R184 ;  /* 0x00008f0059597a23 */ /* 0x000fe200000108b8 */
[----:B------:R-:W-:Y:S01]  /*97d0*/  LOP3.LUT R15, R25, 0xff, RZ, 0xc0, !PT ;  /* 0x000000ff190f7812 */ /* 0x000fe200078ec0ff */
[----:B------:R-:W-:Y:S01]  /*97e0*/  FFMA.FTZ R114, R114, c[0x0][0x23c], -R185 ;  /* 0x00008f0072727a23 */ /* 0x000fe200000108b9 */
[----:B------:R-:W-:Y:S01]  /*97f0*/  PRMT R187, R7, 0x5410, R21 ;  /* 0x0000541007bb7816 */ /* 0x000fe20000000015 */
[----:B------:R-:W-:Y:S01]  /*9800*/  FFMA.FTZ R115, R115, c[0x0][0x23c], -R185 ;  /* 0x00008f0073737a23 */ /* 0x000fe200000108b9 */
[----:B------:R-:W-:Y:S01]  /*9810*/  SHF.R.U32.HI R13, RZ, 0x8, R17 ;  /* 0x00000008ff0d7819 */ /* 0x000fe20000011611 */
[--C-:B------:R-:W-:Y:S01]  /*9820*/  FFMA.FTZ R102, R102, c[0x0][0x23c], -R185.reuse ;  /* 0x00008f0066667a23 */ /* 0x100fe200000108b9 */
[----:B------:R-:W-:Y:S01]  /*9830*/  MUFU.EX2 R207, R50 ;  /* 0x0000003200cf7308 */ /* 0x000fe20000000800 */
[----:B------:R-:W-:Y:S01]  /*9840*/  FFMA.FTZ R103, R103, c[0x0][0x23c], -R185 ;  /* 0x00008f0067677a23 */ /* 0x000fe200000108b9 */
[----:B------:R-:W-:Y:S01]  /*9850*/  LOP3.LUT R191, R5, UR14, R14, 0x96, !PT ;  /* 0x0000000e05bf7c12 */ /* 0x000fe2000f8e960e */
[--C-:B------:R-:W-:Y:S01]  /*9860*/  FFMA.FTZ R106, R106, c[0x0][0x23c], -R139.reuse ;  /* 0x00008f006a6a7a23 */ /* 0x100fe2000001088b */
[----:B------:R-:W-:Y:S01]  /*9870*/  LOP3.LUT R7, R2, 0xffff, RZ, 0xc0, !PT ;  /* 0x0000ffff02077812 */ /* 0x000fe200078ec0ff */
[----:B------:R-:W-:Y:S01]  /*9880*/  FFMA.FTZ R107, R107, c[0x0][0x23c], -R139 ;  /* 0x00008f006b6b7a23 */ /* 0x000fe2000001088b */
[----:B------:R-:W-:Y:S01]  /*9890*/  SHF.R.U32.HI R14, RZ, 0x10, R2 ;  /* 0x00000010ff0e7819 */ /* 0x000fe20000011602 */
[--C-:B------:R-:W-:Y:S01]  /*98a0*/  FFMA.FTZ R104, R104, c[0x0][0x23c], -R184.reuse ;  /* 0x00008f0068687a23 */ /* 0x100fe200000108b8 */
[----:B------:R-:W-:Y:S01]  /*98b0*/  PRMT R35, R15, 0x5410, R35 ;  /* 0x000054100f237816 */ /* 0x000fe20000000023 */
[--C-:B------:R-:W-:Y:S01]  /*98c0*/  FFMA.FTZ R105, R105, c[0x0][0x23c], -R184.reuse ;  /* 0x00008f0069697a23 */ /* 0x100fe200000108b8 */
[----:B------:R-:W-:Y:S01]  /*98d0*/  MUFU.EX2 R209, R49 ;  /* 0x0000003100d17308 */ /* 0x000fe20000000800 */
[--C-:B------:R-:W-:Y:S01]  /*98e0*/  FFMA.FTZ R108, R108, c[0x0][0x23c], -R184.reuse ;  /* 0x00008f006c6c7a23 */ /* 0x100fe200000108b8 */
[----:B------:R-:W-:Y:S01]  /*98f0*/  PRMT R34, R23, 0x5410, R13 ;  /* 0x0000541017227816 */ /* 0x000fe2000000000d */
[----:B------:R-:W-:Y:S01]  /*9900*/  FFMA.FTZ R109, R109, c[0x0][0x23c], -R184 ;  /* 0x00008f006d6d7a23 */ /* 0x000fe200000108b8 */
[----:B------:R-:W-:Y:S01]  /*9910*/  LOP3.LUT R15, R2, 0xff, RZ, 0xc0, !PT ;  /* 0x000000ff020f7812 */ /* 0x000fe200078ec0ff */
[--C-:B------:R-:W-:Y:S01]  /*9920*/  FFMA.FTZ R110, R110, c[0x0][0x23c], -R139.reuse ;  /* 0x00008f006e6e7a23 */ /* 0x100fe2000001088b */
[----:B------:R-:W-:Y:S01]  /*9930*/  SHF.R.U32.HI R13, RZ, 0x18, R2 ;  /* 0x00000018ff0d7819 */ /* 0x000fe20000011602 */
[----:B------:R-:W-:Y:S01]  /*9940*/  FFMA.FTZ R111, R111, c[0x0][0x23c], -R139 ;  /* 0x00008f006f6f7a23 */ /* 0x000fe2000001088b */
[----:B------:R-:W-:Y:S01]  /*9950*/  SHF.R.U32.HI R7, RZ, 0x8, R7 ;  /* 0x00000008ff077819 */ /* 0x000fe20000011607 */
[--C-:B------:R-:W-:Y:S01]  /*9960*/  FFMA.FTZ R130, R130, c[0x0][0x23c], -R185.reuse ;  /* 0x00008f0082827a23 */ /* 0x100fe200000108b9 */
[----:B------:R1:W-:Y:S01]  /*9970*/  MUFU.EX2 R200, R38 ;  /* 0x0000002600c87308 */ /* 0x0003e20000000800 */
[--C-:B------:R-:W-:Y:S01]  /*9980*/  FFMA.FTZ R131, R131, c[0x0][0x23c], -R185.reuse ;  /* 0x00008f0083837a23 */ /* 0x100fe200000108b9 */
[----:B------:R-:W-:Y:S01]  /*9990*/  LOP3.LUT R2, R14, 0xff, RZ, 0xc0, !PT ;  /* 0x000000ff0e027812 */ /* 0x000fe200078ec0ff */
[----:B------:R-:W-:Y:S01]  /*99a0*/  FFMA.FTZ R118, R118, c[0x0][0x23c], -R185 ;  /* 0x00008f0076767a23 */ /* 0x000fe200000108b9 */
[----:B------:R-:W-:Y:S01]  /*99b0*/  PRMT R21, R15, 0x5410, R7 ;  /* 0x000054100f157816 */ /* 0x000fe20000000007 */
[----:B------:R-:W-:Y:S01]  /*99c0*/  FFMA.FTZ R185, R119, c[0x0][0x23c], -R185 ;  /* 0x00008f0077b97a23 */ /* 0x000fe200000108b9 */
[----:B------:R-:W-:Y:S01]  /*99d0*/  PRMT R23, R2, 0x5410, R13 ;  /* 0x0000541002177816 */ /* 0x000fe2000000000d */
[--C-:B------:R-:W-:Y:S01]  /*99e0*/  FFMA.FTZ R122, R122, c[0x0][0x23c], -R139.reuse ;  /* 0x00008f007a7a7a23 */ /* 0x100fe2000001088b */
[----:B------:R-:W-:Y:S01]  /*99f0*/  LOP3.LUT R2, R0, 0xffff, RZ, 0xc0, !PT ;  /* 0x0000ffff00027812 */ /* 0x000fe200078ec0ff */
[--C-:B------:R-:W-:Y:S01]  /*9a00*/  FFMA.FTZ R123, R123, c[0x0][0x23c], -R139.reuse ;  /* 0x00008f007b7b7a23 */ /* 0x100fe2000001088b */
[----:B------:R-:W-:Y:S01]  /*9a10*/  MUFU.EX2 R213, R40 ;  /* 0x0000002800d57308 */ /* 0x000fe20000000800 */
[--C-:B------:R-:W-:Y:S01]  /*9a20*/  FFMA.FTZ R126, R126, c[0x0][0x23c], -R139.reuse ;  /* 0x00008f007e7e7a23 */ /* 0x100fe2000001088b */
[----:B------:R-:W-:Y:S01]  /*9a30*/  SHF.R.U32.HI R7, RZ, 0x10, R0 ;  /* 0x00000010ff077819 */ /* 0x000fe20000011600 */
[----:B------:R-:W-:Y:S01]  /*9a40*/  FFMA.FTZ R139, R127, c[0x0][0x23c], -R139 ;  /* 0x00008f007f8b7a23 */ /* 0x000fe2000001088b */
[----:B------:R-:W-:Y:S01]  /*9a50*/  LOP3.LUT R31, R4, 0xff, RZ, 0xc0, !PT ;  /* 0x000000ff041f7812 */ /* 0x000fe200078ec0ff */
[--C-:B------:R-:W-:Y:S01]  /*9a60*/  FFMA.FTZ R120, R120, c[0x0][0x23c], -R184.reuse ;  /* 0x00008f0078787a23 */ /* 0x100fe200000108b8 */
[----:B------:R-:W-:Y:S01]  /*9a70*/  LOP3.LUT R25, R4, 0xffff, RZ, 0xc0, !PT ;  /* 0x0000ffff04197812 */ /* 0x000fe200078ec0ff */
[----:B------:R-:W-:Y:S01]  /*9a80*/  FFMA.FTZ R121, R121, c[0x0][0x23c], -R184 ;  /* 0x00008f0079797a23 */ /* 0x000fe200000108b8 */
[----:B------:R-:W-:Y:S01]  /*9a90*/  SHF.R.U32.HI R29, RZ, 0x10, R4 ;  /* 0x00000010ff1d7819 */ /* 0x000fe20000011604 */
[--C-:B------:R-:W-:Y:S01]  /*9aa0*/  FFMA.FTZ R124, R124, c[0x0][0x23c], -R184.reuse ;  /* 0x00008f007c7c7a23 */ /* 0x100fe200000108b8 */
[----:B------:R4:W3:Y:S01]  /*9ab0*/  MUFU.EX2 R203, R36 ;  /* 0x0000002400cb7308 */ /* 0x0008e20000000800 */
[----:B------:R-:W-:Y:S01]  /*9ac0*/  FFMA.FTZ R184, R125, c[0x0][0x23c], -R184 ;  /* 0x00008f007db87a23 */ /* 0x000fe200000108b8 */
[----:B--2---:R-:W-:Y:S01]  /*9ad0*/  SHF.R.U32.HI R30, RZ, 0x18, R4 ;  /* 0x00000018ff1e7819 */ /* 0x004fe20000011604 */
[----:B------:R-:W-:Y:S01]  /*9ae0*/  IMAD.WIDE.U32 R4, R178, -0x326172a9, RZ ;  /* 0xcd9e8d57b2047825 */ /* 0x000fe200078e00ff */
[----:B------:R-:W-:Y:S01]  /*9af0*/  LOP3.LUT R15, R0, 0xff, RZ, 0xc0, !PT ;  /* 0x000000ff000f7812 */ /* 0x000fe200078ec0ff */
[--C-:B------:R-:W-:Y:S01]  /*9b00*/  HSET2.LE.AND R34, R34, R221.reuse, PT ;  /* 0x000000dd22227233 */ /* 0x100fe20003803000 */
[----:B------:R-:W-:Y:S01]  /*9b10*/  SHF.R.U32.HI R13, RZ, 0x8, R2 ;  /* 0x00000008ff0d7819 */ /* 0x000fe20000011602 */
[----:B-1----:R-:W-:Y:S01]  /*9b20*/  IMAD.MOV.U32 R38, RZ, RZ, R229 ;  /* 0x000000ffff267224 */ /* 0x002fe200078e00e5 */
[----:B------:R-:W-:Y:S02]  /*9b30*/  SHF.R.U32.HI R14, RZ, 0x18, R0 ;  /* 0x00000018ff0e7819 */ /* 0x000fe40000011600 */
[----:B------:R-:W-:Y:S01]  /*9b40*/  LOP3.LUT R0, R7, 0xff, RZ, 0xc0, !PT ;  /* 0x000000ff07007812 */ /* 0x000fe200078ec0ff */
[----:B------:R1:W-:Y:S01]  /*9b50*/  MUFU.EX2 R199, R37 ;  /* 0x0000002500c77308 */ /* 0x0003e20000000800 */
[----:B------:R-:W-:Y:S02]  /*9b60*/  PRMT R19, R15, 0x5410, R13 ;  /* 0x000054100f137816 */ /* 0x000fe4000000000d */
[----:B------:R-:W-:Y:S02]  /*9b70*/  LOP3.LUT R2, R5, UR15, R12, 0x96, !PT ;  /* 0x0000000f05027c12 */ /* 0x000fe4000f8e960c */
[----:B------:R-:W-:Y:S02]  /*9b80*/  PRMT R33, R0, 0x5410, R14 ;  /* 0x0000541000217816 */ /* 0x000fe4000000000e */
[C---:B------:R-:W-:Y:S02]  /*9b90*/  LOP3.LUT R0, R4.reuse, 0xffff, RZ, 0xc0, !PT ;  /* 0x0000ffff04007812 */ /* 0x040fe400078ec0ff */
[--C-:B------:R-:W-:Y:S01]  /*9ba0*/  SHF.R.U32.HI R7, RZ, 0x10, R4.reuse ;  /* 0x00000010ff077819 */ /* 0x100fe20000011604 */
[----:B------:R-:W-:Y:S01]  /*9bb0*/  MUFU.EX2 R92, R92 ;  /* 0x0000005c005c7308 */ /* 0x000fe20000000800 */
[----:B------:R-:W-:Y:S01]  /*9bc0*/  LOP3.LUT R14, R4, 0xff, RZ, 0xc0, !PT ;  /* 0x000000ff040e7812 */ /* 0x000fe200078ec0ff */
[--C-:B------:R-:W-:Y:S01]  /*9bd0*/  HSET2.LE.AND R33, R33, R221.reuse, PT ;  /* 0x000000dd21217233 */ /* 0x100fe20003803000 */
[----:B----4-:R-:W-:Y:S01]  /*9be0*/  IMAD.MOV.U32 R36, RZ, RZ, R225 ;  /* 0x000000ffff247224 */ /* 0x010fe200078e00e1 */
[----:B------:R-:W-:Y:S01]  /*9bf0*/  SHF.R.U32.HI R13, RZ, 0x18, R4 ;  /* 0x00000018ff0d7819 */ /* 0x000fe20000011604 */
[----:B------:R-:W-:Y:S01]  /*9c00*/  IMAD.WIDE.U32 R4, R26, -0x2daee0ad, RZ ;  /* 0xd2511f531a047825 */ /* 0x000fe200078e00ff */
[----:B------:R-:W-:Y:S02]  /*9c10*/  SHF.R.U32.HI R12, RZ, 0x8, R0 ;  /* 0x00000008ff0c7819 */ /* 0x000fe40000011600 */
[----:B------:R-:W-:Y:S01]  /*9c20*/  LOP3.LUT R7, R7, 0xff, RZ, 0xc0, !PT ;  /* 0x000000ff07077812 */ /* 0x000fe200078ec0ff */
[----:B------:R-:W-:Y:S01]  /*9c30*/  IMAD.MOV.U32 R26, RZ, RZ, R233 ;  /* 0x000000ffff1a7224 */ /* 0x000fe200078e00e9 */
[----:B------:R-:W-:Y:S01]  /*9c40*/  LOP3.LUT R0, R5, UR14, R22, 0x96, !PT ;  /* 0x0000000e05007c12 */ /* 0x000fe2000f8e9616 */
[----:B------:R-:W-:Y:S01]  /*9c50*/  IMAD.MOV.U32 R22, RZ, RZ, R194 ;  /* 0x000000ffff167224 */ /* 0x000fe200078e00c2 */
[C---:B------:R-:W-:Y:S01]  /*9c60*/  LOP3.LUT R15, R4.reuse, 0xffff, RZ, 0xc0, !PT ;  /* 0x0000ffff040f7812 */ /* 0x040fe200078ec0ff */
[----:B------:R-:W-:Y:S01]  /*9c70*/  MUFU.EX2 R194, R42 ;  /* 0x0000002a00c27308 */ /* 0x000fe20000000800 */
[----:B-1----:R-:W-:Y:S01]  /*9c80*/  IMAD.MOV.U32 R37, RZ, RZ, R234 ;  /* 0x000000ffff257224 */ /* 0x002fe200078e00ea */
[----:B------:R-:W-:Y:S02]  /*9c90*/  LOP3.LUT R5, R11, 0xffff, RZ, 0xc0, !PT ;  /* 0x0000ffff0b057812 */ /* 0x000fe400078ec0ff */
[----:B------:R-:W-:Y:S02]  /*9ca0*/  LOP3.LUT R18, R4, 0xff, RZ, 0xc0, !PT ;  /* 0x000000ff04127812 */ /* 0x000fe400078ec0ff */
[----:B------:R-:W-:Y:S02]  /*9cb0*/  PRMT R179, R7, 0x5410, R13 ;  /* 0x0000541007b37816 */ /* 0x000fe4000000000d */
[----:B------:R-:W-:Y:S02]  /*9cc0*/  LOP3.LUT R7, R172, 0xff, RZ, 0xc0, !PT ;  /* 0x000000ffac077812 */ /* 0x000fe400078ec0ff */
[----:B------:R-:W-:Y:S01]  /*9cd0*/  SHF.R.U32.HI R13, RZ, 0x8, R16 ;  /* 0x00000008ff0d7819 */ /* 0x000fe20000011610 */
[--C-:B------:R-:W-:Y:S01]  /*9ce0*/  HSET2.LE.AND R179, R179, R221.reuse, PT ;  /* 0x000000ddb3b37233 */ /* 0x100fe20003803000 */
[--C-:B------:R-:W-:Y:S01]  /*9cf0*/  SHF.R.U32.HI R16, RZ, 0x10, R4.reuse ;  /* 0x00000010ff107819 */ /* 0x100fe20000011604 */
[----:B------:R-:W-:Y:S01]  /*9d00*/  MUFU.EX2 R93, R93 ;  /* 0x0000005d005d7308 */ /* 0x000fe20000000800 */
[----:B------:R-:W-:Y:S02]  /*9d10*/  SHF.R.U32.HI R17, RZ, 0x18, R4 ;  /* 0x00000018ff117819 */ /* 0x000fe40000011604 */
[----:B------:R-:W-:Y:S02]  /*9d20*/  LOP3.LUT R4, R11, 0xff, RZ, 0xc0, !PT ;  /* 0x000000ff0b047812 */ /* 0x000fe400078ec0ff */
[----:B------:R-:W-:Y:S02]  /*9d30*/  SHF.R.U32.HI R5, RZ, 0x8, R5 ;  /* 0x00000008ff057819 */ /* 0x000fe40000011605 */
[----:B------:R-:W-:Y:S02]  /*9d40*/  PRMT R183, R7, 0x5410, R175 ;  /* 0x0000541007b77816 */ /* 0x000fe400000000af */
[----:B------:R-:W-:Y:S01]  /*9d50*/  LOP3.LUT R7, R27, 0xff, RZ, 0xc0, !PT ;  /* 0x000000ff1b077812 */ /* 0x000fe200078ec0ff */
[----:B------:R-:W-:Y:S01]  /*9d60*/  IMAD.MOV.U32 R27, RZ, RZ, R227 ;  /* 0x000000ffff1b7224 */ /* 0x000fe200078e00e3 */
[----:B------:R-:W-:Y:S01]  /*9d70*/  PRMT R180, R4, 0x5410, R5 ;  /* 0x0000541004b47816 */ /* 0x000fe20000000005 */
[--C-:B------:R-:W-:Y:S01]  /*9d80*/  HSET2.LE.AND R183, R183, R221.reuse, PT ;  /* 0x000000ddb7b77233 */ /* 0x100fe20003803000 */
[----:B------:R-:W-:Y:S01]  /*9d90*/  LOP3.LUT R4, R2, 0xffff, RZ, 0xc0, !PT ;  /* 0x0000ffff02047812 */ /* 0x000fe200078ec0ff */
[----:B------:R-:W-:Y:S01]  /*9da0*/  MUFU.EX2 R94, R94 ;  /* 0x0000005e005e7308 */ /* 0x000fe20000000800 */
[----:B------:R-:W-:Y:S01]  /*9db0*/  PRMT R24, R7, 0x5410, R24 ;  /* 0x0000541007187816 */ /* 0x000fe20000000018 */
[--C-:B------:R-:W-:Y:S01]  /*9dc0*/  HSET2.LE.AND R180, R180, R221.reuse, PT ;  /* 0x000000ddb4b47233 */ /* 0x100fe20003803000 */
[----:B------:R-:W-:Y:S02]  /*9dd0*/  SHF.R.U32.HI R7, RZ, 0x8, R4 ;  /* 0x00000008ff077819 */ /* 0x000fe40000011604 */
[----:B------:R-:W-:Y:S01]  /*9de0*/  LOP3.LUT R4, R10, 0xffff, RZ, 0xc0, !PT ;  /* 0x0000ffff0a047812 */ /* 0x000fe200078ec0ff */
[--C-:B------:R-:W-:Y:S01]  /*9df0*/  HSET2.LE.AND R175, R24, R221.reuse, PT ;  /* 0x000000dd18af7233 */ /* 0x100fe20003803000 */
[----:B------:R-:W-:Y:S02]  /*9e00*/  PRMT R178, R14, 0x5410, R12 ;  /* 0x000054100eb27816 */ /* 0x000fe4000000000c */
[--C-:B------:R-:W-:Y:S01]  /*9e10*/  SHF.R.U32.HI R14, RZ, 0x18, R11.reuse ;  /* 0x00000018ff0e7819 */ /* 0x100fe2000001160b */
[----:B------:R-:W-:Y:S01]  /*9e20*/  MUFU.EX2 R95, R95 ;  /* 0x0000005f005f7308 */ /* 0x000fe20000000800 */
[----:B------:R-:W-:Y:S01]  /*9e30*/  SHF.R.U32.HI R5, RZ, 0x10, R11 ;  /* 0x00000010ff057819 */ /* 0x000fe2000001160b */
[--C-:B------:R-:W-:Y:S01]  /*9e40*/  HSET2.LE.AND R178, R178, R221.reuse, PT ;  /* 0x000000ddb2b27233 */ /* 0x100fe20003803000 */
[----:B------:R-:W-:Y:S02]  /*9e50*/  LOP3.LUT R11, R10, 0xff, RZ, 0xc0, !PT ;  /* 0x000000ff0a0b7812 */ /* 0x000fe400078ec0ff */
[----:B------:R-:W-:Y:S02]  /*9e60*/  SHF.R.U32.HI R4, RZ, 0x8, R4 ;  /* 0x00000008ff047819 */ /* 0x000fe40000011604 */
[----:B------:R-:W-:Y:S01]  /*9e70*/  SHF.R.U32.HI R12, RZ, 0x8, R32 ;  /* 0x00000008ff0c7819 */ /* 0x000fe20000011620 */
[--C-:B------:R-:W-:Y:S01]  /*9e80*/  HSET2.LE.AND R32, R19, R221.reuse, PT ;  /* 0x000000dd13207233 */ /* 0x100fe20003803000 */
[----:B------:R-:W-:Y:S01]  /*9e90*/  PRMT R48, R11, 0x5410, R4 ;  /* 0x000054100b307816 */ /* 0x000fe20000000004 */
[----:B------:R-:W-:Y:S01]  /*9ea0*/  MUFU.EX2 R131, R131 ;  /* 0x0000008300837308 */ /* 0x000fe20000000800 */
[----:B------:R-:W-:Y:S02]  /*9eb0*/  SHF.R.U32.HI R11, RZ, 0x8, R15 ;  /* 0x00000008ff0b7819 */ /* 0x000fe4000001160f */
[----:B------:R-:W-:Y:S01]  /*9ec0*/  PRMT R182, R177, 0x5410, R12 ;  /* 0x00005410b1b67816 */ /* 0x000fe2000000000c */
[--C-:B------:R-:W-:Y:S01]  /*9ed0*/  HSET2.LE.AND R48, R48, R221.reuse, PT ;  /* 0x000000dd30307233 */ /* 0x100fe20003803000 */
[----:B------:R-:W-:Y:S01]  /*9ee0*/  PRMT R230, R18, 0x5410, R11 ;  /* 0x0000541012e67816 */ /* 0x000fe2000000000b */
[----:B---3--:R-:W-:Y:S01]  /*9ef0*/  IMAD.MOV.U32 R18, RZ, RZ, R203 ;  /* 0x000000ffff127224 */ /* 0x008fe200078e00cb */
[----:B------:R-:W-:Y:S01]  /*9f00*/  SHF.R.U32.HI R12, RZ, 0x8, R20 ;  /* 0x00000008ff0c7819 */ /* 0x000fe20000011614 */
[----:B------:R-:W-:Y:S01]  /*9f10*/  IMAD.MOV.U32 R20, RZ, RZ, R222 ;  /* 0x000000ffff147224 */ /* 0x000fe200078e00de */
[----:B------:R-:W-:Y:S01]  /*9f20*/  PRMT R50, R173, 0x5410, R13 ;  /* 0x00005410ad327816 */ /* 0x000fe2000000000d */
[----:B------:R-:W1:Y:S01]  /*9f30*/  MUFU.EX2 R11, R41 ;  /* 0x00000029000b7308 */ /* 0x000e620000000800 */
[----:B------:R-:W-:Y:S01]  /*9f40*/  LOP3.LUT R13, R174, 0xff, RZ, 0xc0, !PT ;  /* 0x000000ffae0d7812 */ /* 0x000fe200078ec0ff */
[--C-:B------:R-:W-:Y:S01]  /*9f50*/  HSET2.LE.AND R182, R182, R221.reuse, PT ;  /* 0x000000ddb6b67233 */ /* 0x100fe20003803000 */
[----:B------:R-:W-:Y:S01]  /*9f60*/  PRMT R28, R28, 0x5410, R12 ;  /* 0x000054101c1c7816 */ /* 0x000fe2000000000c */
[--C-:B------:R-:W-:Y:S01]  /*9f70*/  HSET2.LE.AND R50, R50, R221.reuse, PT ;  /* 0x000000dd32327233 */ /* 0x100fe20003803000 */
[----:B------:R-:W-:Y:S02]  /*9f80*/  PRMT R51, R13, 0x5410, R176 ;  /* 0x000054100d337816 */ /* 0x000fe400000000b0 */
[----:B------:R-:W-:Y:S01]  /*9f90*/  LOP3.LUT R12, R5, 0xff, RZ, 0xc0, !PT ;  /* 0x000000ff050c7812 */ /* 0x000fe200078ec0ff */
[--C-:B------:R-:W-:Y:S01]  /*9fa0*/  HSET2.LE.AND R174, R28, R221.reuse, PT ;  /* 0x000000dd1cae7233 */ /* 0x100fe20003803000 */
[----:B------:R-:W-:Y:S01]  /*9fb0*/  IMAD.MOV.U32 R28, RZ, RZ, R198 ;  /* 0x000000ffff1c7224 */ /* 0x000fe200078e00c6 */
[----:B------:R-:W-:Y:S01]  /*9fc0*/  LOP3.LUT R13, R2, 0xff, RZ, 0xc0, !PT ;  /* 0x000000ff020d7812 */ /* 0x000fe200078ec0ff */
[----:B------:R-:W2:Y:S01]  /*9fd0*/  MUFU.EX2 R176, R39 ;  /* 0x0000002700b07308 */ /* 0x000ea20000000800 */
[----:B------:R-:W-:Y:S01]  /*9fe0*/  SHF.R.U32.HI R5, RZ, 0x10, R10 ;  /* 0x00000010ff057819 */ /* 0x000fe2000001160a */
[--C-:B------:R-:W-:Y:S01]  /*9ff0*/  HSET2.LE.AND R51, R51, R221.reuse, PT ;  /* 0x000000dd33337233 */ /* 0x100fe20003803000 */
[----:B------:R-:W-:Y:S02]  /*a000*/  SHF.R.U32.HI R4, RZ, 0x10, R2 ;  /* 0x00000010ff047819 */ /* 0x000fe40000011602 */
[----:B------:R-:W-:Y:S02]  /*a010*/  PRMT R13, R13, 0x5410, R7 ;  /* 0x000054100d0d7816 */ /* 0x000fe40000000007 */
[----:B------:R-:W-:Y:S02]  /*a020*/  LOP3.LUT R5, R5, 0xff, RZ, 0xc0, !PT ;  /* 0x000000ff05057812 */ /* 0x000fe400078ec0ff */
[----:B------:R-:W-:Y:S01]  /*a030*/  LOP3.LUT R7, R4, 0xff, RZ, 0xc0, !PT ;  /* 0x000000ff04077812 */ /* 0x000fe200078ec0ff */
[----:B------:R-:W3:Y:S01]  /*a040*/  MUFU.EX2 R39, R43 ;  /* 0x0000002b00277308 */ /* 0x000ee20000000800 */
[----:B------:R-:W-:Y:S01]  /*a050*/  SHF.R.U32.HI R10, RZ, 0x18, R10 ;  /* 0x00000018ff0a7819 */ /* 0x000fe2000001160a */
[----:B-1----:R-:W-:Y:S01]  /*a060*/  IMAD.MOV.U32 R19, RZ, RZ, R11 ;  /* 0x000000ffff137224 */ /* 0x002fe200078e000b */
[C---:B------:R-:W-:Y:S01]  /*a070*/  LOP3.LUT R4, R6.reuse, 0xffff, RZ, 0xc0, !PT ;  /* 0x0000ffff06047812 */ /* 0x040fe200078ec0ff */
[--C-:B------:R-:W-:Y:S01]  /*a080*/  HSET2.LE.AND R41, R23, R221.reuse, PT ;  /* 0x000000dd17297233 */ /* 0x100fe20003803000 */
[----:B------:R-:W-:Y:S01]  /*a090*/  IMAD.MOV.U32 R23, RZ, RZ, R211 ;  /* 0x000000ffff177224 */ /* 0x000fe200078e00d3 */
[----:B------:R-:W-:Y:S02]  /*a0a0*/  PRMT R49, R5, 0x5410, R10 ;  /* 0x0000541005317816 */ /* 0x000fe4000000000a */
[----:B------:R-:W-:Y:S02]  /*a0b0*/  LOP3.LUT R5, R6, 0xff, RZ, 0xc0, !PT ;  /* 0x000000ff06057812 */ /* 0x000fe400078ec0ff */
[----:B------:R1:W-:Y:S01]  /*a0c0*/  MUFU.EX2 R211, R44 ;  /* 0x0000002c00d37308 */ /* 0x0003e20000000800 */
[----:B------:R-:W-:Y:S01]  /*a0d0*/  SHF.R.U32.HI R4, RZ, 0x8, R4 ;  /* 0x00000008ff047819 */ /* 0x000fe20000011604 */
[--C-:B------:R-:W-:Y:S01]  /*a0e0*/  HSET2.LE.AND R49, R49, R221.reuse, PT ;  /* 0x000000dd31317233 */ /* 0x100fe20003803000 */
[----:B------:R-:W-:Y:S01]  /*a0f0*/  SHF.R.U32.HI R10, RZ, 0x18, R2 ;  /* 0x00000018ff0a7819 */ /* 0x000fe20000011602 */
[----:B--2---:R-:W-:Y:S01]  /*a100*/  IMAD.MOV.U32 R24, RZ, RZ, R176 ;  /* 0x000000ffff187224 */ /* 0x004fe200078e00b0 */
[----:B------:R-:W-:Y:S01]  /*a110*/  SHF.R.U32.HI R2, RZ, 0x10, R6 ;  /* 0x00000010ff027819 */ /* 0x000fe20000011606 */
[--C-:B------:R-:W-:Y:S01]  /*a120*/  HSET2.LE.AND R176, R13, R221.reuse, PT ;  /* 0x000000dd0db07233 */ /* 0x100fe20003803000 */
[----:B------:R-:W-:Y:S02]  /*a130*/  PRMT R172, R5, 0x5410, R4 ;  /* 0x0000541005ac7816 */ /* 0x000fe40000000004 */
[----:B------:R-:W-:Y:S01]  /*a140*/  SHF.R.U32.HI R5, RZ, 0x10, R0 ;  /* 0x00000010ff057819 */ /* 0x000fe20000011600 */
[----:B------:R-:W-:Y:S01]  /*a150*/  MUFU.EX2 R139, R139 ;  /* 0x0000008b008b7308 */ /* 0x000fe20000000800 */
[----:B------:R-:W-:Y:S01]  /*a160*/  SHF.R.U32.HI R6, RZ, 0x18, R6 ;  /* 0x00000018ff067819 */ /* 0x000fe20000011606 */
[--C-:B------:R-:W-:Y:S01]  /*a170*/  HSET2.LE.AND R172, R172, R221.reuse, PT ;  /* 0x000000ddacac7233 */ /* 0x100fe20003803000 */
[----:B------:R-:W-:Y:S02]  /*a180*/  LOP3.LUT R2, R2, 0xff, RZ, 0xc0, !PT ;  /* 0x000000ff02027812 */ /* 0x000fe400078ec0ff */
[----:B------:R-:W-:Y:S02]  /*a190*/  SHF.R.U32.HI R4, RZ, 0x18, R0 ;  /* 0x00000018ff047819 */ /* 0x000fe40000011600 */
[----:B------:R-:W-:Y:S02]  /*a1a0*/  PRMT R177, R7, 0x5410, R10 ;  /* 0x0000541007b17816 */ /* 0x000fe4000000000a */
[----:B------:R-:W-:Y:S01]  /*a1b0*/  LOP3.LUT R7, R16, 0xff, RZ, 0xc0, !PT ;  /* 0x000000ff10077812 */ /* 0x000fe200078ec0ff */
[----:B------:R-:W-:Y:S01]  /*a1c0*/  IMAD.MOV.U32 R16, RZ, RZ, R223 ;  /* 0x000000ffff107224 */ /* 0x000fe200078e00df */
[----:B------:R-:W-:Y:S01]  /*a1d0*/  PRMT R173, R2, 0x5410, R6 ;  /* 0x0000541002ad7816 */ /* 0x000fe20000000006 */
[--C-:B------:R-:W-:Y:S01]  /*a1e0*/  HSET2.LE.AND R177, R177, R221.reuse, PT ;  /* 0x000000ddb1b17233 */ /* 0x100fe20003803000 */
[C---:B------:R-:W-:Y:S01]  /*a1f0*/  LOP3.LUT R2, R0.reuse, 0xffff, RZ, 0xc0, !PT ;  /* 0x0000ffff00027812 */ /* 0x040fe200078ec0ff */
[----:B-1----:R-:W-:Y:S01]  /*a200*/  IMAD.MOV.U32 R44, RZ, RZ, R224 ;  /* 0x000000ffff2c7224 */ /* 0x002fe200078e00e0 */
[----:B------:R-:W-:Y:S01]  /*a210*/  LOP3.LUT R6, R0, 0xff, RZ, 0xc0, !PT ;  /* 0x000000ff00067812 */ /* 0x000fe200078ec0ff */
[--C-:B------:R-:W-:Y:S01]  /*a220*/  HSET2.LE.AND R173, R173, R221.reuse, PT ;  /* 0x000000ddadad7233 */ /* 0x100fe20003803000 */
[----:B------:R-:W-:Y:S01]  /*a230*/  LOP3.LUT R0, R5, 0xff, RZ, 0xc0, !PT ;  /* 0x000000ff05007812 */ /* 0x000fe200078ec0ff */
[----:B------:R-:W-:Y:S01]  /*a240*/  MUFU.EX2 R98, R98 ;  /* 0x0000006200627308 */ /* 0x000fe20000000800 */
[----:B------:R-:W-:Y:S01]  /*a250*/  PRMT R229, R7, 0x5410, R17 ;  /* 0x0000541007e57816 */ /* 0x000fe20000000011 */
[----:B------:R-:W-:Y:S01]  /*a260*/  IMAD.MOV.U32 R17, RZ, RZ, R200 ;  /* 0x000000ffff117224 */ /* 0x000fe200078e00c8 */
[----:B------:R-:W-:Y:S01]  /*a270*/  SHF.R.U32.HI R10, RZ, 0x8, R25 ;  /* 0x00000008ff0a7819 */ /* 0x000fe20000011619 */
[----:B------:R-:W-:Y:S01]  /*a280*/  IMAD.MOV.U32 R25, RZ, RZ, R226 ;  /* 0x000000ffff197224 */ /* 0x000fe200078e00e2 */
[----:B------:R-:W-:Y:S01]  /*a290*/  PRMT R226, R0, 0x5410, R4 ;  /* 0x0000541000e27816 */ /* 0x000fe20000000004 */
[--C-:B------:R-:W-:Y:S01]  /*a2a0*/  HSET2.LE.AND R4, R21, R221.reuse, PT ;  /* 0x000000dd15047233 */ /* 0x100fe20003803000 */
[----:B------:R-:W-:Y:S01]  /*a2b0*/  IMAD.MOV.U32 R21, RZ, RZ, R236 ;  /* 0x000000ffff157224 */ /* 0x000fe200078e00ec */
[----:B------:R-:W-:Y:S01]  /*a2c0*/  LOP3.LUT R7, R29, 0xff, RZ, 0xc0, !PT ;  /* 0x000000ff1d077812 */ /* 0x000fe200078ec0ff */
[----:B------:R-:W-:Y:S01]  /*a2d0*/  IMAD.MOV.U32 R29, RZ, RZ, R231 ;  /* 0x000000ffff1d7224 */ /* 0x000fe200078e00e7 */
[----:B------:R-:W-:Y:S01]  /*a2e0*/  SHF.R.U32.HI R2, RZ, 0x8, R2 ;  /* 0x00000008ff027819 */ /* 0x000fe20000011602 */
[--C-:B------:R-:W-:Y:S01]  /*a2f0*/  HSET2.LE.AND R0, R181, R221.reuse, PT ;  /* 0x000000ddb5007233 */ /* 0x100fe20003803000 */
[----:B------:R-:W-:Y:S01]  /*a300*/  PRMT R231, R7, 0x5410, R30 ;  /* 0x0000541007e77816 */ /* 0x000fe2000000001e */
[----:B------:R-:W-:Y:S01]  /*a310*/  IMAD.MOV.U32 R30, RZ, RZ, R237 ;  /* 0x000000ffff1e7224 */ /* 0x000fe200078e00ed */
[----:B------:R-:W-:Y:S01]  /*a320*/  F2FP.PACK_AB R40, R235, R21 ;  /* 0x00000015eb28723e */ /* 0x000fe200000000ff */
[----:B------:R-:W-:Y:S01]  /*a330*/  MUFU.EX2 R99, R99 ;  /* 0x0000006300637308 */ /* 0x000fe20000000800 */
[----:B------:R-:W-:Y:S01]  /*a340*/  PRMT R227, R6, 0x5410, R2 ;  /* 0x0000541006e37816 */ /* 0x000fe20000000002 */
[--C-:B------:R-:W-:Y:S01]  /*a350*/  HSET2.LE.AND R2, R35, R221.reuse, PT ;  /* 0x000000dd23027233 */ /* 0x100fe20003803000 */
[----:B------:R-:W-:Y:S01]  /*a360*/  LOP3.LUT R40, R4, R40, RZ, 0xc0, !PT ;  /* 0x0000002804287212 */ /* 0x000fe200078ec0ff */
[--C-:B------:R-:W-:Y:S01]  /*a370*/  HSET2.LE.AND R35, R187, R221.reuse, PT ;  /* 0x000000ddbb237233 */ /* 0x100fe20003803000 */
[----:B------:R-:W-:Y:S02]  /*a380*/  F2FP.PACK_AB R4, R30, R210 ;  /* 0x000000d21e04723e */ /* 0x000fe400000000ff */
[----:B------:R-:W-:Y:S02]  /*a390*/  IADD3 R6, R192, 0x2, RZ ;  /* 0x00000002c0067810 */ /* 0x000fe40007ffe0ff */
[----:B------:R-:W-:Y:S01]  /*a3a0*/  LOP3.LUT R33, R33, R4, RZ, 0xc0, !PT ;  /* 0x0000000421217212 */ /* 0x000fe200078ec0ff */
[----:B------:R1:W-:Y:S01]  /*a3b0*/  MUFU.EX2 R210, R46 ;  /* 0x0000002e00d27308 */ /* 0x0003e20000000800 */
[----:B------:R-:W-:Y:S02]  /*a3c0*/  F2FP.PACK_AB R4, R25, R36 ;  /* 0x000000241904723e */ /* 0x000fe400000000ff */
[----:B------:R-:W-:Y:S01]  /*a3d0*/  PRMT R232, R31, 0x5410, R10 ;  /* 0x000054101fe87816 */ /* 0x000fe2000000000a */
[----:B------:R-:W-:Y:S01]  /*a3e0*/  IMAD.MOV.U32 R31, RZ, RZ, R207 ;  /* 0x000000ffff1f7224 */ /* 0x000fe200078e00cf */
[----:B------:R-:W-:Y:S02]  /*a3f0*/  LOP3.LUT R51, R51, R4, RZ, 0xc0, !PT ;  /* 0x0000000433337212 */ /* 0x000fe400078ec0ff */
[----:B------:R-:W-:Y:S02]  /*a400*/  F2FP.PACK_AB R4, R44, R202 ;  /* 0x000000ca2c04723e */ /* 0x000fe400000000ff */
[----:B------:R-:W-:Y:S01]  /*a410*/  F2FP.PACK_AB R5, R22, R195 ;  /* 0x000000c31605723e */ /* 0x000fe200000000ff */
[----:B------:R2:W-:Y:S01]  /*a420*/  MUFU.EX2 R207, R45 ;  /* 0x0000002d00cf7308 */ /* 0x0005e20000000800 */
[----:B------:R-:W-:Y:S02]  /*a430*/  LOP3.LUT R6, R219, UR23, R6, 0x96, !PT ;  /* 0x00000017db067c12 */ /* 0x000fe4000f8e9606 */
[----:B------:R-:W-:Y:S02]  /*a440*/  LOP3.LUT R173, R173, R4, RZ, 0xc0, !PT ;  /* 0x00000004adad7212 */ /* 0x000fe400078ec0ff */
[----:B------:R-:W-:Y:S02]  /*a450*/  F2FP.PACK_AB R4, R208, R31 ;  /* 0x0000001fd004723e */ /* 0x000fe400000000ff */
[----:B------:R-:W-:Y:S02]  /*a460*/  LOP3.LUT R34, R34, R5, RZ, 0xc0, !PT ;  /* 0x0000000522227212 */ /* 0x000fe400078ec0ff */
[----:B------:R-:W-:Y:S01]  /*a470*/  F2FP.PACK_AB R5, R27, R23 ;  /* 0x000000171b05723e */ /* 0x000fe200000000ff */
[----:B------:R-:W-:Y:S01]  /*a480*/  MUFU.EX2 R84, R84 ;  /* 0x0000005400547308 */ /* 0x000fe20000000800 */
[----:B------:R-:W-:Y:S01]  /*a490*/  PRMT R12, R12, 0x5410, R14 ;  /* 0x000054100c0c7816 */ /* 0x000fe2000000000e */
[----:B------:R-:W-:Y:S01]  /*a4a0*/  IMAD.WIDE.U32 R14, R6, -0x326172a9, RZ ;  /* 0xcd9e8d57060e7825 */ /* 0x000fe200078e00ff */
[----:B------:R-:W-:Y:S02]  /*a4b0*/  LOP3.LUT R179, R179, R4, RZ, 0xc0, !PT ;  /* 0x00000004b3b37212 */ /* 0x000fe400078ec0ff */
[----:B------:R-:W-:Y:S01]  /*a4c0*/  F2FP.PACK_AB R4, R19, R213 ;  /* 0x000000d51304723e */ /* 0x000fe200000000ff */
[----:B-1----:R-:W-:Y:S01]  /*a4d0*/  IMAD.MOV.U32 R46, RZ, RZ, R190 ;  /* 0x000000ffff2e7224 */ /* 0x002fe200078e00be */
[----:B------:R-:W-:Y:S01]  /*a4e0*/  LOP3.LUT R48, R48, R5, RZ, 0xc0, !PT ;  /* 0x0000000530307212 */ /* 0x000fe200078ec0ff */
[--C-:B------:R-:W-:Y:S01]  /*a4f0*/  HSET2.LE.AND R181, R12, R221.reuse, PT ;  /* 0x000000dd0cb57233 */ /* 0x100fe20003803000 */
[----:B------:R-:W-:Y:S01]  /*a500*/  F2FP.PACK_AB R5, R252, R37 ;  /* 0x00000025fc05723e */ /* 0x000fe200000000ff */
[----:B------:R-:W-:Y:S01]  /*a510*/  MUFU.EX2 R85, R85 ;  /* 0x0000005500557308 */ /* 0x000fe20000000800 */
[----:B------:R-:W-:Y:S02]  /*a520*/  LOP3.LUT R180, R180, R4, RZ, 0xc0, !PT ;  /* 0x00000004b4b47212 */ /* 0x000fe400078ec0ff */
[----:B------:R-:W-:Y:S01]  /*a530*/  LOP3.LUT R4, R15, UR13, R250, 0x96, !PT ;  /* 0x0000000d0f047c12 */ /* 0x000fe2000f8e96fa */
[----:B--2---:R-:W-:Y:S01]  /*a540*/  IMAD.MOV.U32 R45, RZ, RZ, R206 ;  /* 0x000000ffff2d7224 */ /* 0x004fe200078e00ce */
[----:B------:R-:W-:Y:S02]  /*a550*/  LOP3.LUT R174, R174, R5, RZ, 0xc0, !PT ;  /* 0x00000005aeae7212 */ /* 0x000fe400078ec0ff */
[----:B---3--:R-:W-:Y:S02]  /*a560*/  F2FP.PACK_AB R5, R39, R194 ;  /* 0x000000c22705723e */ /* 0x008fe400000000ff */
[----:B------:R-:W-:Y:S01]  /*a570*/  LOP3.LUT R10, R9, UR11, R14, 0x96, !PT ;  /* 0x0000000b090a7c12 */ /* 0x000fe2000f8e960e */
[----:B------:R1:W2:Y:S01]  /*a580*/  MUFU.EX2 R206, R47 ;  /* 0x0000002f00ce7308 */ /* 0x0002a20000000800 */
[----:B------:R-:W-:Y:S01]  /*a590*/  LOP3.LUT R181, R181, R5, RZ, 0xc0, !PT ;  /* 0x00000005b5b57212 */ /* 0x000fe200078ec0ff */
[----:B------:R-:W-:Y:S01]  /*a5a0*/  IMAD.WIDE.U32 R4, R4, -0x2daee0ad, RZ ;  /* 0xd2511f5304047825 */ /* 0x000fe200078e00ff */
[----:B------:R-:W-:Y:S02]  /*a5b0*/  F2FP.PACK_AB R43, R193, R214 ;  /* 0x000000d6c12b723e */ /* 0x000fe400000000ff */
[----:B------:R-:W-:Y:S01]  /*a5c0*/  F2FP.PACK_AB R42, R198, R38 ;  /* 0x00000026c62a723e */ /* 0x000fe200000000ff */
[----:B------:R-:W-:Y:S01]  /*a5d0*/  IMAD.WIDE.U32 R10, R10, -0x2daee0ad, RZ ;  /* 0xd2511f530a0a7825 */ /* 0x000fe200078e00ff */
[----:B------:R-:W-:Y:S02]  /*a5e0*/  LOP3.LUT R6, R5, UR10, R240, 0x96, !PT ;  /* 0x0000000a05067c12 */ /* 0x000fe4000f8e96f0 */
[----:B------:R-:W-:Y:S01]  /*a5f0*/  LOP3.LUT R43, R2, R43, RZ, 0xc0, !PT ;  /* 0x0000002b022b7212 */ /* 0x000fe200078ec0ff */
[----:B------:R-:W-:Y:S01]  /*a600*/  MUFU.EX2 R86, R86 ;  /* 0x0000005600567308 */ /* 0x000fe20000000800 */
[----:B------:R-:W-:Y:S01]  /*a610*/  LOP3.LUT R42, R0, R42, RZ, 0xc0, !PT ;  /* 0x0000002a002a7212 */ /* 0x000fe200078ec0ff */
[----:B------:R-:W-:Y:S01]  /*a620*/  IMAD.WIDE.U32 R6, R6, -0x326172a9, RZ ;  /* 0xcd9e8d5706067825 */ /* 0x000fe200078e00ff */
[----:B------:R-:W-:Y:S02]  /*a630*/  LOP3.LUT R11, R11, UR8, R4, 0x96, !PT ;  /* 0x000000080b0b7c12 */ /* 0x000fe4000f8e9604 */
[----:B------:R-:W-:Y:S02]  /*a640*/  F2FP.PACK_AB R2, R29, R220 ;  /* 0x000000dc1d02723e */ /* 0x000fe400000000ff */
[----:B------:R-:W-:Y:S02]  /*a650*/  LOP3.LUT R4, R7, UR9, R8, 0x96, !PT ;  /* 0x0000000907047c12 */ /* 0x000fe4000f8e9608 */
[----:B------:R-:W-:Y:S01]  /*a660*/  F2FP.PACK_AB R0, R217, R190 ;  /* 0x000000bed900723e */ /* 0x000fe200000000ff */
[----:B------:R-:W-:Y:S01]  /*a670*/  MUFU.EX2 R87, R87 ;  /* 0x0000005700577308 */ /* 0x000fe20000000800 */
[----:B------:R-:W-:Y:S01]  /*a680*/  LOP3.LUT R32, R32, R2, RZ, 0xc0, !PT ;  /* 0x0000000220207212 */ /* 0x000fe200078ec0ff */
[----:B------:R-:W-:Y:S01]  /*a690*/  IMAD.WIDE.U32 R4, R4, -0x2daee0ad, RZ ;  /* 0xd2511f5304047825 */ /* 0x000fe200078e00ff */
[----:B------:R-:W-:Y:S02]  /*a6a0*/  F2FP.PACK_AB R2, R215, R196 ;  /* 0x000000c4d702723e */ /* 0x000fe400000000ff */
[----:B------:R-:W-:Y:S01]  /*a6b0*/  LOP3.LUT R41, R41, R0, RZ, 0xc0, !PT ;  /* 0x0000000029297212 */ /* 0x000fe200078ec0ff */
[----:B-1----:R-:W-:Y:S01]  /*a6c0*/  IMAD.MOV.U32 R47, RZ, RZ, R199 ;  /* 0x000000ffff2f7224 */ /* 0x002fe200078e00c7 */
[----:B------:R-:W-:Y:S01]  /*a6d0*/  LOP3.LUT R7, R5, UR6, R10, 0x96, !PT ;  /* 0x0000000605077c12 */ /* 0x000fe2000f8e960a */
[----:B------:R-:W-:Y:S01]  /*a6e0*/  IMAD.WIDE.U32 R10, R11, -0x326172a9, RZ ;  /* 0xcd9e8d570b0a7825 */ /* 0x000fe200078e00ff */
[----:B------:R-:W-:Y:S01]  /*a6f0*/  F2FP.PACK_AB R0, R45, R212 ;  /* 0x000000d42d00723e */ /* 0x000fe200000000ff */
[----:B------:R-:W-:Y:S01]  /*a700*/  MUFU.EX2 R96, R96 ;  /* 0x0000006000607308 */ /* 0x000fe20000000800 */
[----:B------:R-:W-:Y:S02]  /*a710*/  LOP3.LUT R50, R50, R2, RZ, 0xc0, !PT ;  /* 0x0000000232327212 */ /* 0x000fe400078ec0ff */
[----:B------:R-:W-:Y:S01]  /*a720*/  LOP3.LUT R12, R11, UR7, R6, 0x96, !PT ;  /* 0x000000070b0c7c12 */ /* 0x000fe2000f8e9606 */
[----:B------:R-:W-:Y:S01]  /*a730*/  IMAD.WIDE.U32 R6, R7, -0x326172a9, RZ ;  /* 0xcd9e8d5707067825 */ /* 0x000fe200078e00ff */
[----:B------:R-:W-:Y:S02]  /*a740*/  F2FP.PACK_AB R2, R26, R216 ;  /* 0x000000d81a02723e */ /* 0x000fe400000000ff */
[----:B------:R-:W-:Y:S01]  /*a750*/  LOP3.LUT R35, R35, R0, RZ, 0xc0, !PT ;  /* 0x0000000023237212 */ /* 0x000fe200078ec0ff */
[----:B------:R-:W-:Y:S01]  /*a760*/  IMAD.WIDE.U32 R12, R12, -0x2daee0ad, RZ ;  /* 0xd2511f530c0c7825 */ /* 0x000fe200078e00ff */
[----:B------:R-:W-:Y:S01]  /*a770*/  F2FP.PACK_AB R0, R20, R16 ;  /* 0x000000101400723e */ /* 0x000fe200000000ff */
[----:B------:R-:W-:Y:S01]  /*a780*/  MUFU.EX2 R97, R97 ;  /* 0x0000006100617308 */ /* 0x000fe20000000800 */
[----:B------:R-:W-:Y:S02]  /*a790*/  LOP3.LUT R172, R172, R2, RZ, 0xc0, !PT ;  /* 0x00000002acac7212 */ /* 0x000fe400078ec0ff */
[----:B------:R-:W-:Y:S02]  /*a7a0*/  F2FP.PACK_AB R2, R209, R201 ;  /* 0x000000c9d102723e */ /* 0x000fe400000000ff */
[----:B------:R-:W-:Y:S01]  /*a7b0*/  LOP3.LUT R4, R13, UR4, R4, 0x96, !PT ;  /* 0x000000040d047c12 */ /* 0x000fe2000f8e9604 */
[----:B------:R-:W-:Y:S01]  /*a7c0*/  IMAD.MOV.U32 R13, RZ, RZ, R196 ;  /* 0x000000ffff0d7224 */ /* 0x000fe200078e00c4 */
[----:B------:R-:W-:Y:S02]  /*a7d0*/  LOP3.LUT R49, R49, R0, RZ, 0xc0, !PT ;  /* 0x0000000031317212 */ /* 0x000fe400078ec0ff */
[----:B------:R-:W-:Y:S01]  /*a7e0*/  F2FP.PACK_AB R0, R228, R197 ;  /* 0x000000c5e400723e */ /* 0x000fe200000000ff */
[----:B------:R-:W-:Y:S01]  /*a7f0*/  IMAD.WIDE.U32 R4, R4, -0x326172a9, RZ ;  /* 0xcd9e8d5704047825 */ /* 0x000fe200078e00ff */
[----:B------:R-:W-:Y:S01]  /*a800*/  LOP3.LUT R178, R178, R2, RZ, 0xc0, !PT ;  /* 0x00000002b2b27212 */ /* 0x000fe200078ec0ff */
[----:B------:R-:W-:Y:S01]  /*a810*/  MUFU.EX2 R102, R102 ;  /* 0x0000006600667308 */ /* 0x000fe20000000800 */
[----:B------:R-:W-:Y:S02]  /*a820*/  F2FP.PACK_AB R2, R24, R17 ;  /* 0x000000111802723e */ /* 0x000fe400000000ff */
[----:B------:R-:W-:Y:S02]  /*a830*/  LOP3.LUT R175, R175, R0, RZ, 0xc0, !PT ;  /* 0x00000000afaf7212 */ /* 0x000fe400078ec0ff */
[----:B------:R-:W-:Y:S02]  /*a840*/  F2FP.PACK_AB R0, R47, R18 ;  /* 0x000000122f00723e */ /* 0x000fe400000000ff */
[----:B------:R-:W-:Y:S02]  /*a850*/  LOP3.LUT R177, R177, R2, RZ, 0xc0, !PT ;  /* 0x00000002b1b17212 */ /* 0x000fe400078ec0ff */
[----:B--2---:R-:W-:Y:S01]  /*a860*/  F2FP.PACK_AB R2, R206, R210 ;  /* 0x000000d2ce02723e */ /* 0x004fe200000000ff */
[----:B------:R-:W-:Y:S01]  /*a870*/  MUFU.EX2 R103, R103 ;  /* 0x0000006700677308 */ /* 0x000fe20000000800 */
[----:B------:R-:W-:Y:S02]  /*a880*/  LOP3.LUT R176, R176, R0, RZ, 0xc0, !PT ;  /* 0x00000000b0b07212 */ /* 0x000fe400078ec0ff */
[----:B------:R-:W-:Y:S02]  /*a890*/  F2FP.PACK_AB R0, R207, R211 ;  /* 0x000000d3cf00723e */ /* 0x000fe400000000ff */
[----:B------:R-:W-:Y:S02]  /*a8a0*/  LOP3.LUT R183, R183, R2, RZ, 0xc0, !PT ;  /* 0x00000002b7b77212 */ /* 0x000fe400078ec0ff */
[----:B------:R-:W-:Y:S02]  /*a8b0*/  LOP3.LUT R2, R4, 0xffff, RZ, 0xc0, !PT ;  /* 0x0000ffff04027812 */ /* 0x000fe400078ec0ff */
[----:B------:R-:W-:Y:S01]  /*a8c0*/  LOP3.LUT R182, R182, R0, RZ, 0xc0, !PT ;  /* 0x00000000b6b67212 */ /* 0x000fe200078ec0ff */
[----:B------:R-:W-:Y:S01]  /*a8d0*/  MUFU.EX2 R130, R130 ;  /* 0x0000008200827308 */ /* 0x000fe20000000800 */
[----:B------:R-:W-:Y:S02]  /*a8e0*/  LOP3.LUT R0, R5, UR15, R6, 0x96, !PT ;  /* 0x0000000f05007c12 */ /* 0x000fe4000f8e9606 */
[----:B------:R-:W-:Y:S02]  /*a8f0*/  SHF.R.U32.HI R5, RZ, 0x8, R2 ;  /* 0x00000008ff057819 */ /* 0x000fe40000011602 */
[----:B------:R-:W-:Y:S02]  /*a900*/  LOP3.LUT R2, R4, 0xff, RZ, 0xc0, !PT ;  /* 0x000000ff04027812 */ /* 0x000fe400078ec0ff */
[----:B------:R-:W-:Y:S02]  /*a910*/  LOP3.LUT R10, R7, UR5, R10, 0x96, !PT ;  /* 0x00000005070a7c12 */ /* 0x000fe4000f8e960a */
[----:B------:R-:W-:Y:S01]  /*a920*/  PRMT R233, R2, 0x5410, R5 ;  /* 0x0000541002e97816 */ /* 0x000fe20000000005 */
[----:B------:R-:W-:Y:S01]  /*a930*/  MUFU.EX2 R128, R128 ;  /* 0x0000008000807308 */ /* 0x000fe20000000800 */
[--C-:B------:R-:W-:Y:S02]  /*a940*/  SHF.R.U32.HI R2, RZ, 0x10, R4.reuse ;  /* 0x00000010ff027819 */ /* 0x100fe40000011604 */
[----:B------:R-:W-:Y:S02]  /*a950*/  SHF.R.U32.HI R4, RZ, 0x18, R4 ;  /* 0x00000018ff047819 */ /* 0x000fe40000011604 */
[----:B------:R-:W-:Y:S04]  /*a960*/  LOP3.LUT R2, R2, 0xff, RZ, 0xc0, !PT ;  /* 0x000000ff02027812 */ /* 0x000fe800078ec0ff */
[----:B------:R-:W-:Y:S01]  /*a970*/  PRMT R236, R2, 0x5410, R4 ;  /* 0x0000541002ec7816 */ /* 0x000fe20000000004 */
[----:B------:R-:W-:Y:S01]  /*a980*/  IMAD.WIDE.U32 R4, R10, -0x2daee0ad, RZ ;  /* 0xd2511f530a047825 */ /* 0x000fe200078e00ff */
[----:B------:R-:W-:Y:S01]  /*a990*/  LOP3.LUT R2, R0, 0xffff, RZ, 0xc0, !PT ;  /* 0x0000ffff00027812 */ /* 0x000fe200078ec0ff */
[----:B------:R-:W-:Y:S03]  /*a9a0*/  MUFU.EX2 R129, R129 ;  /* 0x0000008100817308 */ /* 0x000fe60000000800 */
[----:B------:R-:W-:Y:S01]  /*a9b0*/  LOP3.LUT R190, R5, UR14, R12, 0x96, !PT ;  /* 0x0000000e05be7c12 */ /* 0x000fe2000f8e960c */
[----:B------:R-:W-:Y:S01]  /*a9c0*/  IMAD.MOV.U32 R12, RZ, RZ, R197 ;  /* 0x000000ffff0c7224 */ /* 0x000fe200078e00c5 */
[C---:B------:R-:W-:Y:S02]  /*a9d0*/  LOP3.LUT R198, R4.reuse, 0xff, RZ, 0xc0, !PT ;  /* 0x000000ff04c67812 */ /* 0x040fe400078ec0ff */
[--C-:B------:R-:W-:Y:S02]  /*a9e0*/  SHF.R.U32.HI R200, RZ, 0x18, R4.reuse ;  /* 0x00000018ffc87819 */ /* 0x100fe40000011604 */
[----:B------:R-:W-:Y:S01]  /*a9f0*/  LOP3.LUT R197, R4, 0xffff, RZ, 0xc0, !PT ;  /* 0x0000ffff04c57812 */ /* 0x000fe200078ec0ff */
[----:B------:R-:W-:Y:S01]  /*aa00*/  MUFU.EX2 R126, R126 ;  /* 0x0000007e007e7308 */ /* 0x000fe20000000800 */
[----:B------:R-:W-:Y:S02]  /*aa10*/  SHF.R.U32.HI R199, RZ, 0x10, R4 ;  /* 0x00000010ffc77819 */ /* 0x000fe40000011604 */
        /* <DEDUP_REMOVED lines=9> */
[----:B------:R-:W-:Y:S04]  /*aab0*/  IADD3 R0, R192, 0x3, RZ ;  /* 0x00000003c0007810 */ /* 0x000fe80007ffe0ff */
[----:B------:R-:W-:Y:S05]  /*aac0*/  LOP3.LUT R0, R219, UR23, R0, 0x96, !PT ;  /* 0x00000017db007c12 */ /* 0x000fea000f8e9600 */
[----:B------:R-:W-:Y:S01]  /*aad0*/  IMAD.WIDE.U32 R242, R0, -0x326172a9, RZ ;  /* 0xcd9e8d5700f27825 */ /* 0x000fe200078e00ff */
[----:B------:R-:W-:Y:S04]  /*aae0*/  MUFU.EX2 R88, R88 ;  /* 0x0000005800587308 */ /* 0x000fe80000000800 */
[----:B------:R-:W-:Y:S02]  /*aaf0*/  LOP3.LUT R6, R243, UR13, R250, 0x96, !PT ;  /* 0x0000000df3067c12 */ /* 0x000fe4000f8e96fa */
[----:B------:R-:W-:Y:S03]  /*ab00*/  LOP3.LUT R4, R9, UR11, R242, 0x96, !PT ;  /* 0x0000000b09047c12 */ /* 0x000fe6000f8e96f2 */
[----:B------:R-:W-:Y:S01]  /*ab10*/  IMAD.WIDE.U32 R6, R6, -0x2daee0ad, RZ ;  /* 0xd2511f5306067825 */ /* 0x000fe200078e00ff */
[----:B------:R-:W-:Y:S03]  /*ab20*/  MUFU.EX2 R89, R89 ;  /* 0x0000005900597308 */ /* 0x000fe60000000800 */
[----:B------:R-:W-:Y:S01]  /*ab30*/  IMAD.WIDE.U32 R4, R4, -0x2daee0ad, RZ ;  /* 0xd2511f5304047825 */ /* 0x000fe200078e00ff */
[----:B------:R-:W-:Y:S04]  /*ab40*/  LOP3.LUT R10, R7, UR10, R240, 0x96, !PT ;  /* 0x0000000a070a7c12 */ /* 0x000fe8000f8e96f0 */
[----:B------:R-:W-:Y:S01]  /*ab50*/  LOP3.LUT R5, R5, UR8, R6, 0x96, !PT ;  /* 0x0000000805057c12 */ /* 0x000fe2000f8e9606 */
[----:B------:R-:W-:Y:S01]  /*ab60*/  IMAD.WIDE.U32 R10, R10, -0x326172a9, RZ ;  /* 0xcd9e8d570a0a7825 */ /* 0x000fe200078e00ff */
[----:B------:R-:W-:Y:S04]  /*ab70*/  MUFU.EX2 R112, R112 ;  /* 0x0000007000707308 */ /* 0x000fe80000000800 */
[----:B------:R-:W-:Y:S01]  /*ab80*/  LOP3.LUT R7, R11, UR9, R8, 0x96, !PT ;  /* 0x000000090b077c12 */ /* 0x000fe2000f8e9608 */
[----:B------:R-:W-:Y:S04]  /*ab90*/  IMAD.MOV.U32 R11, RZ, RZ, R202 ;  /* 0x000000ffff0b7224 */ /* 0x000fe800078e00ca */
[----:B------:R-:W-:Y:S01]  /*aba0*/  IMAD.WIDE.U32 R6, R7, -0x2daee0ad, RZ ;  /* 0xd2511f5307067825 */ /* 0x000fe200078e00ff */
[----:B------:R-:W-:Y:S04]  /*abb0*/  MUFU.EX2 R113, R113 ;  /* 0x0000007100717308 */ /* 0x000fe80000000800 */
        /* <DEDUP_REMOVED lines=25> */
[C---:B------:R-:W-:Y:S02]  /*ad50*/  LOP3.LUT R222, R4.reuse, 0xffff, RZ, 0xc0, !PT ;  /* 0x0000ffff04de7812 */ /* 0x040fe400078ec0ff */
[--C-:B------:R-:W-:Y:S02]  /*ad60*/  SHF.R.U32.HI R223, RZ, 0x10, R4.reuse ;  /* 0x00000010ffdf7819 */ /* 0x100fe40000011604 */
[----:B------:R-:W-:Y:S02]  /*ad70*/  LOP3.LUT R225, R4, 0xff, RZ, 0xc0, !PT ;  /* 0x000000ff04e17812 */ /* 0x000fe400078ec0ff */
[----:B------:R-:W-:Y:S01]  /*ad80*/  SHF.R.U32.HI R224, RZ, 0x18, R4 ;  /* 0x00000018ffe07819 */ /* 0x000fe20000011604 */
[----:B------:R-:W-:Y:S01]  /*ad90*/  MUFU.EX2 R107, R107 ;  /* 0x0000006b006b7308 */ /* 0x000fe20000000800 */
[----:B------:R-:W-:Y:S02]  /*ada0*/  SHF.R.U32.HI R4, RZ, 0x8, R2 ;  /* 0x00000008ff047819 */ /* 0x000fe40000011602 */
[----:B------:R-:W-:Y:S02]  /*adb0*/  LOP3.LUT R2, R0, 0xff, RZ, 0xc0, !PT ;  /* 0x000000ff00027812 */ /* 0x000fe400078ec0ff */
[----:B------:R-:W-:Y:S02]  /*adc0*/  LOP3.LUT R192, R5, UR14, R8, 0x96, !PT ;  /* 0x0000000e05c07c12 */ /* 0x000fe4000f8e9608 */
[----:B------:R-:W-:Y:S02]  /*add0*/  PRMT R246, R2, 0x5410, R4 ;  /* 0x0000541002f67816 */ /* 0x000fe40000000004 */
[--C-:B------:R-:W-:Y:S01]  /*ade0*/  SHF.R.U32.HI R4, RZ, 0x10, R0.reuse ;  /* 0x00000010ff047819 */ /* 0x100fe20000011600 */
[----:B------:R-:W-:Y:S01]  /*adf0*/  MUFU.EX2 R104, R104 ;  /* 0x0000006800687308 */ /* 0x000fe20000000800 */
[----:B------:R-:W-:Y:S02]  /*ae00*/  SHF.R.U32.HI R2, RZ, 0x18, R0 ;  /* 0x00000018ff027819 */ /* 0x000fe40000011600 */
[----:B------:R-:W-:Y:S02]  /*ae10*/  LOP3.LUT R0, R4, 0xff, RZ, 0xc0, !PT ;  /* 0x000000ff04007812 */ /* 0x000fe400078ec0ff */
[----:B------:R-:W-:Y:S01]  /*ae20*/  LOP3.LUT R4, R189, UR11, R14, 0x96, !PT ;  /* 0x0000000bbd047c12 */ /* 0x000fe2000f8e960e */
[----:B------:R-:W-:Y:S01]  /*ae30*/  IMAD.MOV.U32 R14, RZ, RZ, R194 ;  /* 0x000000ffff0e7224 */ /* 0x000fe200078e00c2 */
[----:B------:R-:W-:Y:S02]  /*ae40*/  PRMT R245, R0, 0x5410, R2 ;  /* 0x0000541000f57816 */ /* 0x000fe40000000002 */
[----:B------:R-:W-:Y:S01]  /*ae50*/  LOP3.LUT R0, R15, UR13, R248, 0x96, !PT ;  /* 0x0000000d0f007c12 */ /* 0x000fe2000f8e96f8 */
[----:B------:R-:W-:Y:S01]  /*ae60*/  IMAD.WIDE.U32 R4, R4, -0x2daee0ad, RZ ;  /* 0xd2511f5304047825 */ /* 0x000fe200078e00ff */
[----:B------:R-:W-:Y:S03]  /*ae70*/  MUFU.EX2 R105, R105 ;  /* 0x0000006900697308 */ /* 0x000fe60000000800 */
[----:B------:R-:W-:Y:S04]  /*ae80*/  IMAD.WIDE.U32 R6, R0, -0x2daee0ad, RZ ;  /* 0xd2511f5300067825 */ /* 0x000fe800078e00ff */
[----:B------:R-:W-:Y:S01]  /*ae90*/  IMAD.MOV.U32 R15, RZ, RZ, R195 ;  /* 0x000000ffff0f7224 */ /* 0x000fe200078e00c3 */
[----:B------:R-:W-:Y:S02]  /*aea0*/  LOP3.LUT R0, R7, UR10, R238, 0x96, !PT ;  /* 0x0000000a07007c12 */ /* 0x000fe4000f8e96ee */
[----:B------:R-:W-:Y:S01]  /*aeb0*/  MUFU.EX2 R108, R108 ;  /* 0x0000006c006c7308 */ /* 0x000fe20000000800 */
[----:B------:R-:W-:Y:S02]  /*aec0*/  LOP3.LUT R5, R5, UR8, R6, 0x96, !PT ;  /* 0x0000000805057c12 */ /* 0x000fe4000f8e9606 */
[----:B------:R-:W-:Y:S05]  /*aed0*/  IMAD.WIDE.U32 R8, R0, -0x326172a9, RZ ;  /* 0xcd9e8d5700087825 */ /* 0x000fea00078e00ff */
[----:B------:R-:W-:Y:S02]  /*aee0*/  LOP3.LUT R6, R9, UR9, R188, 0x96, !PT ;  /* 0x0000000909067c12 */ /* 0x000fe4000f8e96bc */
        /* <DEDUP_REMOVED lines=14> */
[----:B------:R-:W-:Y:S01]  /*afd0*/  LOP3.LUT R0, R5, UR15, R6, 0x96, !PT ;  /* 0x0000000f05007c12 */ /* 0x000fe2000f8e9606 */
[----:B------:R-:W-:Y:S01]  /*afe0*/  IMAD.MOV.U32 R6, RZ, RZ, R193 ;  /* 0x000000ffff067224 */ /* 0x000fe200078e00c1 */
        /* <DEDUP_REMOVED lines=8> */
[----:B------:R-:W-:Y:S02]  /*b070*/  PRMT R201, R2, 0x5410, R4 ;  /* 0x0000541002c97816 */ /* 0x000fe40000000004 */
[C---:B------:R-:W-:Y:S04]  /*b080*/  LOP3.LUT R2, R0.reuse, 0xffff, RZ, 0xc0, !PT ;  /* 0x0000ffff00027812 */ /* 0x040fe800078ec0ff */
[----:B------:R-:W-:Y:S01]  /*b090*/  SHF.R.U32.HI R4, RZ, 0x8, R2 ;  /* 0x00000008ff047819 */ /* 0x000fe20000011602 */
[----:B------:R-:W-:Y:S01]  /*b0a0*/  MUFU.EX2 R186, R186 ;  /* 0x000000ba00ba7308 */ /* 0x000fe20000000800 */
[----:B------:R-:W-:Y:S04]  /*b0b0*/  LOP3.LUT R2, R0, 0xff, RZ, 0xc0, !PT ;  /* 0x000000ff00027812 */ /* 0x000fe800078ec0ff */
[----:B------:R-:W-:Y:S02]  /*b0c0*/  PRMT R202, R2, 0x5410, R4 ;  /* 0x0000541002ca7816 */ /* 0x000fe40000000004 */
[--C-:B------:R-:W-:Y:S02]  /*b0d0*/  SHF.R.U32.HI R4, RZ, 0x10, R0.reuse ;  /* 0x00000010ff047819 */ /* 0x100fe40000011600 */
[----:B------:R-:W-:Y:S01]  /*b0e0*/  SHF.R.U32.HI R2, RZ, 0x18, R0 ;  /* 0x00000018ff027819 */ /* 0x000fe20000011600 */
[----:B------:R-:W-:Y:S01]  /*b0f0*/  MUFU.EX2 R120, R120 ;  /* 0x0000007800787308 */ /* 0x000fe20000000800 */
[----:B------:R-:W-:Y:S01]  /*b100*/  LOP3.LUT R0, R4, 0xff, RZ, 0xc0, !PT ;  /* 0x000000ff04007812 */ /* 0x000fe200078ec0ff */
[----:B------:R-:W-:Y:S03]  /*b110*/  IMAD.WIDE.U32 R4, R7, -0x2daee0ad, RZ ;  /* 0xd2511f5307047825 */ /* 0x000fe600078e00ff */
[----:B------:R-:W-:Y:S01]  /*b120*/  PRMT R220, R0, 0x5410, R2 ;  /* 0x0000541000dc7816 */ /* 0x000fe20000000002 */
[----:B------:R-:W-:Y:S01]  /*b130*/  FADD.FTZ R2, -R136, R133 ;  /* 0x0000008588027221 */ /* 0x000fe20000010100 */
[----:B------:R-:W-:Y:S01]  /*b140*/  LOP3.LUT R187, R5, UR14, R8, 0x96, !PT ;  /* 0x0000000e05bb7c12 */ /* 0x000fe2000f8e9608 */
[----:B------:R-:W-:Y:S01]  /*b150*/  FADD.FTZ R0, -R134, R135 ;  /* 0x0000008786007221 */ /* 0x000fe20000010100 */
[----:B------:R-:W-:Y:S01]  /*b160*/  LOP3.LUT R193, R4, 0xffff, RZ, 0xc0, !PT ;  /* 0x0000ffff04c17812 */ /* 0x000fe200078ec0ff */
[----:B------:R-:W-:Y:S01]  /*b170*/  FMUL.FTZ R2, R2, c[0x0][0x23c] ;  /* 0x00008f0002027a20 */ /* 0x000fe20000410000 */
[----:B------:R-:W-:Y:S01]  /*b180*/  LOP3.LUT R194, R4, 0xff, RZ, 0xc0, !PT ;  /* 0x000000ff04c27812 */ /* 0x000fe200078ec0ff */
[----:B------:R-:W-:Y:S01]  /*b190*/  FMUL.FTZ R0, R0, c[0x0][0x23c] ;  /* 0x00008f0000007a20 */ /* 0x000fe20000410000 */
[----:B------:R-:W-:Y:S01]  /*b1a0*/  SHF.R.U32.HI R196, RZ, 0x18, R4 ;  /* 0x00000018ffc47819 */ /* 0x000fe20000011604 */
[----:B------:R-:W-:Y:S01]  /*b1b0*/  IMAD.MOV.U32 R135, RZ, RZ, R10 ;  /* 0x000000ffff877224 */ /* 0x000fe200078e000a */
[----:B------:R-:W-:Y:S01]  /*b1c0*/  SHF.R.U32.HI R195, RZ, 0x10, R4 ;  /* 0x00000010ffc37819 */ /* 0x000fe20000011604 */
[----:B------:R-:W-:Y:S01]  /*b1d0*/  FADD.FTZ R4, -R138, R3 ;  /* 0x000000038a047221 */ /* 0x000fe20000010100 */
[----:B------:R-:W1:Y:S01]  /*b1e0*/  MUFU.EX2 R2, R2 ;  /* 0x0000000200027308 */ /* 0x000e620000000800 */
[----:B------:R-:W-:Y:S02]  /*b1f0*/  FADD.FTZ R3, -R137, R132 ;  /* 0x0000008489037221 */ /* 0x000fe40000010100 */
[----:B------:R-:W-:Y:S02]  /*b200*/  FMUL.FTZ R4, R4, c[0x0][0x23c] ;  /* 0x00008f0004047a20 */ /* 0x000fe40000410000 */
[----:B------:R-:W-:Y:S02]  /*b210*/  FMUL.FTZ R3, R3, c[0x0][0x23c] ;  /* 0x00008f0003037a20 */ /* 0x000fe40000410000 */
[----:B------:R-:W-:Y:S02]  /*b220*/  IMAD.MOV.U32 R132, RZ, RZ, R14 ;  /* 0x000000ffff847224 */ /* 0x000fe400078e000e */
[----:B------:R-:W-:Y:S01]  /*b230*/  IMAD.MOV.U32 R14, RZ, RZ, R13 ;  /* 0x000000ffff0e7224 */ /* 0x000fe200078e000d */
[----:B------:R-:W2:Y:S01]  /*b240*/  MUFU.EX2 R0, R0 ;  /* 0x0000000000007308 */ /* 0x000ea20000000800 */
[----:B------:R-:W-:Y:S02]  /*b250*/  IMAD.MOV.U32 R13, RZ, RZ, R36 ;  /* 0x000000ffff0d7224 */ /* 0x000fe400078e0024 */
[----:B------:R-:W-:Y:S07]  /*b260*/  IMAD.MOV.U32 R133, RZ, RZ, R11 ;  /* 0x000000ffff857224 */ /* 0x000fee00078e000b */
[----:B------:R-:W3:Y:S01]  /*b270*/  MUFU.EX2 R36, R4 ;  /* 0x0000000400247308 */ /* 0x000ee20000000800 */
[C---:B-1----:R-:W-:Y:S02]  /*b280*/  FMUL.FTZ R8, R2.reuse, R140 ;  /* 0x0000008c02087220 */ /* 0x042fe40000410000 */
[----:B------:R-:W-:Y:S02]  /*b290*/  IMAD.MOV.U32 R140, RZ, RZ, R28 ;  /* 0x000000ffff8c7224 */ /* 0x000fe400078e001c */
[----:B------:R-:W-:Y:S02]  /*b2a0*/  FMUL.FTZ R9, R2, R141 ;  /* 0x0000008d02097220 */ /* 0x000fe40000410000 */
[----:B------:R-:W-:Y:S03]  /*b2b0*/  IMAD.MOV.U32 R141, RZ, RZ, R23 ;  /* 0x000000ffff8d7224 */ /* 0x000fe600078e0017 */
[----:B------:R-:W1:Y:S01]  /*b2c0*/  MUFU.EX2 R3, R3 ;  /* 0x0000000300037308 */ /* 0x000e620000000800 */
[----:B------:R-:W-:Y:S02]  /*b2d0*/  IMAD.MOV.U32 R28, RZ, RZ, R22 ;  /* 0x000000ffff1c7224 */ /* 0x000fe400078e0016 */
[C---:B--2---:R-:W-:Y:S02]  /*b2e0*/  FMUL.FTZ R10, R0.reuse, R142 ;  /* 0x0000008e000a7220 */ /* 0x044fe40000410000 */
[----:B------:R-:W-:Y:S02]  /*b2f0*/  IMAD.MOV.U32 R142, RZ, RZ, R20 ;  /* 0x000000ffff8e7224 */ /* 0x000fe400078e0014 */
[----:B------:R-:W-:Y:S03]  /*b300*/  FMUL.FTZ R11, R0, R143 ;  /* 0x0000008f000b7220 */ /* 0x000fe60000410000 */
[----:B------:R-:W-:Y:S01]  /*b310*/  MUFU.EX2 R121, R121 ;  /* 0x0000007900797308 */ /* 0x000fe20000000800 */
[C---:B---3--:R-:W-:Y:S02]  /*b320*/  FMUL.FTZ R4, R36.reuse, R144 ;  /* 0x0000009024047220 */ /* 0x048fe40000410000 */
[----:B------:R-:W-:Y:S02]  /*b330*/  IMAD.MOV.U32 R144, RZ, RZ, R6 ;  /* 0x000000ffff907224 */ /* 0x000fe400078e0006 */
[----:B------:R-:W-:Y:S02]  /*b340*/  FMUL.FTZ R5, R36, R145 ;  /* 0x0000009124057220 */ /* 0x000fe40000410000 */
[----:B------:R-:W-:Y:S03]  /*b350*/  IMAD.MOV.U32 R145, RZ, RZ, R12 ;  /* 0x000000ffff917224 */ /* 0x000fe600078e000c */
[----:B------:R-:W-:Y:S01]  /*b360*/  MUFU.EX2 R122, R122 ;  /* 0x0000007a007a7308 */ /* 0x000fe20000000800 */
[C---:B------:R-:W-:Y:S02]  /*b370*/  FMUL.FTZ R12, R2.reuse, R152 ;  /* 0x00000098020c7220 */ /* 0x040fe40000410000 */
[----:B------:R-:W-:Y:S02]  /*b380*/  IMAD.MOV.U32 R152, RZ, RZ, R13 ;  /* 0x000000ffff987224 */ /* 0x000fe400078e000d */
[C---:B-1----:R-:W-:Y:S02]  /*b390*/  FMUL.FTZ R6, R3.reuse, R146 ;  /* 0x0000009203067220 */ /* 0x042fe40000410000 */
[----:B------:R-:W-:Y:S02]  /*b3a0*/  IMAD.MOV.U32 R146, RZ, RZ, R46 ;  /* 0x000000ffff927224 */ /* 0x000fe400078e002e */
[----:B------:R-:W-:Y:S01]  /*b3b0*/  IMAD.MOV.U32 R46, RZ, RZ, R21 ;  /* 0x000000ffff2e7224 */ /* 0x000fe200078e0015 */
[----:B------:R-:W-:Y:S01]  /*b3c0*/  MUFU.EX2 R123, R123 ;  /* 0x0000007b007b7308 */ /* 0x000fe20000000800 */
[C---:B------:R-:W-:Y:S01]  /*b3d0*/  FMUL.FTZ R7, R3.reuse, R147 ;  /* 0x0000009303077220 */ /* 0x040fe20000410000 */
[----:B------:R-:W1:Y:S01]  /*b3e0*/  LDSM.16.MT88.4 R20, [R204+0x4000] ;  /* 0x00400000cc14783b */ /* 0x000e620000004200 */
[----:B------:R-:W-:Y:S02]  /*b3f0*/  FMUL.FTZ R13, R2, R153 ;  /* 0x00000099020d7220 */ /* 0x000fe40000410000 */
[----:B------:R-:W-:Y:S02]  /*b400*/  IMAD.MOV.U32 R153, RZ, RZ, R14 ;  /* 0x000000ffff997224 */ /* 0x000fe400078e000e */
[C---:B------:R-:W-:Y:S02]  /*b410*/  FMUL.FTZ R14, R0.reuse, R154 ;  /* 0x0000009a000e7220 */ /* 0x040fe40000410000 */
[----:B------:R-:W-:Y:S01]  /*b420*/  IMAD.MOV.U32 R154, RZ, RZ, R15 ;  /* 0x000000ffff9a7224 */ /* 0x000fe200078e000f */
[----:B------:R-:W-:Y:S01]  /*b430*/  MUFU.EX2 R124, R124 ;  /* 0x0000007c007c7308 */ /* 0x000fe20000000800 */
[----:B------:R-:W-:Y:S02]  /*b440*/  FMUL.FTZ R15, R0, R155 ;  /* 0x0000009b000f7220 */ /* 0x000fe40000410000 */
[----:B------:R-:W-:Y:S02]  /*b450*/  IMAD.MOV.U32 R155, RZ, RZ, R16 ;  /* 0x000000ffff9b7224 */ /* 0x000fe400078e0010 */
[C---:B------:R-:W-:Y:S02]  /*b460*/  FMUL.FTZ R16, R36.reuse, R148 ;  /* 0x0000009424107220 */ /* 0x040fe40000410000 */
[----:B------:R-:W-:Y:S02]  /*b470*/  IMAD.MOV.U32 R148, RZ, RZ, R17 ;  /* 0x000000ffff947224 */ /* 0x000fe400078e0011 */
[----:B------:R-:W-:Y:S01]  /*b480*/  FMUL.FTZ R17, R36, R149 ;  /* 0x0000009524117220 */ /* 0x000fe20000410000 */
[----:B------:R-:W-:Y:S01]  /*b490*/  MUFU.EX2 R184, R184 ;  /* 0x000000b800b87308 */ /* 0x000fe20000000800 */
[----:B------:R-:W-:Y:S02]  /*b4a0*/  IMAD.MOV.U32 R149, RZ, RZ, R18 ;  /* 0x000000ffff957224 */ /* 0x000fe400078e0012 */
[C---:B------:R-:W-:Y:S02]  /*b4b0*/  FMUL.FTZ R18, R3.reuse, R150 ;  /* 0x0000009603127220 */ /* 0x040fe40000410000 */
[----:B------:R-:W-:Y:S02]  /*b4c0*/  IMAD.MOV.U32 R150, RZ, RZ, R146 ;  /* 0x000000ffff967224 */ /* 0x000fe400078e0092 */
[----:B------:R-:W-:Y:S02]  /*b4d0*/  IMAD.MOV.U32 R146, RZ, RZ, R132 ;  /* 0x000000ffff927224 */ /* 0x000fe400078e0084 */
[----:B------:R-:W-:Y:S02]  /*b4e0*/  IMAD.MOV.U32 R132, RZ, RZ, R19 ;  /* 0x000000ffff847224 */ /* 0x000fe400078e0013 */
[C---:B------:R-:W-:Y:S02]  /*b4f0*/  FMUL.FTZ R19, R3.reuse, R151 ;  /* 0x0000009703137220 */ /* 0x040fe40000410000 */
[----:B------:R-:W-:Y:S02]  /*b500*/  IMAD.MOV.U32 R147, RZ, RZ, R145 ;  /* 0x000000ffff937224 */ /* 0x000fe400078e0091 */
[----:B------:R-:W-:Y:S02]  /*b510*/  IMAD.MOV.U32 R145, RZ, RZ, R47 ;  /* 0x000000ffff917224 */ /* 0x000fe400078e002f */
[----:B------:R-:W-:Y:S02]  /*b520*/  IMAD.MOV.U32 R151, RZ, RZ, R46 ;  /* 0x000000ffff977224 */ /* 0x000fe400078e002e */
[----:B------:R-:W-:Y:S02]  /*b530*/  IMAD.MOV.U32 R143, RZ, RZ, R144 ;  /* 0x000000ffff8f7224 */ /* 0x000fe400078e0090 */
[----:B------:R-:W-:Y:S01]  /*b540*/  IMAD.MOV.U32 R144, RZ, RZ, R24 ;  /* 0x000000ffff907224 */ /* 0x000fe200078e0018 */
[-C--:B-1----:R-:W-:Y:S01]  /*b550*/  HMMA.16816.F32 R4, R40, R20.reuse, R4 ;  /* 0x000000142804723c */ /* 0x082fe20000001804 */
[----:B------:R-:W-:Y:S02]  /*b560*/  FMUL.FTZ R24, R2, R156 ;  /* 0x0000009c02187220 */ /* 0x000fe40000410000 */
[----:B------:R-:W-:Y:S02]  /*b570*/  IMAD.MOV.U32 R156, RZ, RZ, R27 ;  /* 0x000000ffff9c7224 */ /* 0x000fe400078e001b */
[----:B------:R-:W-:Y:S02]  /*b580*/  FMUL.FTZ R27, R0, R159 ;  /* 0x0000009f001b7220 */ /* 0x000fe40000410000 */
[----:B------:R-:W-:Y:S01]  /*b590*/  MUFU.EX2 R159, R66 ;  /* 0x00000042009f7308 */ /* 0x000fe20000000800 */
[C---:B------:R-:W-:Y:S07]  /*b5a0*/  HMMA.16816.F32 R8, R32.reuse, R20, R8 ;  /* 0x000000142008723c */ /* 0x040fee0000001808 */
[C---:B------:R-:W-:Y:S01]  /*b5b0*/  FMUL.FTZ R21, R36.reuse, R161 ;  /* 0x000000a124157220 */ /* 0x040fe20000410000 */
[-C--:B------:R-:W-:Y:S01]  /*b5c0*/  HMMA.16816.F32 R12, R32, R22.reuse, R12 ;  /* 0x00000016200c723c */ /* 0x080fe2000000180c */
[----:B------:R-:W-:Y:S03]  /*b5d0*/  IMAD.MOV.U32 R161, RZ, RZ, R45 ;  /* 0x000000ffffa17224 */ /* 0x000fe600078e002d */
[----:B------:R-:W-:Y:S02]  /*b5e0*/  FMUL.FTZ R20, R36, R160 ;  /* 0x000000a024147220 */ /* 0x000fe40000410000 */
[----:B------:R-:W-:Y:S02]  /*b5f0*/  IMAD.MOV.U32 R160, RZ, RZ, R28 ;  /* 0x000000ffffa07224 */ /* 0x000fe400078e001c */
[C---:B------:R-:W-:Y:S01]  /*b600*/  FMUL.FTZ R28, R2.reuse, R164 ;  /* 0x000000a4021c7220 */ /* 0x040fe20000410000 */
[C---:B------:R-:W-:Y:S03]  /*b610*/  HMMA.16816.F32 R16, R40.reuse, R22, R16 ;  /* 0x000000162810723c */ /* 0x040fe60000001810 */
[----:B------:R-:W-:Y:S02]  /*b620*/  IMAD.MOV.U32 R164, RZ, RZ, R29 ;  /* 0x000000ffffa47224 */ /* 0x000fe400078e001d */
[C---:B------:R-:W-:Y:S02]  /*b630*/  FMUL.FTZ R29, R2.reuse, R165 ;  /* 0x000000a5021d7220 */ /* 0x040fe40000410000 */
[C---:B------:R-:W-:Y:S02]  /*b640*/  FMUL.FTZ R22, R3.reuse, R162 ;  /* 0x000000a203167220 */ /* 0x040fe40000410000 */
[----:B------:R-:W-:Y:S02]  /*b650*/  IMAD.MOV.U32 R162, RZ, RZ, R44 ;  /* 0x000000ffffa27224 */ /* 0x000fe400078e002c */
[----:B------:R-:W1:Y:S01]  /*b660*/  LDSM.16.MT88.4 R44, [R205+0x4000] ;  /* 0x00400000cd2c783b */ /* 0x000e620000004200 */
[C---:B------:R-:W-:Y:S02]  /*b670*/  FMUL.FTZ R23, R3.reuse, R163 ;  /* 0x000000a303177220 */ /* 0x040fe40000410000 */
[----:B------:R-:W-:Y:S02]  /*b680*/  IMAD.MOV.U32 R163, RZ, RZ, R25 ;  /* 0x000000ffffa37224 */ /* 0x000fe400078e0019 */
[----:B------:R-:W-:Y:S02]  /*b690*/  FMUL.FTZ R25, R2, R157 ;  /* 0x0000009d02197220 */ /* 0x000fe40000410000 */
[----:B------:R-:W-:Y:S02]  /*b6a0*/  IMAD.MOV.U32 R157, RZ, RZ, R26 ;  /* 0x000000ffff9d7224 */ /* 0x000fe400078e001a */
[C---:B------:R-:W-:Y:S02]  /*b6b0*/  FMUL.FTZ R26, R0.reuse, R158 ;  /* 0x0000009e001a7220 */ /* 0x040fe40000410000 */
        /* <DEDUP_REMOVED lines=14> */
[C---:B------:R-:W-:Y:S01]  /*b7a0*/  FMUL.FTZ R30, R0.reuse, R166 ;  /* 0x000000a6001e7220 */ /* 0x040fe20000410000 */
[-C--:B-1----:R-:W-:Y:S01]  /*b7b0*/  HMMA.16816.F32 R20, R40, R44.reuse, R20 ;  /* 0x0000002c2814723c */ /* 0x082fe20000001814 */
[----:B------:R-:W-:Y:S02]  /*b7c0*/  IMAD.MOV.U32 R166, RZ, RZ, R142 ;  /* 0x000000ffffa67224 */ /* 0x000fe400078e008e */
[----:B------:R-:W-:Y:S02]  /*b7d0*/  IMAD.MOV.U32 R142, RZ, RZ, R141 ;  /* 0x000000ffff8e7224 */ /* 0x000fe400078e008d */
[----:B------:R-:W-:Y:S02]  /*b7e0*/  IMAD.MOV.U32 R141, RZ, RZ, R31 ;  /* 0x000000ffff8d7224 */ /* 0x000fe400078e001f */
[----:B------:R-:W-:Y:S01]  /*b7f0*/  FMUL.FTZ R31, R0, R167 ;  /* 0x000000a7001f7220 */ /* 0x000fe20000410000 */
[C---:B------:R-:W-:Y:S01]  /*b800*/  HMMA.16816.F32 R24, R32.reuse, R44, R24 ;  /* 0x0000002c2018723c */ /* 0x040fe20000001818 */
[----:B------:R-:W-:Y:S02]  /*b810*/  IMAD.MOV.U32 R158, RZ, RZ, R161 ;  /* 0x000000ffff9e7224 */ /* 0x000fe400078e00a1 */
[----:B------:R-:W1:Y:S01]  /*b820*/  MUFU.EX2 R161, R67 ;  /* 0x0000004300a17308 */ /* 0x000e620000000800 */
[----:B------:R-:W-:Y:S03]  /*b830*/  IMAD.MOV.U32 R167, RZ, RZ, R156 ;  /* 0x000000ffffa77224 */ /* 0x000fe600078e009c */
[----:B------:R-:W-:Y:S01]  /*b840*/  IMAD.MOV.U32 R44, RZ, RZ, R155 ;  /* 0x000000ffff2c7224 */ /* 0x000fe200078e009b */
[-C--:B------:R-:W-:Y:S01]  /*b850*/  HMMA.16816.F32 R28, R32, R46.reuse, R28 ;  /* 0x0000002e201c723c */ /* 0x080fe2000000181c */
[----:B------:R-:W-:Y:S03]  /*b860*/  IMAD.MOV.U32 R45, RZ, RZ, R151 ;  /* 0x000000ffff2d7224 */ /* 0x000fe600078e0097 */
[----:B------:R-:W-:Y:S01]  /*b870*/  IMAD.MOV.U32 R151, RZ, RZ, R148 ;  /* 0x000000ffff977224 */ /* 0x000fe200078e0094 */
[----:B------:R-:W-:Y:S01]  /*b880*/  MUFU.EX2 R155, R63 ;  /* 0x0000003f009b7308 */ /* 0x000fe20000000800 */
[----:B------:R-:W-:Y:S02]  /*b890*/  IMAD.MOV.U32 R148, RZ, RZ, R153 ;  /* 0x000000ffff947224 */ /* 0x000fe400078e0099 */
[C---:B------:R-:W-:Y:S04]  /*b8a0*/  FMUL.FTZ R32, R36.reuse, R168 ;  /* 0x000000a824207220 */ /* 0x040fe80000410000 */
[----:B------:R-:W-:Y:S02]  /*b8b0*/  FMUL.FTZ R33, R36, R169 ;  /* 0x000000a924217220 */ /* 0x000fe40000410000 */
[C---:B------:R-:W-:Y:S01]  /*b8c0*/  FMUL.FTZ R34, R3.reuse, R170 ;  /* 0x000000aa03227220 */ /* 0x040fe20000410000 */
[----:B------:R-:W-:Y:S01]  /*b8d0*/  MUFU.EX2 R153, R52 ;  /* 0x0000003400997308 */ /* 0x000fe20000000800 */
[----:B------:R-:W-:Y:S02]  /*b8e0*/  FMUL.FTZ R35, R3, R171 ;  /* 0x000000ab03237220 */ /* 0x000fe40000410000 */
[----:B------:R-:W-:Y:S02]  /*b8f0*/  IMAD.MOV.U32 R169, RZ, RZ, R157 ;  /* 0x000000ffffa97224 */ /* 0x000fe400078e009d */
[----:B------:R-:W-:Y:S02]  /*b900*/  IMAD.MOV.U32 R157, RZ, RZ, R162 ;  /* 0x000000ffff9d7224 */ /* 0x000fe400078e00a2 */
[----:B------:R-:W-:Y:S01]  /*b910*/  IMAD.MOV.U32 R168, RZ, RZ, R154 ;  /* 0x000000ffffa87224 */ /* 0x000fe200078e009a */
[----:B------:R-:W-:Y:S01]  /*b920*/  HMMA.16816.F32 R32, R40, R46, R32 ;  /* 0x0000002e2820723c */ /* 0x000fe20000001820 */
[----:B------:R-:W-:Y:S01]  /*b930*/  IMAD.MOV.U32 R170, RZ, RZ, R152 ;  /* 0x000000ffffaa7224 */ /* 0x000fe200078e0098 */
[----:B------:R-:W2:Y:S01]  /*b940*/  LDSM.16.MT88.4 R40, [R204+0x4400] ;  /* 0x00440000cc28783b */ /* 0x000ea20000004200 */
[----:B------:R-:W-:Y:S01]  /*b950*/  IMAD.MOV.U32 R171, RZ, RZ, R142 ;  /* 0x000000ffffab7224 */ /* 0x000fe200078e008e */
[----:B------:R3:W-:Y:S03]  /*b960*/  MUFU.EX2 R162, R64 ;  /* 0x0000004000a27308 */ /* 0x0007e60000000800 */
[----:B------:R-:W-:Y:S02]  /*b970*/  IMAD.MOV.U32 R46, RZ, RZ, R140 ;  /* 0x000000ffff2e7224 */ /* 0x000fe400078e008c */
[----:B------:R-:W-:Y:S05]  /*b980*/  IMAD.MOV.U32 R47, RZ, RZ, R141 ;  /* 0x000000ffff2f7224 */ /* 0x000fea00078e008d */
[----:B------:R-:W-:Y:S10]  /*b990*/  MUFU.EX2 R152, R55 ;  /* 0x0000003700987308 */ /* 0x000ff40000000800 */
[----:B------:R-:W-:Y:S01]  /*b9a0*/  MUFU.EX2 R154, R53 ;  /* 0x00000035009a7308 */ /* 0x000fe20000000800 */
[----:B---3--:R-:W-:Y:S01]  /*b9b0*/  IMAD.MOV.U32 R64, RZ, RZ, R38 ;  /* 0x000000ffff407224 */ /* 0x008fe200078e0026 */
[----:B------:R-:W-:Y:S08]  /*b9c0*/  SHF.R.U32.HI R38, RZ, 0x10, R191 ;  /* 0x00000010ff267819 */ /* 0x000ff000000116bf */
[----:B------:R3:W-:Y:S01]  /*b9d0*/  MUFU.EX2 R140, R56 ;  /* 0x00000038008c7308 */ /* 0x0007e20000000800 */
[-C--:B--2---:R-:W-:Y:S09]  /*b9e0*/  HMMA.16816.F32 R4, R48, R40.reuse, R4 ;  /* 0x000000283004723c */ /* 0x084ff20000001804 */
[----:B------:R2:W-:Y:S01]  /*b9f0*/  MUFU.EX2 R142, R57 ;  /* 0x00000039008e7308 */ /* 0x0005e20000000800 */
[C---:B------:R-:W-:Y:S09]  /*ba00*/  HMMA.16816.F32 R8, R172.reuse, R40, R8 ;  /* 0x00000028ac08723c */ /* 0x040ff20000001808 */
[----:B------:R-:W-:Y:S01]  /*ba10*/  MUFU.EX2 R156, R61 ;  /* 0x0000003d009c7308 */ /* 0x000fe20000000800 */
[-C--:B------:R-:W-:Y:S02]  /*ba20*/  HMMA.16816.F32 R12, R172, R42.reuse, R12 ;  /* 0x0000002aac0c723c */ /* 0x080fe4000000180c */
[--C-:B---3--:R-:W-:Y:S07]  /*ba30*/  HSET2.LE.AND R56, R202, R221.reuse, PT ;  /* 0x000000ddca387233 */ /* 0x108fee0003803000 */
[----:B------:R-:W-:Y:S01]  /*ba40*/  MUFU.EX2 R141, R62 ;  /* 0x0000003e008d7308 */ /* 0x000fe20000000800 */
[C---:B------:R-:W-:Y:S01]  /*ba50*/  HMMA.16816.F32 R16, R48.reuse, R42, R16 ;  /* 0x0000002a3010723c */ /* 0x040fe20000001810 */
[----:B------:R-:W3:Y:S01]  /*ba60*/  LDSM.16.MT88.4 R40, [R205+0x4400] ;  /* 0x00440000cd28783b */ /* 0x000ee20000004200 */
[--C-:B--2---:R-:W-:Y:S06]  /*ba70*/  HSET2.LE.AND R57, R220, R221.reuse, PT ;  /* 0x000000dddc397233 */ /* 0x104fec0003803000 */
[-C--:B---3--:R-:W-:Y:S08]  /*ba80*/  HMMA.16816.F32 R20, R48, R40.reuse, R20 ;  /* 0x000000283014723c */ /* 0x088ff00000001814 */
[C---:B------:R-:W-:Y:S08]  /*ba90*/  HMMA.16816.F32 R24, R172.reuse, R40, R24 ;  /* 0x00000028ac18723c */ /* 0x040ff00000001818 */
[-C--:B------:R-:W-:Y:S01]  /*baa0*/  HMMA.16816.F32 R28, R172, R42.reuse, R28 ;  /* 0x0000002aac1c723c */ /* 0x080fe2000000181c */
[----:B------:R2:W3:Y:S06]  /*bab0*/  MUFU.EX2 R172, R65 ;  /* 0x0000004100ac7308 */ /* 0x0004ec0000000800 */
[----:B------:R-:W-:Y:S01]  /*bac0*/  IMAD.MOV.U32 R175, RZ, RZ, R146 ;  /* 0x000000ffffaf7224 */ /* 0x000fe200078e0092 */
[----:B------:R-:W-:Y:S01]  /*bad0*/  HMMA.16816.F32 R32, R48, R42, R32 ;  /* 0x0000002a3020723c */ /* 0x000fe20000001820 */
[----:B------:R-:W-:Y:S01]  /*bae0*/  IMAD.MOV.U32 R173, RZ, RZ, R145 ;  /* 0x000000ffffad7224 */ /* 0x000fe200078e0091 */
[----:B------:R-:W4:Y:S01]  /*baf0*/  LDSM.16.MT88.4 R40, [R204+0x4800] ;  /* 0x00480000cc28783b */ /* 0x000f220000004200 */
[----:B------:R-:W1:Y:S01]  /*bb00*/  MUFU.EX2 R145, R54 ;  /* 0x0000003600917308 */ /* 0x000e620000000800 */
[----:B------:R-:W-:Y:S03]  /*bb10*/  IMAD.MOV.U32 R174, RZ, RZ, R144 ;  /* 0x000000ffffae7224 */ /* 0x000fe600078e0090 */
[----:B------:R-:W-:Y:S02]  /*bb20*/  IMAD.MOV.U32 R51, RZ, RZ, R133 ;  /* 0x000000ffff337224 */ /* 0x000fe400078e0085 */
[----:B------:R-:W-:Y:S03]  /*bb30*/  IMAD.MOV.U32 R50, RZ, RZ, R46 ;  /* 0x000000ffff327224 */ /* 0x000fe600078e002e */
[----:B------:R-:W-:Y:S01]  /*bb40*/  IMAD.MOV.U32 R63, RZ, RZ, R51 ;  /* 0x000000ffff3f7224 */ /* 0x000fe200078e0033 */
[----:B------:R1:W-:Y:S01]  /*bb50*/  MUFU.EX2 R133, R58 ;  /* 0x0000003a00857308 */ /* 0x0003e20000000800 */
[----:B------:R-:W-:Y:S02]  /*bb60*/  IMAD.MOV.U32 R51, RZ, RZ, R175 ;  /* 0x000000ffff337224 */ /* 0x000fe400078e00af */
[----:B------:R-:W-:Y:S02]  /*bb70*/  IMAD.MOV.U32 R49, RZ, RZ, R157 ;  /* 0x000000ffff317224 */ /* 0x000fe400078e009d */
[----:B------:R-:W-:Y:S02]  /*bb80*/  IMAD.MOV.U32 R175, RZ, RZ, R47 ;  /* 0x000000ffffaf7224 */ /* 0x000fe400078e002f */
[----:B------:R-:W-:Y:S02]  /*bb90*/  IMAD.MOV.U32 R48, RZ, RZ, R163 ;  /* 0x000000ffff307224 */ /* 0x000fe400078e00a3 */
[----:B------:R-:W-:Y:S01]  /*bba0*/  IMAD.MOV.U32 R47, RZ, RZ, R147 ;  /* 0x000000ffff2f7224 */ /* 0x000fe200078e0093 */
[----:B------:R3:W3:Y:S01]  /*bbb0*/  MUFU.EX2 R144, R59 ;  /* 0x0000003b00907308 */ /* 0x0006e20000000800 */
[----:B------:R-:W-:Y:S02]  /*bbc0*/  IMAD.MOV.U32 R46, RZ, RZ, R135 ;  /* 0x000000ffff2e7224 */ /* 0x000fe400078e0087 */
[----:B--2---:R-:W-:Y:S07]  /*bbd0*/  IMAD.MOV.U32 R65, RZ, RZ, R47 ;  /* 0x000000ffff417224 */ /* 0x004fee00078e002f */
[----:B------:R-:W2:Y:S01]  /*bbe0*/  MUFU.EX2 R146, R60 ;  /* 0x0000003c00927308 */ /* 0x000ea20000000800 */
[--C-:B-1----:R-:W-:Y:S01]  /*bbf0*/  HSET2.LE.AND R58, R203, R221.reuse, PT ;  /* 0x000000ddcb3a7233 */ /* 0x102fe20003803000 */
[-C--:B----4-:R-:W-:Y:S08]  /*bc00*/  HMMA.16816.F32 R4, R176, R40.reuse, R4 ;  /* 0x00000028b004723c */ /* 0x090ff00000001804 */
[----:B------:R1:W-:Y:S01]  /*bc10*/  MUFU.EX2 R147, R69 ;  /* 0x0000004500937308 */ /* 0x0003e20000000800 */
[--C-:B---3--:R-:W-:Y:S01]  /*bc20*/  HSET2.LE.AND R59, R201, R221.reuse, PT ;  /* 0x000000ddc93b7233 */ /* 0x108fe20003803000 */
[C---:B------:R-:W-:Y:S08]  /*bc30*/  HMMA.16816.F32 R8, R180.reuse, R40, R8 ;  /* 0x00000028b408723c */ /* 0x040ff00000001808 */
[----:B------:R-:W-:Y:S01]  /*bc40*/  MUFU.EX2 R157, R82 ;  /* 0x00000052009d7308 */ /* 0x000fe20000000800 */
[-C--:B------:R-:W-:Y:S09]  /*bc50*/  HMMA.16816.F32 R12, R180, R42.reuse, R12 ;  /* 0x0000002ab40c723c */ /* 0x080ff2000000180c */
[----:B------:R-:W-:Y:S01]  /*bc60*/  MUFU.EX2 R82, R77 ;  /* 0x0000004d00527308 */ /* 0x000fe20000000800 */
[C---:B------:R-:W-:Y:S01]  /*bc70*/  HMMA.16816.F32 R16, R176.reuse, R42, R16 ;  /* 0x0000002ab010723c */ /* 0x040fe20000001810 */
[----:B------:R-:W3:Y:S08]  /*bc80*/  LDSM.16.MT88.4 R40, [R205+0x4800] ;  /* 0x00480000cd28783b */ /* 0x000ef00000004200 */
[----:B------:R-:W-:Y:S10]  /*bc90*/  MUFU.EX2 R77, R72 ;  /* 0x00000048004d7308 */ /* 0x000ff40000000800 */
[----:B------:R-:W-:Y:S10]  /*bca0*/  MUFU.EX2 R163, R81 ;  /* 0x0000005100a37308 */ /* 0x000ff40000000800 */
[----:B------:R-:W-:Y:S10]  /*bcb0*/  MUFU.EX2 R81, R78 ;  /* 0x0000004e00517308 */ /* 0x000ff40000000800 */
[----:B------:R-:W-:Y:S01]  /*bcc0*/  MUFU.EX2 R78, R75 ;  /* 0x0000004b004e7308 */ /* 0x000fe20000000800 */
[-C--:B---3--:R-:W-:Y:S09]  /*bcd0*/  HMMA.16816.F32 R20, R176, R40.reuse, R20 ;  /* 0x00000028b014723c */ /* 0x088ff20000001814 */
[----:B------:R-:W-:Y:S01]  /*bce0*/  MUFU.EX2 R135, R70 ;  /* 0x0000004600877308 */ /* 0x000fe20000000800 */
[C---:B------:R-:W-:Y:S07]  /*bcf0*/  HMMA.16816.F32 R24, R180.reuse, R40, R24 ;  /* 0x00000028b418723c */ /* 0x040fee0000001818 */
[----:B------:R-:W-:Y:S01]  /*bd00*/  IMAD.MOV.U32 R40, RZ, RZ, R168 ;  /* 0x000000ffff287224 */ /* 0x000fe200078e00a8 */
[-C--:B------:R-:W-:Y:S01]  /*bd10*/  HMMA.16816.F32 R28, R180, R42.reuse, R28 ;  /* 0x0000002ab41c723c */ /* 0x080fe2000000181c */
[----:B------:R-:W-:Y:S03]  /*bd20*/  IMAD.MOV.U32 R41, RZ, RZ, R44 ;  /* 0x000000ffff297224 */ /* 0x000fe600078e002c */
[----:B------:R-:W-:Y:S02]  /*bd30*/  IMAD.MOV.U32 R44, RZ, RZ, R143 ;  /* 0x000000ffff2c7224 */ /* 0x000fe400078e008f */
[----:B------:R-:W-:Y:S01]  /*bd40*/  IMAD.MOV.U32 R168, RZ, RZ, R158 ;  /* 0x000000ffffa87224 */ /* 0x000fe200078e009e */
[----:B------:R3:W-:Y:S01]  /*bd50*/  MUFU.EX2 R143, R68 ;  /* 0x00000044008f7308 */ /* 0x0007e20000000800 */
[----:B------:R-:W-:Y:S01]  /*bd60*/  IMAD.MOV.U32 R183, RZ, RZ, R170 ;  /* 0x000000ffffb77224 */ /* 0x000fe200078e00aa */
[----:B------:R-:W-:Y:S03]  /*bd70*/  HMMA.16816.F32 R32, R176, R42, R32 ;  /* 0x0000002ab020723c */ /* 0x000fe60000001820 */
[----:B------:R-:W-:Y:S01]  /*bd80*/  IMAD.MOV.U32 R180, RZ, RZ, R37 ;  /* 0x000000ffffb47224 */ /* 0x000fe200078e0025 */
[----:B------:R-:W-:Y:S01]  /*bd90*/  LOP3.LUT R37, R191, 0xffff, RZ, 0xc0, !PT ;  /* 0x0000ffffbf257812 */ /* 0x000fe200078ec0ff */
[----:B------:R-:W-:Y:S02]  /*bda0*/  IMAD.MOV.U32 R170, RZ, RZ, R45 ;  /* 0x000000ffffaa7224 */ /* 0x000fe400078e002d */
[----:B------:R-:W-:Y:S01]  /*bdb0*/  IMAD.MOV.U32 R45, RZ, RZ, R160 ;  /* 0x000000ffff2d7224 */ /* 0x000fe200078e00a0 */
[----:B------:R-:W-:Y:S01]  /*bdc0*/  F2FP.PACK_AB R43, R161, R159 ;  /* 0x0000009fa12b723e */ /* 0x000fe200000000ff */
[----:B------:R-:W-:Y:S01]  /*bdd0*/  IMAD.MOV.U32 R179, RZ, RZ, R183 ;  /* 0x000000ffffb37224 */ /* 0x000fe200078e00b7 */
[----:B------:R-:W-:Y:S02]  /*bde0*/  MUFU.EX2 R160, R83 ;  /* 0x0000005300a07308 */ /* 0x000fe40000000800 */
[----:B------:R-:W-:Y:S01]  /*bdf0*/  IMAD.MOV.U32 R176, RZ, RZ, R40 ;  /* 0x000000ffffb07224 */ /* 0x000fe200078e0028 */
[----:B------:R-:W-:Y:S01]  /*be00*/  F2FP.PACK_AB R42, R172, R162 ;  /* 0x000000a2ac2a723e */ /* 0x000fe200000000ff */
[----:B------:R-:W-:Y:S01]  /*be10*/  IMAD.MOV.U32 R181, RZ, RZ, R41 ;  /* 0x000000ffffb57224 */ /* 0x000fe200078e0029 */
[----:B------:R-:W-:Y:S01]  /*be20*/  LOP3.LUT R41, R191, 0xff, RZ, 0xc0, !PT ;  /* 0x000000ffbf297812 */ /* 0x000fe200078ec0ff */
[----:B------:R-:W-:Y:S01]  /*be30*/  IMAD.MOV.U32 R182, RZ, RZ, R49 ;  /* 0x000000ffffb67224 */ /* 0x000fe200078e0031 */
[----:B------:R-:W-:Y:S01]  /*be40*/  SHF.R.U32.HI R40, RZ, 0x18, R191 ;  /* 0x00000018ff287819 */ /* 0x000fe200000116bf */
[----:B------:R-:W-:Y:S02]  /*be50*/  IMAD.MOV.U32 R183, RZ, RZ, R50 ;  /* 0x000000ffffb77224 */ /* 0x000fe400078e0032 */
[----:B------:R-:W-:Y:S01]  /*be60*/  IMAD.MOV.U32 R49, RZ, RZ, R51 ;  /* 0x000000ffff317224 */ /* 0x000fe200078e0033 */
[----:B------:R-:W-:Y:S01]  /*be70*/  MUFU.EX2 R83, R76 ;  /* 0x0000004c00537308 */ /* 0x000fe20000000800 */
[----:B------:R-:W-:Y:S02]  /*be80*/  IMAD.MOV.U32 R50, RZ, RZ, R173 ;  /* 0x000000ffff327224 */ /* 0x000fe400078e00ad */
[----:B------:R-:W-:Y:S02]  /*be90*/  IMAD.MOV.U32 R51, RZ, RZ, R174 ;  /* 0x000000ffff337224 */ /* 0x000fe400078e00ae */
[----:B------:R-:W-:Y:S02]  /*bea0*/  IMAD.MOV.U32 R173, RZ, RZ, R132 ;  /* 0x000000ffffad7224 */ /* 0x000fe400078e0084 */
[----:B------:R-:W-:Y:S01]  /*beb0*/  IMAD.MOV.U32 R174, RZ, RZ, R39 ;  /* 0x000000ffffae7224 */ /* 0x000fe200078e0027 */
[----:B------:R-:W-:Y:S01]  /*bec0*/  SHF.R.U32.HI R39, RZ, 0x8, R37 ;  /* 0x00000008ff277819 */ /* 0x000fe20000011625 */
[----:B------:R-:W-:Y:S01]  /*bed0*/  IMAD.MOV.U32 R191, RZ, RZ, R48 ;  /* 0x000000ffffbf7224 */ /* 0x000fe200078e0030 */
[----:B------:R-:W-:Y:S01]  /*bee0*/  LOP3.LUT R37, R38, 0xff, RZ, 0xc0, !PT ;  /* 0x000000ff26257812 */ /* 0x000fe200078ec0ff */
[----:B------:R-:W-:Y:S01]  /*bef0*/  IMAD.MOV.U32 R66, RZ, RZ, R44 ;  /* 0x000000ffff427224 */ /* 0x000fe200078e002c */
[--C-:B------:R-:W-:Y:S01]  /*bf00*/  HSET2.LE.AND R38, R229, R221.reuse, PT ;  /* 0x000000dde5267233 */ /* 0x100fe20003803000 */
[----:B------:R-:W-:Y:S01]  /*bf10*/  IMAD.MOV.U32 R67, RZ, RZ, R45 ;  /* 0x000000ffff437224 */ /* 0x000fe200078e002d */
[----:B------:R-:W-:Y:S01]  /*bf20*/  PRMT R48, R41, 0x5410, R39 ;  /* 0x0000541029307816 */ /* 0x000fe20000000027 */
[----:B------:R-:W-:Y:S01]  /*bf30*/  IMAD.MOV.U32 R177, RZ, RZ, R180 ;  /* 0x000000ffffb17224 */ /* 0x000fe200078e00b4 */
[----:B------:R-:W-:Y:S01]  /*bf40*/  PRMT R39, R37, 0x5410, R40 ;  /* 0x0000541025277816 */ /* 0x000fe20000000028 */
        /* <DEDUP_REMOVED lines=8> */
[----:B------:R-:W-:Y:S01]  /*bfd0*/  IMAD.MOV.U32 R173, RZ, RZ, R174 ;  /* 0x000000ffffad7224 */ /* 0x000fe200078e00ae */
[--C-:B------:R-:W-:Y:S01]  /*bfe0*/  HSET2.LE.AND R37, R227, R221.reuse, PT ;  /* 0x000000dde3257233 */ /* 0x100fe20003803000 */
[----:B------:R-:W-:Y:S01]  /*bff0*/  IMAD.MOV.U32 R174, RZ, RZ, R46 ;  /* 0x000000ffffae7224 */ /* 0x000fe200078e002e */
[----:B------:R-:W-:Y:S01]  /*c000*/  F2FP.PACK_AB R41, R152, R145 ;  /* 0x000000919829723e */ /* 0x000fe200000000ff */
[----:B------:R-:W-:Y:S01]  /*c010*/  IMAD.MOV.U32 R229, RZ, RZ, R181 ;  /* 0x000000ffffe57224 */ /* 0x000fe200078e00b5 */
[----:B------:R-:W4:Y:S01]  /*c020*/  LDSM.16.MT88.4 R44, [R204+0x4c00] ;  /* 0x004c0000cc2c783b */ /* 0x000f220000004200 */
[----:B------:R-:W-:Y:S01]  /*c030*/  IMAD.MOV.U32 R227, RZ, RZ, R182 ;  /* 0x000000ffffe37224 */ /* 0x000fe200078e00b6 */
[----:B------:R-:W-:Y:S01]  /*c040*/  F2FP.PACK_AB R40, R154, R153 ;  /* 0x000000999a28723e */ /* 0x000fe200000000ff */
[----:B------:R-:W-:Y:S01]  /*c050*/  IMAD.MOV.U32 R181, RZ, RZ, R50 ;  /* 0x000000ffffb57224 */ /* 0x000fe200078e0032 */
[----:B------:R-:W-:Y:S01]  /*c060*/  LOP3.LUT R41, R38, R41, RZ, 0xc0, !PT ;  /* 0x0000002926297212 */ /* 0x000fe200078ec0ff */
[----:B------:R-:W-:Y:S01]  /*c070*/  IMAD.MOV.U32 R182, RZ, RZ, R51 ;  /* 0x000000ffffb67224 */ /* 0x000fe200078e0033 */
[--C-:B------:R-:W-:Y:S01]  /*c080*/  HSET2.LE.AND R48, R48, R221.reuse, PT ;  /* 0x000000dd30307233 */ /* 0x100fe20003803000 */
[----:B------:R-:W-:Y:S01]  /*c090*/  IMAD.MOV.U32 R226, RZ, RZ, R171 ;  /* 0x000000ffffe27224 */ /* 0x000fe200078e00ab */
[--C-:B------:R-:W-:Y:S01]  /*c0a0*/  HSET2.LE.AND R38, R39, R221.reuse, PT ;  /* 0x000000dd27267233 */ /* 0x100fe20003803000 */
[----:B------:R-:W-:Y:S01]  /*c0b0*/  IMAD.MOV.U32 R178, RZ, RZ, R65 ;  /* 0x000000ffffb27224 */ /* 0x000fe200078e0041 */
[----:B------:R-:W-:Y:S01]  /*c0c0*/  LOP3.LUT R40, R37, R40, RZ, 0xc0, !PT ;  /* 0x0000002825287212 */ /* 0x000fe200078ec0ff */
[--C-:B------:R-:W-:Y:S01]  /*c0d0*/  HSET2.LE.AND R50, R232, R221.reuse, PT ;  /* 0x000000dde8327233 */ /* 0x100fe20003803000 */
[----:B------:R-:W-:Y:S01]  /*c0e0*/  IMAD.MOV.U32 R232, RZ, RZ, R64 ;  /* 0x000000ffffe87224 */ /* 0x000fe200078e0040 */
[----:B------:R-:W-:Y:S01]  /*c0f0*/  F2FP.PACK_AB R37, R142, R140 ;  /* 0x0000008c8e25723e */ /* 0x000fe200000000ff */
[--C-:B------:R-:W-:Y:S01]  /*c100*/  HSET2.LE.AND R51, R231, R221.reuse, PT ;  /* 0x000000dde7337233 */ /* 0x100fe20003803000 */
[----:B------:R-:W-:Y:S01]  /*c110*/  IMAD.MOV.U32 R231, RZ, RZ, R66 ;  /* 0x000000ffffe77224 */ /* 0x000fe200078e0042 */
[----:B------:R-:W-:Y:S01]  /*c120*/  F2FP.PACK_AB R49, R144, R133 ;  /* 0x000000859031723e */ /* 0x000fe200000000ff */
[----:B------:R3:W-:Y:S01]  /*c130*/  MUFU.EX2 R76, R74 ;  /* 0x0000004a004c7308 */ /* 0x0007e20000000800 */
[----:B------:R-:W-:Y:S02]  /*c140*/  LOP3.LUT R48, R48, R37, RZ, 0xc0, !PT ;  /* 0x0000002530307212 */ /* 0x000fe400078ec0ff */
[----:B------:R-:W-:Y:S02]  /*c150*/  LOP3.LUT R49, R38, R49, RZ, 0xc0, !PT ;  /* 0x0000003126317212 */ /* 0x000fe400078ec0ff */
[----:B--2---:R-:W-:Y:S02]  /*c160*/  F2FP.PACK_AB R37, R156, R146 ;  /* 0x000000929c25723e */ /* 0x004fe400000000ff */
[----:B------:R-:W-:Y:S02]  /*c170*/  F2FP.PACK_AB R38, R155, R141 ;  /* 0x0000008d9b26723e */ /* 0x000fe400000000ff */
[----:B------:R-:W-:Y:S01]  /*c180*/  LOP3.LUT R50, R50, R37, RZ, 0xc0, !PT ;  /* 0x0000002532327212 */ /* 0x000fe200078ec0ff */
[----:B------:R-:W2:Y:S01]  /*c190*/  MUFU.EX2 R158, R80 ;  /* 0x00000050009e7308 */ /* 0x000ea20000000800 */
[----:B------:R-:W-:Y:S02]  /*c1a0*/  LOP3.LUT R51, R51, R38, RZ, 0xc0, !PT ;  /* 0x0000002633337212 */ /* 0x000fe400078ec0ff */
[----:B------:R-:W-:Y:S01]  /*c1b0*/  LOP3.LUT R37, R243, UR13, R248, 0x96, !PT ;  /* 0x0000000df3257c12 */ /* 0x000fe2000f8e96f8 */
[----:B------:R-:W-:Y:S01]  /*c1c0*/  IMAD.MOV.U32 R243, RZ, RZ, R170 ;  /* 0x000000fffff37224 */ /* 0x000fe200078e00aa */
[----:B------:R-:W-:Y:S01]  /*c1d0*/  LOP3.LUT R39, R189, UR11, R242, 0x96, !PT ;  /* 0x0000000bbd277c12 */ /* 0x000fe2000f8e96f2 */
[----:B------:R-:W-:Y:S01]  /*c1e0*/  IMAD.MOV.U32 R242, RZ, RZ, R168 ;  /* 0x000000fffff27224 */ /* 0x000fe200078e00a8 */
[----:B------:R-:W-:Y:S01]  /*c1f0*/  SHF.R.U32.HI R38, RZ, 0x8, R197 ;  /* 0x00000008ff267819 */ /* 0x000fe200000116c5 */
[----:B------:R-:W-:Y:S02]  /*c200*/  IMAD.WIDE.U32 R54, R37, -0x2daee0ad, RZ ;  /* 0xd2511f5325367825 */ /* 0x000fe400078e00ff */
[----:B------:R-:W2:Y:S01]  /*c210*/  MUFU.EX2 R132, R71 ;  /* 0x0000004700847308 */ /* 0x000ea20000000800 */
[----:B-1----:R-:W-:Y:S01]  /*c220*/  PRMT R69, R198, 0x5410, R38 ;  /* 0x00005410c6457816 */ /* 0x002fe20000000026 */
[----:B------:R-:W-:Y:S01]  /*c230*/  IMAD.MOV.U32 R197, RZ, RZ, R67 ;  /* 0x000000ffffc57224 */ /* 0x000fe200078e0043 */
[-C--:B----4-:R-:W-:Y:S01]  /*c240*/  HMMA.16816.F32 R4, R40, R44.reuse, R4 ;  /* 0x0000002c2804723c */ /* 0x090fe20000001804 */
[----:B------:R-:W-:Y:S01]  /*c250*/  LOP3.LUT R52, R55, UR10, R238, 0x96, !PT ;  /* 0x0000000a37347c12 */ /* 0x000fe2000f8e96ee */
[--C-:B------:R-:W-:Y:S01]  /*c260*/  HSET2.LE.AND R55, R236, R221.reuse, PT ;  /* 0x000000ddec377233 */ /* 0x100fe20003803000 */
[----:B------:R-:W-:Y:S03]  /*c270*/  LOP3.LUT R38, R199, 0xff, RZ, 0xc0, !PT ;  /* 0x000000ffc7267812 */ /* 0x000fe600078ec0ff */
[----:B------:R-:W-:Y:S01]  /*c280*/  IMAD.WIDE.U32 R52, R52, -0x326172a9, RZ ;  /* 0xcd9e8d5734347825 */ /* 0x000fe200078e00ff */
[----:B---3--:R-:W-:Y:S01]  /*c290*/  PRMT R68, R38, 0x5410, R200 ;  /* 0x0000541026447816 */ /* 0x008fe200000000c8 */
[C---:B------:R-:W-:Y:S01]  /*c2a0*/  HMMA.16816.F32 R8, R48.reuse, R44, R8 ;  /* 0x0000002c3008723c */ /* 0x040fe20000001808 */
[----:B------:R-:W1:Y:S03]  /*c2b0*/  MUFU.EX2 R80, R79 ;  /* 0x0000004f00507308 */ /* 0x000e660000000800 */
[----:B------:R-:W-:Y:S04]  /*c2c0*/  IMAD.WIDE.U32 R38, R39, -0x2daee0ad, RZ ;  /* 0xd2511f5327267825 */ /* 0x000fe800078e00ff */
[-C--:B------:R-:W-:Y:S01]  /*c2d0*/  HMMA.16816.F32 R12, R48, R46.reuse, R12 ;  /* 0x0000002e300c723c */ /* 0x080fe2000000180c */
[----:B------:R-:W-:Y:S02]  /*c2e0*/  LOP3.LUT R39, R39, UR8, R54, 0x96, !PT ;  /* 0x0000000827277c12 */ /* 0x000fe4000f8e9636 */
[----:B------:R3:W4:Y:S01]  /*c2f0*/  MUFU.EX2 R79, R73 ;  /* 0x00000049004f7308 */ /* 0x0007220000000800 */
[--C-:B------:R-:W-:Y:S04]  /*c300*/  HSET2.LE.AND R54, R233, R221.reuse, PT ;  /* 0x000000dde9367233 */ /* 0x100fe80003803000 */
[C---:B------:R-:W-:Y:S01]  /*c310*/  HMMA.16816.F32 R16, R40.reuse, R46, R16 ;  /* 0x0000002e2810723c */ /* 0x040fe20000001810 */
[----:B------:R-:W1:Y:S07]  /*c320*/  LDSM.16.MT88.4 R44, [R205+0x4c00] ;  /* 0x004c0000cd2c783b */ /* 0x000e6e0000004200 */
[-C--:B-1----:R-:W-:Y:S08]  /*c330*/  HMMA.16816.F32 R20, R40, R44.reuse, R20 ;  /* 0x0000002c2814723c */ /* 0x082ff00000001814 */
[C---:B------:R-:W-:Y:S07]  /*c340*/  HMMA.16816.F32 R24, R48.reuse, R44, R24 ;  /* 0x0000002c3018723c */ /* 0x040fee0000001818 */
[----:B------:R-:W-:Y:S01]  /*c350*/  LOP3.LUT R44, R53, UR9, R188, 0x96, !PT ;  /* 0x00000009352c7c12 */ /* 0x000fe2000f8e96bc */
[-C--:B------:R-:W-:Y:S01]  /*c360*/  HMMA.16816.F32 R28, R48, R46.reuse, R28 ;  /* 0x0000002e301c723c */ /* 0x080fe2000000181c */
[----:B------:R-:W1:Y:S03]  /*c370*/  LDSM.16.MT88.4 R48, [R204+0x5000] ;  /* 0x00500000cc30783b */ /* 0x000e660000004200 */
[----:B------:R-:W-:Y:S04]  /*c380*/  IMAD.WIDE.U32 R44, R44, -0x2daee0ad, RZ ;  /* 0xd2511f532c2c7825 */ /* 0x000fe800078e00ff */
[----:B------:R-:W-:Y:S01]  /*c390*/  HMMA.16816.F32 R32, R40, R46, R32 ;  /* 0x0000002e2820723c */ /* 0x000fe20000001820 */
[----:B------:R-:W-:Y:S01]  /*c3a0*/  LOP3.LUT R45, R45, UR6, R38, 0x96, !PT ;  /* 0x000000062d2d7c12 */ /* 0x000fe2000f8e9626 */
[----:B------:R-:W1:Y:S02]  /*c3b0*/  LDSM.16.MT88.4 R40, [R205+0x5000] ;  /* 0x00500000cd28783b */ /* 0x000e640000004200 */
[----:B------:R-:W-:Y:S03]  /*c3c0*/  IMAD.WIDE.U32 R38, R39, -0x326172a9, RZ ;  /* 0xcd9e8d5727267825 */ /* 0x000fe600078e00ff */
[----:B------:R-:W-:Y:S02]  /*c3d0*/  SHF.R.U32.HI R46, RZ, 0x18, R190 ;  /* 0x00000018ff2e7819 */ /* 0x000fe400000116be */
[----:B------:R-:W-:Y:S03]  /*c3e0*/  LOP3.LUT R52, R39, UR7, R52, 0x96, !PT ;  /* 0x0000000727347c12 */ /* 0x000fe6000f8e9634 */
[----:B------:R-:W-:Y:S02]  /*c3f0*/  LOP3.LUT R47, R190, 0xff, RZ, 0xc0, !PT ;  /* 0x000000ffbe2f7812 */ /* 0x000fe400078ec0ff */
[----:B------:R-:W-:Y:S05]  /*c400*/  IMAD.WIDE.U32 R52, R52, -0x2daee0ad, RZ ;  /* 0xd2511f5334347825 */ /* 0x000fea00078e00ff */
[----:B------:R-:W-:Y:S01]  /*c410*/  LOP3.LUT R39, R53, UR4, R44, 0x96, !PT ;  /* 0x0000000435277c12 */ /* 0x000fe2000f8e962c */
[----:B------:R-:W-:Y:S05]  /*c420*/  IMAD.WIDE.U32 R44, R45, -0x326172a9, RZ ;  /* 0xcd9e8d572d2c7825 */ /* 0x000fea00078e00ff */
[----:B------:R-:W-:Y:S01]  /*c430*/  LOP3.LUT R53, R45, UR5, R38, 0x96, !PT ;  /* 0x000000052d357c12 */ /* 0x000fe2000f8e9626 */
[----:B------:R-:W-:Y:S01]  /*c440*/  IMAD.WIDE.U32 R38, R39, -0x326172a9, RZ ;  /* 0xcd9e8d5727267825 */ /* 0x000fe200078e00ff */
[----:B------:R-:W-:Y:S04]  /*c450*/  SHF.R.U32.HI R45, RZ, 0x8, R193 ;  /* 0x00000008ff2d7819 */ /* 0x000fe800000116c1 */
[----:B------:R-:W-:Y:S02]  /*c460*/  LOP3.LUT R37, R39, UR15, R44, 0x96, !PT ;  /* 0x0000000f27257c12 */ /* 0x000fe4000f8e962c */
[----:B------:R-:W-:Y:S02]  /*c470*/  PRMT R67, R194, 0x5410, R45 ;  /* 0x00005410c2437816 */ /* 0x000fe4000000002d */
[C---:B------:R-:W-:Y:S02]  /*c480*/  LOP3.LUT R44, R37.reuse, 0xffff, RZ, 0xc0, !PT ;  /* 0x0000ffff252c7812 */ /* 0x040fe400078ec0ff */
[----:B------:R-:W-:Y:S02]  /*c490*/  LOP3.LUT R45, R37, 0xff, RZ, 0xc0, !PT ;  /* 0x000000ff252d7812 */ /* 0x000fe400078ec0ff */
[----:B------:R-:W-:Y:S04]  /*c4a0*/  SHF.R.U32.HI R44, RZ, 0x8, R44 ;  /* 0x00000008ff2c7819 */ /* 0x000fe8000001162c */
[----:B------:R-:W-:Y:S02]  /*c4b0*/  PRMT R72, R45, 0x5410, R44 ;  /* 0x000054102d487816 */ /* 0x000fe4000000002c */
[--C-:B------:R-:W-:Y:S02]  /*c4c0*/  SHF.R.U32.HI R44, RZ, 0x10, R37.reuse ;  /* 0x00000010ff2c7819 */ /* 0x100fe40000011625 */
[----:B------:R-:W-:Y:S02]  /*c4d0*/  SHF.R.U32.HI R45, RZ, 0x18, R37 ;  /* 0x00000018ff2d7819 */ /* 0x000fe40000011625 */
[----:B------:R-:W-:Y:S02]  /*c4e0*/  LOP3.LUT R37, R44, 0xff, RZ, 0xc0, !PT ;  /* 0x000000ff2c257812 */ /* 0x000fe400078ec0ff */
[----:B------:R-:W-:Y:S02]  /*c4f0*/  LOP3.LUT R44, R195, 0xff, RZ, 0xc0, !PT ;  /* 0x000000ffc32c7812 */ /* 0x000fe400078ec0ff */
[----:B------:R-:W-:Y:S02]  /*c500*/  PRMT R75, R37, 0x5410, R45 ;  /* 0x00005410254b7816 */ /* 0x000fe4000000002d */
[C---:B------:R-:W-:Y:S02]  /*c510*/  LOP3.LUT R37, R38.reuse, 0xffff, RZ, 0xc0, !PT ;  /* 0x0000ffff26257812 */ /* 0x040fe400078ec0ff */
[----:B------:R-:W-:Y:S02]  /*c520*/  LOP3.LUT R39, R38, 0xff, RZ, 0xc0, !PT ;  /* 0x000000ff26277812 */ /* 0x000fe400078ec0ff */
[----:B------:R-:W-:Y:S02]  /*c530*/  SHF.R.U32.HI R37, RZ, 0x8, R37 ;  /* 0x00000008ff257819 */ /* 0x000fe40000011625 */
[----:B------:R-:W-:Y:S01]  /*c540*/  PRMT R66, R44, 0x5410, R196 ;  /* 0x000054102c427816 */ /* 0x000fe200000000c4 */
[----:B------:R-:W-:Y:S01]  /*c550*/  IMAD.WIDE.U32 R44, R53, -0x2daee0ad, RZ ;  /* 0xd2511f53352c7825 */ /* 0x000fe200078e00ff */
[----:B------:R-:W-:Y:S02]  /*c560*/  PRMT R74, R39, 0x5410, R37 ;  /* 0x00005410274a7816 */ /* 0x000fe40000000025 */
[--C-:B------:R-:W-:Y:S02]  /*c570*/  SHF.R.U32.HI R37, RZ, 0x10, R38.reuse ;  /* 0x00000010ff257819 */ /* 0x100fe40000011626 */
[----:B------:R-:W-:Y:S02]  /*c580*/  SHF.R.U32.HI R53, RZ, 0x18, R38 ;  /* 0x00000018ff357819 */ /* 0x000fe40000011626 */
[----:B------:R-:W-:Y:S02]  /*c590*/  LOP3.LUT R38, R37, 0xff, RZ, 0xc0, !PT ;  /* 0x000000ff25267812 */ /* 0x000fe400078ec0ff */
[----:B--2---:R-:W-:Y:S02]  /*c5a0*/  F2FP.PACK_AB R37, R163, R158 ;  /* 0x0000009ea325723e */ /* 0x004fe400000000ff */
[----:B------:R-:W-:Y:S02]  /*c5b0*/  LOP3.LUT R60, R45, UR14, R52, 0x96, !PT ;  /* 0x0000000e2d3c7c12 */ /* 0x000fe4000f8e9634 */
[----:B------:R-:W-:Y:S02]  /*c5c0*/  SHF.R.U32.HI R52, RZ, 0x8, R222 ;  /* 0x00000008ff347819 */ /* 0x000fe400000116de */
[----:B------:R-:W-:Y:S02]  /*c5d0*/  LOP3.LUT R39, R223, 0xff, RZ, 0xc0, !PT ;  /* 0x000000ffdf277812 */ /* 0x000fe400078ec0ff */
[----:B------:R-:W-:Y:S02]  /*c5e0*/  LOP3.LUT R54, R54, R37, RZ, 0xc0, !PT ;  /* 0x0000002536367212 */ /* 0x000fe400078ec0ff */
[----:B------:R-:W-:Y:S02]  /*c5f0*/  F2FP.PACK_AB R37, R160, R157 ;  /* 0x0000009da025723e */ /* 0x000fe400000000ff */
[----:B---3--:R-:W-:Y:S01]  /*c600*/  PRMT R73, R38, 0x5410, R53 ;  /* 0x0000541026497816 */ /* 0x008fe20000000035 */
[--C-:B------:R-:W-:Y:S01]  /*c610*/  HSET2.LE.AND R53, R234, R221.reuse, PT ;  /* 0x000000ddea357233 */ /* 0x100fe20003803000 */
[----:B------:R-:W-:Y:S01]  /*c620*/  PRMT R170, R225, 0x5410, R52 ;  /* 0x00005410e1aa7816 */ /* 0x000fe20000000034 */
[--C-:B------:R-:W-:Y:S01]  /*c630*/  HSET2.LE.AND R52, R235, R221.reuse, PT ;  /* 0x000000ddeb347233 */ /* 0x100fe20003803000 */
[----:B------:R-:W-:Y:S02]  /*c640*/  F2FP.PACK_AB R38, R147, R143 ;  /* 0x0000008f9326723e */ /* 0x000fe400000000ff */
[----:B------:R-:W-:Y:S01]  /*c650*/  PRMT R171, R39, 0x5410, R224 ;  /* 0x0000541027ab7816 */ /* 0x000fe200000000e0 */
[--C-:B------:R-:W-:Y:S01]  /*c660*/  HSET2.LE.AND R170, R170, R221.reuse, PT ;  /* 0x000000ddaaaa7233 */ /* 0x100fe20003803000 */
[----:B------:R-:W-:Y:S02]  /*c670*/  F2FP.PACK_AB R39, R132, R135 ;  /* 0x000000878427723e */ /* 0x000fe400000000ff */
[----:B------:R-:W-:Y:S01]  /*c680*/  LOP3.LUT R55, R55, R37, RZ, 0xc0, !PT ;  /* 0x0000002537377212 */ /* 0x000fe200078ec0ff */
[--C-:B------:R-:W-:Y:S01]  /*c690*/  HSET2.LE.AND R171, R171, R221.reuse, PT ;  /* 0x000000ddabab7233 */ /* 0x100fe20003803000 */
[----:B------:R-:W-:Y:S02]  /*c6a0*/  F2FP.PACK_AB R37, R82, R83 ;  /* 0x000000535225723e */ /* 0x000fe400000000ff */
[----:B------:R-:W-:Y:S02]  /*c6b0*/  LOP3.LUT R52, R52, R38, RZ, 0xc0, !PT ;  /* 0x0000002634347212 */ /* 0x000fe400078ec0ff */
[----:B------:R-:W-:Y:S02]  /*c6c0*/  LOP3.LUT R53, R53, R39, RZ, 0xc0, !PT ;  /* 0x0000002735357212 */ /* 0x000fe400078ec0ff */
[----:B------:R-:W-:Y:S02]  /*c6d0*/  LOP3.LUT R58, R58, R37, RZ, 0xc0, !PT ;  /* 0x000000253a3a7212 */ /* 0x000fe400078ec0ff */
[----:B------:R-:W-:Y:S02]  /*c6e0*/  F2FP.PACK_AB R38, R80, R81 ;  /* 0x000000515026723e */ /* 0x000fe400000000ff */
[----:B----4-:R-:W-:Y:S01]  /*c6f0*/  F2FP.PACK_AB R39, R79, R77 ;  /* 0x0000004d4f27723e */ /* 0x010fe200000000ff */
[-C--:B-1----:R-:W-:Y:S01]  /*c700*/  HMMA.16816.F32 R4, R52, R48.reuse, R4 ;  /* 0x000000303404723c */ /* 0x082fe20000001804 */
[----:B------:R-:W-:Y:S02]  /*c710*/  F2FP.PACK_AB R37, R78, R76 ;  /* 0x0000004c4e25723e */ /* 0x000fe400000000ff */
[----:B------:R-:W-:Y:S02]  /*c720*/  LOP3.LUT R59, R59, R38, RZ, 0xc0, !PT ;  /* 0x000000263b3b7212 */ /* 0x000fe400078ec0ff */
[----:B------:R-:W-:Y:S02]  /*c730*/  LOP3.LUT R56, R56, R39, RZ, 0xc0, !PT ;  /* 0x0000002738387212 */ /* 0x000fe400078ec0ff */
[----:B------:R-:W-:Y:S02]  /*c740*/  LOP3.LUT R57, R57, R37, RZ, 0xc0, !PT ;  /* 0x0000002539397212 */ /* 0x000fe400078ec0ff */
[----:B------:R-:W-:Y:S03]  /*c750*/  SHF.R.U32.HI R38, RZ, 0x10, R44 ;  /* 0x00000010ff267819 */ /* 0x000fe6000001162c */
[----:B------:R-:W-:Y:S02]  /*c760*/  LOP3.LUT R37, R190, 0xffff, RZ, 0xc0, !PT ;  /* 0x0000ffffbe257812 */ /* 0x000fe400078ec0ff */
[----:B------:R-:W-:Y:S01]  /*c770*/  SHF.R.U32.HI R39, RZ, 0x10, R190 ;  /* 0x00000010ff277819 */ /* 0x000fe200000116be */
[C---:B------:R-:W-:Y:S01]  /*c780*/  HMMA.16816.F32 R8, R56.reuse, R48, R8 ;  /* 0x000000303808723c */ /* 0x040fe20000001808 */
[C---:B------:R-:W-:Y:S02]  /*c790*/  LOP3.LUT R45, R44.reuse, 0xffff, RZ, 0xc0, !PT ;  /* 0x0000ffff2c2d7812 */ /* 0x040fe400078ec0ff */
[----:B------:R-:W-:Y:S02]  /*c7a0*/  LOP3.LUT R62, R44, 0xff, RZ, 0xc0, !PT ;  /* 0x000000ff2c3e7812 */ /* 0x000fe400078ec0ff */
[----:B------:R-:W-:Y:S02]  /*c7b0*/  SHF.R.U32.HI R61, RZ, 0x18, R44 ;  /* 0x00000018ff3d7819 */ /* 0x000fe4000001162c */
[----:B------:R-:W-:Y:S01]  /*c7c0*/  LOP3.LUT R44, R38, 0xff, RZ, 0xc0, !PT ;  /* 0x000000ff262c7812 */ /* 0x000fe200078ec0ff */
[-C--:B------:R-:W-:Y:S01]  /*c7d0*/  HMMA.16816.F32 R12, R56, R50.reuse, R12 ;  /* 0x00000032380c723c */ /* 0x080fe2000000180c */
[----:B------:R-:W-:Y:S03]  /*c7e0*/  SHF.R.U32.HI R38, RZ, 0x8, R37 ;  /* 0x00000008ff267819 */ /* 0x000fe60000011625 */
[----:B------:R-:W-:Y:S02]  /*c7f0*/  LOP3.LUT R37, R39, 0xff, RZ, 0xc0, !PT ;  /* 0x000000ff27257812 */ /* 0x000fe400078ec0ff */
[----:B------:R-:W-:Y:S02]  /*c800*/  SHF.R.U32.HI R45, RZ, 0x8, R45 ;  /* 0x00000008ff2d7819 */ /* 0x000fe4000001162d */
[----:B------:R-:W-:Y:S01]  /*c810*/  PRMT R64, R37, 0x5410, R46 ;  /* 0x0000541025407816 */ /* 0x000fe2000000002e */
[C---:B------:R-:W-:Y:S03]  /*c820*/  HMMA.16816.F32 R16, R52.reuse, R50, R16 ;  /* 0x000000323410723c */ /* 0x040fe60000001810 */
[C---:B------:R-:W-:Y:S02]  /*c830*/  LOP3.LUT R37, R187.reuse, 0xffff, RZ, 0xc0, !PT ;  /* 0x0000ffffbb257812 */ /* 0x040fe400078ec0ff */
[----:B------:R-:W-:Y:S01]  /*c840*/  PRMT R71, R62, 0x5410, R45 ;  /* 0x000054103e477816 */ /* 0x000fe2000000002d */
[----:B------:R-:W-:Y:S01]  /*c850*/  FFMA.FTZ R62, R36, R247, R242 ;  /* 0x000000f7243e7223 */ /* 0x000fe200000100f2 */
[----:B------:R-:W-:Y:S01]  /*c860*/  LOP3.LUT R45, R187, 0xff, RZ, 0xc0, !PT ;  /* 0x000000ffbb2d7812 */ /* 0x000fe200078ec0ff */
[----:B------:R-:W-:Y:S01]  /*c870*/  IMAD.MOV.U32 R242, RZ, RZ, R243 ;  /* 0x000000fffff27224 */ /* 0x000fe200078e00f3 */
[----:B------:R-:W-:Y:S01]  /*c880*/  SHF.R.U32.HI R37, RZ, 0x8, R37 ;  /* 0x00000008ff257819 */ /* 0x000fe20000011625 */
[-C--:B------:R-:W-:Y:S02]  /*c890*/  HMMA.16816.F32 R20, R52, R40.reuse, R20 ;  /* 0x000000283414723c */ /* 0x080fe40000001814 */
[----:B------:R-:W-:Y:S01]  /*c8a0*/  IMAD.MOV.U32 R243, RZ, RZ, R227 ;  /* 0x000000fffff37224 */ /* 0x000fe200078e00e3 */
[----:B------:R-:W-:Y:S01]  /*c8b0*/  PRMT R48, R45, 0x5410, R37 ;  /* 0x000054102d307816 */ /* 0x000fe20000000025 */
[----:B------:R-:W-:Y:S01]  /*c8c0*/  IMAD.MOV.U32 R227, RZ, RZ, R229 ;  /* 0x000000ffffe37224 */ /* 0x000fe200078e00e5 */
[----:B------:R-:W-:Y:S01]  /*c8d0*/  PRMT R65, R47, 0x5410, R38 ;  /* 0x000054102f417816 */ /* 0x000fe20000000026 */
[----:B------:R-:W-:Y:S01]  /*c8e0*/  IMAD.MOV.U32 R229, RZ, RZ, R230 ;  /* 0x000000ffffe57224 */ /* 0x000fe200078e00e6 */
[----:B------:R-:W-:Y:S01]  /*c8f0*/  LOP3.LUT R46, R192, 0xff, RZ, 0xc0, !PT ;  /* 0x000000ffc02e7812 */ /* 0x000fe200078ec0ff */
[----:B------:R-:W-:Y:S01]  /*c900*/  IMAD.MOV.U32 R230, RZ, RZ, R179 ;  /* 0x000000ffffe67224 */ /* 0x000fe200078e00b3 */
[----:B------:R-:W-:Y:S01]  /*c910*/  PRMT R70, R44, 0x5410, R61 ;  /* 0x000054102c467816 */ /* 0x000fe2000000003d */
[C---:B------:R-:W-:Y:S02]  /*c920*/  HMMA.16816.F32 R24, R56.reuse, R40, R24 ;  /* 0x000000283818723c */ /* 0x040fe40000001818 */
[----:B------:R-:W-:Y:S01]  /*c930*/  IMAD.MOV.U32 R179, RZ, RZ, R63 ;  /* 0x000000ffffb37224 */ /* 0x000fe200078e003f */
[----:B------:R-:W-:Y:S01]  /*c940*/  SHF.R.U32.HI R44, RZ, 0x18, R187 ;  /* 0x00000018ff2c7819 */ /* 0x000fe200000116bb */
[----:B------:R-:W-:Y:S01]  /*c950*/  IMAD.MOV.U32 R63, RZ, RZ, R169 ;  /* 0x000000ffff3f7224 */ /* 0x000fe200078e00a9 */
[--C-:B------:R-:W-:Y:S01]  /*c960*/  HSET2.LE.AND R36, R65, R221.reuse, PT ;  /* 0x000000dd41247233 */ /* 0x100fe20003803000 */
[----:B------:R-:W-:Y:S01]  /*c970*/  IMAD.MOV.U32 R169, RZ, RZ, R166 ;  /* 0x000000ffffa97224 */ /* 0x000fe200078e00a6 */
[--C-:B------:R-:W-:Y:S01]  /*c980*/  HSET2.LE.AND R40, R64, R221.reuse, PT ;  /* 0x000000dd40287233 */ /* 0x100fe20003803000 */
[----:B------:R-:W-:Y:S01]  /*c990*/  IMAD.MOV.U32 R166, RZ, RZ, R165 ;  /* 0x000000ffffa67224 */ /* 0x000fe200078e00a5 */
[-C--:B------:R-:W-:Y:S03]  /*c9a0*/  HMMA.16816.F32 R28, R56, R42.reuse, R28 ;  /* 0x0000002a381c723c */ /* 0x080fe6000000181c */
[----:B------:R-:W-:Y:S01]  /*c9b0*/  IMAD.MOV.U32 R165, RZ, RZ, R164 ;  /* 0x000000ffffa57224 */ /* 0x000fe200078e00a4 */
[----:B------:R-:W-:Y:S01]  /*c9c0*/  F2FP.PACK_AB R41, R87, R86 ;  /* 0x000000565729723e */ /* 0x000fe200000000ff */
[----:B------:R-:W-:Y:S01]  /*c9d0*/  IMAD.MOV.U32 R164, RZ, RZ, R252 ;  /* 0x000000ffffa47224 */ /* 0x000fe200078e00fc */
[----:B------:R-:W-:Y:S01]  /*c9e0*/  SHF.R.U32.HI R39, RZ, 0x10, R187 ;  /* 0x00000010ff277819 */ /* 0x000fe200000116bb */
[----:B------:R-:W-:Y:S01]  /*c9f0*/  IMAD.MOV.U32 R200, RZ, RZ, R165 ;  /* 0x000000ffffc87224 */ /* 0x000fe200078e00a5 */
[----:B------:R-:W2:Y:S01]  /*ca00*/  LDL.LU R252, [R1+0x70] ;  /* 0x0000700001fc7983 */ /* 0x000ea20000300800 */
[----:B------:R-:W-:Y:S03]  /*ca10*/  HMMA.16816.F32 R32, R52, R42, R32 ;  /* 0x0000002a3420723c */ /* 0x000fe60000001820 */
[----:B------:R-:W3:Y:S01]  /*ca20*/  LDL.LU R37, [R1] ;  /* 0x0000000001257983 */ /* 0x000ee20000300800 */
[----:B------:R-:W-:Y:S01]  /*ca30*/  LOP3.LUT R39, R39, 0xff, RZ, 0xc0, !PT ;  /* 0x000000ff27277812 */ /* 0x000fe200078ec0ff */
[--C-:B------:R-:W-:Y:S01]  /*ca40*/  HSET2.LE.AND R50, R67, R221.reuse, PT ;  /* 0x000000dd43327233 */ /* 0x100fe20003803000 */
[----:B------:R-:W-:Y:S01]  /*ca50*/  LOP3.LUT R38, R192, 0xffff, RZ, 0xc0, !PT ;  /* 0x0000ffffc0267812 */ /* 0x000fe200078ec0ff */
[--C-:B------:R-:W-:Y:S01]  /*ca60*/  HSET2.LE.AND R51, R66, R221.reuse, PT ;  /* 0x000000dd42337233 */ /* 0x100fe20003803000 */
[----:B------:R-:W-:Y:S01]  /*ca70*/  PRMT R49, R39, 0x5410, R44 ;  /* 0x0000541027317816 */ /* 0x000fe2000000002c */
[--C-:B------:R-:W-:Y:S03]  /*ca80*/  HSET2.LE.AND R39, R68, R221.reuse, PT ;  /* 0x000000dd44277233 */ /* 0x100fe60003803000 */
[----:B------:R-:W-:Y:S01]  /*ca90*/  SHF.R.U32.HI R53, RZ, 0x18, R60 ;  /* 0x00000018ff357819 */ /* 0x000fe2000001163c */
[--C-:B------:R-:W-:Y:S01]  /*caa0*/  HSET2.LE.AND R49, R49, R221.reuse, PT ;  /* 0x000000dd31317233 */ /* 0x100fe20003803000 */
[----:B------:R-:W-:Y:S01]  /*cab0*/  SHF.R.U32.HI R38, RZ, 0x8, R38 ;  /* 0x00000008ff267819 */ /* 0x000fe20000011626 */
[--C-:B------:R-:W-:Y:S01]  /*cac0*/  HSET2.LE.AND R48, R48, R221.reuse, PT ;  /* 0x000000dd30307233 */ /* 0x100fe20003803000 */
[----:B------:R-:W-:Y:S01]  /*cad0*/  LOP3.LUT R54, R60, 0xff, RZ, 0xc0, !PT ;  /* 0x000000ff3c367812 */ /* 0x000fe200078ec0ff */
[--C-:B------:R-:W-:Y:S01]  /*cae0*/  HSET2.LE.AND R56, R72, R221.reuse, PT ;  /* 0x000000dd48387233 */ /* 0x100fe20003803000 */
[----:B------:R-:W-:Y:S01]  /*caf0*/  PRMT R168, R46, 0x5410, R38 ;  /* 0x000054102ea87816 */ /* 0x000fe20000000026 */
[--C-:B------:R-:W-:Y:S01]  /*cb00*/  HSET2.LE.AND R38, R69, R221.reuse, PT ;  /* 0x000000dd45267233 */ /* 0x100fe20003803000 */
[----:B------:R-:W1:Y:S01]  /*cb10*/  LDSM.16.MT88.4 R44, [R204+0x5400] ;  /* 0x00540000cc2c783b */ /* 0x000e620000004200 */
[--C-:B------:R-:W-:Y:S01]  /*cb20*/  HSET2.LE.AND R58, R74, R221.reuse, PT ;  /* 0x000000dd4a3a7233 */ /* 0x100fe20003803000 */
[--C-:B------:R-:W-:Y:S01]  /*cb30*/  SHF.R.U32.HI R52, RZ, 0x10, R192.reuse ;  /* 0x00000010ff347819 */ /* 0x100fe200000116c0 */
[--C-:B------:R-:W-:Y:S01]  /*cb40*/  HSET2.LE.AND R59, R73, R221.reuse, PT ;  /* 0x000000dd493b7233 */ /* 0x100fe20003803000 */
[----:B------:R-:W-:Y:S01]  /*cb50*/  SHF.R.U32.HI R55, RZ, 0x18, R192 ;  /* 0x00000018ff377819 */ /* 0x000fe200000116c0 */
[--C-:B------:R-:W-:Y:S01]  /*cb60*/  HSET2.LE.AND R168, R168, R221.reuse, PT ;  /* 0x000000dda8a87233 */ /* 0x100fe20003803000 */
[----:B------:R-:W-:Y:S01]  /*cb70*/  LOP3.LUT R52, R52, 0xff, RZ, 0xc0, !PT ;  /* 0x000000ff34347812 */ /* 0x000fe200078ec0ff */
[----:B---3--:R-:W-:Y:S01]  /*cb80*/  FFMA.FTZ R61, R3, R37, R242 ;  /* 0x00000025033d7223 */ /* 0x008fe200000100f2 */
[----:B------:R-:W-:Y:S01]  /*cb90*/  F2FP.PACK_AB R3, R99, R98 ;  /* 0x000000626303723e */ /* 0x000fe200000000ff */
[----:B------:R-:W-:Y:S01]  /*cba0*/  IMAD.MOV.U32 R242, RZ, RZ, R227 ;  /* 0x000000fffff27224 */ /* 0x000fe200078e00e3 */
[----:B------:R-:W-:Y:S01]  /*cbb0*/  F2FP.PACK_AB R37, R85, R84 ;  /* 0x000000545525723e */ /* 0x000fe200000000ff */
[----:B------:R-:W-:Y:S01]  /*cbc0*/  IMAD.MOV.U32 R227, RZ, RZ, R229 ;  /* 0x000000ffffe37224 */ /* 0x000fe200078e00e5 */
[----:B------:R-:W-:Y:S01]  /*cbd0*/  LOP3.LUT R39, R39, R3, RZ, 0xc0, !PT ;  /* 0x0000000327277212 */ /* 0x000fe200078ec0ff */
[----:B------:R-:W-:Y:S01]  /*cbe0*/  IMAD.MOV.U32 R229, RZ, RZ, R230 ;  /* 0x000000ffffe57224 */ /* 0x000fe200078e00e6 */
[----:B------:R-:W-:Y:S01]  /*cbf0*/  LOP3.LUT R36, R36, R37, RZ, 0xc0, !PT ;  /* 0x0000002524247212 */ /* 0x000fe200078ec0ff */
[----:B------:R-:W-:Y:S01]  /*cc00*/  IMAD.MOV.U32 R230, RZ, RZ, R179 ;  /* 0x000000ffffe67224 */ /* 0x000fe200078e00b3 */
[----:B------:R-:W-:Y:S01]  /*cc10*/  LOP3.LUT R37, R40, R41, RZ, 0xc0, !PT ;  /* 0x0000002928257212 */ /* 0x000fe200078ec0ff */
[----:B------:R-:W-:Y:S01]  /*cc20*/  IMAD.MOV.U32 R179, RZ, RZ, R63 ;  /* 0x000000ffffb37224 */ /* 0x000fe200078e003f */
[----:B------:R-:W-:Y:S01]  /*cc30*/  F2FP.PACK_AB R3, R91, R90 ;  /* 0x0000005a5b03723e */ /* 0x000fe200000000ff */
[----:B------:R-:W-:Y:S01]  /*cc40*/  IMAD.MOV.U32 R198, RZ, RZ, R227 ;  /* 0x000000ffffc67224 */ /* 0x000fe200078e00e3 */
[----:B------:R-:W2:Y:S01]  /*cc50*/  LDL.LU R63, [R1+0x10] ;  /* 0x00001000013f7983 */ /* 0x000ea20000300800 */
[----:B------:R-:W-:Y:S01]  /*cc60*/  IMAD.MOV.U32 R199, RZ, RZ, R229 ;  /* 0x000000ffffc77224 */ /* 0x000fe200078e00e5 */
[----:B------:R-:W-:Y:S01]  /*cc70*/  LOP3.LUT R49, R49, R3, RZ, 0xc0, !PT ;  /* 0x0000000331317212 */ /* 0x000fe200078ec0ff */
[----:B------:R-:W-:Y:S01]  /*cc80*/  IMAD.MOV.U32 R227, RZ, RZ, R230 ;  /* 0x000000ffffe37224 */ /* 0x000fe200078e00e6 */
[----:B------:R-:W3:Y:S01]  /*cc90*/  LDL.LU R189, [R1+0x14] ;  /* 0x0000140001bd7983 */ /* 0x000ee20000300800 */
[----:B------:R-:W-:Y:S01]  /*cca0*/  IMAD.MOV.U32 R230, RZ, RZ, R169 ;  /* 0x000000ffffe67224 */ /* 0x000fe200078e00a9 */
[----:B------:R-:W-:Y:S01]  /*ccb0*/  SHF.R.U32.HI R3, RZ, 0x10, R60 ;  /* 0x00000010ff037819 */ /* 0x000fe2000001163c */
[----:B------:R-:W-:Y:S01]  /*ccc0*/  IMAD.MOV.U32 R229, RZ, RZ, R179 ;  /* 0x000000ffffe57224 */ /* 0x000fe200078e00b3 */
[----:B------:R-:W3:Y:S01]  /*ccd0*/  LDL.LU R117, [R1+0x4] ;  /* 0x0000040001757983 */ /* 0x000ee20000300800 */
[----:B------:R-:W-:Y:S01]  /*cce0*/  IMAD.MOV.U32 R179, RZ, RZ, R166 ;  /* 0x000000ffffb37224 */ /* 0x000fe200078e00a6 */
[----:B------:R-:W-:Y:S01]  /*ccf0*/  LOP3.LUT R3, R3, 0xff, RZ, 0xc0, !PT ;  /* 0x000000ff03037812 */ /* 0x000fe200078ec0ff */
[----:B------:R-:W-:Y:S01]  /*cd00*/  IMAD.MOV.U32 R166, RZ, RZ, R164 ;  /* 0x000000ffffa67224 */ /* 0x000fe200078e00a4 */
[----:B------:R-:W-:Y:S01]  /*cd10*/  F2FP.PACK_AB R40, R93, R92 ;  /* 0x0000005c5d28723e */ /* 0x000fe200000000ff */
[----:B------:R-:W-:Y:S01]  /*cd20*/  FADD.FTZ R57, R217, R61 ;  /* 0x0000003dd9397221 */ /* 0x000fe20000010000 */
[----:B------:R-:W-:Y:S01]  /*cd30*/  PRMT R165, R3, 0x5410, R53 ;  /* 0x0000541003a57816 */ /* 0x000fe20000000035 */
[--C-:B------:R-:W-:Y:S01]  /*cd40*/  HSET2.LE.AND R53, R245, R221.reuse, PT ;  /* 0x000000ddf5357233 */ /* 0x100fe20003803000 */
[----:B------:R-:W-:Y:S01]  /*cd50*/  F2FP.PACK_AB R41, R95, R94 ;  /* 0x0000005e5f29723e */ /* 0x000fe200000000ff */
[----:B------:R-:W-:Y:S01]  /*cd60*/  FADD.FTZ R57, R214, R57 ;  /* 0x00000039d6397221 */ /* 0x000fe20000010000 */
[----:B------:R-:W-:Y:S01]  /*cd70*/  LOP3.LUT R50, R50, R40, RZ, 0xc0, !PT ;  /* 0x0000002832327212 */ /* 0x000fe200078ec0ff */
[--C-:B------:R-:W-:Y:S01]  /*cd80*/  HSET2.LE.AND R165, R165, R221.reuse, PT ;  /* 0x000000dda5a57233 */ /* 0x100fe20003803000 */
[----:B------:R-:W-:Y:S02]  /*cd90*/  LOP3.LUT R51, R51, R41, RZ, 0xc0, !PT ;  /* 0x0000002933337212 */ /* 0x000fe400078ec0ff */
[----:B------:R-:W4:Y:S01]  /*cda0*/  LDSM.16.MT88.4 R40, [R205+0x5400] ;  /* 0x00540000cd28783b */ /* 0x000f220000004200 */
[----:B------:R-:W-:Y:S01]  /*cdb0*/  PRMT R169, R52, 0x5410, R55 ;  /* 0x0000541034a97816 */ /* 0x000fe20000000037 */
[--C-:B------:R-:W-:Y:S04]  /*cdc0*/  HSET2.LE.AND R55, R237, R221.reuse, PT ;  /* 0x000000dded377233 */ /* 0x100fe80003803000 */
[--C-:B------:R-:W-:Y:S01]  /*cdd0*/  HSET2.LE.AND R169, R169, R221.reuse, PT ;  /* 0x000000dda9a97233 */ /* 0x100fe20003803000 */
[----:B--2---:R-:W-:Y:S01]  /*cde0*/  FFMA.FTZ R63, R2, R252, R63 ;  /* 0x000000fc023f7223 */ /* 0x004fe2000001003f */
[----:B------:R-:W-:Y:S04]  /*cdf0*/  F2FP.PACK_AB R2, R97, R96 ;  /* 0x000000606102723e */ /* 0x000fe800000000ff */
[----:B------:R-:W-:Y:S02]  /*ce00*/  LOP3.LUT R38, R38, R2, RZ, 0xc0, !PT ;  /* 0x0000000226267212 */ /* 0x000fe400078ec0ff */
[----:B------:R-:W-:Y:S01]  /*ce10*/  F2FP.PACK_AB R2, R89, R88 ;  /* 0x000000585902723e */ /* 0x000fe200000000ff */
[----:B---3--:R-:W-:Y:S01]  /*ce20*/  FFMA.FTZ R3, R0, R117, R189 ;  /* 0x0000007500037223 */ /* 0x008fe200000100bd */
[----:B------:R-:W-:Y:S01]  /*ce30*/  F2FP.PACK_AB R0, R113, R112 ;  /* 0x000000707100723e */ /* 0x000fe200000000ff */
[----:B------:R-:W2:Y:S01]  /*ce40*/  LDL.LU R189, [R1+0x1c] ;  /* 0x00001c0001bd7983 */ /* 0x000ea20000300800 */
[----:B------:R-:W-:Y:S01]  /*ce50*/  LOP3.LUT R48, R48, R2, RZ, 0xc0, !PT ;  /* 0x0000000230307212 */ /* 0x000fe200078ec0ff */
[-C--:B-1----:R-:W-:Y:S01]  /*ce60*/  HMMA.16816.F32 R4, R36, R44.reuse, R4 ;  /* 0x0000002c2404723c */ /* 0x082fe20000001804 */
[----:B------:R-:W-:Y:S01]  /*ce70*/  LOP3.LUT R2, R60, 0xffff, RZ, 0xc0, !PT ;  /* 0x0000ffff3c027812 */ /* 0x000fe200078ec0ff */
[----:B------:R-:W3:Y:S03]  /*ce80*/  LDL.LU R217, [R1+0x6c] ;  /* 0x00006c0001d97983 */ /* 0x000ee60000300800 */
[----:B------:R-:W-:Y:S03]  /*ce90*/  SHF.R.U32.HI R2, RZ, 0x8, R2 ;  /* 0x00000008ff027819 */ /* 0x000fe60000011602 */
[C---:B------:R-:W-:Y:S01]  /*cea0*/  HMMA.16816.F32 R8, R48.reuse, R44, R8 ;  /* 0x0000002c3008723c */ /* 0x040fe20000001808 */
[----:B------:R-:W-:Y:S03]  /*ceb0*/  PRMT R164, R54, 0x5410, R2 ;  /* 0x0000541036a47816 */ /* 0x000fe60000000002 */
[--C-:B------:R-:W-:Y:S01]  /*cec0*/  HSET2.LE.AND R54, R244, R221.reuse, PT ;  /* 0x000000ddf4367233 */ /* 0x100fe20003803000 */
[----:B------:R-:W-:Y:S01]  /*ced0*/  F2FP.PACK_AB R2, R115, R114 ;  /* 0x000000727302723e */ /* 0x000fe200000000ff */
[--C-:B------:R-:W-:Y:S02]  /*cee0*/  HSET2.LE.AND R164, R164, R221.reuse, PT ;  /* 0x000000dda4a47233 */ /* 0x100fe40003803000 */
[-C--:B------:R-:W-:Y:S01]  /*cef0*/  HMMA.16816.F32 R12, R48, R46.reuse, R12 ;  /* 0x0000002e300c723c */ /* 0x080fe2000000180c */
[----:B------:R-:W-:Y:S03]  /*cf00*/  LOP3.LUT R54, R54, R0, RZ, 0xc0, !PT ;  /* 0x0000000036367212 */ /* 0x000fe600078ec0ff */
[----:B------:R-:W-:Y:S02]  /*cf10*/  LOP3.LUT R55, R55, R2, RZ, 0xc0, !PT ;  /* 0x0000000237377212 */ /* 0x000fe400078ec0ff */
[----:B------:R-:W-:Y:S02]  /*cf20*/  F2FP.PACK_AB R2, R103, R102 ;  /* 0x000000666702723e */ /* 0x000fe400000000ff */
[C---:B------:R-:W-:Y:S01]  /*cf30*/  HMMA.16816.F32 R16, R36.reuse, R46, R16 ;  /* 0x0000002e2410723c */ /* 0x040fe20000001810 */
[----:B------:R-:W-:Y:S03]  /*cf40*/  F2FP.PACK_AB R0, R101, R100 ;  /* 0x000000646500723e */ /* 0x000fe600000000ff */
[----:B------:R-:W-:Y:S04]  /*cf50*/  LOP3.LUT R53, R53, R2, RZ, 0xc0, !PT ;  /* 0x0000000235357212 */ /* 0x000fe800078ec0ff */
[-C--:B----4-:R-:W-:Y:S08]  /*cf60*/  HMMA.16816.F32 R20, R36, R40.reuse, R20 ;  /* 0x000000282414723c */ /* 0x090ff00000001814 */
[C---:B------:R-:W-:Y:S08]  /*cf70*/  HMMA.16816.F32 R24, R48.reuse, R40, R24 ;  /* 0x000000283018723c */ /* 0x040ff00000001818 */
[-C--:B------:R-:W-:Y:S08]  /*cf80*/  HMMA.16816.F32 R28, R48, R42.reuse, R28 ;  /* 0x0000002a301c723c */ /* 0x080ff0000000181c */
[----:B------:R-:W-:Y:S01]  /*cf90*/  HMMA.16816.F32 R32, R36, R42, R32 ;  /* 0x0000002a2420723c */ /* 0x000fe20000001820 */
[----:B------:R-:W-:Y:S03]  /*cfa0*/  LDSM.16.MT88.4 R36, [R205+0x5800] ;  /* 0x00580000cd24783b */ /* 0x000fe60000004200 */
[----:B--2---:R-:W-:Y:S02]  /*cfb0*/  FADD.FTZ R52, R189, R62 ;  /* 0x0000003ebd347221 */ /* 0x004fe40000010000 */
[----:B------:R-:W-:Y:S02]  /*cfc0*/  IMAD.MOV.U32 R189, RZ, RZ, R200 ;  /* 0x000000ffffbd7224 */ /* 0x000fe400078e00c8 */
[----:B------:R-:W-:Y:S04]  /*cfd0*/  IMAD.MOV.U32 R200, RZ, RZ, R199 ;  /* 0x000000ffffc87224 */ /* 0x000fe800078e00c7 */
[----:B------:R-:W-:Y:S02]  /*cfe0*/  IMAD.MOV.U32 R199, RZ, RZ, R198 ;  /* 0x000000ffffc77224 */ /* 0x000fe400078e00c6 */
[----:B------:R-:W-:Y:S02]  /*cff0*/  IMAD.MOV.U32 R198, RZ, RZ, R242 ;  /* 0x000000ffffc67224 */ /* 0x000fe400078e00f2 */
[----:B------:R-:W-:Y:S02]  /*d000*/  IMAD.MOV.U32 R242, RZ, RZ, R243 ;  /* 0x000000fffff27224 */ /* 0x000fe400078e00f3 */
[----:B------:R-:W-:Y:S02]  /*d010*/  IMAD.MOV.U32 R243, RZ, RZ, R197 ;  /* 0x000000fffff37224 */ /* 0x000fe400078e00c5 */
[----:B------:R-:W-:Y:S02]  /*d020*/  IMAD.MOV.U32 R197, RZ, RZ, R231 ;  /* 0x000000ffffc57224 */ /* 0x000fe400078e00e7 */
[----:B------:R-:W-:Y:S02]  /*d030*/  IMAD.MOV.U32 R231, RZ, RZ, R232 ;  /* 0x000000ffffe77224 */ /* 0x000fe400078e00e8 */
[----:B------:R-:W-:Y:S02]  /*d040*/  FADD.FTZ R44, R189, R63 ;  /* 0x0000003fbd2c7221 */ /* 0x000fe40000010000 */
        /* <DEDUP_REMOVED lines=15> */
[----:B------:R-:W-:Y:S01]  /*d140*/  FADD.FTZ R45, R189, R52 ;  /* 0x00000034bd2d7221 */ /* 0x000fe20000010000 */
[--C-:B------:R-:W-:Y:S01]  /*d150*/  HSET2.LE.AND R52, R246, R221.reuse, PT ;  /* 0x000000ddf6347233 */ /* 0x100fe20003803000 */
[----:B------:R-:W-:Y:S02]  /*d160*/  IMAD.MOV.U32 R226, RZ, RZ, R216 ;  /* 0x000000ffffe27224 */ /* 0x000fe400078e00d8 */
[----:B------:R-:W-:Y:S02]  /*d170*/  IMAD.MOV.U32 R197, RZ, RZ, R231 ;  /* 0x000000ffffc57224 */ /* 0x000fe400078e00e7 */
[----:B------:R-:W-:Y:S01]  /*d180*/  IMAD.MOV.U32 R231, RZ, RZ, R232 ;  /* 0x000000ffffe77224 */ /* 0x000fe200078e00e8 */
[----:B------:R-:W-:Y:S01]  /*d190*/  LOP3.LUT R52, R52, R0, RZ, 0xc0, !PT ;  /* 0x0000000034347212 */ /* 0x000fe200078ec0ff */
        /* <DEDUP_REMOVED lines=9> */
[----:B------:R-:W-:Y:S01]  /*d230*/  FADD.FTZ R0, R199, R57 ;  /* 0x00000039c7007221 */ /* 0x000fe20000010000 */
[--C-:B------:R-:W-:Y:S01]  /*d240*/  HSET2.LE.AND R57, R75, R221.reuse, PT ;  /* 0x000000dd4b397233 */ /* 0x100fe20003803000 */
[----:B------:R-:W-:Y:S02]  /*d250*/  FADD.FTZ R2, R200, R45 ;  /* 0x0000002dc8027221 */ /* 0x000fe40000010000 */
[----:B------:R-:W-:Y:S02]  /*d260*/  IMAD.MOV.U32 R230, RZ, RZ, R179 ;  /* 0x000000ffffe67224 */ /* 0x000fe400078e00b3 */
[----:B------:R-:W-:Y:S02]  /*d270*/  IMAD.MOV.U32 R231, RZ, RZ, R232 ;  /* 0x000000ffffe77224 */ /* 0x000fe400078e00e8 */
[----:B------:R-:W-:Y:S02]  /*d280*/  IMAD.MOV.U32 R232, RZ, RZ, R226 ;  /* 0x000000ffffe87224 */ /* 0x000fe400078e00e2 */
[----:B------:R-:W-:Y:S02]  /*d290*/  IMAD.MOV.U32 R226, RZ, RZ, R227 ;  /* 0x000000ffffe27224 */ /* 0x000fe400078e00e3 */
[----:B------:R-:W-:Y:S02]  /*d2a0*/  IMAD.MOV.U32 R227, RZ, RZ, R229 ;  /* 0x000000ffffe37224 */ /* 0x000fe400078e00e5 */
[----:B------:R-:W-:Y:S02]  /*d2b0*/  FADD.FTZ R63, R198, R63 ;  /* 0x0000003fc63f7221 */ /* 0x000fe40000010000 */
[----:B------:R-:W-:Y:S01]  /*d2c0*/  FADD.FTZ R61, R197, R0 ;  /* 0x00000000c53d7221 */ /* 0x000fe20000010000 */
[----:B------:R-:W-:Y:S01]  /*d2d0*/  F2FP.PACK_AB R0, R107, R106 ;  /* 0x0000006a6b00723e */ /* 0x000fe200000000ff */
[----:B------:R-:W-:Y:S01]  /*d2e0*/  FADD.FTZ R44, R212, R3 ;  /* 0x00000003d42c7221 */ /* 0x000fe20000010000 */
[----:B------:R-:W-:Y:S01]  /*d2f0*/  F2FP.PACK_AB R3, R105, R104 ;  /* 0x000000686903723e */ /* 0x000fe200000000ff */
[----:B------:R-:W-:Y:S01]  /*d300*/  FADD.FTZ R62, R243, R2 ;  /* 0x00000002f33e7221 */ /* 0x000fe20000010000 */
        /* <DEDUP_REMOVED lines=9> */
[----:B------:R-:W-:Y:S02]  /*d3a0*/  FADD.FTZ R40, R231, R63 ;  /* 0x0000003fe7287221 */ /* 0x000fe40000010000 */
[----:B------:R-:W-:Y:S01]  /*d3b0*/  FADD.FTZ R0, R227, R61 ;  /* 0x0000003de3007221 */ /* 0x000fe20000010000 */
[----:B------:R-:W-:Y:S01]  /*d3c0*/  LOP3.LUT R59, R59, R3, RZ, 0xc0, !PT ;  /* 0x000000033b3b7212 */ /* 0x000fe200078ec0ff */
[----:B------:R-:W-:Y:S02]  /*d3d0*/  IMAD.MOV.U32 R151, RZ, RZ, R228 ;  /* 0x000000ffff977224 */ /* 0x000fe400078e00e4 */
[----:B------:R-:W-:Y:S01]  /*d3e0*/  FADD.FTZ R60, R242, R44 ;  /* 0x0000002cf23c7221 */ /* 0x000fe20000010000 */
[----:B------:R1:W5:Y:S01]  /*d3f0*/  LDL.LU R228, [R1+0x68] ;  /* 0x0000680001e47983 */ /* 0x0003620000300800 */
[----:B------:R-:W-:Y:S02]  /*d400*/  FADD.FTZ R2, R226, R62 ;  /* 0x0000003ee2027221 */ /* 0x000fe40000010000 */
[----:B------:R-:W-:Y:S01]  /*d410*/  FADD.FTZ R48, R229, R40 ;  /* 0x00000028e5307221 */ /* 0x000fe20000010000 */
[----:B------:R-:W2:Y:S01]  /*d420*/  LDSM.16.MT88.4 R44, [R204+0x5800] ;  /* 0x00580000cc2c783b */ /* 0x000ea20000004200 */
[----:B------:R-:W-:Y:S01]  /*d430*/  FADD.FTZ R49, R176, R0 ;  /* 0x00000000b0317221 */ /* 0x000fe20000010000 */
[----:B------:R-:W-:Y:S01]  /*d440*/  F2FP.PACK_AB R40, R185, R118 ;  /* 0x00000076b928723e */ /* 0x000fe200000000ff */
[----:B------:R-:W-:Y:S01]  /*d450*/  FADD.FTZ R3, R232, R60 ;  /* 0x0000003ce8037221 */ /* 0x000fe20000010000 */
[----:B------:R-:W-:Y:S01]  /*d460*/  F2FP.PACK_AB R0, R129, R128 ;  /* 0x000000808100723e */ /* 0x000fe200000000ff */
[----:B------:R-:W-:Y:S01]  /*d470*/  FADD.FTZ R50, R191, R2 ;  /* 0x00000002bf327221 */ /* 0x000fe20000010000 */
[----:B------:R-:W-:Y:S01]  /*d480*/  F2FP.PACK_AB R2, R131, R130 ;  /* 0x000000828302723e */ /* 0x000fe200000000ff */
[----:B------:R-:W-:Y:S01]  /*d490*/  IMAD.MOV.U32 R179, RZ, RZ, R215 ;  /* 0x000000ffffb37224 */ /* 0x000fe200078e00d7 */
[----:B------:R1:W5:Y:S01]  /*d4a0*/  LDL.LU R216, [R1+0x64] ;  /* 0x0000640001d87983 */ /* 0x0003620000300800 */
[----:B------:R-:W-:Y:S01]  /*d4b0*/  FADD.FTZ R41, R230, R3 ;  /* 0x00000003e6297221 */ /* 0x000fe20000010000 */
[----:B------:R-:W-:Y:S01]  /*d4c0*/  LOP3.LUT R169, R169, R40, RZ, 0xc0, !PT ;  /* 0x00000028a9a97212 */ /* 0x000fe200078ec0ff */
[----:B------:R-:W-:Y:S01]  /*d4d0*/  FADD.FTZ R40, R167, R49 ;  /* 0x00000031a7287221 */ /* 0x000fe20000010000 */
[----:B------:R-:W-:Y:S01]  /*d4e0*/  F2FP.PACK_AB R3, R186, R116 ;  /* 0x00000074ba03723e */ /* 0x000fe200000000ff */
[----:B------:R-:W-:Y:S01]  /*d4f0*/  IMAD.MOV.U32 R148, RZ, RZ, R213 ;  /* 0x000000ffff947224 */ /* 0x000fe200078e00d5 */
[----:B------:R-:W-:Y:S01]  /*d500*/  LOP3.LUT R171, R171, R2, RZ, 0xc0, !PT ;  /* 0x00000002abab7212 */ /* 0x000fe200078ec0ff */
[----:B------:R-:W-:Y:S01]  /*d510*/  FADD.FTZ R2, R177, R48 ;  /* 0x00000030b1027221 */ /* 0x000fe20000010000 */
[----:B------:R1:W5:Y:S01]  /*d520*/  LDL.LU R215, [R1+0x60] ;  /* 0x0000600001d77983 */ /* 0x0003620000300800 */
[----:B------:R-:W-:Y:S01]  /*d530*/  FADD.FTZ R42, R149, R40 ;  /* 0x00000028952a7221 */ /* 0x000fe20000010000 */
[--C-:B------:R-:W-:Y:S01]  /*d540*/  HSET2.LE.AND R40, R70, R221.reuse, PT ;  /* 0x000000dd46287233 */ /* 0x100fe20003803000 */
[----:B------:R-:W-:Y:S01]  /*d550*/  LOP3.LUT R170, R170, R0, RZ, 0xc0, !PT ;  /* 0x00000000aaaa7212 */ /* 0x000fe200078ec0ff */
[----:B------:R-:W-:Y:S01]  /*d560*/  FADD.FTZ R0, R178, R41 ;  /* 0x00000029b2007221 */ /* 0x000fe20000010000 */
[----:B------:R1:W5:Y:S01]  /*d570*/  LDL.LU R214, [R1+0x5c] ;  /* 0x00005c0001d67983 */ /* 0x0003620000300800 */
[----:B------:R-:W-:Y:S01]  /*d580*/  FADD.FTZ R41, R166, R2 ;  /* 0x00000002a6297221 */ /* 0x000fe20000010000 */
[----:B------:R-:W-:Y:S01]  /*d590*/  LOP3.LUT R168, R168, R3, RZ, 0xc0, !PT ;  /* 0x00000003a8a87212 */ /* 0x000fe200078ec0ff */
[----:B------:R-:W-:Y:S01]  /*d5a0*/  FADD.FTZ R3, R179, R50 ;  /* 0x00000032b3037221 */ /* 0x000fe20000010000 */
[----:B------:R-:W-:Y:S01]  /*d5b0*/  F2FP.PACK_AB R167, R139, R126 ;  /* 0x0000007e8ba7723e */ /* 0x000fe200000000ff */
[----:B------:R-:W-:Y:S01]  /*d5c0*/  FADD.FTZ R43, R151, R0 ;  /* 0x00000000972b7221 */ /* 0x000fe20000010000 */
[----:B------:R1:W5:Y:S01]  /*d5d0*/  LDL.LU R213, [R1+0x58] ;  /* 0x0000580001d57983 */ /* 0x0003620000300800 */
[----:B------:R-:W-:Y:S01]  /*d5e0*/  FADD.FTZ R48, R150, R3 ;  /* 0x0000000396307221 */ /* 0x000fe20000010000 */
[----:B------:R-:W-:Y:S01]  /*d5f0*/  LOP3.LUT R167, R40, R167, RZ, 0xc0, !PT ;  /* 0x000000a728a77212 */ /* 0x000fe200078ec0ff */
[----:B------:R-:W-:Y:S01]  /*d600*/  FADD.FTZ R40, R148, R41 ;  /* 0x0000002994287221 */ /* 0x000fe20000010000 */
[----:B------:R-:W-:Y:S01]  /*d610*/  F2FP.PACK_AB R2, R123, R122 ;  /* 0x0000007a7b02723e */ /* 0x000fe200000000ff */
[----:B------:R-:W4:Y:S01]  /*d620*/  LDSM.16.MT88.4 R148, [R204+0x5c00] ;  /* 0x005c0000cc94783b */ /* 0x000f220000004200 */
[----:B------:R-:W-:Y:S01]  /*d630*/  F2FP.PACK_AB R0, R121, R120 ;  /* 0x000000787900723e */ /* 0x000fe200000000ff */
[----:B------:R-:W-:Y:S01]  /*d640*/  FADD.FTZ R40, R183, R40 ;  /* 0x00000028b7287221 */ /* 0x000fe20000010000 */
[----:B------:R-:W-:Y:S01]  /*d650*/  LOP3.LUT R165, R165, R2, RZ, 0xc0, !PT ;  /* 0x00000002a5a57212 */ /* 0x000fe200078ec0ff */
[----:B------:R-:W-:Y:S01]  /*d660*/  FADD.FTZ R2, R181, R48 ;  /* 0x00000030b5027221 */ /* 0x000fe20000010000 */
[----:B------:R-:W-:Y:S01]  /*d670*/  LOP3.LUT R164, R164, R0, RZ, 0xc0, !PT ;  /* 0x00000000a4a47212 */ /* 0x000fe200078ec0ff */
[----:B------:R-:W-:Y:S01]  /*d680*/  FADD.FTZ R0, R180, R43 ;  /* 0x0000002bb4007221 */ /* 0x000fe20000010000 */
[----:B------:R-:W-:Y:S01]  /*d690*/  HSET2.LE.AND R3, R71, R221, PT ;  /* 0x000000dd47037233 */ /* 0x000fe20003803000 */
[----:B------:R-:W-:Y:S01]  /*d6a0*/  FADD.FTZ R43, R174, R2 ;  /* 0x00000002ae2b7221 */ /* 0x000fe20000010000 */
[----:B------:R1:W5:Y:S01]  /*d6b0*/  LDL.LU R212, [R1+0x54] ;  /* 0x0000540001d47983 */ /* 0x0003620000300800 */
[----:B------:R-:W-:Y:S01]  /*d6c0*/  FADD.FTZ R0, R173, R0 ;  /* 0x00000000ad007221 */ /* 0x000fe20000010000 */
[----:B------:R-:W-:Y:S01]  /*d6d0*/  F2FP.PACK_AB R166, R184, R124 ;  /* 0x0000007cb8a6723e */ /* 0x000fe200000000ff */
[----:B------:R-:W-:Y:S01]  /*d6e0*/  FADD.FTZ R2, R211, R40 ;  /* 0x00000028d3027221 */ /* 0x000fe20000010000 */
[-C--:B--2---:R-:W-:Y:S01]  /*d6f0*/  HMMA.16816.F32 R4, R52, R44.reuse, R4 ;  /* 0x0000002c3404723c */ /* 0x084fe20000001804 */
[----:B------:R-:W-:Y:S01]  /*d700*/  FADD.FTZ R0, R210, R0 ;  /* 0x00000000d2007221 */ /* 0x000fe20000010000 */
[----:B------:R1:W5:Y:S01]  /*d710*/  LDL.LU R211, [R1+0x50] ;  /* 0x0000500001d37983 */ /* 0x0003620000300800 */
[----:B------:R-:W-:Y:S01]  /*d720*/  FADD.FTZ R41, R207, R2 ;  /* 0x00000002cf297221 */ /* 0x000fe20000010000 */
[----:B------:R-:W-:Y:S01]  /*d730*/  LOP3.LUT R166, R3, R166, RZ, 0xc0, !PT ;  /* 0x000000a603a67212 */ /* 0x000fe200078ec0ff */
[----:B------:R-:W-:Y:S01]  /*d740*/  FADD.FTZ R40, R206, R0 ;  /* 0x00000000ce287221 */ /* 0x000fe20000010000 */
[----:B------:R1:W5:Y:S01]  /*d750*/  LDL.LU R210, [R1+0x4c] ;  /* 0x00004c0001d27983 */ /* 0x0003620000300800 */
[----:B------:R-:W-:Y:S01]  /*d760*/  FADD.FTZ R0, R140, R41 ;  /* 0x000000298c007221 */ /* 0x000fe20000010000 */
[C---:B------:R-:W-:Y:S01]  /*d770*/  HMMA.16816.F32 R8, R56.reuse, R44, R8 ;  /* 0x0000002c3808723c */ /* 0x040fe20000001808 */
[----:B------:R-:W-:Y:S03]  /*d780*/  FADD.FTZ R3, R182, R42 ;  /* 0x0000002ab6037221 */ /* 0x000fe60000010000 */
[----:B------:R-:W-:Y:S02]  /*d790*/  FADD.FTZ R43, R209, R43 ;  /* 0x0000002bd12b7221 */ /* 0x000fe40000010000 */
[----:B------:R-:W-:Y:S01]  /*d7a0*/  FADD.FTZ R3, R175, R3 ;  /* 0x00000003af037221 */ /* 0x000fe20000010000 */
[----:B------:R1:W5:Y:S01]  /*d7b0*/  LDL.LU R209, [R1+0x48] ;  /* 0x0000480001d17983 */ /* 0x0003620000300800 */
[-C--:B------:R-:W-:Y:S04]  /*d7c0*/  HMMA.16816.F32 R12, R56, R46.reuse, R12 ;  /* 0x0000002e380c723c */ /* 0x080fe8000000180c */
[----:B------:R-:W-:Y:S02]  /*d7d0*/  FADD.FTZ R42, R208, R3 ;  /* 0x00000003d02a7221 */ /* 0x000fe40000010000 */
[----:B------:R-:W-:Y:S01]  /*d7e0*/  FADD.FTZ R3, R153, R43 ;  /* 0x0000002b99037221 */ /* 0x000fe20000010000 */
[----:B------:R1:W5:Y:S01]  /*d7f0*/  LDL.LU R208, [R1+0x44] ;  /* 0x0000440001d07983 */ /* 0x0003620000300800 */
[----:B------:R-:W-:Y:S01]  /*d800*/  FADD.FTZ R2, R145, R42 ;  /* 0x0000002a91027221 */ /* 0x000fe20000010000 */
[C---:B------:R-:W-:Y:S02]  /*d810*/  HMMA.16816.F32 R16, R52.reuse, R46, R16 ;  /* 0x0000002e3410723c */ /* 0x040fe40000001810 */
[----:B------:R1:W5:Y:S01]  /*d820*/  LDL.LU R207, [R1+0x40] ;  /* 0x0000400001cf7983 */ /* 0x0003620000300800 */
[----:B------:R-:W-:Y:S02]  /*d830*/  FADD.FTZ R3, R154, R3 ;  /* 0x000000039a037221 */ /* 0x000fe40000010000 */
[----:B------:R-:W-:Y:S01]  /*d840*/  FADD.FTZ R2, R152, R2 ;  /* 0x0000000298027221 */ /* 0x000fe20000010000 */
[----:B------:R1:W5:Y:S01]  /*d850*/  LDL.LU R206, [R1+0x3c] ;  /* 0x00003c0001ce7983 */ /* 0x0003620000300800 */
[----:B------:R-:W-:Y:S01]  /*d860*/  FADD.FTZ R3, R162, R3 ;  /* 0x00000003a2037221 */ /* 0x000fe20000010000 */
[-C--:B------:R-:W-:Y:S01]  /*d870*/  HMMA.16816.F32 R20, R52, R36.reuse, R20 ;  /* 0x000000243414723c */ /* 0x080fe20000001814 */
[----:B------:R-:W-:Y:S03]  /*d880*/  FADD.FTZ R2, R159, R2 ;  /* 0x000000029f027221 */ /* 0x000fe60000010000 */
[----:B------:R-:W-:Y:S02]  /*d890*/  FADD.FTZ R3, R172, R3 ;  /* 0x00000003ac037221 */ /* 0x000fe40000010000 */
[----:B------:R-:W-:Y:S02]  /*d8a0*/  FADD.FTZ R41, R161, R2 ;  /* 0x00000002a1297221 */ /* 0x000fe40000010000 */
[----:B------:R-:W-:Y:S01]  /*d8b0*/  FADD.FTZ R3, R143, R3 ;  /* 0x000000038f037221 */ /* 0x000fe20000010000 */
[C---:B------:R-:W-:Y:S07]  /*d8c0*/  HMMA.16816.F32 R24, R56.reuse, R36, R24 ;  /* 0x000000243818723c */ /* 0x040fee0000001818 */
[----:B------:R-:W-:Y:S01]  /*d8d0*/  FADD.FTZ R36, R133, R40 ;  /* 0x0000002885247221 */ /* 0x000fe20000010000 */
[-C--:B------:R-:W-:Y:S01]  /*d8e0*/  HMMA.16816.F32 R28, R56, R38.reuse, R28 ;  /* 0x00000026381c723c */ /* 0x080fe2000000181c */
[----:B------:R-:W-:Y:S03]  /*d8f0*/  FADD.FTZ R40, R142, R0 ;  /* 0x000000008e287221 */ /* 0x000fe60000010000 */
[----:B------:R-:W-:Y:S02]  /*d900*/  FADD.FTZ R0, R144, R36 ;  /* 0x0000002490007221 */ /* 0x000fe40000010000 */
        /* <DEDUP_REMOVED lines=8> */
[-C--:B----4-:R-:W-:Y:S02]  /*d990*/  HMMA.16816.F32 R144, R168, R148.reuse, R4 ;  /* 0x00000094a890723c */ /* 0x090fe40000001804 */
[----:B------:R-:W-:Y:S02]  /*d9a0*/  FADD.FTZ R2, R77, R2 ;  /* 0x000000024d027221 */ /* 0x000fe40000010000 */
        /* <DEDUP_REMOVED lines=63> */
[----:B---3--:R-:W-:Y:S01]  /*dda0*/  IADD3 R0, R217, -0x1, RZ ;  /* 0xffffffffd9007810 */ /* 0x008fe20007ffe0ff */
[----:B------:R-:W-:Y:S02]  /*ddb0*/  FADD.FTZ R247, R129, R4 ;  /* 0x0000000481f77221 */ /* 0x000fe40000010000 */
[----:B------:R-:W-:Y:S02]  /*ddc0*/  FADD.FTZ R4, R131, R5 ;  /* 0x0000000583047221 */ /* 0x000fe40000010000 */
[----:B------:R-:W-:Y:S02]  /*ddd0*/  FADD.FTZ R2, R139, R2 ;  /* 0x000000028b027221 */ /* 0x000fe40000010000 */
[----:B------:R-:W-:Y:S01]  /*dde0*/  FADD.FTZ R252, R184, R3 ;  /* 0x00000003b8fc7221 */ /* 0x000fe20000010000 */
[----:B------:R1:W-:Y:S01]  /*ddf0*/  STL [R1], R4 ;  /* 0x0000000401007387 */ /* 0x0003e20000100800 */
[----:B------:R-:W-:Y:S02]  /*de00*/  IMAD.MOV.U32 R217, RZ, RZ, R0 ;  /* 0x000000ffffd97224 */ /* 0x000fe400078e0000 */
[----:B------:R-:W-:Y:S01]  /*de10*/  IMAD.MOV.U32 R135, RZ, RZ, R134 ;  /* 0x000000ffff877224 */ /* 0x000fe200078e0086 */
[----:B------:R1:W-:Y:S01]  /*de20*/  STL [R1+0x4], R2 ;  /* 0x0000040201007387 */ /* 0x0003e20000100800 */
[----:B------:R-:W-:Y:S02]  /*de30*/  IMAD.MOV.U32 R132, RZ, RZ, R137 ;  /* 0x000000ffff847224 */ /* 0x000fe400078e0089 */
[----:B------:R-:W-:Y:S02]  /*de40*/  IMAD.MOV.U32 R3, RZ, RZ, R138 ;  /* 0x000000ffff037224 */ /* 0x000fe400078e008a */
[----:B------:R-:W-:Y:S01]  /*de50*/  IMAD.MOV.U32 R133, RZ, RZ, R136 ;  /* 0x000000ffff857224 */ /* 0x000fe200078e0088 */
[----:B-1---5:R-:W-:-:S05]  /*de60*/  @P0 BRA `(.L_x_450) ;  /* 0xffff97e000000947 */ /* 0x022fca000383ffff */
.L_x_449:
[----:B--23--:R-:W2:Y:S04]  /*de70*/  LDL.LU R5, [R1] ;  /* 0x0000000001057983 */ /* 0x00cea80000300800 */
[----:B------:R-:W3:Y:S01]  /*de80*/  LDL.LU R6, [R1+0x4] ;  /* 0x0000040001067983 */ /* 0x000ee20000300800 */
[----:B------:R-:W-:Y:S01]  /*de90*/  ULDC.U8 UR4, c[0x0][0x329] ;  /* 0x0000ca4000047ab9 */ /* 0x000fe20000000000 */
[----:B------:R-:W-:Y:S01]  /*dea0*/  BSSY B0, `(.L_x_453) ;  /* 0x00000e2000007945 */ /* 0x000fe20003800000 */
[----:B------:R-:W-:Y:S01]  /*deb0*/  ISETP.NE.AND P0, PT, RZ, UR4, PT ;  /* 0x00000004ff007c0c */ /* 0x000fe2000bf05270 */
[----:B------:R-:W1:Y:S01]  /*dec0*/  SHFL.BFLY PT, R0, R252, 0x2, 0x1f ;  /* 0x0c401f00fc007f89 */ /* 0x000e6200000e0000 */
[----:B------:R-:W-:-:S02]  /*ded0*/  ULDC.U8 UR5, c[0x0][0x328] ;  /* 0x0000ca0000057ab9 */ /* 0x000fc40000000000 */
[----:B------:R-:W-:Y:S01]  /*dee0*/  ISETP.NE.AND P1, PT, RZ, UR5, PT ;  /* 0x00000005ff007c0c */ /* 0x000fe2000bf25270 */
[----:B------:R-:W4:Y:S04]  /*def0*/  SHFL.BFLY PT, R3, R247, 0x2, 0x1f ;  /* 0x0c401f00f7037f89 */ /* 0x000f2800000e0000 */
[----:B------:R-:W4:Y:S04]  /*df00*/  S2R R26, SR_TID.X ;  /* 0x00000000001a7919 */ /* 0x000f280000002100 */
[----:B------:R-:W-:Y:S01]  /*df10*/  @P0 IMAD.MOV.U32 R25, RZ, RZ, c[0x0][0x210] ;  /* 0x00008400ff190624 */ /* 0x000fe200078e00ff */
[----:B------:R-:W2:Y:S03]  /*df20*/  S2R R27, SR_TID.X ;  /* 0x00000000001b7919 */ /* 0x000ea60000002100 */
[----:B------:R-:W-:-:S02]  /*df30*/  @P0 IMAD R25, R25, c[0x0][0x214], RZ ;  /* 0x0000850019190a24 */ /* 0x000fc400078e02ff */
[----:B-1----:R-:W-:Y:S02]  /*df40*/  FADD.FTZ R0, R0, R252 ;  /* 0x000000fc00007221 */ /* 0x002fe40000010000 */
[----:B----4-:R-:W-:Y:S01]  /*df50*/  FADD.FTZ R3, R3, R247 ;  /* 0x000000f703037221 */ /* 0x010fe20000010000 */
[----:B------:R-:W-:-:S04]  /*df60*/  SHF.R.S32.HI R16, RZ, 0x1f, R26 ;  /* 0x0000001fff107819 */ /* 0x000fc8000001141a */
[----:B------:R-:W1:Y:S01]  /*df70*/  SHFL.BFLY PT, R8, R3, 0x1, 0x1f ;  /* 0x0c201f0003087f89 */ /* 0x000e6200000e0000 */
[CC--:B------:R-:W-:Y:S02]  /*df80*/  LEA.HI R20, R16.reuse, R26.reuse, RZ, 0x2 ;  /* 0x0000001a10147211 */ /* 0x0c0fe400078f10ff */
[----:B------:R-:W-:-:S04]  /*df90*/  LEA.HI R16, R16, R26, RZ, 0x5 ;  /* 0x0000001a10107211 */ /* 0x000fc800078f28ff */
[----:B------:R-:W-:Y:S01]  /*dfa0*/  SHF.R.S32.HI R16, RZ, 0x5, R16 ;  /* 0x00000005ff107819 */ /* 0x000fe20000011410 */
[----:B-1----:R-:W-:Y:S02]  /*dfb0*/  FADD.FTZ R22, R3, R8 ;  /* 0x0000000803167221 */ /* 0x002fe40000010000 */
[----:B------:R-:W-:-:S03]  /*dfc0*/  IMAD.MOV.U32 R3, RZ, RZ, 0x3f800000 ;  /* 0x3f800000ff037424 */ /* 0x000fc600078e00ff */
[----:B------:R-:W-:Y:S01]  /*dfd0*/  FSETP.NE.FTZ.AND P6, PT, R22, RZ, PT ;  /* 0x000000ff1600720b */ /* 0x000fe20003fd5000 */
[----:B--2---:R-:W1:Y:S04]  /*dfe0*/  SHFL.BFLY PT, R2, R5, 0x2, 0x1f ;  /* 0x0c401f0005027f89 */ /* 0x004e6800000e0000 */
[----:B---3--:R-:W2:Y:S01]  /*dff0*/  SHFL.BFLY PT, R4, R6, 0x2, 0x1f ;  /* 0x0c401f0006047f89 */ /* 0x008ea200000e0000 */
[----:B-1----:R-:W-:-:S03]  /*e000*/  FADD.FTZ R2, R2, R5 ;  /* 0x0000000502027221 */ /* 0x002fc60000010000 */
[----:B------:R-:W1:Y:S01]  /*e010*/  SHFL.BFLY PT, R5, R0, 0x1, 0x1f ;  /* 0x0c201f0000057f89 */ /* 0x000e6200000e0000 */
[----:B--2---:R-:W-:-:S03]  /*e020*/  FADD.FTZ R4, R4, R6 ;  /* 0x0000000604047221 */ /* 0x004fc60000010000 */
[----:B------:R-:W2:Y:S04]  /*e030*/  SHFL.BFLY PT, R7, R2, 0x1, 0x1f ;  /* 0x0c201f0002077f89 */ /* 0x000ea800000e0000 */
[----:B------:R-:W3:Y:S01]  /*e040*/  SHFL.BFLY PT, R6, R4, 0x1, 0x1f ;  /* 0x0c201f0004067f89 */ /* 0x000ee200000e0000 */
[----:B-1----:R-:W-:Y:S01]  /*e050*/  FADD.FTZ R23, R0, R5 ;  /* 0x0000000500177221 */ /* 0x002fe20000010000 */
[----:B------:R-:W-:Y:S02]  /*e060*/  MOV R0, 0x3f800000 ;  /* 0x3f80000000007802 */ /* 0x000fe40000000f00 */
[----:B------:R-:W-:Y:S01]  /*e070*/  LOP3.LUT R5, R20, 0xfffffffc, RZ, 0xc0, !PT ;  /* 0xfffffffc14057812 */ /* 0x000fe200078ec0ff */
[----:B--2---:R-:W-:Y:S01]  /*e080*/  FADD.FTZ R21, R2, R7 ;  /* 0x0000000702157221 */ /* 0x004fe20000010000 */
[----:B------:R-:W-:-:S02]  /*e090*/  FSETP.NE.FTZ.AND P4, PT, R23, RZ, PT ;  /* 0x000000ff1700720b */ /* 0x000fc40003f95000 */
[----:B------:R-:W-:Y:S01]  /*e0a0*/  MOV R2, 0x3f800000 ;  /* 0x3f80000000027802 */ /* 0x000fe20000000f00 */
[----:B---3--:R-:W-:Y:S01]  /*e0b0*/  FADD.FTZ R24, R4, R6 ;  /* 0x0000000604187221 */ /* 0x008fe20000010000 */
[----:B------:R-:W-:Y:S01]  /*e0c0*/  FSETP.NE.FTZ.AND P5, PT, R21, RZ, PT ;  /* 0x000000ff1500720b */ /* 0x000fe20003fb5000 */
[----:B------:R-:W1:Y:S01]  /*e0d0*/  @P6 MUFU.RCP R0, R22 ;  /* 0x0000001600006308 */ /* 0x000e620000001000 */
[----:B------:R-:W-:Y:S01]  /*e0e0*/  MOV R4, 0x3f800000 ;  /* 0x3f80000000047802 */ /* 0x000fe20000000f00 */
[----:B------:R-:W-:Y:S01]  /*e0f0*/  @!P0 IMAD.MOV.U32 R6, RZ, RZ, c[0x0][0x214] ;  /* 0x00008500ff068624 */ /* 0x000fe200078e00ff */
[----:B------:R-:W-:Y:S02]  /*e100*/  FSETP.NE.FTZ.AND P3, PT, R24, RZ, PT ;  /* 0x000000ff1800720b */ /* 0x000fe40003f75000 */
[----:B------:R-:W-:Y:S02]  /*e110*/  SHF.R.S32.HI R20, RZ, 0x2, R20 ;  /* 0x00000002ff147819 */ /* 0x000fe40000011414 */
[----:B------:R-:W-:Y:S01]  /*e120*/  @!P0 SEL R25, R6, c[0x0][0x234], !P1 ;  /* 0x00008d0006198a07 */ /* 0x000fe20004800000 */
[----:B------:R-:W2:Y:S01]  /*e130*/  @P4 MUFU.RCP R2, R23 ;  /* 0x0000001700024308 */ /* 0x000ea20000001000 */
[----:B------:R-:W-:-:S02]  /*e140*/  IADD3 R26, -R5, R26, RZ ;  /* 0x0000001a051a7210 */ /* 0x000fc40007ffe1ff */
[----:B------:R-:W-:Y:S02]  /*e150*/  MOV R7, 0xfffffff0 ;  /* 0xfffffff000077802 */ /* 0x000fe40000000f00 */
[----:B------:R-:W-:-:S03]  /*e160*/  ISETP.NE.OR P1, PT, RZ, UR4, !P1 ;  /* 0x00000004ff007c0c */ /* 0x000fc6000cf25670 */
[----:B------:R-:W3:Y:S01]  /*e170*/  @P5 MUFU.RCP R3, R21 ;  /* 0x0000001500035308 */ /* 0x000ee20000001000 */
[----:B-1----:R-:W-:-:S04]  /*e180*/  FMUL.FTZ R0, R0, c[0x0][0x2dc] ;  /* 0x0000b70000007a20 */ /* 0x002fc80000410000 */
[C---:B------:R-:W-:Y:S02]  /*e190*/  FMUL.FTZ R144, R0.reuse, R144 ;  /* 0x0000009000907220 */ /* 0x040fe40000410000 */
[----:B------:R-:W-:Y:S01]  /*e1a0*/  FMUL.FTZ R18, R0, R145 ;  /* 0x0000009100127220 */ /* 0x000fe20000410000 */
[----:B------:R-:W1:Y:S01]  /*e1b0*/  @P3 MUFU.RCP R4, R24 ;  /* 0x0000001800043308 */ /* 0x000e620000001000 */
[----:B--2---:R-:W-:Y:S02]  /*e1c0*/  FMUL.FTZ R2, R2, c[0x0][0x2dc] ;  /* 0x0000b70002027a20 */ /* 0x004fe40000410000 */
[----:B------:R-:W-:Y:S01]  /*e1d0*/  FMUL.FTZ R148, R0, R148 ;  /* 0x0000009400947220 */ /* 0x000fe20000410000 */
[----:B------:R-:W-:Y:S01]  /*e1e0*/  F2FP.PACK_AB R18, R18, R144 ;  /* 0x000000901212723e */ /* 0x000fe200000000ff */
[C---:B------:R-:W-:Y:S02]  /*e1f0*/  FMUL.FTZ R140, R2.reuse, R140 ;  /* 0x0000008c028c7220 */ /* 0x040fe40000410000 */
[----:B------:R-:W-:-:S02]  /*e200*/  FMUL.FTZ R17, R2, R141 ;  /* 0x0000008d02117220 */ /* 0x000fc40000410000 */
[----:B---3--:R-:W-:Y:S02]  /*e210*/  FMUL.FTZ R3, R3, c[0x0][0x2dc] ;  /* 0x0000b70003037a20 */ /* 0x008fe40000410000 */
[----:B------:R-:W-:Y:S01]  /*e220*/  FMUL.FTZ R152, R2, R152 ;  /* 0x0000009802987220 */ /* 0x000fe20000410000 */
[----:B------:R-:W-:Y:S01]  /*e230*/  F2FP.PACK_AB R17, R17, R140 ;  /* 0x0000008c1111723e */ /* 0x000fe200000000ff */
[C---:B------:R-:W-:Y:S02]  /*e240*/  FMUL.FTZ R146, R3.reuse, R146 ;  /* 0x0000009203927220 */ /* 0x040fe40000410000 */
[C---:B------:R-:W-:Y:S02]  /*e250*/  FMUL.FTZ R19, R3.reuse, R147 ;  /* 0x0000009303137220 */ /* 0x040fe40000410000 */
[C---:B------:R-:W-:Y:S02]  /*e260*/  FMUL.FTZ R150, R3.reuse, R150 ;  /* 0x0000009603967220 */ /* 0x040fe40000410000 */
[----:B------:R-:W-:Y:S01]  /*e270*/  FMUL.FTZ R14, R3, R151 ;  /* 0x00000097030e7220 */ /* 0x000fe20000410000 */
[----:B------:R-:W-:Y:S01]  /*e280*/  F2FP.PACK_AB R19, R19, R146 ;  /* 0x000000921313723e */ /* 0x000fe200000000ff */
[----:B------:R-:W-:-:S02]  /*e290*/  FMUL.FTZ R162, R3, R162 ;  /* 0x000000a203a27220 */ /* 0x000fc40000410000 */
[C---:B------:R-:W-:Y:S01]  /*e2a0*/  FMUL.FTZ R11, R3.reuse, R163 ;  /* 0x000000a3030b7220 */ /* 0x040fe20000410000 */
[----:B------:R-:W-:Y:S01]  /*e2b0*/  F2FP.PACK_AB R14, R14, R150 ;  /* 0x000000960e0e723e */ /* 0x000fe200000000ff */
[C---:B------:R-:W-:Y:S02]  /*e2c0*/  FMUL.FTZ R170, R3.reuse, R170 ;  /* 0x000000aa03aa7220 */ /* 0x040fe40000410000 */
[----:B------:R-:W-:Y:S01]  /*e2d0*/  FMUL.FTZ R6, R3, R171 ;  /* 0x000000ab03067220 */ /* 0x000fe20000410000 */
[----:B------:R-:W-:Y:S01]  /*e2e0*/  SHF.R.S32.HI R3, RZ, 0x1f, R20 ;  /* 0x0000001fff037819 */ /* 0x000fe20000011414 */
[C---:B------:R-:W-:Y:S01]  /*e2f0*/  FMUL.FTZ R13, R2.reuse, R153 ;  /* 0x00000099020d7220 */ /* 0x040fe20000410000 */
[----:B------:R-:W-:Y:S01]  /*e300*/  F2FP.PACK_AB R11, R11, R162 ;  /* 0x000000a20b0b723e */ /* 0x000fe200000000ff */
[----:B------:R-:W-:Y:S01]  /*e310*/  FMUL.FTZ R156, R2, R156 ;  /* 0x0000009c029c7220 */ /* 0x000fe20000410000 */
[----:B------:R-:W-:Y:S01]  /*e320*/  F2FP.PACK_AB R6, R6, R170 ;  /* 0x000000aa0606723e */ /* 0x000fe200000000ff */
[C---:B------:R-:W-:Y:S01]  /*e330*/  FMUL.FTZ R10, R2.reuse, R157 ;  /* 0x0000009d020a7220 */ /* 0x040fe20000410000 */
[----:B------:R-:W-:Y:S01]  /*e340*/  F2FP.PACK_AB R13, R13, R152 ;  /* 0x000000980d0d723e */ /* 0x000fe200000000ff */
[----:B------:R-:W-:-:S02]  /*e350*/  FMUL.FTZ R164, R2, R164 ;  /* 0x000000a402a47220 */ /* 0x000fc40000410000 */
[----:B------:R-:W-:Y:S01]  /*e360*/  FMUL.FTZ R165, R2, R165 ;  /* 0x000000a502a57220 */ /* 0x000fe20000410000 */
[----:B------:R-:W-:Y:S01]  /*e370*/  LEA.HI R2, R3, R20, RZ, 0x3 ;  /* 0x0000001403027211 */ /* 0x000fe200078f18ff */
[----:B------:R-:W-:Y:S01]  /*e380*/  FMUL.FTZ R15, R0, R149 ;  /* 0x00000095000f7220 */ /* 0x000fe20000410000 */
[----:B------:R-:W-:Y:S01]  /*e390*/  F2FP.PACK_AB R10, R10, R156 ;  /* 0x0000009c0a0a723e */ /* 0x000fe200000000ff */
[----:B------:R-:W-:Y:S01]  /*e3a0*/  FMUL.FTZ R160, R0, R160 ;  /* 0x000000a000a07220 */ /* 0x000fe20000410000 */
[----:B------:R-:W-:Y:S01]  /*e3b0*/  LOP3.LUT R2, R2, 0xfffffff8, RZ, 0xc0, !PT ;  /* 0xfffffff802027812 */ /* 0x000fe200078ec0ff */
[C---:B------:R-:W-:Y:S01]  /*e3c0*/  FMUL.FTZ R12, R0.reuse, R161 ;  /* 0x000000a1000c7220 */ /* 0x040fe20000410000 */
        /* <DEDUP_REMOVED lines=21> */
[C---:B------:R-:W-:Y:S02]  /*e520*/  SHF.L.U32 R5, R3.reuse, 0x6, RZ ;  /* 0x0000000603057819 */ /* 0x040fe400000006ff */
[----:B------:R-:W-:Y:S01]  /*e530*/  LOP3.LUT R4, R3, 0x1, RZ, 0xc0, !PT ;  /* 0x0000000103047812 */ /* 0x000fe200078ec0ff */
[----:B------:R-:W-:Y:S01]  /*e540*/  IMAD.IADD R2, R2, 0x1, -R0 ;  /* 0x0000000102027824 */ /* 0x000fe200078e0a00 */
[----:B------:R-:W-:Y:S02]  /*e550*/  LEA R0, R16, R26, 0x8 ;  /* 0x0000001a10007211 */ /* 0x000fe400078e40ff */
[----:B------:R-:W-:Y:S02]  /*e560*/  LOP3.LUT R5, R5, 0xc0, RZ, 0xc0, !PT ;  /* 0x000000c005057812 */ /* 0x000fe400078ec0ff */
[----:B------:R-:W-:Y:S01]  /*e570*/  ISETP.NE.U32.AND P2, PT, R4, 0x1, PT ;  /* 0x000000010400780c */ /* 0x000fe20003f45070 */
[----:B------:R-:W-:Y:S01]  /*e580*/  IMAD R0, R2, 0x10, R0 ;  /* 0x0000001002007824 */ /* 0x000fe200078e0200 */
[----:B------:R-:W-:-:S02]  /*e590*/  LEA.HI R2, R5, R5, RZ, 0x1d ;  /* 0x0000000505027211 */ /* 0x000fc400078fe8ff */
[----:B------:R-:W-:Y:S02]  /*e5a0*/  SEL R7, R7, 0x10, !P2 ;  /* 0x0000001007077807 */ /* 0x000fe40005000000 */
[----:B------:R-:W-:Y:S01]  /*e5b0*/  LOP3.LUT P2, RZ, R3, 0x2, RZ, 0xc0, !PT ;  /* 0x0000000203ff7812 */ /* 0x000fe2000784c0ff */
[----:B------:R-:W-:Y:S01]  /*e5c0*/  IMAD.U32 R0, R0, 0x2, R2 ;  /* 0x0000000200007824 */ /* 0x000fe200078e0002 */
[----:B------:R-:W-:Y:S02]  /*e5d0*/  F2FP.PACK_AB R5, R165, R164 ;  /* 0x000000a4a505723e */ /* 0x000fe400000000ff */
[----:B------:R-:W-:Y:S02]  /*e5e0*/  F2FP.PACK_AB R4, R167, R166 ;  /* 0x000000a6a704723e */ /* 0x000fe400000000ff */
[----:B------:R-:W-:-:S04]  /*e5f0*/  SHF.L.U32 R0, R0, 0x1, RZ ;  /* 0x0000000100007819 */ /* 0x000fc800000006ff */
[C---:B------:R-:W-:Y:S01]  /*e600*/  IADD3 R2, R0.reuse, 0x20, RZ ;  /* 0x0000002000027810 */ /* 0x040fe20007ffe0ff */
[C---:B------:R-:W-:Y:S01]  /*e610*/  IMAD.IADD R3, R0.reuse, 0x1, R7 ;  /* 0x0000000100037824 */ /* 0x040fe200078e0207 */
[----:B------:R-:W-:Y:S01]  /*e620*/  STS [R0], R18 ;  /* 0x0000001200007388 */ /* 0x000fe20000000800 */
[----:B------:R-:W-:-:S03]  /*e630*/  @P2 IADD3 R2, R0, -0x20, RZ ;  /* 0xffffffe000022810 */ /* 0x000fc60007ffe0ff */
[----:B------:R-:W-:Y:S04]  /*e640*/  STS [R0+0x200], R19 ;  /* 0x0002001300007388 */ /* 0x000fe80000000800 */
[----:B------:R1:W-:Y:S04]  /*e650*/  STS [R3], R15 ;  /* 0x0000000f03007388 */ /* 0x0003e80000000800 */
[----:B------:R2:W-:Y:S04]  /*e660*/  STS [R3+0x200], R14 ;  /* 0x0002000e03007388 */ /* 0x0005e80000000800 */
[----:B------:R3:W-:Y:S04]  /*e670*/  STS [R0+0x1000], R17 ;  /* 0x0010001100007388 */ /* 0x0007e80000000800 */
[----:B------:R4:W-:Y:S04]  /*e680*/  STS [R0+0x1200], R142 ;  /* 0x0012008e00007388 */ /* 0x0009e80000000800 */
[----:B------:R4:W-:Y:S04]  /*e690*/  STS [R3+0x1000], R13 ;  /* 0x0010000d03007388 */ /* 0x0009e80000000800 */
[----:B------:R-:W-:Y:S04]  /*e6a0*/  STS [R3+0x1200], R154 ;  /* 0x0012009a03007388 */ /* 0x000fe80000000800 */
[----:B------:R-:W-:Y:S01]  /*e6b0*/  STS [R2], R12 ;  /* 0x0000000c02007388 */ /* 0x000fe20000000800 */
[----:B-1----:R-:W-:-:S03]  /*e6c0*/  MOV R15, 0x7f800000 ;  /* 0x7f800000000f7802 */ /* 0x002fc60000000f00 */
[----:B------:R1:W-:Y:S01]  /*e6d0*/  STS [R2+0x200], R11 ;  /* 0x0002000b02007388 */ /* 0x0003e20000000800 */
[----:B--2---:R-:W-:-:S03]  /*e6e0*/  MOV R14, 0x7f800000 ;  /* 0x7f800000000e7802 */ /* 0x004fc60000000f00 */
[----:B------:R-:W1:Y:S01]  /*e6f0*/  S2R R19, SR_CTAID.Y ;  /* 0x0000000000137919 */ /* 0x000e620000002600 */
[----:B---3--:R-:W-:-:S03]  /*e700*/  MOV R17, 0x7f800000 ;  /* 0x7f80000000117802 */ /* 0x008fc60000000f00 */
[----:B------:R-:W2:Y:S01]  /*e710*/  S2R R18, SR_CTAID.X ;  /* 0x0000000000127919 */ /* 0x000ea20000002500 */
[----:B----4-:R-:W-:Y:S02]  /*e720*/  IADD3 R0, R7, R2, RZ ;  /* 0x0000000207007210 */ /* 0x010fe40007ffe0ff */
[----:B------:R3:W4:Y:S01]  /*e730*/  @P6 MUFU.LG2 R7, R22 ;  /* 0x0000001600076308 */ /* 0x0007220000000c00 */
[----:B------:R-:W-:Y:S02]  /*e740*/  IMAD.MOV.U32 R13, RZ, RZ, 0x7f800000 ;  /* 0x7f800000ff0d7424 */ /* 0x000fe400078e00ff */
[----:B------:R-:W-:Y:S04]  /*e750*/  STS [R0], R8 ;  /* 0x0000000800007388 */ /* 0x000fe80000000800 */
[----:B------:R2:W-:Y:S04]  /*e760*/  STS [R0+0x200], R6 ;  /* 0x0002000600007388 */ /* 0x0005e80000000800 */
[----:B------:R-:W-:Y:S04]  /*e770*/  STS [R2+0x1000], R10 ;  /* 0x0010000a02007388 */ /* 0x000fe80000000800 */
[----:B------:R4:W-:Y:S01]  /*e780*/  STS [R2+0x1200], R9 ;  /* 0x0012000902007388 */ /* 0x0009e20000000800 */
[----:B-1----:R-:W-:-:S03]  /*e790*/  @!P1 IMAD R11, R19, c[0x0][0x214], RZ ;  /* 0x00008500130b9a24 */ /* 0x002fc600078e02ff */
[----:B------:R1:W-:Y:S04]  /*e7a0*/  STS [R0+0x1000], R5 ;  /* 0x0010000500007388 */ /* 0x0003e80000000800 */
[----:B------:R1:W-:Y:S04]  /*e7b0*/  STS [R0+0x1200], R4 ;  /* 0x0012000400007388 */ /* 0x0003e80000000800 */
[----:B------:R-:W-:Y:S01]  /*e7c0*/  BAR.SYNC.DEFER_BLOCKING 0x0 ;  /* 0x0000000000007b1d */ /* 0x000fe20000010000 */
[----:B--2---:R-:W-:-:S05]  /*e7d0*/  @P0 MOV R6, c[0x0][0x210] ;  /* 0x0000840000060a02 */ /* 0x004fca0000000f00 */
[----:B---3--:R-:W2:Y:S01]  /*e7e0*/  S2R R22, SR_CTAID.Z ;  /* 0x0000000000167919 */ /* 0x008ea20000002700 */
[----:B------:R-:W-:Y:S01]  /*e7f0*/  @P4 MUFU.LG2 R8, R23 ;  /* 0x0000001700084308 */ /* 0x000fe20000000c00 */
[----:B------:R-:W-:Y:S01]  /*e800*/  @!P0 MOV R6, 0x1 ;  /* 0x0000000100068802 */ /* 0x000fe20000000f00 */
[----:B----4-:R-:W-:-:S06]  /*e810*/  CS2R R2, SRZ ;  /* 0x0000000000027805 */ /* 0x010fcc000001ff00 */
[----:B------:R-:W3:Y:S01]  /*e820*/  @P3 MUFU.LG2 R10, R24 ;  /* 0x00000018000a3308 */ /* 0x000ee20000000c00 */
[----:B------:R-:W-:Y:S02]  /*e830*/  @!P1 MOV R2, R11 ;  /* 0x0000000b00029202 */ /* 0x000fe40000000f00 */
[----:B-1----:R-:W-:Y:S02]  /*e840*/  SHF.R.S32.HI R5, RZ, 0x1f, R27 ;  /* 0x0000001fff057819 */ /* 0x002fe4000001141b */
[----:B------:R-:W-:Y:S01]  /*e850*/  @!P1 SHF.R.S32.HI R3, RZ, 0x1f, R11 ;  /* 0x0000001fff039819 */ /* 0x000fe2000001140b */
[----:B------:R-:W-:Y:S01]  /*e860*/  @P0 IMAD.MOV.U32 R0, RZ, RZ, 0x1 ;  /* 0x00000001ff000424 */ /* 0x000fe200078e00ff */
[----:B------:R-:W-:Y:S01]  /*e870*/  LEA.HI R5, R5, R27, RZ, 0x5 ;  /* 0x0000001b05057211 */ /* 0x000fe200078f28ff */
[----:B------:R-:W-:Y:S01]  /*e880*/  @!P0 IMAD R0, R25, c[0x0][0x1c0], RZ ;  /* 0x0000700019008a24 */ /* 0x000fe200078e02ff */
[----:B-----5:R1:W4:Y:S01]  /*e890*/  LDS.128 R36, [R228] ;  /* 0x00000000e4247984 */ /* 0x0203220000000c00 */
[----:B------:R-:W3:Y:S01]  /*e8a0*/  @P5 MUFU.LG2 R9, R21 ;  /* 0x0000001500095308 */ /* 0x000ee20000000c00 */
[----:B------:R-:W-:Y:S01]  /*e8b0*/  LOP3.LUT R5, R5, 0xffffffe0, RZ, 0xc0, !PT ;  /* 0xffffffe005057812 */ /* 0x000fe200078ec0ff */
[----:B------:R-:W-:Y:S01]  /*e8c0*/  IMAD R0, R19, R0, RZ ;  /* 0x0000000013007224 */ /* 0x000fe200078e02ff */
[----:B------:R1:W1:Y:S01]  /*e8d0*/  LDS.128 R32, [R228+0x800] ;  /* 0x00080000e4207984 */ /* 0x0002620000000c00 */
[----:B------:R-:W-:-:S02]  /*e8e0*/  @P6 FMUL.FTZ R4, R7, 0.69314718246459960938 ;  /* 0x3f31721807046820 */ /* 0x000fc40000410000 */
[----:B------:R-:W-:Y:S01]  /*e8f0*/  IMAD.IADD R5, R27, 0x1, -R5 ;  /* 0x000000011b057824 */ /* 0x000fe200078e0a05 */
[----:B------:R1:W1:Y:S01]  /*e900*/  LDS.128 R28, [R228+0x1000] ;  /* 0x00100000e41c7984 */ /* 0x0002620000000c00 */
[----:B------:R-:W-:Y:S01]  /*e910*/  SEL R7, R0, RZ, P1 ;  /* 0x000000ff00077207 */ /* 0x000fe20000800000 */
[----:B------:R-:W-:Y:S02]  /*e920*/  IMAD R0, R18, R6, RZ ;  /* 0x0000000612007224 */ /* 0x000fe400078e02ff */
[----:B------:R-:W1:Y:S01]  /*e930*/  LDS.128 R228, [R228+0x1800] ;  /* 0x00180000e4e47984 */ /* 0x000e620000000c00 */
[----:B------:R-:W-:Y:S01]  /*e940*/  LOP3.LUT P2, RZ, R5, 0x3, RZ, 0xc0, !PT ;  /* 0x0000000305ff7812 */ /* 0x000fe2000784c0ff */
[----:B------:R-:W-:Y:S01]  /*e950*/  @P6 FFMA.FTZ R17, R138, c[0x0][0x238], R4 ;  /* 0x00008e008a116a23 */ /* 0x000fe20000010004 */
[----:B------:R-:W-:Y:S01]  /*e960*/  SHF.L.U32 R0, R0, 0x7, RZ ;  /* 0x0000000700007819 */ /* 0x000fe200000006ff */
[----:B--2---:R-:W-:Y:S02]  /*e970*/  IMAD R4, R22, R25, R7 ;  /* 0x0000001916047224 */ /* 0x004fe400078e0207 */
[----:B---3--:R-:W-:-:S02]  /*e980*/  @P3 FMUL.FTZ R7, R10, 0.69314718246459960938 ;  /* 0x3f3172180a073820 */ /* 0x008fc40000410000 */
[----:B------:R-:W-:Y:S01]  /*e990*/  @P5 FMUL.FTZ R9, R9, 0.69314718246459960938 ;  /* 0x3f31721809095820 */ /* 0x000fe20000410000 */
[----:B------:R-:W-:Y:S01]  /*e9a0*/  IADD3 R10, P1, P0, R0, R2, R4 ;  /* 0x00000002000a7210 */ /* 0x000fe2000783e004 */
[----:B------:R-:W-:Y:S01]  /*e9b0*/  @P4 FMUL.FTZ R8, R8, 0.69314718246459960938 ;  /* 0x3f31721808084820 */ /* 0x000fe20000410000 */
[----:B------:R-:W-:Y:S01]  /*e9c0*/  SHF.R.S32.HI R2, RZ, 0x1f, R0 ;  /* 0x0000001fff027819 */ /* 0x000fe20000011400 */
[----:B------:R-:W-:Y:S01]  /*e9d0*/  @P5 FFMA.FTZ R15, R137, c[0x0][0x238], R9 ;  /* 0x00008e00890f5a23 */ /* 0x000fe20000010009 */
[----:B------:R-:W-:Y:S01]  /*e9e0*/  SHF.R.S32.HI R0, RZ, 0x1f, R4 ;  /* 0x0000001fff007819 */ /* 0x000fe20000011404 */
[----:B------:R-:W-:Y:S02]  /*e9f0*/  @P4 FFMA.FTZ R13, R136, c[0x0][0x238], R8 ;  /* 0x00008e00880d4a23 */ /* 0x000fe40000010008 */
[----:B------:R-:W-:Y:S01]  /*ea00*/  @P3 FFMA.FTZ R14, R134, c[0x0][0x238], R7 ;  /* 0x00008e00860e3a23 */ /* 0x000fe20000010007 */
[----:B------:R-:W-:Y:S01]  /*ea10*/  IADD3.X R11, R2, R3, R0, P1, P0 ;  /* 0x00000003020b7210 */ /* 0x000fe20000fe0400 */
[----:B------:R-:W-:Y:S05]  /*ea20*/  @P2 BRA `(.L_x_454) ;  /* 0x0000029000002947 */ /* 0x000fea0003800000 */
[----:B------:R-:W-:Y:S02]  /*ea30*/  SHF.R.S32.HI R0, RZ, 0x1f, R16 ;  /* 0x0000001fff007819 */ /* 0x000fe40000011410 */
[----:B------:R-:W-:-:S02]  /*ea40*/  SHF.R.S32.HI R3, RZ, 0x1f, R5 ;  /* 0x0000001fff037819 */ /* 0x000fc40000011405 */
[----:B------:R-:W-:Y:S02]  /*ea50*/  LEA.HI R2, R0, R16, RZ, 0x2 ;  /* 0x0000001000027211 */ /* 0x000fe400078f10ff */
[----:B------:R-:W-:Y:S01]  /*ea60*/  LEA.HI R0, R3, R5, RZ, 0x2 ;  /* 0x0000000503007211 */ /* 0x000fe200078f10ff */
[----:B------:R-:W-:Y:S01]  /*ea70*/  IMAD.MOV.U32 R5, RZ, RZ, c[0x0][0x214] ;  /* 0x00008500ff057624 */ /* 0x000fe200078e00ff */
[----:B------:R-:W-:Y:S02]  /*ea80*/  LOP3.LUT R2, R2, 0xffffffc, RZ, 0xc0, !PT ;  /* 0x0ffffffc02027812 */ /* 0x000fe400078ec0ff */
[----:B------:R-:W-:Y:S01]  /*ea90*/  SHF.R.S32.HI R0, RZ, 0x2, R0 ;  /* 0x00000002ff007819 */ /* 0x000fe20000011400 */
[----:B------:R-:W-:Y:S02]  /*eaa0*/  IMAD R5, R18, -0x80, R5 ;  /* 0xffffff8012057824 */ /* 0x000fe400078e0205 */
        /* <DEDUP_REMOVED lines=33> */
.L_x_454:
[----:B------:R-:W-:Y:S05]  /*ecc0*/  BSYNC B0 ;  /* 0x0000000000007941 */ /* 0x000fea0003800000 */
.L_x_453:
        /* <DEDUP_REMOVED lines=25> */
[----:B----4-:R-:W-:Y:S01]  /*ee60*/  STG.E.128 [R6.64], R36 ;  /* 0x0000002406007986 */ /* 0x010fe2000c101d14 */
[----:B------:R-:W-:Y:S02]  /*ee70*/  IADD3.X R5, R7, UR5, RZ, P0, !PT ;  /* 0x0000000507057c10 */ /* 0x000fe400087fe4ff */
[----:B------:R-:W-:-:S03]  /*ee80*/  IADD3 R2, P0, R4, UR7, RZ ;  /* 0x0000000704027c10 */ /* 0x000fc6000ff1e0ff */
[----:B-1----:R-:W-:Y:S01]  /*ee90*/  STG.E.128 [R4.64], R32 ;  /* 0x0000002004007986 */ /* 0x002fe2000c101d14 */
[----:B------:R-:W-:Y:S02]  /*eea0*/  IADD3.X R3, R5, UR5, RZ, P0, !PT ;  /* 0x0000000505037c10 */ /* 0x000fe400087fe4ff */
[----:B------:R-:W-:-:S03]  /*eeb0*/  IADD3 R8, P0, R2, UR7, RZ ;  /* 0x0000000702087c10 */ /* 0x000fc6000ff1e0ff */
[----:B------:R-:W-:Y:S01]  /*eec0*/  STG.E.128 [R2.64], R28 ;  /* 0x0000001c02007986 */ /* 0x000fe2000c101d14 */
[----:B------:R-:W-:-:S05]  /*eed0*/  IADD3.X R9, R3, UR5, RZ, P0, !PT ;  /* 0x0000000503097c10 */ /* 0x000fca00087fe4ff */
[----:B------:R-:W-:Y:S01]  /*eee0*/  STG.E.128 [R8.64], R228 ;  /* 0x000000e408007986 */ /* 0x000fe2000c101d14 */
[----:B------:R-:W-:Y:S05]  /*eef0*/  EXIT ;  /* 0x000000000000794d */ /* 0x000fea0003800000 */
.L_x_455:
        /* <DEDUP_REMOVED lines=16> */
.L_x_1135:


//--------------------- .text._ZN5flash16flash_fwd_kernelI23Flash_fwd_kernel_traitsILi32ELi128ELi128ELi4ELb0ELb0EN7cutlass6half_tE19Flash_kernel_traitsILi32ELi128ELi128ELi4ES3_EELb0ELb0ELb0ELb0ELb1ELb1ELb1ELb0EEEvNS_16Flash_fwd_paramsE --------------------------
	.section	.text._ZN5flash16flash_fwd_kernelI23Flash_fwd_kernel_traitsILi32ELi128ELi128ELi4ELb0ELb0EN7cutlass6half_tE19Flash_kernel_traitsILi32ELi128ELi128ELi4ES3_EELb0ELb0ELb0ELb0ELb1ELb1ELb1ELb0EEEvNS_16Flash_fwd_paramsE,"ax",@progbits
	.sectioninfo	@"SHI_REGISTERS=255"
	.align	128
        .global         _ZN5flash16flash_fwd_kernelI23Flash_fwd_kernel_traitsILi32ELi128ELi128ELi4ELb0ELb0EN7cutlass6half_tE19Flash_kernel_traitsILi32ELi128ELi128ELi4ES3_EELb0ELb0ELb0ELb0ELb1ELb1ELb1ELb0EEEvNS_16Flash_fwd_paramsE
        .type           _ZN5flash16flash_fwd_kernelI23Flash_fwd_kernel_traitsILi32ELi128ELi128ELi4ELb0ELb0EN7cutlass6half_tE19Flash_kernel_traitsILi32ELi128ELi128ELi4ES3_EELb0ELb0ELb0ELb0ELb1ELb1ELb1ELb0EEEvNS_16Flash_fwd_paramsE,@function
        .size           _ZN5flash16flash_fwd_kernelI23Flash_fwd_kernel_traitsILi32ELi128ELi128ELi4ELb0ELb0EN7cutlass6half_tE19Flash_kernel_traitsILi32ELi128ELi128ELi4ES3_EELb0ELb0ELb0ELb0ELb1ELb1ELb1ELb0EEEvNS_16Flash_fwd_paramsE,(.L_x_1136 - _ZN5flash16flash_fwd_kernelI23Flash_fwd_kernel_traitsILi32ELi128ELi128ELi4ELb0ELb0EN7cutlass6half_tE19Flash_kernel_traitsILi32ELi128ELi128ELi4ES3_EELb0ELb0ELb0ELb0ELb1ELb1ELb1ELb0EEEvNS_16Flash_fwd_paramsE)
        .other          _ZN5flash16flash_fwd_kernelI23Flash_fwd_kernel_traitsILi32ELi128ELi128ELi4ELb0ELb0EN7cutlass6half_tE19Flash_kernel_traitsILi32ELi128ELi128ELi4ES3_EELb0ELb0ELb0ELb0ELb1ELb1ELb1ELb0EEEvNS_16Flash_fwd_paramsE,@"STO_CUDA_ENTRY STV_DEFAULT"
_ZN5flash16flash_fwd_kernelI23Flash_fwd_kernel_traitsILi32ELi128ELi128ELi4ELb0ELb0EN7cutlass6half_tE19Flash_kernel_traitsILi32ELi128ELi128ELi4ES3_EELb0ELb0ELb0ELb0ELb1ELb1ELb1ELb0EEEvNS_16Flash_fwd_paramsE:
.text._ZN5flash16flash_fwd_kernelI23Flash_fwd_kernel_traitsILi32ELi128ELi128ELi4ELb0ELb0EN7cutlass6half_tE19Flash_kernel_traitsILi32ELi128ELi128ELi4ES3_EELb0ELb0ELb0ELb0ELb1ELb1ELb1ELb0EEEvNS_16Flash_fwd_paramsE:
[----:B------:R-:W-:Y:S02]  /*0000*/  MOV R1, c[0x0][0x28] ;  /* 0x00000a0000017a02 */ /* 0x000fe40000000f00 */
[----:B------:R-:W1:Y:S01]  /*0010*/  S2R R29, SR_CTAID.Y ;  /* 0x00000000001d7919 */ /* 0x000e620000002600 */
[----:B------:R-:W-:Y:S01]  /*0020*/  ISETP.NE.U32.AND P2, PT, RZ, c[0x0][0x258], PT ;  /* 0x00009600ff007a0c */ /* 0x000fe20003f45070 */
[----:B------:R-:W-:Y:S01]  /*0030*/  IMAD.MOV.U32 R6, RZ, RZ, RZ ;  /* 0x000000ffff067224 */ /* 0x000fe200078e00ff */
[----:B------:R-:W-:Y:S01]  /*0040*/  ISETP.NE.U32.AND P0, PT, RZ, c[0x0][0x250], PT ;  /* 0x00009400ff007a0c */ /* 0x000fe20003f05070 */
[----:B------:R-:W-:Y:S01]  /*0050*/  ULDC.64 UR10, c[0x0][0x118] ;  /* 0x00004600000a7ab9 */ /* 0x000fe20000000a00 */
[----:B------:R-:W-:Y:S02]  /*0060*/  ISETP.NE.AND.EX P2, PT, RZ, c[0x0][0x25c], PT, P2 ;  /* 0x00009700ff007a0c */ /* 0x000fe40003f45320 */
[----:B------:R-:W-:Y:S02]  /*0070*/  ISETP.NE.AND.EX P0, PT, RZ, c[0x0][0x254], PT, P0 ;  /* 0x00009500ff007a0c */ /* 0x000fe40003f05300 */
[----:B------:R-:W-:-:S09]  /*0080*/  IADD3 R1, R1, -0x38, RZ ;  /* 0xffffffc801017810 */ /* 0x000fd20007ffe0ff */
        /* <DEDUP_REMOVED lines=20> */
[----:B------:R-:W-:Y:S01]  /*01d0*/  MOV R27, R0 ;  /* 0x00000000001b7202 */ /* 0x000fe20000000f00 */
[----:B------:R-:W-:Y:S01]  /*01e0*/  USHF.L.U32 UR13, UR4, 0x6, URZ ;  /* 0x00000006040d7899 */ /* 0x000fe2000800063f */
[----:B------:R-:W-:Y:S01]  /*01f0*/  IADD3 R0, R104, 0x7f, RZ ;  /* 0x0000007f68007810 */ /* 0x000fe20007ffe0ff */
[----:B------:R-:W-:Y:S01]  /*0200*/  IMAD R15, R28, c[0x0][0x178], RZ ;  /* 0x00005e001c0f7a24 */ /* 0x000fe200078e02ff */
[----:B------:R-:W3:Y:S01]  /*0210*/  I2F.RP R7, R27 ;  /* 0x0000001b00077306 */ /* 0x000ee20000209400 */
[----:B------:R-:W-:Y:S01]  /*0220*/  UMOV UR6, 0x6 ;  /* 0x0000000600067882 */ /* 0x000fe20000000000 */
        /* <DEDUP_REMOVED lines=9> */
[----:B---3--:R-:W1:Y:S01]  /*02c0*/  MUFU.RCP R7, R7 ;  /* 0x0000000700077308 */ /* 0x008e620000001000 */
[----:B------:R-:W-:-:S02]  /*02d0*/  USHF.L.U32 UR9, UR4, 0x6, URZ ;  /* 0x0000000604097899 */ /* 0x000fc4000800063f */
[-C--:B------:R-:W-:Y:S02]  /*02e0*/  LEA.HI R8, R12, R158.reuse, RZ, 0x2 ;  /* 0x0000009e0c087211 */ /* 0x080fe400078f10ff */
[----:B--2---:R-:W-:Y:S02]  /*02f0*/  LOP3.LUT R10, R30, c[0x0][0x1c8], RZ, 0x3c, !PT ;  /* 0x000072001e0a7a12 */ /* 0x004fe400078e3cff */
[----:B------:R-:W-:Y:S02]  /*0300*/  SHF.R.S32.HI R2, RZ, 0x2, R8 ;  /* 0x00000002ff027819 */ /* 0x000fe40000011408 */
[----:B------:R-:W-:Y:S02]  /*0310*/  LEA.HI R22, R12, R158, RZ, 0x3 ;  /* 0x0000009e0c167211 */ /* 0x000fe400078f18ff */
[----:B------:R-:W-:Y:S02]  /*0320*/  LEA.HI R5, R8, R2, RZ, 0x1 ;  /* 0x0000000208057211 */ /* 0x000fe400078f08ff */
[----:B------:R-:W-:-:S02]  /*0330*/  SHF.R.S32.HI R3, RZ, 0x1f, R2 ;  /* 0x0000001fff037819 */ /* 0x000fc40000011402 */
[----:B------:R-:W-:Y:S02]  /*0340*/  LOP3.LUT R0, R5, 0x7fffffe, RZ, 0xc0, !PT ;  /* 0x07fffffe05007812 */ /* 0x000fe400078ec0ff */
[----:B------:R-:W-:Y:S01]  /*0350*/  IADD3 R9, P0, R2, R6, RZ ;  /* 0x0000000602097210 */ /* 0x000fe20007f1e0ff */
[----:B------:R-:W-:Y:S01]  /*0360*/  IMAD.WIDE R18, R18, 0x80, R2 ;  /* 0x0000008012127825 */ /* 0x000fe200078e0202 */
[----:B------:R-:W-:Y:S02]  /*0370*/  ISETP.GE.AND P1, PT, R10, RZ, PT ;  /* 0x000000ff0a00720c */ /* 0x000fe40003f26270 */
[----:B------:R-:W-:Y:S02]  /*0380*/  IADD3 R17, R2, -R0, RZ ;  /* 0x8000000002117210 */ /* 0x000fe40007ffe0ff */
[----:B------:R-:W-:Y:S02]  /*0390*/  LEA.HI.X.SX32 R10, R6, R3, 0x1, P0 ;  /* 0x00000003060a7211 */ /* 0x000fe400000f0eff */
[----:B------:R-:W-:-:S02]  /*03a0*/  LEA.HI R11, R12, R158, RZ, 0x4 ;  /* 0x0000009e0c0b7211 */ /* 0x000fc400078f20ff */
[----:B------:R-:W-:Y:S02]  /*03b0*/  LOP3.LUT R0, R8, 0xfffffffc, RZ, 0xc0, !PT ;  /* 0xfffffffc08007812 */ /* 0x000fe400078ec0ff */
[----:B------:R-:W-:Y:S02]  /*03c0*/  SHF.R.S32.HI R3, RZ, 0x3, R22 ;  /* 0x00000003ff037819 */ /* 0x000fe40000011416 */
[----:B-1----:R-:W-:Y:S02]  /*03d0*/  IADD3 R4, R7, 0xffffffe, RZ ;  /* 0x0ffffffe07047810 */ /* 0x002fe40007ffe0ff */
[----:B------:R-:W-:Y:S02]  /*03e0*/  SHF.R.S32.HI R8, RZ, 0x4, R11 ;  /* 0x00000004ff087819 */ /* 0x000fe4000001140b */
[----:B------:R-:W-:Y:S01]  /*03f0*/  IADD3 R0, -R0, R158, RZ ;  /* 0x0000009e00007210 */ /* 0x000fe20007ffe1ff */
[----:B------:R1:W2:Y:S01]  /*0400*/  F2I.FTZ.U32.TRUNC.NTZ R5, R4 ;  /* 0x0000000400057305 */ /* 0x0002a2000021f000 */
[----:B------:R-:W-:-:S02]  /*0410*/  SHF.L.U32 R3, R3, 0x6, RZ ;  /* 0x0000000603037819 */ /* 0x000fc400000006ff */
[----:B------:R-:W-:Y:S02]  /*0420*/  LEA.HI R6, R11, R8, RZ, 0x1 ;  /* 0x000000080b067211 */ /* 0x000fe400078f08ff */
[----:B------:R-:W-:Y:S02]  /*0430*/  SHF.L.U32 R2, R0, 0x3, RZ ;  /* 0x0000000300027819 */ /* 0x000fe400000006ff */
[----:B------:R-:W-:Y:S02]  /*0440*/  LOP3.LUT R0, R3, 0xc0, RZ, 0xc0, !PT ;  /* 0x000000c003007812 */ /* 0x000fe400078ec0ff */
[----:B------:R-:W-:Y:S02]  /*0450*/  LOP3.LUT R3, R6, 0xfffffffe, RZ, 0xc0, !PT ;  /* 0xfffffffe06037812 */ /* 0x000fe400078ec0ff */
[----:B------:R-:W-:Y:S02]  /*0460*/  LOP3.LUT R7, R0, 0x18, R2, 0xf8, !PT ;  /* 0x0000001800077812 */ /* 0x000fe400078ef802 */
[----:B------:R-:W-:-:S02]  /*0470*/  SHF.R.U32.HI R6, RZ, 0x3, R0 ;  /* 0x00000003ff067819 */ /* 0x000fc40000011600 */
[----:B------:R-:W-:Y:S02]  /*0480*/  IADD3 R21, R8, -R3, RZ ;  /* 0x8000000308157210 */ /* 0x000fe40007ffe0ff */
[----:B-1----:R-:W-:Y:S02]  /*0490*/  LOP3.LUT R4, R11, 0xfffffff0, RZ, 0xc0, !PT ;  /* 0xfffffff00b047812 */ /* 0x002fe400078ec0ff */
[----:B------:R-:W-:Y:S02]  /*04a0*/  LOP3.LUT R11, R22, 0xfffffff8, RZ, 0xc0, !PT ;  /* 0xfffffff8160b7812 */ /* 0x000fe400078ec0ff */
[----:B------:R-:W-:Y:S02]  /*04b0*/  IADD3 R0, -R4, R158, RZ ;  /* 0x0000009e04007210 */ /* 0x000fe40007ffe1ff */
[----:B------:R-:W-:Y:S02]  /*04c0*/  LOP3.LUT R16, R7, R6, RZ, 0x3c, !PT ;  /* 0x0000000607107212 */ /* 0x000fe400078e3cff */
[----:B------:R-:W-:-:S02]  /*04d0*/  LEA.HI R6, R0, R0, RZ, 0x1 ;  /* 0x0000000000067211 */ /* 0x000fc400078f08ff */
[----:B------:R-:W-:Y:S02]  /*04e0*/  IADD3 R3, -R11, R158, RZ ;  /* 0x0000009e0b037210 */ /* 0x000fe40007ffe1ff */
[----:B--2---:R-:W-:Y:S02]  /*04f0*/  IADD3 R4, RZ, -R5, RZ ;  /* 0x80000005ff047210 */ /* 0x004fe40007ffe0ff */
[----:B------:R-:W-:Y:S02]  /*0500*/  SHF.R.S32.HI R11, RZ, 0x1f, R0 ;  /* 0x0000001fff0b7819 */ /* 0x000fe40000011400 */
[----:B------:R-:W-:Y:S02]  /*0510*/  LOP3.LUT R8, R6, 0x7fffffe, RZ, 0xc0, !PT ;  /* 0x07fffffe06087812 */ /* 0x000fe400078ec0ff */
[----:B------:R-:W-:Y:S02]  /*0520*/  LEA.HI R13, R3, R3, RZ, 0x1 ;  /* 0x00000003030d7211 */ /* 0x000fe400078f08ff */
[----:B------:R-:W-:-:S02]  /*0530*/  LEA.HI R24, R11, R0, RZ, 0x3 ;  /* 0x000000000b187211 */ /* 0x000fc400078f18ff */
[----:B------:R-:W-:Y:S01]  /*0540*/  IADD3 R127, R0, -R8, RZ ;  /* 0x80000008007f7210 */ /* 0x000fe20007ffe0ff */
[----:B------:R-:W-:Y:S01]  /*0550*/  IMAD R0, R4, R27, RZ ;  /* 0x0000001b04007224 */ /* 0x000fe200078e02ff */
[----:B------:R-:W-:Y:S02]  /*0560*/  LOP3.LUT R7, R13, 0x3fffffe, RZ, 0xc0, !PT ;  /* 0x03fffffe0d077812 */ /* 0x000fe400078ec0ff */
[----:B------:R-:W-:Y:S02]  /*0570*/  MOV R4, RZ ;  /* 0x000000ff00047202 */ /* 0x000fe40000000f00 */
[----:B------:R-:W-:Y:S02]  /*0580*/  IADD3 R23, R3, -R7, RZ ;  /* 0x8000000703177210 */ /* 0x000fe40007ffe0ff */
[----:B------:R-:W-:Y:S01]  /*0590*/  IABS R26, R30 ;  /* 0x0000001e001a7213 */ /* 0x000fe20000000000 */
[----:B------:R-:W-:Y:S01]  /*05a0*/  IMAD.HI.U32 R7, R5, R0, R4 ;  /* 0x0000000005077227 */ /* 0x000fe200078e0004 */
[----:B------:R-:W-:-:S02]  /*05b0*/  LEA.HI R159, R12, R158, RZ, 0x5 ;  /* 0x0000009e0c9f7211 */ /* 0x000fc400078f28ff */
[----:B------:R-:W-:Y:S01]  /*05c0*/  SHF.R.S32.HI R3, RZ, 0x1f, R2 ;  /* 0x0000001fff037819 */ /* 0x000fe20000011402 */
[C---:B------:R-:W-:Y:S01]  /*05d0*/  IMAD R5, R10.reuse, c[0x0][0x198], RZ ;  /* 0x000066000a057a24 */ /* 0x040fe200078e02ff */
[----:B------:R-:W-:Y:S01]  /*05e0*/  SHF.R.S32.HI R25, RZ, 0x5, R159 ;  /* 0x00000005ff197819 */ /* 0x000fe2000001149f */
[----:B------:R-:W-:Y:S01]  /*05f0*/  IMAD.HI.U32 R12, R7, R26, RZ ;  /* 0x0000001a070c7227 */ /* 0x000fe200078e00ff */
[--C-:B------:R-:W-:Y:S02]  /*0600*/  SHF.R.S32.HI R11, RZ, 0x1, R6.reuse ;  /* 0x00000001ff0b7819 */ /* 0x100fe40000011406 */
[----:B------:R-:W-:Y:S01]  /*0610*/  SHF.R.S32.HI R0, RZ, 0x1f, R6 ;  /* 0x0000001fff007819 */ /* 0x000fe20000011406 */
[----:B------:R-:W-:Y:S01]  /*0620*/  IMAD R4, R10, c[0x0][0x1a0], RZ ;  /* 0x000068000a047a24 */ /* 0x000fe200078e02ff */
[----:B------:R-:W-:Y:S01]  /*0630*/  IADD3 R10, -R12, RZ, RZ ;  /* 0x000000ff0c0a7210 */ /* 0x000fe20007ffe1ff */
[----:B------:R-:W-:Y:S01]  /*0640*/  IMAD R14, R9, c[0x0][0x19c], R5 ;  /* 0x00006700090e7a24 */ /* 0x000fe200078e0205 */
[----:B------:R-:W-:Y:S01]  /*0650*/  LEA R5, R25, R17, 0x3 ;  /* 0x0000001119057211 */ /* 0x000fe200078e18ff */
[C---:B------:R-:W-:Y:S01]  /*0660*/  IMAD R4, R9.reuse, c[0x0][0x1a4], R4 ;  /* 0x0000690009047a24 */ /* 0x040fe200078e0204 */
[----:B------:R-:W-:Y:S01]  /*0670*/  LEA.HI R0, R0, R11, RZ, 0x2 ;  /* 0x0000000b00007211 */ /* 0x000fe200078f10ff */
[----:B------:R-:W-:Y:S01]  /*0680*/  IMAD.WIDE.U32 R6, R9, c[0x0][0x198], R2 ;  /* 0x0000660009067a25 */ /* 0x000fe200078e0002 */
[----:B------:R-:W-:-:S02]  /*0690*/  LEA R16, R5, R16, 0x5 ;  /* 0x0000001005107211 */ /* 0x000fc400078e28ff */
[----:B------:R-:W-:Y:S01]  /*06a0*/  LOP3.LUT R0, R0, 0xfffffffc, RZ, 0xc0, !PT ;  /* 0xfffffffc00007812 */ /* 0x000fe200078ec0ff */
[--C-:B------:R-:W-:Y:S01]  /*06b0*/  IMAD.WIDE.U32 R8, R9, c[0x0][0x1a0], R2.reuse ;  /* 0x0000680009087a25 */ /* 0x100fe200078e0002 */
[----:B------:R-:W-:Y:S02]  /*06c0*/  SHF.L.U32 R198, R16, 0x1, RZ ;  /* 0x0000000110c67819 */ /* 0x000fe400000006ff */
[----:B------:R-:W-:Y:S01]  /*06d0*/  IADD3 R20, R11, -R0, RZ ;  /* 0x800000000b147210 */ /* 0x000fe20007ffe0ff */
[----:B------:R-:W-:Y:S01]  /*06e0*/  IMAD.WIDE.U32 R2, R29, c[0x0][0x178], R2 ;  /* 0x00005e001d027a25 */ /* 0x000fe200078e0002 */
[----:B------:R-:W-:Y:S02]  /*06f0*/  SHF.R.S32.HI R11, RZ, 0x1f, R30 ;  /* 0x0000001fff0b7819 */ /* 0x000fe4000001141e */
[----:B------:R-:W-:Y:S01]  /*0700*/  IADD3 R9, R9, R4, RZ ;  /* 0x0000000409097210 */ /* 0x000fe20007ffe0ff */
[----:B------:R-:W-:Y:S01]  /*0710*/  IMAD R10, R27, R10, R26 ;  /* 0x0000000a1b0a7224 */ /* 0x000fe200078e021a */
[----:B------:R-:W-:-:S02]  /*0720*/  IADD3 R5, R3, R15, RZ ;  /* 0x0000000f03057210 */ /* 0x000fc40007ffe0ff */
[----:B------:R-:W-:Y:S01]  /*0730*/  SHF.R.S32.HI R15, RZ, 0x1, R13 ;  /* 0x00000001ff0f7819 */ /* 0x000fe2000001140d */
[----:B------:R-:W-:Y:S01]  /*0740*/  IMAD R13, R28, c[0x0][0x180], RZ ;  /* 0x000060001c0d7a24 */ /* 0x000fe200078e02ff */
[----:B------:R-:W-:Y:S01]  /*0750*/  ISETP.GT.U32.AND P2, PT, R27, R10, PT ;  /* 0x0000000a1b00720c */ /* 0x000fe20003f44070 */
[----:B------:R-:W-:Y:S01]  /*0760*/  IMAD.WIDE.U32 R8, R29, c[0x0][0x188], R8 ;  /* 0x000062001d087a25 */ /* 0x000fe200078e0008 */
[----:B------:R-:W-:Y:S02]  /*0770*/  SHF.L.U32 R0, R15, 0x6, RZ ;  /* 0x000000060f007819 */ /* 0x000fe400000006ff */
[----:B------:R-:W-:Y:S01]  /*0780*/  IADD3 R3, R7, R14, RZ ;  /* 0x0000000e07037210 */ /* 0x000fe20007ffe0ff */
[----:B------:R-:W-:Y:S01]  /*0790*/  IMAD R14, R11, c[0x0][0x1a8], RZ ;  /* 0x00006a000b0e7a24 */ /* 0x000fe200078e02ff */
[----:B------:R-:W-:Y:S01]  /*07a0*/  LOP3.LUT R0, R0, 0xc0, RZ, 0xc0, !PT ;  /* 0x000000c000007812 */ /* 0x000fe200078ec0ff */
[----:B------:R-:W-:Y:S01]  /*07b0*/  IMAD R13, R29, c[0x0][0x184], R13 ;  /* 0x000061001d0d7a24 */ /* 0x000fe200078e020d */
[----:B------:R-:W-:Y:S01]  /*07c0*/  MOV R4, R2 ;  /* 0x0000000200047202 */ /* 0x000fe20000000f00 */
[----:B------:R-:W-:Y:S01]  /*07d0*/  IMAD R14, R30, c[0x0][0x1ac], R14 ;  /* 0x00006b001e0e7a24 */ /* 0x000fe200078e020e */
[----:B------:R-:W-:-:S02]  /*07e0*/  LOP3.LUT R11, R0, 0x8, R22, 0xf8, !PT ;  /* 0x00000008000b7812 */ /* 0x000fc400078ef816 */
[----:B------:R-:W-:Y:S02]  /*07f0*/  SHF.R.U32.HI R0, RZ, 0x3, R0 ;  /* 0x00000003ff007819 */ /* 0x000fe40000011600 */
[-C--:B------:R-:W-:Y:S02]  /*0800*/  @!P2 IADD3 R10, R10, -R27.reuse, RZ ;  /* 0x8000001b0a0aa210 */ /* 0x080fe40007ffe0ff */
[----:B------:R-:W-:Y:S01]  /*0810*/  MOV R2, R6 ;  /* 0x0000000600027202 */ /* 0x000fe20000000f00 */
[----:B------:R-:W-:Y:S01]  /*0820*/  IMAD.WIDE.U32 R6, R30, c[0x0][0x1a8], R4 ;  /* 0x00006a001e067a25 */ /* 0x000fe200078e0004 */
[----:B------:R-:W-:Y:S02]  /*0830*/  ISETP.GE.U32.AND P0, PT, R10, R27, PT ;  /* 0x0000001b0a00720c */ /* 0x000fe40003f06070 */
[----:B------:R-:W-:Y:S01]  /*0840*/  LOP3.LUT R17, R11, R0, RZ, 0x3c, !PT ;  /* 0x000000000b117212 */ /* 0x000fe200078e3cff */
[----:B------:R-:W-:Y:S01]  /*0850*/  IMAD R0, R28, c[0x0][0x188], RZ ;  /* 0x000062001c007a24 */ /* 0x000fe200078e02ff */
[----:B------:R-:W-:Y:S01]  /*0860*/  @!P2 IADD3 R12, R12, 0x1, RZ ;  /* 0x000000010c0ca810 */ /* 0x000fe20007ffe0ff */
[----:B------:R-:W-:Y:S01]  /*0870*/  IMAD.WIDE.U32 R4, R29, c[0x0][0x180], R2 ;  /* 0x000060001d047a25 */ /* 0x000fe200078e0002 */
[----:B------:R-:W-:-:S02]  /*0880*/  IADD3 R3, R7, R14, RZ ;  /* 0x0000000e07037210 */ /* 0x000fc40007ffe0ff */
[----:B------:R-:W-:Y:S01]  /*0890*/  MOV R2, R6 ;  /* 0x0000000600027202 */ /* 0x000fe20000000f00 */
[----:B------:R-:W-:Y:S01]  /*08a0*/  IMAD R7, R29, c[0x0][0x18c], R0 ;  /* 0x000063001d077a24 */ /* 0x000fe200078e0200 */
[----:B------:R-:W-:Y:S01]  /*08b0*/  ISETP.NE.AND P2, PT, RZ, c[0x0][0x1c8], PT ;  /* 0x00007200ff007a0c */ /* 0x000fe20003f45270 */
[----:B------:R-:W-:Y:S01]  /*08c0*/  IMAD R0, R19, c[0x0][0x190], RZ ;  /* 0x0000640013007a24 */ /* 0x000fe200078e02ff */
[----:B------:R-:W-:Y:S02]  /*08d0*/  IADD3 R11, R5, R13, RZ ;  /* 0x0000000d050b7210 */ /* 0x000fe40007ffe0ff */
[----:B------:R-:W-:Y:S01]  /*08e0*/  MOV R10, R4 ;  /* 0x00000004000a7202 */ /* 0x000fe20000000f00 */
[----:B------:R-:W-:Y:S01]  /*08f0*/  IMAD R0, R18, c[0x0][0x194], R0 ;  /* 0x0000650012007a24 */ /* 0x000fe200078e0200 */
[----:B------:R-:W-:Y:S01]  /*0900*/  @P0 IADD3 R12, R12, 0x1, RZ ;  /* 0x000000010c0c0810 */ /* 0x000fe20007ffe0ff */
[----:B------:R-:W-:Y:S01]  /*0910*/  IMAD.WIDE.U32 R4, R18, c[0x0][0x190], R2 ;  /* 0x0000640012047a25 */ /* 0x000fe200078e0002 */
[----:B------:R-:W-:-:S02]  /*0920*/  IADD3 R7, R9, R7, RZ ;  /* 0x0000000709077210 */ /* 0x000fc40007ffe0ff */
[----:B------:R-:W-:Y:S02]  /*0930*/  MOV R6, R8 ;  /* 0x0000000800067202 */ /* 0x000fe40000000f00 */
[----:B------:R-:W-:Y:S02]  /*0940*/  IADD3 R3, R5, R0, RZ ;  /* 0x0000000005037210 */ /* 0x000fe40007ffe0ff */
[----:B------:R-:W-:Y:S02]  /*0950*/  MOV R0, R12 ;  /* 0x0000000c00007202 */ /* 0x000fe40000000f00 */
[----:B------:R-:W-:Y:S02]  /*0960*/  LEA R2, P0, R4, c[0x0][0x160], 0x1 ;  /* 0x0000580004027a11 */ /* 0x000fe400078008ff */
[----:B------:R-:W-:Y:S02]  /*0970*/  @!P1 IADD3 R0, -R0, RZ, RZ ;  /* 0x000000ff00009210 */ /* 0x000fe40007ffe1ff */
[----:B------:R-:W-:-:S02]  /*0980*/  @!P2 LOP3.LUT R0, RZ, c[0x0][0x1c8], RZ, 0x33, !PT ;  /* 0x00007200ff00aa12 */ /* 0x000fc400078e33ff */
[----:B------:R-:W-:Y:S02]  /*0990*/  LEA.HI.X R3, R4, c[0x0][0x164], R3, 0x1, P0 ;  /* 0x0000590004037a11 */ /* 0x000fe400000f0c03 */
[----:B------:R-:W-:Y:S01]  /*09a0*/  SHF.R.S32.HI R9, RZ, 0x1f, R0 ;  /* 0x0000001fff097819 */ /* 0x000fe20000011400 */
[----:B------:R-:W-:Y:S01]  /*09b0*/  IMAD.WIDE.U32 R32, R0, c[0x0][0x1b0], R10 ;  /* 0x00006c0000207a25 */ /* 0x000fe200078e000a */
[----:B------:R-:W-:Y:S01]  /*09c0*/  LEA.HI.SX32 R12, R197, 0xffffffff, 0x19 ;  /* 0xffffffffc50c7811 */ /* 0x000fe200078fcaff */
[----:B------:R1:W-:Y:S02]  /*09d0*/  LDGSTS.E.BYPASS.LTC128B.128 [R198], [R2.64] ;  /* 0x0000000002c67fae */ /* 0x0003e4000b901d4a */
[C---:B------:R-:W-:Y:S01]  /*09e0*/  IMAD R8, R9.reuse, c[0x0][0x1b0], RZ ;  /* 0x00006c0009087a24 */ /* 0x040fe200078e02ff */
[----:B------:R-:W-:Y:S01]  /*09f0*/  SHF.R.S32.HI R11, RZ, 0x1f, R12 ;  /* 0x0000001fff0b7819 */ /* 0x000fe2000001140c */
[----:B------:R-:W-:Y:S01]  /*0a00*/  IMAD R10, R12, UR7, RZ ;  /* 0x000000070c0a7c24 */ /* 0x000fe2000f8e02ff */
[----:B------:R-:W-:Y:S01]  /*0a10*/  MOV R180, R32 ;  /* 0x0000002000b47202 */ /* 0x000fe20000000f00 */
[----:B------:R-:W-:Y:S01]  /*0a20*/  IMAD R8, R0, c[0x0][0x1b4], R8 ;  /* 0x00006d0000087a24 */ /* 0x000fe200078e0208 */
[----:B------:R-:W-:Y:S01]  /*0a30*/  STL.64 [R1+0x28], R32 ;  /* 0x0000282001007387 */ /* 0x000fe20000100a00 */
[----:B------:R-:W-:-:S02]  /*0a40*/  IMAD R9, R9, c[0x0][0x1b8], RZ ;  /* 0x00006e0009097a24 */ /* 0x000fc400078e02ff */
[----:B------:R-:W-:Y:S01]  /*0a50*/  IMAD.WIDE.U32 R18, R0, c[0x0][0x1b8], R6 ;  /* 0x00006e0000127a25 */ /* 0x000fe200078e0006 */
[----:B------:R-:W-:-:S03]  /*0a60*/  IADD3 R181, R33, R8, RZ ;  /* 0x0000000821b57210 */ /* 0x000fc60007ffe0ff */
[C---:B------:R-:W-:Y:S02]  /*0a70*/  IMAD R8, R11.reuse, UR8, R10 ;  /* 0x000000080b087c24 */ /* 0x040fe4000f8e020a */
[----:B------:R-:W-:Y:S01]  /*0a80*/  IMAD R10, R11, c[0x0][0x1a0], RZ ;  /* 0x000068000b0a7a24 */ /* 0x000fe200078e02ff */
[----:B------:R-:W-:Y:S03]  /*0a90*/  STL.64 [R1+0x18], R180 ;  /* 0x000018b401007387 */ /* 0x000fe60000100a00 */
[C---:B------:R-:W-:Y:S01]  /*0aa0*/  IMAD R13, R12.reuse, c[0x0][0x1a4], R10 ;  /* 0x000069000c0d7a24 */ /* 0x040fe200078e020a */
[----:B------:R-:W-:Y:S01]  /*0ab0*/  STL.64 [R1+0x20], R18 ;  /* 0x0000201201007387 */ /* 0x000fe20000100a00 */
[----:B------:R-:W-:Y:S01]  /*0ac0*/  IMAD.WIDE.U32 R10, R12, c[0x0][0x1a0], RZ ;  /* 0x000068000c0a7a25 */ /* 0x000fe200078e00ff */
[----:B-1----:R-:W-:-:S04]  /*0ad0*/  IADD3 R2, P0, R2, UR13, RZ ;  /* 0x0000000d02027c10 */ /* 0x002fc8000ff1e0ff */
[----:B------:R-:W-:Y:S02]  /*0ae0*/  IADD3.X R3, R3, UR12, RZ, P0, !PT ;  /* 0x0000000c03037c10 */ /* 0x000fe400087fe4ff */
[----:B------:R-:W-:-:S03]  /*0af0*/  IADD3 R4, P0, R2, UR13, RZ ;  /* 0x0000000d02047c10 */ /* 0x000fc6000ff1e0ff */
[----:B------:R1:W-:Y:S01]  /*0b00*/  LDGSTS.E.BYPASS.LTC128B.128 [R198+0x800], [R2.64] ;  /* 0x0080000002c67fae */ /* 0x0003e2000b901d4a */
[----:B------:R-:W-:-:S05]  /*0b10*/  IADD3.X R5, R3, UR12, RZ, P0, !PT ;  /* 0x0000000c03057c10 */ /* 0x000fca00087fe4ff */
[----:B------:R2:W-:Y:S01]  /*0b20*/  LDGSTS.E.BYPASS.LTC128B.128 [R198+0x1000], [R4.64] ;  /* 0x0100000004c67fae */ /* 0x0005e2000b901d4a */
[----:B-1----:R-:W-:-:S04]  /*0b30*/  IMAD.WIDE.U32 R2, R12, UR8, R180 ;  /* 0x000000080c027c25 */ /* 0x002fc8000f8e00b4 */
[----:B------:R-:W-:Y:S01]  /*0b40*/  IMAD R12, R0, c[0x0][0x1bc], R9 ;  /* 0x00006f00000c7a24 */ /* 0x000fe200078e0209 */
[----:B------:R-:W-:Y:S02]  /*0b50*/  IADD3 R3, R3, R8, RZ ;  /* 0x0000000803037210 */ /* 0x000fe40007ffe0ff */
[C---:B------:R-:W-:Y:S02]  /*0b60*/  LEA R8, P0, R2.reuse, c[0x0][0x168], 0x1 ;  /* 0x00005a0002087a11 */ /* 0x040fe400078008ff */
[----:B------:R-:W-:Y:S02]  /*0b70*/  IADD3 R12, R19, R12, RZ ;  /* 0x0000000c130c7210 */ /* 0x000fe40007ffe0ff */
[----:B------:R-:W-:Y:S02]  /*0b80*/  LEA.HI.X R9, R2, c[0x0][0x16c], R3, 0x1, P0 ;  /* 0x00005b0002097a11 */ /* 0x000fe400000f0c03 */
[----:B------:R-:W-:Y:S01]  /*0b90*/  IADD3 R6, P0, R4, UR13, RZ ;  /* 0x0000000d04067c10 */ /* 0x000fe2000ff1e0ff */
[----:B------:R-:W-:Y:S01]  /*0ba0*/  USHF.L.U64.HI UR13, UR4, UR6, UR5 ;  /* 0x00000006040d7299 */ /* 0x000fe20008010205 */
[----:B--2---:R-:W-:Y:S01]  /*0bb0*/  IADD3 R4, P1, R8, UR9, RZ ;  /* 0x0000000908047c10 */ /* 0x004fe2000ff3e0ff */
[----:B------:R-:W-:Y:S01]  /*0bc0*/  STL [R1+0x10], R12 ;  /* 0x0000100c01007387 */ /* 0x000fe20000100800 */
[----:B------:R-:W-:Y:S01]  /*0bd0*/  IADD3.X R7, R5, UR12, RZ, P0, !PT ;  /* 0x0000000c05077c10 */ /* 0x000fe200087fe4ff */
[----:B------:R-:W-:Y:S01]  /*0be0*/  ULDC.64 UR4, c[0x0][0x1a0] ;  /* 0x0000680000047ab9 */ /* 0x000fe20000000a00 */
[----:B------:R-:W-:Y:S01]  /*0bf0*/  IADD3 R3, R11, R13, RZ ;  /* 0x0000000d0b037210 */ /* 0x000fe20007ffe0ff */
[----:B------:R-:W-:Y:S01]  /*0c00*/  USHF.L.U32 UR12, UR4, 0x6, URZ ;  /* 0x00000006040c7899 */ /* 0x000fe2000800063f */
[----:B------:R-:W-:Y:S01]  /*0c10*/  LEA R0, P0, R10, R18, 0x7 ;  /* 0x000000120a007211 */ /* 0x000fe200078038ff */
[----:B------:R1:W-:Y:S01]  /*0c20*/  LDGSTS.E.BYPASS.LTC128B.128 [R198+0x1800], [R6.64] ;  /* 0x0180000006c67fae */ /* 0x0003e2000b901d4a */
[----:B------:R-:W-:Y:S01]  /*0c30*/  IADD3.X R5, R9, UR13, RZ, P1, !PT ;  /* 0x0000000d09057c10 */ /* 0x000fe20008ffe4ff */
[----:B------:R-:W-:Y:S01]  /*0c40*/  USHF.L.U64.HI UR5, UR4, UR6, UR5 ;  /* 0x0000000604057299 */ /* 0x000fe20008010205 */
[----:B------:R-:W-:Y:S01]  /*0c50*/  IADD3 R2, P1, R4, UR9, RZ ;  /* 0x0000000904027c10 */ /* 0x000fe2000ff3e0ff */
[----:B------:R2:W-:Y:S01]  /*0c60*/  LDGSTS.E.BYPASS.LTC128B.128 [R198+0x2000], [R8.64] ;  /* 0x0200000008c67fae */ /* 0x0005e2000b901d4a */
[----:B------:R-:W-:-:S02]  /*0c70*/  LEA.HI.X R10, R10, R12, R3, 0x7, P0 ;  /* 0x0000000c0a0a7211 */ /* 0x000fc400000f3c03 */
[----:B------:R-:W-:Y:S01]  /*0c80*/  IADD3.X R3, R5, UR13, RZ, P1, !PT ;  /* 0x0000000d05037c10 */ /* 0x000fe20008ffe4ff */
[----:B------:R3:W-:Y:S04]  /*0c90*/  LDGSTS.E.BYPASS.LTC128B.128 [R198+0x2800], [R4.64] ;  /* 0x0280000004c67fae */ /* 0x0007e8000b901d4a */
[----:B------:R4:W-:Y:S01]  /*0ca0*/  LDGSTS.E.BYPASS.LTC128B.128 [R198+0x3000], [R2.64] ;  /* 0x0300000002c67fae */ /* 0x0009e2000b901d4a */
[----:B-1----:R-:W-:-:S04]  /*0cb0*/  IADD3 R6, P0, R2, UR9, RZ ;  /* 0x0000000902067c10 */ /* 0x002fc8000ff1e0ff */
[----:B------:R-:W-:Y:S02]  /*0cc0*/  IADD3.X R7, R3, UR13, RZ, P0, !PT ;  /* 0x0000000d03077c10 */ /* 0x000fe400087fe4ff */
[C---:B--2---:R-:W-:Y:S02]  /*0cd0*/  LEA R8, R21.reuse, R23, 0x3 ;  /* 0x0000001715087211 */ /* 0x044fe400078e18ff */
[----:B---3--:R-:W-:Y:S01]  /*0ce0*/  SHF.L.U32 R4, R24, 0x5, RZ ;  /* 0x0000000518047819 */ /* 0x008fe200000006ff */
[----:B------:R1:W-:Y:S01]  /*0cf0*/  LDGSTS.E.BYPASS.LTC128B.128 [R198+0x3800], [R6.64] ;  /* 0x0380000006c67fae */ /* 0x0003e2000b901d4a */
[----:B------:R-:W-:Y:S02]  /*0d00*/  SHF.L.U32 R5, R21, 0x3, RZ ;  /* 0x0000000315057819 */ /* 0x000fe400000006ff */
[----:B----4-:R-:W-:Y:S01]  /*0d10*/  LEA R2, P0, R0, c[0x0][0x170], 0x1 ;  /* 0x00005c0000027a11 */ /* 0x010fe200078008ff */
[----:B------:R-:W0:Y:S01]  /*0d20*/  LDGDEPBAR ;  /* 0x00000000000079af */ /* 0x000e220000000000 */
[----:B------:R-:W-:-:S02]  /*0d30*/  LOP3.LUT R106, R4, 0xffffff00, RZ, 0xc0, !PT ;  /* 0xffffff00046a7812 */ /* 0x000fc400078ec0ff */
[----:B------:R-:W-:Y:S02]  /*0d40*/  LEA.HI.X R3, R0, c[0x0][0x174], R10, 0x1, P0 ;  /* 0x00005d0000037a11 */ /* 0x000fe400000f0c0a */
[----:B------:R-:W-:Y:S02]  /*0d50*/  SHF.L.U32 R0, R20, 0x6, RZ ;  /* 0x0000000614007819 */ /* 0x000fe400000006ff */
[----:B------:R-:W-:Y:S02]  /*0d60*/  IADD3 R4, P0, R2, UR12, RZ ;  /* 0x0000000c02047c10 */ /* 0x000fe4000ff1e0ff */
[----:B------:R-:W-:-:S04]  /*0d70*/  LOP3.LUT R0, R0, 0xc0, RZ, 0xc0, !PT ;  /* 0x000000c000007812 */ /* 0x000fc800078ec0ff */
[----:B-1----:R-:W-:Y:S01]  /*0d80*/  LOP3.LUT R7, R0, 0x8, R5, 0xf8, !PT ;  /* 0x0000000800077812 */ /* 0x002fe200078ef805 */
[----:B------:R-:W-:-:S04]  /*0d90*/  DEPBAR.LE SB0, 0x0 ;  /* 0x000080000000791a */ /* 0x000fc80000000000 */
[----:B------:R-:W-:Y:S01]  /*0da0*/  BAR.SYNC.DEFER_BLOCKING 0x0 ;  /* 0x0000000000007b1d */ /* 0x000fe20000010000 */
[----:B------:R-:W-:Y:S02]  /*0db0*/  SHF.R.U32.HI R6, RZ, 0x3, R0 ;  /* 0x00000003ff067819 */ /* 0x000fe40000011600 */
[----:B------:R-:W-:Y:S02]  /*0dc0*/  LEA R5, R25, R106, 0x9 ;  /* 0x0000006a19057211 */ /* 0x000fe400078e48ff */
[----:B------:R-:W-:Y:S02]  /*0dd0*/  LOP3.LUT R105, R7, R6, RZ, 0x3c, !PT ;  /* 0x0000000607697212 */ /* 0x000fe400078e3cff */
[----:B------:R-:W-:Y:S02]  /*0de0*/  LEA R9, R127, R5, 0x5 ;  /* 0x000000057f097211 */ /* 0x000fe400078e28ff */
[----:B------:R-:W-:Y:S02]  /*0df0*/  IADD3 R6, P1, R4, UR12, RZ ;  /* 0x0000000c04067c10 */ /* 0x000fe4000ff3e0ff */
[----:B------:R-:W-:-:S02]  /*0e00*/  IADD3.X R5, R3, UR5, RZ, P0, !PT ;  /* 0x0000000503057c10 */ /* 0x000fc400087fe4ff */
[----:B------:R-:W-:Y:S02]  /*0e10*/  LEA R0, R8, R17, 0x5 ;  /* 0x0000001108007211 */ /* 0x000fe400078e28ff */
[----:B------:R-:W-:Y:S02]  /*0e20*/  IADD3 R8, P0, R6, UR12, RZ ;  /* 0x0000000c06087c10 */ /* 0x000fe4000ff1e0ff */
[----:B------:R-:W-:Y:S02]  /*0e30*/  IADD3.X R7, R5, UR5, RZ, P1, !PT ;  /* 0x0000000505077c10 */ /* 0x000fe40008ffe4ff */
[----:B------:R-:W-:Y:S02]  /*0e40*/  LOP3.LUT P1, RZ, R20, 0x2, RZ, 0xc0, !PT ;  /* 0x0000000214ff7812 */ /* 0x000fe4000782c0ff */
[----:B------:R-:W-:Y:S01]  /*0e50*/  LEA R186, R0, 0x2000, 0x1 ;  /* 0x0000200000ba7811 */ /* 0x000fe200078e08ff */
[----:B------:R-:W-:Y:S01]  /*0e60*/  @!PT LDS RZ, [RZ] ;  /* 0x00000000fffff984 */ /* 0x000fe20000000800 */
[----:B------:R-:W-:Y:S01]  /*0e70*/  @!PT LDS RZ, [RZ] ;  /* 0x00000000fffff984 */ /* 0x000fe20000000800 */
[----:B------:R-:W-:Y:S01]  /*0e80*/  @!PT LDS RZ, [RZ] ;  /* 0x00000000fffff984 */ /* 0x000fe20000000800 */
[----:B------:R1:W-:Y:S03]  /*0e90*/  LDGSTS.E.BYPASS.LTC128B.128 [R198+0x4000], [R2.64] ;  /* 0x0400000002c67fae */ /* 0x0003e6000b901d4a */
[----:B------:R-:W-:Y:S01]  /*0ea0*/  IADD3 R189, R186, 0x20, RZ ;  /* 0x00000020babd7810 */ /* 0x000fe20007ffe0ff */
[----:B------:R2:W-:Y:S04]  /*0eb0*/  LDGSTS.E.BYPASS.LTC128B.128 [R198+0x4800], [R4.64] ;  /* 0x0480000004c67fae */ /* 0x0005e8000b901d4a */
[----:B------:R2:W-:Y:S01]  /*0ec0*/  LDGSTS.E.BYPASS.LTC128B.128 [R198+0x5000], [R6.64] ;  /* 0x0500000006c67fae */ /* 0x0005e2000b901d4a */
[----:B-1----:R-:W-:-:S02]  /*0ed0*/  IADD3 R2, R105, R9, RZ ;  /* 0x0000000969027210 */ /* 0x002fc40007ffe0ff */
[----:B------:R-:W-:Y:S02]  /*0ee0*/  IADD3.X R9, R7, UR5, RZ, P0, !PT ;  /* 0x0000000507097c10 */ /* 0x000fe400087fe4ff */
[----:B------:R-:W-:Y:S02]  /*0ef0*/  SHF.L.U32 R3, R0, 0x1, RZ ;  /* 0x0000000100037819 */ /* 0x000fe400000006ff */
[----:B------:R-:W-:Y:S01]  /*0f00*/  SHF.L.U32 R187, R2, 0x1, RZ ;  /* 0x0000000102bb7819 */ /* 0x000fe200000006ff */
[----:B------:R1:W-:Y:S01]  /*0f10*/  LDGSTS.E.BYPASS.LTC128B.128 [R198+0x5800], [R8.64] ;  /* 0x0580000008c67fae */ /* 0x0003e2000b901d4a */
[----:B------:R-:W-:Y:S02]  /*0f20*/  LOP3.LUT P0, RZ, R15, 0x2, RZ, 0xc0, !PT ;  /* 0x000000020fff7812 */ /* 0x000fe4000780c0ff */
[----:B------:R-:W-:Y:S01]  /*0f30*/  MOV R2, 0x20 ;  /* 0x0000002000027802 */ /* 0x000fe20000000f00 */
[----:B------:R-:W-:Y:S03]  /*0f40*/  LDSM.16.M88.4 R16, [R187] ;  /* 0x00000000bb10783b */ /* 0x000fe60000000200 */
[----:B------:R-:W-:Y:S01]  /*0f50*/  SEL R0, R2, 0xffffffe0, !P1 ;  /* 0xffffffe002007807 */ /* 0x000fe20004800000 */
[----:B------:R-:W3:Y:S03]  /*0f60*/  LDSM.16.M88.4 R48, [R3+0x2000] ;  /* 0x002000000330783b */ /* 0x000ee60000000200 */
[----:B------:R-:W-:Y:S01]  /*0f70*/  IADD3 R188, R187, R0, RZ ;  /* 0x00000000bbbc7210 */ /* 0x000fe20007ffe0ff */
[----:B------:R-:W4:Y:S02]  /*0f80*/  LDSM.16.M88.4 R12, [R187+0x1000] ;  /* 0x00100000bb0c783b */ /* 0x000f240000000200 */
[----:B------:R-:W-:-:S02]  /*0f90*/  @P0 IADD3 R189, R186, -0x20, RZ ;  /* 0xffffffe0babd0810 */ /* 0x000fc40007ffe0ff */
[----:B--2---:R-:W-:Y:S01]  /*0fa0*/  LDSM.16.M88.4 R4, [R188+0x1000] ;  /* 0x00100000bc04783b */ /* 0x004fe20000000200 */
[----:B------:R-:W-:Y:S02]  /*0fb0*/  ISETP.GE.AND P0, PT, R104, 0x81, PT ;  /* 0x000000816800780c */ /* 0x000fe40003f06270 */
[C---:B------:R-:W-:Y:S01]  /*0fc0*/  IADD3 R196, R189.reuse, 0x400, RZ ;  /* 0x00000400bdc47810 */ /* 0x040fe20007ffe0ff */
[----:B------:R-:W-:Y:S01]  /*0fd0*/  LDSM.16.M88.4 R60, [R189] ;  /* 0x00000000bd3c783b */ /* 0x000fe20000000200 */
[C---:B------:R-:W-:Y:S02]  /*0fe0*/  IADD3 R195, R189.reuse, 0x800, RZ ;  /* 0x00000800bdc37810 */ /* 0x040fe40007ffe0ff */
[C---:B------:R-:W-:Y:S01]  /*0ff0*/  IADD3 R194, R189.reuse, 0xc00, RZ ;  /* 0x00000c00bdc27810 */ /* 0x040fe20007ffe0ff */
[----:B------:R-:W2:Y:S01]  /*1000*/  LDSM.16.M88.4 R76, [R3+0x2400] ;  /* 0x00240000034c783b */ /* 0x000ea20000000200 */
[C---:B------:R-:W-:Y:S02]  /*1010*/  IADD3 R193, R189.reuse, 0x1000, RZ ;  /* 0x00001000bdc17810 */ /* 0x040fe40007ffe0ff */
[C---:B------:R-:W-:Y:S01]  /*1020*/  IADD3 R192, R189.reuse, 0x1400, RZ ;  /* 0x00001400bdc07810 */ /* 0x040fe20007ffe0ff */
[----:B-1----:R-:W1:Y:S01]  /*1030*/  LDSM.16.M88.4 R8, [R188] ;  /* 0x00000000bc08783b */ /* 0x002e620000000200 */
[----:B------:R-:W-:-:S02]  /*1040*/  IADD3 R191, R189, 0x1800, RZ ;  /* 0x00001800bdbf7810 */ /* 0x000fc40007ffe0ff */
[----:B------:R-:W-:Y:S01]  /*1050*/  IADD3 R190, R189, 0x1c00, RZ ;  /* 0x00001c00bdbe7810 */ /* 0x000fe20007ffe0ff */
[----:B------:R-:W5:Y:S04]  /*1060*/  LDSM.16.M88.4 R96, [R189+0x400] ;  /* 0x00040000bd60783b */ /* 0x000f680000000200 */
[----:B------:R-:W5:Y:S04]  /*1070*/  LDSM.16.M88.4 R88, [R3+0x2800] ;  /* 0x002800000358783b */ /* 0x000f680000000200 */
[----:B------:R-:W5:Y:S04]  /*1080*/  LDSM.16.M88.4 R100, [R189+0x800] ;  /* 0x00080000bd64783b */ /* 0x000f680000000200 */
[----:B------:R-:W5:Y:S01]  /*1090*/  LDSM.16.M88.4 R80, [R3+0x2c00] ;  /* 0x002c00000350783b */ /* 0x000f620000000200 */
[-C--:B---3--:R-:W-:Y:S03]  /*10a0*/  HMMA.16816.F32 R20, R16, R48.reuse, RZ ;  /* 0x000000301014723c */ /* 0x088fe600000018ff */
[----:B------:R-:W3:Y:S04]  /*10b0*/  LDSM.16.M88.4 R92, [R189+0xc00] ;  /* 0x000c0000bd5c783b */ /* 0x000ee80000000200 */
[----:B------:R-:W3:Y:S01]  /*10c0*/  LDSM.16.M88.4 R72, [R3+0x3000] ;  /* 0x003000000348783b */ /* 0x000ee20000000200 */
[C---:B----4-:R-:W-:Y:S03]  /*10d0*/  HMMA.16816.F32 R24, R12.reuse, R48, RZ ;  /* 0x000000300c18723c */ /* 0x050fe600000018ff */
[----:B------:R-:W4:Y:S04]  /*10e0*/  LDSM.16.M88.4 R84, [R189+0x1000] ;  /* 0x00100000bd54783b */ /* 0x000f280000000200 */
[----:B------:R-:W3:Y:S01]  /*10f0*/  LDSM.16.M88.4 R56, [R3+0x3400] ;  /* 0x003400000338783b */ /* 0x000ee20000000200 */
[----:B--2---:R-:W-:Y:S03]  /*1100*/  HMMA.16816.F32 R28, R12, R76, RZ ;  /* 0x0000004c0c1c723c */ /* 0x004fe600000018ff */
[----:B------:R-:W2:Y:S04]  /*1110*/  LDSM.16.M88.4 R64, [R189+0x1400] ;  /* 0x00140000bd40783b */ /* 0x000ea80000000200 */
[----:B------:R-:W2:Y:S01]  /*1120*/  LDSM.16.M88.4 R52, [R3+0x3800] ;  /* 0x003800000334783b */ /* 0x000ea20000000200 */
[-C--:B-1----:R-:W-:Y:S03]  /*1130*/  HMMA.16816.F32 R20, R8, R60.reuse, R20 ;  /* 0x0000003c0814723c */ /* 0x082fe60000001814 */
[----:B------:R-:W1:Y:S04]  /*1140*/  LDSM.16.M88.4 R68, [R189+0x1800] ;  /* 0x00180000bd44783b */ /* 0x000e680000000200 */
[----:B------:R3:W1:Y:S01]  /*1150*/  LDSM.16.M88.4 R40, [R3+0x3c00] ;  /* 0x003c00000328783b */ /* 0x0006620000000200 */
[----:B------:R-:W-:Y:S03]  /*1160*/  HMMA.16816.F32 R32, R4, R60, R24 ;  /* 0x0000003c0420723c */ /* 0x000fe60000001818 */
[----:B------:R-:W1:Y:S04]  /*1170*/  LDSM.16.M88.4 R44, [R189+0x1c00] ;  /* 0x001c0000bd2c783b */ /* 0x000e680000000200 */
[----:B------:R-:W0:Y:S01]  /*1180*/  LDGDEPBAR ;  /* 0x00000000000079af */ /* 0x000e220000000000 */
[----:B------:R-:W-:Y:S08]  /*1190*/  HMMA.16816.F32 R24, R16, R76, RZ ;  /* 0x0000004c1018723c */ /* 0x000ff000000018ff */
[----:B------:R-:W-:Y:S01]  /*11a0*/  FMUL.FTZ R2, R20, c[0x0][0x2ec] ;  /* 0x0000bb0014027a20 */ /* 0x000fe20000410000 */
[----:B-----5:R-:W-:Y:S03]  /*11b0*/  HMMA.16816.F32 R36, R4, R96, R28 ;  /* 0x000000600424723c */ /* 0x020fe6000000181c */
[----:B------:R5:W1:Y:S01]  /*11c0*/  MUFU.TANH R108, R2 ;  /* 0x00000002006c7308 */ /* 0x000a620000002400 */
[----:B---3--:R-:W-:-:S04]  /*11d0*/  LEA R3, R127, R106, 0x5 ;  /* 0x0000006a7f037211 */ /* 0x008fc800078e28ff */
[----:B------:R-:W-:Y:S01]  /*11e0*/  HMMA.16816.F32 R28, R12, R88, RZ ;  /* 0x000000580c1c723c */ /* 0x000fe200000018ff */
[----:B------:R-:W-:-:S04]  /*11f0*/  DEPBAR.LE SB0, 0x0 ;  /* 0x000080000000791a */ /* 0x000fc80000000000 */
[----:B-----5:R-:W-:-:S04]  /*1200*/  FMUL.FTZ R2, R21, c[0x0][0x2ec] ;  /* 0x0000bb0015027a20 */ /* 0x020fc80000410000 */
[----:B------:R3:W1:Y:S11]  /*1210*/  MUFU.TANH R107, R2 ;  /* 0x00000002006b7308 */ /* 0x0006760000002400 */
[----:B------:R-:W-:Y:S04]  /*1220*/  @!UPT UIADD3 URZ, URZ, URZ, URZ ;  /* 0x0000003f3f3ff290 */ /* 0x000fe8000fffe03f */
[----:B------:R-:W-:Y:S01]  /*1230*/  HMMA.16816.F32 R28, R4, R100, R28 ;  /* 0x00000064041c723c */ /* 0x000fe2000000181c */
[----:B---3--:R-:W-:-:S04]  /*1240*/  FMUL.FTZ R2, R22, c[0x0][0x2ec] ;  /* 0x0000bb0016027a20 */ /* 0x008fc80000410000 */
[----:B------:R3:W1:Y:S02]  /*1250*/  MUFU.TANH R121, R2 ;  /* 0x0000000200797308 */ /* 0x0006640000002400 */
[----:B---3--:R-:W-:Y:S02]  /*1260*/  FMUL.FTZ R2, R23, c[0x0][0x2ec] ;  /* 0x0000bb0017027a20 */ /* 0x008fe40000410000 */
[----:B------:R-:W-:Y:S04]  /*1270*/  HMMA.16816.F32 R20, R8, R96, R24 ;  /* 0x000000600814723c */ /* 0x000fe80000001818 */
[----:B------:R3:W1:Y:S04]  /*1280*/  MUFU.TANH R122, R2 ;  /* 0x00000002007a7308 */ /* 0x0006680000002400 */
[----:B------:R-:W-:Y:S01]  /*1290*/  HMMA.16816.F32 R24, R16, R88, RZ ;  /* 0x000000581018723c */ /* 0x000fe200000018ff */
[----:B---3--:R-:W-:-:S04]  /*12a0*/  FMUL.FTZ R2, R32, c[0x0][0x2ec] ;  /* 0x0000bb0020027a20 */ /* 0x008fc80000410000 */
[----:B------:R3:W1:Y:S02]  /*12b0*/  MUFU.TANH R133, R2 ;  /* 0x0000000200857308 */ /* 0x0006640000002400 */
[----:B---3--:R-:W-:-:S06]  /*12c0*/  FMUL.FTZ R2, R33, c[0x0][0x2ec] ;  /* 0x0000bb0021027a20 */ /* 0x008fcc0000410000 */
        /* <DEDUP_REMOVED lines=21> */
[----:B---3--:R-:W-:Y:S02]  /*1420*/  FMUL.FTZ R2, R39, c[0x0][0x2ec] ;  /* 0x0000bb0027027a20 */ /* 0x008fe40000410000 */
[----:B------:R-:W-:Y:S04]  /*1430*/  HMMA.16816.F32 R36, R12, R80, RZ ;  /* 0x000000500c24723c */ /* 0x000fe800000018ff */
[----:B------:R3:W1:Y:S02]  /*1440*/  MUFU.TANH R138, R2 ;  /* 0x00000002008a7308 */ /* 0x0006640000002400 */
[----:B---3--:R-:W-:-:S06]  /*1450*/  FMUL.FTZ R2, R20, c[0x0][0x2ec] ;  /* 0x0000bb0014027a20 */ /* 0x008fcc0000410000 */
[----:B------:R3:W1:Y:S11]  /*1460*/  MUFU.TANH R88, R2 ;  /* 0x0000000200587308 */ /* 0x0006760000002400 */
[----:B------:R-:W-:Y:S01]  /*1470*/  @!UPT UIADD3 URZ, URZ, URZ, URZ ;  /* 0x0000003f3f3ff290 */ /* 0x000fe2000fffe03f */
[----:B------:R-:W-:Y:S01]  /*1480*/  HMMA.16816.F32 R36, R4, R92, R36 ;  /* 0x0000005c0424723c */ /* 0x000fe20000001824 */
[----:B---3--:R-:W-:-:S04]  /*1490*/  FMUL.FTZ R2, R21, c[0x0][0x2ec] ;  /* 0x0000bb0015027a20 */ /* 0x008fc80000410000 */
        /* <DEDUP_REMOVED lines=19> */
[----:B----4-:R-:W-:Y:S08]  /*15d0*/  HMMA.16816.F32 R32, R4, R84, R28 ;  /* 0x000000540420723c */ /* 0x010ff0000000181c */
[----:B------:R-:W-:Y:S01]  /*15e0*/  HMMA.16816.F32 R28, R12, R56, RZ ;  /* 0x000000380c1c723c */ /* 0x000fe200000018ff */
[----:B---3--:R-:W-:-:S04]  /*15f0*/  FMUL.FTZ R2, R21, c[0x0][0x2ec] ;  /* 0x0000bb0015027a20 */ /* 0x008fc80000410000 */
[----:B------:R3:W4:Y:S02]  /*1600*/  MUFU.TANH R77, R2 ;  /* 0x00000002004d7308 */ /* 0x0007240000002400 */
[----:B---3--:R-:W-:-:S06]  /*1610*/  FMUL.FTZ R2, R22, c[0x0][0x2ec] ;  /* 0x0000bb0016027a20 */ /* 0x008fcc0000410000 */
[----:B------:R3:W1:Y:S02]  /*1620*/  MUFU.TANH R118, R2 ;  /* 0x0000000200767308 */ /* 0x0006640000002400 */
[----:B---3--:R-:W-:Y:S02]  /*1630*/  FMUL.FTZ R2, R23, c[0x0][0x2ec] ;  /* 0x0000bb0017027a20 */ /* 0x008fe40000410000 */
[----:B------:R-:W-:Y:S04]  /*1640*/  HMMA.16816.F32 R20, R8, R84, R24 ;  /* 0x000000540814723c */ /* 0x000fe80000001818 */
[----:B------:R3:W1:Y:S04]  /*1650*/  MUFU.TANH R117, R2 ;  /* 0x0000000200757308 */ /* 0x0006680000002400 */
[----:B------:R-:W-:Y:S01]  /*1660*/  HMMA.16816.F32 R24, R16, R56, RZ ;  /* 0x000000381018723c */ /* 0x000fe200000018ff */
[----:B---3--:R-:W-:-:S04]  /*1670*/  FMUL.FTZ R2, R36, c[0x0][0x2ec] ;  /* 0x0000bb0024027a20 */ /* 0x008fc80000410000 */
[----:B------:R3:W1:Y:S11]  /*1680*/  MUFU.TANH R151, R2 ;  /* 0x0000000200977308 */ /* 0x0006760000002400 */
[----:B------:R-:W-:Y:S08]  /*1690*/  @!UPT UIADD3 URZ, URZ, URZ, URZ ;  /* 0x0000003f3f3ff290 */ /* 0x000ff0000fffe03f */
[----:B--2---:R-:W-:Y:S01]  /*16a0*/  HMMA.16816.F32 R24, R8, R64, R24 ;  /* 0x000000400818723c */ /* 0x004fe20000001818 */
[----:B---3--:R-:W-:-:S04]  /*16b0*/  FMUL.FTZ R2, R37, c[0x0][0x2ec] ;  /* 0x0000bb0025027a20 */ /* 0x008fc80000410000 */
[----:B------:R2:W3:Y:S02]  /*16c0*/  MUFU.TANH R152, R2 ;  /* 0x0000000200987308 */ /* 0x0004e40000002400 */
[----:B--2---:R-:W-:-:S06]  /*16d0*/  FMUL.FTZ R2, R38, c[0x0][0x2ec] ;  /* 0x0000bb0026027a20 */ /* 0x004fcc0000410000 */
[----:B------:R2:W1:Y:S02]  /*16e0*/  MUFU.TANH R154, R2 ;  /* 0x00000002009a7308 */ /* 0x0004640000002400 */
[----:B--2---:R-:W-:Y:S02]  /*16f0*/  FMUL.FTZ R2, R39, c[0x0][0x2ec] ;  /* 0x0000bb0027027a20 */ /* 0x004fe40000410000 */
[----:B------:R-:W-:Y:S04]  /*1700*/  HMMA.16816.F32 R36, R4, R64, R28 ;  /* 0x000000400424723c */ /* 0x000fe8000000181c */
[----:B------:R2:W1:Y:S04]  /*1710*/  MUFU.TANH R155, R2 ;  /* 0x00000002009b7308 */ /* 0x0004680000002400 */
[----:B------:R-:W-:Y:S01]  /*1720*/  HMMA.16816.F32 R28, R16, R52, RZ ;  /* 0x00000034101c723c */ /* 0x000fe200000018ff */
[----:B--2---:R-:W-:-:S04]  /*1730*/  FMUL.FTZ R2, R20, c[0x0][0x2ec] ;  /* 0x0000bb0014027a20 */ /* 0x004fc80000410000 */
[----:B------:R2:W2:Y:S11]  /*1740*/  MUFU.TANH R72, R2 ;  /* 0x0000000200487308 */ /* 0x0004b60000002400 */
[----:B------:R-:W-:Y:S08]  /*1750*/  @!UPT UIADD3 URZ, URZ, URZ, URZ ;  /* 0x0000003f3f3ff290 */ /* 0x000ff0000fffe03f */
[----:B-1----:R-:W-:Y:S01]  /*1760*/  HMMA.16816.F32 R28, R8, R68, R28 ;  /* 0x00000044081c723c */ /* 0x002fe2000000181c */
[----:B--2---:R-:W-:-:S04]  /*1770*/  FMUL.FTZ R2, R21, c[0x0][0x2ec] ;  /* 0x0000bb0015027a20 */ /* 0x004fc80000410000 */
[----:B------:R1:W2:Y:S02]  /*1780*/  MUFU.TANH R73, R2 ;  /* 0x0000000200497308 */ /* 0x0002a40000002400 */
[----:B-1----:R-:W-:-:S06]  /*1790*/  FMUL.FTZ R2, R22, c[0x0][0x2ec] ;  /* 0x0000bb0016027a20 */ /* 0x002fcc0000410000 */
[----:B------:R1:W1:Y:S02]  /*17a0*/  MUFU.TANH R113, R2 ;  /* 0x0000000200717308 */ /* 0x0002640000002400 */
[----:B-1----:R-:W-:Y:S02]  /*17b0*/  FMUL.FTZ R2, R23, c[0x0][0x2ec] ;  /* 0x0000bb0017027a20 */ /* 0x002fe40000410000 */
[----:B------:R-:W-:Y:S04]  /*17c0*/  HMMA.16816.F32 R20, R12, R52, RZ ;  /* 0x000000340c14723c */ /* 0x000fe800000018ff */
[----:B------:R1:W1:Y:S02]  /*17d0*/  MUFU.TANH R111, R2 ;  /* 0x00000002006f7308 */ /* 0x0002640000002400 */
[----:B-1----:R-:W-:-:S06]  /*17e0*/  FMUL.FTZ R2, R32, c[0x0][0x2ec] ;  /* 0x0000bb0020027a20 */ /* 0x002fcc0000410000 */
[----:B------:R1:W1:Y:S11]  /*17f0*/  MUFU.TANH R156, R2 ;  /* 0x00000002009c7308 */ /* 0x0002760000002400 */
[----:B------:R-:W-:Y:S01]  /*1800*/  @!UPT UIADD3 URZ, URZ, URZ, URZ ;  /* 0x0000003f3f3ff290 */ /* 0x000fe2000fffe03f */
[----:B------:R-:W-:Y:S01]  /*1810*/  HMMA.16816.F32 R20, R4, R68, R20 ;  /* 0x000000440414723c */ /* 0x000fe20000001814 */
[----:B-1----:R-:W-:-:S04]  /*1820*/  FMUL.FTZ R2, R33, c[0x0][0x2ec] ;  /* 0x0000bb0021027a20 */ /* 0x002fc80000410000 */
[----:B------:R1:W1:Y:S02]  /*1830*/  MUFU.TANH R157, R2 ;  /* 0x00000002009d7308 */ /* 0x0002640000002400 */
[----:B-1----:R-:W-:-:S06]  /*1840*/  FMUL.FTZ R2, R34, c[0x0][0x2ec] ;  /* 0x0000bb0022027a20 */ /* 0x002fcc0000410000 */
[----:B------:R1:W1:Y:S02]  /*1850*/  MUFU.TANH R162, R2 ;  /* 0x0000000200a27308 */ /* 0x0002640000002400 */
[----:B-1----:R-:W-:Y:S02]  /*1860*/  FMUL.FTZ R2, R35, c[0x0][0x2ec] ;  /* 0x0000bb0023027a20 */ /* 0x002fe40000410000 */
[----:B------:R-:W-:Y:S04]  /*1870*/  HMMA.16816.F32 R32, R16, R40, RZ ;  /* 0x000000281020723c */ /* 0x000fe800000018ff */
[----:B------:R1:W1:Y:S02]  /*1880*/  MUFU.TANH R163, R2 ;  /* 0x0000000200a37308 */ /* 0x0002640000002400 */
[----:B-1----:R-:W-:-:S06]  /*1890*/  FMUL.FTZ R2, R24, c[0x0][0x2ec] ;  /* 0x0000bb0018027a20 */ /* 0x002fcc0000410000 */
[----:B------:R1:W1:Y:S02]  /*18a0*/  MUFU.TANH R61, R2 ;  /* 0x00000002003d7308 */ /* 0x0002640000002400 */
[----:B-1----:R-:W-:-:S06]  /*18b0*/  FMUL.FTZ R2, R25, c[0x0][0x2ec] ;  /* 0x0000bb0019027a20 */ /* 0x002fcc0000410000 */
        /* <DEDUP_REMOVED lines=21> */
[----:B------:R-:W-:Y:S04]  /*1a10*/  HMMA.16816.F32 R28, R8, R44, R32 ;  /* 0x0000002c081c723c */ /* 0x000fe80000001820 */
[----:B------:R1:W1:Y:S04]  /*1a20*/  MUFU.TANH R160, R2 ;  /* 0x0000000200a07308 */ /* 0x0002680000002400 */
[----:B------:R-:W-:Y:S01]  /*1a30*/  HMMA.16816.F32 R32, R12, R50, RZ ;  /* 0x000000320c20723c */ /* 0x000fe200000018ff */
[----:B-1----:R-:W-:-:S04]  /*1a40*/  FMUL.FTZ R2, R20, c[0x0][0x2ec] ;  /* 0x0000bb0014027a20 */ /* 0x002fc80000410000 */
[----:B------:R1:W1:Y:S11]  /*1a50*/  MUFU.TANH R169, R2 ;  /* 0x0000000200a97308 */ /* 0x0002760000002400 */
[----:B------:R-:W-:-:S02]  /*1a60*/  FMUL.FTZ R28, R28, c[0x0][0x2ec] ;  /* 0x0000bb001c1c7a20 */ /* 0x000fc40000410000 */
[----:B------:R-:W-:Y:S02]  /*1a70*/  FMUL.FTZ R29, R29, c[0x0][0x2ec] ;  /* 0x0000bb001d1d7a20 */ /* 0x000fe40000410000 */
[----:B------:R-:W-:Y:S02]  /*1a80*/  FMUL.FTZ R30, R30, c[0x0][0x2ec] ;  /* 0x0000bb001e1e7a20 */ /* 0x000fe40000410000 */
[----:B------:R-:W-:Y:S01]  /*1a90*/  FMUL.FTZ R31, R31, c[0x0][0x2ec] ;  /* 0x0000bb001f1f7a20 */ /* 0x000fe20000410000 */
[----:B------:R-:W2:Y:S01]  /*1aa0*/  MUFU.TANH R53, R28 ;  /* 0x0000001c00357308 */ /* 0x000ea20000002400 */
[----:B-1----:R-:W-:-:S07]  /*1ab0*/  FMUL.FTZ R2, R21, c[0x0][0x2ec] ;  /* 0x0000bb0015027a20 */ /* 0x002fce0000410000 */
[----:B------:R-:W1:Y:S08]  /*1ac0*/  MUFU.TANH R56, R29 ;  /* 0x0000001d00387308 */ /* 0x000e700000002400 */
[----:B------:R5:W1:Y:S08]  /*1ad0*/  MUFU.TANH R170, R2 ;  /* 0x0000000200aa7308 */ /* 0x000a700000002400 */
[----:B------:R-:W1:Y:S01]  /*1ae0*/  MUFU.TANH R178, R30 ;  /* 0x0000001e00b27308 */ /* 0x000e620000002400 */
[----:B-----5:R-:W-:-:S07]  /*1af0*/  FMUL.FTZ R2, R22, c[0x0][0x2ec] ;  /* 0x0000bb0016027a20 */ /* 0x020fce0000410000 */
[----:B------:R5:W1:Y:S08]  /*1b00*/  MUFU.TANH R177, R31 ;  /* 0x0000001f00b17308 */ /* 0x000a700000002400 */
[----:B------:R1:W1:Y:S01]  /*1b10*/  MUFU.TANH R171, R2 ;  /* 0x0000000200ab7308 */ /* 0x0002620000002400 */
[----:B-----5:R-:W-:Y:S01]  /*1b20*/  HMMA.16816.F32 R28, R4, R62, R32 ;  /* 0x0000003e041c723c */ /* 0x020fe20000001820 */
[----:B-1----:R-:W-:-:S07]  /*1b30*/  FMUL.FTZ R2, R23, c[0x0][0x2ec] ;  /* 0x0000bb0017027a20 */ /* 0x002fce0000410000 */
[----:B------:R-:W-:Y:S01]  /*1b40*/  HMMA.16816.F32 R32, R12, R90, RZ ;  /* 0x0000005a0c20723c */ /* 0x000fe200000018ff */
[----:B------:R-:W1:Y:S07]  /*1b50*/  MUFU.TANH R172, R2 ;  /* 0x0000000200ac7308 */ /* 0x000e6e0000002400 */
[----:B------:R-:W-:Y:S08]  /*1b60*/  HMMA.16816.F32 R20, R4, R44, R24 ;  /* 0x0000002c0414723c */ /* 0x000ff00000001818 */
[----:B------:R-:W-:Y:S01]  /*1b70*/  FMUL.FTZ R28, R28, c[0x0][0x2ec] ;  /* 0x0000bb001c1c7a20 */ /* 0x000fe20000410000 */
[----:B------:R-:W-:Y:S01]  /*1b80*/  HMMA.16816.F32 R24, R12, R78, RZ ;  /* 0x0000004e0c18723c */ /* 0x000fe200000018ff */
[----:B------:R-:W-:-:S02]  /*1b90*/  FMUL.FTZ R29, R29, c[0x0][0x2ec] ;  /* 0x0000bb001d1d7a20 */ /* 0x000fc40000410000 */
[----:B------:R-:W-:Y:S01]  /*1ba0*/  FMUL.FTZ R30, R30, c[0x0][0x2ec] ;  /* 0x0000bb001e1e7a20 */ /* 0x000fe20000410000 */
[----:B------:R-:W1:Y:S01]  /*1bb0*/  MUFU.TANH R69, R28 ;  /* 0x0000001c00457308 */ /* 0x000e620000002400 */
[----:B------:R-:W-:-:S07]  /*1bc0*/  FMUL.FTZ R31, R31, c[0x0][0x2ec] ;  /* 0x0000bb001f1f7a20 */ /* 0x000fce0000410000 */
[----:B------:R-:W1:Y:S03]  /*1bd0*/  MUFU.TANH R65, R29 ;  /* 0x0000001d00417308 */ /* 0x000e660000002400 */
[----:B------:R-:W-:Y:S02]  /*1be0*/  FMUL.FTZ R20, R20, c[0x0][0x2ec] ;  /* 0x0000bb0014147a20 */ /* 0x000fe40000410000 */
[----:B------:R-:W-:Y:S02]  /*1bf0*/  FMUL.FTZ R21, R21, c[0x0][0x2ec] ;  /* 0x0000bb0015157a20 */ /* 0x000fe40000410000 */
[----:B------:R-:W-:Y:S01]  /*1c00*/  FMUL.FTZ R22, R22, c[0x0][0x2ec] ;  /* 0x0000bb0016167a20 */ /* 0x000fe20000410000 */
[----:B------:R-:W1:Y:S01]  /*1c10*/  MUFU.TANH R173, R20 ;  /* 0x0000001400ad7308 */ /* 0x000e620000002400 */
[----:B------:R-:W-:-:S07]  /*1c20*/  FMUL.FTZ R23, R23, c[0x0][0x2ec] ;  /* 0x0000bb0017177a20 */ /* 0x000fce0000410000 */
[----:B------:R-:W1:Y:S08]  /*1c30*/  MUFU.TANH R174, R21 ;  /* 0x0000001500ae7308 */ /* 0x000e700000002400 */
[----:B------:R-:W1:Y:S08]  /*1c40*/  MUFU.TANH R175, R22 ;  /* 0x0000001600af7308 */ /* 0x000e700000002400 */
[----:B------:R5:W1:Y:S08]  /*1c50*/  MUFU.TANH R176, R23 ;  /* 0x0000001700b07308 */ /* 0x000a700000002400 */
[----:B------:R-:W1:Y:S01]  /*1c60*/  MUFU.TANH R84, R30 ;  /* 0x0000001e00547308 */ /* 0x000e620000002400 */
[----:B-----5:R-:W-:Y:S07]  /*1c70*/  HMMA.16816.F32 R20, R4, R98, R24 ;  /* 0x000000620414723c */ /* 0x020fee0000001818 */
[----:B------:R5:W1:Y:S01]  /*1c80*/  MUFU.TANH R80, R31 ;  /* 0x0000001f00507308 */ /* 0x000a620000002400 */
[----:B------:R-:W-:Y:S08]  /*1c90*/  HMMA.16816.F32 R24, R12, R82, RZ ;  /* 0x000000520c18723c */ /* 0x000ff000000018ff */
[----:B-----5:R-:W-:Y:S08]  /*1ca0*/  HMMA.16816.F32 R28, R4, R102, R32 ;  /* 0x00000066041c723c */ /* 0x020ff00000001820 */
        /* <DEDUP_REMOVED lines=8> */
[----:B------:R-:W-:-:S03]  /*1d30*/  FMUL.FTZ R29, R29, c[0x0][0x2ec] ;  /* 0x0000bb001d1d7a20 */ /* 0x000fc60000410000 */
[----:B------:R-:W1:Y:S01]  /*1d40*/  MUFU.TANH R92, R22 ;  /* 0x00000016005c7308 */ /* 0x000e620000002400 */
[----:B------:R-:W-:Y:S02]  /*1d50*/  FMUL.FTZ R30, R30, c[0x0][0x2ec] ;  /* 0x0000bb001e1e7a20 */ /* 0x000fe40000410000 */
[----:B------:R-:W-:-:S05]  /*1d60*/  FMUL.FTZ R31, R31, c[0x0][0x2ec] ;  /* 0x0000bb001f1f7a20 */ /* 0x000fca0000410000 */
[----:B------:R5:W1:Y:S08]  /*1d70*/  MUFU.TANH R93, R23 ;  /* 0x00000017005d7308 */ /* 0x000a700000002400 */
[----:B------:R-:W1:Y:S01]  /*1d80*/  MUFU.TANH R100, R28 ;  /* 0x0000001c00647308 */ /* 0x000e620000002400 */
[----:B-----5:R-:W-:Y:S07]  /*1d90*/  HMMA.16816.F32 R20, R4, R94, R24 ;  /* 0x0000005e0414723c */ /* 0x020fee0000001818 */
[----:B------:R-:W1:Y:S01]  /*1da0*/  MUFU.TANH R101, R29 ;  /* 0x0000001d00657308 */ /* 0x000e620000002400 */
[----:B------:R-:W-:Y:S07]  /*1db0*/  HMMA.16816.F32 R24, R12, R58, RZ ;  /* 0x0000003a0c18723c */ /* 0x000fee00000018ff */
[----:B------:R-:W1:Y:S08]  /*1dc0*/  MUFU.TANH R112, R30 ;  /* 0x0000001e00707308 */ /* 0x000e700000002400 */
[----:B------:R5:W1:Y:S01]  /*1dd0*/  MUFU.TANH R114, R31 ;  /* 0x0000001f00727308 */ /* 0x000a620000002400 */
[----:B------:R-:W-:-:S02]  /*1de0*/  FMUL.FTZ R20, R20, c[0x0][0x2ec] ;  /* 0x0000bb0014147a20 */ /* 0x000fc40000410000 */
[----:B------:R-:W-:Y:S02]  /*1df0*/  FMUL.FTZ R21, R21, c[0x0][0x2ec] ;  /* 0x0000bb0015157a20 */ /* 0x000fe40000410000 */
[----:B------:R-:W-:-:S03]  /*1e00*/  FMUL.FTZ R22, R22, c[0x0][0x2ec] ;  /* 0x0000bb0016167a20 */ /* 0x000fc60000410000 */
[----:B------:R-:W1:Y:S01]  /*1e10*/  MUFU.TANH R115, R20 ;  /* 0x0000001400737308 */ /* 0x000e620000002400 */
[----:B------:R-:W-:Y:S01]  /*1e20*/  FMUL.FTZ R23, R23, c[0x0][0x2ec] ;  /* 0x0000bb0017177a20 */ /* 0x000fe20000410000 */
[----:B-----5:R-:W-:Y:S06]  /*1e30*/  HMMA.16816.F32 R28, R4, R86, R32 ;  /* 0x00000056041c723c */ /* 0x020fec0000001820 */
[----:B------:R-:W1:Y:S02]  /*1e40*/  MUFU.TANH R116, R21 ;  /* 0x0000001500747308 */ /* 0x000e640000002400 */
[C---:B------:R-:W-:Y:S06]  /*1e50*/  HMMA.16816.F32 R32, R12.reuse, R54, RZ ;  /* 0x000000360c20723c */ /* 0x040fec00000018ff */
[----:B------:R-:W1:Y:S02]  /*1e60*/  MUFU.TANH R124, R22 ;  /* 0x00000016007c7308 */ /* 0x000e640000002400 */
[----:B------:R-:W-:Y:S06]  /*1e70*/  HMMA.16816.F32 R12, R12, R42, RZ ;  /* 0x0000002a0c0c723c */ /* 0x000fec00000018ff */
[----:B------:R5:W1:Y:S02]  /*1e80*/  MUFU.TANH R126, R23 ;  /* 0x00000017007e7308 */ /* 0x000a640000002400 */
[----:B------:R-:W-:-:S02]  /*1e90*/  FMUL.FTZ R28, R28, c[0x0][0x2ec] ;  /* 0x0000bb001c1c7a20 */ /* 0x000fc40000410000 */
[----:B------:R-:W-:Y:S02]  /*1ea0*/  FMUL.FTZ R29, R29, c[0x0][0x2ec] ;  /* 0x0000bb001d1d7a20 */ /* 0x000fe40000410000 */
[----:B------:R-:W-:Y:S02]  /*1eb0*/  FMUL.FTZ R30, R30, c[0x0][0x2ec] ;  /* 0x0000bb001e1e7a20 */ /* 0x000fe40000410000 */
[----:B------:R-:W1:Y:S01]  /*1ec0*/  MUFU.TANH R128, R28 ;  /* 0x0000001c00807308 */ /* 0x000e620000002400 */
[----:B------:R-:W-:Y:S01]  /*1ed0*/  FMUL.FTZ R31, R31, c[0x0][0x2ec] ;  /* 0x0000bb001f1f7a20 */ /* 0x000fe20000410000 */
[C---:B-----5:R-:W-:Y:S06]  /*1ee0*/  HMMA.16816.F32 R20, R4.reuse, R66, R24 ;  /* 0x000000420414723c */ /* 0x060fec0000001818 */
[----:B------:R-:W1:Y:S02]  /*1ef0*/  MUFU.TANH R129, R29 ;  /* 0x0000001d00817308 */ /* 0x000e640000002400 */
[C---:B------:R-:W-:Y:S06]  /*1f00*/  HMMA.16816.F32 R24, R4.reuse, R70, R32 ;  /* 0x000000460418723c */ /* 0x040fec0000001820 */
[----:B------:R-:W1:Y:S02]  /*1f10*/  MUFU.TANH R130, R30 ;  /* 0x0000001e00827308 */ /* 0x000e640000002400 */
[----:B------:R-:W-:Y:S06]  /*1f20*/  HMMA.16816.F32 R4, R4, R46, R12 ;  /* 0x0000002e0404723c */ /* 0x000fec000000180c */
[----:B------:R5:W1:Y:S02]  /*1f30*/  MUFU.TANH R131, R31 ;  /* 0x0000001f00837308 */ /* 0x000a640000002400 */
[----:B------:R-:W-:Y:S01]  /*1f40*/  FMUL.FTZ R20, R20, c[0x0][0x2ec] ;  /* 0x0000bb0014147a20 */ /* 0x000fe20000410000 */
[----:B------:R-:W-:Y:S01]  /*1f50*/  HMMA.16816.F32 R12, R16, R78, RZ ;  /* 0x0000004e100c723c */ /* 0x000fe200000018ff */
[----:B------:R-:W-:-:S02]  /*1f60*/  FMUL.FTZ R21, R21, c[0x0][0x2ec] ;  /* 0x0000bb0015157a20 */ /* 0x000fc40000410000 */
[----:B------:R-:W-:Y:S02]  /*1f70*/  FMUL.FTZ R22, R22, c[0x0][0x2ec] ;  /* 0x0000bb0016167a20 */ /* 0x000fe40000410000 */
[----:B------:R-:W1:Y:S01]  /*1f80*/  MUFU.TANH R140, R20 ;  /* 0x00000014008c7308 */ /* 0x000e620000002400 */
[----:B------:R-:W-:Y:S02]  /*1f90*/  FMUL.FTZ R23, R23, c[0x0][0x2ec] ;  /* 0x0000bb0017177a20 */ /* 0x000fe40000410000 */
[----:B------:R-:W-:Y:S01]  /*1fa0*/  FMUL.FTZ R24, R24, c[0x0][0x2ec] ;  /* 0x0000bb0018187a20 */ /* 0x000fe20000410000 */
[----:B-----5:R-:W-:Y:S01]  /*1fb0*/  HMMA.16816.F32 R28, R16, R50, RZ ;  /* 0x00000032101c723c */ /* 0x020fe200000018ff */
[----:B------:R-:W-:Y:S02]  /*1fc0*/  FMUL.FTZ R25, R25, c[0x0][0x2ec] ;  /* 0x0000bb0019197a20 */ /* 0x000fe40000410000 */
[----:B------:R-:W-:Y:S01]  /*1fd0*/  FMUL.FTZ R26, R26, c[0x0][0x2ec] ;  /* 0x0000bb001a1a7a20 */ /* 0x000fe20000410000 */
[----:B------:R-:W1:Y:S01]  /*1fe0*/  MUFU.TANH R141, R21 ;  /* 0x00000015008d7308 */ /* 0x000e620000002400 */
[----:B------:R-:W-:-:S02]  /*1ff0*/  FMUL.FTZ R27, R27, c[0x0][0x2ec] ;  /* 0x0000bb001b1b7a20 */ /* 0x000fc40000410000 */
[----:B------:R-:W-:Y:S02]  /*2000*/  FMUL.FTZ R4, R4, c[0x0][0x2ec] ;  /* 0x0000bb0004047a20 */ /* 0x000fe40000410000 */
[----:B------:R-:W-:Y:S02]  /*2010*/  FMUL.FTZ R5, R5, c[0x0][0x2ec] ;  /* 0x0000bb0005057a20 */ /* 0x000fe40000410000 */
[----:B------:R-:W-:Y:S01]  /*2020*/  FMUL.FTZ R6, R6, c[0x0][0x2ec] ;  /* 0x0000bb0006067a20 */ /* 0x000fe20000410000 */
[----:B------:R-:W1:Y:S01]  /*2030*/  MUFU.TANH R144, R22 ;  /* 0x0000001600907308 */ /* 0x000e620000002400 */
[----:B------:R-:W-:-:S07]  /*2040*/  FMUL.FTZ R7, R7, c[0x0][0x2ec] ;  /* 0x0000bb0007077a20 */ /* 0x000fce0000410000 */
[----:B------:R5:W1:Y:S08]  /*2050*/  MUFU.TANH R145, R23 ;  /* 0x0000001700917308 */ /* 0x000a700000002400 */
[----:B------:R-:W1:Y:S01]  /*2060*/  MUFU.TANH R146, R24 ;  /* 0x0000001800927308 */ /* 0x000e620000002400 */
[----:B-----5:R-:W-:Y:S07]  /*2070*/  HMMA.16816.F32 R20, R8, R62, R28 ;  /* 0x0000003e0814723c */ /* 0x020fee000000181c */
[----:B------:R-:W1:Y:S08]  /*2080*/  MUFU.TANH R148, R25 ;  /* 0x0000001900947308 */ /* 0x000e700000002400 */
[----:B------:R-:W1:Y:S08]  /*2090*/  MUFU.TANH R153, R26 ;  /* 0x0000001a00997308 */ /* 0x000e700000002400 */
[----:B------:R5:W1:Y:S01]  /*20a0*/  MUFU.TANH R78, R27 ;  /* 0x0000001b004e7308 */ /* 0x000a620000002400 */
[----:B------:R-:W-:-:S07]  /*20b0*/  FMUL.FTZ R20, R20, c[0x0][0x2ec] ;  /* 0x0000bb0014147a20 */ /* 0x000fce0000410000 */
[----:B------:R-:W1:Y:S01]  /*20c0*/  MUFU.TANH R79, R4 ;  /* 0x00000004004f7308 */ /* 0x000e620000002400 */
[----:B------:R-:W-:Y:S02]  /*20d0*/  FMUL.FTZ R21, R21, c[0x0][0x2ec] ;  /* 0x0000bb0015157a20 */ /* 0x000fe40000410000 */
[----:B------:R-:W-:Y:S02]  /*20e0*/  FMUL.FTZ R22, R22, c[0x0][0x2ec] ;  /* 0x0000bb0016167a20 */ /* 0x000fe40000410000 */
[----:B------:R-:W-:Y:S01]  /*20f0*/  FMUL.FTZ R23, R23, c[0x0][0x2ec] ;  /* 0x0000bb0017177a20 */ /* 0x000fe20000410000 */
[----:B-----5:R-:W-:Y:S02]  /*2100*/  HMMA.16816.F32 R24, R16, R90, RZ ;  /* 0x0000005a1018723c */ /* 0x020fe400000018ff */
[----:B------:R-:W1:Y:S08]  /*2110*/  MUFU.TANH R161, R5 ;  /* 0x0000000500a17308 */ /* 0x000e700000002400 */
[----:B------:R-:W1:Y:S08]  /*2120*/  MUFU.TANH R166, R6 ;  /* 0x0000000600a67308 */ /* 0x000e700000002400 */
        /* <DEDUP_REMOVED lines=14> */
[----:B------:R-:W-:Y:S06]  /*2210*/  HMMA.16816.F32 R24, R16, R74, RZ ;  /* 0x0000004a1018723c */ /* 0x000fec00000018ff */
[----:B------:R-:W1:Y:S08]  /*2220*/  MUFU.TANH R44, R6 ;  /* 0x00000006002c7308 */ /* 0x000e700000002400 */
[----:B------:R5:W1:Y:S02]  /*2230*/  MUFU.TANH R48, R7 ;  /* 0x0000000700307308 */ /* 0x000a640000002400 */
[----:B------:R-:W-:-:S02]  /*2240*/  FMUL.FTZ R20, R20, c[0x0][0x2ec] ;  /* 0x0000bb0014147a20 */ /* 0x000fc40000410000 */
[----:B------:R-:W-:Y:S02]  /*2250*/  FMUL.FTZ R21, R21, c[0x0][0x2ec] ;  /* 0x0000bb0015157a20 */ /* 0x000fe40000410000 */
[----:B------:R-:W-:Y:S02]  /*2260*/  FMUL.FTZ R22, R22, c[0x0][0x2ec] ;  /* 0x0000bb0016167a20 */ /* 0x000fe40000410000 */
        /* <DEDUP_REMOVED lines=19> */
[----:B------:R-:W-:-:S04]  /*23a0*/  FMUL.FTZ R20, R20, c[0x0][0x2ec] ;  /* 0x0000bb0014147a20 */ /* 0x000fc80000410000 */
[----:B------:R-:W1:Y:S01]  /*23b0*/  MUFU.TANH R32, R21 ;  /* 0x0000001500207308 */ /* 0x000e620000002400 */
[----:B------:R-:W-:Y:S02]  /*23c0*/  FMUL.FTZ R22, R22, c[0x0][0x2ec] ;  /* 0x0000bb0016167a20 */ /* 0x000fe40000410000 */
[----:B------:R-:W-:Y:S01]  /*23d0*/  FMUL.FTZ R23, R23, c[0x0][0x2ec] ;  /* 0x0000bb0017177a20 */ /* 0x000fe20000410000 */
[C---:B-----5:R-:W-:Y:S04]  /*23e0*/  HMMA.16816.F32 R4, R8.reuse, R66, R12 ;  /* 0x000000420804723c */ /* 0x060fe8000000180c */
[----:B------:R-:W1:Y:S04]  /*23f0*/  MUFU.TANH R28, R20 ;  /* 0x00000014001c7308 */ /* 0x000e680000002400 */
[C---:B------:R-:W-:Y:S04]  /*2400*/  HMMA.16816.F32 R12, R8.reuse, R70, R24 ;  /* 0x00000046080c723c */ /* 0x040fe80000001818 */
[----:B------:R-:W1:Y:S04]  /*2410*/  MUFU.TANH R22, R22 ;  /* 0x0000001600167308 */ /* 0x000e680000002400 */
[----:B------:R-:W-:Y:S04]  /*2420*/  HMMA.16816.F32 R8, R8, R46, R16 ;  /* 0x0000002e0808723c */ /* 0x000fe80000001810 */
[----:B------:R-:W1:Y:S04]  /*2430*/  MUFU.TANH R23, R23 ;  /* 0x0000001700177308 */ /* 0x000e680000002400 */
[----:B------:R-:W-:-:S02]  /*2440*/  FMUL.FTZ R4, R4, c[0x0][0x2ec] ;  /* 0x0000bb0004047a20 */ /* 0x000fc40000410000 */
[----:B------:R-:W-:Y:S02]  /*2450*/  FMUL.FTZ R5, R5, c[0x0][0x2ec] ;  /* 0x0000bb0005057a20 */ /* 0x000fe40000410000 */
[----:B------:R-:W1:Y:S01]  /*2460*/  MUFU.TANH R21, R4 ;  /* 0x0000000400157308 */ /* 0x000e620000002400 */
[----:B------:R-:W-:Y:S02]  /*2470*/  FMUL.FTZ R6, R6, c[0x0][0x2ec] ;  /* 0x0000bb0006067a20 */ /* 0x000fe40000410000 */
[----:B------:R-:W-:Y:S02]  /*2480*/  FMUL.FTZ R7, R7, c[0x0][0x2ec] ;  /* 0x0000bb0007077a20 */ /* 0x000fe40000410000 */
[----:B------:R-:W-:-:S03]  /*2490*/  FMUL.FTZ R2, R12, c[0x0][0x2ec] ;  /* 0x0000bb000c027a20 */ /* 0x000fc60000410000 */
[----:B------:R-:W1:Y:S04]  /*24a0*/  MUFU.TANH R20, R5 ;  /* 0x0000000500147308 */ /* 0x000e680000002400 */
[----:B------:R-:W-:Y:S02]  /*24b0*/  FMUL.FTZ R8, R8, c[0x0][0x2ec] ;  /* 0x0000bb0008087a20 */ /* 0x000fe40000410000 */
[----:B------:R-:W-:Y:S02]  /*24c0*/  FMUL.FTZ R9, R9, c[0x0][0x2ec] ;  /* 0x0000bb0009097a20 */ /* 0x000fe40000410000 */
[----:B------:R5:W1:Y:S01]  /*24d0*/  MUFU.TANH R12, R2 ;  /* 0x00000002000c7308 */ /* 0x000a620000002400 */
[----:B------:R-:W-:Y:S02]  /*24e0*/  FMUL.FTZ R10, R10, c[0x0][0x2ec] ;  /* 0x0000bb000a0a7a20 */ /* 0x000fe40000410000 */
[----:B------:R-:W-:-:S05]  /*24f0*/  FMUL.FTZ R11, R11, c[0x0][0x2ec] ;  /* 0x0000bb000b0b7a20 */ /* 0x000fca0000410000 */
[----:B------:R-:W1:Y:S01]  /*2500*/  MUFU.TANH R52, R6 ;  /* 0x0000000600347308 */ /* 0x000e620000002400 */
[----:B-----5:R-:W-:-:S07]  /*2510*/  FMUL.FTZ R2, R13, c[0x0][0x2ec] ;  /* 0x0000bb000d027a20 */ /* 0x020fce0000410000 */
[----:B------:R-:W1:Y:S08]  /*2520*/  MUFU.TANH R68, R7 ;  /* 0x0000000700447308 */ /* 0x000e700000002400 */
[----:B------:R5:W1:Y:S08]  /*2530*/  MUFU.TANH R13, R2 ;  /* 0x00000002000d7308 */ /* 0x000a700000002400 */
[----:B------:R-:W1:Y:S01]  /*2540*/  MUFU.TANH R74, R10 ;  /* 0x0000000a004a7308 */ /* 0x000e620000002400 */
[----:B-----5:R-:W-:-:S07]  /*2550*/  FMUL.FTZ R2, R14, c[0x0][0x2ec] ;  /* 0x0000bb000e027a20 */ /* 0x020fce0000410000 */
[----:B------:R-:W1:Y:S08]  /*2560*/  MUFU.TANH R75, R11 ;  /* 0x0000000b004b7308 */ /* 0x000e700000002400 */
[----:B------:R5:W1:Y:S08]  /*2570*/  MUFU.TANH R70, R2 ;  /* 0x0000000200467308 */ /* 0x000a700000002400 */
[----:B------:R-:W1:Y:S01]  /*2580*/  MUFU.TANH R14, R8 ;  /* 0x00000008000e7308 */ /* 0x000e620000002400 */
[----:B-----5:R-:W-:-:S07]  /*2590*/  FMUL.FTZ R2, R15, c[0x0][0x2ec] ;  /* 0x0000bb000f027a20 */ /* 0x020fce0000410000 */
[----:B------:R-:W1:Y:S08]  /*25a0*/  MUFU.TANH R15, R9 ;  /* 0x00000009000f7308 */ /* 0x000e700000002400 */
[----:B------:R5:W1:Y:S02]  /*25b0*/  MUFU.TANH R71, R2 ;  /* 0x0000000200477308 */ /* 0x000a640000002400 */
[----:B-----5:R-:W-:-:S04]  /*25c0*/  LOP3.LUT R2, R159, 0xffffffe0, RZ, 0xc0, !PT ;  /* 0xffffffe09f027812 */ /* 0x020fc800078ec0ff */
[----:B------:R-:W-:Y:S02]  /*25d0*/  IADD3 R4, -R2, R158, RZ ;  /* 0x0000009e02047210 */ /* 0x000fe40007ffe1ff */
[----:B------:R-:W-:-:S03]  /*25e0*/  IADD3 R2, R105, R3, RZ ;  /* 0x0000000369027210 */ /* 0x000fc60007ffe0ff */
[----:B------:R1:W-:Y:S04]  /*25f0*/  STL [R1+0x30], R4 ;  /* 0x0000300401007387 */ /* 0x0003e80000100800 */
[----:B------:R-:W-:Y:S06]  /*2600*/  BAR.SYNC.DEFER_BLOCKING 0x0 ;  /* 0x0000000000007b1d */ /* 0x000fec0000010000 */
[----:B------:R-:W-:Y:S05]  /*2610*/  @!P0 BRA `(.L_x_456) ;  /* 0x0000016000008947 */ /* 0x000fea0003800000 */
[----:B-1234-:R-:W-:-:S04]  /*2620*/  LEA.HI.SX32 R4, R197, 0xfffffffe, 0x19 ;  /* 0xfffffffec5047811 */ /* 0x01efc800078fcaff */
        /* <DEDUP_REMOVED lines=21> */
.L_x_456:
[----:B--234-:R-:W-:Y:S02]  /*2780*/  FMNMX.FTZ R38, R108, R107, !PT ;  /* 0x0000006b6c267209 */ /* 0x01cfe40007810000 */
[----:B------:R-:W-:-:S02]  /*2790*/  SHF.L.U32 R184, R2, 0x1, RZ ;  /* 0x0000000102b87819 */ /* 0x000fc400000006ff */
[----:B-1----:R-:W-:Y:S02]  /*27a0*/  FMNMX.FTZ R38, R37, R38, !PT ;  /* 0x0000002625267209 */ /* 0x002fe40007810000 */
[----:B------:R-:W-:Y:S02]  /*27b0*/  IADD3 R185, R0, R184, RZ ;  /* 0x000000b800b97210 */ /* 0x000fe40007ffe0ff */
        /* <DEDUP_REMOVED lines=47> */
[----:B------:R-:W-:Y:S02]  /*2ab0*/  FMNMX.FTZ R37, R121, R122, !PT ;  /* 0x0000007a79257209 */ /* 0x000fe40007810000 */
[----:B---3--:R-:W-:-:S04]  /*2ac0*/  F2FP.PACK_AB R12, R215, R217 ;  /* 0x000000d9d70c723e */ /* 0x008fc800000000ff */
[----:B------:R1:W-:Y:S01]  /*2ad0*/  MUFU.EX2 R216, R4 ;  /* 0x0000000400d87308 */ /* 0x0003e20000000800 */
[----:B------:R-:W-:Y:S01]  /*2ae0*/  FMNMX.FTZ R37, R39, R37, !PT ;  /* 0x0000002527257209 */ /* 0x000fe20007810000 */
[----:B--2---:R-:W-:-:S03]  /*2af0*/  FFMA.FTZ R5, R53, c[0x0][0x23c], -R3 ;  /* 0x00008f0035057a23 */ /* 0x004fc60000010803 */
[----:B------:R-:W-:-:S03]  /*2b00*/  FMNMX.FTZ R37, R40, R37, !PT ;  /* 0x0000002528257209 */ /* 0x000fc60007810000 */
[----:B------:R2:W-:Y:S01]  /*2b10*/  MUFU.EX2 R245, R5 ;  /* 0x0000000500f57308 */ /* 0x0005e20000000800 */
[----:B------:R-:W-:-:S04]  /*2b20*/  FMNMX.FTZ R37, R123, R37, !PT ;  /* 0x000000257b257209 */ /* 0x000fc80007810000 */
[----:B------:R-:W-:Y:S01]  /*2b30*/  FMNMX.FTZ R37, R125, R37, !PT ;  /* 0x000000257d257209 */ /* 0x000fe20007810000 */
[----:B-1----:R-:W-:-:S03]  /*2b40*/  FFMA.FTZ R4, R36, c[0x0][0x23c], -R3 ;  /* 0x00008f0024047a23 */ /* 0x002fc60000010803 */
[----:B------:R-:W-:Y:S01]  /*2b50*/  FMNMX.FTZ R37, R44, R37, !PT ;  /* 0x000000252c257209 */ /* 0x000fe20007810000 */
[----:B------:R1:W3:Y:S03]  /*2b60*/  MUFU.EX2 R218, R4 ;  /* 0x0000000400da7308 */ /* 0x0002e60000000800 */
[----:B------:R-:W-:Y:S01]  /*2b70*/  FMNMX.FTZ R37, R48, R37, !PT ;  /* 0x0000002530257209 */ /* 0x000fe20007810000 */
[----:B--2---:R-:W-:-:S03]  /*2b80*/  FFMA.FTZ R5, R56, c[0x0][0x23c], -R3 ;  /* 0x00008f0038057a23 */ /* 0x004fc60000010803 */
[----:B------:R-:W-:Y:S01]  /*2b90*/  FMNMX.FTZ R37, R119, R37, !PT ;  /* 0x0000002577257209 */ /* 0x000fe20007810000 */
[----:B------:R-:W-:Y:S03]  /*2ba0*/  MUFU.EX2 R244, R5 ;  /* 0x0000000500f47308 */ /* 0x000fe60000000800 */
        /* <DEDUP_REMOVED lines=83> */
[----:B---3--:R-:W-:Y:S01]  /*30e0*/  F2FP.PACK_AB R14, R218, R216 ;  /* 0x000000d8da0e723e */ /* 0x008fe200000000ff */
        /* <DEDUP_REMOVED lines=58> */
[----:B------:R-:W-:Y:S02]  /*3490*/  FMNMX.FTZ R3, R144, R3, !PT ;  /* 0x0000000390037209 */ /* 0x000fe40007810000 */
[----:B------:R-:W-:Y:S01]  /*34a0*/  F2FP.PACK_AB R13, R127, R200 ;  /* 0x000000c87f0d723e */ /* 0x000fe200000000ff */
        /* <DEDUP_REMOVED lines=48> */
[----:B---3--:R-:W-:-:S07]  /*37b0*/  FFMA.FTZ R4, R41, c[0x0][0x23c], -R6 ;  /* 0x00008f0029047a23 */ /* 0x008fce0000010806 */
        /* <DEDUP_REMOVED lines=8> */
[--C-:B-1----:R-:W-:Y:S02]  /*3840*/  FFMA.FTZ R4, R23, c[0x0][0x23c], -R6.reuse ;  /* 0x00008f0017047a23 */ /* 0x102fe40000010806 */
[----:B------:R-:W1:Y:S04]  /*3850*/  LDSM.16.MT88.4 R20, [R184+0x4000] ;  /* 0x00400000b814783b */ /* 0x000e680000004200 */
[----:B------:R2:W-:Y:S02]  /*3860*/  MUFU.EX2 R210, R4 ;  /* 0x0000000400d27308 */ /* 0x0005e40000000800 */
[----:B--2---:R-:W-:-:S06]  /*3870*/  FFMA.FTZ R4, R110, c[0x0][0x23c], -R6 ;  /* 0x00008f006e047a23 */ /* 0x004fcc0000010806 */
[----:B------:R2:W-:Y:S02]  /*3880*/  MUFU.EX2 R213, R4 ;  /* 0x0000000400d57308 */ /* 0x0005e40000000800 */
[----:B--2---:R-:W-:Y:S01]  /*3890*/  FFMA.FTZ R4, R109, c[0x0][0x23c], -R6 ;  /* 0x00008f006d047a23 */ /* 0x004fe20000010806 */
[C---:B-1----:R-:W-:Y:S05]  /*38a0*/  HMMA.16816.F32 R56, R12.reuse, R20, RZ ;  /* 0x000000140c38723c */ /* 0x042fea00000018ff */
[----:B------:R1:W-:Y:S03]  /*38b0*/  MUFU.EX2 R214, R4 ;  /* 0x0000000400d67308 */ /* 0x0003e60000000800 */
[----:B------:R-:W-:Y:S01]  /*38c0*/  HMMA.16816.F32 R64, R12, R22, RZ ;  /* 0x000000160c40723c */ /* 0x000fe200000018ff */
[----:B-1----:R-:W-:-:S04]  /*38d0*/  FFMA.FTZ R4, R133, c[0x0][0x23c], -R5 ;  /* 0x00008f0085047a23 */ /* 0x002fc80000010805 */
        /* <DEDUP_REMOVED lines=8> */
[----:B------:R-:W-:Y:S08]  /*3960*/  MUFU.EX2 R102, R7 ;  /* 0x0000000700667308 */ /* 0x000ff00000000800 */
        /* <DEDUP_REMOVED lines=15> */
[----:B-1----:R-:W-:-:S07]  /*3a60*/  FFMA.FTZ R0, R81, c[0x0][0x23c], -R5 ;  /* 0x00008f0051007a23 */ /* 0x002fce0000010805 */
[----:B------:R-:W-:Y:S01]  /*3a70*/  HMMA.16816.F32 R20, R12, R18, RZ ;  /* 0x000000120c14723c */ /* 0x000fe200000018ff */
        /* <DEDUP_REMOVED lines=36> */
[----:B------:R5:W-:Y:S03]  /*3cc0*/  MUFU.EX2 R103, R0 ;  /* 0x0000000000677308 */ /* 0x000be60000000800 */
[----:B------:R-:W1:Y:S03]  /*3cd0*/  LDSM.16.MT88.4 R24, [R185+0x4c00] ;  /* 0x004c0000b918783b */ /* 0x000e660000004200 */
[C---:B------:R-:W-:Y:S08]  /*3ce0*/  HMMA.16816.F32 R48, R8.reuse, R30, R64 ;  /* 0x0000001e0830723c */ /* 0x040ff00000001840 */
[----:B------:R-:W-:Y:S01]  /*3cf0*/  HMMA.16816.F32 R56, R8, R28, R56 ;  /* 0x0000001c0838723c */ /* 0x000fe20000001838 */
[----:B-----5:R-:W-:-:S04]  /*3d00*/  FFMA.FTZ R0, R101, c[0x0][0x23c], -R5 ;  /* 0x00008f0065007a23 */ /* 0x020fc80000010805 */
[----:B------:R5:W3:Y:S02]  /*3d10*/  MUFU.EX2 R101, R0 ;  /* 0x0000000000657308 */ /* 0x000ae40000000800 */
[----:B----4-:R-:W-:Y:S01]  /*3d20*/  F2FP.PACK_AB R8, R105, R104 ;  /* 0x000000686908723e */ /* 0x010fe200000000ff */
[----:B-----5:R-:W-:Y:S01]  /*3d30*/  FFMA.FTZ R0, R149, c[0x0][0x23c], -R4 ;  /* 0x00008f0095007a23 */ /* 0x020fe20000010804 */
[----:B---3--:R-:W-:-:S04]  /*3d40*/  F2FP.PACK_AB R10, R101, R103 ;  /* 0x00000067650a723e */ /* 0x008fc800000000ff */
        /* <DEDUP_REMOVED lines=51> */
[----:B------:R-:W-:Y:S01]  /*4080*/  HMMA.16816.F32 R28, R8, R26, R28 ;  /* 0x0000001a081c723c */ /* 0x000fe2000000181c */
[----:B--2---:R-:W-:-:S07]  /*4090*/  FFMA.FTZ R0, R157, c[0x0][0x23c], -R5 ;  /* 0x00008f009d007a23 */ /* 0x004fce0000010805 */
[----:B------:R-:W-:Y:S01]  /*40a0*/  HMMA.16816.F32 R156, R8, R24, R60 ;  /* 0x00000018089c723c */ /* 0x000fe2000000183c */
[----:B------:R2:W3:Y:S06]  /*40b0*/  MUFU.EX2 R85, R0 ;  /* 0x0000000000557308 */ /* 0x0004ec0000000800 */
        /* <DEDUP_REMOVED lines=8> */
[----:B------:R-:W4:Y:S07]  /*4140*/  LDSM.16.MT88.4 R20, [R184+0x5400] ;  /* 0x00540000b814783b */ /* 0x000f2e0000004200 */
[----:B------:R-:W-:Y:S01]  /*4150*/  HMMA.16816.F32 R48, R8, R24, R32 ;  /* 0x000000180830723c */ /* 0x000fe20000001820 */
[----:B--2---:R-:W-:-:S04]  /*4160*/  FFMA.FTZ R0, R129, c[0x0][0x23c], -R5 ;  /* 0x00008f0081007a23 */ /* 0x004fc80000010805 */
[----:B------:R2:W1:Y:S03]  /*4170*/  MUFU.EX2 R83, R0 ;  /* 0x0000000000537308 */ /* 0x0004660000000800 */
[----:B------:R-:W-:Y:S01]  /*4180*/  HMMA.16816.F32 R40, R8, R26, R40 ;  /* 0x0000001a0828723c */ /* 0x000fe20000001828 */
[----:B------:R-:W4:Y:S06]  /*4190*/  LDSM.16.MT88.4 R24, [R185+0x5400] ;  /* 0x00540000b918783b */ /* 0x000f2c0000004200 */
[----:B---3--:R-:W-:Y:S01]  /*41a0*/  F2FP.PACK_AB R8, R85, R86 ;  /* 0x000000565508723e */ /* 0x008fe200000000ff */
[----:B--2---:R-:W-:Y:S01]  /*41b0*/  FFMA.FTZ R0, R162, c[0x0][0x23c], -R4 ;  /* 0x00008f00a2007a23 */ /* 0x004fe20000010804 */
[----:B-1----:R-:W-:-:S03]  /*41c0*/  F2FP.PACK_AB R10, R83, R84 ;  /* 0x00000054530a723e */ /* 0x002fc600000000ff */
        /* <DEDUP_REMOVED lines=11> */
[C---:B------:R-:W-:Y:S08]  /*4280*/  HMMA.16816.F32 R136, R8.reuse, R12, R136 ;  /* 0x0000000c0888723c */ /* 0x040ff00000001888 */
[----:B------:R-:W-:Y:S01]  /*4290*/  HMMA.16816.F32 R44, R8, R14, R44 ;  /* 0x0000000e082c723c */ /* 0x000fe2000000182c */
[----:B-1----:R-:W-:Y:S01]  /*42a0*/  FFMA.FTZ R0, R164, c[0x0][0x23c], -R5 ;  /* 0x00008f00a4007a23 */ /* 0x002fe20000010805 */
[----:B------:R-:W-:-:S03]  /*42b0*/  F2FP.PACK_AB R164, R244, R245 ;  /* 0x000000f5f4a4723e */ /* 0x000fc600000000ff */
        /* <DEDUP_REMOVED lines=15> */
[----:B-1----:R-:W-:-:S06]  /*43b0*/  FFMA.FTZ R0, R141, c[0x0][0x23c], -R5 ;  /* 0x00008f008d007a23 */ /* 0x002fcc0000010805 */
[----:B------:R-:W-:Y:S01]  /*43c0*/  HMMA.16816.F32 R140, R8, R12, R56 ;  /* 0x0000000c088c723c */ /* 0x000fe20000001838 */
[----:B------:R-:W1:Y:S01]  /*43d0*/  LDSM.16.MT88.4 R12, [R184+0x5800] ;  /* 0x00580000b80c783b */ /* 0x000e620000004200 */
[----:B------:R3:W5:Y:S05]  /*43e0*/  MUFU.EX2 R68, R0 ;  /* 0x0000000000447308 */ /* 0x00076a0000000800 */
[----:B--2---:R-:W-:Y:S01]  /*43f0*/  F2FP.PACK_AB R8, R72, R73 ;  /* 0x000000494808723e */ /* 0x004fe200000000ff */
[----:B---3--:R-:W-:Y:S01]  /*4400*/  FFMA.FTZ R0, R167, c[0x0][0x23c], -R4 ;  /* 0x00008f00a7007a23 */ /* 0x008fe20000010804 */
[----:B-----5:R-:W-:-:S03]  /*4410*/  F2FP.PACK_AB R10, R68, R69 ;  /* 0x00000045440a723e */ /* 0x020fc600000000ff */
        /* <DEDUP_REMOVED lines=11> */
[C---:B----4-:R-:W-:Y:S08]  /*44d0*/  HMMA.16816.F32 R136, R8.reuse, R20, R136 ;  /* 0x000000140888723c */ /* 0x050ff00000001888 */
        /* <DEDUP_REMOVED lines=17> */
[----:B--2---:R-:W-:-:S02]  /*45f0*/  FFMA.FTZ R0, R148, c[0x0][0x23c], -R5 ;  /* 0x00008f0094007a23 */ /* 0x004fc40000010805 */
[----:B------:R-:W2:Y:S02]  /*4600*/  LDSM.16.MT88.4 R148, [R184+0x5c00] ;  /* 0x005c0000b894783b */ /* 0x000ea40000004200 */
[----:B------:R4:W5:Y:S02]  /*4610*/  MUFU.EX2 R59, R0 ;  /* 0x00000000003b7308 */ /* 0x0009640000000800 */
[----:B---3--:R-:W-:Y:S01]  /*4620*/  F2FP.PACK_AB R8, R61, R62 ;  /* 0x0000003e3d08723e */ /* 0x008fe200000000ff */
[----:B----4-:R-:W-:Y:S01]  /*4630*/  FFMA.FTZ R0, R171, c[0x0][0x23c], -R4 ;  /* 0x00008f00ab007a23 */ /* 0x010fe20000010804 */
[----:B-----5:R-:W-:-:S04]  /*4640*/  F2FP.PACK_AB R10, R59, R60 ;  /* 0x0000003c3b0a723e */ /* 0x020fc800000000ff */
        /* <DEDUP_REMOVED lines=22> */
[----:B----4-:R-:W-:-:S07]  /*47b0*/  F2FP.PACK_AB R11, R43, R64 ;  /* 0x000000402b0b723e */ /* 0x010fce00000000ff */
[----:B------:R-:W-:Y:S01]  /*47c0*/  HMMA.16816.F32 R48, R8, R16, R48 ;  /* 0x000000100830723c */ /* 0x000fe20000001830 */
[----:B-1----:R-:W-:Y:S01]  /*47d0*/  FFMA.FTZ R0, R79, c[0x0][0x23c], -R5 ;  /* 0x00008f004f007a23 */ /* 0x002fe20000010805 */
[----:B---3--:R-:W-:-:S06]  /*47e0*/  F2FP.PACK_AB R160, R41, R42 ;  /* 0x0000002a29a0723e */ /* 0x008fcc00000000ff */
[C---:B------:R-:W-:Y:S01]  /*47f0*/  HMMA.16816.F32 R140, R8.reuse, R12, R140 ;  /* 0x0000000c088c723c */ /* 0x040fe2000000188c */
[----:B------:R1:W-:Y:S07]  /*4800*/  MUFU.EX2 R40, R0 ;  /* 0x0000000000287308 */ /* 0x0003ee0000000800 */
[C---:B------:R-:W-:Y:S01]  /*4810*/  HMMA.16816.F32 R20, R8.reuse, R14, R20 ;  /* 0x0000000e0814723c */ /* 0x040fe20000001814 */
[----:B------:R-:W3:Y:S07]  /*4820*/  LDSM.16.MT88.4 R12, [R185+0x5c00] ;  /* 0x005c0000b90c783b */ /* 0x000eee0000004200 */
[----:B------:R-:W-:Y:S01]  /*4830*/  HMMA.16816.F32 R24, R8, R18, R24 ;  /* 0x000000120818723c */ /* 0x000fe20000001818 */
[----:B-1----:R-:W-:-:S02]  /*4840*/  FFMA.FTZ R0, R161, c[0x0][0x23c], -R5 ;  /* 0x00008f00a1007a23 */ /* 0x002fc40000010805 */
[----:B------:R-:W-:Y:S02]  /*4850*/  FADD.FTZ R5, R102, R7 ;  /* 0x0000000766057221 */ /* 0x000fe40000010000 */
[----:B------:R1:W4:Y:S02]  /*4860*/  MUFU.EX2 R39, R0 ;  /* 0x0000000000277308 */ /* 0x0003240000000800 */
[----:B-1----:R-:W-:Y:S01]  /*4870*/  FFMA.FTZ R0, R175, c[0x0][0x23c], -R4 ;  /* 0x00008f00af007a23 */ /* 0x002fe20000010804 */
[----:B----4-:R-:W-:-:S05]  /*4880*/  F2FP.PACK_AB R162, R39, R40 ;  /* 0x0000002827a2723e */ /* 0x010fca00000000ff */
[----:B------:R1:W-:Y:S02]  /*4890*/  MUFU.EX2 R30, R0 ;  /* 0x00000000001e7308 */ /* 0x0003e40000000800 */
[----:B-1----:R-:W-:-:S06]  /*48a0*/  FFMA.FTZ R0, R176, c[0x0][0x23c], -R4 ;  /* 0x00008f00b0007a23 */ /* 0x002fcc0000010804 */
[----:B------:R1:W4:Y:S02]  /*48b0*/  MUFU.EX2 R31, R0 ;  /* 0x00000000001f7308 */ /* 0x0003240000000800 */
[----:B-1----:R-:W-:Y:S01]  /*48c0*/  FFMA.FTZ R0, R166, c[0x0][0x23c], -R4 ;  /* 0x00008f00a6007a23 */ /* 0x002fe20000010804 */
[----:B----4-:R-:W-:Y:S02]  /*48d0*/  F2FP.PACK_AB R161, R31, R30 ;  /* 0x0000001e1fa1723e */ /* 0x010fe400000000ff */
[----:B------:R-:W-:-:S03]  /*48e0*/  F2FP.PACK_AB R166, R237, R240 ;  /* 0x000000f0eda6723e */ /* 0x000fc600000000ff */
[----:B------:R1:W-:Y:S02]  /*48f0*/  MUFU.EX2 R29, R0 ;  /* 0x00000000001d7308 */ /* 0x0003e40000000800 */
[----:B-1----:R-:W-:Y:S02]  /*4900*/  FFMA.FTZ R0, R90, c[0x0][0x23c], -R4 ;  /* 0x00008f005a007a23 */ /* 0x002fe40000010804 */
[----:B------:R-:W-:-:S04]  /*4910*/  FADD.FTZ R4, R110, R108 ;  /* 0x0000006c6e047221 */ /* 0x000fc80000010000 */
[----:B------:R1:W4:Y:S02]  /*4920*/  MUFU.EX2 R28, R0 ;  /* 0x00000000001c7308 */ /* 0x0003240000000800 */
[----:B-1----:R-:W-:Y:S01]  /*4930*/  FFMA.FTZ R0, R178, c[0x0][0x23c], -R6 ;  /* 0x00008f00b2007a23 */ /* 0x002fe20000010806 */
[----:B----4-:R-:W-:-:S05]  /*4940*/  F2FP.PACK_AB R163, R28, R29 ;  /* 0x0000001d1ca3723e */ /* 0x010fca00000000ff */
[----:B------:R1:W-:Y:S02]  /*4950*/  MUFU.EX2 R16, R0 ;  /* 0x0000000000107308 */ /* 0x0003e40000000800 */
[C---:B--2---:R-:W-:Y:S08]  /*4960*/  HMMA.16816.F32 R136, R160.reuse, R148, R136 ;  /* 0x00000094a088723c */ /* 0x044ff00000001888 */
[----:B------:R-:W-:Y:S01]  /*4970*/  HMMA.16816.F32 R144, R160, R150, R144 ;  /* 0x00000096a090723c */ /* 0x000fe20000001890 */
[----:B-1----:R-:W-:-:S04]  /*4980*/  FFMA.FTZ R0, R177, c[0x0][0x23c], -R6 ;  /* 0x00008f00b1007a23 */ /* 0x002fc80000010806 */
[----:B------:R1:W2:Y:S03]  /*4990*/  MUFU.EX2 R11, R0 ;  /* 0x00000000000b7308 */ /* 0x0002a60000000800 */
[C---:B---3--:R-:W-:Y:S08]  /*49a0*/  HMMA.16816.F32 R156, R160.reuse, R12, R156 ;  /* 0x0000000ca09c723c */ /* 0x048ff0000000189c */
[----:B------:R-:W-:Y:S01]  /*49b0*/  HMMA.16816.F32 R160, R160, R14, R32 ;  /* 0x0000000ea0a0723c */ /* 0x000fe20000001820 */
[----:B-1----:R-:W-:Y:S01]  /*49c0*/  FFMA.FTZ R0, R74, c[0x0][0x23c], -R6 ;  /* 0x00008f004a007a23 */ /* 0x002fe20000010806 */
[----:B--2---:R-:W-:-:S03]  /*49d0*/  F2FP.PACK_AB R165, R11, R16 ;  /* 0x000000100ba5723e */ /* 0x004fc600000000ff */
        /* <DEDUP_REMOVED lines=135> */
[----:B------:R-:W-:Y:S01]  /*5250*/  MOV R135, R3 ;  /* 0x0000000300877202 */ /* 0x000fe20000000f00 */
[----:B------:R-:W-:Y:S01]  /*5260*/  IMAD.MOV.U32 R132, RZ, RZ, R38 ;  /* 0x000000ffff847224 */ /* 0x000fe200078e0026 */
[----:B------:R-:W-:Y:S01]  /*5270*/  MOV R134, R36 ;  /* 0x0000002400867202 */ /* 0x000fe20000000f00 */
[----:B------:R-:W-:Y:S05]  /*5280*/  BRA `(.L_x_458) ;  /* 0x000001b000007947 */ /* 0x000fea0003800000 */
.L_x_460:
        /* <DEDUP_REMOVED lines=27> */
.L_x_458:
[----:B------:R-:W2:Y:S01]  /*5440*/  LDL.64 R10, [R1+0x20] ;  /* 0x00002000010a7983 */ /* 0x000ea20000100a00 */
[----:B------:R-:W-:Y:S04]  /*5450*/  DEPBAR.LE SB0, 0x0 ;  /* 0x000080000000791a */ /* 0x000fe80000000000 */
[C---:B-1----:R-:W-:Y:S01]  /*5460*/  IMAD.WIDE.U32 R2, R197.reuse, c[0x0][0x1a0], RZ ;  /* 0x00006800c5027a25 */ /* 0x042fe200078e00ff */
[----:B------:R-:W3:Y:S01]  /*5470*/  LDL R8, [R1+0x10] ;  /* 0x0000100001087983 */ /* 0x000ee20000100800 */
[----:B------:R-:W-:Y:S03]  /*5480*/  SHF.R.S32.HI R0, RZ, 0x1f, R197 ;  /* 0x0000001fff007819 */ /* 0x000fe600000114c5 */
[----:B------:R-:W-:Y:S02]  /*5490*/  BAR.SYNC.DEFER_BLOCKING 0x0 ;  /* 0x0000000000007b1d */ /* 0x000fe40000010000 */
[----:B------:R-:W-:Y:S04]  /*54a0*/  IMAD R0, R0, c[0x0][0x1a0], RZ ;  /* 0x0000680000007a24 */ /* 0x000fe800078e02ff */
[----:B------:R-:W-:Y:S05]  /*54b0*/  IMAD R4, R197, c[0x0][0x1a4], R0 ;  /* 0x00006900c5047a24 */ /* 0x000fea00078e0200 */
[----:B------:R-:W-:Y:S02]  /*54c0*/  IADD3 R4, R3, R4, RZ ;  /* 0x0000000403047210 */ /* 0x000fe40007ffe0ff */
[----:B--2---:R-:W-:Y:S04]  /*54d0*/  LEA R0, P0, R2, R10, 0x7 ;  /* 0x0000000a02007211 */ /* 0x004fe800078038ff */
[----:B------:R-:W-:Y:S02]  /*54e0*/  LEA R6, P1, R0, c[0x0][0x170], 0x1 ;  /* 0x00005c0000067a11 */ /* 0x000fe400078208ff */
[----:B---3--:R-:W-:Y:S02]  /*54f0*/  LEA.HI.X R2, R2, R8, R4, 0x7, P0 ;  /* 0x0000000802027211 */ /* 0x008fe400000f3c04 */
[----:B------:R-:W-:Y:S02]  /*5500*/  IADD3 R4, P0, R6, UR12, RZ ;  /* 0x0000000c06047c10 */ /* 0x000fe4000ff1e0ff */
[----:B------:R-:W-:Y:S02]  /*5510*/  LEA.HI.X R7, R0, c[0x0][0x174], R2, 0x1, P1 ;  /* 0x00005d0000077a11 */ /* 0x000fe400008f0c02 */
[----:B------:R-:W-:Y:S02]  /*5520*/  IADD3 R2, P1, R4, UR12, RZ ;  /* 0x0000000c04027c10 */ /* 0x000fe4000ff3e0ff */
[----:B------:R-:W-:Y:S02]  /*5530*/  IADD3.X R5, R7, UR5, RZ, P0, !PT ;  /* 0x0000000507057c10 */ /* 0x000fe400087fe4ff */
[----:B------:R-:W-:Y:S02]  /*5540*/  IADD3 R8, P0, R2, UR12, RZ ;  /* 0x0000000c02087c10 */ /* 0x000fe4000ff1e0ff */
[----:B------:R-:W-:Y:S04]  /*5550*/  IADD3.X R3, R5, UR5, RZ, P1, !PT ;  /* 0x0000000505037c10 */ /* 0x000fe80008ffe4ff */
[----:B------:R-:W-:Y:S02]  /*5560*/  IADD3.X R9, R3, UR5, RZ, P0, !PT ;  /* 0x0000000503097c10 */ /* 0x000fe400087fe4ff */
        /* <DEDUP_REMOVED lines=10> */
[----:B------:R-:W1:Y:S08]  /*5610*/  LDSM.16.M88.4 R16, [R186] ;  /* 0x00000000ba10783b */ /* 0x000e700000000200 */
        /* <DEDUP_REMOVED lines=341> */
.L_x_459:
        /* <DEDUP_REMOVED lines=139> */
[----:B------:R-:W-:Y:S01]  /*7420*/  FMNMX.FTZ R0, R91, R0, !PT ;  /* 0x000000005b007209 */ /* 0x000fe20007810000 */
[----:B------:R1:W-:Y:S01]  /*7430*/  MUFU.EX2 R210, R4 ;  /* 0x0000000400d27308 */ /* 0x0003e20000000800 */
[--C-:B------:R-:W-:Y:S01]  /*7440*/  FFMA.FTZ R5, R209, c[0x0][0x23c], -R43.reuse ;  /* 0x00008f00d1057a23 */ /* 0x100fe2000001082b */
[----:B------:R-:W-:Y:S01]  /*7450*/  FSETP.NEU.FTZ.AND P1, PT, R36, -INF , PT ;  /* 0xff8000002400780b */ /* 0x000fe20003f3d000 */
[--C-:B------:R-:W-:Y:S01]  /*7460*/  FFMA.FTZ R7, R32, c[0x0][0x23c], -R43.reuse ;  /* 0x00008f0020077a23 */ /* 0x100fe2000001082b */
[----:B------:R-:W-:Y:S01]  /*7470*/  FMNMX.FTZ R0, R94, R0, !PT ;  /* 0x000000005e007209 */ /* 0x000fe20007810000 */
[----:B------:R-:W-:Y:S01]  /*7480*/  FFMA.FTZ R6, R33, c[0x0][0x23c], -R43 ;  /* 0x00008f0021067a23 */ /* 0x000fe2000001082b */
[----:B------:R-:W-:Y:S02]  /*7490*/  FSEL R64, R64, RZ, P1 ;  /* 0x000000ff40407208 */ /* 0x000fe40000800000 */
[----:B------:R-:W-:Y:S02]  /*74a0*/  FMNMX.FTZ R0, R95, R0, !PT ;  /* 0x000000005f007209 */ /* 0x000fe40007810000 */
[----:B------:R2:W-:Y:S02]  /*74b0*/  MUFU.EX2 R235, R5 ;  /* 0x0000000500eb7308 */ /* 0x0005e40000000800 */
[----:B------:R-:W-:Y:S04]  /*74c0*/  FMNMX.FTZ R0, R106, R0, !PT ;  /* 0x000000006a007209 */ /* 0x000fe80007810000 */
[----:B------:R-:W-:Y:S04]  /*74d0*/  FMNMX.FTZ R0, R107, R0, !PT ;  /* 0x000000006b007209 */ /* 0x000fe80007810000 */
[----:B------:R3:W-:Y:S01]  /*74e0*/  MUFU.EX2 R126, R7 ;  /* 0x00000007007e7308 */ /* 0x0007e20000000800 */
[----:B------:R-:W-:Y:S01]  /*74f0*/  FMNMX.FTZ R0, R110, R0, !PT ;  /* 0x000000006e007209 */ /* 0x000fe20007810000 */
[--C-:B-1----:R-:W-:Y:S03]  /*7500*/  FFMA.FTZ R4, R200, c[0x0][0x23c], -R65.reuse ;  /* 0x00008f00c8047a23 */ /* 0x102fe60000010841 */
[----:B------:R-:W-:Y:S04]  /*7510*/  FMNMX.FTZ R0, R111, R0, !PT ;  /* 0x000000006f007209 */ /* 0x000fe80007810000 */
[----:B------:R-:W-:Y:S01]  /*7520*/  FMNMX.FTZ R0, R122, R0, !PT ;  /* 0x000000007a007209 */ /* 0x000fe20007810000 */
[----:B------:R1:W-:Y:S03]  /*7530*/  MUFU.EX2 R209, R4 ;  /* 0x0000000400d17308 */ /* 0x0003e60000000800 */
[----:B------:R-:W-:Y:S01]  /*7540*/  FMNMX.FTZ R0, R123, R0, !PT ;  /* 0x000000007b007209 */ /* 0x000fe20007810000 */
[----:B--2---:R-:W-:Y:S03]  /*7550*/  FFMA.FTZ R5, R168, c[0x0][0x23c], -R65 ;  /* 0x00008f00a8057a23 */ /* 0x004fe60000010841 */
[----:B------:R-:W-:Y:S03]  /*7560*/  FMNMX.FTZ R0, R40, R0, !PT ;  /* 0x0000000028007209 */ /* 0x000fe60007810000 */
[----:B------:R2:W-:Y:S01]  /*7570*/  MUFU.EX2 R238, R5 ;  /* 0x0000000500ee7308 */ /* 0x0005e20000000800 */
[----:B------:R-:W-:Y:S01]  /*7580*/  FMNMX.FTZ R0, R39, R0, !PT ;  /* 0x0000000027007209 */ /* 0x000fe20007810000 */
[----:B---3--:R-:W-:Y:S04]  /*7590*/  FFMA.FTZ R7, R48, c[0x0][0x23c], -R43 ;  /* 0x00008f0030077a23 */ /* 0x008fe8000001082b */
[----:B------:R-:W3:Y:S04]  /*75a0*/  SHFL.BFLY PT, R2, R0, 0x2, 0x1f ;  /* 0x0c401f0000027f89 */ /* 0x000ee800000e0000 */
[----:B------:R4:W-:Y:S01]  /*75b0*/  MUFU.EX2 R245, R7 ;  /* 0x0000000700f57308 */ /* 0x0009e20000000800 */
[----:B-1----:R-:W-:Y:S09]  /*75c0*/  FFMA.FTZ R4, R207, c[0x0][0x23c], -R65 ;  /* 0x00008f00cf047a23 */ /* 0x002ff20000010841 */
[----:B------:R1:W-:Y:S01]  /*75d0*/  MUFU.EX2 R226, R4 ;  /* 0x0000000400e27308 */ /* 0x0003e20000000800 */
[----:B--2---:R-:W-:Y:S09]  /*75e0*/  FFMA.FTZ R5, R205, c[0x0][0x23c], -R64 ;  /* 0x00008f00cd057a23 */ /* 0x004ff20000010840 */
[----:B------:R2:W-:Y:S01]  /*75f0*/  MUFU.EX2 R180, R5 ;  /* 0x0000000500b47308 */ /* 0x0005e20000000800 */
[----:B---3--:R-:W-:Y:S01]  /*7600*/  FMNMX.FTZ R2, R0, R2, !PT ;  /* 0x0000000200027209 */ /* 0x008fe20007810000 */
[----:B------:R-:W-:Y:S02]  /*7610*/  FADD.FTZ R0, -R38, R132 ;  /* 0x0000008426007221 */ /* 0x000fe40000010100 */
[--C-:B----4-:R-:W-:Y:S02]  /*7620*/  FFMA.FTZ R7, R14, c[0x0][0x23c], -R43.reuse ;  /* 0x00008f000e077a23 */ /* 0x110fe4000001082b */
[----:B------:R-:W3:Y:S01]  /*7630*/  SHFL.BFLY PT, R3, R2, 0x1, 0x1f ;  /* 0x0c201f0002037f89 */ /* 0x000ee200000e0000 */
[----:B------:R-:W-:Y:S03]  /*7640*/  FMUL.FTZ R0, R0, c[0x0][0x23c] ;  /* 0x00008f0000007a20 */ /* 0x000fe60000410000 */
[----:B------:R4:W-:Y:S01]  /*7650*/  MUFU.EX2 R127, R6 ;  /* 0x00000006007f7308 */ /* 0x0009e20000000800 */
[----:B-1----:R-:W-:Y:S09]  /*7660*/  FFMA.FTZ R4, R178, c[0x0][0x23c], -R43 ;  /* 0x00008f00b2047a23 */ /* 0x002ff2000001082b */
[----:B------:R1:W-:Y:S01]  /*7670*/  MUFU.EX2 R228, R4 ;  /* 0x0000000400e47308 */ /* 0x0003e20000000800 */
[----:B--2---:R-:W-:Y:S09]  /*7680*/  FFMA.FTZ R5, R171, c[0x0][0x23c], -R65 ;  /* 0x00008f00ab057a23 */ /* 0x004ff20000010841 */
[----:B------:R2:W-:Y:S01]  /*7690*/  MUFU.EX2 R42, R0 ;  /* 0x00000000002a7308 */ /* 0x0005e20000000800 */
[----:B---3--:R-:W-:Y:S01]  /*76a0*/  FMNMX.FTZ R3, R2, R3, !PT ;  /* 0x0000000302037209 */ /* 0x008fe20007810000 */
[--C-:B----4-:R-:W-:Y:S03]  /*76b0*/  FFMA.FTZ R6, R49, c[0x0][0x23c], -R43.reuse ;  /* 0x00008f0031067a23 */ /* 0x110fe6000001082b */
[C---:B------:R-:W-:Y:S01]  /*76c0*/  FSETP.NEU.FTZ.AND P1, PT, R3.reuse, -INF , PT ;  /* 0xff8000000300780b */ /* 0x040fe20003f3d000 */
[----:B------:R-:W-:Y:S04]  /*76d0*/  FMUL.FTZ R66, R3, c[0x0][0x23c] ;  /* 0x00008f0003427a20 */ /* 0x000fe80000410000 */
[----:B------:R3:W-:Y:S01]  /*76e0*/  MUFU.EX2 R248, R7 ;  /* 0x0000000700f87308 */ /* 0x0007e20000000800 */
[----:B------:R-:W-:Y:S01]  /*76f0*/  FSEL R66, R66, RZ, P1 ;  /* 0x000000ff42427208 */ /* 0x000fe20000800000 */
[----:B-1----:R-:W-:Y:S08]  /*7700*/  FFMA.FTZ R4, R170, c[0x0][0x23c], -R43 ;  /* 0x00008f00aa047a23 */ /* 0x002ff0000001082b */
[----:B------:R1:W-:Y:S01]  /*7710*/  MUFU.EX2 R246, R4 ;  /* 0x0000000400f67308 */ /* 0x0003e20000000800 */
[----:B--2---:R-:W-:Y:S04]  /*7720*/  FADD.FTZ R0, -R37, R133 ;  /* 0x0000008525007221 */ /* 0x004fe80000010100 */
[----:B------:R-:W-:Y:S05]  /*7730*/  FMUL.FTZ R0, R0, c[0x0][0x23c] ;  /* 0x00008f0000007a20 */ /* 0x000fea0000410000 */
[----:B------:R2:W-:Y:S01]  /*7740*/  MUFU.EX2 R201, R8 ;  /* 0x0000000800c97308 */ /* 0x0005e20000000800 */
[----:B---3--:R-:W-:Y:S09]  /*7750*/  FFMA.FTZ R7, R80, c[0x0][0x23c], -R43 ;  /* 0x00008f0050077a23 */ /* 0x008ff2000001082b */
[----:B------:R3:W-:Y:S01]  /*7760*/  MUFU.EX2 R41, R0 ;  /* 0x0000000000297308 */ /* 0x0007e20000000800 */
[----:B-1----:R-:W-:Y:S09]  /*7770*/  FFMA.FTZ R4, R169, c[0x0][0x23c], -R65 ;  /* 0x00008f00a9047a23 */ /* 0x002ff20000010841 */
[----:B------:R1:W-:Y:S01]  /*7780*/  MUFU.EX2 R219, R4 ;  /* 0x0000000400db7308 */ /* 0x0003e20000000800 */
[--C-:B--2---:R-:W-:Y:S09]  /*7790*/  FFMA.FTZ R8, R22, c[0x0][0x23c], -R43.reuse ;  /* 0x00008f0016087a23 */ /* 0x104ff2000001082b */
[----:B------:R2:W-:Y:S01]  /*77a0*/  MUFU.EX2 R133, R6 ;  /* 0x0000000600857308 */ /* 0x0005e20000000800 */
[----:B---3--:R-:W-:Y:S04]  /*77b0*/  FADD.FTZ R0, -R36, R134 ;  /* 0x0000008624007221 */ /* 0x008fe80000010100 */
[----:B------:R-:W-:Y:S05]  /*77c0*/  FMUL.FTZ R0, R0, c[0x0][0x23c] ;  /* 0x00008f0000007a20 */ /* 0x000fea0000410000 */
[----:B------:R3:W-:Y:S01]  /*77d0*/  MUFU.EX2 R233, R8 ;  /* 0x0000000800e97308 */ /* 0x0007e20000000800 */
[--C-:B-1----:R-:W-:Y:S09]  /*77e0*/  FFMA.FTZ R4, R202, c[0x0][0x23c], -R64.reuse ;  /* 0x00008f00ca047a23 */ /* 0x102ff20000010840 */
[----:B------:R1:W-:Y:S01]  /*77f0*/  MUFU.EX2 R172, R4 ;  /* 0x0000000400ac7308 */ /* 0x0003e20000000800 */
[--C-:B--2---:R-:W-:Y:S09]  /*7800*/  FFMA.FTZ R6, R13, c[0x0][0x23c], -R43.reuse ;  /* 0x00008f000d067a23 */ /* 0x104ff2000001082b */
[----:B------:R-:W2:Y:S01]  /*7810*/  MUFU.EX2 R2, R0 ;  /* 0x0000000000027308 */ /* 0x000ea20000000800 */
[----:B---3--:R-:W-:Y:S09]  /*7820*/  FFMA.FTZ R8, R52, c[0x0][0x23c], -R43 ;  /* 0x00008f0034087a23 */ /* 0x008ff2000001082b */
[----:B------:R3:W-:Y:S01]  /*7830*/  MUFU.EX2 R239, R8 ;  /* 0x0000000800ef7308 */ /* 0x0007e20000000800 */
[----:B-1----:R-:W-:Y:S09]  /*7840*/  FFMA.FTZ R4, R208, c[0x0][0x23c], -R64 ;  /* 0x00008f00d0047a23 */ /* 0x002ff20000010840 */
[----:B------:R1:W4:Y:S01]  /*7850*/  MUFU.EX2 R175, R4 ;  /* 0x0000000400af7308 */ /* 0x0003220000000800 */
[C---:B--2---:R-:W-:Y:S02]  /*7860*/  FMUL.FTZ R9, R2.reuse, R137 ;  /* 0x0000008902097220 */ /* 0x044fe40000410000 */
[----:B------:R-:W-:Y:S02]  /*7870*/  FMUL.FTZ R13, R2, R145 ;  /* 0x00000091020d7220 */ /* 0x000fe40000410000 */
[----:B------:R-:W-:Y:S05]  /*7880*/  FADD.FTZ R0, -R3, R135 ;  /* 0x0000008703007221 */ /* 0x000fea0000010100 */
[----:B------:R2:W-:Y:S01]  /*7890*/  MUFU.EX2 R135, R6 ;  /* 0x0000000600877308 */ /* 0x0005e20000000800 */
[----:B------:R-:W-:Y:S02]  /*78a0*/  FMUL.FTZ R0, R0, c[0x0][0x23c] ;  /* 0x00008f0000007a20 */ /* 0x000fe40000410000 */
[--C-:B---3--:R-:W-:Y:S02]  /*78b0*/  FFMA.FTZ R8, R68, c[0x0][0x23c], -R43.reuse ;  /* 0x00008f0044087a23 */ /* 0x108fe4000001082b */
[--C-:B------:R-:W-:Y:S05]  /*78c0*/  FFMA.FTZ R68, R40, c[0x0][0x23c], -R66.reuse ;  /* 0x00008f0028447a23 */ /* 0x100fea0000010842 */
[----:B------:R-:W3:Y:S01]  /*78d0*/  MUFU.EX2 R0, R0 ;  /* 0x0000000000007308 */ /* 0x000ee20000000800 */
[--C-:B-1----:R-:W-:Y:S01]  /*78e0*/  FFMA.FTZ R4, R199, c[0x0][0x23c], -R66.reuse ;  /* 0x00008f00c7047a23 */ /* 0x102fe20000010842 */
[----:B----4-:R-:W-:Y:S08]  /*78f0*/  F2FP.PACK_AB R32, R175, R172 ;  /* 0x000000acaf20723e */ /* 0x010ff000000000ff */
[----:B------:R1:W-:Y:S01]  /*7900*/  MUFU.EX2 R169, R4 ;  /* 0x0000000400a97308 */ /* 0x0003e20000000800 */
[----:B--2---:R-:W-:Y:S09]  /*7910*/  FFMA.FTZ R6, R81, c[0x0][0x23c], -R43 ;  /* 0x00008f0051067a23 */ /* 0x004ff2000001082b */
[----:B------:R2:W-:Y:S01]  /*7920*/  MUFU.EX2 R221, R8 ;  /* 0x0000000800dd7308 */ /* 0x0005e20000000800 */
[C---:B---3--:R-:W-:Y:S02]  /*7930*/  FMUL.FTZ R10, R0.reuse, R138 ;  /* 0x0000008a000a7220 */ /* 0x048fe40000410000 */
[C---:B------:R-:W-:Y:S01]  /*7940*/  FMUL.FTZ R11, R0.reuse, R139 ;  /* 0x0000008b000b7220 */ /* 0x040fe20000410000 */
[----:B------:R-:W-:Y:S01]  /*7950*/  MOV R139, R127 ;  /* 0x0000007f008b7202 */ /* 0x000fe20000000f00 */
[----:B------:R-:W-:Y:S05]  /*7960*/  FMUL.FTZ R14, R0, R146 ;  /* 0x00000092000e7220 */ /* 0x000fea0000410000 */
[----:B------:R-:W-:Y:S01]  /*7970*/  MUFU.EX2 R68, R68 ;  /* 0x0000004400447308 */ /* 0x000fe20000000800 */
[----:B-1----:R-:W-:Y:S09]  /*7980*/  FFMA.FTZ R4, R206, c[0x0][0x23c], -R66 ;  /* 0x00008f00ce047a23 */ /* 0x002ff20000010842 */
[----:B------:R1:W3:Y:S01]  /*7990*/  MUFU.EX2 R173, R4 ;  /* 0x0000000400ad7308 */ /* 0x0002e20000000800 */
[----:B--2---:R-:W-:Y:S02]  /*79a0*/  FMUL.FTZ R8, R2, R136 ;  /* 0x0000008802087220 */ /* 0x004fe40000410000 */
[----:B-1----:R-:W-:Y:S01]  /*79b0*/  FFMA.FTZ R4, R204, c[0x0][0x23c], -R64 ;  /* 0x00008f00cc047a23 */ /* 0x002fe20000010840 */
[----:B---3--:R-:W-:Y:S06]  /*79c0*/  F2FP.PACK_AB R33, R173, R169 ;  /* 0x000000a9ad21723e */ /* 0x008fec00000000ff */
[----:B------:R1:W2:Y:S02]  /*79d0*/  MUFU.EX2 R199, R4 ;  /* 0x0000000400c77308 */ /* 0x0002a40000000800 */
[--C-:B-1----:R-:W-:Y:S08]  /*79e0*/  FFMA.FTZ R4, R203, c[0x0][0x23c], -R66.reuse ;  /* 0x00008f00cb047a23 */ /* 0x102ff00000010842 */
[----:B------:R1:W-:Y:S02]  /*79f0*/  MUFU.EX2 R174, R4 ;  /* 0x0000000400ae7308 */ /* 0x0003e40000000800 */
[----:B-1----:R-:W-:Y:S08]  /*7a00*/  FFMA.FTZ R4, R179, c[0x0][0x23c], -R66 ;  /* 0x00008f00b3047a23 */ /* 0x002ff00000010842 */
[----:B------:R1:W-:Y:S10]  /*7a10*/  MUFU.EX2 R179, R5 ;  /* 0x0000000500b37308 */ /* 0x0003f40000000800 */
[----:B------:R3:W4:Y:S01]  /*7a20*/  MUFU.EX2 R178, R4 ;  /* 0x0000000400b27308 */ /* 0x0007220000000800 */
[--C-:B-1----:R-:W-:Y:S02]  /*7a30*/  FFMA.FTZ R5, R28, c[0x0][0x23c], -R64.reuse ;  /* 0x00008f001c057a23 */ /* 0x102fe40000010840 */
[----:B------:R-:W-:Y:S07]  /*7a40*/  FFMA.FTZ R28, R87, c[0x0][0x23c], -R65 ;  /* 0x00008f00571c7a23 */ /* 0x000fee0000010841 */
[----:B------:R1:W-:Y:S01]  /*7a50*/  MUFU.EX2 R224, R5 ;  /* 0x0000000500e07308 */ /* 0x0003e20000000800 */
[----:B---3--:R-:W-:Y:S09]  /*7a60*/  FFMA.FTZ R4, R176, c[0x0][0x23c], -R43 ;  /* 0x00008f00b0047a23 */ /* 0x008ff2000001082b */
[----:B------:R3:W-:Y:S01]  /*7a70*/  MUFU.EX2 R206, R4 ;  /* 0x0000000400ce7308 */ /* 0x0007e20000000800 */
[--C-:B-1----:R-:W-:Y:S02]  /*7a80*/  FFMA.FTZ R5, R19, c[0x0][0x23c], -R65.reuse ;  /* 0x00008f0013057a23 */ /* 0x102fe40000010841 */
[----:B------:R-:W-:Y:S07]  /*7a90*/  FMUL.FTZ R19, R41, R151 ;  /* 0x0000009729137220 */ /* 0x000fee0000410000 */
[----:B------:R1:W-:Y:S01]  /*7aa0*/  MUFU.EX2 R225, R5 ;  /* 0x0000000500e17308 */ /* 0x0003e20000000800 */
[--C-:B---3--:R-:W-:Y:S09]  /*7ab0*/  FFMA.FTZ R4, R23, c[0x0][0x23c], -R65.reuse ;  /* 0x00008f0017047a23 */ /* 0x108ff20000010841 */
[----:B------:R3:W-:Y:S01]  /*7ac0*/  MUFU.EX2 R200, R4 ;  /* 0x0000000400c87308 */ /* 0x0007e20000000800 */
[--C-:B-1----:R-:W-:Y:S01]  /*7ad0*/  FFMA.FTZ R5, R44, c[0x0][0x23c], -R64.reuse ;  /* 0x00008f002c057a23 */ /* 0x102fe20000010840 */
[----:B------:R-:W-:Y:S08]  /*7ae0*/  F2FP.PACK_AB R44, R235, R210 ;  /* 0x000000d2eb2c723e */ /* 0x000ff000000000ff */
[----:B------:R1:W-:Y:S01]  /*7af0*/  MUFU.EX2 R220, R5 ;  /* 0x0000000500dc7308 */ /* 0x0003e20000000800 */
[--C-:B---3--:R-:W-:Y:S01]  /*7b00*/  FFMA.FTZ R4, R34, c[0x0][0x23c], -R65.reuse ;  /* 0x00008f0022047a23 */ /* 0x108fe20000010841 */
[----:B--2---:R-:W-:Y:S08]  /*7b10*/  F2FP.PACK_AB R34, R199, R180 ;  /* 0x000000b4c722723e */ /* 0x004ff000000000ff */
[----:B------:R2:W-:Y:S01]  /*7b20*/  MUFU.EX2 R250, R4 ;  /* 0x0000000400fa7308 */ /* 0x0005e20000000800 */
[--C-:B-1----:R-:W-:Y:S09]  /*7b30*/  FFMA.FTZ R5, R54, c[0x0][0x23c], -R65.reuse ;  /* 0x00008f0036057a23 */ /* 0x102ff20000010841 */
[----:B------:R1:W-:Y:S01]  /*7b40*/  MUFU.EX2 R232, R5 ;  /* 0x0000000500e87308 */ /* 0x0003e20000000800 */
[--C-:B--2---:R-:W-:Y:S01]  /*7b50*/  FFMA.FTZ R4, R35, c[0x0][0x23c], -R65.reuse ;  /* 0x00008f0023047a23 */ /* 0x104fe20000010841 */
[----:B----4-:R-:W-:Y:S08]  /*7b60*/  F2FP.PACK_AB R35, R178, R174 ;  /* 0x000000aeb223723e */ /* 0x010ff000000000ff */
[----:B------:R2:W3:Y:S01]  /*7b70*/  MUFU.EX2 R132, R4 ;  /* 0x0000000400847308 */ /* 0x0004e20000000800 */
[--C-:B-1----:R-:W-:Y:S02]  /*7b80*/  FFMA.FTZ R5, R60, c[0x0][0x23c], -R64.reuse ;  /* 0x00008f003c057a23 */ /* 0x102fe40000010840 */
[--C-:B------:R-:W-:Y:S07]  /*7b90*/  FFMA.FTZ R60, R88, c[0x0][0x23c], -R64.reuse ;  /* 0x00008f00583c7a23 */ /* 0x100fee0000010840 */
[----:B------:R1:W-:Y:S01]  /*7ba0*/  MUFU.EX2 R214, R5 ;  /* 0x0000000500d67308 */ /* 0x0003e20000000800 */
[--C-:B--2---:R-:W-:Y:S01]  /*7bb0*/  FFMA.FTZ R4, R24, c[0x0][0x23c], -R64.reuse ;  /* 0x00008f0018047a23 */ /* 0x104fe20000010840 */
[----:B---3--:R-:W-:Y:S08]  /*7bc0*/  MOV R138, R132 ;  /* 0x00000084008a7202 */ /* 0x008ff00000000f00 */
[----:B------:R2:W-:Y:S10]  /*7bd0*/  MUFU.EX2 R170, R4 ;  /* 0x0000000400aa7308 */ /* 0x0005f40000000800 */
[----:B------:R-:W-:Y:S01]  /*7be0*/  MUFU.EX2 R132, R60 ;  /* 0x0000003c00847308 */ /* 0x000fe20000000800 */
[----:B-1----:R-:W-:Y:S02]  /*7bf0*/  FFMA.FTZ R5, R70, c[0x0][0x23c], -R65 ;  /* 0x00008f0046057a23 */ /* 0x002fe40000010841 */
[----:B------:R-:W3:Y:S07]  /*7c00*/  LDL.LU R70, [R1+0x8] ;  /* 0x0000080001467983 */ /* 0x000eee0000300800 */
[----:B------:R1:W-:Y:S01]  /*7c10*/  MUFU.EX2 R212, R5 ;  /* 0x0000000500d47308 */ /* 0x0003e20000000800 */
[----:B--2---:R-:W-:Y:S09]  /*7c20*/  FFMA.FTZ R4, R25, c[0x0][0x23c], -R64 ;  /* 0x00008f0019047a23 */ /* 0x004ff20000010840 */
[----:B------:R2:W-:Y:S10]  /*7c30*/  MUFU.EX2 R203, R4 ;  /* 0x0000000400cb7308 */ /* 0x0005f40000000800 */
[----:B------:R4:W5:Y:S01]  /*7c40*/  MUFU.EX2 R25, R7 ;  /* 0x0000000700197308 */ /* 0x0009620000000800 */
[----:B-1----:R-:W-:Y:S01]  /*7c50*/  FMUL.FTZ R5, R42, R141 ;  /* 0x0000008d2a057220 */ /* 0x002fe20000410000 */
[----:B------:R-:W-:Y:S01]  /*7c60*/  MOV R141, R135 ;  /* 0x00000087008d7202 */ /* 0x000fe20000000f00 */
[--C-:B--2---:R-:W-:Y:S07]  /*7c70*/  FFMA.FTZ R4, R26, c[0x0][0x23c], -R66.reuse ;  /* 0x00008f001a047a23 */ /* 0x104fee0000010842 */
[----:B------:R1:W-:Y:S01]  /*7c80*/  MUFU.EX2 R26, R6 ;  /* 0x00000006001a7308 */ /* 0x0003e20000000800 */
[--C-:B----4-:R-:W-:Y:S01]  /*7c90*/  FFMA.FTZ R7, R74, c[0x0][0x23c], -R66.reuse ;  /* 0x00008f004a077a23 */ /* 0x110fe20000010842 */
[----:B-----5:R-:W-:Y:S08]  /*7ca0*/  MOV R136, R25 ;  /* 0x0000001900887202 */ /* 0x020ff00000000f00 */
[----:B------:R2:W-:Y:S01]  /*7cb0*/  MUFU.EX2 R168, R4 ;  /* 0x0000000400a87308 */ /* 0x0005e20000000800 */
[C---:B------:R-:W-:Y:S09]  /*7cc0*/  FMUL.FTZ R25, R2.reuse, R157 ;  /* 0x0000009d02197220 */ /* 0x040ff20000410000 */
[----:B------:R4:W-:Y:S01]  /*7cd0*/  MUFU.EX2 R204, R7 ;  /* 0x0000000700cc7308 */ /* 0x0009e20000000800 */
[----:B-1----:R-:W-:Y:S02]  /*7ce0*/  FMUL.FTZ R6, R41, R142 ;  /* 0x0000008e29067220 */ /* 0x002fe40000410000 */
[----:B--2---:R-:W-:Y:S07]  /*7cf0*/  FFMA.FTZ R4, R27, c[0x0][0x23c], -R66 ;  /* 0x00008f001b047a23 */ /* 0x004fee0000010842 */
[----:B------:R1:W-:Y:S01]  /*7d00*/  MUFU.EX2 R182, R4 ;  /* 0x0000000400b67308 */ /* 0x0003e20000000800 */
[--C-:B----4-:R-:W-:Y:S09]  /*7d10*/  FFMA.FTZ R7, R77, c[0x0][0x23c], -R64.reuse ;  /* 0x00008f004d077a23 */ /* 0x110ff20000010840 */
[----:B------:R2:W-:Y:S01]  /*7d20*/  MUFU.EX2 R229, R7 ;  /* 0x0000000700e57308 */ /* 0x0005e20000000800 */
[----:B-1----:R-:W-:Y:S02]  /*7d30*/  FFMA.FTZ R4, R29, c[0x0][0x23c], -R64 ;  /* 0x00008f001d047a23 */ /* 0x002fe40000010840 */
[----:B------:R-:W-:Y:S07]  /*7d40*/  FMUL.FTZ R29, R2, R161 ;  /* 0x000000a1021d7220 */ /* 0x000fee0000410000 */
[----:B------:R1:W-:Y:S01]  /*7d50*/  MUFU.EX2 R241, R4 ;  /* 0x0000000400f17308 */ /* 0x0003e20000000800 */
[----:B--2---:R-:W-:Y:S01]  /*7d60*/  FMUL.FTZ R7, R41, R143 ;  /* 0x0000008f29077220 */ /* 0x004fe20000410000 */
[----:B------:R-:W-:Y:S01]  /*7d70*/  MOV R143, R133 ;  /* 0x00000085008f7202 */ /* 0x000fe20000000f00 */
[--C-:B-1----:R-:W-:Y:S02]  /*7d80*/  FFMA.FTZ R4, R30, c[0x0][0x23c], -R66.reuse ;  /* 0x00008f001e047a23 */ /* 0x102fe40000010842 */
[--C-:B------:R-:W-:Y:S05]  /*7d90*/  FFMA.FTZ R30, R96, c[0x0][0x23c], -R43.reuse ;  /* 0x00008f00601e7a23 */ /* 0x100fea000001082b */
[----:B------:R1:W-:Y:S02]  /*7da0*/  MUFU.EX2 R217, R4 ;  /* 0x0000000400d97308 */ /* 0x0003e40000000800 */
[----:B-1----:R-:W-:Y:S02]  /*7db0*/  FFMA.FTZ R4, R31, c[0x0][0x23c], -R66 ;  /* 0x00008f001f047a23 */ /* 0x002fe40000010842 */
[----:B------:R-:W-:Y:S06]  /*7dc0*/  FMUL.FTZ R31, R0, R163 ;  /* 0x000000a3001f7220 */ /* 0x000fec0000410000 */
        /* <DEDUP_REMOVED lines=8> */
[----:B-1----:R-:W-:Y:S02]  /*7e50*/  FFMA.FTZ R4, R51, c[0x0][0x23c], -R65 ;  /* 0x00008f0033047a23 */ /* 0x002fe40000010841 */
[----:B------:R-:W-:Y:S06]  /*7e60*/  LDSM.16.MT88.4 R48, [R185+0x4000] ;  /* 0x00400000b930783b */ /* 0x000fec0000004200 */
[----:B------:R1:W2:Y:S02]  /*7e70*/  MUFU.EX2 R134, R4 ;  /* 0x0000000400867308 */ /* 0x0002a40000000800 */
[--C-:B-1----:R-:W-:Y:S01]  /*7e80*/  FFMA.FTZ R4, R21, c[0x0][0x23c], -R64.reuse ;  /* 0x00008f0015047a23 */ /* 0x102fe20000010840 */
[----:B--2---:R-:W-:Y:S01]  /*7e90*/  MOV R142, R134 ;  /* 0x00000086008e7202 */ /* 0x004fe20000000f00 */
[----:B------:R-:W1:Y:S06]  /*7ea0*/  LDSM.16.MT88.4 R20, [R184+0x4000] ;  /* 0x00400000b814783b */ /* 0x000e6c0000004200 */
[----:B------:R2:W-:Y:S02]  /*7eb0*/  MUFU.EX2 R177, R4 ;  /* 0x0000000400b17308 */ /* 0x0005e40000000800 */
[----:B--2---:R-:W-:Y:S02]  /*7ec0*/  FFMA.FTZ R4, R17, c[0x0][0x23c], -R64 ;  /* 0x00008f0011047a23 */ /* 0x004fe40000010840 */
[--C-:B------:R-:W-:Y:S06]  /*7ed0*/  FFMA.FTZ R17, R84, c[0x0][0x23c], -R43.reuse ;  /* 0x00008f0054117a23 */ /* 0x100fec000001082b */
[----:B------:R2:W-:Y:S10]  /*7ee0*/  MUFU.EX2 R211, R4 ;  /* 0x0000000400d37308 */ /* 0x0005f40000000800 */
[----:B------:R4:W-:Y:S01]  /*7ef0*/  MUFU.EX2 R145, R17 ;  /* 0x0000001100917308 */ /* 0x0009e20000000800 */
[--C-:B--2---:R-:W-:Y:S02]  /*7f00*/  FFMA.FTZ R4, R16, c[0x0][0x23c], -R66.reuse ;  /* 0x00008f0010047a23 */ /* 0x104fe40000010842 */
[C---:B------:R-:W-:Y:S01]  /*7f10*/  FMUL.FTZ R16, R42.reuse, R148 ;  /* 0x000000942a107220 */ /* 0x040fe20000410000 */
[----:B------:R-:W-:Y:S06]  /*7f20*/  MOV R148, R126 ;  /* 0x0000007e00947202 */ /* 0x000fec0000000f00 */
[----:B------:R2:W-:Y:S01]  /*7f30*/  MUFU.EX2 R181, R4 ;  /* 0x0000000400b57308 */ /* 0x0005e20000000800 */
[----:B----4-:R-:W-:Y:S02]  /*7f40*/  FMUL.FTZ R17, R42, R149 ;  /* 0x000000952a117220 */ /* 0x010fe40000410000 */
[----:B--2---:R-:W-:Y:S02]  /*7f50*/  FFMA.FTZ R4, R15, c[0x0][0x23c], -R66 ;  /* 0x00008f000f047a23 */ /* 0x004fe40000010842 */
[C---:B------:R-:W-:Y:S01]  /*7f60*/  FMUL.FTZ R15, R0.reuse, R147 ;  /* 0x00000093000f7220 */ /* 0x040fe20000410000 */
[----:B------:R-:W-:Y:S04]  /*7f70*/  MOV R147, R26 ;  /* 0x0000001a00937202 */ /* 0x000fe80000000f00 */
[----:B------:R2:W-:Y:S01]  /*7f80*/  MUFU.EX2 R202, R4 ;  /* 0x0000000400ca7308 */ /* 0x0005e20000000800 */
[----:B------:R-:W-:Y:S02]  /*7f90*/  FMUL.FTZ R26, R0, R158 ;  /* 0x0000009e001a7220 */ /* 0x000fe40000410000 */
[----:B--2---:R-:W-:Y:S01]  /*7fa0*/  FFMA.FTZ R4, R45, c[0x0][0x23c], -R64 ;  /* 0x00008f002d047a23 */ /* 0x004fe20000010840 */
[----:B------:R-:W-:Y:S06]  /*7fb0*/  F2FP.PACK_AB R45, R226, R209 ;  /* 0x000000d1e22d723e */ /* 0x000fec00000000ff */
[----:B------:R2:W-:Y:S02]  /*7fc0*/  MUFU.EX2 R236, R4 ;  /* 0x0000000400ec7308 */ /* 0x0005e40000000800 */
[--C-:B--2---:R-:W-:Y:S01]  /*7fd0*/  FFMA.FTZ R4, R46, c[0x0][0x23c], -R66.reuse ;  /* 0x00008f002e047a23 */ /* 0x104fe20000010842 */
[----:B------:R-:W-:Y:S07]  /*7fe0*/  F2FP.PACK_AB R46, R246, R228 ;  /* 0x000000e4f62e723e */ /* 0x000fee00000000ff */
[----:B------:R2:W-:Y:S02]  /*7ff0*/  MUFU.EX2 R208, R4 ;  /* 0x0000000400d07308 */ /* 0x0005e40000000800 */
[--C-:B--2---:R-:W-:Y:S01]  /*8000*/  FFMA.FTZ R4, R47, c[0x0][0x23c], -R66.reuse ;  /* 0x00008f002f047a23 */ /* 0x104fe20000010842 */
[----:B------:R-:W-:Y:S07]  /*8010*/  F2FP.PACK_AB R47, R238, R219 ;  /* 0x000000dbee2f723e */ /* 0x000fee00000000ff */
[----:B------:R2:W-:Y:S02]  /*8020*/  MUFU.EX2 R240, R4 ;  /* 0x0000000400f07308 */ /* 0x0005e40000000800 */
[----:B--2---:R-:W-:Y:S08]  /*8030*/  FFMA.FTZ R4, R53, c[0x0][0x23c], -R43 ;  /* 0x00008f0035047a23 */ /* 0x004ff0000001082b */
[----:B------:R2:W-:Y:S02]  /*8040*/  MUFU.EX2 R244, R4 ;  /* 0x0000000400f47308 */ /* 0x0005e40000000800 */
[--C-:B--2---:R-:W-:Y:S02]  /*8050*/  FFMA.FTZ R4, R55, c[0x0][0x23c], -R65.reuse ;  /* 0x00008f0037047a23 */ /* 0x104fe40000010841 */
[----:B------:R-:W2:Y:S06]  /*8060*/  LDSM.16.MT88.4 R52, [R184+0x4400] ;  /* 0x00440000b834783b */ /* 0x000eac0000004200 */
[----:B------:R4:W-:Y:S02]  /*8070*/  MUFU.EX2 R247, R4 ;  /* 0x0000000400f77308 */ /* 0x0009e40000000800 */
[--C-:B----4-:R-:W-:Y:S02]  /*8080*/  FFMA.FTZ R4, R12, c[0x0][0x23c], -R65.reuse ;  /* 0x00008f000c047a23 */ /* 0x110fe40000010841 */
[----:B------:R-:W-:Y:S06]  /*8090*/  FFMA.FTZ R12, R78, c[0x0][0x23c], -R66 ;  /* 0x00008f004e0c7a23 */ /* 0x000fec0000010842 */
[----:B------:R4:W-:Y:S10]  /*80a0*/  MUFU.EX2 R243, R4 ;  /* 0x0000000400f37308 */ /* 0x0009f40000000800 */
[----:B------:R5:W-:Y:S01]  /*80b0*/  MUFU.EX2 R215, R12 ;  /* 0x0000000c00d77308 */ /* 0x000be20000000800 */
[----:B----4-:R-:W-:Y:S02]  /*80c0*/  FFMA.FTZ R4, R67, c[0x0][0x23c], -R65 ;  /* 0x00008f0043047a23 */ /* 0x010fe40000010841 */
[----:B------:R-:W-:Y:S07]  /*80d0*/  FFMA.FTZ R67, R124, c[0x0][0x23c], -R64 ;  /* 0x00008f007c437a23 */ /* 0x000fee0000010840 */
[----:B------:R4:W-:Y:S01]  /*80e0*/  MUFU.EX2 R171, R4 ;  /* 0x0000000400ab7308 */ /* 0x0009e20000000800 */
[----:B-----5:R-:W-:Y:S09]  /*80f0*/  FFMA.FTZ R12, R79, c[0x0][0x23c], -R66 ;  /* 0x00008f004f0c7a23 */ /* 0x020ff20000010842 */
[----:B------:R5:W-:Y:S10]  /*8100*/  MUFU.EX2 R207, R12 ;  /* 0x0000000c00cf7308 */ /* 0x000bf40000000800 */
[----:B------:R-:W-:Y:S01]  /*8110*/  MUFU.EX2 R67, R67 ;  /* 0x0000004300437308 */ /* 0x000fe20000000800 */
[--C-:B----4-:R-:W-:Y:S09]  /*8120*/  FFMA.FTZ R4, R56, c[0x0][0x23c], -R64.reuse ;  /* 0x00008f0038047a23 */ /* 0x110ff20000010840 */
[----:B------:R4:W-:Y:S01]  /*8130*/  MUFU.EX2 R183, R4 ;  /* 0x0000000400b77308 */ /* 0x0009e20000000800 */
[----:B-----5:R-:W-:Y:S02]  /*8140*/  FMUL.FTZ R12, R2, R144 ;  /* 0x00000090020c7220 */ /* 0x020fe40000410000 */
[----:B----4-:R-:W-:Y:S07]  /*8150*/  FFMA.FTZ R4, R57, c[0x0][0x23c], -R64 ;  /* 0x00008f0039047a23 */ /* 0x010fee0000010840 */
        /* <DEDUP_REMOVED lines=9> */
[----:B------:R5:W-:Y:S02]  /*81f0*/  MUFU.EX2 R216, R4 ;  /* 0x0000000400d87308 */ /* 0x000be40000000800 */
[----:B-----5:R-:W-:Y:S02]  /*8200*/  FFMA.FTZ R4, R63, c[0x0][0x23c], -R66 ;  /* 0x00008f003f047a23 */ /* 0x020fe40000010842 */
[----:B------:R-:W5:Y:S06]  /*8210*/  LDSM.16.MT88.4 R60, [R184+0x4800] ;  /* 0x00480000b83c783b */ /* 0x000f6c0000004200 */
[----:B------:R1:W-:Y:S02]  /*8220*/  MUFU.EX2 R223, R4 ;  /* 0x0000000400df7308 */ /* 0x0003e40000000800 */
[----:B-1----:R-:W-:Y:S02]  /*8230*/  FFMA.FTZ R4, R69, c[0x0][0x23c], -R43 ;  /* 0x00008f0045047a23 */ /* 0x002fe4000001082b */
[----:B------:R-:W2:Y:S06]  /*8240*/  LDL.LU R69, [R1+0x4] ;  /* 0x0000040001457983 */ /* 0x000eac0000300800 */
[----:B------:R1:W-:Y:S01]  /*8250*/  MUFU.EX2 R252, R4 ;  /* 0x0000000400fc7308 */ /* 0x0003e20000000800 */
[----:B------:R-:W4:Y:S04]  /*8260*/  LDL.LU R149, [R1+0xc] ;  /* 0x00000c0001957983 */ /* 0x000f280000300800 */
[----:B------:R-:W4:Y:S01]  /*8270*/  LDL.LU R150, [R1] ;  /* 0x0000000001967983 */ /* 0x000f220000300800 */
[--C-:B-1----:R-:W-:Y:S04]  /*8280*/  FFMA.FTZ R4, R71, c[0x0][0x23c], -R65.reuse ;  /* 0x00008f0047047a23 */ /* 0x102fe80000010841 */
[----:B------:R1:W1:Y:S02]  /*8290*/  MUFU.EX2 R24, R4 ;  /* 0x0000000400187308 */ /* 0x0002640000000800 */
[--C-:B-1----:R-:W-:Y:S01]  /*82a0*/  FFMA.FTZ R4, R82, c[0x0][0x23c], -R65.reuse ;  /* 0x00008f0052047a23 */ /* 0x102fe20000010841 */
[----:B------:R-:W-:Y:S01]  /*82b0*/  MOV R137, R24 ;  /* 0x0000001800897202 */ /* 0x000fe20000000f00 */
[--C-:B------:R-:W-:Y:S06]  /*82c0*/  FFMA.FTZ R24, R86, c[0x0][0x23c], -R65.reuse ;  /* 0x00008f0056187a23 */ /* 0x100fec0000010841 */
[----:B------:R1:W-:Y:S10]  /*82d0*/  MUFU.EX2 R251, R4 ;  /* 0x0000000400fb7308 */ /* 0x0003f40000000800 */
[----:B------:R3:W-:Y:S01]  /*82e0*/  MUFU.EX2 R144, R24 ;  /* 0x0000001800907308 */ /* 0x0007e20000000800 */
[----:B-1----:R-:W-:Y:S09]  /*82f0*/  FFMA.FTZ R4, R83, c[0x0][0x23c], -R65 ;  /* 0x00008f0053047a23 */ /* 0x002ff20000010841 */
[----:B------:R1:W1:Y:S01]  /*8300*/  MUFU.EX2 R27, R4 ;  /* 0x00000004001b7308 */ /* 0x0002620000000800 */
[----:B---3--:R-:W-:Y:S02]  /*8310*/  FMUL.FTZ R24, R2, R156 ;  /* 0x0000009c02187220 */ /* 0x008fe40000410000 */
[--C-:B-1----:R-:W-:Y:S01]  /*8320*/  FFMA.FTZ R4, R72, c[0x0][0x23c], -R64.reuse ;  /* 0x00008f0048047a23 */ /* 0x102fe20000010840 */
[----:B------:R-:W-:Y:S01]  /*8330*/  MOV R146, R27 ;  /* 0x0000001b00927202 */ /* 0x000fe20000000f00 */
[----:B------:R-:W-:Y:S05]  /*8340*/  FMUL.FTZ R27, R0, R159 ;  /* 0x0000009f001b7220 */ /* 0x000fea0000410000 */
[----:B------:R1:W-:Y:S02]  /*8350*/  MUFU.EX2 R213, R4 ;  /* 0x0000000400d57308 */ /* 0x0003e40000000800 */
[----:B-1----:R-:W-:Y:S08]  /*8360*/  FFMA.FTZ R4, R73, c[0x0][0x23c], -R64 ;  /* 0x00008f0049047a23 */ /* 0x002ff00000010840 */
[----:B------:R1:W-:Y:S02]  /*8370*/  MUFU.EX2 R230, R4 ;  /* 0x0000000400e67308 */ /* 0x0003e40000000800 */
[----:B-1----:R-:W-:Y:S08]  /*8380*/  FFMA.FTZ R4, R75, c[0x0][0x23c], -R66 ;  /* 0x00008f004b047a23 */ /* 0x002ff00000010842 */
[----:B------:R1:W-:Y:S02]  /*8390*/  MUFU.EX2 R222, R4 ;  /* 0x0000000400de7308 */ /* 0x0003e40000000800 */
[----:B-1----:R-:W-:Y:S08]  /*83a0*/  FFMA.FTZ R4, R76, c[0x0][0x23c], -R64 ;  /* 0x00008f004c047a23 */ /* 0x002ff00000010840 */
[----:B------:R1:W-:Y:S02]  /*83b0*/  MUFU.EX2 R227, R4 ;  /* 0x0000000400e37308 */ /* 0x0003e40000000800 */
[C---:B-1----:R-:W-:Y:S01]  /*83c0*/  FMUL.FTZ R4, R42.reuse, R140 ;  /* 0x0000008c2a047220 */ /* 0x042fe20000410000 */
[----:B------:R-:W-:Y:S06]  /*83d0*/  MOV R140, R171 ;  /* 0x000000ab008c7202 */ /* 0x000fec0000000f00 */
[-C--:B------:R-:W-:Y:S08]  /*83e0*/  HMMA.16816.F32 R4, R44, R20.reuse, R4 ;  /* 0x000000142c04723c */ /* 0x080ff00000001804 */
[C---:B------:R-:W-:Y:S07]  /*83f0*/  HMMA.16816.F32 R8, R32.reuse, R20, R8 ;  /* 0x000000142008723c */ /* 0x040fee0000001808 */
[--C-:B------:R-:W-:Y:S01]  /*8400*/  FFMA.FTZ R20, R85, c[0x0][0x23c], -R43.reuse ;  /* 0x00008f0055147a23 */ /* 0x100fe2000001082b */
[-C--:B------:R-:W-:Y:S03]  /*8410*/  HMMA.16816.F32 R12, R32, R22.reuse, R12 ;  /* 0x00000016200c723c */ /* 0x080fe6000000180c */
[----:B------:R1:W-:Y:S01]  /*8420*/  MUFU.EX2 R171, R20 ;  /* 0x0000001400ab7308 */ /* 0x0003e20000000800 */
[C---:B------:R-:W-:Y:S04]  /*8430*/  FMUL.FTZ R21, R42.reuse, R153 ;  /* 0x000000992a157220 */ /* 0x040fe80000410000 */
[C---:B------:R-:W-:Y:S05]  /*8440*/  HMMA.16816.F32 R16, R44.reuse, R22, R16 ;  /* 0x000000162c10723c */ /* 0x040fea0000001810 */
[----:B------:R3:W-:Y:S02]  /*8450*/  MUFU.EX2 R153, R28 ;  /* 0x0000001c00997308 */ /* 0x0007e40000000800 */
[C---:B------:R-:W-:Y:S02]  /*8460*/  FMUL.FTZ R22, R41.reuse, R154 ;  /* 0x0000009a29167220 */ /* 0x040fe40000410000 */
[----:B------:R-:W-:Y:S03]  /*8470*/  FMUL.FTZ R23, R41, R155 ;  /* 0x0000009b29177220 */ /* 0x000fe60000410000 */
[----:B-1----:R-:W-:Y:S03]  /*8480*/  FMUL.FTZ R20, R42, R152 ;  /* 0x000000982a147220 */ /* 0x002fe60000410000 */
[----:B------:R1:W-:Y:S04]  /*8490*/  MUFU.EX2 R152, R30 ;  /* 0x0000001e00987308 */ /* 0x0003e80000000800 */
[-C--:B------:R-:W-:Y:S03]  /*84a0*/  HMMA.16816.F32 R20, R44, R48.reuse, R20 ;  /* 0x000000302c14723c */ /* 0x080fe60000001814 */
[C---:B---3--:R-:W-:Y:S02]  /*84b0*/  FMUL.FTZ R28, R2.reuse, R160 ;  /* 0x000000a0021c7220 */ /* 0x048fe40000410000 */
[----:B------:R-:W-:Y:S03]  /*84c0*/  FFMA.FTZ R2, R2, R70, R172 ;  /* 0x0000004602027223 */ /* 0x000fe600000100ac */
[C---:B------:R-:W-:Y:S07]  /*84d0*/  HMMA.16816.F32 R24, R32.reuse, R48, R24 ;  /* 0x000000302018723c */ /* 0x040fee0000001818 */
[----:B------:R-:W-:Y:S01]  /*84e0*/  FFMA.FTZ R48, R97, c[0x0][0x23c], -R43 ;  /* 0x00008f0061307a23 */ /* 0x000fe2000001082b */
[----:B------:R-:W-:Y:S03]  /*84f0*/  F2FP.PACK_AB R49, R182, R168 ;  /* 0x000000a8b631723e */ /* 0x000fe600000000ff */
[----:B------:R3:W-:Y:S01]  /*8500*/  MUFU.EX2 R135, R48 ;  /* 0x0000003000877308 */ /* 0x0007e20000000800 */
[C---:B-1----:R-:W-:Y:S02]  /*8510*/  FMUL.FTZ R30, R0.reuse, R162 ;  /* 0x000000a2001e7220 */ /* 0x042fe40000410000 */
[----:B--2---:R-:W-:Y:S04]  /*8520*/  FFMA.FTZ R0, R0, R69, R169 ;  /* 0x0000004500007223 */ /* 0x004fe800000100a9 */
[----:B------:R-:W-:Y:S01]  /*8530*/  FADD.FTZ R0, R173, R0 ;  /* 0x00000000ad007221 */ /* 0x000fe20000010000 */
[-C--:B------:R-:W-:Y:S03]  /*8540*/  HMMA.16816.F32 R28, R32, R50.reuse, R28 ;  /* 0x00000032201c723c */ /* 0x080fe6000000181c */
[----:B------:R-:W-:Y:S04]  /*8550*/  FADD.FTZ R0, R174, R0 ;  /* 0x00000000ae007221 */ /* 0x000fe80000010000 */
[C---:B------:R-:W-:Y:S02]  /*8560*/  FMUL.FTZ R32, R42.reuse, R164 ;  /* 0x000000a42a207220 */ /* 0x040fe40000410000 */
[----:B------:R-:W-:Y:S03]  /*8570*/  FMUL.FTZ R33, R42, R165 ;  /* 0x000000a52a217220 */ /* 0x000fe60000410000 */
[C---:B------:R-:W-:Y:S02]  /*8580*/  FMUL.FTZ R34, R41.reuse, R166 ;  /* 0x000000a629227220 */ /* 0x040fe40000410000 */
[C---:B------:R-:W-:Y:S02]  /*8590*/  FMUL.FTZ R35, R41.reuse, R167 ;  /* 0x000000a729237220 */ /* 0x040fe40000410000 */
[----:B---3--:R-:W-:Y:S02]  /*85a0*/  FFMA.FTZ R48, R98, c[0x0][0x23c], -R65 ;  /* 0x00008f0062307a23 */ /* 0x008fe40000010841 */
[----:B----4-:R-:W-:Y:S02]  /*85b0*/  FFMA.FTZ R41, R41, R149, R209 ;  /* 0x0000009529297223 */ /* 0x010fe400000100d1 */
[----:B------:R1:W-:Y:S01]  /*85c0*/  MUFU.EX2 R134, R48 ;  /* 0x0000003000867308 */ /* 0x0003e20000000800 */
[----:B------:R-:W-:Y:S04]  /*85d0*/  HMMA.16816.F32 R32, R44, R50, R32 ;  /* 0x000000322c20723c */ /* 0x000fe80000001820 */
[----:B------:R-:W-:Y:S02]  /*85e0*/  FFMA.FTZ R42, R42, R150, R210 ;  /* 0x000000962a2a7223 */ /* 0x000fe400000100d2 */
[----:B------:R-:W-:Y:S01]  /*85f0*/  FADD.FTZ R40, R226, R41 ;  /* 0x00000029e2287221 */ /* 0x000fe20000010000 */
[----:B------:R-:W-:Y:S01]  /*8600*/  F2FP.PACK_AB R46, R139, R148 ;  /* 0x000000948b2e723e */ /* 0x000fe200000000ff */
[----:B------:R-:W-:Y:S01]  /*8610*/  FADD.FTZ R42, R235, R42 ;  /* 0x0000002aeb2a7221 */ /* 0x000fe20000010000 */
[----:B------:R-:W-:Y:S03]  /*8620*/  F2FP.PACK_AB R44, R206, R201 ;  /* 0x000000c9ce2c723e */ /* 0x000fe600000000ff */
[----:B------:R-:W-:Y:S01]  /*8630*/  F2FP.PACK_AB R45, R200, R179 ;  /* 0x000000b3c82d723e */ /* 0x000fe200000000ff */
[----:B------:R-:W-:Y:S01]  /*8640*/  FADD.FTZ R40, R219, R40 ;  /* 0x00000028db287221 */ /* 0x000fe20000010000 */
[----:B------:R-:W-:Y:S02]  /*8650*/  F2FP.PACK_AB R47, R138, R250 ;  /* 0x000000fa8a2f723e */ /* 0x000fe400000000ff */
[----:B------:R-:W-:Y:S01]  /*8660*/  F2FP.PACK_AB R50, R241, R224 ;  /* 0x000000e0f132723e */ /* 0x000fe200000000ff */
[----:B------:R-:W-:Y:S01]  /*8670*/  FADD.FTZ R40, R238, R40 ;  /* 0x00000028ee287221 */ /* 0x000fe20000010000 */
[----:B------:R-:W-:Y:S03]  /*8680*/  F2FP.PACK_AB R51, R234, R217 ;  /* 0x000000d9ea33723e */ /* 0x000fe600000000ff */
[-C--:B------:R-:W-:Y:S03]  /*8690*/  HMMA.16816.F32 R4, R44, R52.reuse, R4 ;  /* 0x000000342c04723c */ /* 0x080fe60000001804 */
[----:B-1----:R-:W-:Y:S04]  /*86a0*/  FFMA.FTZ R48, R99, c[0x0][0x23c], -R65 ;  /* 0x00008f0063307a23 */ /* 0x002fe80000010841 */
[----:B------:R1:W-:Y:S02]  /*86b0*/  MUFU.EX2 R133, R48 ;  /* 0x0000003000857308 */ /* 0x0003e40000000800 */
[----:B-1----:R-:W-:Y:S07]  /*86c0*/  F2FP.PACK_AB R48, R203, R170 ;  /* 0x000000aacb30723e */ /* 0x002fee00000000ff */
[C---:B------:R-:W-:Y:S07]  /*86d0*/  HMMA.16816.F32 R8, R48.reuse, R52, R8 ;  /* 0x000000343008723c */ /* 0x040fee0000001808 */
[----:B------:R-:W-:Y:S01]  /*86e0*/  FFMA.FTZ R52, R89, c[0x0][0x23c], -R64 ;  /* 0x00008f0059347a23 */ /* 0x000fe20000010840 */
[-C--:B------:R-:W-:Y:S03]  /*86f0*/  HMMA.16816.F32 R12, R48, R54.reuse, R12 ;  /* 0x00000036300c723c */ /* 0x080fe6000000180c */
[----:B------:R1:W-:Y:S05]  /*8700*/  MUFU.EX2 R127, R52 ;  /* 0x00000034007f7308 */ /* 0x0003ea0000000800 */
[C---:B------:R-:W-:Y:S08]  /*8710*/  HMMA.16816.F32 R16, R44.reuse, R54, R16 ;  /* 0x000000362c10723c */ /* 0x040ff00000001810 */
[-C--:B------:R-:W-:Y:S08]  /*8720*/  HMMA.16816.F32 R20, R44, R56.reuse, R20 ;  /* 0x000000382c14723c */ /* 0x080ff00000001814 */
[C---:B------:R-:W-:Y:S04]  /*8730*/  HMMA.16816.F32 R24, R48.reuse, R56, R24 ;  /* 0x000000383018723c */ /* 0x040fe80000001818 */
[--C-:B-1----:R-:W-:Y:S03]  /*8740*/  FFMA.FTZ R52, R90, c[0x0][0x23c], -R66.reuse ;  /* 0x00008f005a347a23 */ /* 0x102fe60000010842 */
[----:B------:R-:W-:Y:S01]  /*8750*/  FFMA.FTZ R56, R95, c[0x0][0x23c], -R66 ;  /* 0x00008f005f387a23 */ /* 0x000fe20000010842 */
[-C--:B------:R-:W-:Y:S01]  /*8760*/  HMMA.16816.F32 R28, R48, R58.reuse, R28 ;  /* 0x0000003a301c723c */ /* 0x080fe2000000181c */
[----:B------:R1:W-:Y:S06]  /*8770*/  MUFU.EX2 R126, R52 ;  /* 0x00000034007e7308 */ /* 0x0003ec0000000800 */
[----:B------:R-:W-:Y:S01]  /*8780*/  FFMA.FTZ R48, R93, c[0x0][0x23c], -R64 ;  /* 0x00008f005d307a23 */ /* 0x000fe20000010840 */
[----:B------:R-:W-:Y:S03]  /*8790*/  HMMA.16816.F32 R32, R44, R58, R32 ;  /* 0x0000003a2c20723c */ /* 0x000fe60000001820 */
[----:B------:R2:W-:Y:S01]  /*87a0*/  MUFU.EX2 R97, R48 ;  /* 0x0000003000617308 */ /* 0x0005e20000000800 */
[----:B------:R-:W-:Y:S02]  /*87b0*/  F2FP.PACK_AB R49, R202, R181 ;  /* 0x000000b5ca31723e */ /* 0x000fe400000000ff */
[----:B------:R-:W-:Y:S02]  /*87c0*/  F2FP.PACK_AB R50, R236, R220 ;  /* 0x000000dcec32723e */ /* 0x000fe400000000ff */
[----:B------:R-:W-:Y:S04]  /*87d0*/  F2FP.PACK_AB R44, R249, R233 ;  /* 0x000000e9f92c723e */ /* 0x000fe800000000ff */
[----:B------:R-:W-:Y:S02]  /*87e0*/  F2FP.PACK_AB R45, R242, R225 ;  /* 0x000000e1f22d723e */ /* 0x000fe400000000ff */
[----:B------:R-:W-:Y:S02]  /*87f0*/  F2FP.PACK_AB R46, R143, R245 ;  /* 0x000000f58f2e723e */ /* 0x000fe400000000ff */
[----:B------:R-:W-:Y:S01]  /*8800*/  F2FP.PACK_AB R47, R142, R237 ;  /* 0x000000ed8e2f723e */ /* 0x000fe200000000ff */
[--C-:B-1----:R-:W-:Y:S01]  /*8810*/  FFMA.FTZ R52, R91, c[0x0][0x23c], -R66.reuse ;  /* 0x00008f005b347a23 */ /* 0x102fe20000010842 */
[----:B------:R-:W-:Y:S03]  /*8820*/  F2FP.PACK_AB R51, R240, R208 ;  /* 0x000000d0f033723e */ /* 0x000fe600000000ff */
[----:B------:R1:W-:Y:S02]  /*8830*/  MUFU.EX2 R99, R52 ;  /* 0x0000003400637308 */ /* 0x0003e40000000800 */
[-C--:B-----5:R-:W-:Y:S03]  /*8840*/  HMMA.16816.F32 R4, R44, R60.reuse, R4 ;  /* 0x0000003c2c04723c */ /* 0x0a0fe60000001804 */
[----:B--2---:R-:W-:Y:S05]  /*8850*/  FFMA.FTZ R48, R94, c[0x0][0x23c], -R66 ;  /* 0x00008f005e307a23 */ /* 0x004fea0000010842 */
[----:B------:R2:W-:Y:S10]  /*8860*/  MUFU.EX2 R96, R48 ;  /* 0x0000003000607308 */ /* 0x0005f40000000800 */
[----:B------:R3:W-:Y:S01]  /*8870*/  MUFU.EX2 R94, R56 ;  /* 0x00000038005e7308 */ /* 0x0007e20000000800 */
[--C-:B-1----:R-:W-:Y:S09]  /*8880*/  FFMA.FTZ R52, R92, c[0x0][0x23c], -R64.reuse ;  /* 0x00008f005c347a23 */ /* 0x102ff20000010840 */
[----:B------:R1:W-:Y:S01]  /*8890*/  MUFU.EX2 R98, R52 ;  /* 0x0000003400627308 */ /* 0x0003e20000000800 */
[----:B--2---:R-:W-:Y:S07]  /*88a0*/  F2FP.PACK_AB R48, R211, R177 ;  /* 0x000000b1d330723e */ /* 0x004fee00000000ff */
[C---:B------:R-:W-:Y:S04]  /*88b0*/  HMMA.16816.F32 R8, R48.reuse, R60, R8 ;  /* 0x0000003c3008723c */ /* 0x040fe80000001808 */
[--C-:B---3--:R-:W-:Y:S03]  /*88c0*/  FFMA.FTZ R56, R100, c[0x0][0x23c], -R43.reuse ;  /* 0x00008f0064387a23 */ /* 0x108fe6000001082b */
[----:B------:R-:W-:Y:S01]  /*88d0*/  FFMA.FTZ R60, R101, c[0x0][0x23c], -R43 ;  /* 0x00008f00653c7a23 */ /* 0x000fe2000001082b */
[-C--:B------:R-:W-:Y:S01]  /*88e0*/  HMMA.16816.F32 R12, R48, R62.reuse, R12 ;  /* 0x0000003e300c723c */ /* 0x080fe2000000180c */
[----:B------:R2:W-:Y:S01]  /*88f0*/  MUFU.EX2 R93, R56 ;  /* 0x00000038005d7308 */ /* 0x0005e20000000800 */
[----:B-1----:R-:W1:Y:S06]  /*8900*/  LDSM.16.MT88.4 R52, [R185+0x4800] ;  /* 0x00480000b934783b */ /* 0x002e6c0000004200 */
[C---:B------:R-:W-:Y:S03]  /*8910*/  HMMA.16816.F32 R16, R44.reuse, R62, R16 ;  /* 0x0000003e2c10723c */ /* 0x040fe60000001810 */
[----:B------:R3:W-:Y:S01]  /*8920*/  MUFU.EX2 R92, R60 ;  /* 0x0000003c005c7308 */ /* 0x0007e20000000800 */
[----:B--2---:R-:W2:Y:S01]  /*8930*/  LDSM.16.MT88.4 R56, [R184+0x4c00] ;  /* 0x004c0000b838783b */ /* 0x004ea20000004200 */
[--C-:B---3--:R-:W-:Y:S08]  /*8940*/  FFMA.FTZ R60, R102, c[0x0][0x23c], -R65.reuse ;  /* 0x00008f00663c7a23 */ /* 0x108ff00000010841 */
[----:B------:R3:W-:Y:S01]  /*8950*/  MUFU.EX2 R91, R60 ;  /* 0x0000003c005b7308 */ /* 0x0007e20000000800 */
[-C--:B-1----:R-:W-:Y:S08]  /*8960*/  HMMA.16816.F32 R20, R44, R52.reuse, R20 ;  /* 0x000000342c14723c */ /* 0x082ff00000001814 */
[C---:B------:R-:W-:Y:S07]  /*8970*/  HMMA.16816.F32 R24, R48.reuse, R52, R24 ;  /* 0x000000343018723c */ /* 0x040fee0000001818 */
[----:B------:R-:W-:Y:S01]  /*8980*/  FFMA.FTZ R52, R103, c[0x0][0x23c], -R65 ;  /* 0x00008f0067347a23 */ /* 0x000fe20000010841 */
[-C--:B------:R-:W-:Y:S01]  /*8990*/  HMMA.16816.F32 R28, R48, R54.reuse, R28 ;  /* 0x00000036301c723c */ /* 0x080fe2000000181c */
[----:B---3--:R-:W1:Y:S02]  /*89a0*/  LDSM.16.MT88.4 R60, [R185+0x4c00] ;  /* 0x004c0000b93c783b */ /* 0x008e640000004200 */
[----:B------:R3:W4:Y:S04]  /*89b0*/  MUFU.EX2 R90, R52 ;  /* 0x00000034005a7308 */ /* 0x0007280000000800 */
[----:B------:R-:W-:Y:S01]  /*89c0*/  FFMA.FTZ R48, R112, c[0x0][0x23c], -R43 ;  /* 0x00008f0070307a23 */ /* 0x000fe2000001082b */
        /* <DEDUP_REMOVED lines=9> */
[----:B---3--:R-:W-:Y:S01]  /*8a60*/  FFMA.FTZ R52, R114, c[0x0][0x23c], -R65 ;  /* 0x00008f0072347a23 */ /* 0x008fe20000010841 */
[----:B----4-:R-:W-:Y:S03]  /*8a70*/  F2FP.PACK_AB R41, R90, R91 ;  /* 0x0000005b5a29723e */ /* 0x010fe600000000ff */
[-C--:B--2---:R-:W-:Y:S01]  /*8a80*/  HMMA.16816.F32 R4, R44, R56.reuse, R4 ;  /* 0x000000382c04723c */ /* 0x084fe20000001804 */
[----:B------:R2:W-:Y:S02]  /*8a90*/  MUFU.EX2 R87, R52 ;  /* 0x0000003400577308 */ /* 0x0005e40000000800 */
[----:B-----5:R-:W-:Y:S08]  /*8aa0*/  FFMA.FTZ R48, R113, c[0x0][0x23c], -R43 ;  /* 0x00008f0071307a23 */ /* 0x020ff0000001082b */
[----:B------:R3:W-:Y:S01]  /*8ab0*/  MUFU.EX2 R88, R48 ;  /* 0x0000003000587308 */ /* 0x0007e20000000800 */
[----:B--2---:R-:W-:Y:S09]  /*8ac0*/  FFMA.FTZ R52, R115, c[0x0][0x23c], -R65 ;  /* 0x00008f0073347a23 */ /* 0x004ff20000010841 */
[----:B------:R2:W-:Y:S01]  /*8ad0*/  MUFU.EX2 R86, R52 ;  /* 0x0000003400567308 */ /* 0x0005e20000000800 */
[----:B---3--:R-:W-:Y:S07]  /*8ae0*/  F2FP.PACK_AB R48, R218, R183 ;  /* 0x000000b7da30723e */ /* 0x008fee00000000ff */
[C---:B------:R-:W-:Y:S07]  /*8af0*/  HMMA.16816.F32 R8, R48.reuse, R56, R8 ;  /* 0x000000383008723c */ /* 0x040fee0000001808 */
[--C-:B------:R-:W-:Y:S01]  /*8b00*/  FFMA.FTZ R56, R104, c[0x0][0x23c], -R64.reuse ;  /* 0x00008f0068387a23 */ /* 0x100fe20000010840 */
[-C--:B------:R-:W-:Y:S01]  /*8b10*/  HMMA.16816.F32 R12, R48, R58.reuse, R12 ;  /* 0x0000003a300c723c */ /* 0x080fe2000000180c */
[----:B--2---:R-:W2:Y:S02]  /*8b20*/  LDSM.16.MT88.4 R52, [R184+0x5000] ;  /* 0x00500000b834783b */ /* 0x004ea40000004200 */
[----:B------:R3:W-:Y:S05]  /*8b30*/  MUFU.EX2 R85, R56 ;  /* 0x0000003800557308 */ /* 0x0007ea0000000800 */
[C---:B------:R-:W-:Y:S08]  /*8b40*/  HMMA.16816.F32 R16, R44.reuse, R58, R16 ;  /* 0x0000003a2c10723c */ /* 0x040ff00000001810 */
[-C--:B-1----:R-:W-:Y:S08]  /*8b50*/  HMMA.16816.F32 R20, R44, R60.reuse, R20 ;  /* 0x0000003c2c14723c */ /* 0x082ff00000001814 */
[C---:B------:R-:W-:Y:S04]  /*8b60*/  HMMA.16816.F32 R24, R48.reuse, R60, R24 ;  /* 0x0000003c3018723c */ /* 0x040fe80000001818 */
[--C-:B---3--:R-:W-:Y:S03]  /*8b70*/  FFMA.FTZ R56, R105, c[0x0][0x23c], -R64.reuse ;  /* 0x00008f0069387a23 */ /* 0x108fe60000010840 */
[----:B------:R-:W-:Y:S01]  /*8b80*/  FFMA.FTZ R60, R109, c[0x0][0x23c], -R64 ;  /* 0x00008f006d3c7a23 */ /* 0x000fe20000010840 */
[-C--:B------:R-:W-:Y:S01]  /*8b90*/  HMMA.16816.F32 R28, R48, R62.reuse, R28 ;  /* 0x0000003e301c723c */ /* 0x080fe2000000181c */
[----:B------:R1:W-:Y:S06]  /*8ba0*/  MUFU.EX2 R84, R56 ;  /* 0x0000003800547308 */ /* 0x0003ec0000000800 */
[--C-:B------:R-:W-:Y:S01]  /*8bb0*/  FFMA.FTZ R48, R107, c[0x0][0x23c], -R66.reuse ;  /* 0x00008f006b307a23 */ /* 0x100fe20000010842 */
[----:B------:R-:W-:Y:S03]  /*8bc0*/  HMMA.16816.F32 R32, R44, R62, R32 ;  /* 0x0000003e2c20723c */ /* 0x000fe60000001820 */
[----:B------:R3:W-:Y:S01]  /*8bd0*/  MUFU.EX2 R82, R48 ;  /* 0x0000003000527308 */ /* 0x0007e20000000800 */
[----:B------:R-:W-:Y:S02]  /*8be0*/  F2FP.PACK_AB R49, R222, R204 ;  /* 0x000000ccde31723e */ /* 0x000fe400000000ff */
[----:B------:R-:W-:Y:S02]  /*8bf0*/  F2FP.PACK_AB R50, R229, R227 ;  /* 0x000000e3e532723e */ /* 0x000fe400000000ff */
[----:B------:R-:W-:Y:S04]  /*8c00*/  F2FP.PACK_AB R44, R252, R221 ;  /* 0x000000ddfc2c723e */ /* 0x000fe800000000ff */
[----:B------:R-:W-:Y:S01]  /*8c10*/  F2FP.PACK_AB R45, R137, R212 ;  /* 0x000000d4892d723e */ /* 0x000fe200000000ff */
[----:B------:R4:W-:Y:S01]  /*8c20*/  MUFU.EX2 R81, R60 ;  /* 0x0000003c00517308 */ /* 0x0009e20000000800 */
[----:B------:R-:W-:Y:S02]  /*8c30*/  F2FP.PACK_AB R46, R147, R136 ;  /* 0x00000088932e723e */ /* 0x000fe400000000ff */
[----:B------:R-:W-:Y:S01]  /*8c40*/  F2FP.PACK_AB R47, R146, R251 ;  /* 0x000000fb922f723e */ /* 0x000fe200000000ff */
[----:B-1----:R-:W-:Y:S01]  /*8c50*/  FFMA.FTZ R56, R106, c[0x0][0x23c], -R66 ;  /* 0x00008f006a387a23 */ /* 0x002fe20000010842 */
[----:B------:R-:W-:Y:S05]  /*8c60*/  F2FP.PACK_AB R51, R207, R215 ;  /* 0x000000d7cf33723e */ /* 0x000fea00000000ff */
[----:B------:R1:W-:Y:S01]  /*8c70*/  MUFU.EX2 R83, R56 ;  /* 0x0000003800537308 */ /* 0x0003e20000000800 */
[-C--:B--2---:R-:W-:Y:S03]  /*8c80*/  HMMA.16816.F32 R4, R44, R52.reuse, R4 ;  /* 0x000000342c04723c */ /* 0x084fe60000001804 */
[----:B---3--:R-:W-:Y:S06]  /*8c90*/  FFMA.FTZ R48, R108, c[0x0][0x23c], -R64 ;  /* 0x00008f006c307a23 */ /* 0x008fec0000010840 */
[----:B------:R2:W-:Y:S01]  /*8ca0*/  MUFU.EX2 R80, R48 ;  /* 0x0000003000507308 */ /* 0x0005e20000000800 */
[----:B----4-:R-:W-:Y:S08]  /*8cb0*/  LDSM.16.MT88.4 R60, [R184+0x5400] ;  /* 0x00540000b83c783b */ /* 0x010ff00000004200 */
[----:B-1----:R-:W1:Y:S01]  /*8cc0*/  LDSM.16.MT88.4 R56, [R185+0x5000] ;  /* 0x00500000b938783b */ /* 0x002e620000004200 */
[----:B--2---:R-:W-:Y:S07]  /*8cd0*/  F2FP.PACK_AB R48, R230, R213 ;  /* 0x000000d5e630723e */ /* 0x004fee00000000ff */
[C---:B------:R-:W-:Y:S07]  /*8ce0*/  HMMA.16816.F32 R8, R48.reuse, R52, R8 ;  /* 0x000000343008723c */ /* 0x040fee0000001808 */
[--C-:B------:R-:W-:Y:S01]  /*8cf0*/  FFMA.FTZ R52, R110, c[0x0][0x23c], -R66.reuse ;  /* 0x00008f006e347a23 */ /* 0x100fe20000010842 */
[-C--:B------:R-:W-:Y:S03]  /*8d00*/  HMMA.16816.F32 R12, R48, R54.reuse, R12 ;  /* 0x00000036300c723c */ /* 0x080fe6000000180c */
[----:B------:R2:W-:Y:S05]  /*8d10*/  MUFU.EX2 R79, R52 ;  /* 0x00000034004f7308 */ /* 0x0005ea0000000800 */
[C---:B------:R-:W-:Y:S08]  /*8d20*/  HMMA.16816.F32 R16, R44.reuse, R54, R16 ;  /* 0x000000362c10723c */ /* 0x040ff00000001810 */
[-C--:B-1----:R-:W-:Y:S08]  /*8d30*/  HMMA.16816.F32 R20, R44, R56.reuse, R20 ;  /* 0x000000382c14723c */ /* 0x082ff00000001814 */
[C---:B------:R-:W-:Y:S04]  /*8d40*/  HMMA.16816.F32 R24, R48.reuse, R56, R24 ;  /* 0x000000383018723c */ /* 0x040fe80000001818 */
[----:B--2---:R-:W-:Y:S03]  /*8d50*/  FFMA.FTZ R52, R111, c[0x0][0x23c], -R66 ;  /* 0x00008f006f347a23 */ /* 0x004fe60000010842 */
[----:B------:R-:W-:Y:S01]  /*8d60*/  FFMA.FTZ R56, R128, c[0x0][0x23c], -R43 ;  /* 0x00008f0080387a23 */ /* 0x000fe2000001082b */
[----:B------:R1:W-:Y:S01]  /*8d70*/  MUFU.EX2 R78, R52 ;  /* 0x00000034004e7308 */ /* 0x0003e20000000800 */
[-C--:B------:R-:W-:Y:S07]  /*8d80*/  HMMA.16816.F32 R28, R48, R58.reuse, R28 ;  /* 0x0000003a301c723c */ /* 0x080fee000000181c */
[----:B------:R-:W-:Y:S01]  /*8d90*/  FFMA.FTZ R48, R118, c[0x0][0x23c], -R65 ;  /* 0x00008f0076307a23 */ /* 0x000fe20000010841 */
[----:B------:R-:W-:Y:S01]  /*8da0*/  HMMA.16816.F32 R32, R44, R58, R32 ;  /* 0x0000003a2c20723c */ /* 0x000fe20000001820 */
[----:B------:R2:W-:Y:S03]  /*8db0*/  MUFU.EX2 R73, R56 ;  /* 0x0000003800497308 */ /* 0x0005e60000000800 */
[----:B------:R-:W-:Y:S02]  /*8dc0*/  F2FP.PACK_AB R49, R99, R126 ;  /* 0x0000007e6331723e */ /* 0x000fe400000000ff */
[----:B------:R-:W-:Y:S02]  /*8dd0*/  F2FP.PACK_AB R50, R97, R98 ;  /* 0x000000626132723e */ /* 0x000fe400000000ff */
[----:B------:R-:W-:Y:S03]  /*8de0*/  F2FP.PACK_AB R51, R94, R96 ;  /* 0x000000605e33723e */ /* 0x000fe600000000ff */
[----:B------:R3:W-:Y:S01]  /*8df0*/  MUFU.EX2 R75, R48 ;  /* 0x00000030004b7308 */ /* 0x0007e20000000800 */
[----:B------:R-:W-:Y:S02]  /*8e00*/  F2FP.PACK_AB R44, R171, R145 ;  /* 0x00000091ab2c723e */ /* 0x000fe400000000ff */
[----:B------:R-:W-:Y:S01]  /*8e10*/  F2FP.PACK_AB R45, R153, R144 ;  /* 0x00000090992d723e */ /* 0x000fe200000000ff */
[----:B-1----:R-:W-:Y:S01]  /*8e20*/  FFMA.FTZ R52, R116, c[0x0][0x23c], -R43 ;  /* 0x00008f0074347a23 */ /* 0x002fe2000001082b */
[----:B------:R-:W-:Y:S02]  /*8e30*/  F2FP.PACK_AB R46, R135, R152 ;  /* 0x00000098872e723e */ /* 0x000fe400000000ff */
[----:B------:R-:W-:Y:S03]  /*8e40*/  F2FP.PACK_AB R47, R133, R134 ;  /* 0x00000086852f723e */ /* 0x000fe600000000ff */
[----:B------:R1:W-:Y:S01]  /*8e50*/  MUFU.EX2 R77, R52 ;  /* 0x00000034004d7308 */ /* 0x0003e20000000800 */
[----:B--2---:R-:W-:Y:S03]  /*8e60*/  LDSM.16.MT88.4 R56, [R184+0x5800] ;  /* 0x00580000b838783b */ /* 0x004fe60000004200 */
[-C--:B------:R-:W-:Y:S03]  /*8e70*/  HMMA.16816.F32 R4, R44, R60.reuse, R4 ;  /* 0x0000003c2c04723c */ /* 0x080fe60000001804 */
[----:B---3--:R-:W-:Y:S04]  /*8e80*/  FFMA.FTZ R48, R119, c[0x0][0x23c], -R65 ;  /* 0x00008f0077307a23 */ /* 0x008fe80000010841 */
[----:B------:R2:W3:Y:S01]  /*8e90*/  MUFU.EX2 R74, R48 ;  /* 0x00000030004a7308 */ /* 0x0004e20000000800 */
[--C-:B-1----:R-:W-:Y:S04]  /*8ea0*/  FFMA.FTZ R52, R117, c[0x0][0x23c], -R43.reuse ;  /* 0x00008f0075347a23 */ /* 0x102fe8000001082b */
[----:B------:R-:W-:Y:S05]  /*8eb0*/  FFMA.FTZ R43, R129, c[0x0][0x23c], -R43 ;  /* 0x00008f00812b7a23 */ /* 0x000fea000001082b */
[----:B------:R1:W4:Y:S10]  /*8ec0*/  MUFU.EX2 R76, R52 ;  /* 0x00000034004c7308 */ /* 0x0003340000000800 */
[----:B------:R-:W5:Y:S01]  /*8ed0*/  MUFU.EX2 R72, R43 ;  /* 0x0000002b00487308 */ /* 0x000f620000000800 */
[----:B--2---:R-:W-:Y:S02]  /*8ee0*/  F2FP.PACK_AB R48, R127, R132 ;  /* 0x000000847f30723e */ /* 0x004fe400000000ff */
[----:B---3--:R-:W-:Y:S05]  /*8ef0*/  F2FP.PACK_AB R165, R74, R75 ;  /* 0x0000004b4aa5723e */ /* 0x008fea00000000ff */
[C---:B------:R-:W-:Y:S01]  /*8f00*/  HMMA.16816.F32 R8, R48.reuse, R60, R8 ;  /* 0x0000003c3008723c */ /* 0x040fe20000001808 */
[----:B-1----:R-:W1:Y:S03]  /*8f10*/  LDSM.16.MT88.4 R52, [R185+0x5400] ;  /* 0x00540000b934783b */ /* 0x002e660000004200 */
[----:B----4-:R-:W-:Y:S03]  /*8f20*/  F2FP.PACK_AB R164, R76, R77 ;  /* 0x0000004d4ca4723e */ /* 0x010fe600000000ff */
[--C-:B------:R-:W-:Y:S01]  /*8f30*/  FFMA.FTZ R61, R121, c[0x0][0x23c], -R64.reuse ;  /* 0x00008f00793d7a23 */ /* 0x100fe20000010840 */
[-C--:B------:R-:W-:Y:S04]  /*8f40*/  HMMA.16816.F32 R12, R48, R62.reuse, R12 ;  /* 0x0000003e300c723c */ /* 0x080fe8000000180c */
[--C-:B------:R-:W-:Y:S01]  /*8f50*/  FFMA.FTZ R60, R120, c[0x0][0x23c], -R64.reuse ;  /* 0x00008f00783c7a23 */ /* 0x100fe20000010840 */
[----:B-----5:R-:W-:Y:S01]  /*8f60*/  F2FP.PACK_AB R166, R72, R73 ;  /* 0x0000004948a6723e */ /* 0x020fe200000000ff */
[--C-:B------:R-:W-:Y:S02]  /*8f70*/  FFMA.FTZ R43, R130, c[0x0][0x23c], -R65.reuse ;  /* 0x00008f00822b7a23 */ /* 0x100fe40000010841 */
[----:B------:R-:W-:Y:S01]  /*8f80*/  FFMA.FTZ R65, R131, c[0x0][0x23c], -R65 ;  /* 0x00008f0083417a23 */ /* 0x000fe20000010841 */
[C---:B------:R-:W-:Y:S01]  /*8f90*/  HMMA.16816.F32 R16, R44.reuse, R62, R16 ;  /* 0x0000003e2c10723c */ /* 0x040fe20000001810 */
[----:B------:R2:W-:Y:S03]  /*8fa0*/  MUFU.EX2 R71, R43 ;  /* 0x0000002b00477308 */ /* 0x0005e60000000800 */
[----:B------:R-:W-:Y:S03]  /*8fb0*/  FFMA.FTZ R64, R125, c[0x0][0x23c], -R64 ;  /* 0x00008f007d407a23 */ /* 0x000fe60000010840 */
[--C-:B------:R-:W-:Y:S02]  /*8fc0*/  FFMA.FTZ R62, R122, c[0x0][0x23c], -R66.reuse ;  /* 0x00008f007a3e7a23 */ /* 0x100fe40000010842 */
[--C-:B------:R-:W-:Y:S02]  /*8fd0*/  FFMA.FTZ R63, R123, c[0x0][0x23c], -R66.reuse ;  /* 0x00008f007b3f7a23 */ /* 0x100fe40000010842 */
[----:B------:R-:W3:Y:S01]  /*8fe0*/  MUFU.EX2 R70, R65 ;  /* 0x0000004100467308 */ /* 0x000ee20000000800 */
[----:B------:R-:W-:Y:S02]  /*8ff0*/  FFMA.FTZ R66, R39, c[0x0][0x23c], -R66 ;  /* 0x00008f0027427a23 */ /* 0x000fe40000010842 */
[----:B------:R-:W-:Y:S02]  /*9000*/  FADD.FTZ R39, R175, R2 ;  /* 0x00000002af277221 */ /* 0x000fe40000010000 */
[----:B------:R-:W-:Y:S01]  /*9010*/  FADD.FTZ R2, R228, R42 ;  /* 0x0000002ae4027221 */ /* 0x000fe20000010000 */
[----:B------:R-:W-:Y:S03]  /*9020*/  F2FP.PACK_AB R42, R88, R89 ;  /* 0x00000059582a723e */ /* 0x000fe600000000ff */
[----:B------:R-:W-:Y:S01]  /*9030*/  FADD.FTZ R2, R246, R2 ;  /* 0x00000002f6027221 */ /* 0x000fe20000010000 */
[----:B------:R-:W4:Y:S03]  /*9040*/  MUFU.EX2 R64, R64 ;  /* 0x0000004000407308 */ /* 0x000f260000000800 */
[----:B------:R-:W-:Y:S01]  /*9050*/  FADD.FTZ R2, R201, R2 ;  /* 0x00000002c9027221 */ /* 0x000fe20000010000 */
[----:B--2---:R-:W-:Y:S01]  /*9060*/  F2FP.PACK_AB R43, R86, R87 ;  /* 0x00000057562b723e */ /* 0x004fe200000000ff */
[-C--:B-1----:R-:W-:Y:S05]  /*9070*/  HMMA.16816.F32 R20, R44, R52.reuse, R20 ;  /* 0x000000342c14723c */ /* 0x082fea0000001814 */
[----:B------:R-:W1:Y:S03]  /*9080*/  MUFU.EX2 R66, R66 ;  /* 0x0000004200427308 */ /* 0x000e660000000800 */
[C---:B------:R-:W-:Y:S04]  /*9090*/  HMMA.16816.F32 R24, R48.reuse, R52, R24 ;  /* 0x000000343018723c */ /* 0x040fe80000001818 */
[----:B---3--:R-:W-:Y:S03]  /*90a0*/  F2FP.PACK_AB R167, R70, R71 ;  /* 0x0000004746a7723e */ /* 0x008fe600000000ff */
[----:B------:R-:W-:Y:S01]  /*90b0*/  FADD.FTZ R53, R180, R39 ;  /* 0x00000027b4357221 */ /* 0x000fe20000010000 */
[-C--:B------:R-:W-:Y:S01]  /*90c0*/  HMMA.16816.F32 R28, R48, R54.reuse, R28 ;  /* 0x00000036301c723c */ /* 0x080fe2000000181c */
[----:B------:R-:W2:Y:S01]  /*90d0*/  LDSM.16.MT88.4 R48, [R185+0x5800] ;  /* 0x00580000b930783b */ /* 0x000ea20000004200 */
[----:B------:R3:W-:Y:S02]  /*90e0*/  MUFU.EX2 R65, R61 ;  /* 0x0000003d00417308 */ /* 0x0007e40000000800 */
[----:B------:R-:W-:Y:S01]  /*90f0*/  FADD.FTZ R39, R178, R0 ;  /* 0x00000000b2277221 */ /* 0x000fe20000010000 */
[----:B----4-:R-:W-:Y:S01]  /*9100*/  F2FP.PACK_AB R162, R64, R67 ;  /* 0x0000004340a2723e */ /* 0x010fe200000000ff */
[----:B------:R-:W-:Y:S01]  /*9110*/  FADD.FTZ R0, R179, R40 ;  /* 0x00000028b3007221 */ /* 0x000fe20000010000 */
[----:B------:R-:W-:Y:S01]  /*9120*/  F2FP.PACK_AB R40, R92, R93 ;  /* 0x0000005d5c28723e */ /* 0x000fe200000000ff */
[----:B------:R-:W-:Y:S01]  /*9130*/  FADD.FTZ R53, R199, R53 ;  /* 0x00000035c7357221 */ /* 0x000fe20000010000 */
[----:B------:R-:W-:Y:S03]  /*9140*/  HMMA.16816.F32 R32, R44, R54, R32 ;  /* 0x000000362c20723c */ /* 0x000fe60000001820 */
[----:B------:R4:W5:Y:S01]  /*9150*/  MUFU.EX2 R69, R60 ;  /* 0x0000003c00457308 */ /* 0x0009620000000800 */
[----:B------:R-:W-:Y:S01]  /*9160*/  FADD.FTZ R53, R170, R53 ;  /* 0x00000035aa357221 */ /* 0x000fe20000010000 */
[----:B-1----:R-:W-:Y:S01]  /*9170*/  F2FP.PACK_AB R163, R66, R68 ;  /* 0x0000004442a3723e */ /* 0x002fe200000000ff */
[----:B------:R-:W-:Y:S01]  /*9180*/  FADD.FTZ R52, R168, R39 ;  /* 0x00000027a8347221 */ /* 0x000fe20000010000 */
[----:B------:R-:W-:Y:S01]  /*9190*/  F2FP.PACK_AB R44, R84, R85 ;  /* 0x00000055542c723e */ /* 0x000fe200000000ff */
[----:B------:R-:W-:Y:S01]  /*91a0*/  FADD.FTZ R39, R203, R53 ;  /* 0x00000035cb277221 */ /* 0x000fe20000010000 */
[-C--:B------:R-:W-:Y:S04]  /*91b0*/  HMMA.16816.F32 R4, R40, R56.reuse, R4 ;  /* 0x000000382804723c */ /* 0x080fe80000001804 */
[----:B------:R-:W-:Y:S01]  /*91c0*/  MUFU.EX2 R63, R63 ;  /* 0x0000003f003f7308 */ /* 0x000fe20000000800 */
[----:B------:R-:W-:Y:S02]  /*91d0*/  F2FP.PACK_AB R45, R82, R83 ;  /* 0x00000053522d723e */ /* 0x000fe400000000ff */
[----:B------:R-:W-:Y:S01]  /*91e0*/  F2FP.PACK_AB R46, R81, R80 ;  /* 0x00000050512e723e */ /* 0x000fe200000000ff */
[----:B---3--:R-:W-:Y:S01]  /*91f0*/  FADD.FTZ R61, R206, R2 ;  /* 0x00000002ce3d7221 */ /* 0x008fe20000010000 */
[----:B------:R-:W-:Y:S03]  /*9200*/  F2FP.PACK_AB R47, R78, R79 ;  /* 0x0000004f4e2f723e */ /* 0x000fe600000000ff */
[----:B------:R-:W-:Y:S02]  /*9210*/  FADD.FTZ R2, R182, R52 ;  /* 0x00000034b6027221 */ /* 0x000fe40000010000 */
[----:B------:R-:W-:Y:S01]  /*9220*/  FADD.FTZ R52, R224, R39 ;  /* 0x00000027e0347221 */ /* 0x000fe20000010000 */
[----:B------:R-:W1:Y:S01]  /*9230*/  MUFU.EX2 R62, R62 ;  /* 0x0000003e003e7308 */ /* 0x000e620000000800 */
[----:B------:R-:W-:Y:S01]  /*9240*/  FADD.FTZ R39, R217, R2 ;  /* 0x00000002d9277221 */ /* 0x000fe20000010000 */
[C---:B------:R-:W-:Y:S04]  /*9250*/  HMMA.16816.F32 R8, R44.reuse, R56, R8 ;  /* 0x000000382c08723c */ /* 0x040fe80000001808 */
[----:B----4-:R-:W-:Y:S01]  /*9260*/  FADD.FTZ R60, R200, R0 ;  /* 0x00000000c83c7221 */ /* 0x010fe20000010000 */
[----:B-----5:R-:W-:Y:S01]  /*9270*/  F2FP.PACK_AB R160, R65, R69 ;  /* 0x0000004541a0723e */ /* 0x020fe200000000ff */
[----:B------:R-:W-:Y:S02]  /*9280*/  FADD.FTZ R0, R148, R61 ;  /* 0x0000003d94007221 */ /* 0x000fe40000010000 */
[----:B------:R-:W-:Y:S01]  /*9290*/  FADD.FTZ R53, R250, R60 ;  /* 0x0000003cfa357221 */ /* 0x000fe20000010000 */
[----:B------:R-:W3:Y:S01]  /*92a0*/  LDSM.16.MT88.4 R148, [R184+0x5c00] ;  /* 0x005c0000b894783b */ /* 0x000ee20000004200 */
[-C--:B------:R-:W-:Y:S03]  /*92b0*/  HMMA.16816.F32 R12, R44, R58.reuse, R12 ;  /* 0x0000003a2c0c723c */ /* 0x080fe6000000180c */
[----:B------:R-:W-:Y:S02]  /*92c0*/  FADD.FTZ R54, R139, R0 ;  /* 0x000000008b367221 */ /* 0x000fe40000010000 */
[----:B------:R-:W-:Y:S02]  /*92d0*/  FADD.FTZ R2, R138, R53 ;  /* 0x000000358a027221 */ /* 0x000fe40000010000 */
[----:B------:R-:W-:Y:S01]  /*92e0*/  FADD.FTZ R0, R241, R52 ;  /* 0x00000034f1007221 */ /* 0x000fe20000010000 */
[C---:B------:R-:W-:Y:S04]  /*92f0*/  HMMA.16816.F32 R16, R40.reuse, R58, R16 ;  /* 0x0000003a2810723c */ /* 0x040fe80000001810 */
[----:B------:R-:W-:Y:S01]  /*9300*/  FADD.FTZ R39, R234, R39 ;  /* 0x00000027ea277221 */ /* 0x000fe20000010000 */
[----:B-1----:R-:W-:Y:S01]  /*9310*/  F2FP.PACK_AB R161, R63, R62 ;  /* 0x0000003e3fa1723e */ /* 0x002fe200000000ff */
        /* <DEDUP_REMOVED lines=36> */
[-C--:B---3--:R-:W-:Y:S05]  /*9560*/  HMMA.16816.F32 R140, R164, R148.reuse, R4 ;  /* 0x00000094a48c723c */ /* 0x088fea0000001804 */
        /* <DEDUP_REMOVED lines=36> */
[----:B------:R-:W-:Y:S01]  /*97b0*/  FADD.FTZ R0, R96, R0 ;  /* 0x0000000060007221 */ /* 0x000fe20000010000 */
[----:B------:R-:W-:Y:S01]  /*97c0*/  MOV R135, R3 ;  /* 0x0000000300877202 */ /* 0x000fe20000000f00 */
[----:B------:R-:W-:Y:S01]  /*97d0*/  FADD.FTZ R7, R133, R4 ;  /* 0x0000000485077221 */ /* 0x000fe20000010000 */
[----:B------:R-:W-:Y:S01]  /*97e0*/  MOV R133, R37 ;  /* 0x0000002500857202 */ /* 0x000fe20000000f00 */
        /* <DEDUP_REMOVED lines=41> */
.L_x_457:
[----:B------:R-:W2:Y:S04]  /*9a80*/  LDL.LU R9, [R1] ;  /* 0x0000000001097983 */ /* 0x000ea80000300800 */
[----:B------:R-:W3:Y:S04]  /*9a90*/  LDL.LU R8, [R1+0xc] ;  /* 0x00000c0001087983 */ /* 0x000ee80000300800 */
[----:B------:R-:W4:Y:S04]  /*9aa0*/  LDL.LU R7, [R1+0x8] ;  /* 0x0000080001077983 */ /* 0x000f280000300800 */
[----:B------:R-:W5:Y:S04]  /*9ab0*/  LDL.LU R6, [R1+0x4] ;  /* 0x0000040001067983 */ /* 0x000f680000300800 */
[----:B------:R-:W5:Y:S04]  /*9ac0*/  LDL R39, [R1+0x30] ;  /* 0x0000300001277983 */ /* 0x000f680000100800 */
[----:B------:R-:W1:Y:S01]  /*9ad0*/  S2R R27, SR_TID.X ;  /* 0x00000000001b7919 */ /* 0x000e620000002100 */
[----:B------:R-:W-:-:S02]  /*9ae0*/  ULDC.U8 UR4, c[0x0][0x329] ;  /* 0x0000ca4000047ab9 */ /* 0x000fc40000000000 */
[----:B------:R-:W-:Y:S01]  /*9af0*/  ISETP.NE.AND P0, PT, RZ, UR4, PT ;  /* 0x00000004ff007c0c */ /* 0x000fe2000bf05270 */
[----:B------:R-:W-:Y:S01]  /*9b00*/  ULDC.U8 UR5, c[0x0][0x328] ;  /* 0x0000ca0000057ab9 */ /* 0x000fe20000000000 */
[----:B-1----:R-:W-:-:S04]  /*9b10*/  SHF.R.S32.HI R17, RZ, 0x1f, R27 ;  /* 0x0000001fff117819 */ /* 0x002fc8000001141b */
[CC--:B------:R-:W-:Y:S02]  /*9b20*/  LEA.HI R22, R17.reuse, R27.reuse, RZ, 0x2 ;  /* 0x0000001b11167211 */ /* 0x0c0fe400078f10ff */
[----:B------:R-:W-:-:S05]  /*9b30*/  LEA.HI R17, R17, R27, RZ, 0x5 ;  /* 0x0000001b11117211 */ /* 0x000fca00078f28ff */
[----:B------:R-:W-:Y:S01]  /*9b40*/  @P0 IMAD.MOV.U32 R26, RZ, RZ, c[0x0][0x210] ;  /* 0x00008400ff1a0624 */ /* 0x000fe200078e00ff */
[----:B------:R-:W-:-:S03]  /*9b50*/  ISETP.NE.AND P1, PT, RZ, UR5, PT ;  /* 0x00000005ff007c0c */ /* 0x000fc6000bf25270 */
[----:B------:R-:W-:Y:S01]  /*9b60*/  @P0 IMAD R26, R26, c[0x0][0x214], RZ ;  /* 0x000085001a1a0a24 */ /* 0x000fe200078e02ff */
[----:B------:R-:W-:Y:S01]  /*9b70*/  SHF.R.S32.HI R17, RZ, 0x5, R17 ;  /* 0x00000005ff117819 */ /* 0x000fe20000011411 */
[----:B------:R-:W-:Y:S01]  /*9b80*/  BSSY B0, `(.L_x_461) ;  /* 0x00000cf000007945 */ /* 0x000fe20003800000 */
[----:B--2---:R-:W1:Y:S04]  /*9b90*/  SHFL.BFLY PT, R4, R9, 0x2, 0x1f ;  /* 0x0c401f0009047f89 */ /* 0x004e6800000e0000 */
[----:B---3--:R-:W2:Y:S04]  /*9ba0*/  SHFL.BFLY PT, R2, R8, 0x2, 0x1f ;  /* 0x0c401f0008027f89 */ /* 0x008ea800000e0000 */
[----:B----4-:R-:W3:Y:S04]  /*9bb0*/  SHFL.BFLY PT, R0, R7, 0x2, 0x1f ;  /* 0x0c401f0007007f89 */ /* 0x010ee800000e0000 */
[----:B-----5:R-:W4:Y:S01]  /*9bc0*/  SHFL.BFLY PT, R5, R6, 0x2, 0x1f ;  /* 0x0c401f0006057f89 */ /* 0x020f2200000e0000 */
[----:B-1----:R-:W-:-:S02]  /*9bd0*/  FADD.FTZ R4, R4, R9 ;  /* 0x0000000904047221 */ /* 0x002fc40000010000 */
[----:B--2---:R-:W-:-:S03]  /*9be0*/  FADD.FTZ R2, R2, R8 ;  /* 0x0000000802027221 */ /* 0x004fc60000010000 */
[----:B------:R-:W1:Y:S01]  /*9bf0*/  SHFL.BFLY PT, R9, R4, 0x1, 0x1f ;  /* 0x0c201f0004097f89 */ /* 0x000e6200000e0000 */
[----:B---3--:R-:W-:-:S03]  /*9c00*/  FADD.FTZ R0, R0, R7 ;  /* 0x0000000700007221 */ /* 0x008fc60000010000 */
[----:B------:R-:W2:Y:S01]  /*9c10*/  SHFL.BFLY PT, R8, R2, 0x1, 0x1f ;  /* 0x0c201f0002087f89 */ /* 0x000ea200000e0000 */
[----:B----4-:R-:W-:-:S03]  /*9c20*/  FADD.FTZ R5, R5, R6 ;  /* 0x0000000605057221 */ /* 0x010fc60000010000 */
[----:B------:R-:W3:Y:S04]  /*9c30*/  SHFL.BFLY PT, R6, R0, 0x1, 0x1f ;  /* 0x0c201f0000067f89 */ /* 0x000ee800000e0000 */
[----:B------:R-:W4:Y:S01]  /*9c40*/  SHFL.BFLY PT, R7, R5, 0x1, 0x1f ;  /* 0x0c201f0005077f89 */ /* 0x000f2200000e0000 */
[----:B-1----:R-:W-:-:S05]  /*9c50*/  FADD.FTZ R24, R4, R9 ;  /* 0x0000000904187221 */ /* 0x002fca0000010000 */
[----:B------:R-:W-:Y:S01]  /*9c60*/  FSETP.NE.FTZ.AND P6, PT, R24, RZ, PT ;  /* 0x000000ff1800720b */ /* 0x000fe20003fd5000 */
[----:B--2---:R-:W-:Y:S01]  /*9c70*/  FADD.FTZ R23, R2, R8 ;  /* 0x0000000802177221 */ /* 0x004fe20000010000 */
[----:B------:R-:W-:Y:S01]  /*9c80*/  MOV R2, 0x3f800000 ;  /* 0x3f80000000027802 */ /* 0x000fe20000000f00 */
[----:B---3--:R-:W-:Y:S01]  /*9c90*/  FADD.FTZ R21, R0, R6 ;  /* 0x0000000600157221 */ /* 0x008fe20000010000 */
[----:B------:R-:W-:-:S09]  /*9ca0*/  LOP3.LUT R0, R22, 0xfffffffc, RZ, 0xc0, !PT ;  /* 0xfffffffc16007812 */ /* 0x000fd200078ec0ff */
[----:B------:R-:W1:Y:S01]  /*9cb0*/  @P6 MUFU.RCP R2, R24 ;  /* 0x0000001800026308 */ /* 0x000e620000001000 */
[----:B------:R-:W-:Y:S02]  /*9cc0*/  FSETP.NE.FTZ.AND P4, PT, R21, RZ, PT ;  /* 0x000000ff1500720b */ /* 0x000fe40003f95000 */
[----:B------:R-:W-:Y:S02]  /*9cd0*/  FSETP.NE.FTZ.AND P5, PT, R23, RZ, PT ;  /* 0x000000ff1700720b */ /* 0x000fe40003fb5000 */
[----:B------:R-:W-:Y:S01]  /*9ce0*/  IADD3 R27, -R0, R27, RZ ;  /* 0x0000001b001b7210 */ /* 0x000fe20007ffe1ff */
[----:B------:R-:W-:Y:S01]  /*9cf0*/  IMAD.MOV.U32 R0, RZ, RZ, 0x3f800000 ;  /* 0x3f800000ff007424 */ /* 0x000fe200078e00ff */
[----:B------:R-:W-:Y:S01]  /*9d00*/  SHF.R.S32.HI R22, RZ, 0x2, R22 ;  /* 0x00000002ff167819 */ /* 0x000fe20000011416 */
[----:B----4-:R-:W-:Y:S01]  /*9d10*/  FADD.FTZ R25, R5, R7 ;  /* 0x0000000705197221 */ /* 0x010fe20000010000 */
[----:B------:R-:W-:Y:S01]  /*9d20*/  MOV R4, 0x3f800000 ;  /* 0x3f80000000047802 */ /* 0x000fe20000000f00 */
[----:B------:R-:W-:-:S03]  /*9d30*/  @!P0 IMAD.MOV.U32 R5, RZ, RZ, c[0x0][0x214] ;  /* 0x00008500ff058624 */ /* 0x000fc600078e00ff */
[----:B------:R-:W-:Y:S01]  /*9d40*/  FSETP.NE.FTZ.AND P3, PT, R25, RZ, PT ;  /* 0x000000ff1900720b */ /* 0x000fe20003f75000 */
[----:B------:R-:W2:Y:S01]  /*9d50*/  @P4 MUFU.RCP R0, R21 ;  /* 0x0000001500004308 */ /* 0x000ea20000001000 */
[C---:B-1----:R-:W-:Y:S02]  /*9d60*/  FMUL.FTZ R140, R2.reuse, R140 ;  /* 0x0000008c028c7220 */ /* 0x042fe40000410000 */
[C---:B------:R-:W-:Y:S02]  /*9d70*/  FMUL.FTZ R20, R2.reuse, R141 ;  /* 0x0000008d02147220 */ /* 0x040fe40000410000 */
[C---:B------:R-:W-:Y:S02]  /*9d80*/  FMUL.FTZ R148, R2.reuse, R148 ;  /* 0x0000009402947220 */ /* 0x040fe40000410000 */
[C---:B------:R-:W-:Y:S02]  /*9d90*/  FMUL.FTZ R16, R2.reuse, R149 ;  /* 0x0000009502107220 */ /* 0x040fe40000410000 */
[----:B------:R-:W-:-:S02]  /*9da0*/  FMUL.FTZ R152, R2, R152 ;  /* 0x0000009802987220 */ /* 0x000fc40000410000 */
[C---:B------:R-:W-:Y:S02]  /*9db0*/  FMUL.FTZ R13, R2.reuse, R153 ;  /* 0x00000099020d7220 */ /* 0x040fe40000410000 */
[C---:B------:R-:W-:Y:S02]  /*9dc0*/  FMUL.FTZ R164, R2.reuse, R164 ;  /* 0x000000a402a47220 */ /* 0x040fe40000410000 */
[----:B------:R-:W-:Y:S01]  /*9dd0*/  FMUL.FTZ R8, R2, R165 ;  /* 0x000000a502087220 */ /* 0x000fe20000410000 */
[----:B------:R-:W-:Y:S01]  /*9de0*/  SHF.R.S32.HI R2, RZ, 0x1f, R22 ;  /* 0x0000001fff027819 */ /* 0x000fe20000011416 */
[----:B------:R-:W1:Y:S03]  /*9df0*/  @P5 MUFU.RCP R4, R23 ;  /* 0x0000001700045308 */ /* 0x000e660000001000 */
[----:B------:R-:W-:Y:S02]  /*9e00*/  LEA.HI R2, R2, R22, RZ, 0x3 ;  /* 0x0000001602027211 */ /* 0x000fe400078f18ff */
[----:B------:R-:W-:-:S02]  /*9e10*/  @!P0 SEL R26, R5, c[0x0][0x234], !P1 ;  /* 0x00008d00051a8a07 */ /* 0x000fc40004800000 */
[----:B------:R-:W-:Y:S02]  /*9e20*/  MOV R5, 0x3f800000 ;  /* 0x3f80000000057802 */ /* 0x000fe40000000f00 */
[----:B------:R-:W-:Y:S01]  /*9e30*/  LOP3.LUT R2, R2, 0xfffffff8, RZ, 0xc0, !PT ;  /* 0xfffffff802027812 */ /* 0x000fe200078ec0ff */
[----:B--2---:R-:W-:-:S03]  /*9e40*/  FMUL.FTZ R136, R0, R136 ;  /* 0x0000008800887220 */ /* 0x004fc60000410000 */
[----:B------:R-:W2:Y:S01]  /*9e50*/  @P3 MUFU.RCP R5, R25 ;  /* 0x0000001900053308 */ /* 0x000ea20000001000 */
[----:B------:R-:W-:Y:S02]  /*9e60*/  IMAD.IADD R2, R22, 0x1, -R2 ;  /* 0x0000000116027824 */ /* 0x000fe400078e0a02 */
[C---:B------:R-:W-:Y:S02]  /*9e70*/  FMUL.FTZ R18, R0.reuse, R137 ;  /* 0x0000008900127220 */ /* 0x040fe40000410000 */
[C---:B------:R-:W-:Y:S02]  /*9e80*/  FMUL.FTZ R144, R0.reuse, R144 ;  /* 0x0000009000907220 */ /* 0x040fe40000410000 */
[C---:B------:R-:W-:Y:S02]  /*9e90*/  FMUL.FTZ R14, R0.reuse, R145 ;  /* 0x00000091000e7220 */ /* 0x040fe40000410000 */
[C---:B------:R-:W-:Y:S02]  /*9ea0*/  FMUL.FTZ R156, R0.reuse, R156 ;  /* 0x0000009c009c7220 */ /* 0x040fe40000410000 */
[----:B------:R-:W-:-:S02]  /*9eb0*/  FMUL.FTZ R11, R0, R157 ;  /* 0x0000009d000b7220 */ /* 0x000fc40000410000 */
[C---:B------:R-:W-:Y:S02]  /*9ec0*/  FMUL.FTZ R160, R0.reuse, R160 ;  /* 0x000000a000a07220 */ /* 0x040fe40000410000 */
[----:B------:R-:W-:Y:S01]  /*9ed0*/  FMUL.FTZ R161, R0, R161 ;  /* 0x000000a100a17220 */ /* 0x000fe20000410000 */
[----:B------:R-:W-:Y:S01]  /*9ee0*/  LEA.HI R0, R2, R2, RZ, 0x1 ;  /* 0x0000000202007211 */ /* 0x000fe200078f08ff */
[C---:B-1----:R-:W-:Y:S02]  /*9ef0*/  FMUL.FTZ R142, R4.reuse, R142 ;  /* 0x0000008e048e7220 */ /* 0x042fe40000410000 */
[C---:B------:R-:W-:Y:S02]  /*9f00*/  FMUL.FTZ R19, R4.reuse, R143 ;  /* 0x0000008f04137220 */ /* 0x040fe40000410000 */
[C---:B------:R-:W-:Y:S02]  /*9f10*/  FMUL.FTZ R150, R4.reuse, R150 ;  /* 0x0000009604967220 */ /* 0x040fe40000410000 */
[----:B------:R-:W-:-:S02]  /*9f20*/  FMUL.FTZ R15, R4, R151 ;  /* 0x00000097040f7220 */ /* 0x000fc40000410000 */
[C---:B------:R-:W-:Y:S02]  /*9f30*/  FMUL.FTZ R154, R4.reuse, R154 ;  /* 0x0000009a049a7220 */ /* 0x040fe40000410000 */
[C---:B------:R-:W-:Y:S02]  /*9f40*/  FMUL.FTZ R12, R4.reuse, R155 ;  /* 0x0000009b040c7220 */ /* 0x040fe40000410000 */
[C---:B------:R-:W-:Y:S02]  /*9f50*/  FMUL.FTZ R166, R4.reuse, R166 ;  /* 0x000000a604a67220 */ /* 0x040fe40000410000 */
[----:B------:R-:W-:Y:S01]  /*9f60*/  FMUL.FTZ R7, R4, R167 ;  /* 0x000000a704077220 */ /* 0x000fe20000410000 */
[----:B------:R-:W-:Y:S02]  /*9f70*/  SHF.R.S32.HI R4, RZ, 0x1, R0 ;  /* 0x00000001ff047819 */ /* 0x000fe40000011400 */
[----:B------:R-:W-:Y:S02]  /*9f80*/  LOP3.LUT R0, R0, 0x3fffffe, RZ, 0xc0, !PT ;  /* 0x03fffffe00007812 */ /* 0x000fe400078ec0ff */
[----:B------:R-:W-:Y:S01]  /*9f90*/  SHF.L.U32 R6, R4, 0x6, RZ ;  /* 0x0000000604067819 */ /* 0x000fe200000006ff */
[----:B--2---:R-:W-:-:S02]  /*9fa0*/  FMUL.FTZ R139, R5, R139 ;  /* 0x0000008b058b7220 */ /* 0x004fc40000410000 */
[----:B------:R-:W-:Y:S01]  /*9fb0*/  IMAD.IADD R2, R2, 0x1, -R0 ;  /* 0x0000000102027824 */ /* 0x000fe200078e0a00 */
[----:B------:R-:W-:Y:S01]  /*9fc0*/  LEA R0, R17, R27, 0x8 ;  /* 0x0000001b11007211 */ /* 0x000fe200078e40ff */
[C---:B------:R-:W-:Y:S01]  /*9fd0*/  FMUL.FTZ R138, R5.reuse, R138 ;  /* 0x0000008a058a7220 */ /* 0x040fe20000410000 */
[----:B------:R-:W-:Y:S01]  /*9fe0*/  LOP3.LUT R6, R6, 0xc0, RZ, 0xc0, !PT ;  /* 0x000000c006067812 */ /* 0x000fe200078ec0ff */
[C---:B------:R-:W-:Y:S02]  /*9ff0*/  FMUL.FTZ R147, R5.reuse, R147 ;  /* 0x0000009305937220 */ /* 0x040fe40000410000 */
[C---:B------:R-:W-:Y:S02]  /*a000*/  FMUL.FTZ R146, R5.reuse, R146 ;  /* 0x0000009205927220 */ /* 0x040fe40000410000 */
[C---:B------:R-:W-:Y:S02]  /*a010*/  FMUL.FTZ R159, R5.reuse, R159 ;  /* 0x0000009f059f7220 */ /* 0x040fe40000410000 */
[----:B------:R-:W-:-:S02]  /*a020*/  FMUL.FTZ R10, R5, R158 ;  /* 0x0000009e050a7220 */ /* 0x000fc40000410000 */
[C---:B------:R-:W-:Y:S02]  /*a030*/  FMUL.FTZ R163, R5.reuse, R163 ;  /* 0x000000a305a37220 */ /* 0x040fe40000410000 */
[----:B------:R-:W-:Y:S01]  /*a040*/  FMUL.FTZ R162, R5, R162 ;  /* 0x000000a205a27220 */ /* 0x000fe20000410000 */
[----:B------:R-:W-:Y:S01]  /*a050*/  LOP3.LUT R5, R4, 0x1, RZ, 0xc0, !PT ;  /* 0x0000000104057812 */ /* 0x000fe200078ec0ff */
[----:B------:R-:W-:Y:S01]  /*a060*/  IMAD R0, R2, 0x10, R0 ;  /* 0x0000001002007824 */ /* 0x000fe200078e0200 */
[----:B------:R-:W-:Y:S02]  /*a070*/  LEA.HI R2, R6, R6, RZ, 0x1d ;  /* 0x0000000606027211 */ /* 0x000fe400078fe8ff */
[----:B------:R-:W-:Y:S02]  /*a080*/  ISETP.NE.U32.AND P2, PT, R5, 0x1, PT ;  /* 0x000000010500780c */ /* 0x000fe40003f45070 */
[----:B------:R-:W-:Y:S01]  /*a090*/  MOV R9, 0xfffffff0 ;  /* 0xfffffff000097802 */ /* 0x000fe20000000f00 */
[----:B------:R-:W-:-:S03]  /*a0a0*/  IMAD.U32 R0, R0, 0x2, R2 ;  /* 0x0000000200007824 */ /* 0x000fc600078e0002 */
[----:B------:R-:W-:Y:S02]  /*a0b0*/  SEL R9, R9, 0x10, !P2 ;  /* 0x0000001009097807 */ /* 0x000fe40005000000 */
[----:B------:R-:W-:Y:S02]  /*a0c0*/  LOP3.LUT P2, RZ, R4, 0x2, RZ, 0xc0, !PT ;  /* 0x0000000204ff7812 */ /* 0x000fe4000784c0ff */
[----:B------:R-:W-:Y:S02]  /*a0d0*/  SHF.L.U32 R0, R0, 0x1, RZ ;  /* 0x0000000100007819 */ /* 0x000fe400000006ff */
[----:B------:R-:W-:Y:S02]  /*a0e0*/  F2FP.PACK_AB R20, R20, R140 ;  /* 0x0000008c1414723e */ /* 0x000fe400000000ff */
[----:B------:R-:W-:Y:S01]  /*a0f0*/  F2FP.PACK_AB R19, R19, R142 ;  /* 0x0000008e1313723e */ /* 0x000fe200000000ff */
[----:B------:R-:W-:Y:S01]  /*a100*/  IMAD.IADD R4, R0, 0x1, R9 ;  /* 0x0000000100047824 */ /* 0x000fe200078e0209 */
[----:B------:R-:W-:-:S02]  /*a110*/  F2FP.PACK_AB R16, R16, R148 ;  /* 0x000000941010723e */ /* 0x000fc400000000ff */
[----:B------:R-:W-:Y:S02]  /*a120*/  F2FP.PACK_AB R15, R15, R150 ;  /* 0x000000960f0f723e */ /* 0x000fe400000000ff */
[----:B------:R-:W-:Y:S02]  /*a130*/  F2FP.PACK_AB R18, R18, R136 ;  /* 0x000000881212723e */ /* 0x000fe400000000ff */
[----:B------:R-:W-:Y:S02]  /*a140*/  F2FP.PACK_AB R138, R139, R138 ;  /* 0x0000008a8b8a723e */ /* 0x000fe400000000ff */
[C---:B------:R-:W-:Y:S01]  /*a150*/  IADD3 R2, R0.reuse, 0x20, RZ ;  /* 0x0000002000027810 */ /* 0x040fe20007ffe0ff */
[----:B------:R-:W-:Y:S01]  /*a160*/  STS [R0], R20 ;  /* 0x0000001400007388 */ /* 0x000fe20000000800 */
[----:B------:R-:W-:Y:S02]  /*a170*/  @P2 IADD3 R2, R0, -0x20, RZ ;  /* 0xffffffe000022810 */ /* 0x000fe40007ffe0ff */
[----:B------:R-:W-:Y:S01]  /*a180*/  F2FP.PACK_AB R14, R14, R144 ;  /* 0x000000900e0e723e */ /* 0x000fe200000000ff */
[----:B------:R-:W-:Y:S01]  /*a190*/  STS [R0+0x200], R19 ;  /* 0x0002001300007388 */ /* 0x000fe20000000800 */
[----:B------:R-:W-:-:S02]  /*a1a0*/  F2FP.PACK_AB R146, R147, R146 ;  /* 0x000000929392723e */ /* 0x000fc400000000ff */
[----:B------:R-:W-:Y:S01]  /*a1b0*/  F2FP.PACK_AB R13, R13, R152 ;  /* 0x000000980d0d723e */ /* 0x000fe200000000ff */
[----:B------:R-:W-:Y:S01]  /*a1c0*/  STS [R4], R16 ;  /* 0x0000001004007388 */ /* 0x000fe20000000800 */
[----:B------:R-:W-:-:S03]  /*a1d0*/  F2FP.PACK_AB R12, R12, R154 ;  /* 0x0000009a0c0c723e */ /* 0x000fc600000000ff */
[----:B------:R-:W-:Y:S01]  /*a1e0*/  STS [R4+0x200], R15 ;  /* 0x0002000f04007388 */ /* 0x000fe20000000800 */
[----:B------:R-:W-:Y:S02]  /*a1f0*/  F2FP.PACK_AB R8, R8, R164 ;  /* 0x000000a40808723e */ /* 0x000fe400000000ff */
[----:B------:R-:W-:Y:S01]  /*a200*/  F2FP.PACK_AB R7, R7, R166 ;  /* 0x000000a60707723e */ /* 0x000fe200000000ff */
[----:B------:R-:W-:Y:S01]  /*a210*/  STS [R0+0x1000], R18 ;  /* 0x0010001200007388 */ /* 0x000fe20000000800 */
[----:B------:R-:W-:-:S03]  /*a220*/  F2FP.PACK_AB R11, R11, R156 ;  /* 0x0000009c0b0b723e */ /* 0x000fc600000000ff */
[----:B------:R1:W-:Y:S01]  /*a230*/  STS [R0+0x1200], R138 ;  /* 0x0012008a00007388 */ /* 0x0003e20000000800 */
[----:B------:R-:W-:Y:S02]  /*a240*/  F2FP.PACK_AB R10, R159, R10 ;  /* 0x0000000a9f0a723e */ /* 0x000fe400000000ff */
[----:B------:R-:W-:Y:S01]  /*a250*/  F2FP.PACK_AB R6, R161, R160 ;  /* 0x000000a0a106723e */ /* 0x000fe200000000ff */
[----:B------:R-:W-:Y:S01]  /*a260*/  STS [R4+0x1000], R14 ;  /* 0x0010000e04007388 */ /* 0x000fe20000000800 */
[----:B------:R-:W-:-:S03]  /*a270*/  F2FP.PACK_AB R5, R163, R162 ;  /* 0x000000a2a305723e */ /* 0x000fc600000000ff */
[----:B------:R-:W-:Y:S04]  /*a280*/  STS [R4+0x1200], R146 ;  /* 0x0012009204007388 */ /* 0x000fe80000000800 */
[----:B------:R-:W-:Y:S04]  /*a290*/  STS [R2], R13 ;  /* 0x0000000d02007388 */ /* 0x000fe80000000800 */
[----:B------:R-:W-:Y:S01]  /*a2a0*/  STS [R2+0x200], R12 ;  /* 0x0002000c02007388 */ /* 0x000fe20000000800 */
[----:B-1----:R-:W-:-:S05]  /*a2b0*/  IADD3 R0, R9, R2, RZ ;  /* 0x0000000209007210 */ /* 0x002fca0007ffe0ff */
[----:B------:R-:W-:Y:S04]  /*a2c0*/  STS [R0], R8 ;  /* 0x0000000800007388 */ /* 0x000fe80000000800 */
[----:B------:R-:W-:Y:S04]  /*a2d0*/  STS [R0+0x200], R7 ;  /* 0x0002000700007388 */ /* 0x000fe80000000800 */
[----:B------:R-:W-:Y:S04]  /*a2e0*/  STS [R2+0x1000], R11 ;  /* 0x0010000b02007388 */ /* 0x000fe80000000800 */
[----:B------:R-:W-:Y:S04]  /*a2f0*/  STS [R2+0x1200], R10 ;  /* 0x0012000a02007388 */ /* 0x000fe80000000800 */
[----:B------:R-:W-:Y:S04]  /*a300*/  STS [R0+0x1000], R6 ;  /* 0x0010000600007388 */ /* 0x000fe80000000800 */
[----:B------:R1:W-:Y:S04]  /*a310*/  STS [R0+0x1200], R5 ;  /* 0x0012000500007388 */ /* 0x0003e80000000800 */
[----:B------:R-:W-:Y:S06]  /*a320*/  BAR.SYNC.DEFER_BLOCKING 0x0 ;  /* 0x0000000000007b1d */ /* 0x000fec0000010000 */
[----:B------:R-:W2:Y:S01]  /*a330*/  S2R R19, SR_CTAID.Y ;  /* 0x0000000000137919 */ /* 0x000ea20000002600 */
[----:B------:R-:W3:Y:S03]  /*a340*/  @P6 MUFU.LG2 R9, R24 ;  /* 0x0000001800096308 */ /* 0x000ee60000000c00 */
[----:B------:R-:W4:Y:S04]  /*a350*/  S2R R20, SR_CTAID.Z ;  /* 0x0000000000147919 */ /* 0x000f280000002700 */
[----:B------:R-:W5:Y:S04]  /*a360*/  S2R R18, SR_CTAID.X ;  /* 0x0000000000127919 */ /* 0x000f680000002500 */
[----:B------:R4:W5:Y:S04]  /*a370*/  LDS.128 R40, [R198] ;  /* 0x00000000c6287984 */ /* 0x0009680000000c00 */
[----:B------:R4:W5:Y:S04]  /*a380*/  LDS.128 R32, [R198+0x800] ;  /* 0x00080000c6207984 */ /* 0x0009680000000c00 */
[----:B------:R4:W5:Y:S04]  /*a390*/  LDS.128 R28, [R198+0x1000] ;  /* 0x00100000c61c7984 */ /* 0x0009680000000c00 */
[----:B------:R-:W5:Y:S01]  /*a3a0*/  LDS.128 R196, [R198+0x1800] ;  /* 0x00180000c6c47984 */ /* 0x000f620000000c00 */
[----:B-1----:R-:W-:-:S02]  /*a3b0*/  @P0 IMAD.MOV.U32 R0, RZ, RZ, 0x1 ;  /* 0x00000001ff000424 */ /* 0x002fc400078e00ff */
[----:B------:R-:W-:Y:S01]  /*a3c0*/  @!P0 IMAD R0, R26, c[0x0][0x1c0], RZ ;  /* 0x000070001a008a24 */ /* 0x000fe200078e02ff */
[----:B------:R-:W-:Y:S01]  /*a3d0*/  ISETP.NE.OR P1, PT, RZ, UR4, !P1 ;  /* 0x00000004ff007c0c */ /* 0x000fe2000cf25670 */
[----:B------:R-:W1:Y:S02]  /*a3e0*/  @P5 MUFU.LG2 R7, R23 ;  /* 0x0000001700075308 */ /* 0x000e640000000c00 */
[----:B--2---:R-:W-:Y:S01]  /*a3f0*/  IMAD R0, R19, R0, RZ ;  /* 0x0000000013007224 */ /* 0x004fe200078e02ff */
[----:B------:R-:W-:Y:S01]  /*a400*/  @P0 MOV R6, c[0x0][0x210] ;  /* 0x0000840000060a02 */ /* 0x000fe20000000f00 */
[----:B---3--:R-:W-:-:S04]  /*a410*/  @P6 FMUL.FTZ R2, R9, 0.69314718246459960938 ;  /* 0x3f31721809026820 */ /* 0x008fc80000410000 */
[----:B------:R-:W2:Y:S01]  /*a420*/  @P3 MUFU.LG2 R10, R25 ;  /* 0x00000019000a3308 */ /* 0x000ea20000000c00 */
[----:B------:R-:W-:Y:S01]  /*a430*/  SEL R0, R0, RZ, P1 ;  /* 0x000000ff00007207 */ /* 0x000fe20000800000 */
[----:B------:R-:W-:Y:S01]  /*a440*/  @!P0 IMAD.MOV.U32 R6, RZ, RZ, 0x1 ;  /* 0x00000001ff068424 */ /* 0x000fe200078e00ff */
[----:B------:R-:W-:Y:S01]  /*a450*/  MOV R16, 0x7f800000 ;  /* 0x7f80000000107802 */ /* 0x000fe20000000f00 */
[----:B------:R-:W-:-:S04]  /*a460*/  @P6 FFMA.FTZ R16, R38, c[0x0][0x238], R2 ;  /* 0x00008e0026106a23 */ /* 0x000fc80000010002 */
[----:B------:R-:W3:Y:S01]  /*a470*/  @P4 MUFU.LG2 R8, R21 ;  /* 0x0000001500084308 */ /* 0x000ee20000000c00 */
[----:B----4-:R-:W-:Y:S01]  /*a480*/  IMAD R2, R20, R26, R0 ;  /* 0x0000001a14027224 */ /* 0x010fe200078e0200 */
[----:B------:R-:W-:Y:S01]  /*a490*/  LOP3.LUT P2, RZ, R39, 0x3, RZ, 0xc0, !PT ;  /* 0x0000000327ff7812 */ /* 0x000fe2000784c0ff */
[----:B------:R-:W-:Y:S02]  /*a4a0*/  @!P1 IMAD R11, R19, c[0x0][0x214], RZ ;  /* 0x00008500130b9a24 */ /* 0x000fe400078e02ff */
[----:B-----5:R-:W-:Y:S01]  /*a4b0*/  IMAD R0, R18, R6, RZ ;  /* 0x0000000612007224 */ /* 0x020fe200078e02ff */
[----:B------:R-:W-:Y:S02]  /*a4c0*/  CS2R R4, SRZ ;  /* 0x0000000000047805 */ /* 0x000fe4000001ff00 */
[----:B------:R-:W-:Y:S02]  /*a4d0*/  @!P1 MOV R4, R11 ;  /* 0x0000000b00049202 */ /* 0x000fe40000000f00 */
[----:B------:R-:W-:Y:S01]  /*a4e0*/  SHF.L.U32 R0, R0, 0x7, RZ ;  /* 0x0000000700007819 */ /* 0x000fe200000006ff */
[----:B-1----:R-:W-:Y:S01]  /*a4f0*/  @P5 FMUL.FTZ R9, R7, 0.69314718246459960938 ;  /* 0x3f31721807095820 */ /* 0x002fe20000410000 */
[----:B------:R-:W-:Y:S01]  /*a500*/  @!P1 SHF.R.S32.HI R5, RZ, 0x1f, R11 ;  /* 0x0000001fff059819 */ /* 0x000fe2000001140b */
[----:B--2---:R-:W-:Y:S01]  /*a510*/  @P3 FMUL.FTZ R7, R10, 0.69314718246459960938 ;  /* 0x3f3172180a073820 */ /* 0x004fe20000410000 */
[----:B------:R-:W-:Y:S01]  /*a520*/  IADD3 R10, P1, P0, R0, R4, R2 ;  /* 0x00000004000a7210 */ /* 0x000fe2000783e002 */
[----:B---3--:R-:W-:Y:S01]  /*a530*/  @P4 FMUL.FTZ R8, R8, 0.69314718246459960938 ;  /* 0x3f31721808084820 */ /* 0x008fe20000410000 */
[----:B------:R-:W-:-:S02]  /*a540*/  SHF.R.S32.HI R0, RZ, 0x1f, R0 ;  /* 0x0000001fff007819 */ /* 0x000fc40000011400 */
        /* <DEDUP_REMOVED lines=9> */
[----:B------:R-:W-:Y:S01]  /*a5e0*/  SHF.R.S32.HI R0, RZ, 0x1f, R17 ;  /* 0x0000001fff007819 */ /* 0x000fe20000011411 */
[----:B------:R-:W-:Y:S01]  /*a5f0*/  IMAD.MOV.U32 R5, RZ, RZ, c[0x0][0x214] ;  /* 0x00008500ff057624 */ /* 0x000fe200078e00ff */
[----:B------:R-:W-:-:S02]  /*a600*/  SHF.R.S32.HI R3, RZ, 0x1f, R39 ;  /* 0x0000001fff037819 */ /* 0x000fc40000011427 */
        /* <DEDUP_REMOVED lines=38> */
.L_x_462:
[----:B------:R-:W-:Y:S05]  /*a870*/  BSYNC B0 ;  /* 0x0000000000007941 */ /* 0x000fea0003800000 */
.L_x_461:
[----:B-1----:R-:W-:Y:S01]  /*a880*/  IMAD.SHL.U32 R2, R27, 0x8, RZ ;  /* 0x000000081b027824 */ /* 0x002fe200078e00ff */
        /* <DEDUP_REMOVED lines=24> */
[----:B------:R-:W-:Y:S01]  /*aa10*/  STG.E.128 [R6.64], R40 ;  /* 0x0000002806007986 */ /* 0x000fe2000c101d0a */
[----:B------:R-:W-:Y:S02]  /*aa20*/  IADD3.X R5, R7, UR5, RZ, P0, !PT ;  /* 0x0000000507057c10 */ /* 0x000fe400087fe4ff */
[----:B------:R-:W-:-:S03]  /*aa30*/  IADD3 R2, P0, R4, UR7, RZ ;  /* 0x0000000704027c10 */ /* 0x000fc6000ff1e0ff */
[----:B------:R-:W-:Y:S01]  /*aa40*/  STG.E.128 [R4.64], R32 ;  /* 0x0000002004007986 */ /* 0x000fe2000c101d0a */
[----:B------:R-:W-:Y:S02]  /*aa50*/  IADD3.X R3, R5, UR5, RZ, P0, !PT ;  /* 0x0000000505037c10 */ /* 0x000fe400087fe4ff */
[----:B------:R-:W-:-:S03]  /*aa60*/  IADD3 R8, P0, R2, UR7, RZ ;  /* 0x0000000702087c10 */ /* 0x000fc6000ff1e0ff */
[----:B------:R-:W-:Y:S01]  /*aa70*/  STG.E.128 [R2.64], R28 ;  /* 0x0000001c02007986 */ /* 0x000fe2000c101d0a */
[----:B------:R-:W-:-:S05]  /*aa80*/  IADD3.X R9, R3, UR5, RZ, P0, !PT ;  /* 0x0000000503097c10 */ /* 0x000fca00087fe4ff */
[----:B------:R-:W-:Y:S01]  /*aa90*/  STG.E.128 [R8.64], R196 ;  /* 0x000000c408007986 */ /* 0x000fe2000c101d0a */
[----:B------:R-:W-:Y:S05]  /*aaa0*/  EXIT ;  /* 0x000000000000794d */ /* 0x000fea0003800000 */
.L_x_463:
        /* <DEDUP_REMOVED lines=13> */
.L_x_1136:


//--------------------- .text._ZN5flash16flash_fwd_kernelI23Flash_fwd_kernel_traitsILi32ELi128ELi128ELi4ELb0ELb0EN7cutlass6half_tE19Flash_kernel_traitsILi32ELi128ELi128ELi4ES3_EELb1ELb0ELb0ELb1ELb0ELb0ELb0ELb0EEEvNS_16Flash_fwd_paramsE --------------------------
	.section	.text._ZN5flash16flash_fwd_kernelI23Flash_fwd_kernel_traitsILi32ELi128ELi128ELi4ELb0ELb0EN7cutlass6half_tE19Flash_kernel_traitsILi32ELi128ELi128ELi4ES3_EELb1ELb0ELb0ELb1ELb0ELb0ELb0ELb0EEEvNS_16Flash_fwd_paramsE,"ax",@progbits
	.sectioninfo	@"SHI_REGISTERS=255"
	.align	128
        .global         _ZN5flash16flash_fwd_kernelI23Flash_fwd_kernel_traitsILi32ELi128ELi128ELi4ELb0ELb0EN7cutlass6half_tE19Flash_kernel_traitsILi32ELi128ELi128ELi4ES3_EELb1ELb0ELb0ELb1ELb0ELb0ELb0ELb0EEEvNS_16Flash_fwd_paramsE
        .type           _ZN5flash16flash_fwd_kernelI23Flash_fwd_kernel_traitsILi32ELi128ELi128ELi4ELb0ELb0EN7cutlass6half_tE19Flash_kernel_traitsILi32ELi128ELi128ELi4ES3_EELb1ELb0ELb0ELb1ELb0ELb0ELb0ELb0EEEvNS_16Flash_fwd_paramsE,@function
        .size           _ZN5flash16flash_fwd_kernelI23Flash_fwd_kernel_traitsILi32ELi128ELi128ELi4ELb0ELb0EN7cutlass6half_tE19Flash_kernel_traitsILi32ELi128ELi128ELi4ES3_EELb1ELb0ELb0ELb1ELb0ELb0ELb0ELb0EEEvNS_16Flash_fwd_paramsE,(.L_x_1137 - _ZN5flash16flash_fwd_kernelI23Flash_fwd_kernel_traitsILi32ELi128ELi128ELi4ELb0ELb0EN7cutlass6half_tE19Flash_kernel_traitsILi32ELi128ELi128ELi4ES3_EELb1ELb0ELb0ELb1ELb0ELb0ELb0ELb0EEEvNS_16Flash_fwd_paramsE)
        .other          _ZN5flash16flash_fwd_kernelI23Flash_fwd_kernel_traitsILi32ELi128ELi128ELi4ELb0ELb0EN7cutlass6half_tE19Flash_kernel_traitsILi32ELi128ELi128ELi4ES3_EELb1ELb0ELb0ELb1ELb0ELb0ELb0ELb0EEEvNS_16Flash_fwd_paramsE,@"STO_CUDA_ENTRY STV_DEFAULT"
_ZN5flash16flash_fwd_kernelI23Flash_fwd_kernel_traitsILi32ELi128ELi128ELi4ELb0ELb0EN7cutlass6half_tE19Flash_kernel_traitsILi32ELi128ELi128ELi4ES3_EELb1ELb0ELb0ELb1ELb0ELb0ELb0ELb0EEEvNS_16Flash_fwd_paramsE:
.text._ZN5flash16flash_fwd_kernelI23Flash_fwd_kernel_traitsILi32ELi128ELi128ELi4ELb0ELb0EN7cutlass6half_tE19Flash_kernel_traitsILi32ELi128ELi128ELi4ES3_EELb1ELb0ELb0ELb1ELb0ELb0ELb0ELb0EEEvNS_16Flash_fwd_paramsE:
        /* <DEDUP_REMOVED lines=14> */
[----:B------:R-:W1:Y:S01]  /*00e0*/  LDC.U8 R8, c[0x0][0x312] ;  /* 0x0000c480ff087b82 */ /* 0x000e620000000000 */
[----:B------:R-:W-:Y:S02]  /*00f0*/  ISETP.NE.U32.AND P3, PT, RZ, c[0x0][0x240], PT ;  /* 0x00009000ff007a0c */ /* 0x000fe40003f65070 */
[----:B------:R-:W4:Y:S01]  /*0100*/  S2R R19, SR_CTAID.X ;  /* 0x0000000000137919 */ /* 0x000f220000002500 */
[----:B------:R-:W-:Y:S02]  /*0110*/  MOV R12, 0x4 ;  /* 0x00000004000c7802 */ /* 0x000fe40000000f00 */
[----:B------:R-:W-:Y:S01]  /*0120*/  ISETP.NE.AND.EX P3, PT, RZ, c[0x0][0x244], PT, P3 ;  /* 0x00009100ff007a0c */ /* 0x000fe20003f65330 */
[----:B------:R-:W4:Y:S01]  /*0130*/  S2R R28, SR_CTAID.Y ;  /* 0x00000000001c7919 */ /* 0x000f220000002600 */
[----:B------:R-:W-:-:S03]  /*0140*/  MOV R14, 0xffffffff ;  /* 0xffffffff000e7802 */ /* 0x000fc60000000f00 */
[----:B------:R-:W4:Y:S04]  /*0150*/  S2R R16, SR_CTAID.Z ;  /* 0x0000000000107919 */ /* 0x000f280000002700 */
[----:B------:R-:W4:Y:S01]  /*0160*/  S2R R210, SR_TID.X ;  /* 0x0000000000d27919 */ /* 0x000f220000002100 */
[----:B-1----:R-:W-:Y:S01]  /*0170*/  ISETP.NE.AND P4, PT, R8, RZ, PT ;  /* 0x000000ff0800720c */ /* 0x002fe20003f85270 */
[----:B----4-:R-:W-:Y:S01]  /*0180*/  IMAD.WIDE R8, R28, R12, c[0x0][0x240] ;  /* 0x000090001c087625 */ /* 0x010fe200078e020c */
[----:B------:R-:W-:-:S04]  /*0190*/  LOP3.LUT R0, R16, R19, R28, 0xfe, !PT ;  /* 0x0000001310007212 */ /* 0x000fc800078efe1c */
[----:B------:R-:W-:Y:S01]  /*01a0*/  LOP3.LUT P2, RZ, R0, R210, RZ, 0xfc, !PT ;  /* 0x000000d200ff7212 */ /* 0x000fe2000784fcff */
[----:B--2---:R1:W2:Y:S08]  /*01b0*/  @P1 R2UR UR20, R4 ;  /* 0x00000000041413c2 */ /* 0x0042b000000e0000 */
[----:B------:R4:W2:Y:S04]  /*01c0*/  @P1 R2UR UR21, R5 ;  /* 0x00000000051513c2 */ /* 0x0008a800000e0000 */
[----:B-1----:R-:W-:-:S02]  /*01d0*/  @!P2 IMAD.MOV.U32 R4, RZ, RZ, c[0x0][0x308] ;  /* 0x0000c200ff04a624 */ /* 0x002fc400078e00ff */
[----:B----4-:R-:W-:Y:S01]  /*01e0*/  @!P2 IMAD.MOV.U32 R5, RZ, RZ, c[0x0][0x30c] ;  /* 0x0000c300ff05a624 */ /* 0x010fe200078e00ff */
[----:B---3--:R-:W-:Y:S01]  /*01f0*/  @P1 IADD3 R6, P0, R2, c[0x0][0x300], RZ ;  /* 0x0000c00002061a10 */ /* 0x008fe20007f1e0ff */
[----:B--2---:R-:W-:-:S04]  /*0200*/  IMAD.U32 R2, RZ, RZ, UR20 ;  /* 0x00000014ff027e24 */ /* 0x004fc8000f8e00ff */
[----:B------:R-:W-:Y:S01]  /*0210*/  @P1 IMAD.X R7, RZ, RZ, R3, P0 ;  /* 0x000000ffff071224 */ /* 0x000fe200000e0603 */
[----:B------:R-:W-:Y:S01]  /*0220*/  ISETP.NE.U32.AND P0, PT, RZ, c[0x0][0x250], PT ;  /* 0x00009400ff007a0c */ /* 0x000fe20003f05070 */
[----:B------:R-:W-:Y:S01]  /*0230*/  IMAD.U32 R3, RZ, RZ, UR21 ;  /* 0x00000015ff037e24 */ /* 0x000fe2000f8e00ff */
[----:B------:R-:W-:Y:S02]  /*0240*/  ISETP.EQ.U32.AND P1, PT, RZ, c[0x0][0x248], PT ;  /* 0x00009200ff007a0c */ /* 0x000fe40003f22070 */
[----:B------:R-:W-:Y:S02]  /*0250*/  ISETP.NE.AND.EX P0, PT, RZ, c[0x0][0x254], PT, P0 ;  /* 0x00009500ff007a0c */ /* 0x000fe40003f05300 */
[----:B------:R1:W-:Y:S01]  /*0260*/  @!P2 STG.E.64 [R4.64], R2 ;  /* 0x000000020400a986 */ /* 0x0003e2000c101b12 */
[----:B------:R-:W-:Y:S02]  /*0270*/  SHF.R.S32.HI R25, RZ, 0x1f, R210 ;  /* 0x0000001fff197819 */ /* 0x000fe400000114d2 */
[----:B------:R-:W-:Y:S01]  /*0280*/  ISETP.EQ.OR.EX P1, PT, RZ, c[0x0][0x24c], !P4, P1 ;  /* 0x00009300ff007a0c */ /* 0x000fe20006722710 */
[----:B-1----:R-:W-:-:S02]  /*0290*/  @!P2 IMAD.MOV.U32 R2, RZ, RZ, R6 ;  /* 0x000000ffff02a224 */ /* 0x002fc400078e0006 */
[----:B------:R-:W-:-:S05]  /*02a0*/  @!P2 IMAD.MOV.U32 R3, RZ, RZ, R7 ;  /* 0x000000ffff03a224 */ /* 0x000fca00078e0007 */
[----:B------:R1:W-:Y:S04]  /*02b0*/  @!P2 STG.E.64 [R4.64+0x8], R2 ;  /* 0x000008020400a986 */ /* 0x0003e8000c101b12 */
[----:B------:R2:W3:Y:S04]  /*02c0*/  @P3 LDG.E R14, [R8.64] ;  /* 0x00000012080e3981 */ /* 0x0004e8000c1e1900 */
[----:B-1----:R2:W4:Y:S01]  /*02d0*/  @P3 LDG.E R4, [R8.64+0x4] ;  /* 0x0000041208043981 */ /* 0x002522000c1e1900 */
[----:B------:R-:W-:Y:S01]  /*02e0*/  @P0 IMAD.WIDE R2, R28, R12, c[0x0][0x250] ;  /* 0x000094001c020625 */ /* 0x000fe200078e020c */
[----:B------:R-:W-:-:S03]  /*02f0*/  LEA.HI R13, R25, R210, RZ, 0x5 ;  /* 0x000000d2190d7211 */ /* 0x000fc600078f28ff */
[C---:B------:R-:W-:Y:S02]  /*0300*/  IMAD R0, R28.reuse, c[0x0][0x1c0], R16 ;  /* 0x000070001c007a24 */ /* 0x040fe400078e0210 */
[----:B------:R-:W-:-:S03]  /*0310*/  IMAD.WIDE R10, R28, R12, c[0x0][0x248] ;  /* 0x000092001c0a7625 */ /* 0x000fc600078e020c */
[----:B------:R-:W-:Y:S01]  /*0320*/  SHF.L.U32 R0, R0, 0x5, RZ ;  /* 0x0000000500007819 */ /* 0x000fe200000006ff */
[----:B--2---:R-:W-:Y:S02]  /*0330*/  IMAD.MOV.U32 R8, RZ, RZ, RZ ;  /* 0x000000ffff087224 */ /* 0x004fe400078e00ff */
[----:B------:R-:W-:-:S04]  /*0340*/  IMAD.MOV.U32 R9, RZ, RZ, -0x1 ;  /* 0xffffffffff097424 */ /* 0x000fc800078e00ff */
[----:B------:R1:W5:Y:S04]  /*0350*/  @P0 LDG.E R8, [R2.64] ;  /* 0x0000001202080981 */ /* 0x000368000c1e1900 */
[----:B------:R2:W5:Y:S01]  /*0360*/  @!P1 LDG.E R9, [R10.64] ;  /* 0x000000120a099981 */ /* 0x000562000c1e1900 */
[----:B------:R-:W-:-:S04]  /*0370*/  ISETP.NE.U32.AND P2, PT, RZ, c[0x0][0x248], PT ;  /* 0x00009200ff007a0c */ /* 0x000fc80003f45070 */
[----:B------:R-:W-:Y:S02]  /*0380*/  ISETP.NE.AND.EX P2, PT, RZ, c[0x0][0x24c], PT, P2 ;  /* 0x00009300ff007a0c */ /* 0x000fe40003f45320 */
[----:B-1----:R-:W-:-:S05]  /*0390*/  LOP3.LUT R2, R13, 0xffffffe0, RZ, 0xc0, !PT ;  /* 0xffffffe00d027812 */ /* 0x002fca00078ec0ff */
[----:B------:R-:W-:-:S05]  /*03a0*/  IMAD.IADD R37, R210, 0x1, -R2 ;  /* 0x00000001d2257824 */ /* 0x000fca00078e0a02 */
[--C-:B------:R-:W-:Y:S02]  /*03b0*/  IADD3 R3, P1, P0, R0, R6, R37.reuse ;  /* 0x0000000600037210 */ /* 0x100fe4000783e025 */
[----:B------:R-:W-:Y:S02]  /*03c0*/  SHF.R.S32.HI R0, RZ, 0x1f, R0 ;  /* 0x0000001fff007819 */ /* 0x000fe40000011400 */
[----:B------:R-:W-:Y:S01]  /*03d0*/  SHF.R.S32.HI R2, RZ, 0x1f, R37 ;  /* 0x0000001fff027819 */ /* 0x000fe20000011425 */
[----:B------:R2:W-:Y:S03]  /*03e0*/  STL [R1+0x18], R3 ;  /* 0x0000180301007387 */ /* 0x0005e60000100800 */
[----:B------:R-:W-:Y:S01]  /*03f0*/  IADD3.X R0, R0, R7, R2, P1, P0 ;  /* 0x0000000700007210 */ /* 0x000fe20000fe0402 */
[----:B---3--:R2:W-:Y:S04]  /*0400*/  STL [R1+0x68], R14 ;  /* 0x0000680e01007387 */ /* 0x0085e80000100800 */
[----:B------:R2:W-:Y:S01]  /*0410*/  STL [R1+0x10], R0 ;  /* 0x0000100001007387 */ /* 0x0005e20000100800 */
[----:B----4-:R-:W-:-:S02]  /*0420*/  @P3 IMAD.IADD R190, R4, 0x1, -R14 ;  /* 0x0000000104be3824 */ /* 0x010fc400078e0a0e */
[----:B------:R-:W-:Y:S01]  /*0430*/  @!P3 IMAD.MOV.U32 R190, RZ, RZ, c[0x0][0x214] ;  /* 0x00008500ffbeb624 */ /* 0x000fe200078e00ff */
[----:B------:R-:W-:Y:S05]  /*0440*/  @!P2 BRA `(.L_x_464) ;  /* 0x000000400000a947 */ /* 0x000fea0003800000 */
[----:B--2---:R-:W2:Y:S02]  /*0450*/  @P4 LDG.E R0, [R10.64+0x4] ;  /* 0x000004120a004981 */ /* 0x004ea4000c1e1900 */
[----:B--2--5:R-:W-:-:S06]  /*0460*/  @P4 IADD3 R0, R0, -R9, RZ ;  /* 0x8000000900004210 */ /* 0x024fcc0007ffe0ff */
[----:B------:R1:W5:Y:S01]  /*0470*/  @!P4 LDG.E R0, [R10.64] ;  /* 0x000000120a00c981 */ /* 0x000362000c1e1900 */
[----:B------:R-:W-:Y:S05]  /*0480*/  BRA `(.L_x_465) ;  /* 0x0000001000007947 */ /* 0x000fea0003800000 */
.L_x_464:
[----:B--2---:R-:W-:Y:S02]  /*0490*/  MOV R0, c[0x0][0x218] ;  /* 0x0000860000007a02 */ /* 0x004fe40000000f00 */
.L_x_465:
        /* <DEDUP_REMOVED lines=19> */
[----:B------:R-:W-:Y:S02]  /*05d0*/  ISETP.NE.AND P0, PT, R9, -0x1, PT ;  /* 0xffffffff0900780c */ /* 0x000fe40003f05270 */
[----:B------:R-:W-:-:S09]  /*05e0*/  SHF.R.S32.HI R17, RZ, 0x1f, R16 ;  /* 0x0000001fff117819 */ /* 0x000fd20000011410 */
[----:B------:R-:W-:Y:S01]  /*05f0*/  @!P1 SHF.R.S32.HI R4, RZ, 0x1f, R28 ;  /* 0x0000001fff049819 */ /* 0x000fe2000001141c */
[----:B------:R-:W-:Y:S01]  /*0600*/  @P1 IMAD.WIDE.U32 R2, R14, c[0x0][0x190], RZ ;  /* 0x000064000e021a25 */ /* 0x000fe200078e00ff */
[----:B------:R-:W-:-:S03]  /*0610*/  @P0 IADD3 R0, R8, R9, RZ ;  /* 0x0000000908000210 */ /* 0x000fc60007ffe0ff */
[----:B------:R-:W-:Y:S01]  /*0620*/  @!P1 IMAD R6, R4, c[0x0][0x178], RZ ;  /* 0x00005e0004069a24 */ /* 0x000fe200078e02ff */
[----:B------:R-:W-:Y:S01]  /*0630*/  @P1 MOV R7, R2 ;  /* 0x0000000200071202 */ /* 0x000fe20000000f00 */
[----:B-1----:R-:W-:Y:S02]  /*0640*/  @P1 IMAD R10, R14, c[0x0][0x194], R3 ;  /* 0x000065000e0a1a24 */ /* 0x002fe400078e0203 */
        /* <DEDUP_REMOVED lines=19> */
.L_x_467:
[----:B--2---:R-:W-:Y:S02]  /*0780*/  IABS R5, c[0x0][0x1c8] ;  /* 0x0000720000057a13 */ /* 0x004fe40000000000 */
        /* <DEDUP_REMOVED lines=40> */
.L_x_468:
[CC--:B------:R-:W-:Y:S01]  /*0a10*/  LEA.HI R4, R25.reuse, R210.reuse, RZ, 0x2 ;  /* 0x000000d219047211 */ /* 0x0c0fe200078f10ff */
[----:B------:R-:W-:Y:S01]  /*0a20*/  IMAD.IADD R29, R190, 0x1, -R38 ;  /* 0x00000001be1d7824 */ /* 0x000fe200078e0a26 */
[----:B------:R-:W-:Y:S01]  /*0a30*/  LEA.HI R27, R25, R210, RZ, 0x3 ;  /* 0x000000d2191b7211 */ /* 0x000fe200078f18ff */
[----:B------:R-:W-:Y:S01]  /*0a40*/  BSSY B0, `(.L_x_469) ;  /* 0x0000030000007945 */ /* 0x000fe20003800000 */
[----:B------:R-:W-:Y:S02]  /*0a50*/  LOP3.LUT R3, R4, 0xfffffffc, RZ, 0xc0, !PT ;  /* 0xfffffffc04037812 */ /* 0x000fe400078ec0ff */
[----:B------:R-:W-:Y:S02]  /*0a60*/  SHF.R.S32.HI R26, RZ, 0x3, R27 ;  /* 0x00000003ff1a7819 */ /* 0x000fe4000001141b */
        /* <DEDUP_REMOVED lines=14> */
[----:B------:R-:W-:Y:S01]  /*0b50*/  SHF.R.U32.HI R0, RZ, 0x3, R0 ;  /* 0x00000003ff007819 */ /* 0x000fe20000011600 */
[----:B------:R1:W-:Y:S01]  /*0b60*/  STL [R1+0x6c], R29 ;  /* 0x00006c1d01007387 */ /* 0x0003e20000100800 */
[C---:B------:R-:W-:Y:S01]  /*0b70*/  ISETP.GE.AND P0, PT, R2.reuse, R29, PT ;  /* 0x0000001d0200720c */ /* 0x040fe20003f06270 */
[----:B------:R-:W-:Y:S01]  /*0b80*/  IMAD.IADD R4, R2, 0x1, -R4 ;  /* 0x0000000102047824 */ /* 0x000fe200078e0a04 */
[----:B------:R-:W-:Y:S01]  /*0b90*/  LOP3.LUT R3, R3, R0, RZ, 0x3c, !PT ;  /* 0x0000000003037212 */ /* 0x000fe200078e3cff */
[----:B------:R-:W-:-:S02]  /*0ba0*/  IMAD R0, R17, c[0x0][0x1a8], RZ ;  /* 0x00006a0011007a24 */ /* 0x000fc400078e02ff */
[----:B------:R-:W-:Y:S02]  /*0bb0*/  IMAD R4, R97, 0x8, R4 ;  /* 0x0000000861047824 */ /* 0x000fe400078e0204 */
[----:B------:R-:W-:Y:S02]  /*0bc0*/  IMAD R0, R16, c[0x0][0x1ac], R0 ;  /* 0x00006b0010007a24 */ /* 0x000fe400078e0200 */
[----:B------:R-:W-:Y:S01]  /*0bd0*/  IMAD.U32 R6, R4, 0x20, R3 ;  /* 0x0000002004067824 */ /* 0x000fe200078e0003 */
[----:B------:R-:W-:Y:S01]  /*0be0*/  SHF.R.S32.HI R3, RZ, 0x1f, R2 ;  /* 0x0000001fff037819 */ /* 0x000fe20000011402 */
[----:B------:R-:W-:-:S04]  /*0bf0*/  IMAD.WIDE.U32 R8, R16, c[0x0][0x1a8], R8 ;  /* 0x00006a0010087a25 */ /* 0x000fc800078e0008 */
[----:B------:R-:W-:-:S04]  /*0c00*/  IMAD.WIDE R4, R19, 0x80, R2 ;  /* 0x0000008013047825 */ /* 0x000fc800078e0202 */
        /* <DEDUP_REMOVED lines=19> */
.L_x_470:
[----:B------:R-:W-:Y:S05]  /*0d40*/  BSYNC B0 ;  /* 0x0000000000007941 */ /* 0x000fea0003800000 */
.L_x_469:
        /* <DEDUP_REMOVED lines=21> */
.L_x_472:
[----:B------:R-:W-:Y:S05]  /*0ea0*/  BSYNC B0 ;  /* 0x0000000000007941 */ /* 0x000fea0003800000 */
.L_x_471:
        /* <DEDUP_REMOVED lines=21> */
.L_x_474:
[----:B------:R-:W-:Y:S05]  /*1000*/  BSYNC B0 ;  /* 0x0000000000007941 */ /* 0x000fea0003800000 */
.L_x_473:
        /* <DEDUP_REMOVED lines=24> */
.L_x_476:
[----:B------:R-:W-:Y:S05]  /*1190*/  BSYNC B0 ;  /* 0x0000000000007941 */ /* 0x000fea0003800000 */
.L_x_475:
[----:B------:R-:W-:Y:S01]  /*11a0*/  IMAD R8, R3, c[0x0][0x198], RZ ;  /* 0x0000660003087a24 */ /* 0x000fe200078e02ff */
[----:B------:R-:W-:Y:S01]  /*11b0*/  LEA.HI R25, R25, R210, RZ, 0x4 ;  /* 0x000000d219197211 */ /* 0x000fe200078f20ff */
[----:B------:R-:W-:Y:S01]  /*11c0*/  IMAD R0, R3, c[0x0][0x1a0], RZ ;  /* 0x0000680003007a24 */ /* 0x000fe200078e02ff */
[----:B------:R-:W-:Y:S01]  /*11d0*/  LEA.HI.SX32 R36, R252, 0xffffffff, 0x19 ;  /* 0xfffffffffc247811 */ /* 0x000fe200078fcaff */
[C---:B------:R-:W-:Y:S01]  /*11e0*/  IMAD.WIDE.U32 R6, R2.reuse, c[0x0][0x198], R30 ;  /* 0x0000660002067a25 */ /* 0x040fe200078e001e */
[----:B------:R-:W-:Y:S02]  /*11f0*/  BSSY B0, `(.L_x_477) ;  /* 0x0000033000007945 */ /* 0x000fe40003800000 */
[----:B---3--:R-:W-:Y:S01]  /*1200*/  SHF.R.S32.HI R12, RZ, 0x1f, R36 ;  /* 0x0000001fff0c7819 */ /* 0x008fe20000011424 */
        /* <DEDUP_REMOVED lines=11> */
[----:B------:R-:W-:-:S03]  /*12c0*/  IMAD.WIDE.U32 R40, R14, c[0x0][0x1b0], R6 ;  /* 0x00006c000e287a25 */ /* 0x000fc600078e0006 */
        /* <DEDUP_REMOVED lines=11> */
[----:B------:R-:W-:Y:S01]  /*1380*/  IMAD R5, R36, -0x80, R96 ;  /* 0xffffff8024057824 */ /* 0x000fe200078e0260 */
[----:B------:R-:W-:Y:S01]  /*1390*/  LEA.HI R0, R0, R8, RZ, 0x2 ;  /* 0x0000000800007211 */ /* 0x000fe200078f10ff */
[----:B------:R-:W-:Y:S01]  /*13a0*/  IMAD.WIDE.U32 R6, R36, UR7, R34 ;  /* 0x0000000724067c25 */ /* 0x000fe2000f8e0022 */
[----:B------:R1:W-:Y:S02]  /*13b0*/  STL.64 [R1+0x50], R34 ;  /* 0x0000502201007387 */ /* 0x0003e40000100a00 */
[----:B------:R-:W-:-:S02]  /*13c0*/  ISETP.GE.AND P0, PT, R2, R5, PT ;  /* 0x000000050200720c */ /* 0x000fc40003f06270 */
[----:B------:R1:W-:Y:S01]  /*13d0*/  STL [R1+0x44], R18 ;  /* 0x0000441201007387 */ /* 0x0003e20000100800 */
[----:B------:R-:W-:Y:S01]  /*13e0*/  LOP3.LUT R4, R0, 0xfffffffc, RZ, 0xc0, !PT ;  /* 0xfffffffc00047812 */ /* 0x000fe200078ec0ff */
[----:B------:R-:W-:-:S04]  /*13f0*/  IMAD R0, R36, UR6, RZ ;  /* 0x0000000624007c24 */ /* 0x000fc8000f8e02ff */
[----:B------:R-:W-:Y:S01]  /*1400*/  IMAD.IADD R14, R8, 0x1, -R4 ;  /* 0x00000001080e7824 */ /* 0x000fe200078e0a04 */
[----:B------:R-:W-:Y:S01]  /*1410*/  MOV R4, 0x10 ;  /* 0x0000001000047802 */ /* 0x000fe20000000f00 */
        /* <DEDUP_REMOVED lines=16> */
.L_x_478:
[----:B------:R-:W-:Y:S05]  /*1520*/  BSYNC B0 ;  /* 0x0000000000007941 */ /* 0x000fea0003800000 */
.L_x_477:
        /* <DEDUP_REMOVED lines=11> */
[----:B-1----:R-:W-:Y:S02]  /*15e0*/  IADD3.X R11, R9, UR16, RZ, P0, !PT ;  /* 0x00000010090b7c10 */ /* 0x002fe400087fe4ff */
[----:B------:R-:W-:-:S04]  /*15f0*/  LEA R10, P0, R0, c[0x0][0x168], 0x1 ;  /* 0x00005a00000a7a11 */ /* 0x000fc800078008ff */
[----:B------:R-:W-:-:S05]  /*1600*/  LEA.HI.X R11, R0, c[0x0][0x16c], R11, 0x1, P0 ;  /* 0x00005b00000b7a11 */ /* 0x000fca00000f0c0b */
[----:B------:R-:W-:Y:S01]  /*1610*/  @!PT LDS RZ, [RZ] ;  /* 0x00000000fffff984 */ /* 0x000fe20000000800 */
[----:B------:R-:W-:Y:S01]  /*1620*/  @!PT LDS RZ, [RZ] ;  /* 0x00000000fffff984 */ /* 0x000fe20000000800 */
[----:B------:R-:W-:Y:S01]  /*1630*/  @!PT LDS RZ, [RZ] ;  /* 0x00000000fffff984 */ /* 0x000fe20000000800 */
[----:B------:R1:W-:Y:S04]  /*1640*/  LDGSTS.E.BYPASS.LTC128B.128 [R226+0x2800], [R10.64] ;  /* 0x028000000ae27fae */ /* 0x0003e8000b901d52 */
.L_x_480:
[----:B------:R-:W-:Y:S05]  /*1650*/  BSYNC B0 ;  /* 0x0000000000007941 */ /* 0x000fea0003800000 */
.L_x_479:
        /* <DEDUP_REMOVED lines=17> */
.L_x_482:
[----:B------:R-:W-:Y:S05]  /*1770*/  BSYNC B0 ;  /* 0x0000000000007941 */ /* 0x000fea0003800000 */
.L_x_481:
        /* <DEDUP_REMOVED lines=18> */
.L_x_484:
[----:B------:R-:W-:Y:S05]  /*18a0*/  BSYNC B0 ;  /* 0x0000000000007941 */ /* 0x000fea0003800000 */
.L_x_483:
        /* <DEDUP_REMOVED lines=15> */
[----:B------:R-:W-:-:S03]  /*19a0*/  MOV R3, RZ ;  /* 0x000000ff00037202 */ /* 0x000fc60000000f00 */
[----:B------:R-:W5:Y:S01]  /*19b0*/  @P2 MUFU.RCP R2, c[0x0][0x238] ;  /* 0x00008e0000022b08 */ /* 0x000f620000001000 */
[C---:B------:R-:W-:Y:S01]  /*19c0*/  IMAD R0, R36.reuse, c[0x0][0x1a4], R0 ;  /* 0x0000690024007a24 */ /* 0x040fe200078e0200 */
[----:B------:R-:W-:Y:S01]  /*19d0*/  BSSY B0, `(.L_x_485) ;  /* 0x0000015000007945 */ /* 0x000fe20003800000 */
[----:B-1----:R-:W-:-:S05]  /*19e0*/  IMAD.WIDE.U32 R8, R36, c[0x0][0x1a0], RZ ;  /* 0x0000680024087a25 */ /* 0x002fca00078e00ff */
[----:B------:R1:W-:Y:S01]  /*19f0*/  @P1 STS [R226+0x4000], RZ ;  /* 0x004000ffe2001388 */ /* 0x0003e20000000800 */
[----:B------:R-:W-:Y:S01]  /*1a00*/  IMAD.IADD R0, R9, 0x1, R0 ;  /* 0x0000000109007824 */ /* 0x000fe200078e0200 */
[C---:B------:R-:W-:Y:S02]  /*1a10*/  LEA R6, P0, R8.reuse, R32, 0x7 ;  /* 0x0000002008067211 */ /* 0x040fe400078038ff */
[----:B------:R1:W-:Y:S02]  /*1a20*/  @P1 STS [R226+0x4004], RZ ;  /* 0x004004ffe2001388 */ /* 0x0003e40000000800 */
[----:B------:R-:W-:Y:S02]  /*1a30*/  LEA.HI.X R7, R8, R18, R0, 0x7, P0 ;  /* 0x0000001208077211 */ /* 0x000fe400000f3c00 */
        /* <DEDUP_REMOVED lines=14> */
.L_x_486:
[----:B-1----:R-:W-:Y:S05]  /*1b20*/  BSYNC B0 ;  /* 0x0000000000007941 */ /* 0x002fea0003800000 */
.L_x_485:
        /* <DEDUP_REMOVED lines=17> */
.L_x_488:
[----:B------:R-:W-:Y:S05]  /*1c40*/  BSYNC B0 ;  /* 0x0000000000007941 */ /* 0x000fea0003800000 */
.L_x_487:
        /* <DEDUP_REMOVED lines=17> */
.L_x_490:
[----:B------:R-:W-:Y:S05]  /*1d60*/  BSYNC B0 ;  /* 0x0000000000007941 */ /* 0x000fea0003800000 */
.L_x_489:
        /* <DEDUP_REMOVED lines=18> */
.L_x_492:
[----:B------:R-:W-:Y:S05]  /*1e90*/  BSYNC B0 ;  /* 0x0000000000007941 */ /* 0x000fea0003800000 */
.L_x_491:
        /* <DEDUP_REMOVED lines=11> */
[----:B------:R-:W-:Y:S02]  /*1f50*/  LEA.HI R8, R8, R13, RZ, 0x3 ;  /* 0x0000000d08087211 */ /* 0x000fe400078f18ff */
        /* <DEDUP_REMOVED lines=19> */
[----:B------:R-:W-:Y:S01]  /*2090*/  LOP3.LUT R185, R7, R5, RZ, 0x3c, !PT ;  /* 0x0000000507b97212 */ /* 0x000fe200078e3cff */
[----:B------:R-:W-:Y:S01]  /*20a0*/  IMAD.SHL.U32 R7, R210, 0x2, RZ ;  /* 0x00000002d2077824 */ /* 0x000fe200078e00ff */
[----:B------:R-:W-:-:S03]  /*20b0*/  LOP3.LUT R0, R6, R0, RZ, 0x3c, !PT ;  /* 0x0000000006007212 */ /* 0x000fc600078e3cff */
[----:B------:R-:W-:Y:S01]  /*20c0*/  IMAD.IADD R2, R185, 0x1, R2 ;  /* 0x00000001b9027824 */ /* 0x000fe200078e0202 */
[----:B------:R-:W-:Y:S01]  /*20d0*/  LOP3.LUT R7, R7, 0x6, RZ, 0xc0, !PT ;  /* 0x0000000607077812 */ /* 0x000fe200078ec0ff */
[----:B------:R-:W-:-:S03]  /*20e0*/  IMAD.U32 R0, R8, 0x20, R0 ;  /* 0x0000002008007824 */ /* 0x000fc600078e0000 */
[----:B------:R-:W-:Y:S01]  /*20f0*/  SHF.L.U32 R211, R2, 0x1, RZ ;  /* 0x0000000102d37819 */ /* 0x000fe200000006ff */
[----:B------:R-:W-:Y:S02]  /*2100*/  IMAD.SHL.U32 R208, R0, 0x2, RZ ;  /* 0x0000000200d07824 */ /* 0x000fe400078e00ff */
[----:B------:R-:W-:Y:S02]  /*2110*/  IMAD R7, R36, 0x80, R7 ;  /* 0x0000008024077824 */ /* 0x000fe400078e0207 */
[----:B------:R-:W-:Y:S01]  /*2120*/  LDSM.16.M88.4 R8, [R211] ;  /* 0x00000000d308783b */ /* 0x000fe20000000200 */
[----:B------:R-:W-:Y:S01]  /*2130*/  IADD3 R0, R208, 0x2000, RZ ;  /* 0x00002000d0007810 */ /* 0x000fe20007ffe0ff */
[----:B------:R-:W-:Y:S01]  /*2140*/  IMAD R212, R4, 0x2, R211 ;  /* 0x0000000204d47824 */ /* 0x000fe200078e02d3 */
[----:B------:R-:W-:Y:S01]  /*2150*/  IADD3 R213, R208, 0x2020, RZ ;  /* 0x00002020d0d57810 */ /* 0x000fe20007ffe0ff */
[----:B------:R-:W1:Y:S01]  /*2160*/  LDSM.16.M88.4 R112, [R208+0x3800] ;  /* 0x00380000d070783b */ /* 0x000e620000000200 */
[----:B------:R-:W-:-:S02]  /*2170*/  @P0 IADD3 R213, R0, -0x20, RZ ;  /* 0xffffffe000d50810 */ /* 0x000fc40007ffe0ff */
[----:B------:R-:W-:Y:S01]  /*2180*/  SHF.R.S32.HI R0, RZ, 0x1f, R37 ;  /* 0x0000001fff007819 */ /* 0x000fe20000011425 */
[----:B------:R-:W5:Y:S01]  /*2190*/  LDSM.16.M88.4 R28, [R208+0x2000] ;  /* 0x00200000d01c783b */ /* 0x000f620000000200 */
[----:B------:R-:W-:Y:S02]  /*21a0*/  ISETP.GE.AND P4, PT, R7, R96, PT ;  /* 0x000000600700720c */ /* 0x000fe40003f86270 */
[----:B------:R-:W-:Y:S01]  /*21b0*/  LEA.HI R0, R0, R37, RZ, 0x2 ;  /* 0x0000002500007211 */ /* 0x000fe200078f10ff */
[----:B------:R-:W2:Y:S03]  /*21c0*/  LDSM.16.M88.4 R44, [R208+0x2400] ;  /* 0x00240000d02c783b */ /* 0x000ea60000000200 */
[----:B------:R-:W-:Y:S01]  /*21d0*/  SHF.R.S32.HI R0, RZ, 0x2, R0 ;  /* 0x00000002ff007819 */ /* 0x000fe20000011400 */
[----:B------:R-:W3:Y:S03]  /*21e0*/  LDSM.16.M88.4 R56, [R208+0x2800] ;  /* 0x00280000d038783b */ /* 0x000ee60000000200 */
[----:B------:R-:W-:Y:S01]  /*21f0*/  LEA R0, R97, R0, 0x4 ;  /* 0x0000000061007211 */ /* 0x000fe200078e20ff */
[----:B------:R-:W4:Y:S03]  /*2200*/  LDSM.16.M88.4 R76, [R208+0x2c00] ;  /* 0x002c0000d04c783b */ /* 0x000f260000000200 */
[----:B------:R-:W-:Y:S01]  /*2210*/  IADD3 R0, R38, R0, RZ ;  /* 0x0000000026007210 */ /* 0x000fe20007ffe0ff */
[----:B------:R-:W3:Y:S04]  /*2220*/  LDSM.16.M88.4 R100, [R208+0x3000] ;  /* 0x00300000d064783b */ /* 0x000ee80000000200 */
[----:B------:R-:W3:Y:S04]  /*2230*/  LDSM.16.M88.4 R108, [R208+0x3400] ;  /* 0x00340000d06c783b */ /* 0x000ee80000000200 */
[----:B------:R-:W4:Y:S04]  /*2240*/  LDSM.16.M88.4 R116, [R208+0x3c00] ;  /* 0x003c0000d074783b */ /* 0x000f280000000200 */
[----:B------:R-:W-:Y:S04]  /*2250*/  LDSM.16.M88.4 R12, [R212] ;  /* 0x00000000d40c783b */ /* 0x000fe80000000200 */
[----:B------:R-:W4:Y:S01]  /*2260*/  LDSM.16.M88.4 R172, [R213+0x1800] ;  /* 0x00180000d5ac783b */ /* 0x000f220000000200 */
[C---:B-1----:R-:W-:Y:S03]  /*2270*/  HMMA.16816.F32 R20, R8.reuse, R112, RZ ;  /* 0x000000700814723c */ /* 0x042fe600000018ff */
[----:B------:R-:W-:Y:S04]  /*2280*/  LDSM.16.M88.4 R176, [R213+0x1c00] ;  /* 0x001c0000d5b0783b */ /* 0x000fe80000000200 */
[----:B------:R-:W-:Y:S01]  /*2290*/  LDSM.16.M88.4 R140, [R213+0x1000] ;  /* 0x00100000d58c783b */ /* 0x000fe20000000200 */
[C---:B-----5:R-:W-:Y:S03]  /*22a0*/  HMMA.16816.F32 R72, R8.reuse, R28, RZ ;  /* 0x0000001c0848723c */ /* 0x060fe600000018ff */
[----:B------:R-:W1:Y:S04]  /*22b0*/  LDSM.16.M88.4 R132, [R213+0xc00] ;  /* 0x000c0000d584783b */ /* 0x000e680000000200 */
[----:B------:R-:W-:Y:S01]  /*22c0*/  LDSM.16.M88.4 R168, [R213+0x1400] ;  /* 0x00140000d5a8783b */ /* 0x000fe20000000200 */
[C---:B--2---:R-:W-:Y:S03]  /*22d0*/  HMMA.16816.F32 R64, R8.reuse, R44, RZ ;  /* 0x0000002c0840723c */ /* 0x044fe600000018ff */
[----:B------:R-:W2:Y:S04]  /*22e0*/  LDSM.16.M88.4 R128, [R213+0x800] ;  /* 0x00080000d580783b */ /* 0x000ea80000000200 */
[----:B------:R-:W5:Y:S01]  /*22f0*/  LDSM.16.M88.4 R124, [R213+0x400] ;  /* 0x00040000d57c783b */ /* 0x000f620000000200 */
[C---:B---3--:R-:W-:Y:S03]  /*2300*/  HMMA.16816.F32 R52, R8.reuse, R56, RZ ;  /* 0x000000380834723c */ /* 0x048fe600000018ff */
[----:B------:R3:W-:Y:S04]  /*2310*/  STL [R1+0x14], R0 ;  /* 0x0000140001007387 */ /* 0x0007e80000100800 */
[----:B------:R-:W1:Y:S01]  /*2320*/  LDSM.16.M88.4 R120, [R213] ;  /* 0x00000000d578783b */ /* 0x000e620000000200 */
[C---:B----4-:R-:W-:Y:S08]  /*2330*/  HMMA.16816.F32 R40, R8.reuse, R76, RZ ;  /* 0x0000004c0828723c */ /* 0x050ff000000018ff */
[C---:B------:R-:W-:Y:S08]  /*2340*/  HMMA.16816.F32 R32, R8.reuse, R100, RZ ;  /* 0x000000640820723c */ /* 0x040ff000000018ff */
[----:B------:R-:W-:Y:S01]  /*2350*/  HMMA.16816.F32 R24, R8, R108, RZ ;  /* 0x0000006c0818723c */ /* 0x000fe200000018ff */
[----:B---3--:R-:W-:-:S07]  /*2360*/  IADD3 R0, R96, R0, -R190 ;  /* 0x0000000060007210 */ /* 0x008fce0007ffe8be */
        /* <DEDUP_REMOVED lines=9> */
[C---:B------:R-:W-:Y:S08]  /*2400*/  HMMA.16816.F32 R8, R12.reuse, R172, R20 ;  /* 0x000000ac0c08723c */ /* 0x040ff00000001814 */
[C---:B-1----:R-:W-:Y:S08]  /*2410*/  HMMA.16816.F32 R236, R12.reuse, R134, R80 ;  /* 0x000000860cec723c */ /* 0x042ff00000001850 */
[C---:B--2---:R-:W-:Y:S07]  /*2420*/  HMMA.16816.F32 R156, R12.reuse, R130, R48 ;  /* 0x000000820c9c723c */ /* 0x044fee0000001830 */
[C---:B------:R-:W-:Y:S01]  /*2430*/  IADD3 R49, R7.reuse, 0x1, RZ ;  /* 0x0000000107317810 */ /* 0x040fe20007ffe0ff */
[----:B------:R-:W-:Y:S01]  /*2440*/  IMAD.MOV.U32 R181, RZ, RZ, R8 ;  /* 0x000000ffffb57224 */ /* 0x000fe200078e0008 */
[----:B------:R-:W-:Y:S01]  /*2450*/  MOV R204, R10 ;  /* 0x0000000a00cc7202 */ /* 0x000fe20000000f00 */
[----:B------:R-:W-:Y:S01]  /*2460*/  IMAD.MOV.U32 R180, RZ, RZ, R9 ;  /* 0x000000ffffb47224 */ /* 0x000fe200078e0009 */
[C---:B------:R-:W-:Y:S01]  /*2470*/  IADD3 R50, R7.reuse, 0x8, RZ ;  /* 0x0000000807327810 */ /* 0x040fe20007ffe0ff */
[----:B------:R-:W-:Y:S01]  /*2480*/  IMAD.MOV.U32 R206, RZ, RZ, R11 ;  /* 0x000000ffffce7224 */ /* 0x000fe200078e000b */
[----:B-----5:R-:W-:Y:S01]  /*2490*/  HMMA.16816.F32 R152, R12, R124, R64 ;  /* 0x0000007c0c98723c */ /* 0x020fe20000001840 */
[----:B------:R-:W-:-:S02]  /*24a0*/  IADD3 R51, R7, 0x9, RZ ;  /* 0x0000000907337810 */ /* 0x000fc40007ffe0ff */
[----:B------:R-:W-:Y:S01]  /*24b0*/  IMAD.IADD R6, R0, 0x1, -R50 ;  /* 0x0000000100067824 */ /* 0x000fe200078e0a32 */
[-C--:B------:R-:W-:Y:S02]  /*24c0*/  ISETP.GE.AND P2, PT, R50, R96.reuse, PT ;  /* 0x000000603200720c */ /* 0x080fe40003f46270 */
[-C--:B------:R-:W-:Y:S02]  /*24d0*/  ISETP.GE.AND P1, PT, R51, R96.reuse, PT ;  /* 0x000000603300720c */ /* 0x080fe40003f26270 */
[----:B------:R-:W-:Y:S01]  /*24e0*/  HMMA.16816.F32 R8, R12, R176, R16 ;  /* 0x000000b00c08723c */ /* 0x000fe20000001810 */
[C---:B------:R-:W-:Y:S02]  /*24f0*/  IADD3 R66, R7.reuse, 0x19, RZ ;  /* 0x0000001907427810 */ /* 0x040fe40007ffe0ff */
[----:B------:R-:W-:Y:S02]  /*2500*/  IADD3 R67, R7, 0x20, RZ ;  /* 0x0000002007437810 */ /* 0x000fe40007ffe0ff */
[----:B------:R-:W-:-:S03]  /*2510*/  ISETP.GE.AND P3, PT, R49, R96, PT ;  /* 0x000000603100720c */ /* 0x000fc60003f66270 */
[C---:B------:R-:W-:Y:S07]  /*2520*/  HMMA.16816.F32 R16, R12.reuse, R142, R84 ;  /* 0x0000008e0c10723c */ /* 0x040fee0000001854 */
[C---:B------:R-:W-:Y:S01]  /*2530*/  IADD3 R84, R7.reuse, 0x41, RZ ;  /* 0x0000004107547810 */ /* 0x040fe20007ffe0ff */
[C---:B------:R-:W-:Y:S07]  /*2540*/  HMMA.16816.F32 R160, R12.reuse, R128, R52 ;  /* 0x000000800ca0723c */ /* 0x040fee0000001834 */
[----:B------:R-:W-:Y:S01]  /*2550*/  IADD3 R53, R7, 0x10, RZ ;  /* 0x0000001007357810 */ /* 0x000fe20007ffe0ff */
[----:B------:R-:W-:Y:S01]  /*2560*/  IMAD.MOV.U32 R2, RZ, RZ, R9 ;  /* 0x000000ffff027224 */ /* 0x000fe200078e0009 */
[----:B------:R-:W-:Y:S01]  /*2570*/  HMMA.16816.F32 R136, R12, R168, R24 ;  /* 0x000000a80c88723c */ /* 0x000fe20000001818 */
[----:B------:R-:W-:Y:S01]  /*2580*/  IMAD.MOV.U32 R224, RZ, RZ, R8 ;  /* 0x000000ffffe07224 */ /* 0x000fe200078e0008 */
[----:B------:R-:W-:Y:S01]  /*2590*/  ISETP.GE.AND P0, PT, R53, R96, PT ;  /* 0x000000603500720c */ /* 0x000fe20003f06270 */
[----:B------:R-:W-:-:S02]  /*25a0*/  IMAD.MOV.U32 R225, RZ, RZ, R10 ;  /* 0x000000ffffe17224 */ /* 0x000fc400078e000a */
[----:B------:R-:W-:Y:S02]  /*25b0*/  IMAD.MOV.U32 R215, RZ, RZ, R11 ;  /* 0x000000ffffd77224 */ /* 0x000fe400078e000b */
[----:B------:R-:W-:Y:S01]  /*25c0*/  MOV R83, R17 ;  /* 0x0000001100537202 */ /* 0x000fe20000000f00 */
[----:B------:R-:W-:Y:S01]  /*25d0*/  IMAD.MOV.U32 R82, RZ, RZ, R19 ;  /* 0x000000ffff527224 */ /* 0x000fe200078e0013 */
[----:B------:R-:W-:Y:S01]  /*25e0*/  HMMA.16816.F32 R148, R12, R126, R60 ;  /* 0x0000007e0c94723c */ /* 0x000fe2000000183c */
[----:B------:R-:W-:Y:S01]  /*25f0*/  IMAD.MOV.U32 R81, RZ, RZ, R18 ;  /* 0x000000ffff517224 */ /* 0x000fe200078e0012 */
[----:B------:R-:W1:Y:S01]  /*2600*/  LDSM.16.M88.4 R8, [R211+0x1000] ;  /* 0x00100000d308783b */ /* 0x000e620000000200 */
[----:B------:R-:W-:-:S04]  /*2610*/  IMAD.MOV.U32 R207, RZ, RZ, R16 ;  /* 0x000000ffffcf7224 */ /* 0x000fc800078e0010 */
[C---:B------:R-:W-:Y:S01]  /*2620*/  IADD3 R60, R7.reuse, 0x11, RZ ;  /* 0x00000011073c7810 */ /* 0x040fe20007ffe0ff */
[C---:B------:R-:W-:Y:S01]  /*2630*/  HMMA.16816.F32 R16, R12.reuse, R170, R92 ;  /* 0x000000aa0c10723c */ /* 0x040fe2000000185c */
[----:B------:R-:W-:Y:S02]  /*2640*/  IADD3 R63, R7, 0x18, RZ ;  /* 0x00000018073f7810 */ /* 0x000fe40007ffe0ff */
[-C--:B------:R-:W-:Y:S02]  /*2650*/  ISETP.GE.AND P6, PT, R60, R96.reuse, PT ;  /* 0x000000603c00720c */ /* 0x080fe40003fc6270 */
[----:B------:R-:W-:Y:S02]  /*2660*/  ISETP.GE.AND P5, PT, R63, R96, PT ;  /* 0x000000603f00720c */ /* 0x000fe40003fa6270 */
[----:B------:R-:W-:Y:S01]  /*2670*/  IMAD.MOV.U32 R187, RZ, RZ, R136 ;  /* 0x000000ffffbb7224 */ /* 0x000fe200078e0088 */
[----:B------:R-:W-:Y:S01]  /*2680*/  MOV R182, R137 ;  /* 0x0000008900b67202 */ /* 0x000fe20000000f00 */
[----:B------:R-:W-:Y:S01]  /*2690*/  IMAD.MOV.U32 R183, RZ, RZ, R139 ;  /* 0x000000ffffb77224 */ /* 0x000fe200078e008b */
[----:B------:R-:W-:Y:S01]  /*26a0*/  HMMA.16816.F32 R248, R12, R140, R32 ;  /* 0x0000008c0cf8723c */ /* 0x000fe20000001820 */
[----:B------:R-:W-:-:S07]  /*26b0*/  IMAD.MOV.U32 R227, RZ, RZ, R138 ;  /* 0x000000ffffe37224 */ /* 0x000fce00078e008a */
[C---:B------:R-:W-:Y:S06]  /*26c0*/  HMMA.16816.F32 R136, R12.reuse, R122, R68 ;  /* 0x0000007a0c88723c */ /* 0x040fec0000001844 */
[----:B------:R-:W-:Y:S01]  /*26d0*/  IMAD.MOV.U32 R80, RZ, RZ, R16 ;  /* 0x000000ffff507224 */ /* 0x000fe200078e0010 */
[C---:B------:R-:W-:Y:S01]  /*26e0*/  IADD3 R68, R7.reuse, 0x21, RZ ;  /* 0x0000002107447810 */ /* 0x040fe20007ffe0ff */
[----:B------:R-:W-:Y:S01]  /*26f0*/  IMAD.MOV.U32 R92, RZ, RZ, R17 ;  /* 0x000000ffff5c7224 */ /* 0x000fe200078e0011 */
[C---:B------:R-:W-:Y:S01]  /*2700*/  IADD3 R69, R7.reuse, 0x28, RZ ;  /* 0x0000002807457810 */ /* 0x040fe20007ffe0ff */
[----:B------:R-:W-:Y:S01]  /*2710*/  IMAD.MOV.U32 R94, RZ, RZ, R19 ;  /* 0x000000ffff5e7224 */ /* 0x000fe200078e0013 */
[C---:B------:R-:W-:Y:S01]  /*2720*/  IADD3 R70, R7.reuse, 0x29, RZ ;  /* 0x0000002907467810 */ /* 0x040fe20007ffe0ff */
[----:B------:R-:W-:Y:S01]  /*2730*/  IMAD.MOV.U32 R196, RZ, RZ, R18 ;  /* 0x000000ffffc47224 */ /* 0x000fe200078e0012 */
[----:B------:R-:W-:Y:S01]  /*2740*/  IADD3 R71, R7, 0x30, RZ ;  /* 0x0000003007477810 */ /* 0x000fe20007ffe0ff */
[C---:B------:R-:W-:Y:S07]  /*2750*/  HMMA.16816.F32 R16, R12.reuse, R174, R104 ;  /* 0x000000ae0c10723c */ /* 0x040fee0000001868 */
[----:B------:R-:W-:Y:S01]  /*2760*/  IMAD.MOV.U32 R107, RZ, RZ, R2 ;  /* 0x000000ffff6b7224 */ /* 0x000fe200078e0002 */
[----:B------:R-:W-:Y:S01]  /*2770*/  HMMA.16816.F32 R144, R12, R120, R72 ;  /* 0x000000780c90723c */ /* 0x000fe20000001848 */
[----:B------:R-:W-:-:S05]  /*2780*/  IMAD.IADD R2, R0, 0x1, -R7 ;  /* 0x0000000100027824 */ /* 0x000fca00078e0a07 */
[----:B------:R-:W-:Y:S01]  /*2790*/  IABS R5, R2 ;  /* 0x0000000200057213 */ /* 0x000fe20000000000 */
[----:B------:R-:W-:Y:S01]  /*27a0*/  IMAD.IADD R2, R0, 0x1, -R49 ;  /* 0x0000000100027824 */ /* 0x000fe200078e0a31 */
[C---:B------:R-:W-:Y:S01]  /*27b0*/  HMMA.16816.F32 R220, R12.reuse, R132, R40 ;  /* 0x000000840cdc723c */ /* 0x040fe20000001828 */
[C---:B------:R-:W-:Y:S01]  /*27c0*/  IADD3 R72, R7.reuse, 0x31, RZ ;  /* 0x0000003107487810 */ /* 0x040fe20007ffe0ff */
[----:B------:R2:W-:Y:S01]  /*27d0*/  I2F R65, R5 ;  /* 0x0000000500417306 */ /* 0x0005e20000201400 */
[C---:B------:R-:W-:Y:S02]  /*27e0*/  IADD3 R73, R7.reuse, 0x38, RZ ;  /* 0x0000003807497810 */ /* 0x040fe40007ffe0ff */
[----:B------:R-:W-:Y:S02]  /*27f0*/  IABS R2, R2 ;  /* 0x0000000200027213 */ /* 0x000fe40000000000 */
[C---:B------:R-:W-:Y:S01]  /*2800*/  IADD3 R74, R7.reuse, 0x39, RZ ;  /* 0x00000039074a7810 */ /* 0x040fe20007ffe0ff */
[----:B------:R-:W-:Y:S01]  /*2810*/  HMMA.16816.F32 R12, R12, R178, R88 ;  /* 0x000000b20c0c723c */ /* 0x000fe20000001858 */
[----:B------:R-:W-:Y:S01]  /*2820*/  IADD3 R75, R7, 0x40, RZ ;  /* 0x00000040074b7810 */ /* 0x000fe20007ffe0ff */
[----:B------:R-:W-:Y:S01]  /*2830*/  IMAD.MOV.U32 R87, RZ, RZ, R18 ;  /* 0x000000ffff577224 */ /* 0x000fe200078e0012 */
[----:B------:R-:W-:Y:S01]  /*2840*/  MOV R104, R17 ;  /* 0x0000001100687202 */ /* 0x000fe20000000f00 */
[----:B------:R-:W-:-:S02]  /*2850*/  IMAD.MOV.U32 R93, RZ, RZ, R19 ;  /* 0x000000ffff5d7224 */ /* 0x000fc400078e0013 */
[----:B------:R-:W-:Y:S02]  /*2860*/  IMAD.MOV.U32 R106, RZ, RZ, R16 ;  /* 0x000000ffff6a7224 */ /* 0x000fe400078e0010 */
[C---:B-1----:R-:W-:Y:S01]  /*2870*/  HMMA.16816.F32 R88, R8.reuse, R118, RZ ;  /* 0x000000760858723c */ /* 0x042fe200000018ff */
[----:B--2---:R-:W-:Y:S01]  /*2880*/  IMAD.MOV.U32 R5, RZ, RZ, R2 ;  /* 0x000000ffff057224 */ /* 0x004fe200078e0002 */
[----:B------:R-:W-:Y:S02]  /*2890*/  IABS R2, R6 ;  /* 0x0000000600027213 */ /* 0x000fe40000000000 */
[----:B------:R-:W-:Y:S01]  /*28a0*/  IADD3 R6, R0, -R51, RZ ;  /* 0x8000003300067210 */ /* 0x000fe20007ffe0ff */
[----:B------:R1:W-:Y:S02]  /*28b0*/  I2F R64, R5 ;  /* 0x0000000500407306 */ /* 0x0003e40000201400 */
[----:B------:R-:W-:Y:S01]  /*28c0*/  MOV R118, R83 ;  /* 0x0000005300767202 */ /* 0x000fe20000000f00 */
[----:B------:R-:W-:Y:S01]  /*28d0*/  HMMA.16816.F32 R232, R8, R116, RZ ;  /* 0x0000007408e8723c */ /* 0x000fe200000018ff */
[----:B------:R-:W-:-:S07]  /*28e0*/  IMAD.MOV.U32 R119, RZ, RZ, R82 ;  /* 0x000000ffff777224 */ /* 0x000fce00078e0052 */
[----:B------:R-:W-:Y:S01]  /*28f0*/  IMAD.MOV.U32 R85, RZ, RZ, R13 ;  /* 0x000000ffff557224 */ /* 0x000fe200078e000d */
[C---:B------:R-:W-:Y:S01]  /*2900*/  HMMA.16816.F32 R36, R8.reuse, R28, RZ ;  /* 0x0000001c0824723c */ /* 0x040fe200000018ff */
[----:B------:R-:W-:Y:S01]  /*2910*/  IMAD.MOV.U32 R86, RZ, RZ, R12 ;  /* 0x000000ffff567224 */ /* 0x000fe200078e000c */
[----:B------:R-:W-:Y:S01]  /*2920*/  MOV R214, R14 ;  /* 0x0000000e00d67202 */ /* 0x000fe20000000f00 */
[----:B------:R-:W-:Y:S01]  /*2930*/  IMAD.MOV.U32 R116, RZ, RZ, R85 ;  /* 0x000000ffff747224 */ /* 0x000fe200078e0055 */
[C---:B------:R-:W-:Y:S01]  /*2940*/  IADD3 R85, R7.reuse, 0x48, RZ ;  /* 0x0000004807557810 */ /* 0x040fe20007ffe0ff */
[----:B-1----:R-:W-:Y:S01]  /*2950*/  IMAD.MOV.U32 R5, RZ, RZ, R2 ;  /* 0x000000ffff057224 */ /* 0x002fe200078e0002 */
[----:B------:R-:W-:Y:S01]  /*2960*/  IABS R2, R6 ;  /* 0x0000000600027213 */ /* 0x000fe20000000000 */
[----:B------:R-:W-:Y:S01]  /*2970*/  IMAD.IADD R6, R0, 0x1, -R53 ;  /* 0x0000000100067824 */ /* 0x000fe200078e0a35 */
[C---:B------:R-:W-:Y:S01]  /*2980*/  HMMA.16816.F32 R40, R8.reuse, R30, RZ ;  /* 0x0000001e0828723c */ /* 0x040fe200000018ff */
[----:B------:R1:W-:Y:S01]  /*2990*/  I2F R62, R5 ;  /* 0x00000005003e7306 */ /* 0x0003e20000201400 */
[----:B------:R-:W2:Y:S01]  /*29a0*/  LDSM.16.M88.4 R28, [R212+0x1000] ;  /* 0x00100000d41c783b */ /* 0x000ea20000000200 */
[----:B------:R-:W-:Y:S01]  /*29b0*/  IMAD.MOV.U32 R117, RZ, RZ, R86 ;  /* 0x000000ffff757224 */ /* 0x000fe200078e0056 */
[C---:B------:R-:W-:Y:S01]  /*29c0*/  IADD3 R86, R7.reuse, 0x49, RZ ;  /* 0x0000004907567810 */ /* 0x040fe20007ffe0ff */
[----:B------:R-:W-:Y:S01]  /*29d0*/  IMAD.MOV.U32 R105, RZ, RZ, R89 ;  /* 0x000000ffff697224 */ /* 0x000fe200078e0059 */
[C---:B------:R-:W-:Y:S01]  /*29e0*/  IADD3 R89, R7.reuse, 0x58, RZ ;  /* 0x0000005807597810 */ /* 0x040fe20007ffe0ff */
[----:B------:R-:W-:Y:S01]  /*29f0*/  IMAD.MOV.U32 R95, RZ, RZ, R90 ;  /* 0x000000ffff5f7224 */ /* 0x000fe200078e005a */
[----:B------:R-:W-:Y:S01]  /*2a00*/  HMMA.16816.F32 R244, R8, R114, RZ ;  /* 0x0000007208f4723c */ /* 0x000fe200000018ff */
[C---:B------:R-:W-:Y:S01]  /*2a10*/  IADD3 R90, R7.reuse, 0x59, RZ ;  /* 0x00000059075a7810 */ /* 0x040fe20007ffe0ff */
[----:B------:R-:W-:Y:S01]  /*2a20*/  IMAD.MOV.U32 R99, RZ, RZ, R91 ;  /* 0x000000ffff637224 */ /* 0x000fe200078e005b */
[----:B------:R-:W-:Y:S01]  /*2a30*/  IADD3 R91, R7, 0x60, RZ ;  /* 0x00000060075b7810 */ /* 0x000fe20007ffe0ff */
[----:B------:R-:W-:Y:S01]  /*2a40*/  IMAD.MOV.U32 R210, RZ, RZ, R15 ;  /* 0x000000ffffd27224 */ /* 0x000fe200078e000f */
[----:B------:R-:W-:-:S04]  /*2a50*/  DEPBAR.LE SB0, 0x0 ;  /* 0x000080000000791a */ /* 0x000fc80000000000 */
[----:B-1----:R-:W-:Y:S01]  /*2a60*/  IMAD.MOV.U32 R5, RZ, RZ, R2 ;  /* 0x000000ffff057224 */ /* 0x002fe200078e0002 */
[----:B------:R-:W-:Y:S01]  /*2a70*/  IABS R2, R6 ;  /* 0x0000000600027213 */ /* 0x000fe20000000000 */
[----:B------:R-:W-:Y:S01]  /*2a80*/  IMAD.IADD R6, R0, 0x1, -R60 ;  /* 0x0000000100067824 */ /* 0x000fe200078e0a3c */
[C---:B------:R-:W-:Y:S01]  /*2a90*/  HMMA.16816.F32 R228, R8.reuse, R112, RZ ;  /* 0x0000007008e4723c */ /* 0x040fe200000018ff */
[----:B------:R1:W-:Y:S01]  /*2aa0*/  I2F R61, R5 ;  /* 0x00000005003d7306 */ /* 0x0003e20000201400 */
[----:B------:R-:W-:Y:S01]  /*2ab0*/  IMAD.MOV.U32 R115, RZ, RZ, R187 ;  /* 0x000000ffff737224 */ /* 0x000fe200078e00bb */
[----:B------:R-:W-:Y:S02]  /*2ac0*/  MOV R114, R88 ;  /* 0x0000005800727202 */ /* 0x000fe40000000f00 */
[C---:B------:R-:W-:Y:S02]  /*2ad0*/  IADD3 R88, R7.reuse, 0x51, RZ ;  /* 0x0000005107587810 */ /* 0x040fe40007ffe0ff */
[----:B------:R-:W-:Y:S01]  /*2ae0*/  IMAD.MOV.U32 R112, RZ, RZ, R87 ;  /* 0x000000ffff707224 */ /* 0x000fe200078e0057 */
[C---:B------:R-:W-:Y:S01]  /*2af0*/  IADD3 R87, R7.reuse, 0x50, RZ ;  /* 0x0000005007577810 */ /* 0x040fe20007ffe0ff */
[----:B------:R-:W-:Y:S01]  /*2b00*/  HMMA.16816.F32 R20, R8, R56, RZ ;  /* 0x000000380814723c */ /* 0x000fe200000018ff */
[----:B------:R-:W-:Y:S01]  /*2b10*/  IMAD.MOV.U32 R113, RZ, RZ, R93 ;  /* 0x000000ffff717224 */ /* 0x000fe200078e005d */
[----:B------:R-:W-:-:S02]  /*2b20*/  IADD3 R93, R7, 0x68, RZ ;  /* 0x00000068075d7810 */ /* 0x000fc40007ffe0ff */
[----:B-1----:R-:W-:-:S04]  /*2b30*/  MOV R5, R2 ;  /* 0x0000000200057202 */ /* 0x002fc80000000f00 */
[C---:B------:R-:W-:Y:S01]  /*2b40*/  HMMA.16816.F32 R16, R8.reuse, R76, RZ ;  /* 0x0000004c0810723c */ /* 0x040fe200000018ff */
[----:B------:R-:W-:Y:S01]  /*2b50*/  IABS R2, R6 ;  /* 0x0000000600027213 */ /* 0x000fe20000000000 */
[C---:B------:R-:W-:Y:S01]  /*2b60*/  IMAD.IADD R6, R0.reuse, 0x1, -R63 ;  /* 0x0000000100067824 */ /* 0x040fe200078e0a3f */
[----:B------:R1:W-:Y:S05]  /*2b70*/  I2F R55, R5 ;  /* 0x0000000500377306 */ /* 0x0003ea0000201400 */
[C---:B------:R-:W-:Y:S08]  /*2b80*/  HMMA.16816.F32 R76, R8.reuse, R78, RZ ;  /* 0x0000004e084c723c */ /* 0x040ff000000018ff */
[----:B------:R-:W-:Y:S01]  /*2b90*/  HMMA.16816.F32 R24, R8, R44, RZ ;  /* 0x0000002c0818723c */ /* 0x000fe200000018ff */
[----:B-1----:R-:W-:Y:S01]  /*2ba0*/  IMAD.MOV.U32 R5, RZ, RZ, R2 ;  /* 0x000000ffff057224 */ /* 0x002fe200078e0002 */
[----:B------:R-:W-:Y:S01]  /*2bb0*/  IABS R2, R6 ;  /* 0x0000000600027213 */ /* 0x000fe20000000000 */
[----:B------:R-:W-:-:S02]  /*2bc0*/  IMAD.IADD R6, R0, 0x1, -R66 ;  /* 0x0000000100067824 */ /* 0x000fc400078e0a42 */
[----:B------:R1:W3:Y:S03]  /*2bd0*/  I2F R54, R5 ;  /* 0x0000000500367306 */ /* 0x0002e60000201400 */
[C---:B------:R-:W-:Y:S08]  /*2be0*/  HMMA.16816.F32 R44, R8.reuse, R46, RZ ;  /* 0x0000002e082c723c */ /* 0x040ff000000018ff */
[----:B------:R-:W-:Y:S01]  /*2bf0*/  HMMA.16816.F32 R12, R8, R100, RZ ;  /* 0x00000064080c723c */ /* 0x000fe200000018ff */
[----:B-1----:R-:W-:Y:S01]  /*2c00*/  IMAD.MOV.U32 R5, RZ, RZ, R2 ;  /* 0x000000ffff057224 */ /* 0x002fe200078e0002 */
[----:B------:R-:W-:-:S06]  /*2c10*/  IABS R2, R6 ;  /* 0x0000000600027213 */ /* 0x000fcc0000000000 */
[----:B------:R-:W-:Y:S01]  /*2c20*/  HMMA.16816.F32 R200, R8, R102, RZ ;  /* 0x0000006608c8723c */ /* 0x000fe200000018ff */
[----:B------:R-:W-:Y:S01]  /*2c30*/  IADD3 R6, R0, -R67, RZ ;  /* 0x8000004300067210 */ /* 0x000fe20007ffe0ff */
[----:B------:R1:W4:Y:S01]  /*2c40*/  I2F R52, R5 ;  /* 0x0000000500347306 */ /* 0x0003220000201400 */
[----:B---3--:R-:W-:-:S05]  /*2c50*/  FFMA.FTZ R54, R54, -R3, R153 ;  /* 0x8000000336367223 */ /* 0x008fca0000010099 */
[----:B--2---:R-:W-:Y:S07]  /*2c60*/  HMMA.16816.F32 R100, R28, R128, R20 ;  /* 0x000000801c64723c */ /* 0x004fee0000001814 */
[----:B------:R-:W-:Y:S01]  /*2c70*/  IMAD.MOV.U32 R23, RZ, RZ, R92 ;  /* 0x000000ffff177224 */ /* 0x000fe200078e005c */
[----:B------:R-:W-:Y:S01]  /*2c80*/  IADD3 R92, R7, 0x61, RZ ;  /* 0x00000061075c7810 */ /* 0x000fe20007ffe0ff */
[----:B------:R-:W-:Y:S01]  /*2c90*/  HMMA.16816.F32 R216, R8, R108, RZ ;  /* 0x0000006c08d8723c */ /* 0x000fe200000018ff */
[----:B-1----:R-:W-:Y:S01]  /*2ca0*/  IMAD.MOV.U32 R5, RZ, RZ, R2 ;  /* 0x000000ffff057224 */ /* 0x002fe200078e0002 */
[----:B------:R-:W-:Y:S01]  /*2cb0*/  IABS R2, R6 ;  /* 0x0000000600027213 */ /* 0x000fe20000000000 */
[----:B------:R-:W-:-:S02]  /*2cc0*/  IMAD.IADD R6, R0, 0x1, -R68 ;  /* 0x0000000100067824 */ /* 0x000fc400078e0a44 */
[----:B------:R1:W2:Y:S01]  /*2cd0*/  I2F R48, R5 ;  /* 0x0000000500307306 */ /* 0x0002a20000201400 */
[----:B----4-:R-:W-:Y:S02]  /*2ce0*/  FFMA.FTZ R52, R52, -R3, R148 ;  /* 0x8000000334347223 */ /* 0x010fe40000010094 */
[----:B------:R-:W-:Y:S08]  /*2cf0*/  HMMA.16816.F32 R240, R8, R110, RZ ;  /* 0x0000006e08f0723c */ /* 0x000ff000000018ff */
[----:B------:R-:W-:Y:S01]  /*2d00*/  HMMA.16816.F32 R108, R28, R132, R16 ;  /* 0x000000841c6c723c */ /* 0x000fe20000001810 */
[----:B-1----:R-:W-:Y:S01]  /*2d10*/  IMAD.MOV.U32 R5, RZ, RZ, R2 ;  /* 0x000000ffff057224 */ /* 0x002fe200078e0002 */
[----:B------:R-:W-:Y:S01]  /*2d20*/  IABS R2, R6 ;  /* 0x0000000600027213 */ /* 0x000fe20000000000 */
[----:B------:R-:W-:-:S05]  /*2d30*/  IMAD.IADD R6, R0, 0x1, -R69 ;  /* 0x0000000100067824 */ /* 0x000fca00078e0a45 */
[----:B------:R-:W-:Y:S01]  /*2d40*/  HMMA.16816.F32 R132, R28, R134, R76 ;  /* 0x000000861c84723c */ /* 0x000fe2000000184c */
[----:B------:R1:W3:Y:S01]  /*2d50*/  I2F R35, R5 ;  /* 0x0000000500237306 */ /* 0x0002e20000201400 */
[----:B------:R-:W-:Y:S01]  /*2d60*/  MOV R18, R196 ;  /* 0x000000c400127202 */ /* 0x000fe20000000f00 */
[----:B--2---:R-:W-:-:S04]  /*2d70*/  FFMA.FTZ R48, R48, -R3, R149 ;  /* 0x8000000330307223 */ /* 0x004fc80000010095 */
[C---:B------:R-:W-:Y:S01]  /*2d80*/  IADD3 R76, R7.reuse, 0x69, RZ ;  /* 0x00000069074c7810 */ /* 0x040fe20007ffe0ff */
[----:B------:R-:W-:Y:S01]  /*2d90*/  HMMA.16816.F32 R36, R28, R120, R36 ;  /* 0x000000781c24723c */ /* 0x000fe20000001824 */
[C---:B------:R-:W-:Y:S02]  /*2da0*/  IADD3 R77, R7.reuse, 0x70, RZ ;  /* 0x00000070074d7810 */ /* 0x040fe40007ffe0ff */
[C---:B------:R-:W-:Y:S02]  /*2db0*/  IADD3 R79, R7.reuse, 0x78, RZ ;  /* 0x00000078074f7810 */ /* 0x040fe40007ffe0ff */
[----:B------:R-:W-:Y:S02]  /*2dc0*/  IADD3 R78, R7, 0x79, RZ ;  /* 0x00000079074e7810 */ /* 0x000fe40007ffe0ff */
[----:B------:R-:W-:Y:S01]  /*2dd0*/  IMAD.MOV.U32 R121, RZ, RZ, R81 ;  /* 0x000000ffff797224 */ /* 0x000fe200078e0051 */
[----:B------:R-:W-:Y:S01]  /*2de0*/  HMMA.16816.F32 R56, R8, R58, RZ ;  /* 0x0000003a0838723c */ /* 0x000fe200000018ff */
[----:B-1----:R-:W-:Y:S01]  /*2df0*/  MOV R5, R2 ;  /* 0x0000000200057202 */ /* 0x002fe20000000f00 */
[----:B------:R-:W-:Y:S01]  /*2e00*/  IMAD.MOV.U32 R120, RZ, RZ, R80 ;  /* 0x000000ffff787224 */ /* 0x000fe200078e0050 */
[----:B------:R-:W-:Y:S01]  /*2e10*/  IABS R2, R6 ;  /* 0x0000000600027213 */ /* 0x000fe20000000000 */
[----:B------:R-:W-:Y:S01]  /*2e20*/  IMAD.IADD R6, R0, 0x1, -R70 ;  /* 0x0000000100067824 */ /* 0x000fe200078e0a46 */
[----:B------:R1:W-:Y:S01]  /*2e30*/  I2F R34, R5 ;  /* 0x0000000500227306 */ /* 0x0003e20000201400 */
[----:B------:R-:W-:Y:S01]  /*2e40*/  IMAD.MOV.U32 R149, RZ, RZ, R120 ;  /* 0x000000ffff957224 */ /* 0x000fe200078e0078 */
[----:B------:R-:W-:Y:S01]  /*2e50*/  MOV R11, R183 ;  /* 0x000000b7000b7202 */ /* 0x000fe20000000f00 */
[----:B------:R-:W-:Y:S01]  /*2e60*/  HMMA.16816.F32 R80, R28, R124, R24 ;  /* 0x0000007c1c50723c */ /* 0x000fe20000001818 */
[----:B------:R-:W-:-:S02]  /*2e70*/  IMAD.MOV.U32 R10, RZ, RZ, R182 ;  /* 0x000000ffff0a7224 */ /* 0x000fc400078e00b6 */
[----:B------:R-:W-:Y:S02]  /*2e80*/  IMAD.MOV.U32 R9, RZ, RZ, R181 ;  /* 0x000000ffff097224 */ /* 0x000fe400078e00b5 */
[----:B------:R-:W-:Y:S01]  /*2e90*/  IMAD.MOV.U32 R19, RZ, RZ, R10 ;  /* 0x000000ffff137224 */ /* 0x000fe200078e000a */
[C---:B------:R-:W-:Y:S01]  /*2ea0*/  IADD3 R10, R0.reuse, 0x8, RZ ;  /* 0x00000008000a7810 */ /* 0x040fe20007ffe0ff */
[----:B------:R-:W-:Y:S01]  /*2eb0*/  IMAD.MOV.U32 R8, RZ, RZ, R180 ;  /* 0x000000ffff087224 */ /* 0x000fe200078e00b4 */
[C---:B------:R-:W-:Y:S01]  /*2ec0*/  HMMA.16816.F32 R124, R28.reuse, R126, R44 ;  /* 0x0000007e1c7c723c */ /* 0x040fe2000000182c */
[----:B------:R-:W-:Y:S01]  /*2ed0*/  IMAD.MOV.U32 R26, RZ, RZ, R11 ;  /* 0x000000ffff1a7224 */ /* 0x000fe200078e000b */
[C---:B------:R-:W-:Y:S01]  /*2ee0*/  IADD3 R11, R0.reuse, 0x48, RZ ;  /* 0x00000048000b7810 */ /* 0x040fe20007ffe0ff */
[----:B------:R-:W-:Y:S02]  /*2ef0*/  IMAD.MOV.U32 R22, RZ, RZ, R9 ;  /* 0x000000ffff167224 */ /* 0x000fe400078e0009 */
[----:B-1----:R-:W-:Y:S01]  /*2f00*/  IMAD.MOV.U32 R5, RZ, RZ, R2 ;  /* 0x000000ffff057224 */ /* 0x002fe200078e0002 */
[----:B------:R-:W-:Y:S01]  /*2f10*/  IABS R2, R6 ;  /* 0x0000000600027213 */ /* 0x000fe20000000000 */
[----:B------:R-:W-:Y:S01]  /*2f20*/  IMAD.IADD R6, R0, 0x1, -R71 ;  /* 0x0000000100067824 */ /* 0x000fe200078e0a47 */
[----:B------:R-:W-:Y:S01]  /*2f30*/  HMMA.16816.F32 R180, R28, R140, R12 ;  /* 0x0000008c1cb4723c */ /* 0x000fe2000000180c */
[----:B------:R1:W2:Y:S01]  /*2f40*/  I2F R33, R5 ;  /* 0x0000000500217306 */ /* 0x0002a20000201400 */
[----:B------:R-:W-:-:S02]  /*2f50*/  FFMA.FTZ R44, R64, -R3, R145 ;  /* 0x80000003402c7223 */ /* 0x000fc40000010091 */
[----:B------:R-:W-:Y:S01]  /*2f60*/  IMAD.MOV.U32 R145, RZ, RZ, R94 ;  /* 0x000000ffff917224 */ /* 0x000fe200078e005e */
[----:B------:R-:W-:Y:S01]  /*2f70*/  IADD3 R94, R7, 0x71, RZ ;  /* 0x00000071075e7810 */ /* 0x000fe20007ffe0ff */
[----:B------:R-:W-:Y:S01]  /*2f80*/  IMAD.MOV.U32 R148, RZ, RZ, R8 ;  /* 0x000000ffff947224 */ /* 0x000fe200078e0008 */
[----:B------:R-:W-:Y:S01]  /*2f90*/  IADD3 R12, R0, 0x40, RZ ;  /* 0x00000040000c7810 */ /* 0x000fe20007ffe0ff */
[-C--:B------:R-:W-:Y:S01]  /*2fa0*/  FFMA.FTZ R46, R61, -R3.reuse, R137 ;  /* 0x800000033d2e7223 */ /* 0x080fe20000010089 */
[----:B------:R-:W-:Y:S01]  /*2fb0*/  HMMA.16816.F32 R40, R28, R122, R40 ;  /* 0x0000007a1c28723c */ /* 0x000fe20000001828 */
[-C--:B------:R-:W-:Y:S02]  /*2fc0*/  FFMA.FTZ R47, R55, -R3.reuse, R152 ;  /* 0x80000003372f7223 */ /* 0x080fe40000010098 */
[----:B---3--:R-:W-:Y:S01]  /*2fd0*/  FFMA.FTZ R55, R35, -R3, R160 ;  /* 0x8000000323377223 */ /* 0x008fe200000100a0 */
[----:B------:R-:W-:Y:S01]  /*2fe0*/  FSEL R120, R46, -INF , !P1 ;  /* 0xff8000002e787808 */ /* 0x000fe20004800000 */
[----:B------:R-:W-:-:S02]  /*2ff0*/  IMAD.MOV.U32 R160, RZ, RZ, R113 ;  /* 0x000000ffffa07224 */ /* 0x000fc400078e0071 */
[-C--:B------:R-:W-:Y:S01]  /*3000*/  FFMA.FTZ R25, R65, -R3.reuse, R144 ;  /* 0x8000000341197223 */ /* 0x080fe20000010090 */
[----:B------:R-:W-:Y:S01]  /*3010*/  HMMA.16816.F32 R128, R28, R130, R56 ;  /* 0x000000821c80723c */ /* 0x000fe20000001838 */
[----:B-1----:R-:W-:Y:S01]  /*3020*/  IMAD.MOV.U32 R5, RZ, RZ, R2 ;  /* 0x000000ffff057224 */ /* 0x002fe200078e0002 */
[----:B------:R-:W-:Y:S01]  /*3030*/  IABS R2, R6 ;  /* 0x0000000600027213 */ /* 0x000fe20000000000 */
[-C--:B------:R-:W-:Y:S01]  /*3040*/  FFMA.FTZ R45, R62, -R3.reuse, R136 ;  /* 0x800000033e2d7223 */ /* 0x080fe20000010088 */
[----:B------:R-:W-:Y:S01]  /*3050*/  IADD3 R6, R0, -R72, RZ ;  /* 0x8000004800067210 */ /* 0x000fe20007ffe0ff */
[----:B------:R1:W3:Y:S01]  /*3060*/  I2F R32, R5 ;  /* 0x0000000500207306 */ /* 0x0002e20000201400 */
[----:B------:R-:W-:Y:S01]  /*3070*/  MOV R65, R118 ;  /* 0x0000007600417202 */ /* 0x000fe20000000f00 */
[----:B--2---:R-:W-:Y:S01]  /*3080*/  FFMA.FTZ R57, R33, -R3, R156 ;  /* 0x8000000321397223 */ /* 0x004fe2000001009c */
[----:B------:R-:W-:Y:S01]  /*3090*/  FSEL R123, R54, -INF , !P6 ;  /* 0xff800000367b7808 */ /* 0x000fe20007000000 */
[----:B------:R-:W-:Y:S01]  /*30a0*/  IMAD.MOV.U32 R59, RZ, RZ, R119 ;  /* 0x000000ffff3b7224 */ /* 0x000fe200078e0077 */
[----:B------:R-:W-:Y:S01]  /*30b0*/  MOV R54, R114 ;  /* 0x0000007200367202 */ /* 0x000fe20000000f00 */
[----:B------:R-:W-:-:S02]  /*30c0*/  IMAD.MOV.U32 R156, RZ, RZ, R107 ;  /* 0x000000ffff9c7224 */ /* 0x000fc400078e006b */
[----:B------:R-:W-:Y:S01]  /*30d0*/  FFMA.FTZ R56, R34, -R3, R161 ;  /* 0x8000000322387223 */ /* 0x000fe200000100a1 */
[----:B------:R-:W-:Y:S01]  /*30e0*/  MOV R161, R112 ;  /* 0x0000007000a17202 */ /* 0x000fe20000000f00 */
[----:B------:R-:W-:Y:S02]  /*30f0*/  IMAD.MOV.U32 R62, RZ, RZ, R116 ;  /* 0x000000ffff3e7224 */ /* 0x000fe400078e0074 */
[----:B------:R-:W-:Y:S02]  /*3100*/  IMAD.MOV.U32 R61, RZ, RZ, R117 ;  /* 0x000000ffff3d7224 */ /* 0x000fe400078e0075 */
[----:B------:R-:W-:Y:S02]  /*3110*/  IMAD.MOV.U32 R152, RZ, RZ, R23 ;  /* 0x000000ffff987224 */ /* 0x000fe400078e0017 */
[----:B-1----:R-:W-:Y:S01]  /*3120*/  IMAD.MOV.U32 R5, RZ, RZ, R2 ;  /* 0x000000ffff057224 */ /* 0x002fe200078e0002 */
[----:B------:R-:W-:Y:S01]  /*3130*/  IABS R2, R6 ;  /* 0x0000000600027213 */ /* 0x000fe20000000000 */
[----:B------:R-:W-:-:S02]  /*3140*/  IMAD.IADD R6, R0, 0x1, -R73 ;  /* 0x0000000100067824 */ /* 0x000fc400078e0a49 */
[----:B------:R1:W-:Y:S01]  /*3150*/  I2F R164, R5 ;  /* 0x0000000500a47306 */ /* 0x0003e20000201400 */
[----:B---3--:R-:W-:Y:S02]  /*3160*/  FFMA.FTZ R58, R32, -R3, R157 ;  /* 0x80000003203a7223 */ /* 0x008fe4000001009d */
[----:B------:R-:W-:Y:S01]  /*3170*/  IMAD.MOV.U32 R64, RZ, RZ, R121 ;  /* 0x000000ffff407224 */ /* 0x000fe200078e0079 */
[----:B------:R-:W-:Y:S01]  /*3180*/  FSEL R121, R52, -INF , !P5 ;  /* 0xff80000034797808 */ /* 0x000fe20006800000 */
[----:B------:R-:W-:Y:S01]  /*3190*/  IMAD.MOV.U32 R157, RZ, RZ, R95 ;  /* 0x000000ffff9d7224 */ /* 0x000fe200078e005f */
[----:B------:R-:W-:Y:S01]  /*31a0*/  FSEL R95, R44, -INF , !P3 ;  /* 0xff8000002c5f7808 */ /* 0x000fe20005800000 */
[----:B------:R-:W-:Y:S02]  /*31b0*/  IMAD.MOV.U32 R44, RZ, RZ, R64 ;  /* 0x000000ffff2c7224 */ /* 0x000fe400078e0040 */
[----:B-1----:R-:W-:Y:S01]  /*31c0*/  IMAD.MOV.U32 R5, RZ, RZ, R2 ;  /* 0x000000ffff057224 */ /* 0x002fe200078e0002 */
[----:B------:R-:W-:Y:S01]  /*31d0*/  IABS R2, R6 ;  /* 0x0000000600027213 */ /* 0x000fe20000000000 */
[----:B------:R-:W-:-:S02]  /*31e0*/  IMAD.IADD R6, R0, 0x1, -R74 ;  /* 0x0000000100067824 */ /* 0x000fc400078e0a4a */
[----:B------:R1:W-:Y:S02]  /*31f0*/  I2F R165, R5 ;  /* 0x0000000500a57306 */ /* 0x0003e40000201400 */
[----:B-1----:R-:W-:Y:S02]  /*3200*/  MOV R5, R2 ;  /* 0x0000000200057202 */ /* 0x002fe40000000f00 */
[----:B------:R-:W-:-:S04]  /*3210*/  IABS R2, R6 ;  /* 0x0000000600027213 */ /* 0x000fc80000000000 */
[----:B------:R1:W-:Y:S01]  /*3220*/  I2F R167, R5 ;  /* 0x0000000500a77306 */ /* 0x0003e20000201400 */
[----:B------:R-:W-:-:S07]  /*3230*/  IADD3 R6, R0, -R85, RZ ;  /* 0x8000005500067210 */ /* 0x000fce0007ffe0ff */
[----:B------:R2:W-:Y:S01]  /*3240*/  I2F R186, R2 ;  /* 0x0000000200ba7306 */ /* 0x0005e20000201400 */
[----:B-1----:R-:W-:-:S05]  /*3250*/  IMAD.IADD R5, R0, 0x1, -R75 ;  /* 0x0000000100057824 */ /* 0x002fca00078e0a4b */
[----:B------:R-:W-:Y:S01]  /*3260*/  IABS R5, R5 ;  /* 0x0000000500057213 */ /* 0x000fe20000000000 */
[----:B--2---:R-:W-:-:S03]  /*3270*/  IMAD.IADD R2, R0, 0x1, -R84 ;  /* 0x0000000100027824 */ /* 0x004fc600078e0a54 */
[----:B------:R1:W-:Y:S02]  /*3280*/  I2F R187, R5 ;  /* 0x0000000500bb7306 */ /* 0x0003e40000201400 */
[----:B------:R-:W-:-:S05]  /*3290*/  IABS R2, R2 ;  /* 0x0000000200027213 */ /* 0x000fca0000000000 */
[----:B-1----:R-:W-:Y:S01]  /*32a0*/  IMAD.MOV.U32 R5, RZ, RZ, R2 ;  /* 0x000000ffff057224 */ /* 0x002fe200078e0002 */
[----:B------:R-:W-:Y:S01]  /*32b0*/  IABS R2, R6 ;  /* 0x0000000600027213 */ /* 0x000fe20000000000 */
[C---:B------:R-:W-:Y:S02]  /*32c0*/  IMAD.IADD R6, R0.reuse, 0x1, -R86 ;  /* 0x0000000100067824 */ /* 0x040fe400078e0a56 */
        /* <DEDUP_REMOVED lines=55> */
[----:B------:R-:W-:Y:S02]  /*3640*/  IMAD.IADD R6, R0, 0x1, -R78 ;  /* 0x0000000100067824 */ /* 0x000fe400078e0a4e */
[----:B------:R-:W-:Y:S02]  /*3650*/  IMAD.IADD R0, R11, 0x1, -R7 ;  /* 0x000000010b007824 */ /* 0x000fe400078e0a07 */
[----:B------:R1:W2:Y:S03]  /*3660*/  I2F R9, R5 ;  /* 0x0000000500097306 */ /* 0x0002a60000201400 */
[----:B------:R-:W-:Y:S01]  /*3670*/  IABS R0, R0 ;  /* 0x0000000000007213 */ /* 0x000fe20000000000 */
[----:B-1----:R-:W-:Y:S01]  /*3680*/  IMAD.MOV.U32 R5, RZ, RZ, R2 ;  /* 0x000000ffff057224 */ /* 0x002fe200078e0002 */
[----:B------:R-:W-:Y:S01]  /*3690*/  IABS R2, R6 ;  /* 0x0000000600027213 */ /* 0x000fe20000000000 */
[----:B--2---:R-:W-:-:S02]  /*36a0*/  FFMA.FTZ R24, R9, -R3, R146 ;  /* 0x8000000309187223 */ /* 0x004fc40000010092 */
[----:B------:R1:W2:Y:S03]  /*36b0*/  I2F R8, R5 ;  /* 0x0000000500087306 */ /* 0x0002a60000201400 */
[----:B------:R-:W-:-:S05]  /*36c0*/  FSEL R141, R24, -INF , !P4 ;  /* 0xff800000188d7808 */ /* 0x000fca0006000000 */
[----:B------:R3:W-:Y:S01]  /*36d0*/  I2F R137, R2 ;  /* 0x0000000200897306 */ /* 0x0007e20000201400 */
[----:B-1----:R-:W-:Y:S01]  /*36e0*/  IADD3 R5, -R49, R10, RZ ;  /* 0x0000000a31057210 */ /* 0x002fe20007ffe1ff */
[----:B--2---:R-:W-:-:S05]  /*36f0*/  FFMA.FTZ R21, R8, -R3, R36 ;  /* 0x8000000308157223 */ /* 0x004fca0000010024 */
[----:B------:R-:W-:Y:S01]  /*3700*/  FSEL R113, R21, -INF , !P4 ;  /* 0xff80000015717808 */ /* 0x000fe20006000000 */
[----:B---3--:R-:W-:Y:S01]  /*3710*/  IMAD.MOV.U32 R2, RZ, RZ, R0 ;  /* 0x000000ffff027224 */ /* 0x008fe200078e0000 */
[----:B------:R-:W-:Y:S01]  /*3720*/  IABS R0, R5 ;  /* 0x0000000500007213 */ /* 0x000fe20000000000 */
[--C-:B------:R-:W-:Y:S02]  /*3730*/  IMAD.IADD R5, R12, 0x1, -R49.reuse ;  /* 0x000000010c057824 */ /* 0x100fe400078e0a31 */
[----:B------:R1:W2:Y:S02]  /*3740*/  I2F R6, R2 ;  /* 0x0000000200067306 */ /* 0x0002a40000201400 */
[----:B-1----:R-:W-:Y:S01]  /*3750*/  IMAD.MOV.U32 R2, RZ, RZ, R0 ;  /* 0x000000ffff027224 */ /* 0x002fe200078e0000 */
[----:B------:R-:W-:Y:S01]  /*3760*/  IABS R0, R5 ;  /* 0x0000000500007213 */ /* 0x000fe20000000000 */
[----:B------:R-:W-:-:S04]  /*3770*/  IMAD.IADD R5, R11, 0x1, -R49 ;  /* 0x000000010b057824 */ /* 0x000fc800078e0a31 */
[----:B------:R1:W3:Y:S01]  /*3780*/  I2F R7, R2 ;  /* 0x0000000200077306 */ /* 0x0002e20000201400 */
[----:B--2---:R-:W-:Y:S02]  /*3790*/  FFMA.FTZ R20, R6, -R3, R38 ;  /* 0x8000000306147223 */ /* 0x004fe40000010026 */
[----:B------:R-:W-:-:S03]  /*37a0*/  IMAD.MOV.U32 R49, RZ, RZ, R115 ;  /* 0x000000ffff317224 */ /* 0x000fc600078e0073 */
[----:B------:R-:W-:Y:S02]  /*37b0*/  FSEL R119, R20, -INF , !P4 ;  /* 0xff80000014777808 */ /* 0x000fe40006000000 */
[----:B-1----:R-:W-:Y:S01]  /*37c0*/  MOV R2, R0 ;  /* 0x0000000000027202 */ /* 0x002fe20000000f00 */
[----:B---3--:R-:W-:Y:S01]  /*37d0*/  FFMA.FTZ R27, R7, -R3, R147 ;  /* 0x80000003071b7223 */ /* 0x008fe20000010093 */
[----:B------:R-:W-:Y:S01]  /*37e0*/  IABS R0, R5 ;  /* 0x0000000500007213 */ /* 0x000fe20000000000 */
[----:B------:R-:W-:Y:S01]  /*37f0*/  IMAD.IADD R5, R10, 0x1, -R50 ;  /* 0x000000010a057824 */ /* 0x000fe200078e0a32 */
[----:B------:R1:W-:Y:S01]  /*3800*/  I2F R8, R2 ;  /* 0x0000000200087306 */ /* 0x0003e20000201400 */
[----:B------:R-:W-:Y:S01]  /*3810*/  IMAD.MOV.U32 R147, RZ, RZ, R18 ;  /* 0x000000ffff937224 */ /* 0x000fe200078e0012 */
[----:B------:R-:W-:Y:S01]  /*3820*/  FSEL R140, R27, -INF , !P3 ;  /* 0xff8000001b8c7808 */ /* 0x000fe20005800000 */
[----:B-1----:R-:W-:Y:S01]  /*3830*/  IMAD.MOV.U32 R2, RZ, RZ, R0 ;  /* 0x000000ffff027224 */ /* 0x002fe200078e0000 */
[----:B------:R-:W-:Y:S01]  /*3840*/  IABS R0, R5 ;  /* 0x0000000500007213 */ /* 0x000fe20000000000 */
[----:B------:R-:W-:-:S03]  /*3850*/  IMAD.IADD R5, R12, 0x1, -R50 ;  /* 0x000000010c057824 */ /* 0x000fc600078e0a32 */
[----:B------:R1:W2:Y:S02]  /*3860*/  I2F R6, R2 ;  /* 0x0000000200067306 */ /* 0x0002a40000201400 */
[----:B-1----:R-:W-:Y:S01]  /*3870*/  MOV R2, R0 ;  /* 0x0000000000027202 */ /* 0x002fe20000000f00 */
[----:B--2---:R-:W-:Y:S01]  /*3880*/  FFMA.FTZ R18, R6, -R3, R39 ;  /* 0x8000000306127223 */ /* 0x004fe20000010027 */
[----:B------:R-:W-:Y:S01]  /*3890*/  IABS R0, R5 ;  /* 0x0000000500007213 */ /* 0x000fe20000000000 */
[----:B------:R-:W-:-:S03]  /*38a0*/  IMAD.IADD R5, R11, 0x1, -R50 ;  /* 0x000000010b057824 */ /* 0x000fc600078e0a32 */
[----:B------:R1:W2:Y:S01]  /*38b0*/  I2F R9, R2 ;  /* 0x0000000200097306 */ /* 0x0002a20000201400 */
[----:B------:R-:W-:Y:S01]  /*38c0*/  IMAD.MOV.U32 R50, RZ, RZ, R26 ;  /* 0x000000ffff327224 */ /* 0x000fe200078e001a */
[----:B------:R-:W-:Y:S01]  /*38d0*/  FSEL R117, R18, -INF , !P3 ;  /* 0xff80000012757808 */ /* 0x000fe20005800000 */
[----:B------:R-:W-:Y:S02]  /*38e0*/  FFMA.FTZ R26, R8, -R3, R37 ;  /* 0x80000003081a7223 */ /* 0x000fe40000010025 */
[----:B------:R-:W-:Y:S01]  /*38f0*/  IMAD.MOV.U32 R39, RZ, RZ, R99 ;  /* 0x000000ffff277224 */ /* 0x000fe200078e0063 */
[----:B------:R-:W-:Y:S02]  /*3900*/  FSEL R99, R45, -INF , !P2 ;  /* 0xff8000002d637808 */ /* 0x000fe40005000000 */
[----:B------:R-:W-:Y:S01]  /*3910*/  FSEL R107, R26, -INF , !P3 ;  /* 0xff8000001a6b7808 */ /* 0x000fe20005800000 */
[----:B------:R-:W-:Y:S01]  /*3920*/  IMAD.MOV.U32 R52, RZ, RZ, R39 ;  /* 0x000000ffff347224 */ /* 0x000fe200078e0027 */
[----:B------:R-:W-:Y:S01]  /*3930*/  BAR.SYNC.DEFER_BLOCKING 0x0 ;  /* 0x0000000000007b1d */ /* 0x000fe20000010000 */
[----:B------:R-:W-:-:S02]  /*3940*/  ISETP.GE.AND P3, PT, R67, R96, PT ;  /* 0x000000604300720c */ /* 0x000fc40003f66270 */
[----:B------:R-:W-:Y:S01]  /*3950*/  MOV R45, R207 ;  /* 0x000000cf002d7202 */ /* 0x000fe20000000f00 */
[----:B-1----:R-:W-:Y:S01]  /*3960*/  IMAD.MOV.U32 R2, RZ, RZ, R0 ;  /* 0x000000ffff027224 */ /* 0x002fe200078e0000 */
[----:B------:R-:W-:Y:S01]  /*3970*/  IABS R0, R5 ;  /* 0x0000000500007213 */ /* 0x000fe20000000000 */
[----:B------:R-:W-:Y:S02]  /*3980*/  IMAD.IADD R5, R10, 0x1, -R51 ;  /* 0x000000010a057824 */ /* 0x000fe400078e0a33 */
[----:B------:R1:W3:Y:S01]  /*3990*/  I2F R7, R2 ;  /* 0x0000000200077306 */ /* 0x0002e20000201400 */
[----:B--2---:R-:W-:Y:S02]  /*39a0*/  FFMA.FTZ R37, R9, -R3, R138 ;  /* 0x8000000309257223 */ /* 0x004fe4000001008a */
[----:B------:R-:W-:-:S03]  /*39b0*/  IMAD.MOV.U32 R138, RZ, RZ, R22 ;  /* 0x000000ffff8a7224 */ /* 0x000fc600078e0016 */
[----:B------:R-:W-:Y:S02]  /*39c0*/  FSEL R136, R37, -INF , !P2 ;  /* 0xff80000025887808 */ /* 0x000fe40005000000 */
[----:B-1----:R-:W-:Y:S01]  /*39d0*/  MOV R2, R0 ;  /* 0x0000000000027202 */ /* 0x002fe20000000f00 */
[----:B---3--:R-:W-:Y:S01]  /*39e0*/  FFMA.FTZ R36, R7, -R3, R40 ;  /* 0x8000000307247223 */ /* 0x008fe20000010028 */
[----:B------:R-:W-:Y:S01]  /*39f0*/  IABS R0, R5 ;  /* 0x0000000500007213 */ /* 0x000fe20000000000 */
[--C-:B------:R-:W-:Y:S01]  /*3a00*/  IMAD.IADD R5, R12, 0x1, -R51.reuse ;  /* 0x000000010c057824 */ /* 0x100fe200078e0a33 */
[----:B------:R1:W2:Y:S01]  /*3a10*/  I2F R8, R2 ;  /* 0x0000000200087306 */ /* 0x0002a20000201400 */
[----:B------:R-:W-:Y:S01]  /*3a20*/  IMAD.MOV.U32 R40, RZ, RZ, R106 ;  /* 0x000000ffff287224 */ /* 0x000fe200078e006a */
        /* <DEDUP_REMOVED lines=16> */
[----:B------:R-:W-:-:S02]  /*3b30*/  FSEL R122, R38, -INF , !P1 ;  /* 0xff800000267a7808 */ /* 0x000fc40004800000 */
[----:B------:R-:W-:Y:S01]  /*3b40*/  FSEL R157, R55, -INF , !P3 ;  /* 0xff800000379d7808 */ /* 0x000fe20005800000 */
[----:B------:R-:W-:Y:S02]  /*3b50*/  IMAD.MOV.U32 R55, RZ, RZ, R139 ;  /* 0x000000ffff377224 */ /* 0x000fe400078e008b */
[----:B------:R-:W-:Y:S02]  /*3b60*/  IMAD.MOV.U32 R139, RZ, RZ, R40 ;  /* 0x000000ffff8b7224 */ /* 0x000fe400078e0028 */
[----:B-1----:R-:W-:Y:S01]  /*3b70*/  IMAD.MOV.U32 R2, RZ, RZ, R0 ;  /* 0x000000ffff027224 */ /* 0x002fe200078e0000 */
[----:B------:R-:W-:Y:S01]  /*3b80*/  IABS R0, R5 ;  /* 0x0000000500007213 */ /* 0x000fe20000000000 */
[----:B--2---:R-:W-:Y:S01]  /*3b90*/  FFMA.FTZ R33, R13, -R3, R41 ;  /* 0x800000030d217223 */ /* 0x004fe20000010029 */
[----:B------:R-:W-:Y:S01]  /*3ba0*/  IADD3 R5, -R53, R12, RZ ;  /* 0x0000000c35057210 */ /* 0x000fe20007ffe1ff */
[----:B------:R1:W2:Y:S01]  /*3bb0*/  I2F R9, R2 ;  /* 0x0000000200097306 */ /* 0x0002a20000201400 */
[----:B------:R-:W-:-:S02]  /*3bc0*/  IMAD.MOV.U32 R41, RZ, RZ, R147 ;  /* 0x000000ffff297224 */ /* 0x000fc400078e0093 */
[----:B------:R-:W-:Y:S01]  /*3bd0*/  FSEL R106, R33, -INF , !P1 ;  /* 0xff800000216a7808 */ /* 0x000fe20004800000 */
[----:B-1----:R-:W-:Y:S01]  /*3be0*/  IMAD.MOV.U32 R2, RZ, RZ, R0 ;  /* 0x000000ffff027224 */ /* 0x002fe200078e0000 */
[----:B------:R-:W-:Y:S01]  /*3bf0*/  IABS R0, R5 ;  /* 0x0000000500007213 */ /* 0x000fe20000000000 */
[----:B------:R-:W-:Y:S02]  /*3c00*/  IMAD.IADD R5, R11, 0x1, -R53 ;  /* 0x000000010b057824 */ /* 0x000fe400078e0a35 */
[----:B------:R1:W3:Y:S01]  /*3c10*/  I2F R14, R2 ;  /* 0x00000002000e7306 */ /* 0x0002e20000201400 */
[----:B--2---:R-:W-:Y:S01]  /*3c20*/  FFMA.FTZ R22, R9, -R3, R43 ;  /* 0x8000000309167223 */ /* 0x004fe2000001002b */
[----:B------:R-:W-:Y:S01]  /*3c30*/  MOV R43, R145 ;  /* 0x00000091002b7202 */ /* 0x000fe20000000f00 */
[----:B------:R-:W-:Y:S01]  /*3c40*/  IMAD.MOV.U32 R53, RZ, RZ, R105 ;  /* 0x000000ffff357224 */ /* 0x000fe200078e0069 */
[----:B------:R-:W-:Y:S02]  /*3c50*/  FSEL R105, R25, -INF , !P4 ;  /* 0xff80000019697808 */ /* 0x000fe40006000000 */
[----:B------:R-:W-:-:S02]  /*3c60*/  FSEL R116, R22, -INF , !P1 ;  /* 0xff80000016747808 */ /* 0x000fc40004800000 */
[-C--:B------:R-:W-:Y:S02]  /*3c70*/  ISETP.GE.AND P1, PT, R69, R96.reuse, PT ;  /* 0x000000604500720c */ /* 0x080fe40003f26270 */
[----:B------:R-:W-:Y:S01]  /*3c80*/  ISETP.GE.AND P4, PT, R66, R96, PT ;  /* 0x000000604200720c */ /* 0x000fe20003f86270 */
[----:B-1----:R-:W-:Y:S01]  /*3c90*/  IMAD.MOV.U32 R2, RZ, RZ, R0 ;  /* 0x000000ffff027224 */ /* 0x002fe200078e0000 */
[----:B------:R-:W-:Y:S01]  /*3ca0*/  IABS R0, R5 ;  /* 0x0000000500007213 */ /* 0x000fe20000000000 */
[----:B------:R-:W-:Y:S02]  /*3cb0*/  IMAD.IADD R5, R10, 0x1, -R60 ;  /* 0x000000010a057824 */ /* 0x000fe400078e0a3c */
[----:B------:R1:W2:Y:S01]  /*3cc0*/  I2F R7, R2 ;  /* 0x0000000200077306 */ /* 0x0002a20000201400 */
[----:B---3--:R-:W-:Y:S01]  /*3cd0*/  FFMA.FTZ R35, R14, -R3, R154 ;  /* 0x800000030e237223 */ /* 0x008fe2000001009a */
[----:B------:R-:W-:Y:S01]  /*3ce0*/  FSEL R154, R56, -INF , !P2 ;  /* 0xff800000389a7808 */ /* 0x000fe20005000000 */
[----:B------:R-:W-:-:S03]  /*3cf0*/  IMAD.MOV.U32 R56, RZ, RZ, R65 ;  /* 0x000000ffff387224 */ /* 0x000fc600078e0041 */
[----:B------:R-:W-:Y:S02]  /*3d00*/  FSEL R144, R35, -INF , !P0 ;  /* 0xff80000023907808 */ /* 0x000fe40004000000 */
[----:B-1----:R-:W-:Y:S01]  /*3d10*/  MOV R2, R0 ;  /* 0x0000000000027202 */ /* 0x002fe20000000f00 */
[----:B--2---:R-:W-:Y:S01]  /*3d20*/  FFMA.FTZ R23, R7, -R3, R80 ;  /* 0x8000000307177223 */ /* 0x004fe20000010050 */
[----:B------:R-:W-:Y:S01]  /*3d30*/  IABS R0, R5 ;  /* 0x0000000500007213 */ /* 0x000fe20000000000 */
[----:B------:R-:W-:Y:S01]  /*3d40*/  IMAD.IADD R5, R12, 0x1, -R60 ;  /* 0x000000010c057824 */ /* 0x000fe200078e0a3c */
        /* <DEDUP_REMOVED lines=9> */
[----:B------:R-:W-:Y:S02]  /*3de0*/  IMAD.MOV.U32 R60, RZ, RZ, R138 ;  /* 0x000000ffff3c7224 */ /* 0x000fe400078e008a */
[----:B------:R-:W-:Y:S01]  /*3df0*/  IMAD.MOV.U32 R138, RZ, RZ, R206 ;  /* 0x000000ffff8a7224 */ /* 0x000fe200078e00ce */
        /* <DEDUP_REMOVED lines=11> */
[----:B--2---:R-:W-:Y:S02]  /*3eb0*/  FFMA.FTZ R18, R15, -R3, R81 ;  /* 0x800000030f127223 */ /* 0x004fe40000010051 */
[----:B-1----:R-:W-:Y:S01]  /*3ec0*/  IMAD.MOV.U32 R2, RZ, RZ, R0 ;  /* 0x000000ffff027224 */ /* 0x002fe200078e0000 */
[----:B------:R-:W-:Y:S01]  /*3ed0*/  IABS R0, R5 ;  /* 0x0000000500007213 */ /* 0x000fe20000000000 */
[----:B------:R-:W-:-:S03]  /*3ee0*/  IMAD.IADD R5, R11, 0x1, -R63 ;  /* 0x000000010b057824 */ /* 0x000fc600078e0a3f */
[----:B------:R1:W2:Y:S01]  /*3ef0*/  I2F R17, R2 ;  /* 0x0000000200117306 */ /* 0x0002a20000201400 */
[----:B---3--:R-:W-:Y:S02]  /*3f00*/  FFMA.FTZ R9, R13, -R3, R83 ;  /* 0x800000030d097223 */ /* 0x008fe40000010053 */
[----:B------:R-:W-:-:S03]  /*3f10*/  IMAD.MOV.U32 R63, RZ, RZ, R204 ;  /* 0x000000ffff3f7224 */ /* 0x000fc600078e00cc */
[----:B------:R-:W-:Y:S02]  /*3f20*/  FSEL R114, R9, -INF , !P6 ;  /* 0xff80000009727808 */ /* 0x000fe40007000000 */
[----:B-1----:R-:W-:Y:S01]  /*3f30*/  MOV R2, R0 ;  /* 0x0000000000027202 */ /* 0x002fe20000000f00 */
[----:B--2---:R-:W-:Y:S01]  /*3f40*/  FFMA.FTZ R17, R17, -R3, R150 ;  /* 0x8000000311117223 */ /* 0x004fe20000010096 */
[----:B------:R-:W-:Y:S01]  /*3f50*/  IABS R0, R5 ;  /* 0x0000000500007213 */ /* 0x000fe20000000000 */
[----:B------:R-:W-:Y:S01]  /*3f60*/  IMAD.IADD R5, R10, 0x1, -R66 ;  /* 0x000000010a057824 */ /* 0x000fe200078e0a42 */
[----:B------:R1:W2:Y:S03]  /*3f70*/  I2F R16, R2 ;  /* 0x0000000200107306 */ /* 0x0002a60000201400 */
[----:B-1----:R-:W-:Y:S01]  /*3f80*/  IMAD.MOV.U32 R2, RZ, RZ, R0 ;  /* 0x000000ffff027224 */ /* 0x002fe200078e0000 */
[----:B------:R-:W-:Y:S01]  /*3f90*/  IABS R0, R5 ;  /* 0x0000000500007213 */ /* 0x000fe20000000000 */
[----:B------:R-:W-:-:S03]  /*3fa0*/  IMAD.IADD R5, R12, 0x1, -R66 ;  /* 0x000000010c057824 */ /* 0x000fc600078e0a42 */
[----:B------:R1:W3:Y:S01]  /*3fb0*/  I2F R14, R2 ;  /* 0x00000002000e7306 */ /* 0x0002e20000201400 */
[----:B--2---:R-:W-:Y:S01]  /*3fc0*/  FFMA.FTZ R13, R16, -R3, R124 ;  /* 0x80000003100d7223 */ /* 0x004fe2000001007c */
[----:B------:R-:W-:Y:S02]  /*3fd0*/  FSEL R124, R47, -INF , !P0 ;  /* 0xff8000002f7c7808 */ /* 0x000fe40004000000 */
[----:B------:R-:W-:Y:S01]  /*3fe0*/  ISETP.GE.AND P0, PT, R70, R96, PT ;  /* 0x000000604600720c */ /* 0x000fe20003f06270 */
[----:B-1----:R-:W-:Y:S01]  /*3ff0*/  IMAD.MOV.U32 R2, RZ, RZ, R0 ;  /* 0x000000ffff027224 */ /* 0x002fe200078e0000 */
[----:B------:R-:W-:Y:S01]  /*4000*/  IABS R0, R5 ;  /* 0x0000000500007213 */ /* 0x000fe20000000000 */
[----:B---3--:R-:W-:Y:S01]  /*4010*/  FFMA.FTZ R7, R14, -R3, R126 ;  /* 0x800000030e077223 */ /* 0x008fe2000001007e */
[----:B------:R-:W-:Y:S01]  /*4020*/  IADD3 R5, -R66, R11, RZ ;  /* 0x0000000b42057210 */ /* 0x000fe20007ffe1ff */
[----:B------:R1:W2:Y:S02]  /*4030*/  I2F R19, R2 ;  /* 0x0000000200137306 */ /* 0x0002a40000201400 */
[----:B-1----:R-:W-:Y:S01]  /*4040*/  IMAD.MOV.U32 R2, RZ, RZ, R0 ;  /* 0x000000ffff027224 */ /* 0x002fe200078e0000 */
[----:B------:R-:W-:Y:S01]  /*4050*/  IABS R0, R5 ;  /* 0x0000000500007213 */ /* 0x000fe20000000000 */
[----:B------:R-:W-:-:S04]  /*4060*/  IMAD.IADD R5, R10, 0x1, -R67 ;  /* 0x000000010a057824 */ /* 0x000fc800078e0a43 */
[----:B------:R1:W3:Y:S01]  /*4070*/  I2F R21, R2 ;  /* 0x0000000200157306 */ /* 0x0002e20000201400 */
[----:B--2---:R-:W-:Y:S02]  /*4080*/  FFMA.FTZ R15, R19, -R3, R151 ;  /* 0x80000003130f7223 */ /* 0x004fe40000010097 */
[----:B-1----:R-:W-:Y:S01]  /*4090*/  IMAD.MOV.U32 R2, RZ, RZ, R0 ;  /* 0x000000ffff027224 */ /* 0x002fe200078e0000 */
[----:B------:R-:W-:Y:S01]  /*40a0*/  IABS R0, R5 ;  /* 0x0000000500007213 */ /* 0x000fe20000000000 */
[----:B------:R-:W-:-:S03]  /*40b0*/  IMAD.IADD R5, R12, 0x1, -R67 ;  /* 0x000000010c057824 */ /* 0x000fc600078e0a43 */
[----:B------:R1:W2:Y:S01]  /*40c0*/  I2F R20, R2 ;  /* 0x0000000200147306 */ /* 0x0002a20000201400 */
[-C--:B---3--:R-:W-:Y:S01]  /*40d0*/  FFMA.FTZ R8, R21, -R3.reuse, R125 ;  /* 0x8000000315087223 */ /* 0x088fe2000001007d */
        /* <DEDUP_REMOVED lines=10> */
[----:B--2---:R-:W-:-:S05]  /*4180*/  FFMA.FTZ R14, R24, -R3, R162 ;  /* 0x80000003180e7223 */ /* 0x004fca00000100a2 */
[----:B------:R-:W-:Y:S01]  /*4190*/  FSEL R206, R14, -INF , !P3 ;  /* 0xff8000000ece7808 */ /* 0x000fe20005800000 */
[----:B-1----:R-:W-:Y:S01]  /*41a0*/  IMAD.MOV.U32 R2, RZ, RZ, R0 ;  /* 0x000000ffff027224 */ /* 0x002fe200078e0000 */
[----:B------:R-:W-:Y:S01]  /*41b0*/  IABS R0, R5 ;  /* 0x0000000500007213 */ /* 0x000fe20000000000 */
[----:B---3--:R-:W-:Y:S01]  /*41c0*/  FFMA.FTZ R9, R26, -R3, R100 ;  /* 0x800000031a097223 */ /* 0x008fe20000010064 */
[----:B------:R-:W-:Y:S01]  /*41d0*/  IADD3 R5, -R68, R12, RZ ;  /* 0x0000000c44057210 */ /* 0x000fe20007ffe1ff */
[----:B------:R1:W2:Y:S01]  /*41e0*/  I2F R27, R2 ;  /* 0x00000002001b7306 */ /* 0x0002a20000201400 */
[----:B------:R-:W-:Y:S02]  /*41f0*/  FSEL R100, R7, -INF , !P5 ;  /* 0xff80000007647808 */ /* 0x000fe40006800000 */
[----:B------:R-:W-:Y:S01]  /*4200*/  FSEL R145, R9, -INF , !P3 ;  /* 0xff80000009917808 */ /* 0x000fe20005800000 */
[----:B-1----:R-:W-:Y:S01]  /*4210*/  IMAD.MOV.U32 R2, RZ, RZ, R0 ;  /* 0x000000ffff027224 */ /* 0x002fe200078e0000 */
[----:B------:R-:W-:Y:S01]  /*4220*/  IABS R0, R5 ;  /* 0x0000000500007213 */ /* 0x000fe20000000000 */
[----:B------:R-:W-:Y:S01]  /*4230*/  IMAD.IADD R5, R11, 0x1, -R68 ;  /* 0x000000010b057824 */ /* 0x000fe200078e0a44 */
[----:B------:R-:W-:Y:S01]  /*4240*/  FSEL R68, R8, -INF , !P4 ;  /* 0xff80000008447808 */ /* 0x000fe20006000000 */
[----:B------:R1:W-:Y:S01]  /*4250*/  I2F R34, R2 ;  /* 0x0000000200227306 */ /* 0x0003e20000201400 */
[----:B--2---:R-:W-:Y:S01]  /*4260*/  FFMA.FTZ R7, R27, -R3, R102 ;  /* 0x800000031b077223 */ /* 0x004fe20000010066 */
[----:B------:R-:W-:-:S04]  /*4270*/  FSEL R102, R15, -INF , !P4 ;  /* 0xff8000000f667808 */ /* 0x000fc80006000000 */
[----:B------:R-:W-:Y:S02]  /*4280*/  FSEL R147, R7, -INF , !P3 ;  /* 0xff80000007937808 */ /* 0x000fe40005800000 */
[----:B------:R-:W-:Y:S01]  /*4290*/  ISETP.GE.AND P3, PT, R74, R96, PT ;  /* 0x000000604a00720c */ /* 0x000fe20003f66270 */
[----:B-1----:R-:W-:Y:S01]  /*42a0*/  IMAD.MOV.U32 R2, RZ, RZ, R0 ;  /* 0x000000ffff027224 */ /* 0x002fe200078e0000 */
[----:B------:R-:W-:Y:S01]  /*42b0*/  IABS R0, R5 ;  /* 0x0000000500007213 */ /* 0x000fe20000000000 */
[----:B------:R-:W-:Y:S02]  /*42c0*/  IMAD.IADD R5, R10, 0x1, -R69 ;  /* 0x000000010a057824 */ /* 0x000fe400078e0a45 */
[----:B------:R1:W2:Y:S02]  /*42d0*/  I2F R36, R2 ;  /* 0x0000000200247306 */ /* 0x0002a40000201400 */
[----:B-1----:R-:W-:Y:S01]  /*42e0*/  MOV R2, R0 ;  /* 0x0000000000027202 */ /* 0x002fe20000000f00 */
[----:B--2---:R-:W-:Y:S01]  /*42f0*/  FFMA.FTZ R8, R36, -R3, R101 ;  /* 0x8000000324087223 */ /* 0x004fe20000010065 */
[----:B------:R-:W-:Y:S01]  /*4300*/  IABS R0, R5 ;  /* 0x0000000500007213 */ /* 0x000fe20000000000 */
[----:B------:R-:W-:-:S03]  /*4310*/  IMAD.IADD R5, R12, 0x1, -R69 ;  /* 0x000000010c057824 */ /* 0x000fc600078e0a45 */
[----:B------:R1:W-:Y:S01]  /*4320*/  I2F R32, R2 ;  /* 0x0000000200207306 */ /* 0x0003e20000201400 */
[----:B------:R-:W-:Y:S01]  /*4330*/  FSEL R127, R8, -INF , !P2 ;  /* 0xff800000087f7808 */ /* 0x000fe20005000000 */
[----:B-1----:R-:W-:Y:S01]  /*4340*/  IMAD.MOV.U32 R2, RZ, RZ, R0 ;  /* 0x000000ffff027224 */ /* 0x002fe200078e0000 */
[----:B------:R-:W-:Y:S01]  /*4350*/  IABS R0, R5 ;  /* 0x0000000500007213 */ /* 0x000fe20000000000 */
[----:B------:R-:W-:Y:S01]  /*4360*/  IMAD.IADD R5, R11, 0x1, -R69 ;  /* 0x000000010b057824 */ /* 0x000fe200078e0a45 */
[----:B------:R-:W-:-:S03]  /*4370*/  FSEL R69, R13, -INF , !P5 ;  /* 0xff8000000d457808 */ /* 0x000fc60006800000 */
[----:B------:R1:W2:Y:S01]  /*4380*/  I2F R37, R2 ;  /* 0x0000000200257306 */ /* 0x0002a20000201400 */
[----:B------:R-:W-:Y:S01]  /*4390*/  FFMA.FTZ R13, R34, -R3, R163 ;  /* 0x80000003220d7223 */ /* 0x000fe200000100a3 */
[----:B------:R-:W-:-:S04]  /*43a0*/  ISETP.GE.AND P5, PT, R72, R96, PT ;  /* 0x000000604800720c */ /* 0x000fc80003fa6270 */
[----:B------:R-:W-:Y:S01]  /*43b0*/  FSEL R204, R13, -INF , !P2 ;  /* 0xff8000000dcc7808 */ /* 0x000fe20005000000 */
[----:B-1----:R-:W-:Y:S01]  /*43c0*/  IMAD.MOV.U32 R2, RZ, RZ, R0 ;  /* 0x000000ffff027224 */ /* 0x002fe200078e0000 */
[----:B------:R-:W-:Y:S01]  /*43d0*/  IABS R0, R5 ;  /* 0x0000000500007213 */ /* 0x000fe20000000000 */
[----:B--2---:R-:W-:Y:S01]  /*43e0*/  FFMA.FTZ R9, R37, -R3, R158 ;  /* 0x8000000325097223 */ /* 0x004fe2000001009e */
[----:B------:R-:W-:Y:S01]  /*43f0*/  IADD3 R5, -R70, R10, RZ ;  /* 0x0000000a46057210 */ /* 0x000fe20007ffe1ff */
[----:B------:R1:W2:Y:S02]  /*4400*/  I2F R16, R2 ;  /* 0x0000000200107306 */ /* 0x0002a40000201400 */
[----:B-1----:R-:W-:Y:S01]  /*4410*/  IMAD.MOV.U32 R2, RZ, RZ, R0 ;  /* 0x000000ffff027224 */ /* 0x002fe200078e0000 */
[----:B------:R-:W-:Y:S01]  /*4420*/  IABS R0, R5 ;  /* 0x0000000500007213 */ /* 0x000fe20000000000 */
[----:B------:R-:W-:-:S04]  /*4430*/  IMAD.IADD R5, R12, 0x1, -R70 ;  /* 0x000000010c057824 */ /* 0x000fc800078e0a46 */
[----:B------:R1:W-:Y:S01]  /*4440*/  I2F R22, R2 ;  /* 0x0000000200167306 */ /* 0x0003e20000201400 */
[----:B--2---:R-:W-:Y:S02]  /*4450*/  FFMA.FTZ R7, R16, -R3, R128 ;  /* 0x8000000310077223 */ /* 0x004fe40000010080 */
[----:B-1----:R-:W-:Y:S01]  /*4460*/  IMAD.MOV.U32 R2, RZ, RZ, R0 ;  /* 0x000000ffff027224 */ /* 0x002fe200078e0000 */
[----:B------:R-:W-:Y:S01]  /*4470*/  IABS R0, R5 ;  /* 0x0000000500007213 */ /* 0x000fe20000000000 */
[----:B------:R-:W-:Y:S01]  /*4480*/  IMAD.IADD R5, R11, 0x1, -R70 ;  /* 0x000000010b057824 */ /* 0x000fe200078e0a46 */
[----:B------:R-:W-:Y:S02]  /*4490*/  FSEL R70, R18, -INF , !P6 ;  /* 0xff80000012467808 */ /* 0x000fe40007000000 */
[----:B------:R1:W2:Y:S01]  /*44a0*/  I2F R19, R2 ;  /* 0x0000000200137306 */ /* 0x0002a20000201400 */
[----:B------:R-:W-:Y:S02]  /*44b0*/  ISETP.GE.AND P6, PT, R71, R96, PT ;  /* 0x000000604700720c */ /* 0x000fe40003fc6270 */
[----:B-1----:R-:W-:Y:S01]  /*44c0*/  MOV R2, R0 ;  /* 0x0000000000027202 */ /* 0x002fe20000000f00 */
[----:B--2---:R-:W-:Y:S01]  /*44d0*/  FFMA.FTZ R8, R19, -R3, R159 ;  /* 0x8000000313087223 */ /* 0x004fe2000001009f */
[----:B------:R-:W-:Y:S01]  /*44e0*/  IABS R0, R5 ;  /* 0x0000000500007213 */ /* 0x000fe20000000000 */
[----:B------:R-:W-:-:S02]  /*44f0*/  IMAD.IADD R5, R10, 0x1, -R71 ;  /* 0x000000010a057824 */ /* 0x000fc400078e0a47 */
[----:B------:R1:W2:Y:S01]  /*4500*/  I2F R23, R2 ;  /* 0x0000000200177306 */ /* 0x0002a20000201400 */
[----:B------:R-:W-:Y:S02]  /*4510*/  MOV R159, R152 ;  /* 0x00000098009f7202 */ /* 0x000fe40000000f00 */
[----:B------:R-:W-:Y:S01]  /*4520*/  FSEL R152, R9, -INF , !P1 ;  /* 0xff80000009987808 */ /* 0x000fe20004800000 */
[----:B------:R-:W-:Y:S02]  /*4530*/  FFMA.FTZ R9, R164, -R3, R220 ;  /* 0x80000003a4097223 */ /* 0x000fe400000100dc */
[----:B------:R-:W-:Y:S02]  /*4540*/  IMAD.MOV.U32 R220, RZ, RZ, R41 ;  /* 0x000000ffffdc7224 */ /* 0x000fe400078e0029 */
[----:B------:R-:W-:Y:S01]  /*4550*/  IMAD.MOV.U32 R41, RZ, RZ, R60 ;  /* 0x000000ffff297224 */ /* 0x000fe200078e003c */
[----:B------:R-:W-:Y:S01]  /*4560*/  MOV R60, R139 ;  /* 0x0000008b003c7202 */ /* 0x000fe20000000f00 */
[----:B------:R-:W-:-:S02]  /*4570*/  IMAD.MOV.U32 R139, RZ, RZ, R42 ;  /* 0x000000ffff8b7224 */ /* 0x000fc400078e002a */
[----:B------:R-:W-:Y:S02]  /*4580*/  IMAD.MOV.U32 R42, RZ, RZ, R224 ;  /* 0x000000ffff2a7224 */ /* 0x000fe400078e00e0 */
[----:B------:R-:W-:Y:S02]  /*4590*/  IMAD.MOV.U32 R83, RZ, RZ, R139 ;  /* 0x000000ffff537224 */ /* 0x000fe400078e008b */
[----:B-1----:R-:W-:Y:S01]  /*45a0*/  IMAD.MOV.U32 R2, RZ, RZ, R0 ;  /* 0x000000ffff027224 */ /* 0x002fe200078e0000 */
[----:B------:R-:W-:Y:S01]  /*45b0*/  IABS R0, R5 ;  /* 0x0000000500007213 */ /* 0x000fe20000000000 */
[----:B------:R-:W-:Y:S02]  /*45c0*/  IMAD.IADD R5, R12, 0x1, -R71 ;  /* 0x000000010c057824 */ /* 0x000fe400078e0a47 */
[----:B------:R1:W-:Y:S01]  /*45d0*/  I2F R21, R2 ;  /* 0x0000000200157306 */ /* 0x0003e20000201400 */
[----:B------:R-:W-:Y:S02]  /*45e0*/  IMAD.MOV.U32 R81, RZ, RZ, R42 ;  /* 0x000000ffff517224 */ /* 0x000fe400078e002a */
[----:B------:R-:W-:-:S02]  /*45f0*/  IMAD.MOV.U32 R139, RZ, RZ, R62 ;  /* 0x000000ffff8b7224 */ /* 0x000fc400078e003e */
[----:B-1----:R-:W-:Y:S01]  /*4600*/  IMAD.MOV.U32 R2, RZ, RZ, R0 ;  /* 0x000000ffff027224 */ /* 0x002fe200078e0000 */
[----:B------:R-:W-:Y:S01]  /*4610*/  IABS R0, R5 ;  /* 0x0000000500007213 */ /* 0x000fe20000000000 */
[----:B------:R-:W-:Y:S01]  /*4620*/  IMAD.IADD R5, R11, 0x1, -R71 ;  /* 0x000000010b057824 */ /* 0x000fe200078e0a47 */
[----:B------:R-:W-:Y:S01]  /*4630*/  FSEL R71, R6, -INF , !P4 ;  /* 0xff80000006477808 */ /* 0x000fe20006000000 */
[----:B------:R1:W-:Y:S01]  /*4640*/  I2F R33, R2 ;  /* 0x0000000200217306 */ /* 0x0003e20000201400 */
[-C--:B------:R-:W-:Y:S01]  /*4650*/  FFMA.FTZ R6, R32, -R3.reuse, R103 ;  /* 0x8000000320067223 */ /* 0x080fe20000010067 */
[----:B------:R-:W-:Y:S01]  /*4660*/  FSEL R103, R7, -INF , !P1 ;  /* 0xff80000007677808 */ /* 0x000fe20004800000 */
[----:B--2---:R-:W-:-:S05]  /*4670*/  FFMA.FTZ R7, R23, -R3, R129 ;  /* 0x8000000317077223 */ /* 0x004fca0000010081 */
[----:B------:R-:W-:Y:S01]  /*4680*/  FSEL R101, R7, -INF , !P0 ;  /* 0xff80000007657808 */ /* 0x000fe20004000000 */
[----:B-1----:R-:W-:Y:S01]  /*4690*/  IMAD.MOV.U32 R2, RZ, RZ, R0 ;  /* 0x000000ffff027224 */ /* 0x002fe200078e0000 */
[----:B------:R-:W-:Y:S01]  /*46a0*/  IABS R0, R5 ;  /* 0x0000000500007213 */ /* 0x000fe20000000000 */
[----:B------:R-:W-:Y:S02]  /*46b0*/  IMAD.IADD R5, R10, 0x1, -R72 ;  /* 0x000000010a057824 */ /* 0x000fe400078e0a48 */
[----:B------:R1:W2:Y:S02]  /*46c0*/  I2F R20, R2 ;  /* 0x0000000200147306 */ /* 0x0002a40000201400 */
[----:B-1----:R-:W-:Y:S01]  /*46d0*/  IMAD.MOV.U32 R2, RZ, RZ, R0 ;  /* 0x000000ffff027224 */ /* 0x002fe200078e0000 */
[----:B------:R-:W-:Y:S01]  /*46e0*/  IABS R0, R5 ;  /* 0x0000000500007213 */ /* 0x000fe20000000000 */
[----:B--2---:R-:W-:Y:S01]  /*46f0*/  FFMA.FTZ R7, R20, -R3, R108 ;  /* 0x8000000314077223 */ /* 0x004fe2000001006c */
[----:B------:R-:W-:-:S03]  /*4700*/  IADD3 R5, -R72, R12, RZ ;  /* 0x0000000c48057210 */ /* 0x000fc60007ffe1ff */
[----:B------:R1:W-:Y:S01]  /*4710*/  I2F R18, R2 ;  /* 0x0000000200127306 */ /* 0x0003e20000201400 */
[----:B------:R-:W-:Y:S01]  /*4720*/  FSEL R151, R7, -INF , !P6 ;  /* 0xff80000007977808 */ /* 0x000fe20007000000 */
[----:B-1----:R-:W-:Y:S01]  /*4730*/  IMAD.MOV.U32 R2, RZ, RZ, R0 ;  /* 0x000000ffff027224 */ /* 0x002fe200078e0000 */
[----:B------:R-:W-:Y:S01]  /*4740*/  IABS R0, R5 ;  /* 0x0000000500007213 */ /* 0x000fe20000000000 */
[----:B------:R-:W-:Y:S01]  /*4750*/  IMAD.IADD R5, R11, 0x1, -R72 ;  /* 0x000000010b057824 */ /* 0x000fe200078e0a48 */
[----:B------:R-:W-:-:S03]  /*4760*/  FSEL R72, R48, -INF , !P4 ;  /* 0xff80000030487808 */ /* 0x000fc60006000000 */
[----:B------:R1:W-:Y:S01]  /*4770*/  I2F R25, R2 ;  /* 0x0000000200197306 */ /* 0x0003e20000201400 */
[----:B------:R-:W-:Y:S02]  /*4780*/  ISETP.GE.AND P4, PT, R73, R96, PT ;  /* 0x000000604900720c */ /* 0x000fe40003f86270 */
[----:B-1----:R-:W-:Y:S02]  /*4790*/  MOV R2, R0 ;  /* 0x0000000000027202 */ /* 0x002fe40000000f00 */
[----:B------:R-:W-:Y:S01]  /*47a0*/  IABS R0, R5 ;  /* 0x0000000500007213 */ /* 0x000fe20000000000 */
[--C-:B------:R-:W-:Y:S02]  /*47b0*/  IMAD.IADD R5, R10, 0x1, -R73.reuse ;  /* 0x000000010a057824 */ /* 0x100fe400078e0a49 */
[----:B------:R1:W2:Y:S02]  /*47c0*/  I2F R24, R2 ;  /* 0x0000000200187306 */ /* 0x0002a40000201400 */
[----:B-1----:R-:W-:Y:S01]  /*47d0*/  IMAD.MOV.U32 R2, RZ, RZ, R0 ;  /* 0x000000ffff027224 */ /* 0x002fe200078e0000 */
[----:B------:R-:W-:Y:S01]  /*47e0*/  IABS R0, R5 ;  /* 0x0000000500007213 */ /* 0x000fe20000000000 */
[----:B------:R-:W-:-:S04]  /*47f0*/  IMAD.IADD R5, R12, 0x1, -R73 ;  /* 0x000000010c057824 */ /* 0x000fc800078e0a49 */
[----:B------:R1:W-:Y:S01]  /*4800*/  I2F R17, R2 ;  /* 0x0000000200117306 */ /* 0x0003e20000201400 */
[----:B--2---:R-:W-:-:S05]  /*4810*/  FFMA.FTZ R7, R24, -R3, R109 ;  /* 0x8000000318077223 */ /* 0x004fca000001006d */
[----:B------:R-:W-:Y:S01]  /*4820*/  FSEL R129, R7, -INF , !P5 ;  /* 0xff80000007817808 */ /* 0x000fe20006800000 */
[----:B-1----:R-:W-:Y:S01]  /*4830*/  IMAD.MOV.U32 R2, RZ, RZ, R0 ;  /* 0x000000ffff027224 */ /* 0x002fe200078e0000 */
[----:B------:R-:W-:Y:S02]  /*4840*/  IABS R0, R5 ;  /* 0x0000000500007213 */ /* 0x000fe40000000000 */
[----:B------:R-:W-:Y:S01]  /*4850*/  IADD3 R5, -R73, R11, RZ ;  /* 0x0000000b49057210 */ /* 0x000fe20007ffe1ff */
[----:B------:R1:W-:Y:S01]  /*4860*/  I2F R35, R2 ;  /* 0x0000000200237306 */ /* 0x0003e20000201400 */
[----:B------:R-:W-:Y:S02]  /*4870*/  IMAD.MOV.U32 R73, RZ, RZ, R60 ;  /* 0x000000ffff497224 */ /* 0x000fe400078e003c */
[----:B-1----:R-:W-:Y:S01]  /*4880*/  IMAD.MOV.U32 R2, RZ, RZ, R0 ;  /* 0x000000ffff027224 */ /* 0x002fe200078e0000 */
[----:B------:R-:W-:Y:S01]  /*4890*/  IABS R0, R5 ;  /* 0x0000000500007213 */ /* 0x000fe20000000000 */
[----:B------:R-:W-:-:S03]  /*48a0*/  IMAD.IADD R5, R10, 0x1, -R74 ;  /* 0x000000010a057824 */ /* 0x000fc600078e0a4a */
[----:B------:R1:W2:Y:S02]  /*48b0*/  I2F R34, R2 ;  /* 0x0000000200227306 */ /* 0x0002a40000201400 */
[----:B-1----:R-:W-:Y:S01]  /*48c0*/  IMAD.MOV.U32 R2, RZ, RZ, R0 ;  /* 0x000000ffff027224 */ /* 0x002fe200078e0000 */
[----:B------:R-:W-:Y:S01]  /*48d0*/  IABS R0, R5 ;  /* 0x0000000500007213 */ /* 0x000fe20000000000 */
[----:B------:R-:W-:-:S04]  /*48e0*/  IMAD.IADD R5, R12, 0x1, -R74 ;  /* 0x000000010c057824 */ /* 0x000fc800078e0a4a */
[----:B------:R1:W3:Y:S01]  /*48f0*/  I2F R27, R2 ;  /* 0x00000002001b7306 */ /* 0x0002e20000201400 */
[----:B--2---:R-:W-:Y:S01]  /*4900*/  FFMA.FTZ R7, R34, -R3, R132 ;  /* 0x8000000322077223 */ /* 0x004fe20000010084 */
[----:B-1----:R-:W-:Y:S02]  /*4910*/  MOV R2, R0 ;  /* 0x0000000000027202 */ /* 0x002fe40000000f00 */
[----:B------:R-:W-:Y:S01]  /*4920*/  IABS R0, R5 ;  /* 0x0000000500007213 */ /* 0x000fe20000000000 */
[----:B------:R-:W-:-:S03]  /*4930*/  IMAD.IADD R5, R11, 0x1, -R74 ;  /* 0x000000010b057824 */ /* 0x000fc600078e0a4a */
[----:B------:R1:W-:Y:S01]  /*4940*/  I2F R39, R2 ;  /* 0x0000000200277306 */ /* 0x0003e20000201400 */
[----:B------:R-:W-:Y:S01]  /*4950*/  IMAD.MOV.U32 R74, RZ, RZ, R148 ;  /* 0x000000ffff4a7224 */ /* 0x000fe200078e0094 */
[----:B------:R-:W-:Y:S01]  /*4960*/  FSEL R148, R6, -INF , !P2 ;  /* 0xff80000006947808 */ /* 0x000fe20005000000 */
[-C--:B------:R-:W-:Y:S01]  /*4970*/  FFMA.FTZ R6, R22, -R3.reuse, R130 ;  /* 0x8000000316067223 */ /* 0x080fe20000010082 */
[----:B------:R-:W-:Y:S02]  /*4980*/  FSEL R130, R58, -INF , !P0 ;  /* 0xff8000003a827808 */ /* 0x000fe40004000000 */
[----:B------:R-:W-:Y:S02]  /*4990*/  ISETP.GE.AND P2, PT, R75, R96, PT ;  /* 0x000000604b00720c */ /* 0x000fe40003f46270 */
[----:B------:R-:W-:Y:S01]  /*49a0*/  FSEL R128, R6, -INF , !P1 ;  /* 0xff80000006807808 */ /* 0x000fe20004800000 */
[-C--:B------:R-:W-:Y:S01]  /*49b0*/  FFMA.FTZ R6, R21, -R3.reuse, R131 ;  /* 0x8000000315067223 */ /* 0x080fe20000010083 */
[----:B------:R-:W-:Y:S01]  /*49c0*/  FSEL R131, R8, -INF , !P0 ;  /* 0xff80000008837808 */ /* 0x000fe20004000000 */
[-C--:B------:R-:W-:Y:S01]  /*49d0*/  FFMA.FTZ R8, R33, -R3.reuse, R222 ;  /* 0x8000000321087223 */ /* 0x080fe200000100de */
[----:B------:R-:W-:Y:S01]  /*49e0*/  FSEL R222, R9, -INF , !P6 ;  /* 0xff80000009de7808 */ /* 0x000fe20007000000 */
[-C--:B------:R-:W-:Y:S01]  /*49f0*/  FFMA.FTZ R9, R165, -R3.reuse, R221 ;  /* 0x80000003a5097223 */ /* 0x080fe200000100dd */
[----:B------:R-:W-:Y:S01]  /*4a00*/  FSEL R126, R6, -INF , !P0 ;  /* 0xff800000067e7808 */ /* 0x000fe20004000000 */
[----:B------:R-:W-:Y:S01]  /*4a10*/  FFMA.FTZ R6, R18, -R3, R110 ;  /* 0x8000000312067223 */ /* 0x000fe2000001006e */
[----:B-1----:R-:W-:-:S02]  /*4a20*/  MOV R2, R0 ;  /* 0x0000000000027202 */ /* 0x002fc40000000f00 */
[----:B------:R-:W-:Y:S01]  /*4a30*/  IABS R0, R5 ;  /* 0x0000000500007213 */ /* 0x000fe20000000000 */
[----:B------:R-:W-:Y:S01]  /*4a40*/  IMAD.IADD R5, R10, 0x1, -R75 ;  /* 0x000000010a057824 */ /* 0x000fe200078e0a4b */
[----:B------:R1:W2:Y:S01]  /*4a50*/  I2F R36, R2 ;  /* 0x0000000200247306 */ /* 0x0002a20000201400 */
[-C--:B------:R-:W-:Y:S02]  /*4a60*/  ISETP.GE.AND P0, PT, R85, R96.reuse, PT ;  /* 0x000000605500720c */ /* 0x080fe40003f06270 */
[----:B------:R-:W-:Y:S01]  /*4a70*/  FSEL R224, R8, -INF , !P6 ;  /* 0xff80000008e07808 */ /* 0x000fe20007000000 */
[-C--:B------:R-:W-:Y:S01]  /*4a80*/  FFMA.FTZ R8, R25, -R3.reuse, R223 ;  /* 0x8000000319087223 */ /* 0x080fe200000100df */
[----:B------:R-:W-:Y:S01]  /*4a90*/  FSEL R155, R6, -INF , !P6 ;  /* 0xff800000069b7808 */ /* 0x000fe20007000000 */
[----:B------:R-:W-:Y:S01]  /*4aa0*/  IMAD.MOV.U32 R223, RZ, RZ, R59 ;  /* 0x000000ffffdf7224 */ /* 0x000fe200078e003b */
[----:B------:R-:W-:Y:S01]  /*4ab0*/  ISETP.GE.AND P6, PT, R86, R96, PT ;  /* 0x000000605600720c */ /* 0x000fe20003fc6270 */
[-C--:B------:R-:W-:Y:S01]  /*4ac0*/  FFMA.FTZ R6, R17, -R3.reuse, R111 ;  /* 0x8000000311067223 */ /* 0x080fe2000001006f */
[----:B------:R-:W-:Y:S01]  /*4ad0*/  FSEL R207, R8, -INF , !P5 ;  /* 0xff80000008cf7808 */ /* 0x000fe20006800000 */
[----:B------:R-:W-:Y:S01]  /*4ae0*/  FFMA.FTZ R8, R35, -R3, R238 ;  /* 0x8000000323087223 */ /* 0x000fe200000100ee */
[----:B------:R-:W-:-:S02]  /*4af0*/  FSEL R110, R7, -INF , !P4 ;  /* 0xff800000076e7808 */ /* 0x000fc40006000000 */
[----:B------:R-:W-:Y:S01]  /*4b00*/  FSEL R150, R6, -INF , !P5 ;  /* 0xff80000006967808 */ /* 0x000fe20006800000 */
[----:B---3--:R-:W-:Y:S01]  /*4b10*/  FFMA.FTZ R6, R27, -R3, R134 ;  /* 0x800000031b067223 */ /* 0x008fe20000010086 */
[----:B------:R-:W-:Y:S01]  /*4b20*/  FSEL R164, R9, -INF , !P5 ;  /* 0xff80000009a47808 */ /* 0x000fe20006800000 */
[----:B-1----:R-:W-:Y:S01]  /*4b30*/  IMAD.MOV.U32 R2, RZ, RZ, R0 ;  /* 0x000000ffff027224 */ /* 0x002fe200078e0000 */
[----:B------:R-:W-:Y:S01]  /*4b40*/  IABS R0, R5 ;  /* 0x0000000500007213 */ /* 0x000fe20000000000 */
[----:B------:R-:W-:Y:S01]  /*4b50*/  IMAD.IADD R5, R12, 0x1, -R75 ;  /* 0x000000010c057824 */ /* 0x000fe200078e0a4b */
[----:B------:R-:W-:Y:S01]  /*4b60*/  FSEL R111, R6, -INF , !P4 ;  /* 0xff800000066f7808 */ /* 0x000fe20006000000 */
[----:B------:R1:W3:Y:S01]  /*4b70*/  I2F R32, R2 ;  /* 0x0000000200207306 */ /* 0x0002e20000201400 */
[-C--:B--2---:R-:W-:Y:S01]  /*4b80*/  FFMA.FTZ R7, R36, -R3.reuse, R133 ;  /* 0x8000000324077223 */ /* 0x084fe20000010085 */
[----:B------:R-:W-:Y:S01]  /*4b90*/  FSEL R158, R8, -INF , !P4 ;  /* 0xff800000089e7808 */ /* 0x000fe20006000000 */
[-C--:B------:R-:W-:Y:S01]  /*4ba0*/  FFMA.FTZ R9, R167, -R3.reuse, R236 ;  /* 0x80000003a7097223 */ /* 0x080fe200000100ec */
[-C--:B------:R-:W-:Y:S01]  /*4bb0*/  ISETP.GE.AND P5, PT, R87, R96.reuse, PT ;  /* 0x000000605700720c */ /* 0x080fe20003fa6270 */
[-C--:B------:R-:W-:Y:S01]  /*4bc0*/  FFMA.FTZ R8, R39, -R3.reuse, R239 ;  /* 0x8000000327087223 */ /* 0x080fe200000100ef */
[----:B------:R-:W-:Y:S01]  /*4bd0*/  FSEL R108, R7, -INF , !P3 ;  /* 0xff800000076c7808 */ /* 0x000fe20005800000 */
[-C--:B------:R-:W-:Y:S01]  /*4be0*/  FFMA.FTZ R36, R205, -R3.reuse, R73 ;  /* 0x80000003cd247223 */ /* 0x080fe20000010049 */
[----:B------:R-:W-:Y:S01]  /*4bf0*/  FSEL R156, R9, -INF , !P4 ;  /* 0xff800000099c7808 */ /* 0x000fe20006000000 */
[-C--:B------:R-:W-:Y:S01]  /*4c00*/  FFMA.FTZ R9, R186, -R3.reuse, R237 ;  /* 0x80000003ba097223 */ /* 0x080fe200000100ed */
[----:B------:R-:W-:Y:S01]  /*4c10*/  FSEL R134, R8, -INF , !P3 ;  /* 0xff80000008867808 */ /* 0x000fe20005800000 */
[----:B------:R-:W-:Y:S01]  /*4c20*/  FFMA.FTZ R8, R187, -R3, R248 ;  /* 0x80000003bb087223 */ /* 0x000fe200000100f8 */
[----:B------:R-:W-:Y:S01]  /*4c30*/  ISETP.GE.AND P4, PT, R88, R96, PT ;  /* 0x000000605800720c */ /* 0x000fe20003f86270 */
[----:B------:R-:W-:Y:S01]  /*4c40*/  IMAD.MOV.U32 R237, RZ, RZ, R51 ;  /* 0x000000ffffed7224 */ /* 0x000fe200078e0033 */
[----:B------:R-:W-:Y:S01]  /*4c50*/  FSEL R132, R9, -INF , !P3 ;  /* 0xff80000009847808 */ /* 0x000fe20005800000 */
[----:B-1----:R-:W-:Y:S01]  /*4c60*/  IMAD.MOV.U32 R2, RZ, RZ, R0 ;  /* 0x000000ffff027224 */ /* 0x002fe200078e0000 */
[----:B------:R-:W-:Y:S01]  /*4c70*/  IABS R0, R5 ;  /* 0x0000000500007213 */ /* 0x000fe20000000000 */
[----:B---3--:R-:W-:Y:S01]  /*4c80*/  FFMA.FTZ R6, R32, -R3, R135 ;  /* 0x8000000320067223 */ /* 0x008fe20000010087 */
[----:B------:R-:W-:Y:S01]  /*4c90*/  IADD3 R5, -R75, R11, RZ ;  /* 0x0000000b4b057210 */ /* 0x000fe20007ffe1ff */
[----:B------:R1:W2:Y:S01]  /*4ca0*/  I2F R37, R2 ;  /* 0x0000000200257306 */ /* 0x0002a20000201400 */
[----:B------:R-:W-:Y:S01]  /*4cb0*/  IMAD.MOV.U32 R75, RZ, RZ, R149 ;  /* 0x000000ffff4b7224 */ /* 0x000fe200078e0095 */
[----:B------:R-:W-:-:S02]  /*4cc0*/  FSEL R149, R57, -INF , !P1 ;  /* 0xff80000039957808 */ /* 0x000fc40004800000 */
[----:B------:R-:W-:Y:S01]  /*4cd0*/  ISETP.GE.AND P1, PT, R84, R96, PT ;  /* 0x000000605400720c */ /* 0x000fe20003f26270 */
[----:B------:R-:W-:Y:S01]  /*4ce0*/  IMAD.MOV.U32 R238, RZ, RZ, R75 ;  /* 0x000000ffffee7224 */ /* 0x000fe200078e004b */
[----:B------:R-:W-:Y:S01]  /*4cf0*/  FSEL R109, R6, -INF , !P3 ;  /* 0xff800000066d7808 */ /* 0x000fe20005800000 */
[----:B------:R-:W-:Y:S01]  /*4d00*/  IMAD.IADD R6, R10, 0x1, -R92 ;  /* 0x000000010a067824 */ /* 0x000fe200078e0a5c */
[----:B------:R-:W-:Y:S01]  /*4d10*/  FSEL R186, R8, -INF , !P2 ;  /* 0xff80000008ba7808 */ /* 0x000fe20005000000 */
[----:B------:R-:W-:Y:S01]  /*4d20*/  IMAD.MOV.U32 R75, RZ, RZ, R52 ;  /* 0x000000ffff4b7224 */ /* 0x000fe200078e0034 */
[----:B------:R-:W-:Y:S01]  /*4d30*/  MOV R236, R159 ;  /* 0x0000009f00ec7202 */ /* 0x000fe20000000f00 */
[----:B------:R-:W-:Y:S01]  /*4d40*/  IMAD.MOV.U32 R159, RZ, RZ, R55 ;  /* 0x000000ffff9f7224 */ /* 0x000fe200078e0037 */
[----:B------:R-:W-:Y:S02]  /*4d50*/  IABS R6, R6 ;  /* 0x0000000600067213 */ /* 0x000fe40000000000 */
[----:B------:R-:W-:Y:S01]  /*4d60*/  ISETP.GE.AND P3, PT, R89, R96, PT ;  /* 0x000000605900720c */ /* 0x000fe20003f66270 */
[----:B-1----:R-:W-:Y:S01]  /*4d70*/  IMAD.MOV.U32 R2, RZ, RZ, R0 ;  /* 0x000000ffff027224 */ /* 0x002fe200078e0000 */
[----:B------:R-:W-:Y:S01]  /*4d80*/  IABS R0, R5 ;  /* 0x0000000500007213 */ /* 0x000fe20000000000 */
[----:B------:R-:W-:-:S02]  /*4d90*/  IMAD.IADD R5, R10, 0x1, -R84 ;  /* 0x000000010a057824 */ /* 0x000fc400078e0a54 */
[----:B------:R1:W-:Y:S01]  /*4da0*/  I2F R16, R2 ;  /* 0x0000000200107306 */ /* 0x0003e20000201400 */
[----:B--2---:R-:W-:-:S05]  /*4db0*/  FFMA.FTZ R7, R37, -R3, R250 ;  /* 0x8000000325077223 */ /* 0x004fca00000100fa */
[----:B------:R-:W-:Y:S01]  /*4dc0*/  FSEL R221, R7, -INF , !P2 ;  /* 0xff80000007dd7808 */ /* 0x000fe20005000000 */
[----:B------:R-:W-:Y:S02]  /*4dd0*/  IMAD.IADD R7, R10, 0x1, -R93 ;  /* 0x000000010a077824 */ /* 0x000fe400078e0a5d */
[----:B-1----:R-:W-:Y:S01]  /*4de0*/  IMAD.MOV.U32 R2, RZ, RZ, R0 ;  /* 0x000000ffff027224 */ /* 0x002fe200078e0000 */
[----:B------:R-:W-:Y:S01]  /*4df0*/  IABS R0, R5 ;  /* 0x0000000500007213 */ /* 0x000fe20000000000 */
[----:B------:R-:W-:Y:S02]  /*4e00*/  IMAD.IADD R5, R12, 0x1, -R84 ;  /* 0x000000010c057824 */ /* 0x000fe400078e0a54 */
[----:B------:R1:W-:Y:S02]  /*4e10*/  I2F R13, R2 ;  /* 0x00000002000d7306 */ /* 0x0003e40000201400 */
[----:B-1----:R-:W-:Y:S01]  /*4e20*/  IMAD.MOV.U32 R2, RZ, RZ, R0 ;  /* 0x000000ffff027224 */ /* 0x002fe200078e0000 */
[----:B------:R-:W-:Y:S01]  /*4e30*/  IABS R0, R5 ;  /* 0x0000000500007213 */ /* 0x000fe20000000000 */
[----:B------:R-:W-:-:S04]  /*4e40*/  IMAD.IADD R5, R11, 0x1, -R84 ;  /* 0x000000010b057824 */ /* 0x000fc800078e0a54 */
[----:B------:R1:W2:Y:S01]  /*4e50*/  I2F R40, R2 ;  /* 0x0000000200287306 */ /* 0x0002a20000201400 */
[----:B------:R-:W-:Y:S01]  /*4e60*/  IMAD.MOV.U32 R84, RZ, RZ, R63 ;  /* 0x000000ffff547224 */ /* 0x000fe200078e003f */
[----:B-1----:R-:W-:Y:S01]  /*4e70*/  MOV R2, R0 ;  /* 0x0000000000027202 */ /* 0x002fe20000000f00 */
[----:B--2---:R-:W-:Y:S01]  /*4e80*/  FFMA.FTZ R9, R40, -R3, R251 ;  /* 0x8000000328097223 */ /* 0x004fe200000100fb */
[----:B------:R-:W-:Y:S01]  /*4e90*/  IABS R0, R5 ;  /* 0x0000000500007213 */ /* 0x000fe20000000000 */
[----:B------:R-:W-:-:S03]  /*4ea0*/  IMAD.IADD R5, R10, 0x1, -R85 ;  /* 0x000000010a057824 */ /* 0x000fc600078e0a55 */
[----:B------:R1:W2:Y:S01]  /*4eb0*/  I2F R26, R2 ;  /* 0x00000002001a7306 */ /* 0x0002a20000201400 */
[----:B------:R-:W-:Y:S01]  /*4ec0*/  FSEL R187, R9, -INF , !P1 ;  /* 0xff80000009bb7808 */ /* 0x000fe20004800000 */
[----:B------:R-:W-:Y:S02]  /*4ed0*/  FFMA.FTZ R9, R191, -R3, R56 ;  /* 0x80000003bf097223 */ /* 0x000fe40000010038 */
[----:B-1----:R-:W-:Y:S01]  /*4ee0*/  IMAD.MOV.U32 R2, RZ, RZ, R0 ;  /* 0x000000ffff027224 */ /* 0x002fe200078e0000 */
[----:B------:R-:W-:Y:S01]  /*4ef0*/  IABS R0, R5 ;  /* 0x0000000500007213 */ /* 0x000fe20000000000 */
[----:B------:R-:W-:Y:S02]  /*4f00*/  IMAD.IADD R5, R12, 0x1, -R85 ;  /* 0x000000010c057824 */ /* 0x000fe400078e0a55 */
[----:B------:R1:W-:Y:S01]  /*4f10*/  I2F R22, R2 ;  /* 0x0000000200167306 */ /* 0x0003e20000201400 */
[-C--:B--2---:R-:W-:Y:S02]  /*4f20*/  FFMA.FTZ R8, R26, -R3.reuse, R181 ;  /* 0x800000031a087223 */ /* 0x084fe400000100b5 */
[----:B------:R-:W-:Y:S03]  /*4f30*/  HMMA.16816.F32 R24, R28, R168, R216 ;  /* 0x000000a81c18723c */ /* 0x000fe600000018d8 */
[----:B------:R-:W-:Y:S01]  /*4f40*/  FSEL R162, R8, -INF , !P1 ;  /* 0xff80000008a27808 */ /* 0x000fe20004800000 */
[----:B------:R-:W-:-:S03]  /*4f50*/  FFMA.FTZ R8, R189, -R3, R45 ;  /* 0x80000003bd087223 */ /* 0x000fc6000001002d */
[C---:B------:R-:W-:Y:S02]  /*4f60*/  IADD3 R219, R213.reuse, 0x800, RZ ;  /* 0x00000800d5db7810 */ /* 0x040fe40007ffe0ff */
[----:B------:R-:W-:Y:S02]  /*4f70*/  FSEL R181, R8, -INF , !P0 ;  /* 0xff80000008b57808 */ /* 0x000fe40004000000 */
[----:B------:R-:W-:Y:S01]  /*4f80*/  IADD3 R218, R213, 0xc00, RZ ;  /* 0x00000c00d5da7810 */ /* 0x000fe20007ffe0ff */
[----:B-1----:R-:W-:Y:S01]  /*4f90*/  IMAD.MOV.U32 R2, RZ, RZ, R0 ;  /* 0x000000ffff027224 */ /* 0x002fe200078e0000 */
[----:B------:R-:W-:Y:S02]  /*4fa0*/  IABS R0, R5 ;  /* 0x0000000500007213 */ /* 0x000fe40000000000 */
[----:B------:R-:W-:Y:S01]  /*4fb0*/  IADD3 R5, -R85, R11, RZ ;  /* 0x0000000b55057210 */ /* 0x000fe20007ffe1ff */
[----:B------:R1:W-:Y:S01]  /*4fc0*/  I2F R38, R2 ;  /* 0x0000000200267306 */ /* 0x0003e20000201400 */
[----:B------:R-:W-:Y:S01]  /*4fd0*/  IMAD.MOV.U32 R85, RZ, RZ, R43 ;  /* 0x000000ffff557224 */ /* 0x000fe200078e002b */
[----:B------:R-:W-:-:S02]  /*4fe0*/  IADD3 R217, R213, 0x1000, RZ ;  /* 0x00001000d5d97810 */ /* 0x000fc40007ffe0ff */
[----:B------:R-:W-:Y:S01]  /*4ff0*/  IADD3 R216, R213, 0x1400, RZ ;  /* 0x00001400d5d87810 */ /* 0x000fe20007ffe0ff */
[----:B-1----:R-:W-:Y:S01]  /*5000*/  IMAD.MOV.U32 R2, RZ, RZ, R0 ;  /* 0x000000ffff027224 */ /* 0x002fe200078e0000 */
[----:B------:R-:W-:Y:S01]  /*5010*/  IABS R0, R5 ;  /* 0x0000000500007213 */ /* 0x000fe20000000000 */
[----:B------:R-:W-:Y:S02]  /*5020*/  IMAD.IADD R5, R10, 0x1, -R86 ;  /* 0x000000010a057824 */ /* 0x000fe400078e0a56 */
        /* <DEDUP_REMOVED lines=8> */
[----:B------:R1:W2:Y:S01]  /*50b0*/  I2F R48, R2 ;  /* 0x0000000200307306 */ /* 0x0002a20000201400 */
[----:B------:R-:W-:Y:S02]  /*50c0*/  IMAD.MOV.U32 R86, RZ, RZ, R41 ;  /* 0x000000ffff567224 */ /* 0x000fe400078e0029 */
[----:B-1----:R-:W-:Y:S01]  /*50d0*/  IMAD.MOV.U32 R2, RZ, RZ, R0 ;  /* 0x000000ffff027224 */ /* 0x002fe200078e0000 */
[----:B------:R-:W-:Y:S01]  /*50e0*/  IABS R0, R5 ;  /* 0x0000000500007213 */ /* 0x000fe20000000000 */
[----:B------:R-:W-:-:S03]  /*50f0*/  IMAD.IADD R5, R10, 0x1, -R87 ;  /* 0x000000010a057824 */ /* 0x000fc600078e0a57 */
[----:B------:R1:W-:Y:S01]  /*5100*/  I2F R23, R2 ;  /* 0x0000000200177306 */ /* 0x0003e20000201400 */
[----:B--2---:R-:W-:Y:S02]  /*5110*/  FFMA.FTZ R8, R48, -R3, R223 ;  /* 0x8000000330087223 */ /* 0x004fe400000100df */
[----:B------:R-:W-:Y:S02]  /*5120*/  IMAD.MOV.U32 R223, RZ, RZ, R220 ;  /* 0x000000ffffdf7224 */ /* 0x000fe400078e00dc */
[----:B------:R-:W-:Y:S01]  /*5130*/  IMAD.MOV.U32 R220, RZ, RZ, R84 ;  /* 0x000000ffffdc7224 */ /* 0x000fe200078e0054 */
[----:B------:R-:W-:Y:S02]  /*5140*/  MOV R84, R54 ;  /* 0x0000003600547202 */ /* 0x000fe40000000f00 */
[----:B-1----:R-:W-:Y:S02]  /*5150*/  MOV R2, R0 ;  /* 0x0000000000027202 */ /* 0x002fe40000000f00 */
[----:B------:R-:W-:-:S02]  /*5160*/  IABS R0, R5 ;  /* 0x0000000500007213 */ /* 0x000fc40000000000 */
[----:B------:R-:W-:Y:S01]  /*5170*/  IADD3 R5, -R87, R12, RZ ;  /* 0x0000000c57057210 */ /* 0x000fe20007ffe1ff */
[----:B------:R1:W-:Y:S02]  /*5180*/  I2F R20, R2 ;  /* 0x0000000200147306 */ /* 0x0003e40000201400 */
[----:B-1----:R-:W-:Y:S01]  /*5190*/  IMAD.MOV.U32 R2, RZ, RZ, R0 ;  /* 0x000000ffff027224 */ /* 0x002fe200078e0000 */
[----:B------:R-:W-:Y:S01]  /*51a0*/  IABS R0, R5 ;  /* 0x0000000500007213 */ /* 0x000fe20000000000 */
[----:B------:R-:W-:Y:S01]  /*51b0*/  IMAD.IADD R5, R11, 0x1, -R87 ;  /* 0x000000010b057824 */ /* 0x000fe200078e0a57 */
[----:B------:R-:W-:-:S03]  /*51c0*/  MOV R87, R86 ;  /* 0x0000005600577202 */ /* 0x000fc60000000f00 */
[----:B------:R1:W-:Y:S01]  /*51d0*/  I2F R43, R2 ;  /* 0x00000002002b7306 */ /* 0x0003e20000201400 */
[----:B------:R-:W-:Y:S02]  /*51e0*/  IMAD.MOV.U32 R86, RZ, RZ, R85 ;  /* 0x000000ffff567224 */ /* 0x000fe400078e0055 */
[----:B------:R-:W-:Y:S02]  /*51f0*/  IMAD.MOV.U32 R85, RZ, RZ, R53 ;  /* 0x000000ffff557224 */ /* 0x000fe400078e0035 */
[----:B------:R-:W-:Y:S01]  /*5200*/  HMMA.16816.F32 R52, R28, R176, R232 ;  /* 0x000000b01c34723c */ /* 0x000fe200000018e8 */
[----:B-1----:R-:W-:Y:S01]  /*5210*/  IMAD.MOV.U32 R2, RZ, RZ, R0 ;  /* 0x000000ffff027224 */ /* 0x002fe200078e0000 */
[----:B------:R-:W-:Y:S01]  /*5220*/  IABS R0, R5 ;  /* 0x0000000500007213 */ /* 0x000fe20000000000 */
[----:B------:R-:W-:Y:S02]  /*5230*/  IMAD.IADD R5, R10, 0x1, -R88 ;  /* 0x000000010a057824 */ /* 0x000fe400078e0a58 */
        /* <DEDUP_REMOVED lines=8> */
[----:B------:R1:W-:Y:S01]  /*52c0*/  I2F R60, R2 ;  /* 0x00000002003c7306 */ /* 0x0003e20000201400 */
[----:B------:R-:W-:Y:S02]  /*52d0*/  IMAD.MOV.U32 R88, RZ, RZ, R50 ;  /* 0x000000ffff587224 */ /* 0x000fe400078e0032 */
[----:B-1----:R-:W-:Y:S01]  /*52e0*/  IMAD.MOV.U32 R2, RZ, RZ, R0 ;  /* 0x000000ffff027224 */ /* 0x002fe200078e0000 */
        /* <DEDUP_REMOVED lines=22> */
[----:B------:R1:W2:Y:S02]  /*5450*/  I2F R62, R2 ;  /* 0x00000002003e7306 */ /* 0x0002a40000201400 */
        /* <DEDUP_REMOVED lines=14> */
[----:B------:R-:W-:-:S03]  /*5540*/  FFMA.FTZ R5, R16, -R3, R180 ;  /* 0x8000000310057223 */ /* 0x000fc600000100b4 */
[----:B------:R1:W3:Y:S01]  /*5550*/  I2F R33, R2 ;  /* 0x0000000200217306 */ /* 0x0002e20000201400 */
[----:B------:R-:W-:Y:S01]  /*5560*/  HMMA.16816.F32 R16, R28, R142, R200 ;  /* 0x0000008e1c10723c */ /* 0x000fe200000018c8 */
[----:B------:R-:W-:Y:S01]  /*5570*/  FSEL R165, R5, -INF , !P2 ;  /* 0xff80000005a57808 */ /* 0x000fe20005000000 */
[----:B------:R-:W-:Y:S01]  /*5580*/  IMAD.MOV.U32 R5, RZ, RZ, R6 ;  /* 0x000000ffff057224 */ /* 0x000fe200078e0006 */
[----:B------:R-:W-:-:S04]  /*5590*/  IADD3 R6, -R92, R11, RZ ;  /* 0x0000000b5c067210 */ /* 0x000fc80007ffe1ff */
[----:B------:R4:W5:Y:S01]  /*55a0*/  I2F R32, R0 ;  /* 0x0000000000207306 */ /* 0x0009620000201400 */
[----:B-1----:R-:W-:-:S07]  /*55b0*/  FFMA.FTZ R2, R13, -R3, R182 ;  /* 0x800000030d027223 */ /* 0x002fce00000100b6 */
[----:B------:R1:W-:Y:S01]  /*55c0*/  I2F R67, R5 ;  /* 0x0000000500437306 */ /* 0x0003e20000201400 */
[----:B------:R-:W-:Y:S01]  /*55d0*/  FFMA.FTZ R13, R188, -R3, R249 ;  /* 0x80000003bc0d7223 */ /* 0x000fe200000100f9 */
[----:B------:R-:W-:Y:S02]  /*55e0*/  FSEL R180, R2, -INF , !P2 ;  /* 0xff80000002b47808 */ /* 0x000fe40005000000 */
[----:B------:R-:W-:Y:S01]  /*55f0*/  ISETP.GE.AND P2, PT, R90, R96, PT ;  /* 0x000000605a00720c */ /* 0x000fe20003f46270 */
[----:B----4-:R-:W-:-:S05]  /*5600*/  IMAD.IADD R0, R12, 0x1, -R92 ;  /* 0x000000010c007824 */ /* 0x010fca00078e0a5c */
[----:B------:R-:W-:Y:S02]  /*5610*/  IABS R2, R0 ;  /* 0x0000000000027213 */ /* 0x000fe40000000000 */
[----:B------:R-:W-:Y:S01]  /*5620*/  IABS R0, R6 ;  /* 0x0000000600007213 */ /* 0x000fe20000000000 */
[----:B------:R-:W-:Y:S01]  /*5630*/  FFMA.FTZ R6, R22, -R3, R183 ;  /* 0x8000000316067223 */ /* 0x000fe200000100b7 */
[----:B------:R-:W-:Y:S01]  /*5640*/  FSEL R183, R13, -INF , !P1 ;  /* 0xff8000000db77808 */ /* 0x000fe20004800000 */
[----:B-1----:R-:W-:Y:S02]  /*5650*/  IMAD.MOV.U32 R5, RZ, RZ, R2 ;  /* 0x000000ffff057224 */ /* 0x002fe400078e0002 */
[----:B------:R-:W-:Y:S01]  /*5660*/  IMAD.MOV.U32 R2, RZ, RZ, R0 ;  /* 0x000000ffff027224 */ /* 0x000fe200078e0000 */
[----:B------:R-:W-:Y:S01]  /*5670*/  IABS R0, R7 ;  /* 0x0000000700007213 */ /* 0x000fe20000000000 */
[----:B------:R1:W-:Y:S01]  /*5680*/  I2F R64, R5 ;  /* 0x0000000500407306 */ /* 0x0003e20000201400 */
[----:B------:R-:W-:Y:S01]  /*5690*/  FSEL R167, R6, -INF , !P1 ;  /* 0xff80000006a77808 */ /* 0x000fe20004800000 */
[-C--:B------:R-:W-:Y:S01]  /*56a0*/  FFMA.FTZ R6, R21, -R3.reuse, R16 ;  /* 0x8000000315067223 */ /* 0x080fe20000010010 */
[----:B------:R-:W-:Y:S01]  /*56b0*/  ISETP.GE.AND P1, PT, R91, R96, PT ;  /* 0x000000605b00720c */ /* 0x000fe20003f26270 */
[----:B------:R-:W-:-:S02]  /*56c0*/  FFMA.FTZ R7, R38, -R3, R44 ;  /* 0x8000000326077223 */ /* 0x000fc4000001002c */
[----:B------:R-:W-:Y:S01]  /*56d0*/  HMMA.16816.F32 R44, R28, R172, R228 ;  /* 0x000000ac1c2c723c */ /* 0x000fe200000018e4 */
[----:B------:R-:W-:Y:S01]  /*56e0*/  FSEL R135, R6, -INF , !P0 ;  /* 0xff80000006877808 */ /* 0x000fe20004000000 */
[----:B------:R4:W-:Y:S01]  /*56f0*/  I2F R61, R2 ;  /* 0x00000002003d7306 */ /* 0x0009e20000201400 */
[-C--:B------:R-:W-:Y:S01]  /*5700*/  IADD3 R6, -R76, R12.reuse, RZ ;  /* 0x0000000c4c067210 */ /* 0x080fe20007ffe1ff */
[-C--:B--2---:R-:W-:Y:S01]  /*5710*/  FFMA.FTZ R16, R62, -R3.reuse, R86 ;  /* 0x800000033e107223 */ /* 0x084fe20000010056 */
[----:B------:R-:W-:Y:S01]  /*5720*/  FSEL R182, R7, -INF , !P0 ;  /* 0xff80000007b67808 */ /* 0x000fe20004000000 */
[-C--:B------:R-:W-:Y:S01]  /*5730*/  FFMA.FTZ R7, R23, -R3.reuse, R17 ;  /* 0x8000000317077223 */ /* 0x080fe20000010011 */
[----:B------:R-:W-:Y:S01]  /*5740*/  FSEL R172, R9, -INF , !P6 ;  /* 0xff80000009ac7808 */ /* 0x000fe20007000000 */
[-C--:B------:R-:W-:Y:S01]  /*5750*/  FFMA.FTZ R9, R192, -R3.reuse, R49 ;  /* 0x80000003c0097223 */ /* 0x080fe20000010031 */
[----:B------:R-:W-:Y:S01]  /*5760*/  FSEL R173, R8, -INF , !P6 ;  /* 0xff80000008ad7808 */ /* 0x000fe20007000000 */
[----:B------:R2:W-:Y:S01]  /*5770*/  I2F R57, R0 ;  /* 0x0000000000397306 */ /* 0x0005e20000201400 */
[----:B-1----:R-:W-:Y:S01]  /*5780*/  IADD3 R5, -R93, R12, RZ ;  /* 0x0000000c5d057210 */ /* 0x002fe20007ffe1ff */
[-C--:B------:R-:W-:Y:S01]  /*5790*/  FFMA.FTZ R8, R43, -R3.reuse, R227 ;  /* 0x800000032b087223 */ /* 0x080fe200000100e3 */
[----:B------:R-:W-:Y:S01]  /*57a0*/  FSEL R176, R9, -INF , !P5 ;  /* 0xff80000009b07808 */ /* 0x000fe20006800000 */
[----:B------:R-:W-:Y:S01]  /*57b0*/  FFMA.FTZ R9, R194, -R3, R237 ;  /* 0x80000003c2097223 */ /* 0x000fe200000100ed */
[----:B------:R-:W-:-:S02]  /*57c0*/  IABS R5, R5 ;  /* 0x0000000500057213 */ /* 0x000fc40000000000 */
[----:B------:R-:W-:Y:S01]  /*57d0*/  FSEL R201, R8, -INF , !P5 ;  /* 0xff80000008c97808 */ /* 0x000fe20006800000 */
[----:B----4-:R-:W-:Y:S01]  /*57e0*/  FFMA.FTZ R2, R15, -R3, R18 ;  /* 0x800000030f027223 */ /* 0x010fe20000010012 */
[----:B------:R-:W-:Y:S01]  /*57f0*/  MOV R86, R159 ;  /* 0x0000009f00567202 */ /* 0x000fe20000000f00 */
[----:B------:R-:W-:Y:S02]  /*5800*/  FFMA.FTZ R8, R60, -R3, R88 ;  /* 0x800000033c087223 */ /* 0x000fe40000010058 */
[----:B------:R-:W-:Y:S01]  /*5810*/  IMAD.MOV.U32 R88, RZ, RZ, R238 ;  /* 0x000000ffff587224 */ /* 0x000fe200078e00ee */
[----:B------:R-:W-:Y:S01]  /*5820*/  FSEL R163, R2, -INF , !P0 ;  /* 0xff80000002a37808 */ /* 0x000fe20004000000 */
[----:B------:R-:W-:Y:S01]  /*5830*/  IMAD.MOV.U32 R2, RZ, RZ, R5 ;  /* 0x000000ffff027224 */ /* 0x000fe200078e0005 */
[----:B------:R-:W-:Y:S01]  /*5840*/  ISETP.GE.AND P0, PT, R92, R96, PT ;  /* 0x000000605c00720c */ /* 0x000fe20003f06270 */
[----:B------:R-:W-:Y:S01]  /*5850*/  IMAD.IADD R5, R10, 0x1, -R76 ;  /* 0x000000010a057824 */ /* 0x000fe200078e0a4c */
[----:B------:R-:W-:Y:S01]  /*5860*/  FSEL R92, R7, -INF , !P6 ;  /* 0xff800000075c7808 */ /* 0x000fe20007000000 */
[----:B--2---:R-:W-:Y:S01]  /*5870*/  IMAD.IADD R0, R11, 0x1, -R93 ;  /* 0x000000010b007824 */ /* 0x004fe200078e0a5d */
[----:B------:R1:W-:Y:S01]  /*5880*/  I2F R56, R2 ;  /* 0x0000000200387306 */ /* 0x0003e20000201400 */
[----:B------:R-:W-:Y:S01]  /*5890*/  IMAD.MOV.U32 R238, RZ, RZ, R236 ;  /* 0x000000ffffee7224 */ /* 0x000fe200078e00ec */
[----:B------:R-:W-:Y:S01]  /*58a0*/  MOV R236, R87 ;  /* 0x0000005700ec7202 */ /* 0x000fe20000000f00 */
[----:B------:R-:W-:Y:S01]  /*58b0*/  IMAD.MOV.U32 R87, RZ, RZ, R223 ;  /* 0x000000ffff577224 */ /* 0x000fe200078e00df */
[----:B------:R-:W-:Y:S01]  /*58c0*/  IABS R0, R0 ;  /* 0x0000000000007213 */ /* 0x000fe20000000000 */
[-C--:B------:R-:W-:Y:S01]  /*58d0*/  FFMA.FTZ R18, R197, -R3.reuse, R88 ;  /* 0x80000003c5127223 */ /* 0x080fe20000010058 */
[----:B------:R-:W-:Y:S01]  /*58e0*/  FSEL R189, R8, -INF , !P4 ;  /* 0xff80000008bd7808 */ /* 0x000fe20006000000 */
[-C--:B------:R-:W-:Y:S01]  /*58f0*/  FFMA.FTZ R7, R42, -R3.reuse, R24 ;  /* 0x800000032a077223 */ /* 0x080fe20000010018 */
[----:B------:R2:W-:Y:S01]  /*5900*/  I2F R51, R0 ;  /* 0x0000000000337306 */ /* 0x0005e20000201400 */
[-C--:B---3--:R-:W-:Y:S01]  /*5910*/  FFMA.FTZ R8, R33, -R3.reuse, R44 ;  /* 0x8000000321087223 */ /* 0x088fe2000001002c */
[----:B------:R-:W-:Y:S01]  /*5920*/  FSEL R197, R16, -INF , !P2 ;  /* 0xff80000010c57808 */ /* 0x000fe20005000000 */
[-C--:B------:R-:W-:Y:S01]  /*5930*/  FFMA.FTZ R17, R66, -R3.reuse, R87 ;  /* 0x8000000342117223 */ /* 0x080fe20000010057 */
[----:B------:R-:W-:Y:S01]  /*5940*/  FSEL R203, R7, -INF , !P5 ;  /* 0xff80000007cb7808 */ /* 0x000fe20006800000 */
[----:B------:R-:W-:Y:S01]  /*5950*/  FFMA.FTZ R7, R59, -R3, R25 ;  /* 0x800000033b077223 */ /* 0x000fe20000010019 */
[----:B------:R-:W-:Y:S01]  /*5960*/  FSEL R231, R8, -INF , !P1 ;  /* 0xff80000008e77808 */ /* 0x000fe20004800000 */
[----:B------:R-:W-:Y:S01]  /*5970*/  IMAD.MOV.U32 R87, RZ, RZ, R75 ;  /* 0x000000ffff577224 */ /* 0x000fe200078e004b */
[----:B-1----:R-:W-:Y:S01]  /*5980*/  IABS R2, R5 ;  /* 0x0000000500027213 */ /* 0x002fe20000000000 */
[-C--:B------:R-:W-:Y:S01]  /*5990*/  FFMA.FTZ R5, R20, -R3.reuse, R19 ;  /* 0x8000000314057223 */ /* 0x080fe20000010013 */
[----:B------:R-:W-:Y:S01]  /*59a0*/  FSEL R200, R7, -INF , !P4 ;  /* 0xff80000007c87808 */ /* 0x000fe20006000000 */
[C---:B------:R-:W-:Y:S01]  /*59b0*/  HMMA.16816.F32 R20, R28.reuse, R170, R240 ;  /* 0x000000aa1c14723c */ /* 0x040fe200000018f0 */
[----:B------:R1:W3:Y:S01]  /*59c0*/  I2F R50, R2 ;  /* 0x0000000200327306 */ /* 0x0002e20000201400 */
[-C--:B-----5:R-:W-:Y:S01]  /*59d0*/  FFMA.FTZ R7, R32, -R3.reuse, R46 ;  /* 0x8000000320077223 */ /* 0x0a0fe2000001002e */
[----:B------:R-:W-:Y:S01]  /*59e0*/  FSEL R142, R5, -INF , !P6 ;  /* 0xff800000058e7808 */ /* 0x000fe20007000000 */
[----:B------:R-:W-:Y:S01]  /*59f0*/  IMAD.IADD R5, R11, 0x1, -R76 ;  /* 0x000000010b057824 */ /* 0x000fe200078e0a4c */
[----:B--2---:R-:W-:Y:S01]  /*5a00*/  IABS R0, R6 ;  /* 0x0000000600007213 */ /* 0x004fe20000000000 */
[-C--:B------:R-:W-:Y:S01]  /*5a10*/  FFMA.FTZ R6, R14, -R3.reuse, R26 ;  /* 0x800000030e067223 */ /* 0x080fe2000001001a */
[----:B------:R-:W-:Y:S01]  /*5a20*/  FSEL R170, R18, -INF , !P3 ;  /* 0xff80000012aa7808 */ /* 0x000fe20005800000 */
[----:B------:R-:W-:Y:S01]  /*5a30*/  IMAD R25, R184, 0x20, R166 ;  /* 0x00000020b8197824 */ /* 0x000fe200078e02a6 */
[----:B------:R-:W-:Y:S01]  /*5a40*/  FSEL R171, R9, -INF , !P4 ;  /* 0xff80000009ab7808 */ /* 0x000fe20006000000 */
[-C--:B------:R-:W-:Y:S01]  /*5a50*/  FFMA.FTZ R19, R193, -R3.reuse, R236 ;  /* 0x80000003c1137223 */ /* 0x080fe200000100ec */
[----:B------:R-:W-:Y:S01]  /*5a60*/  FSEL R227, R6, -INF , !P5 ;  /* 0xff80000006e37808 */ /* 0x000fe20006800000 */
[-C--:B------:R-:W-:Y:S01]  /*5a70*/  FFMA.FTZ R6, R41, -R3.reuse, R27 ;  /* 0x8000000329067223 */ /* 0x080fe2000001001b */
[----:B------:R-:W-:Y:S01]  /*5a80*/  FSEL R237, R7, -INF , !P1 ;  /* 0xff80000007ed7808 */ /* 0x000fe20004800000 */
[----:B------:R-:W-:Y:S01]  /*5a90*/  IMAD.IADD R7, R11, 0x1, -R78 ;  /* 0x000000010b077824 */ /* 0x000fe200078e0a4e */
[----:B------:R-:W-:Y:S01]  /*5aa0*/  HMMA.16816.F32 R40, R28, R174, R244 ;  /* 0x000000ae1c28723c */ /* 0x000fe200000018f4 */
[----:B------:R-:W-:Y:S01]  /*5ab0*/  FFMA.FTZ R27, R209, -R3, R74 ;  /* 0x80000003d11b7223 */ /* 0x000fe2000001004a */
[----:B------:R-:W-:Y:S01]  /*5ac0*/  FSEL R223, R6, -INF , !P4 ;  /* 0xff80000006df7808 */ /* 0x000fe20006000000 */
[----:B-1----:R-:W-:Y:S01]  /*5ad0*/  IMAD.MOV.U32 R2, RZ, RZ, R0 ;  /* 0x000000ffff027224 */ /* 0x002fe200078e0000 */
[----:B------:R-:W-:Y:S01]  /*5ae0*/  IABS R0, R5 ;  /* 0x0000000500007213 */ /* 0x000fe20000000000 */
[----:B------:R-:W-:Y:S01]  /*5af0*/  IMAD.IADD R5, R10, 0x1, -R77 ;  /* 0x000000010a057824 */ /* 0x000fe200078e0a4d */
[----:B------:R-:W-:Y:S01]  /*5b00*/  FSEL R159, R27, -INF , !P0 ;  /* 0xff8000001b9f7808 */ /* 0x000fe20004000000 */
[----:B------:R1:W-:Y:S01]  /*5b10*/  I2F R49, R2 ;  /* 0x0000000200317306 */ /* 0x0003e20000201400 */
[----:B------:R-:W-:Y:S01]  /*5b20*/  IMAD.IADD R6, R12, 0x1, -R79 ;  /* 0x000000010c067824 */ /* 0x000fe200078e0a4f */
[----:B------:R-:W-:Y:S01]  /*5b30*/  FSEL R169, R19, -INF , !P1 ;  /* 0xff80000013a97808 */ /* 0x000fe20004800000 */
[-C--:B------:R-:W-:Y:S01]  /*5b40*/  FFMA.FTZ R13, R63, -R3.reuse, R22 ;  /* 0x800000033f0d7223 */ /* 0x080fe20000010016 */
[----:B------:R-:W-:Y:S01]  /*5b50*/  ISETP.GE.AND P6, PT, R93, R96, PT ;  /* 0x000000605d00720c */ /* 0x000fe20003fc6270 */
[-C--:B------:R-:W-:Y:S01]  /*5b60*/  FFMA.FTZ R14, R58, -R3.reuse, R21 ;  /* 0x800000033a0e7223 */ /* 0x080fe20000010015 */
[----:B------:R-:W-:Y:S01]  /*5b70*/  IABS R6, R6 ;  /* 0x0000000600067213 */ /* 0x000fe20000000000 */
[-C--:B------:R-:W-:Y:S01]  /*5b80*/  FFMA.FTZ R15, R65, -R3.reuse, R20 ;  /* 0x80000003410f7223 */ /* 0x080fe20000010014 */
[----:B------:R-:W-:Y:S01]  /*5b90*/  FSEL R193, R13, -INF , !P3 ;  /* 0xff8000000dc17808 */ /* 0x000fe20005800000 */
[-C--:B------:R-:W-:Y:S01]  /*5ba0*/  FFMA.FTZ R9, R35, -R3.reuse, R23 ;  /* 0x8000000323097223 */ /* 0x080fe20000010017 */
[----:B------:R-:W-:Y:S01]  /*5bb0*/  FSEL R188, R14, -INF , !P2 ;  /* 0xff8000000ebc7808 */ /* 0x000fe20005000000 */
[-C--:B------:R-:W-:Y:S01]  /*5bc0*/  FFMA.FTZ R32, R196, -R3.reuse, R82 ;  /* 0x80000003c4207223 */ /* 0x080fe20000010052 */
[----:B------:R-:W-:Y:S01]  /*5bd0*/  FSEL R184, R15, -INF , !P3 ;  /* 0xff8000000fb87808 */ /* 0x000fe20005800000 */
[-C--:B------:R-:W-:Y:S01]  /*5be0*/  FFMA.FTZ R24, R195, -R3.reuse, R238 ;  /* 0x80000003c3187223 */ /* 0x080fe200000100ee */
[----:B------:R-:W-:Y:S01]  /*5bf0*/  FSEL R192, R9, -INF , !P2 ;  /* 0xff80000009c07808 */ /* 0x000fe20005000000 */
[-C--:B------:R-:W-:Y:S01]  /*5c00*/  FFMA.FTZ R35, R199, -R3.reuse, R83 ;  /* 0x80000003c7237223 */ /* 0x080fe20000010053 */
[----:B-1----:R-:W-:Y:S01]  /*5c10*/  MOV R2, R0 ;  /* 0x0000000000027202 */ /* 0x002fe20000000f00 */
[----:B---3--:R-:W-:Y:S01]  /*5c20*/  FFMA.FTZ R26, R50, -R3, R160 ;  /* 0x80000003321a7223 */ /* 0x008fe200000100a0 */
[----:B------:R-:W-:Y:S01]  /*5c30*/  IABS R0, R5 ;  /* 0x0000000500007213 */ /* 0x000fe20000000000 */
[----:B------:R-:W-:Y:S01]  /*5c40*/  IMAD.IADD R5, R12, 0x1, -R77 ;  /* 0x000000010c057824 */ /* 0x000fe200078e0a4d */
[----:B------:R1:W2:Y:S01]  /*5c50*/  I2F R48, R2 ;  /* 0x0000000200307306 */ /* 0x0002a20000201400 */
[----:B------:R-:W-:-:S02]  /*5c60*/  FSEL R195, R17, -INF , !P3 ;  /* 0xff80000011c37808 */ /* 0x000fc40005800000 */
[----:B------:R-:W-:Y:S01]  /*5c70*/  FSEL R168, R24, -INF , !P2 ;  /* 0xff80000018a87808 */ /* 0x000fe20005000000 */
[----:B------:R-:W-:Y:S01]  /*5c80*/  FFMA.FTZ R24, R51, -R3, R42 ;  /* 0x8000000333187223 */ /* 0x000fe2000001002a */
[-C--:B------:R-:W-:Y:S02]  /*5c90*/  ISETP.GE.AND P5, PT, R76, R96.reuse, PT ;  /* 0x000000604c00720c */ /* 0x080fe40003fa6270 */
[-C--:B------:R-:W-:Y:S02]  /*5ca0*/  ISETP.GE.AND P4, PT, R77, R96.reuse, PT ;  /* 0x000000604d00720c */ /* 0x080fe40003f86270 */
[-C--:B------:R-:W-:Y:S02]  /*5cb0*/  ISETP.GE.AND P3, PT, R94, R96.reuse, PT ;  /* 0x000000605e00720c */ /* 0x080fe40003f66270 */
[----:B------:R-:W-:Y:S02]  /*5cc0*/  ISETP.GE.AND P2, PT, R79, R96, PT ;  /* 0x000000604f00720c */ /* 0x000fe40003f46270 */
[----:B------:R-:W-:-:S02]  /*5cd0*/  FSEL R143, R35, -INF , !P5 ;  /* 0xff800000238f7808 */ /* 0x000fc40006800000 */
[----:B------:R-:W-:Y:S01]  /*5ce0*/  FSEL R177, R26, -INF , !P5 ;  /* 0xff8000001ab17808 */ /* 0x000fe20006800000 */
[----:B-1----:R-:W-:Y:S01]  /*5cf0*/  IMAD.MOV.U32 R2, RZ, RZ, R0 ;  /* 0x000000ffff027224 */ /* 0x002fe200078e0000 */
[----:B------:R-:W-:Y:S01]  /*5d00*/  IABS R0, R5 ;  /* 0x0000000500007213 */ /* 0x000fe20000000000 */
[----:B------:R-:W-:Y:S01]  /*5d10*/  IMAD.IADD R5, R11, 0x1, -R77 ;  /* 0x000000010b057824 */ /* 0x000fe200078e0a4d */
[----:B------:R-:W-:Y:S01]  /*5d20*/  FSEL R93, R32, -INF , !P3 ;  /* 0xff800000205d7808 */ /* 0x000fe20005800000 */
[----:B------:R1:W3:Y:S01]  /*5d30*/  I2F R39, R2 ;  /* 0x0000000200277306 */ /* 0x0002e20000201400 */
[-C--:B--2---:R-:W-:Y:S01]  /*5d40*/  FFMA.FTZ R17, R48, -R3.reuse, R43 ;  /* 0x8000000330117223 */ /* 0x084fe2000001002b */
[----:B-1----:R-:W-:Y:S01]  /*5d50*/  MOV R2, R0 ;  /* 0x0000000000027202 */ /* 0x002fe20000000f00 */
[----:B---3--:R-:W-:Y:S01]  /*5d60*/  FFMA.FTZ R23, R39, -R3, R225 ;  /* 0x8000000327177223 */ /* 0x008fe200000100e1 */
[----:B------:R-:W-:Y:S01]  /*5d70*/  IABS R0, R5 ;  /* 0x0000000500007213 */ /* 0x000fe20000000000 */
[----:B------:R-:W-:-:S03]  /*5d80*/  IMAD.IADD R5, R10, 0x1, -R94 ;  /* 0x000000010a057824 */ /* 0x000fc600078e0a5e */
[----:B------:R1:W2:Y:S01]  /*5d90*/  I2F R38, R2 ;  /* 0x0000000200267306 */ /* 0x0002a20000201400 */
[----:B------:R-:W-:Y:S01]  /*5da0*/  FSEL R225, R17, -INF , !P5 ;  /* 0xff80000011e17808 */ /* 0x000fe20006800000 */
        /* <DEDUP_REMOVED lines=10> */
[-C--:B------:R-:W-:Y:S01]  /*5e50*/  FFMA.FTZ R10, R34, -R3.reuse, R220 ;  /* 0x80000003220a7223 */ /* 0x080fe200000100dc */
[----:B------:R-:W-:Y:S01]  /*5e60*/  IADD3 R220, R213, 0x400, RZ ;  /* 0x00000400d5dc7810 */ /* 0x000fe20007ffe0ff */
[-C--:B------:R-:W-:Y:S01]  /*5e70*/  FFMA.FTZ R34, R198, -R3.reuse, R81 ;  /* 0x80000003c6227223 */ /* 0x080fe20000010051 */
[----:B------:R-:W-:Y:S01]  /*5e80*/  FSEL R198, R24, -INF , !P6 ;  /* 0xff80000018c67808 */ /* 0x000fe20007000000 */
[-C--:B--2---:R-:W-:Y:S01]  /*5e90*/  FFMA.FTZ R16, R37, -R3.reuse, R54 ;  /* 0x8000000325107223 */ /* 0x084fe20000010036 */
[----:B------:R-:W-:Y:S01]  /*5ea0*/  FSEL R202, R10, -INF , !P1 ;  /* 0xff8000000aca7808 */ /* 0x000fe20004800000 */
[----:B------:R-:W-:Y:S01]  /*5eb0*/  FFMA.FTZ R10, R64, -R3, R45 ;  /* 0x80000003400a7223 */ /* 0x000fe2000001002d */
[----:B------:R-:W-:Y:S02]  /*5ec0*/  ISETP.GE.AND P1, PT, R78, R96, PT ;  /* 0x000000604e00720c */ /* 0x000fe40003f26270 */
[----:B------:R-:W-:Y:S01]  /*5ed0*/  FSEL R236, R16, -INF , !P4 ;  /* 0xff80000010ec7808 */ /* 0x000fe20006000000 */
[----:B-1----:R-:W-:Y:S01]  /*5ee0*/  IMAD.MOV.U32 R2, RZ, RZ, R0 ;  /* 0x000000ffff027224 */ /* 0x002fe200078e0000 */
[----:B------:R-:W-:Y:S01]  /*5ef0*/  IABS R0, R5 ;  /* 0x0000000500007213 */ /* 0x000fe20000000000 */
[----:B------:R-:W-:-:S02]  /*5f00*/  IMAD.IADD R5, R12, 0x1, -R94 ;  /* 0x000000010c057824 */ /* 0x000fc400078e0a5e */
[----:B------:R1:W2:Y:S01]  /*5f10*/  I2F R21, R2 ;  /* 0x0000000200157306 */ /* 0x0002a20000201400 */
[-C--:B---3--:R-:W-:Y:S01]  /*5f20*/  FFMA.FTZ R22, R22, -R3.reuse, R215 ;  /* 0x8000000316167223 */ /* 0x088fe200000100d7 */
[----:B------:R-:W-:Y:S02]  /*5f30*/  IADD3 R215, R213, 0x1800, RZ ;  /* 0x00001800d5d77810 */ /* 0x000fe40007ffe0ff */
[----:B-1----:R-:W-:Y:S01]  /*5f40*/  MOV R2, R0 ;  /* 0x0000000000027202 */ /* 0x002fe20000000f00 */
[----:B--2---:R-:W-:Y:S01]  /*5f50*/  FFMA.FTZ R21, R21, -R3, R214 ;  /* 0x8000000315157223 */ /* 0x004fe200000100d6 */
[----:B------:R-:W-:Y:S01]  /*5f60*/  IABS R0, R5 ;  /* 0x0000000500007213 */ /* 0x000fe20000000000 */
[----:B------:R-:W-:Y:S01]  /*5f70*/  IMAD.IADD R5, R12, 0x1, -R78 ;  /* 0x000000010c057824 */ /* 0x000fe200078e0a4e */
[----:B------:R1:W2:Y:S01]  /*5f80*/  I2F R20, R2 ;  /* 0x0000000200147306 */ /* 0x0002a20000201400 */
[----:B------:R-:W-:Y:S01]  /*5f90*/  HMMA.16816.F32 R12, R28, R178, R84 ;  /* 0x000000b21c0c723c */ /* 0x000fe20000001854 */
[----:B------:R-:W-:-:S02]  /*5fa0*/  IADD3 R214, R213, 0x1c00, RZ ;  /* 0x00001c00d5d67810 */ /* 0x000fc40007ffe0ff */
[----:B------:R-:W-:-:S04]  /*5fb0*/  FSEL R205, R21, -INF , !P2 ;  /* 0xff80000015cd7808 */ /* 0x000fc80005000000 */
[----:B------:R3:W4:Y:S01]  /*5fc0*/  I2F R18, R0 ;  /* 0x0000000000127306 */ /* 0x0007220000201400 */
[-C--:B------:R-:W-:Y:S01]  /*5fd0*/  FFMA.FTZ R31, R153, -R3.reuse, R80 ;  /* 0x80000003991f7223 */ /* 0x080fe20000010050 */
[----:B------:R-:W-:Y:S01]  /*5fe0*/  FSEL R153, R36, -INF , !P6 ;  /* 0xff80000024997808 */ /* 0x000fe20007000000 */
[-C--:B------:R-:W-:Y:S01]  /*5ff0*/  FFMA.FTZ R30, R137, -R3.reuse, R139 ;  /* 0x80000003891e7223 */ /* 0x080fe2000001008b */
[----:B------:R-:W-:Y:S01]  /*6000*/  FSEL R178, R23, -INF , !P4 ;  /* 0xff80000017b27808 */ /* 0x000fe20006000000 */
[-C--:B------:R-:W-:Y:S01]  /*6010*/  FFMA.FTZ R29, R57, -R3.reuse, R161 ;  /* 0x80000003391d7223 */ /* 0x080fe200000100a1 */
[----:B------:R-:W-:Y:S01]  /*6020*/  FSEL R179, R22, -INF , !P3 ;  /* 0xff80000016b37808 */ /* 0x000fe20005800000 */
[----:B------:R-:W-:Y:S01]  /*6030*/  FFMA.FTZ R28, R56, -R3, R40 ;  /* 0x80000003381c7223 */ /* 0x000fe20000010028 */
[----:B------:R-:W-:Y:S01]  /*6040*/  FSEL R160, R31, -INF , !P2 ;  /* 0xff8000001fa07808 */ /* 0x000fe20005000000 */
[----:B-1----:R-:W-:Y:S01]  /*6050*/  IMAD.MOV.U32 R2, RZ, RZ, R6 ;  /* 0x000000ffff027224 */ /* 0x002fe200078e0006 */
[----:B------:R-:W-:Y:S01]  /*6060*/  IADD3 R6, -R79, R11, RZ ;  /* 0x0000000b4f067210 */ /* 0x000fe20007ffe1ff */
[----:B--2---:R-:W-:Y:S01]  /*6070*/  FFMA.FTZ R20, R20, -R3, R210 ;  /* 0x8000000314147223 */ /* 0x004fe200000100d2 */
[----:B------:R-:W-:Y:S01]  /*6080*/  FSEL R175, R29, -INF , !P6 ;  /* 0xff8000001daf7808 */ /* 0x000fe20007000000 */
[----:B------:R1:W2:Y:S01]  /*6090*/  I2F R33, R2 ;  /* 0x0000000200217306 */ /* 0x0002a20000201400 */
[----:B------:R-:W-:-:S02]  /*60a0*/  FSEL R191, R28, -INF , !P6 ;  /* 0xff8000001cbf7808 */ /* 0x000fc40007000000 */
[----:B---3--:R-:W-:Y:S01]  /*60b0*/  IABS R0, R5 ;  /* 0x0000000500007213 */ /* 0x008fe20000000000 */
[-C--:B----4-:R-:W-:Y:S01]  /*60c0*/  FFMA.FTZ R18, R18, -R3.reuse, R53 ;  /* 0x8000000312127223 */ /* 0x090fe20000010035 */
[----:B------:R-:W-:Y:S02]  /*60d0*/  FSEL R161, R30, -INF , !P1 ;  /* 0xff8000001ea17808 */ /* 0x000fe40004800000 */
[----:B------:R-:W-:Y:S01]  /*60e0*/  FSEL R199, R20, -INF , !P1 ;  /* 0xff80000014c77808 */ /* 0x000fe20004800000 */
[----:B------:R-:W-:Y:S01]  /*60f0*/  IMAD.MOV.U32 R5, RZ, RZ, R0 ;  /* 0x000000ffff057224 */ /* 0x000fe200078e0000 */
[----:B------:R-:W-:Y:S01]  /*6100*/  FSEL R232, R18, -INF , !P3 ;  /* 0xff80000012e87808 */ /* 0x000fe20005800000 */
[----:B------:R-:W-:Y:S01]  /*6110*/  IMAD.IADD R0, R185, 0x1, R25 ;  /* 0x00000001b9007824 */ /* 0x000fe200078e0219 */
[----:B------:R-:W-:Y:S01]  /*6120*/  FSEL R185, R10, -INF , !P0 ;  /* 0xff8000000ab97808 */ /* 0x000fe20004000000 */
[----:B------:R3:W4:Y:S01]  /*6130*/  I2F R9, R5 ;  /* 0x0000000500097306 */ /* 0x0007220000201400 */
[----:B------:R-:W-:-:S02]  /*6140*/  FFMA.FTZ R25, R49, -R3, R41 ;  /* 0x8000000331197223 */ /* 0x000fc40000010029 */
[----:B-1----:R-:W-:Y:S01]  /*6150*/  IMAD.IADD R2, R11, 0x1, -R94 ;  /* 0x000000010b027824 */ /* 0x002fe200078e0a5e */
[----:B------:R-:W-:Y:S01]  /*6160*/  FSEL R94, R34, -INF , !P4 ;  /* 0xff800000225e7808 */ /* 0x000fe20006000000 */
[-C--:B------:R-:W-:Y:S01]  /*6170*/  FFMA.FTZ R11, R67, -R3.reuse, R138 ;  /* 0x80000003430b7223 */ /* 0x080fe2000001008a */
[----:B------:R-:W-:Y:S01]  /*6180*/  FSEL R194, R25, -INF , !P5 ;  /* 0xff80000019c27808 */ /* 0x000fe20006800000 */
[-C--:B--2---:R-:W-:Y:S01]  /*6190*/  FFMA.FTZ R12, R33, -R3.reuse, R12 ;  /* 0x80000003210c7223 */ /* 0x084fe2000001000c */
[----:B------:R-:W-:Y:S02]  /*61a0*/  IABS R2, R2 ;  /* 0x0000000200027213 */ /* 0x000fe40000000000 */
[----:B------:R-:W-:Y:S02]  /*61b0*/  FSEL R174, R11, -INF , !P0 ;  /* 0xff8000000bae7808 */ /* 0x000fe40004000000 */
[----:B------:R-:W-:Y:S02]  /*61c0*/  FSEL R230, R12, -INF , !P2 ;  /* 0xff8000000ce67808 */ /* 0x000fe40005000000 */
[----:B---3--:R-:W-:Y:S01]  /*61d0*/  MOV R5, R2 ;  /* 0x0000000200057202 */ /* 0x008fe20000000f00 */
[----:B----4-:R-:W-:Y:S01]  /*61e0*/  FFMA.FTZ R9, R9, -R3, R13 ;  /* 0x8000000309097223 */ /* 0x010fe2000001000d */
[----:B------:R-:W-:-:S02]  /*61f0*/  IABS R2, R6 ;  /* 0x0000000600027213 */ /* 0x000fc40000000000 */
[----:B------:R1:W2:Y:S02]  /*6200*/  I2F R8, R5 ;  /* 0x0000000500087306 */ /* 0x0002a40000201400 */
[----:B------:R-:W-:Y:S01]  /*6210*/  FSEL R228, R9, -INF , !P1 ;  /* 0xff80000009e47808 */ /* 0x000fe20004800000 */
[----:B-1----:R-:W-:Y:S01]  /*6220*/  IMAD.MOV.U32 R5, RZ, RZ, R2 ;  /* 0x000000ffff057224 */ /* 0x002fe200078e0002 */
[----:B------:R-:W-:Y:S01]  /*6230*/  IABS R2, R7 ;  /* 0x0000000700027213 */ /* 0x000fe20000000000 */
[----:B------:R-:W-:-:S03]  /*6240*/  FFMA.FTZ R7, R61, -R3, R47 ;  /* 0x800000033d077223 */ /* 0x000fc6000001002f */
[----:B------:R-:W1:Y:S01]  /*6250*/  I2F R6, R5 ;  /* 0x0000000500067306 */ /* 0x000e620000201400 */
[-C--:B--2---:R-:W-:Y:S01]  /*6260*/  FFMA.FTZ R8, R8, -R3.reuse, R55 ;  /* 0x8000000308087223 */ /* 0x084fe20000010037 */
[----:B------:R-:W-:Y:S02]  /*6270*/  FSEL R196, R7, -INF , !P0 ;  /* 0xff80000007c47808 */ /* 0x000fe40004000000 */
[----:B------:R-:W-:Y:S02]  /*6280*/  ISETP.GE.AND P0, PT, R96, 0x81, PT ;  /* 0x000000816000780c */ /* 0x000fe40003f06270 */
[----:B------:R-:W-:Y:S02]  /*6290*/  FSEL R235, R8, -INF , !P3 ;  /* 0xff80000008eb7808 */ /* 0x000fe40005800000 */
[----:B------:R2:W3:Y:S01]  /*62a0*/  I2F R5, R2 ;  /* 0x0000000200057306 */ /* 0x0004e20000201400 */
[----:B-1----:R-:W-:-:S05]  /*62b0*/  FFMA.FTZ R6, R6, -R3, R14 ;  /* 0x8000000306067223 */ /* 0x002fca000001000e */
[----:B------:R-:W-:Y:S02]  /*62c0*/  FSEL R233, R6, -INF , !P2 ;  /* 0xff80000006e97808 */ /* 0x000fe40005000000 */
[----:B--2---:R-:W-:Y:S01]  /*62d0*/  SHF.R.S32.HI R2, RZ, 0x1f, R97 ;  /* 0x0000001fff027819 */ /* 0x004fe20000011461 */
[----:B---3--:R-:W-:-:S03]  /*62e0*/  FFMA.FTZ R5, R5, -R3, R15 ;  /* 0x8000000305057223 */ /* 0x008fc6000001000f */
[----:B------:R-:W-:Y:S02]  /*62f0*/  LEA.HI R2, R2, R97, RZ, 0x2 ;  /* 0x0000006102027211 */ /* 0x000fe400078f10ff */
[----:B------:R-:W-:Y:S02]  /*6300*/  FSEL R234, R5, -INF , !P1 ;  /* 0xff80000005ea7808 */ /* 0x000fe40004800000 */
[----:B------:R-:W-:-:S05]  /*6310*/  LOP3.LUT R2, R2, 0xfffffffc, RZ, 0xc0, !PT ;  /* 0xfffffffc02027812 */ /* 0x000fca00078ec0ff */
[----:B------:R-:W-:-:S05]  /*6320*/  IMAD.IADD R2, R97, 0x1, -R2 ;  /* 0x0000000161027824 */ /* 0x000fca00078e0a02 */
[----:B------:R1:W-:Y:S01]  /*6330*/  STL [R1+0x70], R2 ;  /* 0x0000700201007387 */ /* 0x0003e20000100800 */
[----:B------:R-:W-:Y:S05]  /*6340*/  @!P0 BRA `(.L_x_493) ;  /* 0x0000038000008947 */ /* 0x000fea0003800000 */
[----:B------:R-:W2:Y:S04]  /*6350*/  LDL.64 R80, [R1+0x48] ;  /* 0x0000480001507983 */ /* 0x000ea80000100a00 */
[----:B------:R-:W3:Y:S01]  /*6360*/  LDL.64 R138, [R1+0x50] ;  /* 0x00005000018a7983 */ /* 0x000ee20000100a00 */
[----:B------:R-:W-:-:S04]  /*6370*/  LEA.HI.SX32 R8, R252, 0xfffffffe, 0x19 ;  /* 0xfffffffefc087811 */ /* 0x000fc800078fcaff */
[----:B-1----:R-:W-:Y:S01]  /*6380*/  SHF.R.S32.HI R2, RZ, 0x1f, R8 ;  /* 0x0000001fff027819 */ /* 0x002fe20000011408 */
[----:B------:R-:W-:-:S04]  /*6390*/  IMAD R6, R8, UR6, RZ ;  /* 0x0000000608067c24 */ /* 0x000fc8000f8e02ff */
[----:B------:R-:W-:Y:S02]  /*63a0*/  IMAD R6, R2, UR7, R6 ;  /* 0x0000000702067c24 */ /* 0x000fe4000f8e0206 */
[----:B------:R-:W-:Y:S02]  /*63b0*/  IMAD.U32 R5, RZ, RZ, UR4 ;  /* 0x00000004ff057e24 */ /* 0x000fe4000f8e00ff */
[----:B------:R-:W-:Y:S01]  /*63c0*/  IMAD.U32 R10, RZ, RZ, UR4 ;  /* 0x00000004ff0a7e24 */ /* 0x000fe2000f8e00ff */
[----:B------:R-:W-:Y:S01]  /*63d0*/  BSSY B0, `(.L_x_494) ;  /* 0x000002e000007945 */ /* 0x000fe20003800000 */
[----:B--2---:R-:W-:Y:S01]  /*63e0*/  ISETP.GE.AND P1, PT, R80, c[0x0][0x220], PT ;  /* 0x0000880050007a0c */ /* 0x004fe20003f26270 */
[----:B---3--:R-:W-:-:S04]  /*63f0*/  IMAD.WIDE.U32 R8, R8, UR7, R138 ;  /* 0x0000000708087c25 */ /* 0x008fc8000f8e008a */
[----:B------:R-:W-:-:S08]  /*6400*/  IMAD.IADD R7, R9, 0x1, R6 ;  /* 0x0000000109077824 */ /* 0x000fd000078e0206 */
[C---:B------:R-:W-:Y:S01]  /*6410*/  @!P1 IADD3 R2, P4, R8.reuse, UR17, RZ ;  /* 0x0000001108029c10 */ /* 0x040fe2000ff9e0ff */
[----:B------:R-:W-:Y:S01]  /*6420*/  @!P1 IMAD.MOV.U32 R16, RZ, RZ, c[0x0][0x19c] ;  /* 0x00006700ff109624 */ /* 0x000fe200078e00ff */
[----:B------:R-:W-:Y:S02]  /*6430*/  @!P1 LEA R5, P2, R5, R8, 0x6 ;  /* 0x0000000805059211 */ /* 0x000fe400078430ff */
[----:B------:R-:W-:Y:S02]  /*6440*/  @!P1 IADD3.X R11, R7, UR16, RZ, P4, !PT ;  /* 0x00000010070b9c10 */ /* 0x000fe4000a7fe4ff */
[----:B------:R-:W-:Y:S02]  /*6450*/  @!P1 LEA R14, P4, R8, c[0x0][0x168], 0x1 ;  /* 0x00005a00080e9a11 */ /* 0x000fe400078808ff */
[----:B------:R-:W-:Y:S02]  /*6460*/  @!P1 LEA R12, P3, R2, c[0x0][0x168], 0x1 ;  /* 0x00005a00020c9a11 */ /* 0x000fe400078608ff */
[----:B------:R-:W-:-:S02]  /*6470*/  @!P1 LEA.HI.X R16, R10, R7, R16, 0x6, P2 ;  /* 0x000000070a109211 */ /* 0x000fc400010f3410 */
[C---:B------:R-:W-:Y:S02]  /*6480*/  @!P1 LEA R10, P2, R5.reuse, c[0x0][0x168], 0x1 ;  /* 0x00005a00050a9a11 */ /* 0x040fe400078408ff */
[----:B------:R-:W-:Y:S02]  /*6490*/  @!P1 LEA.HI.X R15, R8, c[0x0][0x16c], R7, 0x1, P4 ;  /* 0x00005b00080f9a11 */ /* 0x000fe400020f0c07 */
[----:B------:R-:W-:Y:S01]  /*64a0*/  @!P1 LEA.HI.X R13, R2, c[0x0][0x16c], R11, 0x1, P3 ;  /* 0x00005b00020d9a11 */ /* 0x000fe200018f0c0b */
[----:B------:R1:W-:Y:S01]  /*64b0*/  @P1 STS [R226+0x2000], RZ ;  /* 0x002000ffe2001388 */ /* 0x0003e20000000800 */
[----:B------:R-:W-:-:S03]  /*64c0*/  @!P1 LEA.HI.X R11, R5, c[0x0][0x16c], R16, 0x1, P2 ;  /* 0x00005b00050b9a11 */ /* 0x000fc600010f0c10 */
[----:B------:R1:W-:Y:S04]  /*64d0*/  @P1 STS [R226+0x2004], RZ ;  /* 0x002004ffe2001388 */ /* 0x0003e80000000800 */
[----:B------:R1:W-:Y:S04]  /*64e0*/  @P1 STS.64 [R226+0x2008], RZ ;  /* 0x002008ffe2001388 */ /* 0x0003e80000000a00 */
        /* <DEDUP_REMOVED lines=28> */
.L_x_495:
[----:B------:R-:W-:Y:S05]  /*66b0*/  BSYNC B0 ;  /* 0x0000000000007941 */ /* 0x000fea0003800000 */
.L_x_494:
[----:B------:R-:W0:Y:S02]  /*66c0*/  LDGDEPBAR ;  /* 0x00000000000079af */ /* 0x000e240000000000 */
.L_x_493:
[----:B------:R-:W3:Y:S04]  /*66d0*/  LDL R8, [R1+0x18] ;  /* 0x0000180001087983 */ /* 0x000ee80000100800 */
[----:B--2---:R-:W2:Y:S01]  /*66e0*/  LDL.LU R6, [R1+0x10] ;  /* 0x0000100001067983 */ /* 0x004ea20000300800 */
[----:B-1----:R-:W-:Y:S01]  /*66f0*/  FMNMX.FTZ R2, R105, R95, !PT ;  /* 0x0000005f69027209 */ /* 0x002fe20007810000 */
[----:B------:R-:W-:Y:S01]  /*6700*/  UIADD3 UR13, UR20, -0x61c88647, URZ ;  /* 0x9e3779b9140d7890 */ /* 0x000fe2000fffe03f */
[----:B------:R-:W-:Y:S01]  /*6710*/  IMAD.SHL.U32 R209, R0, 0x2, RZ ;  /* 0x0000000200d17824 */ /* 0x000fe200078e00ff */
[----:B------:R-:W1:Y:S01]  /*6720*/  S2R R7, SR_CTAID.X ;  /* 0x0000000000077919 */ /* 0x000e620000002500 */
[----:B------:R-:W-:Y:S01]  /*6730*/  FMNMX.FTZ R2, R99, R2, !PT ;  /* 0x0000000263027209 */ /* 0x000fe20007810000 */
[----:B------:R-:W-:Y:S01]  /*6740*/  UIADD3 UR12, UR21, -0x4498517b, URZ ;  /* 0xbb67ae85150c7890 */ /* 0x000fe2000fffe03f */
[----:B------:R-:W-:Y:S01]  /*6750*/  IMAD R210, R4, 0x2, R209 ;  /* 0x0000000204d27824 */ /* 0x000fe200078e02d1 */
[----:B------:R-:W-:Y:S01]  /*6760*/  UIADD3 UR11, UR20, 0x3c6ef372, URZ ;  /* 0x3c6ef372140b7890 */ /* 0x000fe2000fffe03f */
[----:B------:R-:W-:Y:S01]  /*6770*/  FMNMX.FTZ R2, R120, R2, !PT ;  /* 0x0000000278027209 */ /* 0x000fe20007810000 */
[----:B------:R-:W-:Y:S01]  /*6780*/  UIADD3 UR10, UR21, 0x76cf5d0a, URZ ;  /* 0x76cf5d0a150a7890 */ /* 0x000fe2000fffe03f */
[----:B------:R-:W-:Y:S01]  /*6790*/  STL [R1+0x8c], R213 ;  /* 0x00008cd501007387 */ /* 0x000fe20000100800 */
[----:B------:R-:W-:Y:S01]  /*67a0*/  UIADD3 UR8, UR21, 0x32370b8f, URZ ;  /* 0x32370b8f15087890 */ /* 0x000fe2000fffe03f */
[----:B------:R-:W-:Y:S01]  /*67b0*/  FMNMX.FTZ R2, R124, R2, !PT ;  /* 0x000000027c027209 */ /* 0x000fe20007810000 */
[----:B------:R-:W-:Y:S01]  /*67c0*/  UIADD3 UR9, UR20, -0x255992d5, URZ ;  /* 0xdaa66d2b14097890 */ /* 0x000fe2000fffe03f */
[----:B------:R-:W-:Y:S01]  /*67d0*/  STL [R1+0x88], R212 ;  /* 0x000088d401007387 */ /* 0x000fe20000100800 */
[----:B------:R-:W-:Y:S01]  /*67e0*/  UIADD3 UR6, UR21, -0x126145ec, URZ ;  /* 0xed9eba1415067890 */ /* 0x000fe2000fffe03f */
[----:B------:R-:W-:Y:S01]  /*67f0*/  FMNMX.FTZ R5, R123, R2, !PT ;  /* 0x000000027b057209 */ /* 0x000fe20007810000 */
[----:B------:R-:W-:Y:S01]  /*6800*/  UIADD3 UR7, UR20, 0x78dde6e4, URZ ;  /* 0x78dde6e414077890 */ /* 0x000fe2000fffe03f */
[----:B------:R-:W-:Y:S01]  /*6810*/  FMNMX.FTZ R2, R113, R107, !PT ;  /* 0x0000006b71027209 */ /* 0x000fe20007810000 */
[----:B------:R-:W-:Y:S01]  /*6820*/  STL [R1+0x84], R211 ;  /* 0x000084d301007387 */ /* 0x000fe20000100800 */
[----:B------:R-:W-:Y:S01]  /*6830*/  FMNMX.FTZ R5, R121, R5, !PT ;  /* 0x0000000579057209 */ /* 0x000fe20007810000 */
[----:B------:R-:W-:Y:S01]  /*6840*/  UIADD3 UR5, UR20, 0x1715609d, URZ ;  /* 0x1715609d14057890 */ /* 0x000fe2000fffe03f */
[----:B------:R-:W-:Y:S01]  /*6850*/  FMNMX.FTZ R2, R112, R2, !PT ;  /* 0x0000000270027209 */ /* 0x000fe20007810000 */
[----:B------:R-:W-:Y:S01]  /*6860*/  STL [R1+0x80], R208 ;  /* 0x000080d001007387 */ /* 0x000fe20000100800 */
[----:B------:R-:W-:Y:S01]  /*6870*/  FMNMX.FTZ R5, R72, R5, !PT ;  /* 0x0000000548057209 */ /* 0x000fe20007810000 */
[----:B------:R-:W-:Y:S01]  /*6880*/  UIADD3 UR4, UR21, -0x56f99767, URZ ;  /* 0xa906689915047890 */ /* 0x000fe2000fffe03f */
[----:B------:R-:W-:Y:S01]  /*6890*/  FMNMX.FTZ R2, R106, R2, !PT ;  /* 0x000000026a027209 */ /* 0x000fe20007810000 */
[----:B-1----:R-:W-:Y:S01]  /*68a0*/  IMAD R238, R7, 0x8, R97 ;  /* 0x0000000807ee7824 */ /* 0x002fe200078e0261 */
[----:B------:R-:W-:Y:S01]  /*68b0*/  FMNMX.FTZ R5, R157, R5, !PT ;  /* 0x000000059d057209 */ /* 0x000fe20007810000 */
[----:B------:R-:W-:Y:S01]  /*68c0*/  STL [R1+0x7c], R190 ;  /* 0x00007cbe01007387 */ /* 0x000fe20000100800 */
[----:B------:R-:W-:Y:S01]  /*68d0*/  FMNMX.FTZ R2, R104, R2, !PT ;  /* 0x0000000268027209 */ /* 0x000fe20007810000 */
[----:B------:R-:W-:Y:S01]  /*68e0*/  IMAD.WIDE.U32 R80, R238, -0x326172a9, RZ ;  /* 0xcd9e8d57ee507825 */ /* 0x000fe200078e00ff */
[----:B------:R-:W-:Y:S01]  /*68f0*/  FMNMX.FTZ R5, R154, R5, !PT ;  /* 0x000000059a057209 */ /* 0x000fe20007810000 */
[----:B------:R-:W-:Y:S01]  /*6900*/  STL [R1+0x78], R96 ;  /* 0x0000786001007387 */ /* 0x000fe20000100800 */
[----:B------:R-:W-:Y:S01]  /*6910*/  FMNMX.FTZ R2, R70, R2, !PT ;  /* 0x0000000246027209 */ /* 0x000fe20007810000 */
[----:B------:R-:W-:Y:S01]  /*6920*/  UIADD3 UR15, UR20, -0x4ab325aa, URZ ;  /* 0xb54cda56140f7890 */ /* 0x000fe2000fffe03f */
[----:B------:R-:W-:Y:S01]  /*6930*/  FMNMX.FTZ R5, R149, R5, !PT ;  /* 0x0000000595057209 */ /* 0x000fe20007810000 */
[----:B------:R-:W-:Y:S01]  /*6940*/  STL [R1+0x74], R3 ;  /* 0x0000740301007387 */ /* 0x000fe20000100800 */
[----:B------:R-:W-:Y:S01]  /*6950*/  FMNMX.FTZ R2, R69, R2, !PT ;  /* 0x0000000245027209 */ /* 0x000fe20007810000 */
[----:B------:R-:W-:Y:S01]  /*6960*/  UIADD3 UR14, UR21, 0x646e171e, URZ ;  /* 0x646e171e150e7890 */ /* 0x000fe2000fffe03f */
[----:B------:R-:W-:Y:S01]  /*6970*/  FMNMX.FTZ R5, R130, R5, !PT ;  /* 0x0000000582057209 */ /* 0x000fe20007810000 */
[----:B------:R-:W-:Y:S01]  /*6980*/  LDSM.16.MT88.4 R40, [R209+0x4000] ;  /* 0x00400000d128783b */ /* 0x000fe20000004200 */
        /* <DEDUP_REMOVED lines=34> */
[----:B------:R-:W-:Y:S02]  /*6bb0*/  IADD3 R239, R238, 0x4, RZ ;  /* 0x00000004eeef7810 */ /* 0x000fe40007ffe0ff */
[----:B------:R-:W-:Y:S02]  /*6bc0*/  FMNMX.FTZ R9, R115, R7, !PT ;  /* 0x0000000773097209 */ /* 0x000fe40007810000 */
[----:B------:R-:W-:Y:S01]  /*6bd0*/  FMNMX.FTZ R2, R200, R2, !PT ;  /* 0x00000002c8027209 */ /* 0x000fe20007810000 */
[----:B------:R-:W-:Y:S01]  /*6be0*/  IMAD.WIDE.U32 R82, R239, -0x326172a9, RZ ;  /* 0xcd9e8d57ef527825 */ /* 0x000fe200078e00ff */
[----:B------:R-:W-:-:S03]  /*6bf0*/  FMNMX.FTZ R9, R114, R9, !PT ;  /* 0x0000000972097209 */ /* 0x000fc60007810000 */
[----:B---3--:R-:W-:Y:S01]  /*6c00*/  IMAD.WIDE.U32 R90, R8, -0x2daee0ad, RZ ;  /* 0xd2511f53085a7825 */ /* 0x008fe200078e00ff */
[----:B--2---:R-:W-:Y:S02]  /*6c10*/  LOP3.LUT R85, R6, UR20, RZ, 0x3c, !PT ;  /* 0x0000001406557c12 */ /* 0x004fe4000f8e3cff */
[----:B------:R-:W-:Y:S02]  /*6c20*/  LEA.HI.SX32 R6, R252, 0xffffffff, 0x19 ;  /* 0xfffffffffc067811 */ /* 0x000fe400078fcaff */
[-C--:B------:R-:W-:Y:S01]  /*6c30*/  LOP3.LUT R8, R81, R85.reuse, RZ, 0x3c, !PT ;  /* 0x0000005551087212 */ /* 0x080fe200078e3cff */
[----:B------:R-:W-:Y:S01]  /*6c40*/  IMAD R81, R98, 0x10000, R98 ;  /* 0x0001000062517824 */ /* 0x000fe200078e0262 */
[----:B------:R-:W-:Y:S01]  /*6c50*/  LOP3.LUT R10, R83, R85, RZ, 0x3c, !PT ;  /* 0x00000055530a7212 */ /* 0x000fe200078e3cff */
[----:B------:R-:W-:Y:S02]  /*6c60*/  IMAD.SHL.U32 R84, R6, 0x4, RZ ;  /* 0x0000000406547824 */ /* 0x000fe400078e00ff */
[----:B------:R-:W-:Y:S01]  /*6c70*/  IMAD.WIDE.U32 R88, R8, -0x2daee0ad, RZ ;  /* 0xd2511f5308587825 */ /* 0x000fe200078e00ff */
[----:B------:R-:W-:-:S02]  /*6c80*/  FMNMX.FTZ R8, R153, R5, !PT ;  /* 0x0000000599087209 */ /* 0x000fc40007810000 */
[----:B------:R-:W-:Y:S01]  /*6c90*/  LOP3.LUT R6, R91, UR21, R84, 0x96, !PT ;  /* 0x000000155b067c12 */ /* 0x000fe2000f8e9654 */
[----:B------:R-:W-:Y:S01]  /*6ca0*/  IMAD.WIDE.U32 R86, R10, -0x2daee0ad, RZ ;  /* 0xd2511f530a567825 */ /* 0x000fe200078e00ff */
[----:B------:R-:W-:Y:S02]  /*6cb0*/  FMNMX.FTZ R5, R184, R2, !PT ;  /* 0x00000002b8057209 */ /* 0x000fe40007810000 */
[----:B------:R-:W-:Y:S01]  /*6cc0*/  FMNMX.FTZ R8, R143, R8, !PT ;  /* 0x000000088f087209 */ /* 0x000fe20007810000 */
[----:B------:R-:W-:Y:S01]  /*6cd0*/  IMAD.WIDE.U32 R6, R6, -0x326172a9, RZ ;  /* 0xcd9e8d5706067825 */ /* 0x000fe200078e00ff */
[----:B------:R-:W-:Y:S02]  /*6ce0*/  FMNMX.FTZ R2, R100, R9, !PT ;  /* 0x0000000964027209 */ /* 0x000fe40007810000 */
[----:B------:R-:W-:Y:S02]  /*6cf0*/  FMNMX.FTZ R5, R188, R5, !PT ;  /* 0x00000005bc057209 */ /* 0x000fe40007810000 */
[----:B------:R-:W-:-:S02]  /*6d00*/  LOP3.LUT R12, R7, UR13, R80, 0x96, !PT ;  /* 0x0000000d070c7c12 */ /* 0x000fc4000f8e9650 */
[----:B------:R-:W-:Y:S02]  /*6d10*/  LOP3.LUT R17, R7, UR13, R82, 0x96, !PT ;  /* 0x0000000d07117c12 */ /* 0x000fe4000f8e9652 */
        /* <DEDUP_REMOVED lines=8> */
[----:B------:R-:W-:Y:S02]  /*6da0*/  LOP3.LUT R11, R89, UR12, R90, 0x96, !PT ;  /* 0x0000000c590b7c12 */ /* 0x000fe4000f8e965a */
[----:B------:R-:W-:Y:S02]  /*6db0*/  FMNMX.FTZ R5, R191, R5, !PT ;  /* 0x00000005bf057209 */ /* 0x000fe40007810000 */
[----:B------:R-:W-:Y:S01]  /*6dc0*/  FMNMX.FTZ R139, R161, R7, !PT ;  /* 0x00000007a18b7209 */ /* 0x000fe20007810000 */
[----:B------:R-:W-:Y:S01]  /*6dd0*/  IMAD.WIDE.U32 R58, R11, -0x326172a9, RZ ;  /* 0xcd9e8d570b3a7825 */ /* 0x000fe200078e00ff */
[----:B------:R-:W-:-:S02]  /*6de0*/  FMNMX.FTZ R2, R128, R2, !PT ;  /* 0x0000000280027209 */ /* 0x000fc40007810000 */
[----:B------:R-:W-:Y:S01]  /*6df0*/  FMNMX.FTZ R5, R194, R5, !PT ;  /* 0x00000005c2057209 */ /* 0x000fe20007810000 */
[----:B------:R-:W1:Y:S01]  /*6e00*/  SHFL.BFLY PT, R11, R139, 0x2, 0x1f ;  /* 0x0c401f008b0b7f89 */ /* 0x000e6200000e0000 */
[----:B------:R-:W-:Y:S02]  /*6e10*/  FMNMX.FTZ R2, R126, R2, !PT ;  /* 0x000000027e027209 */ /* 0x000fe40007810000 */
[----:B------:R-:W-:Y:S02]  /*6e20*/  FMNMX.FTZ R5, R229, R5, !PT ;  /* 0x00000005e5057209 */ /* 0x000fe40007810000 */
[----:B------:R-:W-:Y:S02]  /*6e30*/  FMNMX.FTZ R2, R155, R2, !PT ;  /* 0x000000029b027209 */ /* 0x000fe40007810000 */
[----:B------:R-:W-:Y:S02]  /*6e40*/  LOP3.LUT R8, R87, UR12, R90, 0x96, !PT ;  /* 0x0000000c57087c12 */ /* 0x000fe4000f8e965a */
[----:B------:R-:W-:-:S02]  /*6e50*/  FMNMX.FTZ R5, R232, R5, !PT ;  /* 0x00000005e8057209 */ /* 0x000fc40007810000 */
[----:B------:R-:W-:Y:S01]  /*6e60*/  FMNMX.FTZ R2, R150, R2, !PT ;  /* 0x0000000296027209 */ /* 0x000fe20007810000 */
[----:B------:R-:W-:Y:S01]  /*6e70*/  IMAD.WIDE.U32 R62, R8, -0x326172a9, RZ ;  /* 0xcd9e8d57083e7825 */ /* 0x000fe200078e00ff */
[----:B------:R-:W-:Y:S02]  /*6e80*/  FMNMX.FTZ R10, R141, R140, !PT ;  /* 0x0000008c8d0a7209 */ /* 0x000fe40007810000 */
[----:B------:R-:W-:Y:S02]  /*6e90*/  FMNMX.FTZ R5, R230, R5, !PT ;  /* 0x00000005e6057209 */ /* 0x000fe40007810000 */
[----:B------:R-:W-:Y:S02]  /*6ea0*/  LOP3.LUT R8, R59, UR11, R6, 0x96, !PT ;  /* 0x0000000b3b087c12 */ /* 0x000fe4000f8e9606 */
[----:B------:R-:W-:Y:S02]  /*6eb0*/  FMNMX.FTZ R2, R111, R2, !PT ;  /* 0x000000026f027209 */ /* 0x000fe40007810000 */
[----:B------:R-:W-:Y:S01]  /*6ec0*/  FMNMX.FTZ R10, R136, R10, !PT ;  /* 0x0000000a880a7209 */ /* 0x000fe20007810000 */
[----:B------:R-:W-:Y:S01]  /*6ed0*/  IMAD.WIDE.U32 R8, R8, -0x2daee0ad, RZ ;  /* 0xd2511f5308087825 */ /* 0x000fe200078e00ff */
[----:B------:R-:W-:-:S02]  /*6ee0*/  FMNMX.FTZ R137, R228, R5, !PT ;  /* 0x00000005e4897209 */ /* 0x000fc40007810000 */
[----:B------:R-:W-:Y:S01]  /*6ef0*/  LOP3.LUT R16, R63, UR11, R6, 0x96, !PT ;  /* 0x0000000b3f107c12 */ /* 0x000fe2000f8e9606 */
[----:B------:R-:W-:Y:S01]  /*6f00*/  IMAD.WIDE.U32 R6, R12, -0x2daee0ad, RZ ;  /* 0xd2511f530c067825 */ /* 0x000fe200078e00ff */
[----:B------:R-:W-:Y:S01]  /*6f10*/  FMNMX.FTZ R5, R109, R2, !PT ;  /* 0x000000026d057209 */ /* 0x000fe20007810000 */
[----:B------:R-:W2:Y:S01]  /*6f20*/  SHFL.BFLY PT, R14, R137, 0x2, 0x1f ;  /* 0x0c401f00890e7f89 */ /* 0x000ea200000e0000 */
[----:B------:R-:W-:Y:S02]  /*6f30*/  FMNMX.FTZ R2, R122, R10, !PT ;  /* 0x0000000a7a027209 */ /* 0x000fe40007810000 */
[----:B------:R-:W-:Y:S02]  /*6f40*/  FMNMX.FTZ R5, R180, R5, !PT ;  /* 0x00000005b4057209 */ /* 0x000fe40007810000 */
[----:B------:R-:W-:Y:S02]  /*6f50*/  LOP3.LUT R12, R7, UR10, R88, 0x96, !PT ;  /* 0x0000000a070c7c12 */ /* 0x000fe4000f8e9658 */
[----:B------:R-:W-:-:S02]  /*6f60*/  LOP3.LUT R20, R9, UR8, R6, 0x96, !PT ;  /* 0x0000000809147c12 */ /* 0x000fc4000f8e9606 */
[----:B------:R-:W-:Y:S01]  /*6f70*/  FMNMX.FTZ R6, R144, R2, !PT ;  /* 0x0000000290067209 */ /* 0x000fe20007810000 */
[----:B------:R-:W-:Y:S01]  /*6f80*/  IMAD.WIDE.U32 R12, R12, -0x326172a9, RZ ;  /* 0xcd9e8d570c0c7825 */ /* 0x000fe200078e00ff */
[----:B------:R-:W-:Y:S02]  /*6f90*/  FMNMX.FTZ R2, R167, R5, !PT ;  /* 0x00000005a7027209 */ /* 0x000fe40007810000 */
[----:B-1----:R-:W-:Y:S01]  /*6fa0*/  FMNMX.FTZ R139, R139, R11, !PT ;  /* 0x0000000b8b8b7209 */ /* 0x002fe20007810000 */
[----:B------:R-:W-:Y:S01]  /*6fb0*/  IMAD.WIDE.U32 R10, R16, -0x2daee0ad, RZ ;  /* 0xd2511f53100a7825 */ /* 0x000fe200078e00ff */
[----:B------:R-:W-:Y:S02]  /*6fc0*/  FMNMX.FTZ R2, R163, R2, !PT ;  /* 0x00000002a3027209 */ /* 0x000fe40007810000 */
[----:B------:R-:W-:Y:S01]  /*6fd0*/  FMNMX.FTZ R5, R146, R6, !PT ;  /* 0x0000000692057209 */ /* 0x000fe20007810000 */
[----:B------:R-:W1:Y:S01]  /*6fe0*/  SHFL.BFLY PT, R15, R139, 0x1, 0x1f ;  /* 0x0c201f008b0f7f89 */ /* 0x000e6200000e0000 */
[----:B------:R-:W-:Y:S01]  /*6ff0*/  LOP3.LUT R9, R13, UR9, R58, 0x96, !PT ;  /* 0x000000090d097c12 */ /* 0x000fe2000f8e963a */
[----:B------:R-:W-:Y:S01]  /*7000*/  IMAD.WIDE.U32 R6, R17, -0x2daee0ad, RZ ;  /* 0xd2511f5311067825 */ /* 0x000fe200078e00ff */
[----:B------:R-:W-:-:S02]  /*7010*/  FMNMX.FTZ R2, R142, R2, !PT ;  /* 0x000000028e027209 */ /* 0x000fc40007810000 */
[----:B------:R-:W-:Y:S01]  /*7020*/  FMNMX.FTZ R13, R125, R5, !PT ;  /* 0x000000057d0d7209 */ /* 0x000fe20007810000 */
        /* <DEDUP_REMOVED lines=10> */
[----:B------:R-:W-:Y:S01]  /*70d0*/  LOP3.LUT R9, R11, UR8, R6, 0x96, !PT ;  /* 0x000000080b097c12 */ /* 0x000fe2000f8e9606 */
[----:B------:R-:W-:Y:S01]  /*70e0*/  IMAD.WIDE.U32 R6, R7, -0x326172a9, RZ ;  /* 0xcd9e8d5707067825 */ /* 0x000fe200078e00ff */
[----:B--2---:R-:W-:Y:S02]  /*70f0*/  FMNMX.FTZ R137, R137, R14, !PT ;  /* 0x0000000e89897209 */ /* 0x004fe40007810000 */
[----:B------:R-:W-:-:S02]  /*7100*/  FMNMX.FTZ R2, R192, R5, !PT ;  /* 0x00000005c0027209 */ /* 0x000fc40007810000 */
[----:B------:R-:W-:Y:S01]  /*7110*/  FMNMX.FTZ R5, R152, R8, !PT ;  /* 0x0000000898057209 */ /* 0x000fe20007810000 */
[----:B------:R-:W2:Y:S01]  /*7120*/  SHFL.BFLY PT, R11, R137, 0x1, 0x1f ;  /* 0x0c201f00890b7f89 */ /* 0x000ea200000e0000 */
[----:B------:R-:W-:Y:S02]  /*7130*/  LOP3.LUT R7, R7, UR9, R62, 0x96, !PT ;  /* 0x0000000907077c12 */ /* 0x000fe4000f8e963e */
[----:B-1----:R-:W-:Y:S01]  /*7140*/  FMNMX.FTZ R139, R139, R15, !PT ;  /* 0x0000000f8b8b7209 */ /* 0x002fe20007810000 */
[----:B------:R-:W-:Y:S01]  /*7150*/  IMAD.WIDE.U32 R14, R9, -0x326172a9, RZ ;  /* 0xcd9e8d57090e7825 */ /* 0x000fe200078e00ff */
[----:B------:R-:W-:Y:S02]  /*7160*/  FMNMX.FTZ R5, R131, R5, !PT ;  /* 0x0000000583057209 */ /* 0x000fe40007810000 */
[----:B------:R-:W-:Y:S01]  /*7170*/  FSETP.NEU.FTZ.AND P1, PT, R139, -INF , PT ;  /* 0xff8000008b00780b */ /* 0x000fe20003f3d000 */
[----:B------:R-:W-:Y:S01]  /*7180*/  IMAD.WIDE.U32 R18, R7, -0x2daee0ad, RZ ;  /* 0xd2511f5307127825 */ /* 0x000fe200078e00ff */
[----:B------:R-:W-:-:S02]  /*7190*/  FMNMX.FTZ R5, R224, R5, !PT ;  /* 0x00000005e0057209 */ /* 0x000fc40007810000 */
[----:B------:R-:W-:Y:S01]  /*71a0*/  FMNMX.FTZ R2, R237, R2, !PT ;  /* 0x00000002ed027209 */ /* 0x000fe20007810000 */
[----:B------:R-:W-:Y:S01]  /*71b0*/  FMUL.FTZ R7, R139, c[0x0][0x23c] ;  /* 0x00008f008b077a20 */ /* 0x000fe20000410000 */
[----:B------:R-:W-:Y:S01]  /*71c0*/  FMNMX.FTZ R5, R207, R5, !PT ;  /* 0x00000005cf057209 */ /* 0x000fe20007810000 */
[----:B------:R-:W-:Y:S01]  /*71d0*/  IMAD.WIDE.U32 R8, R17, -0x326172a9, RZ ;  /* 0xcd9e8d5711087825 */ /* 0x000fe200078e00ff */
[----:B------:R-:W-:Y:S02]  /*71e0*/  FMNMX.FTZ R2, R196, R2, !PT ;  /* 0x00000002c4027209 */ /* 0x000fe40007810000 */
[----:B------:R-:W-:Y:S02]  /*71f0*/  FSEL R16, R7, RZ, P1 ;  /* 0x000000ff07107208 */ /* 0x000fe40000800000 */
[----:B------:R-:W-:Y:S02]  /*7200*/  FMNMX.FTZ R7, R158, R5, !PT ;  /* 0x000000059e077209 */ /* 0x000fe40007810000 */
[----:B------:R-:W-:Y:S01]  /*7210*/  LOP3.LUT R13, R21, UR7, R12, 0x96, !PT ;  /* 0x00000007150d7c12 */ /* 0x000fe2000f8e960c */
[----:B------:R-:W-:Y:S01]  /*7220*/  FFMA.FTZ R5, R105, c[0x0][0x23c], -R16 ;  /* 0x00008f0069057a23 */ /* 0x000fe20000010810 */
[----:B------:R-:W-:-:S02]  /*7230*/  LOP3.LUT R12, R19, UR6, R10, 0x96, !PT ;  /* 0x00000006130c7c12 */ /* 0x000fc4000f8e960a */
[----:B------:R-:W-:Y:S01]  /*7240*/  FMNMX.FTZ R2, R198, R2, !PT ;  /* 0x00000002c6027209 */ /* 0x000fe20007810000 */
[----:B------:R1:W3:Y:S01]  /*7250*/  MUFU.EX2 R3, R5 ;  /* 0x0000000500037308 */ /* 0x0002e20000000800 */
[----:B------:R-:W-:Y:S01]  /*7260*/  LOP3.LUT R10, R15, UR7, R6, 0x96, !PT ;  /* 0x000000070f0a7c12 */ /* 0x000fe2000f8e9606 */
[----:B------:R-:W-:Y:S01]  /*7270*/  IMAD.WIDE.U32 R56, R13, -0x2daee0ad, RZ ;  /* 0xd2511f530d387825 */ /* 0x000fe200078e00ff */
[----:B------:R-:W-:Y:S02]  /*7280*/  FMNMX.FTZ R6, R134, R7, !PT ;  /* 0x0000000786067209 */ /* 0x000fe40007810000 */
[----:B------:R-:W-:Y:S01]  /*7290*/  FMNMX.FTZ R2, R225, R2, !PT ;  /* 0x00000002e1027209 */ /* 0x000fe20007810000 */
[----:B------:R-:W-:Y:S01]  /*72a0*/  FFMA.FTZ R7, R99, c[0x0][0x23c], -R16 ;  /* 0x00008f0063077a23 */ /* 0x000fe20000010810 */
[----:B--2---:R-:W-:Y:S01]  /*72b0*/  FMNMX.FTZ R137, R137, R11, !PT ;  /* 0x0000000b89897209 */ /* 0x004fe20007810000 */
[----:B------:R-:W-:Y:S01]  /*72c0*/  IMAD.WIDE.U32 R10, R10, -0x2daee0ad, RZ ;  /* 0xd2511f530a0a7825 */ /* 0x000fe200078e00ff */
[----:B------:R-:W-:Y:S01]  /*72d0*/  FMNMX.FTZ R2, R236, R2, !PT ;  /* 0x00000002ec027209 */ /* 0x000fe20007810000 */
[----:B------:R2:W-:Y:S01]  /*72e0*/  MUFU.EX2 R244, R7 ;  /* 0x0000000700f47308 */ /* 0x0005e20000000800 */
[----:B------:R-:W-:Y:S01]  /*72f0*/  FSETP.NEU.FTZ.AND P1, PT, R137, -INF , PT ;  /* 0xff8000008900780b */ /* 0x000fe20003f3d000 */
[----:B------:R-:W-:Y:S01]  /*7300*/  IMAD.WIDE.U32 R12, R12, -0x326172a9, RZ ;  /* 0xcd9e8d570c0c7825 */ /* 0x000fe200078e00ff */
[----:B------:R-:W-:-:S02]  /*7310*/  FMNMX.FTZ R2, R235, R2, !PT ;  /* 0x00000002eb027209 */ /* 0x000fc40007810000 */
[----:B------:R-:W-:Y:S02]  /*7320*/  LOP3.LUT R61, R9, UR5, R20, 0x96, !PT ;  /* 0x00000005093d7c12 */ /* 0x000fe4000f8e9614 */
[----:B-1----:R-:W-:Y:S01]  /*7330*/  FMNMX.FTZ R5, R221, R6, !PT ;  /* 0x00000006dd057209 */ /* 0x002fe20007810000 */
[----:B------:R-:W-:Y:S01]  /*7340*/  FFMA.FTZ R6, R95, c[0x0][0x23c], -R16 ;  /* 0x00008f005f067a23 */ /* 0x000fe20000010810 */
[----:B------:R-:W-:Y:S01]  /*7350*/  FMNMX.FTZ R2, R233, R2, !PT ;  /* 0x00000002e9027209 */ /* 0x000fe20007810000 */
[----:B---3--:R-:W-:Y:S01]  /*7360*/  IMAD.MOV.U32 R95, RZ, RZ, R3 ;  /* 0x000000ffff5f7224 */ /* 0x008fe200078e0003 */
[----:B------:R-:W-:Y:S01]  /*7370*/  FMNMX.FTZ R5, R187, R5, !PT ;  /* 0x00000005bb057209 */ /* 0x000fe20007810000 */
[----:B------:R1:W-:Y:S01]  /*7380*/  MUFU.EX2 R74, R6 ;  /* 0x00000006004a7308 */ /* 0x0003e20000000800 */
[----:B------:R-:W-:Y:S02]  /*7390*/  FMNMX.FTZ R2, R234, R2, !PT ;  /* 0x00000002ea027209 */ /* 0x000fe40007810000 */
[----:B------:R-:W-:-:S02]  /*73a0*/  FMNMX.FTZ R5, R182, R5, !PT ;  /* 0x00000005b6057209 */ /* 0x000fc40007810000 */
[----:B------:R-:W-:Y:S01]  /*73b0*/  LOP3.LUT R18, R11, UR4, R18, 0x96, !PT ;  /* 0x000000040b127c12 */ /* 0x000fe2000f8e9612 */
[----:B------:R-:W3:Y:S01]  /*73c0*/  SHFL.BFLY PT, R133, R2, 0x2, 0x1f ;  /* 0x0c401f0002857f89 */ /* 0x000ee200000e0000 */
[----:B------:R-:W-:Y:S02]  /*73d0*/  FMNMX.FTZ R5, R173, R5, !PT ;  /* 0x00000005ad057209 */ /* 0x000fe40007810000 */
[----:B--2---:R-:W-:Y:S02]  /*73e0*/  LOP3.LUT R7, R57, UR4, R22, 0x96, !PT ;  /* 0x0000000439077c12 */ /* 0x004fe4000f8e9616 */
[----:B------:R-:W-:Y:S02]  /*73f0*/  FMNMX.FTZ R5, R201, R5, !PT ;  /* 0x00000005c9057209 */ /* 0x000fe40007810000 */
[----:B------:R-:W-:Y:S02]  /*7400*/  LOP3.LUT R14, R13, UR5, R14, 0x96, !PT ;  /* 0x000000050d0e7c12 */ /* 0x000fe4000f8e960e */
[----:B------:R-:W-:Y:S01]  /*7410*/  FMNMX.FTZ R5, R189, R5, !PT ;  /* 0x00000005bd057209 */ /* 0x000fe20007810000 */
[----:B-1----:R-:W-:-:S05]  /*7420*/  FMUL.FTZ R6, R137, c[0x0][0x23c] ;  /* 0x00008f0089067a20 */ /* 0x002fca0000410000 */
[----:B------:R-:W-:-:S05]  /*7430*/  FSEL R19, R6, RZ, P1 ;  /* 0x000000ff06137208 */ /* 0x000fca0000800000 */
[----:B------:R-:W-:-:S04]  /*7440*/  FFMA.FTZ R6, R113, c[0x0][0x23c], -R19 ;  /* 0x00008f0071067a23 */ /* 0x000fc80000010813 */
[----:B------:R1:W-:Y:S01]  /*7450*/  MUFU.EX2 R97, R6 ;  /* 0x0000000600617308 */ /* 0x0003e20000000800 */
[----:B---3--:R-:W-:Y:S01]  /*7460*/  FMNMX.FTZ R133, R2, R133, !PT ;  /* 0x0000008502857209 */ /* 0x008fe20007810000 */
[----:B------:R-:W-:-:S04]  /*7470*/  FFMA.FTZ R2, R106, c[0x0][0x23c], -R19 ;  /* 0x00008f006a027a23 */ /* 0x000fc80000010813 */
[----:B------:R-:W2:Y:S02]  /*7480*/  SHFL.BFLY PT, R11, R133, 0x1, 0x1f ;  /* 0x0c201f00850b7f89 */ /* 0x000ea400000e0000 */
[----:B------:R3:W-:Y:S01]  /*7490*/  MUFU.EX2 R3, R2 ;  /* 0x0000000200037308 */ /* 0x0007e20000000800 */
[----:B-1----:R-:W-:Y:S01]  /*74a0*/  FMNMX.FTZ R6, R195, R5, !PT ;  /* 0x00000005c3067209 */ /* 0x002fe20007810000 */
[----:B------:R-:W-:-:S03]  /*74b0*/  FFMA.FTZ R5, R107, c[0x0][0x23c], -R19 ;  /* 0x00008f006b057a23 */ /* 0x000fc60000010813 */
[----:B------:R-:W-:-:S03]  /*74c0*/  FMNMX.FTZ R9, R197, R6, !PT ;  /* 0x00000006c5097209 */ /* 0x000fc60007810000 */
[----:B------:R1:W-:Y:S01]  /*74d0*/  MUFU.EX2 R99, R5 ;  /* 0x0000000500637308 */ /* 0x0003e20000000800 */
[----:B------:R-:W-:-:S04]  /*74e0*/  IMAD.WIDE.U32 R6, R7, -0x326172a9, RZ ;  /* 0xcd9e8d5707067825 */ /* 0x000fc800078e00ff */
[----:B---3--:R-:W-:Y:S01]  /*74f0*/  FFMA.FTZ R2, R104, c[0x0][0x23c], -R19 ;  /* 0x00008f0068027a23 */ /* 0x008fe20000010813 */
[----:B------:R-:W-:Y:S02]  /*7500*/  LOP3.LUT R22, R7, UR15, R8, 0x96, !PT ;  /* 0x0000000f07167c12 */ /* 0x000fe4000f8e9608 */
[C---:B------:R-:W-:Y:S01]  /*7510*/  LOP3.LUT R15, R6.reuse, 0xffff, RZ, 0xc0, !PT ;  /* 0x0000ffff060f7812 */ /* 0x040fe200078ec0ff */
[----:B------:R3:W-:Y:S01]  /*7520*/  MUFU.EX2 R190, R2 ;  /* 0x0000000200be7308 */ /* 0x0007e20000000800 */
[----:B------:R-:W-:Y:S02]  /*7530*/  LOP3.LUT R25, R6, 0xff, RZ, 0xc0, !PT ;  /* 0x000000ff06197812 */ /* 0x000fe400078ec0ff */
[--C-:B------:R-:W-:Y:S02]  /*7540*/  SHF.R.U32.HI R24, RZ, 0x10, R6.reuse ;  /* 0x00000010ff187819 */ /* 0x100fe40000011606 */
[----:B------:R-:W-:Y:S01]  /*7550*/  SHF.R.U32.HI R26, RZ, 0x18, R6 ;  /* 0x00000018ff1a7819 */ /* 0x000fe20000011606 */
[----:B------:R-:W-:Y:S01]  /*7560*/  IMAD.WIDE.U32 R6, R18, -0x326172a9, RZ ;  /* 0xcd9e8d5712067825 */ /* 0x000fe200078e00ff */
[----:B-1----:R-:W-:-:S02]  /*7570*/  FMNMX.FTZ R5, R202, R9, !PT ;  /* 0x00000009ca057209 */ /* 0x002fc40007810000 */
[----:B--2---:R-:W-:Y:S01]  /*7580*/  FMNMX.FTZ R133, R133, R11, !PT ;  /* 0x0000000b85857209 */ /* 0x004fe20007810000 */
[--C-:B------:R-:W-:Y:S01]  /*7590*/  FFMA.FTZ R9, R112, c[0x0][0x23c], -R19.reuse ;  /* 0x00008f0070097a23 */ /* 0x100fe20000010813 */
[----:B------:R-:W-:Y:S02]  /*75a0*/  FMNMX.FTZ R5, R174, R5, !PT ;  /* 0x00000005ae057209 */ /* 0x000fe40007810000 */
[----:B------:R-:W-:Y:S01]  /*75b0*/  LOP3.LUT R11, R6, 0xffff, RZ, 0xc0, !PT ;  /* 0x0000ffff060b7812 */ /* 0x000fe200078ec0ff */
[----:B------:R1:W2:Y:S01]  /*75c0*/  MUFU.EX2 R245, R9 ;  /* 0x0000000900f57308 */ /* 0x0002a20000000800 */
[----:B------:R-:W-:Y:S01]  /*75d0*/  FMNMX.FTZ R5, R175, R5, !PT ;  /* 0x00000005af057209 */ /* 0x000fe20007810000 */
[----:B---3--:R-:W-:Y:S01]  /*75e0*/  FFMA.FTZ R2, R70, c[0x0][0x23c], -R19 ;  /* 0x00008f0046027a23 */ /* 0x008fe20000010813 */
[----:B------:R-:W-:Y:S02]  /*75f0*/  FSETP.NEU.FTZ.AND P1, PT, R133, -INF , PT ;  /* 0xff8000008500780b */ /* 0x000fe40003f3d000 */
[----:B------:R-:W-:-:S02]  /*7600*/  FMNMX.FTZ R5, R177, R5, !PT ;  /* 0x00000005b1057209 */ /* 0x000fc40007810000 */
[----:B------:R-:W-:Y:S01]  /*7610*/  SHF.R.U32.HI R20, RZ, 0x18, R6 ;  /* 0x00000018ff147819 */ /* 0x000fe20000011606 */
[----:B------:R3:W-:Y:S01]  /*7620*/  MUFU.EX2 R240, R2 ;  /* 0x0000000200f07308 */ /* 0x0007e20000000800 */
[----:B------:R-:W-:-:S04]  /*7630*/  FMNMX.FTZ R5, R178, R5, !PT ;  /* 0x00000005b2057209 */ /* 0x000fc80007810000 */
[----:B------:R-:W-:Y:S01]  /*7640*/  FMNMX.FTZ R5, R179, R5, !PT ;  /* 0x00000005b3057209 */ /* 0x000fe20007810000 */
[----:B-1----:R-:W-:-:S03]  /*7650*/  IMAD.WIDE.U32 R8, R14, -0x2daee0ad, RZ ;  /* 0xd2511f530e087825 */ /* 0x002fc600078e00ff */
[----:B------:R-:W-:-:S04]  /*7660*/  FMNMX.FTZ R5, R205, R5, !PT ;  /* 0x00000005cd057209 */ /* 0x000fc80007810000 */
[----:B------:R-:W-:Y:S02]  /*7670*/  FMNMX.FTZ R5, R199, R5, !PT ;  /* 0x00000005c7057209 */ /* 0x000fe40007810000 */
[----:B------:R-:W-:Y:S02]  /*7680*/  LOP3.LUT R13, R9, UR14, R10, 0x96, !PT ;  /* 0x0000000e090d7c12 */ /* 0x000fe4000f8e960a */
[----:B---3--:R-:W-:Y:S01]  /*7690*/  LOP3.LUT R2, R7, UR15, R12, 0x96, !PT ;  /* 0x0000000f07027c12 */ /* 0x008fe2000f8e960c */
[----:B------:R-:W1:Y:S01]  /*76a0*/  SHFL.BFLY PT, R14, R5, 0x2, 0x1f ;  /* 0x0c401f00050e7f89 */ /* 0x000e6200000e0000 */
[----:B------:R-:W-:Y:S01]  /*76b0*/  FMUL.FTZ R7, R133, c[0x0][0x23c] ;  /* 0x00008f0085077a20 */ /* 0x000fe20000410000 */
[C---:B------:R-:W-:Y:S02]  /*76c0*/  LOP3.LUT R10, R8.reuse, 0xffff, RZ, 0xc0, !PT ;  /* 0x0000ffff080a7812 */ /* 0x040fe400078ec0ff */
[----:B------:R-:W-:Y:S02]  /*76d0*/  LOP3.LUT R23, R8, 0xff, RZ, 0xc0, !PT ;  /* 0x000000ff08177812 */ /* 0x000fe400078ec0ff */
[----:B------:R-:W-:-:S02]  /*76e0*/  FSEL R18, R7, RZ, P1 ;  /* 0x000000ff07127208 */ /* 0x000fc40000800000 */
[--C-:B------:R-:W-:Y:S02]  /*76f0*/  SHF.R.U32.HI R21, RZ, 0x10, R8.reuse ;  /* 0x00000010ff157819 */ /* 0x100fe40000011608 */
[----:B------:R-:W-:Y:S01]  /*7700*/  SHF.R.U32.HI R17, RZ, 0x18, R8 ;  /* 0x00000018ff117819 */ /* 0x000fe20000011608 */
[----:B------:R-:W-:Y:S01]  /*7710*/  FFMA.FTZ R8, R69, c[0x0][0x23c], -R19 ;  /* 0x00008f0045087a23 */ /* 0x000fe20000010813 */
[----:B------:R-:W-:Y:S01]  /*7720*/  SHF.R.U32.HI R7, RZ, 0x8, R10 ;  /* 0x00000008ff077819 */ /* 0x000fe2000001160a */
[--C-:B------:R-:W-:Y:S01]  /*7730*/  FFMA.FTZ R10, R119, c[0x0][0x23c], -R18.reuse ;  /* 0x00008f00770a7a23 */ /* 0x100fe20000010812 */
[----:B------:R-:W-:Y:S01]  /*7740*/  SHF.R.U32.HI R9, RZ, 0x8, R15 ;  /* 0x00000008ff097819 */ /* 0x000fe2000001160f */
[----:B------:R3:W-:Y:S01]  /*7750*/  MUFU.EX2 R243, R8 ;  /* 0x0000000800f37308 */ /* 0x0007e20000000800 */
[----:B------:R-:W-:Y:S01]  /*7760*/  LOP3.LUT R12, R6, 0xff, RZ, 0xc0, !PT ;  /* 0x000000ff060c7812 */ /* 0x000fe200078ec0ff */
[----:B------:R-:W-:Y:S01]  /*7770*/  FFMA.FTZ R4, R116, c[0x0][0x23c], -R18 ;  /* 0x00008f0074047a23 */ /* 0x000fe20000010812 */
[----:B------:R-:W-:-:S02]  /*7780*/  SHF.R.U32.HI R15, RZ, 0x10, R6 ;  /* 0x00000010ff0f7819 */ /* 0x000fc40000011606 */
[----:B------:R-:W-:Y:S02]  /*7790*/  LOP3.LUT R6, R21, 0xff, RZ, 0xc0, !PT ;  /* 0x000000ff15067812 */ /* 0x000fe400078ec0ff */
[----:B------:R-:W-:Y:S01]  /*77a0*/  PRMT R23, R23, 0x5410, R7 ;  /* 0x0000541017177816 */ /* 0x000fe20000000007 */
[----:B------:R4:W-:Y:S01]  /*77b0*/  MUFU.EX2 R208, R10 ;  /* 0x0000000a00d07308 */ /* 0x0009e20000000800 */
[----:B-1----:R-:W-:Y:S01]  /*77c0*/  FMNMX.FTZ R5, R5, R14, !PT ;  /* 0x0000000e05057209 */ /* 0x002fe20007810000 */
[----:B------:R-:W-:Y:S01]  /*77d0*/  FFMA.FTZ R7, R117, c[0x0][0x23c], -R18 ;  /* 0x00008f0075077a23 */ /* 0x000fe20000010812 */
[----:B------:R-:W-:Y:S02]  /*77e0*/  PRMT R21, R6, 0x5410, R17 ;  /* 0x0000541006157816 */ /* 0x000fe40000000011 */
[----:B------:R-:W-:Y:S02]  /*77f0*/  LOP3.LUT R6, R13, 0xffff, RZ, 0xc0, !PT ;  /* 0x0000ffff0d067812 */ /* 0x000fe400078ec0ff */
[----:B------:R-:W-:Y:S01]  /*7800*/  PRMT R60, R25, 0x5410, R9 ;  /* 0x00005410193c7816 */ /* 0x000fe20000000009 */
[----:B---3--:R-:W-:Y:S01]  /*7810*/  FFMA.FTZ R8, R68, c[0x0][0x23c], -R19 ;  /* 0x00008f0044087a23 */ /* 0x008fe20000010813 */
[----:B------:R1:W-:Y:S01]  /*7820*/  MUFU.EX2 R211, R7 ;  /* 0x0000000700d37308 */ /* 0x0003e20000000800 */
[----:B------:R-:W-:-:S02]  /*7830*/  SHF.R.U32.HI R6, RZ, 0x8, R6 ;  /* 0x00000008ff067819 */ /* 0x000fc40000011606 */
[----:B------:R-:W-:Y:S02]  /*7840*/  LOP3.LUT R0, R2, 0xffff, RZ, 0xc0, !PT ;  /* 0x0000ffff02007812 */ /* 0x000fe400078ec0ff */
[----:B------:R-:W-:Y:S01]  /*7850*/  LOP3.LUT R9, R24, 0xff, RZ, 0xc0, !PT ;  /* 0x000000ff18097812 */ /* 0x000fe200078ec0ff */
[----:B----4-:R-:W3:Y:S02]  /*7860*/  SHFL.BFLY PT, R10, R5, 0x1, 0x1f ;  /* 0x0c201f00050a7f89 */ /* 0x010ee400000e0000 */
[----:B------:R4:W-:Y:S01]  /*7870*/  MUFU.EX2 R242, R8 ;  /* 0x0000000800f27308 */ /* 0x0009e20000000800 */
[----:B------:R-:W-:Y:S02]  /*7880*/  SHF.R.U32.HI R0, RZ, 0x8, R0 ;  /* 0x00000008ff007819 */ /* 0x000fe40000011600 */
[----:B------:R-:W-:Y:S02]  /*7890*/  PRMT R57, R9, 0x5410, R26 ;  /* 0x0000541009397816 */ /* 0x000fe4000000001a */
[----:B------:R-:W-:Y:S01]  /*78a0*/  LOP3.LUT R9, R15, 0xff, RZ, 0xc0, !PT ;  /* 0x000000ff0f097812 */ /* 0x000fe200078ec0ff */
[----:B-1----:R-:W-:-:S02]  /*78b0*/  FFMA.FTZ R7, R118, c[0x0][0x23c], -R18 ;  /* 0x00008f0076077a23 */ /* 0x002fc40000010812 */
[----:B------:R-:W-:Y:S01]  /*78c0*/  MUFU.EX2 R212, R4 ;  /* 0x0000000400d47308 */ /* 0x000fe20000000800 */
[----:B------:R-:W-:Y:S02]  /*78d0*/  PRMT R9, R9, 0x5410, R20 ;  /* 0x0000541009097816 */ /* 0x000fe40000000014 */
[----:B----4-:R-:W-:-:S05]  /*78e0*/  SHF.R.U32.HI R8, RZ, 0x8, R11 ;  /* 0x00000008ff087819 */ /* 0x010fca000001160b */
[----:B------:R1:W4:Y:S01]  /*78f0*/  MUFU.EX2 R75, R7 ;  /* 0x00000007004b7308 */ /* 0x0003220000000800 */
[----:B------:R-:W-:Y:S02]  /*7900*/  PRMT R11, R12, 0x5410, R8 ;  /* 0x000054100c0b7816 */ /* 0x000fe40000000008 */
[----:B------:R-:W-:Y:S02]  /*7910*/  LOP3.LUT R8, R13, 0xff, RZ, 0xc0, !PT ;  /* 0x000000ff0d087812 */ /* 0x000fe400078ec0ff */
[----:B---3--:R-:W-:Y:S01]  /*7920*/  FMNMX.FTZ R138, R5, R10, !PT ;  /* 0x0000000a058a7209 */ /* 0x008fe20007810000 */
[----:B------:R-:W-:Y:S01]  /*7930*/  FFMA.FTZ R5, R114, c[0x0][0x23c], -R18 ;  /* 0x00008f0072057a23 */ /* 0x000fe20000010812 */
[----:B------:R-:W-:Y:S01]  /*7940*/  PRMT R12, R8, 0x5410, R6 ;  /* 0x00005410080c7816 */ /* 0x000fe20000000006 */
[----:B------:R-:W-:Y:S01]  /*7950*/  FFMA.FTZ R10, R100, c[0x0][0x23c], -R18 ;  /* 0x00008f00640a7a23 */ /* 0x000fe20000010812 */
[----:B------:R-:W-:Y:S01]  /*7960*/  LOP3.LUT R8, R2, 0xff, RZ, 0xc0, !PT ;  /* 0x000000ff02087812 */ /* 0x000fe200078ec0ff */
[----:B------:R3:W-:Y:S01]  /*7970*/  MUFU.EX2 R241, R5 ;  /* 0x0000000500f17308 */ /* 0x0007e20000000800 */
[----:B------:R-:W-:Y:S01]  /*7980*/  SHF.R.U32.HI R6, RZ, 0x18, R2 ;  /* 0x00000018ff067819 */ /* 0x000fe20000011602 */
[----:B--2---:R-:W-:Y:S01]  /*7990*/  IMAD.MOV.U32 R100, RZ, RZ, R245 ;  /* 0x000000ffff647224 */ /* 0x004fe200078e00f5 */
[----:B------:R-:W-:Y:S01]  /*79a0*/  PRMT R8, R8, 0x5410, R0 ;  /* 0x0000541008087816 */ /* 0x000fe20000000000 */
[----:B------:R-:W-:Y:S01]  /*79b0*/  HSET2.LE.AND R0, R11, R81, PT ;  /* 0x000000510b007233 */ /* 0x000fe20003803000 */
[----:B-1----:R-:W-:Y:S01]  /*79c0*/  SHF.R.U32.HI R7, RZ, 0x10, R2 ;  /* 0x00000010ff077819 */ /* 0x002fe20000011602 */
[----:B------:R-:W-:Y:S01]  /*79d0*/  FFMA.FTZ R2, R115, c[0x0][0x23c], -R18 ;  /* 0x00008f0073027a23 */ /* 0x000fe20000010812 */
[----:B------:R-:W-:Y:S01]  /*79e0*/  FSETP.NEU.FTZ.AND P1, PT, R138, -INF , PT ;  /* 0xff8000008a00780b */ /* 0x000fe20003f3d000 */
[----:B------:R-:W-:Y:S01]  /*79f0*/  MUFU.EX2 R73, R10 ;  /* 0x0000000a00497308 */ /* 0x000fe20000000800 */
[----:B------:R-:W-:-:S02]  /*7a00*/  LOP3.LUT R4, R7, 0xff, RZ, 0xc0, !PT ;  /* 0x000000ff07047812 */ /* 0x000fc400078ec0ff */
[----:B------:R-:W-:Y:S02]  /*7a10*/  SHF.R.U32.HI R11, RZ, 0x18, R13 ;  /* 0x00000018ff0b7819 */ /* 0x000fe4000001160d */
[----:B------:R-:W-:Y:S01]  /*7a20*/  PRMT R7, R4, 0x5410, R6 ;  /* 0x0000541004077816 */ /* 0x000fe20000000006 */
[--C-:B------:R-:W-:Y:S02]  /*7a30*/  HSET2.LE.AND R4, R8, R81.reuse, PT ;  /* 0x0000005108047233 */ /* 0x100fe40003803000 */
[----:B------:R1:W2:Y:S01]  /*7a40*/  MUFU.EX2 R105, R2 ;  /* 0x0000000200697308 */ /* 0x0002a20000000800 */
[----:B---3--:R-:W-:Y:S01]  /*7a50*/  F2FP.PACK_AB R5, R99, R97 ;  /* 0x000000616305723e */ /* 0x008fe200000000ff */
[----:B------:R-:W-:-:S03]  /*7a60*/  HSET2.LE.AND R8, R7, R81, PT ;  /* 0x0000005107087233 */ /* 0x000fc60003803000 */
[----:B------:R-:W-:Y:S02]  /*7a70*/  LOP3.LUT R4, R4, R5, RZ, 0xc0, !PT ;  /* 0x0000000504047212 */ /* 0x000fe400078ec0ff */
[----:B-1----:R-:W-:-:S04]  /*7a80*/  F2FP.PACK_AB R2, R3, R245 ;  /* 0x000000f50302723e */ /* 0x002fc800000000ff */
[----:B------:R-:W-:Y:S01]  /*7a90*/  LOP3.LUT R6, R0, R2, RZ, 0xc0, !PT ;  /* 0x0000000200067212 */ /* 0x000fe200078ec0ff */
[----:B------:R-:W-:Y:S01]  /*7aa0*/  HSET2.LE.AND R0, R9, R81, PT ;  /* 0x0000005109007233 */ /* 0x000fe20003803000 */
[----:B----4-:R-:W-:Y:S02]  /*7ab0*/  F2FP.PACK_AB R2, R212, R75 ;  /* 0x0000004bd402723e */ /* 0x010fe400000000ff */
[----:B------:R-:W-:Y:S02]  /*7ac0*/  F2FP.PACK_AB R9, R211, R208 ;  /* 0x000000d0d309723e */ /* 0x000fe400000000ff */
[----:B------:R-:W-:Y:S01]  /*7ad0*/  LOP3.LUT R7, R0, R2, RZ, 0xc0, !PT ;  /* 0x0000000200077212 */ /* 0x000fe200078ec0ff */
[----:B------:R-:W-:Y:S01]  /*7ae0*/  FFMA.FTZ R2, R71, c[0x0][0x23c], -R18 ;  /* 0x00008f0047027a23 */ /* 0x000fe20000010812 */
[----:B------:R-:W-:Y:S01]  /*7af0*/  LOP3.LUT R5, R8, R9, RZ, 0xc0, !PT ;  /* 0x0000000908057212 */ /* 0x000fe200078ec0ff */
[----:B------:R-:W-:Y:S01]  /*7b00*/  FMUL.FTZ R8, R138, c[0x0][0x23c] ;  /* 0x00008f008a087a20 */ /* 0x000fe20000410000 */
[----:B------:R-:W-:Y:S01]  /*7b10*/  SHF.R.U32.HI R0, RZ, 0x10, R13 ;  /* 0x00000010ff007819 */ /* 0x000fe2000001160d */
[----:B------:R1:W3:Y:S01]  /*7b20*/  MUFU.EX2 R166, R2 ;  /* 0x0000000200a67308 */ /* 0x0002e20000000800 */
[----:B------:R-:W-:-:S02]  /*7b30*/  FFMA.FTZ R9, R120, c[0x0][0x23c], -R16 ;  /* 0x00008f0078097a23 */ /* 0x000fc40000010810 */
[----:B------:R-:W-:Y:S01]  /*7b40*/  LOP3.LUT R10, R0, 0xff, RZ, 0xc0, !PT ;  /* 0x000000ff000a7812 */ /* 0x000fe200078ec0ff */
[--C-:B------:R-:W-:Y:S01]  /*7b50*/  HSET2.LE.AND R0, R23, R81.reuse, PT ;  /* 0x0000005117007233 */ /* 0x100fe20003803000 */
[----:B------:R-:W-:Y:S01]  /*7b60*/  FSEL R17, R8, RZ, P1 ;  /* 0x000000ff08117208 */ /* 0x000fe20000800000 */
[----:B------:R-:W-:Y:S01]  /*7b70*/  HSET2.LE.AND R8, R12, R81, PT ;  /* 0x000000510c087233 */ /* 0x000fe20003803000 */
[----:B------:R-:W-:Y:S01]  /*7b80*/  HMMA.16816.F32 R32, R4, R40, RZ ;  /* 0x000000280420723c */ /* 0x000fe200000018ff */
[----:B------:R4:W-:Y:S01]  /*7b90*/  MUFU.EX2 R96, R9 ;  /* 0x0000000900607308 */ /* 0x0009e20000000800 */
[----:B------:R-:W-:Y:S01]  /*7ba0*/  PRMT R10, R10, 0x5410, R11 ;  /* 0x000054100a0a7816 */ /* 0x000fe2000000000b */
[----:B------:R-:W-:Y:S01]  /*7bb0*/  FFMA.FTZ R13, R122, c[0x0][0x23c], -R17 ;  /* 0x00008f007a0d7a23 */ /* 0x000fe20000010811 */
[----:B--2---:R-:W-:-:S03]  /*7bc0*/  F2FP.PACK_AB R11, R241, R105 ;  /* 0x00000069f10b723e */ /* 0x004fc600000000ff */
[--C-:B------:R-:W-:Y:S01]  /*7bd0*/  HSET2.LE.AND R10, R10, R81.reuse, PT ;  /* 0x000000510a0a7233 */ /* 0x100fe20003803000 */
[C---:B------:R-:W-:Y:S01]  /*7be0*/  HMMA.16816.F32 R28, R4.reuse, R44, RZ ;  /* 0x0000002c041c723c */ /* 0x040fe200000018ff */
[----:B-1----:R-:W-:Y:S01]  /*7bf0*/  F2FP.PACK_AB R2, R242, R243 ;  /* 0x000000f3f202723e */ /* 0x002fe200000000ff */
[----:B------:R1:W-:Y:S03]  /*7c00*/  MUFU.EX2 R104, R13 ;  /* 0x0000000d00687308 */ /* 0x0003e60000000800 */
[----:B------:R-:W-:Y:S01]  /*7c10*/  LOP3.LUT R14, R0, R2, RZ, 0xc0, !PT ;  /* 0x00000002000e7212 */ /* 0x000fe200078ec0ff */
[--C-:B------:R-:W-:Y:S01]  /*7c20*/  FFMA.FTZ R2, R136, c[0x0][0x23c], -R17.reuse ;  /* 0x00008f0088027a23 */ /* 0x100fe20000010811 */
[----:B------:R-:W-:Y:S01]  /*7c30*/  HSET2.LE.AND R0, R21, R81, PT ;  /* 0x0000005115007233 */ /* 0x000fe20003803000 */
[C---:B------:R-:W-:Y:S01]  /*7c40*/  HMMA.16816.F32 R36, R4.reuse, R42, RZ ;  /* 0x0000002a0424723c */ /* 0x040fe200000018ff */
[----:B----4-:R-:W-:Y:S01]  /*7c50*/  F2FP.PACK_AB R9, R240, R190 ;  /* 0x000000bef009723e */ /* 0x010fe200000000ff */
[----:B------:R3:W2:Y:S03]  /*7c60*/  MUFU.EX2 R64, R2 ;  /* 0x0000000200407308 */ /* 0x0006a60000000800 */
[----:B------:R-:W-:Y:S01]  /*7c70*/  LOP3.LUT R12, R8, R9, RZ, 0xc0, !PT ;  /* 0x00000009080c7212 */ /* 0x000fe200078ec0ff */
[----:B------:R-:W-:Y:S01]  /*7c80*/  FFMA.FTZ R8, R141, c[0x0][0x23c], -R17 ;  /* 0x00008f008d087a23 */ /* 0x000fe20000010811 */
[----:B------:R-:W-:Y:S01]  /*7c90*/  LOP3.LUT R9, R22, 0xff, RZ, 0xc0, !PT ;  /* 0x000000ff16097812 */ /* 0x000fe200078ec0ff */
[----:B------:R-:W-:Y:S02]  /*7ca0*/  HMMA.16816.F32 R24, R4, R46, RZ ;  /* 0x0000002e0418723c */ /* 0x000fe400000018ff */
[----:B------:R-:W-:Y:S01]  /*7cb0*/  MUFU.EX2 R141, R8 ;  /* 0x00000008008d7308 */ /* 0x000fe20000000800 */
[----:B-1----:R-:W-:-:S04]  /*7cc0*/  LOP3.LUT R13, R10, R11, RZ, 0xc0, !PT ;  /* 0x0000000b0a0d7212 */ /* 0x002fc800078ec0ff */
[----:B------:R-:W-:Y:S01]  /*7cd0*/  SHF.R.U32.HI R4, RZ, 0x18, R22 ;  /* 0x00000018ff047819 */ /* 0x000fe20000011616 */
[----:B------:R-:W-:Y:S01]  /*7ce0*/  FFMA.FTZ R6, R124, c[0x0][0x23c], -R16 ;  /* 0x00008f007c067a23 */ /* 0x000fe20000010810 */
[----:B---3--:R-:W-:-:S03]  /*7cf0*/  F2FP.PACK_AB R2, R166, R73 ;  /* 0x00000049a602723e */ /* 0x008fc600000000ff */
[----:B------:R1:W-:Y:S01]  /*7d00*/  MUFU.EX2 R213, R6 ;  /* 0x0000000600d57308 */ /* 0x0003e20000000800 */
[----:B------:R-:W-:Y:S02]  /*7d10*/  LOP3.LUT R15, R0, R2, RZ, 0xc0, !PT ;  /* 0x00000002000f7212 */ /* 0x000fe400078ec0ff */
[----:B------:R-:W-:Y:S02]  /*7d20*/  SHF.R.U32.HI R0, RZ, 0x10, R22 ;  /* 0x00000010ff007819 */ /* 0x000fe40000011616 */
[----:B------:R-:W-:Y:S02]  /*7d30*/  LOP3.LUT R2, R22, 0xffff, RZ, 0xc0, !PT ;  /* 0x0000ffff16027812 */ /* 0x000fe400078ec0ff */
[----:B------:R-:W-:Y:S01]  /*7d40*/  LOP3.LUT R0, R0, 0xff, RZ, 0xc0, !PT ;  /* 0x000000ff00007812 */ /* 0x000fe200078ec0ff */
[C---:B------:R-:W-:Y:S01]  /*7d50*/  HMMA.16816.F32 R76, R12.reuse, R48, R32 ;  /* 0x000000300c4c723c */ /* 0x040fe20000001820 */
[----:B------:R-:W-:Y:S01]  /*7d60*/  SHF.R.U32.HI R5, RZ, 0x8, R2 ;  /* 0x00000008ff057819 */ /* 0x000fe20000011602 */
[----:B------:R-:W-:Y:S01]  /*7d70*/  FFMA.FTZ R2, R140, c[0x0][0x23c], -R17 ;  /* 0x00008f008c027a23 */ /* 0x000fe20000010811 */
[----:B------:R-:W-:Y:S01]  /*7d80*/  PRMT R7, R0, 0x5410, R4 ;  /* 0x0000541000077816 */ /* 0x000fe20000000004 */
[--C-:B------:R-:W-:Y:S01]  /*7d90*/  HSET2.LE.AND R0, R60, R81.reuse, PT ;  /* 0x000000513c007233 */ /* 0x100fe20003803000 */
[----:B--2---:R-:W-:Y:S01]  /*7da0*/  IMAD.MOV.U32 R60, RZ, RZ, R64 ;  /* 0x000000ffff3c7224 */ /* 0x004fe200078e0040 */
[----:B------:R2:W3:Y:S01]  /*7db0*/  MUFU.EX2 R140, R2 ;  /* 0x00000002008c7308 */ /* 0x0004e20000000800 */
[----:B------:R-:W-:Y:S01]  /*7dc0*/  PRMT R9, R9, 0x5410, R5 ;  /* 0x0000541009097816 */ /* 0x000fe20000000005 */
[----:B------:R-:W-:Y:S01]  /*7dd0*/  HSET2.LE.AND R4, R57, R81, PT ;  /* 0x0000005139047233 */ /* 0x000fe20003803000 */
[----:B-1----:R-:W-:Y:S01]  /*7de0*/  FFMA.FTZ R6, R144, c[0x0][0x23c], -R17 ;  /* 0x00008f0090067a23 */ /* 0x002fe20000010811 */
[----:B------:R-:W-:Y:S01]  /*7df0*/  F2FP.PACK_AB R5, R104, R60 ;  /* 0x0000003c6805723e */ /* 0x000fe200000000ff */
[----:B------:R-:W-:Y:S01]  /*7e00*/  HMMA.16816.F32 R68, R12, R50, R36 ;  /* 0x000000320c44723c */ /* 0x000fe20000001824 */
[----:B------:R-:W-:-:S02]  /*7e10*/  IMAD.MOV.U32 R57, RZ, RZ, R74 ;  /* 0x000000ffff397224 */ /* 0x000fc400078e004a */
[----:B------:R-:W-:Y:S01]  /*7e20*/  LOP3.LUT R11, R4, R5, RZ, 0xc0, !PT ;  /* 0x00000005040b7212 */ /* 0x000fe200078ec0ff */
[----:B------:R-:W-:Y:S01]  /*7e30*/  FFMA.FTZ R4, R123, c[0x0][0x23c], -R16 ;  /* 0x00008f007b047a23 */ /* 0x000fe20000010810 */
[----:B------:R-:W-:Y:S03]  /*7e40*/  MUFU.EX2 R144, R6 ;  /* 0x0000000600907308 */ /* 0x000fe60000000800 */
[----:B------:R-:W-:Y:S01]  /*7e50*/  HMMA.16816.F32 R64, R12, R52, R28 ;  /* 0x000000340c40723c */ /* 0x000fe2000000181c */
[----:B--2---:R-:W-:-:S04]  /*7e60*/  F2FP.PACK_AB R2, R96, R244 ;  /* 0x000000f46002723e */ /* 0x004fc800000000ff */
[----:B------:R1:W-:Y:S01]  /*7e70*/  MUFU.EX2 R122, R4 ;  /* 0x00000004007a7308 */ /* 0x0003e20000000800 */
[----:B---3--:R-:W-:Y:S02]  /*7e80*/  F2FP.PACK_AB R5, R140, R141 ;  /* 0x0000008d8c05723e */ /* 0x008fe400000000ff */
[----:B------:R-:W-:Y:S01]  /*7e90*/  LOP3.LUT R10, R0, R2, RZ, 0xc0, !PT ;  /* 0x00000002000a7212 */ /* 0x000fe200078ec0ff */
[----:B------:R-:W-:Y:S01]  /*7ea0*/  HSET2.LE.AND R0, R9, R81, PT ;  /* 0x0000005109007233 */ /* 0x000fe20003803000 */
[----:B------:R-:W-:Y:S01]  /*7eb0*/  F2FP.PACK_AB R2, R74, R95 ;  /* 0x0000005f4a02723e */ /* 0x000fe200000000ff */
[----:B------:R-:W-:Y:S03]  /*7ec0*/  HMMA.16816.F32 R36, R12, R54, R24 ;  /* 0x000000360c24723c */ /* 0x000fe60000001818 */
[----:B------:R-:W-:Y:S01]  /*7ed0*/  LOP3.LUT R8, R0, R2, RZ, 0xc0, !PT ;  /* 0x0000000200087212 */ /* 0x000fe200078ec0ff */
[----:B------:R-:W-:-:S04]  /*7ee0*/  FFMA.FTZ R0, R121, c[0x0][0x23c], -R16 ;  /* 0x00008f0079007a23 */ /* 0x000fc80000010810 */
[----:B------:R2:W-:Y:S01]  /*7ef0*/  MUFU.EX2 R32, R0 ;  /* 0x0000000000207308 */ /* 0x0005e20000000800 */
[----:B-1----:R-:W-:-:S05]  /*7f00*/  HSET2.LE.AND R4, R7, R81, PT ;  /* 0x0000005107047233 */ /* 0x002fca0003803000 */
[----:B------:R-:W-:Y:S01]  /*7f10*/  LOP3.LUT R9, R4, R5, RZ, 0xc0, !PT ;  /* 0x0000000504097212 */ /* 0x000fe200078ec0ff */
[----:B------:R-:W-:-:S04]  /*7f20*/  IMAD.WIDE.U32 R4, R61, -0x2daee0ad, RZ ;  /* 0xd2511f533d047825 */ /* 0x000fc800078e00ff */
[----:B------:R-:W-:Y:S01]  /*7f30*/  IMAD.MOV.U32 R61, RZ, RZ, R244 ;  /* 0x000000ffff3d7224 */ /* 0x000fe200078e00f4 */
[C---:B------:R-:W-:Y:S01]  /*7f40*/  LOP3.LUT R2, R4.reuse, 0xffff, RZ, 0xc0, !PT ;  /* 0x0000ffff04027812 */ /* 0x040fe200078ec0ff */
[C---:B------:R-:W-:Y:S01]  /*7f50*/  HMMA.16816.F32 R28, R8.reuse, R40, RZ ;  /* 0x00000028081c723c */ /* 0x040fe200000018ff */
[----:B------:R-:W-:Y:S01]  /*7f60*/  LOP3.LUT R12, R4, 0xff, RZ, 0xc0, !PT ;  /* 0x000000ff040c7812 */ /* 0x000fe200078ec0ff */
[----:B--2---:R-:W-:Y:S01]  /*7f70*/  FFMA.FTZ R0, R72, c[0x0][0x23c], -R16 ;  /* 0x00008f0048007a23 */ /* 0x004fe20000010810 */
[----:B------:R-:W-:Y:S01]  /*7f80*/  SHF.R.U32.HI R7, RZ, 0x8, R2 ;  /* 0x00000008ff077819 */ /* 0x000fe20000011602 */
[----:B------:R-:W-:Y:S01]  /*7f90*/  FFMA.FTZ R2, R125, c[0x0][0x23c], -R17 ;  /* 0x00008f007d027a23 */ /* 0x000fe20000010811 */
[----:B------:R-:W-:Y:S01]  /*7fa0*/  SHF.R.U32.HI R6, RZ, 0x10, R4 ;  /* 0x00000010ff067819 */ /* 0x000fe20000011604 */
[----:B------:R1:W-:Y:S01]  /*7fb0*/  MUFU.EX2 R98, R0 ;  /* 0x0000000000627308 */ /* 0x0003e20000000800 */
[----:B------:R-:W-:Y:S01]  /*7fc0*/  PRMT R13, R12, 0x5410, R7 ;  /* 0x000054100c0d7816 */ /* 0x000fe20000000007 */
[----:B------:R-:W-:Y:S01]  /*7fd0*/  FFMA.FTZ R7, R146, c[0x0][0x23c], -R17 ;  /* 0x00008f0092077a23 */ /* 0x000fe20000010811 */
[C---:B------:R-:W-:Y:S05]  /*7fe0*/  HMMA.16816.F32 R40, R8.reuse, R42, RZ ;  /* 0x0000002a0828723c */ /* 0x040fea00000018ff */
[----:B------:R2:W-:Y:S03]  /*7ff0*/  MUFU.EX2 R33, R2 ;  /* 0x0000000200217308 */ /* 0x0005e60000000800 */
[----:B------:R-:W-:Y:S01]  /*8000*/  HMMA.16816.F32 R20, R8, R44, RZ ;  /* 0x0000002c0814723c */ /* 0x000fe200000018ff */
[----:B-1----:R-:W-:-:S04]  /*8010*/  LOP3.LUT R0, R5, UR14, R56, 0x96, !PT ;  /* 0x0000000e05007c12 */ /* 0x002fc8000f8e9638 */
[----:B------:R1:W-:Y:S01]  /*8020*/  MUFU.EX2 R123, R7 ;  /* 0x00000007007b7308 */ /* 0x0003e20000000800 */
[----:B------:R-:W-:Y:S01]  /*8030*/  SHF.R.U32.HI R5, RZ, 0x18, R4 ;  /* 0x00000018ff057819 */ /* 0x000fe20000011604 */
[----:B------:R-:W-:Y:S01]  /*8040*/  FFMA.FTZ R4, R102, c[0x0][0x23c], -R17 ;  /* 0x00008f0066047a23 */ /* 0x000fe20000010811 */
[----:B------:R-:W-:Y:S01]  /*8050*/  HMMA.16816.F32 R24, R8, R46, RZ ;  /* 0x0000002e0818723c */ /* 0x000fe200000018ff */
[----:B------:R-:W-:Y:S02]  /*8060*/  IMAD.MOV.U32 R56, RZ, RZ, R75 ;  /* 0x000000ffff387224 */ /* 0x000fe400078e004b */
[----:B------:R-:W-:Y:S01]  /*8070*/  IMAD.MOV.U32 R102, RZ, RZ, R73 ;  /* 0x000000ffff667224 */ /* 0x000fe200078e0049 */
[----:B--2---:R-:W-:Y:S01]  /*8080*/  LOP3.LUT R2, R6, 0xff, RZ, 0xc0, !PT ;  /* 0x000000ff06027812 */ /* 0x004fe200078ec0ff */
[----:B------:R-:W2:Y:S01]  /*8090*/  MUFU.EX2 R34, R4 ;  /* 0x0000000400227308 */ /* 0x000ea20000000800 */
[----:B------:R-:W-:Y:S02]  /*80a0*/  LOP3.LUT R6, R0, 0xff, RZ, 0xc0, !PT ;  /* 0x000000ff00067812 */ /* 0x000fe400078ec0ff */
[----:B------:R-:W-:-:S02]  /*80b0*/  PRMT R12, R2, 0x5410, R5 ;  /* 0x00005410020c7816 */ /* 0x000fc40000000005 */
[----:B------:R-:W-:Y:S02]  /*80c0*/  SHF.R.U32.HI R5, RZ, 0x10, R0 ;  /* 0x00000010ff057819 */ /* 0x000fe40000011600 */
[----:B------:R-:W-:Y:S01]  /*80d0*/  LOP3.LUT R2, R0, 0xffff, RZ, 0xc0, !PT ;  /* 0x0000ffff00027812 */ /* 0x000fe200078ec0ff */
[----:B-1----:R-:W-:-:S03]  /*80e0*/  HSET2.LE.AND R7, R12, R81, PT ;  /* 0x000000510c077233 */ /* 0x002fc60003803000 */
[----:B------:R-:W-:-:S04]  /*80f0*/  SHF.R.U32.HI R2, RZ, 0x8, R2 ;  /* 0x00000008ff027819 */ /* 0x000fc80000011602 */
[----:B------:R-:W-:Y:S01]  /*8100*/  PRMT R8, R6, 0x5410, R2 ;  /* 0x0000541006087816 */ /* 0x000fe20000000002 */
[----:B--2---:R-:W-:Y:S01]  /*8110*/  IMAD.MOV.U32 R146, RZ, RZ, R34 ;  /* 0x000000ffff927224 */ /* 0x004fe200078e0022 */
[----:B------:R-:W-:Y:S02]  /*8120*/  SHF.R.U32.HI R4, RZ, 0x18, R0 ;  /* 0x00000018ff047819 */ /* 0x000fe40000011600 */
[----:B------:R-:W-:Y:S02]  /*8130*/  LOP3.LUT R0, R5, 0xff, RZ, 0xc0, !PT ;  /* 0x000000ff05007812 */ /* 0x000fe400078ec0ff */
[----:B------:R-:W-:Y:S02]  /*8140*/  F2FP.PACK_AB R2, R98, R32 ;  /* 0x000000206202723e */ /* 0x000fe400000000ff */
[----:B------:R-:W-:Y:S01]  /*8150*/  PRMT R5, R0, 0x5410, R4 ;  /* 0x0000541000057816 */ /* 0x000fe20000000004 */
[--C-:B------:R-:W-:Y:S01]  /*8160*/  HSET2.LE.AND R0, R13, R81.reuse, PT ;  /* 0x000000510d007233 */ /* 0x100fe20003803000 */
[----:B------:R-:W-:Y:S01]  /*8170*/  F2FP.PACK_AB R4, R146, R33 ;  /* 0x000000219204723e */ /* 0x000fe200000000ff */
[----:B------:R-:W-:Y:S02]  /*8180*/  LDSM.16.MT88.4 R12, [R210+0x4800] ;  /* 0x00480000d20c783b */ /* 0x000fe40000004200 */
[--C-:B------:R-:W-:Y:S01]  /*8190*/  HSET2.LE.AND R5, R5, R81.reuse, PT ;  /* 0x0000005105057233 */ /* 0x100fe20003803000 */
[----:B------:R-:W-:Y:S01]  /*81a0*/  LOP3.LUT R6, R0, R2, RZ, 0xc0, !PT ;  /* 0x0000000200067212 */ /* 0x000fe200078ec0ff */
[----:B------:R-:W-:Y:S01]  /*81b0*/  HSET2.LE.AND R0, R8, R81, PT ;  /* 0x0000005108007233 */ /* 0x000fe20003803000 */
[----:B------:R-:W-:-:S02]  /*81c0*/  F2FP.PACK_AB R2, R122, R213 ;  /* 0x000000d57a02723e */ /* 0x000fc400000000ff */
[----:B------:R-:W-:Y:S02]  /*81d0*/  F2FP.PACK_AB R8, R123, R144 ;  /* 0x000000907b08723e */ /* 0x000fe400000000ff */
[----:B------:R-:W-:Y:S02]  /*81e0*/  LOP3.LUT R7, R7, R4, RZ, 0xc0, !PT ;  /* 0x0000000407077212 */ /* 0x000fe400078ec0ff */
[----:B------:R-:W-:Y:S02]  /*81f0*/  LOP3.LUT R4, R0, R2, RZ, 0xc0, !PT ;  /* 0x0000000200047212 */ /* 0x000fe400078ec0ff */
[----:B------:R-:W-:Y:S02]  /*8200*/  IADD3 R0, R84, 0x1, RZ ;  /* 0x0000000154007810 */ /* 0x000fe40007ffe0ff */
[----:B------:R-:W-:Y:S02]  /*8210*/  LOP3.LUT R5, R5, R8, RZ, 0xc0, !PT ;  /* 0x0000000805057212 */ /* 0x000fe400078ec0ff */
[----:B------:R-:W-:-:S05]  /*8220*/  LOP3.LUT R0, R91, UR21, R0, 0x96, !PT ;  /* 0x000000155b007c12 */ /* 0x000fca000f8e9600 */
[C---:B------:R-:W-:Y:S07]  /*8230*/  HMMA.16816.F32 R44, R4.reuse, R48, R28 ;  /* 0x00000030042c723c */ /* 0x040fee000000181c */
[----:B------:R-:W-:Y:S01]  /*8240*/  IMAD.WIDE.U32 R28, R0, -0x326172a9, RZ ;  /* 0xcd9e8d57001c7825 */ /* 0x000fe200078e00ff */
[----:B------:R-:W-:Y:S04]  /*8250*/  HMMA.16816.F32 R40, R4, R50, R40 ;  /* 0x000000320428723c */ /* 0x000fe80000001828 */
[----:B------:R-:W-:-:S02]  /*8260*/  LOP3.LUT R0, R29, UR13, R82, 0x96, !PT ;  /* 0x0000000d1d007c12 */ /* 0x000fc4000f8e9652 */
[----:B------:R-:W-:Y:S02]  /*8270*/  LOP3.LUT R2, R63, UR11, R28, 0x96, !PT ;  /* 0x0000000b3f027c12 */ /* 0x000fe4000f8e961c */
[C---:B------:R-:W-:Y:S01]  /*8280*/  HMMA.16816.F32 R72, R4.reuse, R52, R20 ;  /* 0x000000340448723c */ /* 0x040fe20000001814 */
[----:B------:R-:W-:Y:S01]  /*8290*/  IMAD.WIDE.U32 R8, R0, -0x2daee0ad, RZ ;  /* 0xd2511f5300087825 */ /* 0x000fe200078e00ff */
[----:B------:R-:W1:Y:S03]  /*82a0*/  LDSM.16.MT88.4 R20, [R209+0x4800] ;  /* 0x00480000d114783b */ /* 0x000e660000004200 */
[----:B------:R-:W-:Y:S01]  /*82b0*/  IMAD.WIDE.U32 R10, R2, -0x2daee0ad, RZ ;  /* 0xd2511f53020a7825 */ /* 0x000fe200078e00ff */
[----:B------:R-:W-:Y:S02]  /*82c0*/  LOP3.LUT R2, R9, UR10, R86, 0x96, !PT ;  /* 0x0000000a09027c12 */ /* 0x000fe4000f8e9656 */
[----:B------:R-:W-:Y:S02]  /*82d0*/  HMMA.16816.F32 R48, R4, R54, R24 ;  /* 0x000000360430723c */ /* 0x000fe40000001818 */
        /* <DEDUP_REMOVED lines=9> */
[--C-:B------:R-:W-:Y:S01]  /*8370*/  FFMA.FTZ R6, R101, c[0x0][0x23c], -R19.reuse ;  /* 0x00008f0065067a23 */ /* 0x100fe20000010813 */
[----:B------:R-:W-:Y:S01]  /*8380*/  LOP3.LUT R2, R25, UR4, R4, 0x96, !PT ;  /* 0x0000000419027c12 */ /* 0x000fe2000f8e9604 */
[----:B------:R-:W-:Y:S02]  /*8390*/  FFMA.FTZ R4, R103, c[0x0][0x23c], -R19 ;  /* 0x00008f0067047a23 */ /* 0x000fe40000010813 */
[----:B------:R3:W-:Y:S01]  /*83a0*/  MUFU.EX2 R107, R6 ;  /* 0x00000006006b7308 */ /* 0x0007e20000000800 */
[----:B------:R-:W-:Y:S02]  /*83b0*/  IMAD.MOV.U32 R101, RZ, RZ, R33 ;  /* 0x000000ffff657224 */ /* 0x000fe400078e0021 */
[----:B------:R-:W-:Y:S02]  /*83c0*/  IMAD.MOV.U32 R103, RZ, RZ, R242 ;  /* 0x000000ffff677224 */ /* 0x000fe400078e00f2 */
[----:B------:R-:W-:Y:S02]  /*83d0*/  IMAD.MOV.U32 R145, RZ, RZ, R243 ;  /* 0x000000ffff917224 */ /* 0x000fe400078e00f3 */
[----:B--2---:R-:W-:Y:S01]  /*83e0*/  FFMA.FTZ R0, R127, c[0x0][0x23c], -R19 ;  /* 0x00008f007f007a23 */ /* 0x004fe20000010813 */
[----:B------:R-:W2:Y:S08]  /*83f0*/  MUFU.EX2 R114, R4 ;  /* 0x0000000400727308 */ /* 0x000eb00000000800 */
[----:B------:R4:W-:Y:S01]  /*8400*/  MUFU.EX2 R117, R0 ;  /* 0x0000000000757308 */ /* 0x0009e20000000800 */
[----:B---3--:R-:W-:-:S02]  /*8410*/  FFMA.FTZ R6, R147, c[0x0][0x23c], -R18 ;  /* 0x00008f0093067a23 */ /* 0x008fc40000010812 */
[----:B------:R-:W-:-:S05]  /*8420*/  IMAD.MOV.U32 R147, RZ, RZ, R32 ;  /* 0x000000ffff937224 */ /* 0x000fca00078e0020 */
[----:B------:R3:W-:Y:S01]  /*8430*/  MUFU.EX2 R119, R6 ;  /* 0x0000000600777308 */ /* 0x0007e20000000800 */
[----:B----4-:R-:W-:Y:S01]  /*8440*/  LOP3.LUT R0, R5, UR6, R10, 0x96, !PT ;  /* 0x0000000605007c12 */ /* 0x010fe2000f8e960a */
[----:B------:R-:W-:-:S04]  /*8450*/  IMAD.WIDE.U32 R4, R2, -0x326172a9, RZ ;  /* 0xcd9e8d5702047825 */ /* 0x000fc800078e00ff */
[----:B------:R-:W-:Y:S01]  /*8460*/  IMAD.WIDE.U32 R10, R0, -0x326172a9, RZ ;  /* 0xcd9e8d57000a7825 */ /* 0x000fe200078e00ff */
[--C-:B------:R-:W-:Y:S02]  /*8470*/  SHF.R.U32.HI R2, RZ, 0x10, R4.reuse ;  /* 0x00000010ff027819 */ /* 0x100fe40000011604 */
[C---:B------:R-:W-:Y:S02]  /*8480*/  LOP3.LUT R0, R4.reuse, 0xffff, RZ, 0xc0, !PT ;  /* 0x0000ffff04007812 */ /* 0x040fe400078ec0ff */
[----:B------:R-:W-:Y:S02]  /*8490*/  LOP3.LUT R8, R4, 0xff, RZ, 0xc0, !PT ;  /* 0x000000ff04087812 */ /* 0x000fe400078ec0ff */
[----:B------:R-:W-:Y:S02]  /*84a0*/  LOP3.LUT R2, R2, 0xff, RZ, 0xc0, !PT ;  /* 0x000000ff02027812 */ /* 0x000fe400078ec0ff */
[----:B------:R-:W-:Y:S02]  /*84b0*/  SHF.R.U32.HI R4, RZ, 0x18, R4 ;  /* 0x00000018ff047819 */ /* 0x000fe40000011604 */
[----:B------:R-:W-:-:S02]  /*84c0*/  SHF.R.U32.HI R7, RZ, 0x8, R0 ;  /* 0x00000008ff077819 */ /* 0x000fc40000011600 */
[----:B------:R-:W-:Y:S02]  /*84d0*/  LOP3.LUT R0, R5, UR15, R10, 0x96, !PT ;  /* 0x0000000f05007c12 */ /* 0x000fe4000f8e960a */
[----:B------:R-:W-:Y:S01]  /*84e0*/  PRMT R10, R2, 0x5410, R4 ;  /* 0x00005410020a7816 */ /* 0x000fe20000000004 */
[----:B------:R-:W-:Y:S01]  /*84f0*/  FFMA.FTZ R4, R128, c[0x0][0x23c], -R18 ;  /* 0x00008f0080047a23 */ /* 0x000fe20000010812 */
[----:B------:R-:W-:Y:S02]  /*8500*/  SHF.R.U32.HI R5, RZ, 0x10, R0 ;  /* 0x00000010ff057819 */ /* 0x000fe40000011600 */
[----:B------:R-:W-:Y:S01]  /*8510*/  LOP3.LUT R2, R0, 0xffff, RZ, 0xc0, !PT ;  /* 0x0000ffff00027812 */ /* 0x000fe200078ec0ff */
[----:B------:R4:W-:Y:S01]  /*8520*/  MUFU.EX2 R113, R4 ;  /* 0x0000000400717308 */ /* 0x0009e20000000800 */
[----:B------:R-:W-:Y:S02]  /*8530*/  PRMT R9, R8, 0x5410, R7 ;  /* 0x0000541008097816 */ /* 0x000fe40000000007 */
[----:B------:R-:W-:-:S02]  /*8540*/  LOP3.LUT R7, R0, 0xff, RZ, 0xc0, !PT ;  /* 0x000000ff00077812 */ /* 0x000fc400078ec0ff */
[----:B---3--:R-:W-:Y:S02]  /*8550*/  SHF.R.U32.HI R6, RZ, 0x18, R0 ;  /* 0x00000018ff067819 */ /* 0x008fe40000011600 */
[----:B------:R-:W-:Y:S02]  /*8560*/  LOP3.LUT R0, R5, 0xff, RZ, 0xc0, !PT ;  /* 0x000000ff05007812 */ /* 0x000fe400078ec0ff */
[----:B------:R-:W-:Y:S02]  /*8570*/  SHF.R.U32.HI R2, RZ, 0x8, R2 ;  /* 0x00000008ff027819 */ /* 0x000fe40000011602 */
[----:B------:R-:W-:Y:S01]  /*8580*/  PRMT R8, R0, 0x5410, R6 ;  /* 0x0000541000087816 */ /* 0x000fe20000000006 */
[----:B------:R-:W-:Y:S01]  /*8590*/  HSET2.LE.AND R0, R9, R81, PT ;  /* 0x0000005109007233 */ /* 0x000fe20003803000 */
[----:B------:R-:W-:Y:S02]  /*85a0*/  PRMT R5, R7, 0x5410, R2 ;  /* 0x0000541007057816 */ /* 0x000fe40000000002 */
[----:B--2---:R-:W-:Y:S01]  /*85b0*/  F2FP.PACK_AB R2, R107, R114 ;  /* 0x000000726b02723e */ /* 0x004fe200000000ff */
[----:B----4-:R-:W-:-:S03]  /*85c0*/  FFMA.FTZ R4, R126, c[0x0][0x23c], -R18 ;  /* 0x00008f007e047a23 */ /* 0x010fc60000010812 */
[----:B------:R-:W-:Y:S01]  /*85d0*/  LOP3.LUT R6, R0, R2, RZ, 0xc0, !PT ;  /* 0x0000000200067212 */ /* 0x000fe200078ec0ff */
[----:B------:R2:W3:Y:S01]  /*85e0*/  MUFU.EX2 R106, R4 ;  /* 0x00000004006a7308 */ /* 0x0004e20000000800 */
[----:B------:R-:W-:Y:S01]  /*85f0*/  HSET2.LE.AND R0, R10, R81, PT ;  /* 0x000000510a007233 */ /* 0x000fe20003803000 */
[----:B--2---:R-:W-:Y:S01]  /*8600*/  FFMA.FTZ R4, R148, c[0x0][0x23c], -R18 ;  /* 0x00008f0094047a23 */ /* 0x004fe20000010812 */
[----:B---3--:R-:W-:-:S05]  /*8610*/  F2FP.PACK_AB R2, R106, R113 ;  /* 0x000000716a02723e */ /* 0x008fca00000000ff */
[----:B------:R2:W3:Y:S01]  /*8620*/  MUFU.EX2 R116, R4 ;  /* 0x0000000400747308 */ /* 0x0004e20000000800 */
[----:B------:R-:W-:Y:S01]  /*8630*/  LOP3.LUT R7, R0, R2, RZ, 0xc0, !PT ;  /* 0x0000000200077212 */ /* 0x000fe200078ec0ff */
[----:B------:R-:W-:Y:S01]  /*8640*/  HSET2.LE.AND R0, R5, R81, PT ;  /* 0x0000005105007233 */ /* 0x000fe20003803000 */
[----:B------:R-:W-:-:S04]  /*8650*/  F2FP.PACK_AB R2, R117, R120 ;  /* 0x000000787502723e */ /* 0x000fc800000000ff */
[----:B--2---:R-:W-:Y:S01]  /*8660*/  LOP3.LUT R4, R0, R2, RZ, 0xc0, !PT ;  /* 0x0000000200047212 */ /* 0x004fe200078ec0ff */
[----:B------:R-:W-:Y:S01]  /*8670*/  HSET2.LE.AND R0, R8, R81, PT ;  /* 0x0000005108007233 */ /* 0x000fe20003803000 */
[----:B---3--:R-:W-:-:S04]  /*8680*/  F2FP.PACK_AB R2, R116, R119 ;  /* 0x000000777402723e */ /* 0x008fc800000000ff */
        /* <DEDUP_REMOVED lines=9> */
[----:B------:R-:W-:-:S04]  /*8720*/  LOP3.LUT R2, R7, UR10, R88, 0x96, !PT ;  /* 0x0000000a07027c12 */ /* 0x000fc8000f8e9658 */
        /* <DEDUP_REMOVED lines=8> */
[----:B------:R-:W-:Y:S01]  /*87b0*/  IMAD.WIDE.U32 R32, R0, -0x2daee0ad, RZ ;  /* 0xd2511f5300207825 */ /* 0x000fe200078e00ff */
[----:B------:R-:W-:-:S03]  /*87c0*/  LOP3.LUT R7, R7, UR6, R4, 0x96, !PT ;  /* 0x0000000607077c12 */ /* 0x000fc6000f8e9604 */
[----:B------:R-:W-:Y:S01]  /*87d0*/  FFMA.FTZ R2, R154, c[0x0][0x23c], -R16 ;  /* 0x00008f009a027a23 */ /* 0x000fe20000010810 */
[----:B------:R-:W-:Y:S01]  /*87e0*/  LOP3.LUT R0, R33, UR4, R6, 0x96, !PT ;  /* 0x0000000421007c12 */ /* 0x000fe2000f8e9606 */
[----:B------:R-:W-:Y:S02]  /*87f0*/  FFMA.FTZ R6, R130, c[0x0][0x23c], -R16 ;  /* 0x00008f0082067a23 */ /* 0x000fe40000010810 */
[----:B------:R2:W-:Y:S01]  /*8800*/  MUFU.EX2 R118, R2 ;  /* 0x0000000200767308 */ /* 0x0005e20000000800 */
[----:B------:R-:W-:-:S04]  /*8810*/  IMAD.WIDE.U32 R28, R7, -0x326172a9, RZ ;  /* 0xcd9e8d57071c7825 */ /* 0x000fc800078e00ff */
[----:B------:R-:W-:Y:S02]  /*8820*/  IMAD.MOV.U32 R157, RZ, RZ, R241 ;  /* 0x000000ffff9d7224 */ /* 0x000fe400078e00f1 */
[----:B-1----:R-:W-:Y:S01]  /*8830*/  IMAD.WIDE.U32 R4, R0, -0x326172a9, RZ ;  /* 0xcd9e8d5700047825 */ /* 0x002fe200078e00ff */
[----:B------:R1:W-:Y:S03]  /*8840*/  MUFU.EX2 R112, R6 ;  /* 0x0000000600707308 */ /* 0x0003e60000000800 */
[----:B------:R-:W-:Y:S01]  /*8850*/  IMAD.MOV.U32 R154, RZ, RZ, R240 ;  /* 0x000000ffff9a7224 */ /* 0x000fe200078e00f0 */
[----:B------:R-:W-:Y:S02]  /*8860*/  LOP3.LUT R0, R4, 0xffff, RZ, 0xc0, !PT ;  /* 0x0000ffff04007812 */ /* 0x000fe400078ec0ff */
[----:B------:R-:W-:Y:S01]  /*8870*/  SHF.R.U32.HI R7, RZ, 0x18, R4 ;  /* 0x00000018ff077819 */ /* 0x000fe20000011604 */
[----:B--2---:R-:W-:-:S04]  /*8880*/  FFMA.FTZ R2, R149, c[0x0][0x23c], -R16 ;  /* 0x00008f0095027a23 */ /* 0x004fc80000010810 */
[----:B------:R2:W3:Y:S01]  /*8890*/  MUFU.EX2 R115, R2 ;  /* 0x0000000200737308 */ /* 0x0004e20000000800 */
[----:B-1----:R-:W-:Y:S02]  /*88a0*/  FFMA.FTZ R6, R152, c[0x0][0x23c], -R17 ;  /* 0x00008f0098067a23 */ /* 0x002fe40000010811 */
[----:B------:R-:W-:-:S05]  /*88b0*/  IMAD.MOV.U32 R152, RZ, RZ, R123 ;  /* 0x000000ffff987224 */ /* 0x000fca00078e007b */
[----:B------:R1:W-:Y:S01]  /*88c0*/  MUFU.EX2 R251, R6 ;  /* 0x0000000600fb7308 */ /* 0x0003e20000000800 */
[----:B--2---:R-:W-:Y:S02]  /*88d0*/  SHF.R.U32.HI R2, RZ, 0x8, R0 ;  /* 0x00000008ff027819 */ /* 0x004fe40000011600 */
[----:B------:R-:W-:-:S04]  /*88e0*/  LOP3.LUT R0, R4, 0xff, RZ, 0xc0, !PT ;  /* 0x000000ff04007812 */ /* 0x000fc800078ec0ff */
[----:B------:R-:W-:Y:S02]  /*88f0*/  PRMT R10, R0, 0x5410, R2 ;  /* 0x00005410000a7816 */ /* 0x000fe40000000002 */
[----:B------:R-:W-:Y:S01]  /*8900*/  SHF.R.U32.HI R2, RZ, 0x10, R4 ;  /* 0x00000010ff027819 */ /* 0x000fe20000011604 */
[----:B------:R-:W-:Y:S01]  /*8910*/  FFMA.FTZ R4, R131, c[0x0][0x23c], -R17 ;  /* 0x00008f0083047a23 */ /* 0x000fe20000010811 */
[----:B------:R-:W-:Y:S02]  /*8920*/  LOP3.LUT R0, R5, UR15, R28, 0x96, !PT ;  /* 0x0000000f05007c12 */ /* 0x000fe4000f8e961c */
[----:B------:R-:W-:Y:S01]  /*8930*/  LOP3.LUT R2, R2, 0xff, RZ, 0xc0, !PT ;  /* 0x000000ff02027812 */ /* 0x000fe200078ec0ff */
[----:B------:R2:W4:Y:S01]  /*8940*/  MUFU.EX2 R250, R4 ;  /* 0x0000000400fa7308 */ /* 0x0005220000000800 */
[----:B-1----:R-:W-:Y:S02]  /*8950*/  SHF.R.U32.HI R6, RZ, 0x18, R0 ;  /* 0x00000018ff067819 */ /* 0x002fe40000011600 */
[----:B------:R-:W-:-:S02]  /*8960*/  PRMT R9, R2, 0x5410, R7 ;  /* 0x0000541002097816 */ /* 0x000fc40000000007 */
[C---:B------:R-:W-:Y:S02]  /*8970*/  LOP3.LUT R2, R0.reuse, 0xffff, RZ, 0xc0, !PT ;  /* 0x0000ffff00027812 */ /* 0x040fe400078ec0ff */
[----:B------:R-:W-:Y:S02]  /*8980*/  LOP3.LUT R7, R0, 0xff, RZ, 0xc0, !PT ;  /* 0x000000ff00077812 */ /* 0x000fe400078ec0ff */
[----:B------:R-:W-:Y:S01]  /*8990*/  SHF.R.U32.HI R5, RZ, 0x8, R2 ;  /* 0x00000008ff057819 */ /* 0x000fe20000011602 */
[----:B------:R-:W-:-:S03]  /*89a0*/  FFMA.FTZ R2, R206, c[0x0][0x23c], -R17 ;  /* 0x00008f00ce027a23 */ /* 0x000fc60000010811 */
[----:B------:R-:W-:Y:S01]  /*89b0*/  PRMT R8, R7, 0x5410, R5 ;  /* 0x0000541007087816 */ /* 0x000fe20000000005 */
[----:B------:R3:W-:Y:S01]  /*89c0*/  MUFU.EX2 R249, R2 ;  /* 0x0000000200f97308 */ /* 0x0007e20000000800 */
[----:B--2---:R-:W-:-:S04]  /*89d0*/  SHF.R.U32.HI R4, RZ, 0x10, R0 ;  /* 0x00000010ff047819 */ /* 0x004fc80000011600 */
[----:B------:R-:W-:Y:S01]  /*89e0*/  LOP3.LUT R0, R4, 0xff, RZ, 0xc0, !PT ;  /* 0x000000ff04007812 */ /* 0x000fe200078ec0ff */
[----:B------:R-:W-:-:S03]  /*89f0*/  FFMA.FTZ R4, R204, c[0x0][0x23c], -R17 ;  /* 0x00008f00cc047a23 */ /* 0x000fc60000010811 */
[----:B------:R-:W-:Y:S01]  /*8a00*/  PRMT R5, R0, 0x5410, R6 ;  /* 0x0000541000057816 */ /* 0x000fe20000000006 */
[----:B------:R-:W-:Y:S01]  /*8a10*/  HSET2.LE.AND R0, R10, R81, PT ;  /* 0x000000510a007233 */ /* 0x000fe20003803000 */
[----:B------:R1:W2:Y:S01]  /*8a20*/  MUFU.EX2 R248, R4 ;  /* 0x0000000400f87308 */ /* 0x0002a20000000800 */
[----:B---3--:R-:W-:-:S04]  /*8a30*/  F2FP.PACK_AB R2, R112, R115 ;  /* 0x000000737002723e */ /* 0x008fc800000000ff */
[----:B------:R-:W-:Y:S01]  /*8a40*/  LOP3.LUT R6, R0, R2, RZ, 0xc0, !PT ;  /* 0x0000000200067212 */ /* 0x000fe200078ec0ff */
[----:B------:R-:W-:Y:S01]  /*8a50*/  HSET2.LE.AND R0, R9, R81, PT ;  /* 0x0000005109007233 */ /* 0x000fe20003803000 */
[----:B----4-:R-:W-:-:S04]  /*8a60*/  F2FP.PACK_AB R2, R250, R251 ;  /* 0x000000fbfa02723e */ /* 0x010fc800000000ff */
[----:B------:R-:W-:Y:S01]  /*8a70*/  LOP3.LUT R7, R0, R2, RZ, 0xc0, !PT ;  /* 0x0000000200077212 */ /* 0x000fe200078ec0ff */
[----:B------:R-:W-:Y:S01]  /*8a80*/  HSET2.LE.AND R0, R8, R81, PT ;  /* 0x0000005108007233 */ /* 0x000fe20003803000 */
[----:B------:R-:W-:-:S04]  /*8a90*/  F2FP.PACK_AB R2, R118, R121 ;  /* 0x000000797602723e */ /* 0x000fc800000000ff */
[----:B-1----:R-:W-:Y:S01]  /*8aa0*/  LOP3.LUT R4, R0, R2, RZ, 0xc0, !PT ;  /* 0x0000000200047212 */ /* 0x002fe200078ec0ff */
[----:B------:R-:W-:Y:S01]  /*8ab0*/  HSET2.LE.AND R0, R5, R81, PT ;  /* 0x0000005105007233 */ /* 0x000fe20003803000 */
[----:B--2---:R-:W-:-:S04]  /*8ac0*/  F2FP.PACK_AB R2, R248, R249 ;  /* 0x000000f9f802723e */ /* 0x004fc800000000ff */
[----:B------:R-:W-:Y:S01]  /*8ad0*/  LOP3.LUT R5, R0, R2, RZ, 0xc0, !PT ;  /* 0x0000000200057212 */ /* 0x000fe200078ec0ff */
[--C-:B------:R-:W-:Y:S02]  /*8ae0*/  FFMA.FTZ R0, R151, c[0x0][0x23c], -R19.reuse ;  /* 0x00008f0097007a23 */ /* 0x100fe40000010813 */
[----:B------:R-:W-:Y:S02]  /*8af0*/  FFMA.FTZ R2, R129, c[0x0][0x23c], -R19 ;  /* 0x00008f0081027a23 */ /* 0x000fe40000010813 */
[----:B------:R1:W-:Y:S02]  /*8b00*/  MUFU.EX2 R246, R0 ;  /* 0x0000000000f67308 */ /* 0x0003e40000000800 */
[C---:B------:R-:W-:Y:S06]  /*8b10*/  HMMA.16816.F32 R36, R4.reuse, R20, R44 ;  /* 0x000000140424723c */ /* 0x040fec000000182c */
[----:B------:R2:W-:Y:S02]  /*8b20*/  MUFU.EX2 R244, R2 ;  /* 0x0000000200f47308 */ /* 0x0005e40000000800 */
[----:B------:R-:W-:Y:S01]  /*8b30*/  HMMA.16816.F32 R40, R4, R22, R40 ;  /* 0x000000160428723c */ /* 0x000fe20000001828 */
[----:B-1----:R-:W-:-:S07]  /*8b40*/  LOP3.LUT R0, R11, UR5, R34, 0x96, !PT ;  /* 0x000000050b007c12 */ /* 0x002fce000f8e9622 */
[----:B------:R-:W-:Y:S01]  /*8b50*/  HMMA.16816.F32 R44, R4, R12, R72 ;  /* 0x0000000c042c723c */ /* 0x000fe20000001848 */
[----:B--2---:R-:W-:-:S07]  /*8b60*/  FFMA.FTZ R2, R110, c[0x0][0x23c], -R19 ;  /* 0x00008f006e027a23 */ /* 0x004fce0000010813 */
[----:B------:R-:W-:Y:S01]  /*8b70*/  HMMA.16816.F32 R48, R4, R14, R48 ;  /* 0x0000000e0430723c */ /* 0x000fe20000001830 */
[----:B------:R-:W1:Y:S01]  /*8b80*/  LDSM.16.MT88.4 R12, [R209+0x4c00] ;  /* 0x004c0000d10c783b */ /* 0x000e620000004200 */
[----:B------:R2:W-:Y:S05]  /*8b90*/  MUFU.EX2 R245, R2 ;  /* 0x0000000200f57308 */ /* 0x0005ea0000000800 */
[----:B------:R-:W-:-:S05]  /*8ba0*/  IMAD.WIDE.U32 R4, R0, -0x2daee0ad, RZ ;  /* 0xd2511f5300047825 */ /* 0x000fca00078e00ff */
[C---:B------:R-:W-:Y:S02]  /*8bb0*/  LOP3.LUT R0, R4.reuse, 0xffff, RZ, 0xc0, !PT ;  /* 0x0000ffff04007812 */ /* 0x040fe400078ec0ff */
[----:B------:R-:W-:Y:S02]  /*8bc0*/  LOP3.LUT R7, R4, 0xff, RZ, 0xc0, !PT ;  /* 0x000000ff04077812 */ /* 0x000fe400078ec0ff */
[----:B------:R-:W-:Y:S01]  /*8bd0*/  SHF.R.U32.HI R6, RZ, 0x8, R0 ;  /* 0x00000008ff067819 */ /* 0x000fe20000011600 */
[----:B--2---:R-:W-:Y:S01]  /*8be0*/  FFMA.FTZ R2, R108, c[0x0][0x23c], -R19 ;  /* 0x00008f006c027a23 */ /* 0x004fe20000010813 */
[----:B------:R-:W-:Y:S01]  /*8bf0*/  LOP3.LUT R0, R5, UR14, R24, 0x96, !PT ;  /* 0x0000000e05007c12 */ /* 0x000fe2000f8e9618 */
[----:B------:R-:W-:Y:S01]  /*8c00*/  FFMA.FTZ R5, R155, c[0x0][0x23c], -R18 ;  /* 0x00008f009b057a23 */ /* 0x000fe20000010812 */
[----:B------:R-:W-:Y:S01]  /*8c10*/  PRMT R10, R7, 0x5410, R6 ;  /* 0x00005410070a7816 */ /* 0x000fe20000000006 */
[----:B------:R2:W3:Y:S01]  /*8c20*/  MUFU.EX2 R247, R2 ;  /* 0x0000000200f77308 */ /* 0x0004e20000000800 */
[----:B------:R-:W-:Y:S01]  /*8c30*/  SHF.R.U32.HI R9, RZ, 0x18, R4 ;  /* 0x00000018ff097819 */ /* 0x000fe20000011604 */
[----:B------:R-:W-:Y:S01]  /*8c40*/  FFMA.FTZ R6, R111, c[0x0][0x23c], -R18 ;  /* 0x00008f006f067a23 */ /* 0x000fe20000010812 */
[----:B------:R-:W-:Y:S01]  /*8c50*/  LOP3.LUT R8, R0, 0xff, RZ, 0xc0, !PT ;  /* 0x000000ff00087812 */ /* 0x000fe200078ec0ff */
[----:B------:R-:W4:Y:S01]  /*8c60*/  LDSM.16.MT88.4 R24, [R210+0x4c00] ;  /* 0x004c0000d218783b */ /* 0x000f220000004200 */
[----:B------:R-:W-:-:S03]  /*8c70*/  IMAD.MOV.U32 R155, RZ, RZ, R122 ;  /* 0x000000ffff9b7224 */ /* 0x000fc600078e007a */
[----:B------:R1:W-:Y:S01]  /*8c80*/  MUFU.EX2 R242, R5 ;  /* 0x0000000500f27308 */ /* 0x0003e20000000800 */
[----:B--2---:R-:W-:-:S07]  /*8c90*/  SHF.R.U32.HI R2, RZ, 0x10, R4 ;  /* 0x00000010ff027819 */ /* 0x004fce0000011604 */
[----:B------:R2:W-:Y:S01]  /*8ca0*/  MUFU.EX2 R243, R6 ;  /* 0x0000000600f37308 */ /* 0x0005e20000000800 */
[----:B------:R-:W-:Y:S02]  /*8cb0*/  SHF.R.U32.HI R4, RZ, 0x10, R0 ;  /* 0x00000010ff047819 */ /* 0x000fe40000011600 */
[----:B------:R-:W-:Y:S02]  /*8cc0*/  LOP3.LUT R7, R2, 0xff, RZ, 0xc0, !PT ;  /* 0x000000ff02077812 */ /* 0x000fe400078ec0ff */
[----:B------:R-:W-:Y:S02]  /*8cd0*/  LOP3.LUT R2, R0, 0xffff, RZ, 0xc0, !PT ;  /* 0x0000ffff00027812 */ /* 0x000fe400078ec0ff */
[----:B------:R-:W-:Y:S02]  /*8ce0*/  PRMT R7, R7, 0x5410, R9 ;  /* 0x0000541007077816 */ /* 0x000fe40000000009 */
[----:B-1----:R-:W-:Y:S02]  /*8cf0*/  SHF.R.U32.HI R5, RZ, 0x8, R2 ;  /* 0x00000008ff057819 */ /* 0x002fe40000011602 */
[----:B------:R-:W-:-:S02]  /*8d00*/  SHF.R.U32.HI R2, RZ, 0x18, R0 ;  /* 0x00000018ff027819 */ /* 0x000fc40000011600 */
[----:B------:R-:W-:Y:S01]  /*8d10*/  LOP3.LUT R0, R4, 0xff, RZ, 0xc0, !PT ;  /* 0x000000ff04007812 */ /* 0x000fe200078ec0ff */
[--C-:B------:R-:W-:Y:S01]  /*8d20*/  FFMA.FTZ R4, R109, c[0x0][0x23c], -R18.reuse ;  /* 0x00008f006d047a23 */ /* 0x100fe20000010812 */
[----:B------:R-:W-:Y:S01]  /*8d30*/  PRMT R8, R8, 0x5410, R5 ;  /* 0x0000541008087816 */ /* 0x000fe20000000005 */
[----:B------:R-:W-:Y:S01]  /*8d40*/  FFMA.FTZ R5, R150, c[0x0][0x23c], -R18 ;  /* 0x00008f0096057a23 */ /* 0x000fe20000010812 */
[----:B------:R-:W-:Y:S01]  /*8d50*/  PRMT R9, R0, 0x5410, R2 ;  /* 0x0000541000097816 */ /* 0x000fe20000000002 */
[----:B------:R-:W1:Y:S01]  /*8d60*/  MUFU.EX2 R241, R4 ;  /* 0x0000000400f17308 */ /* 0x000e620000000800 */
[----:B------:R-:W-:Y:S01]  /*8d70*/  HSET2.LE.AND R0, R10, R81, PT ;  /* 0x000000510a007233 */ /* 0x000fe20003803000 */
[----:B---3--:R-:W-:-:S04]  /*8d80*/  F2FP.PACK_AB R2, R247, R245 ;  /* 0x000000f5f702723e */ /* 0x008fc800000000ff */
[----:B--2---:R-:W-:Y:S01]  /*8d90*/  LOP3.LUT R6, R0, R2, RZ, 0xc0, !PT ;  /* 0x0000000200067212 */ /* 0x004fe200078ec0ff */
[----:B------:R-:W-:Y:S01]  /*8da0*/  HSET2.LE.AND R0, R7, R81, PT ;  /* 0x0000005107007233 */ /* 0x000fe20003803000 */
[----:B------:R-:W2:Y:S01]  /*8db0*/  MUFU.EX2 R240, R5 ;  /* 0x0000000500f07308 */ /* 0x000ea20000000800 */
[----:B-1----:R-:W-:-:S04]  /*8dc0*/  F2FP.PACK_AB R2, R241, R243 ;  /* 0x000000f3f102723e */ /* 0x002fc800000000ff */
[----:B------:R-:W-:Y:S01]  /*8dd0*/  LOP3.LUT R7, R0, R2, RZ, 0xc0, !PT ;  /* 0x0000000200077212 */ /* 0x000fe200078ec0ff */
[----:B------:R-:W-:Y:S01]  /*8de0*/  HSET2.LE.AND R0, R8, R81, PT ;  /* 0x0000005108007233 */ /* 0x000fe20003803000 */
[----:B------:R-:W-:-:S04]  /*8df0*/  F2FP.PACK_AB R2, R244, R246 ;  /* 0x000000f6f402723e */ /* 0x000fc800000000ff */
[----:B------:R-:W-:Y:S01]  /*8e00*/  LOP3.LUT R4, R0, R2, RZ, 0xc0, !PT ;  /* 0x0000000200047212 */ /* 0x000fe200078ec0ff */
[----:B------:R-:W-:Y:S01]  /*8e10*/  HSET2.LE.AND R0, R9, R81, PT ;  /* 0x0000005109007233 */ /* 0x000fe20003803000 */
[----:B--2---:R-:W-:-:S04]  /*8e20*/  F2FP.PACK_AB R2, R240, R242 ;  /* 0x000000f2f002723e */ /* 0x004fc800000000ff */
[----:B------:R-:W-:Y:S01]  /*8e30*/  LOP3.LUT R5, R0, R2, RZ, 0xc0, !PT ;  /* 0x0000000200057212 */ /* 0x000fe200078ec0ff */
[--C-:B------:R-:W-:Y:S02]  /*8e40*/  FFMA.FTZ R0, R222, c[0x0][0x23c], -R16.reuse ;  /* 0x00008f00de007a23 */ /* 0x100fe40000010810 */
[----:B------:R-:W-:Y:S02]  /*8e50*/  FFMA.FTZ R2, R132, c[0x0][0x23c], -R16 ;  /* 0x00008f0084027a23 */ /* 0x000fe40000010810 */
[----:B------:R1:W-:Y:S01]  /*8e60*/  MUFU.EX2 R136, R0 ;  /* 0x0000000000887308 */ /* 0x0003e20000000800 */
[----:B------:R-:W-:Y:S01]  /*8e70*/  IMAD.MOV.U32 R222, RZ, RZ, R106 ;  /* 0x000000ffffde7224 */ /* 0x000fe200078e006a */
[C---:B------:R-:W-:Y:S06]  /*8e80*/  HMMA.16816.F32 R72, R4.reuse, R12, R52 ;  /* 0x0000000c0448723c */ /* 0x040fec0000001834 */
[----:B------:R-:W-:Y:S02]  /*8e90*/  MUFU.EX2 R132, R2 ;  /* 0x0000000200847308 */ /* 0x000fe40000000800 */
[----:B------:R-:W-:Y:S01]  /*8ea0*/  HMMA.16816.F32 R68, R4, R14, R68 ;  /* 0x0000000e0444723c */ /* 0x000fe20000001844 */
[----:B-1----:R-:W-:-:S07]  /*8eb0*/  FFMA.FTZ R0, R164, c[0x0][0x23c], -R16 ;  /* 0x00008f00a4007a23 */ /* 0x002fce0000010810 */
[C---:B----4-:R-:W-:Y:S01]  /*8ec0*/  HMMA.16816.F32 R64, R4.reuse, R24, R64 ;  /* 0x000000180440723c */ /* 0x050fe20000001840 */
[----:B------:R1:W-:Y:S07]  /*8ed0*/  MUFU.EX2 R204, R0 ;  /* 0x0000000000cc7308 */ /* 0x0003ee0000000800 */
[----:B------:R-:W-:Y:S01]  /*8ee0*/  HMMA.16816.F32 R52, R4, R26, R76 ;  /* 0x0000001a0434723c */ /* 0x000fe2000000184c */
[----:B-1----:R-:W-:Y:S02]  /*8ef0*/  FFMA.FTZ R0, R156, c[0x0][0x23c], -R16 ;  /* 0x00008f009c007a23 */ /* 0x002fe40000010810 */
[----:B------:R-:W-:-:S02]  /*8f00*/  IMAD.MOV.U32 R156, RZ, RZ, R166 ;  /* 0x000000ffff9c7224 */ /* 0x000fc400078e00a6 */
[----:B------:R1:W2:Y:S02]  /*8f10*/  MUFU.EX2 R206, R0 ;  /* 0x0000000000ce7308 */ /* 0x0002a40000000800 */
[----:B-1----:R-:W-:-:S05]  /*8f20*/  LOP3.LUT R0, R29, UR5, R30, 0x96, !PT ;  /* 0x000000051d007c12 */ /* 0x002fca000f8e961e */
[----:B------:R-:W-:-:S04]  /*8f30*/  IMAD.WIDE.U32 R4, R0, -0x2daee0ad, RZ ;  /* 0xd2511f5300047825 */ /* 0x000fc800078e00ff */
[----:B------:R-:W-:Y:S01]  /*8f40*/  FFMA.FTZ R0, R224, c[0x0][0x23c], -R17 ;  /* 0x00008f00e0007a23 */ /* 0x000fe20000010811 */
[C---:B------:R-:W-:Y:S01]  /*8f50*/  LOP3.LUT R2, R4.reuse, 0xffff, RZ, 0xc0, !PT ;  /* 0x0000ffff04027812 */ /* 0x040fe200078ec0ff */
[----:B------:R-:W-:Y:S01]  /*8f60*/  IMAD.MOV.U32 R224, RZ, RZ, R107 ;  /* 0x000000ffffe07224 */ /* 0x000fe200078e006b */
[--C-:B------:R-:W-:Y:S01]  /*8f70*/  SHF.R.U32.HI R7, RZ, 0x10, R4.reuse ;  /* 0x00000010ff077819 */ /* 0x100fe20000011604 */
[----:B------:R1:W-:Y:S01]  /*8f80*/  MUFU.EX2 R130, R0 ;  /* 0x0000000000827308 */ /* 0x0003e20000000800 */
[----:B------:R-:W-:Y:S02]  /*8f90*/  LOP3.LUT R8, R4, 0xff, RZ, 0xc0, !PT ;  /* 0x000000ff04087812 */ /* 0x000fe400078ec0ff */
[----:B------:R-:W-:Y:S02]  /*8fa0*/  SHF.R.U32.HI R6, RZ, 0x18, R4 ;  /* 0x00000018ff067819 */ /* 0x000fe40000011604 */
[----:B------:R-:W-:Y:S02]  /*8fb0*/  SHF.R.U32.HI R4, RZ, 0x8, R2 ;  /* 0x00000008ff047819 */ /* 0x000fe40000011602 */
[----:B------:R-:W-:Y:S01]  /*8fc0*/  LOP3.LUT R2, R7, 0xff, RZ, 0xc0, !PT ;  /* 0x000000ff07027812 */ /* 0x000fe200078ec0ff */
[----:B------:R-:W-:Y:S01]  /*8fd0*/  FFMA.FTZ R7, R207, c[0x0][0x23c], -R17 ;  /* 0x00008f00cf077a23 */ /* 0x000fe20000010811 */
[----:B------:R-:W-:Y:S01]  /*8fe0*/  PRMT R10, R8, 0x5410, R4 ;  /* 0x00005410080a7816 */ /* 0x000fe20000000004 */
[----:B------:R-:W-:Y:S01]  /*8ff0*/  IMAD.MOV.U32 R207, RZ, RZ, R113 ;  /* 0x000000ffffcf7224 */ /* 0x000fe200078e0071 */
[----:B------:R-:W-:Y:S01]  /*9000*/  PRMT R9, R2, 0x5410, R6 ;  /* 0x0000541002097816 */ /* 0x000fe20000000006 */
[----:B------:R3:W-:Y:S01]  /*9010*/  MUFU.EX2 R128, R7 ;  /* 0x0000000700807308 */ /* 0x0007e20000000800 */
[----:B-1----:R-:W-:Y:S01]  /*9020*/  LOP3.LUT R0, R5, UR14, R32, 0x96, !PT ;  /* 0x0000000e05007c12 */ /* 0x002fe2000f8e9620 */
[----:B------:R-:W-:Y:S01]  /*9030*/  FFMA.FTZ R5, R158, c[0x0][0x23c], -R17 ;  /* 0x00008f009e057a23 */ /* 0x000fe20000010811 */
[----:B------:R-:W-:Y:S01]  /*9040*/  LDSM.16.MT88.4 R32, [R210+0x5000] ;  /* 0x00500000d220783b */ /* 0x000fe20000004200 */
[----:B------:R-:W-:Y:S01]  /*9050*/  IMAD.MOV.U32 R158, RZ, RZ, R121 ;  /* 0x000000ffff9e7224 */ /* 0x000fe200078e0079 */
[----:B------:R-:W-:-:S03]  /*9060*/  LOP3.LUT R2, R0, 0xffff, RZ, 0xc0, !PT ;  /* 0x0000ffff00027812 */ /* 0x000fc600078ec0ff */
[----:B------:R1:W-:Y:S01]  /*9070*/  MUFU.EX2 R131, R5 ;  /* 0x0000000500837308 */ /* 0x0003e20000000800 */
[----:B------:R-:W-:Y:S02]  /*9080*/  LOP3.LUT R6, R0, 0xff, RZ, 0xc0, !PT ;  /* 0x000000ff00067812 */ /* 0x000fe400078ec0ff */
[----:B------:R-:W-:Y:S02]  /*9090*/  SHF.R.U32.HI R4, RZ, 0x18, R0 ;  /* 0x00000018ff047819 */ /* 0x000fe40000011600 */
[----:B------:R-:W-:Y:S01]  /*90a0*/  SHF.R.U32.HI R2, RZ, 0x8, R2 ;  /* 0x00000008ff027819 */ /* 0x000fe20000011602 */
[----:B---3--:R-:W-:-:S03]  /*90b0*/  HSET2.LE.AND R7, R9, R81, PT ;  /* 0x0000005109077233 */ /* 0x008fc60003803000 */
[----:B------:R-:W-:Y:S02]  /*90c0*/  PRMT R8, R6, 0x5410, R2 ;  /* 0x0000541006087816 */ /* 0x000fe40000000002 */
[----:B--2---:R-:W-:Y:S01]  /*90d0*/  F2FP.PACK_AB R2, R132, R206 ;  /* 0x000000ce8402723e */ /* 0x004fe200000000ff */
[----:B-1----:R-:W-:Y:S02]  /*90e0*/  FFMA.FTZ R5, R134, c[0x0][0x23c], -R17 ;  /* 0x00008f0086057a23 */ /* 0x002fe40000010811 */
[----:B------:R-:W-:Y:S02]  /*90f0*/  IMAD.MOV.U32 R134, RZ, RZ, R112 ;  /* 0x000000ffff867224 */ /* 0x000fe400078e0070 */
[----:B------:R1:W2:Y:S02]  /*9100*/  MUFU.EX2 R129, R5 ;  /* 0x0000000500817308 */ /* 0x0002a40000000800 */
[----:B-1----:R-:W-:-:S04]  /*9110*/  SHF.R.U32.HI R5, RZ, 0x10, R0 ;  /* 0x00000010ff057819 */ /* 0x002fc80000011600 */
[----:B------:R-:W-:-:S04]  /*9120*/  LOP3.LUT R0, R5, 0xff, RZ, 0xc0, !PT ;  /* 0x000000ff05007812 */ /* 0x000fc800078ec0ff */
[----:B------:R-:W-:Y:S01]  /*9130*/  PRMT R5, R0, 0x5410, R4 ;  /* 0x0000541000057816 */ /* 0x000fe20000000004 */
[----:B------:R-:W-:Y:S01]  /*9140*/  HSET2.LE.AND R0, R10, R81, PT ;  /* 0x000000510a007233 */ /* 0x000fe20003803000 */
[----:B--2---:R-:W-:-:S03]  /*9150*/  F2FP.PACK_AB R4, R129, R131 ;  /* 0x000000838104723e */ /* 0x004fc600000000ff */
[--C-:B------:R-:W-:Y:S01]  /*9160*/  HSET2.LE.AND R5, R5, R81.reuse, PT ;  /* 0x0000005105057233 */ /* 0x100fe20003803000 */
[----:B------:R-:W-:Y:S01]  /*9170*/  LOP3.LUT R6, R0, R2, RZ, 0xc0, !PT ;  /* 0x0000000200067212 */ /* 0x000fe200078ec0ff */
[----:B------:R-:W-:Y:S01]  /*9180*/  HSET2.LE.AND R0, R8, R81, PT ;  /* 0x0000005108007233 */ /* 0x000fe20003803000 */
[----:B------:R-:W-:Y:S02]  /*9190*/  F2FP.PACK_AB R2, R204, R136 ;  /* 0x00000088cc02723e */ /* 0x000fe400000000ff */
[----:B------:R-:W-:Y:S02]  /*91a0*/  LOP3.LUT R7, R7, R4, RZ, 0xc0, !PT ;  /* 0x0000000407077212 */ /* 0x000fe400078ec0ff */
[----:B------:R-:W-:Y:S02]  /*91b0*/  LOP3.LUT R4, R0, R2, RZ, 0xc0, !PT ;  /* 0x0000000200047212 */ /* 0x000fe400078ec0ff */
[----:B------:R-:W-:Y:S02]  /*91c0*/  IADD3 R0, R84, 0x2, RZ ;  /* 0x0000000254007810 */ /* 0x000fe40007ffe0ff */
[----:B------:R-:W-:-:S02]  /*91d0*/  F2FP.PACK_AB R8, R128, R130 ;  /* 0x000000828008723e */ /* 0x000fc400000000ff */
[----:B------:R-:W-:Y:S02]  /*91e0*/  LOP3.LUT R0, R91, UR21, R0, 0x96, !PT ;  /* 0x000000155b007c12 */ /* 0x000fe4000f8e9600 */
[----:B------:R-:W-:-:S03]  /*91f0*/  LOP3.LUT R5, R5, R8, RZ, 0xc0, !PT ;  /* 0x0000000805057212 */ /* 0x000fc600078ec0ff */
[----:B------:R-:W-:-:S04]  /*9200*/  IMAD.WIDE.U32 R20, R0, -0x326172a9, RZ ;  /* 0xcd9e8d5700147825 */ /* 0x000fc800078e00ff */
[----:B------:R-:W-:Y:S01]  /*9210*/  HMMA.16816.F32 R40, R4, R14, R40 ;  /* 0x0000000e0428723c */ /* 0x000fe20000001828 */
[----:B------:R-:W-:Y:S02]  /*9220*/  LOP3.LUT R0, R21, UR13, R82, 0x96, !PT ;  /* 0x0000000d15007c12 */ /* 0x000fe4000f8e9652 */
[----:B------:R-:W-:-:S03]  /*9230*/  LOP3.LUT R2, R63, UR11, R20, 0x96, !PT ;  /* 0x0000000b3f027c12 */ /* 0x000fc6000f8e9614 */
[----:B------:R-:W-:Y:S02]  /*9240*/  IMAD.WIDE.U32 R8, R0, -0x2daee0ad, RZ ;  /* 0xd2511f5300087825 */ /* 0x000fe400078e00ff */
[----:B------:R-:W-:Y:S02]  /*9250*/  HMMA.16816.F32 R76, R4, R12, R36 ;  /* 0x0000000c044c723c */ /* 0x000fe40000001824 */
[----:B------:R-:W-:Y:S01]  /*9260*/  IMAD.WIDE.U32 R10, R2, -0x2daee0ad, RZ ;  /* 0xd2511f53020a7825 */ /* 0x000fe200078e00ff */
[----:B------:R-:W-:-:S04]  /*9270*/  LOP3.LUT R2, R9, UR10, R86, 0x96, !PT ;  /* 0x0000000a09027c12 */ /* 0x000fc8000f8e9656 */
[----:B------:R-:W-:Y:S01]  /*9280*/  LOP3.LUT R0, R11, UR8, R8, 0x96, !PT ;  /* 0x000000080b007c12 */ /* 0x000fe2000f8e9608 */
[----:B------:R-:W-:Y:S01]  /*9290*/  IMAD.WIDE.U32 R8, R2, -0x326172a9, RZ ;  /* 0xcd9e8d5702087825 */ /* 0x000fe200078e00ff */
[----:B------:R-:W-:Y:S03]  /*92a0*/  HMMA.16816.F32 R44, R4, R24, R44 ;  /* 0x00000018042c723c */ /* 0x000fe6000000182c */
[----:B------:R-:W-:Y:S01]  /*92b0*/  IMAD.WIDE.U32 R14, R0, -0x326172a9, RZ ;  /* 0xcd9e8d57000e7825 */ /* 0x000fe200078e00ff */
[----:B------:R-:W-:-:S03]  /*92c0*/  LOP3.LUT R9, R9, UR9, R62, 0x96, !PT ;  /* 0x0000000909097c12 */ /* 0x000fc6000f8e963e */
[----:B------:R-:W-:Y:S01]  /*92d0*/  FFMA.FTZ R0, R165, c[0x0][0x23c], -R19 ;  /* 0x00008f00a5007a23 */ /* 0x000fe20000010813 */
[----:B------:R-:W-:Y:S01]  /*92e0*/  LOP3.LUT R2, R15, UR7, R8, 0x96, !PT ;  /* 0x000000070f027c12 */ /* 0x000fe2000f8e9608 */
[----:B------:R-:W-:Y:S01]  /*92f0*/  HMMA.16816.F32 R48, R4, R26, R48 ;  /* 0x0000001a0430723c */ /* 0x000fe20000001830 */
[----:B------:R-:W1:Y:S01]  /*9300*/  LDSM.16.MT88.4 R24, [R209+0x5000] ;  /* 0x00500000d118783b */ /* 0x000e620000004200 */
[----:B------:R2:W-:Y:S01]  /*9310*/  MUFU.EX2 R127, R0 ;  /* 0x00000000007f7308 */ /* 0x0005e20000000800 */
[----:B------:R-:W-:Y:S02]  /*9320*/  IMAD.MOV.U32 R39, RZ, RZ, R120 ;  /* 0x000000ffff277224 */ /* 0x000fe400078e0078 */
[----:B------:R-:W-:-:S04]  /*9330*/  IMAD.WIDE.U32 R36, R2, -0x2daee0ad, RZ ;  /* 0xd2511f5302247825 */ /* 0x000fc800078e00ff */
[----:B------:R-:W-:-:S04]  /*9340*/  IMAD.WIDE.U32 R4, R9, -0x2daee0ad, RZ ;  /* 0xd2511f5309047825 */ /* 0x000fc800078e00ff */
[--C-:B------:R-:W-:Y:S01]  /*9350*/  FFMA.FTZ R2, R135, c[0x0][0x23c], -R19.reuse ;  /* 0x00008f0087027a23 */ /* 0x100fe20000010813 */
[----:B------:R-:W-:Y:S01]  /*9360*/  LOP3.LUT R4, R37, UR4, R4, 0x96, !PT ;  /* 0x0000000425047c12 */ /* 0x000fe2000f8e9604 */
[----:B------:R-:W-:Y:S02]  /*9370*/  IMAD.MOV.U32 R135, RZ, RZ, R114 ;  /* 0x000000ffff877224 */ /* 0x000fe400078e0072 */
[----:B------:R3:W-:Y:S01]  /*9380*/  MUFU.EX2 R124, R2 ;  /* 0x00000002007c7308 */ /* 0x0007e20000000800 */
[----:B--2---:R-:W-:Y:S02]  /*9390*/  FFMA.FTZ R0, R162, c[0x0][0x23c], -R19 ;  /* 0x00008f00a2007a23 */ /* 0x004fe40000010813 */
[----:B------:R-:W-:-:S05]  /*93a0*/  IMAD.MOV.U32 R162, RZ, RZ, R119 ;  /* 0x000000ffffa27224 */ /* 0x000fca00078e0077 */
[----:B------:R2:W-:Y:S01]  /*93b0*/  MUFU.EX2 R126, R0 ;  /* 0x00000000007e7308 */ /* 0x0005e20000000800 */
[----:B---3--:R-:W-:Y:S02]  /*93c0*/  FFMA.FTZ R2, R92, c[0x0][0x23c], -R19 ;  /* 0x00008f005c027a23 */ /* 0x008fe40000010813 */
[----:B------:R-:W-:-:S05]  /*93d0*/  IMAD.MOV.U32 R92, RZ, RZ, R118 ;  /* 0x000000ffff5c7224 */ /* 0x000fca00078e0076 */
[----:B------:R3:W4:Y:S01]  /*93e0*/  MUFU.EX2 R125, R2 ;  /* 0x00000002007d7308 */ /* 0x0007220000000800 */
[----:B--2---:R-:W-:Y:S01]  /*93f0*/  LOP3.LUT R0, R5, UR6, R10, 0x96, !PT ;  /* 0x0000000605007c12 */ /* 0x004fe2000f8e960a */
[----:B------:R-:W-:-:S04]  /*9400*/  IMAD.WIDE.U32 R4, R4, -0x326172a9, RZ ;  /* 0xcd9e8d5704047825 */ /* 0x000fc800078e00ff */
[----:B------:R-:W-:Y:S01]  /*9410*/  IMAD.WIDE.U32 R10, R0, -0x326172a9, RZ ;  /* 0xcd9e8d57000a7825 */ /* 0x000fe200078e00ff */
[----:B------:R-:W-:Y:S02]  /*9420*/  LOP3.LUT R0, R4, 0xffff, RZ, 0xc0, !PT ;  /* 0x0000ffff04007812 */ /* 0x000fe400078ec0ff */
[----:B------:R-:W-:Y:S02]  /*9430*/  SHF.R.U32.HI R8, RZ, 0x10, R4 ;  /* 0x00000010ff087819 */ /* 0x000fe40000011604 */
[----:B------:R-:W-:Y:S01]  /*9440*/  SHF.R.U32.HI R6, RZ, 0x8, R0 ;  /* 0x00000008ff067819 */ /* 0x000fe20000011600 */
[----:B---3--:R-:W-:Y:S01]  /*9450*/  FFMA.FTZ R2, R180, c[0x0][0x23c], -R18 ;  /* 0x00008f00b4027a23 */ /* 0x008fe20000010812 */
[----:B------:R-:W-:Y:S01]  /*9460*/  LOP3.LUT R9, R4, 0xff, RZ, 0xc0, !PT ;  /* 0x000000ff04097812 */ /* 0x000fe200078ec0ff */
[----:B------:R-:W-:Y:S01]  /*9470*/  IMAD.MOV.U32 R180, RZ, RZ, R115 ;  /* 0x000000ffffb47224 */ /* 0x000fe200078e0073 */
[----:B------:R-:W-:Y:S01]  /*9480*/  SHF.R.U32.HI R7, RZ, 0x18, R4 ;  /* 0x00000018ff077819 */ /* 0x000fe20000011604 */
[----:B------:R2:W-:Y:S01]  /*9490*/  MUFU.EX2 R122, R2 ;  /* 0x00000002007a7308 */ /* 0x0005e20000000800 */
[----:B------:R-:W-:-:S02]  /*94a0*/  LOP3.LUT R0, R5, UR15, R10, 0x96, !PT ;  /* 0x0000000f05007c12 */ /* 0x000fc4000f8e960a */
[----:B------:R-:W-:Y:S02]  /*94b0*/  LOP3.LUT R4, R8, 0xff, RZ, 0xc0, !PT ;  /* 0x000000ff08047812 */ /* 0x000fe400078ec0ff */
[----:B------:R-:W-:Y:S02]  /*94c0*/  PRMT R12, R9, 0x5410, R6 ;  /* 0x00005410090c7816 */ /* 0x000fe40000000006 */
[----:B------:R-:W-:Y:S01]  /*94d0*/  PRMT R10, R4, 0x5410, R7 ;  /* 0x00005410040a7816 */ /* 0x000fe20000000007 */
[----:B------:R-:W-:Y:S01]  /*94e0*/  FFMA.FTZ R7, R163, c[0x0][0x23c], -R18 ;  /* 0x00008f00a3077a23 */ /* 0x000fe20000010812 */
[----:B------:R-:W-:Y:S01]  /*94f0*/  SHF.R.U32.HI R4, RZ, 0x10, R0 ;  /* 0x00000010ff047819 */ /* 0x000fe20000011600 */
[----:B------:R-:W-:Y:S01]  /*9500*/  IMAD.MOV.U32 R163, RZ, RZ, R117 ;  /* 0x000000ffffa37224 */ /* 0x000fe200078e0075 */
[----:B------:R-:W-:Y:S01]  /*9510*/  LOP3.LUT R5, R0, 0xff, RZ, 0xc0, !PT ;  /* 0x000000ff00057812 */ /* 0x000fe200078ec0ff */
[----:B------:R-:W-:Y:S01]  /*9520*/  MUFU.EX2 R123, R7 ;  /* 0x00000007007b7308 */ /* 0x000fe20000000800 */
[----:B------:R-:W-:-:S02]  /*9530*/  LOP3.LUT R38, R11, UR5, R14, 0x96, !PT ;  /* 0x000000050b267c12 */ /* 0x000fc4000f8e960e */
[----:B--2---:R-:W-:-:S04]  /*9540*/  LOP3.LUT R2, R0, 0xffff, RZ, 0xc0, !PT ;  /* 0x0000ffff00027812 */ /* 0x004fc800078ec0ff */
[----:B------:R-:W-:Y:S02]  /*9550*/  SHF.R.U32.HI R6, RZ, 0x8, R2 ;  /* 0x00000008ff067819 */ /* 0x000fe40000011602 */
[----:B------:R-:W-:Y:S02]  /*9560*/  SHF.R.U32.HI R2, RZ, 0x18, R0 ;  /* 0x00000018ff027819 */ /* 0x000fe40000011600 */
[----:B------:R-:W-:Y:S01]  /*9570*/  LOP3.LUT R0, R4, 0xff, RZ, 0xc0, !PT ;  /* 0x000000ff04007812 */ /* 0x000fe200078ec0ff */
[----:B------:R-:W-:Y:S01]  /*9580*/  FFMA.FTZ R4, R142, c[0x0][0x23c], -R18 ;  /* 0x00008f008e047a23 */ /* 0x000fe20000010812 */
[----:B------:R-:W-:Y:S01]  /*9590*/  PRMT R8, R5, 0x5410, R6 ;  /* 0x0000541005087816 */ /* 0x000fe20000000006 */
[----:B------:R-:W-:Y:S01]  /*95a0*/  FFMA.FTZ R5, R167, c[0x0][0x23c], -R18 ;  /* 0x00008f00a7057a23 */ /* 0x000fe20000010812 */
[----:B------:R-:W-:Y:S01]  /*95b0*/  PRMT R9, R0, 0x5410, R2 ;  /* 0x0000541000097816 */ /* 0x000fe20000000002 */
[----:B------:R-:W2:Y:S01]  /*95c0*/  MUFU.EX2 R121, R4 ;  /* 0x0000000400797308 */ /* 0x000ea20000000800 */
[----:B------:R-:W-:Y:S01]  /*95d0*/  HSET2.LE.AND R0, R12, R81, PT ;  /* 0x000000510c007233 */ /* 0x000fe20003803000 */
[----:B----4-:R-:W-:Y:S01]  /*95e0*/  F2FP.PACK_AB R2, R125, R124 ;  /* 0x0000007c7d02723e */ /* 0x010fe200000000ff */
[----:B------:R-:W-:-:S03]  /*95f0*/  IMAD.MOV.U32 R142, RZ, RZ, R116 ;  /* 0x000000ffff8e7224 */ /* 0x000fc600078e0074 */
[----:B------:R-:W-:Y:S01]  /*9600*/  LOP3.LUT R6, R0, R2, RZ, 0xc0, !PT ;  /* 0x0000000200067212 */ /* 0x000fe200078ec0ff */
[----:B------:R-:W-:Y:S01]  /*9610*/  HSET2.LE.AND R0, R10, R81, PT ;  /* 0x000000510a007233 */ /* 0x000fe20003803000 */
[----:B------:R-:W3:Y:S01]  /*9620*/  MUFU.EX2 R120, R5 ;  /* 0x0000000500787308 */ /* 0x000ee20000000800 */
[----:B--2---:R-:W-:-:S04]  /*9630*/  F2FP.PACK_AB R2, R121, R123 ;  /* 0x0000007b7902723e */ /* 0x004fc800000000ff */
[----:B------:R-:W-:Y:S01]  /*9640*/  LOP3.LUT R7, R0, R2, RZ, 0xc0, !PT ;  /* 0x0000000200077212 */ /* 0x000fe200078ec0ff */
[----:B------:R-:W-:Y:S01]  /*9650*/  HSET2.LE.AND R0, R8, R81, PT ;  /* 0x0000005108007233 */ /* 0x000fe20003803000 */
[----:B------:R-:W-:-:S04]  /*9660*/  F2FP.PACK_AB R2, R126, R127 ;  /* 0x0000007f7e02723e */ /* 0x000fc800000000ff */
[----:B------:R-:W-:Y:S01]  /*9670*/  LOP3.LUT R4, R0, R2, RZ, 0xc0, !PT ;  /* 0x0000000200047212 */ /* 0x000fe200078ec0ff */
        /* <DEDUP_REMOVED lines=19> */
[----:B------:R-:W-:Y:S02]  /*97b0*/  LOP3.LUT R7, R7, UR6, R4, 0x96, !PT ;  /* 0x0000000607077c12 */ /* 0x000fe4000f8e9604 */
[----:B------:R-:W-:Y:S01]  /*97c0*/  IADD3 R0, R84, 0x3, RZ ;  /* 0x0000000354007810 */ /* 0x000fe20007ffe0ff */
[----:B------:R-:W-:Y:S01]  /*97d0*/  IMAD.MOV.U32 R84, RZ, RZ, R105 ;  /* 0x000000ffff547224 */ /* 0x000fe200078e0069 */
[----:B------:R-:W-:Y:S01]  /*97e0*/  LOP3.LUT R2, R23, UR4, R6, 0x96, !PT ;  /* 0x0000000417027c12 */ /* 0x000fe2000f8e9606 */
[----:B------:R-:W-:Y:S01]  /*97f0*/  IMAD.WIDE.U32 R6, R7, -0x326172a9, RZ ;  /* 0xcd9e8d5707067825 */ /* 0x000fe200078e00ff */
[----:B------:R-:W-:-:S03]  /*9800*/  LOP3.LUT R9, R91, UR21, R0, 0x96, !PT ;  /* 0x000000155b097c12 */ /* 0x000fc6000f8e9600 */
[----:B------:R-:W-:Y:S01]  /*9810*/  IMAD.WIDE.U32 R4, R2, -0x326172a9, RZ ;  /* 0xcd9e8d5702047825 */ /* 0x000fe200078e00ff */
[----:B------:R-:W-:-:S03]  /*9820*/  LOP3.LUT R29, R7, UR5, R8, 0x96, !PT ;  /* 0x00000005071d7c12 */ /* 0x000fc6000f8e9608 */
[----:B------:R-:W-:Y:S01]  /*9830*/  IMAD.WIDE.U32 R14, R9, -0x326172a9, RZ ;  /* 0xcd9e8d57090e7825 */ /* 0x000fe200078e00ff */
[----:B------:R-:W-:Y:S02]  /*9840*/  LOP3.LUT R0, R5, UR15, R6, 0x96, !PT ;  /* 0x0000000f05007c12 */ /* 0x000fe4000f8e9606 */
[C---:B------:R-:W-:Y:S02]  /*9850*/  LOP3.LUT R2, R4.reuse, 0xffff, RZ, 0xc0, !PT ;  /* 0x0000ffff04027812 */ /* 0x040fe400078ec0ff */
[--C-:B------:R-:W-:Y:S02]  /*9860*/  SHF.R.U32.HI R5, RZ, 0x10, R4.reuse ;  /* 0x00000010ff057819 */ /* 0x100fe40000011604 */
[----:B------:R-:W-:Y:S02]  /*9870*/  LOP3.LUT R7, R4, 0xff, RZ, 0xc0, !PT ;  /* 0x000000ff04077812 */ /* 0x000fe400078ec0ff */
[----:B------:R-:W-:Y:S02]  /*9880*/  SHF.R.U32.HI R6, RZ, 0x18, R4 ;  /* 0x00000018ff067819 */ /* 0x000fe40000011604 */
[----:B------:R-:W-:-:S02]  /*9890*/  SHF.R.U32.HI R4, RZ, 0x8, R2 ;  /* 0x00000008ff047819 */ /* 0x000fc40000011602 */
[----:B------:R-:W-:Y:S01]  /*98a0*/  LOP3.LUT R2, R5, 0xff, RZ, 0xc0, !PT ;  /* 0x000000ff05027812 */ /* 0x000fe200078ec0ff */
[----:B------:R-:W-:Y:S01]  /*98b0*/  FFMA.FTZ R5, R186, c[0x0][0x23c], -R16 ;  /* 0x00008f00ba057a23 */ /* 0x000fe20000010810 */
[----:B------:R-:W-:Y:S01]  /*98c0*/  PRMT R10, R7, 0x5410, R4 ;  /* 0x00005410070a7816 */ /* 0x000fe20000000004 */
[----:B------:R-:W-:Y:S01]  /*98d0*/  FFMA.FTZ R4, R183, c[0x0][0x23c], -R16 ;  /* 0x00008f00b7047a23 */ /* 0x000fe20000010810 */
[----:B------:R-:W-:Y:S01]  /*98e0*/  PRMT R11, R2, 0x5410, R6 ;  /* 0x00005410020b7816 */ /* 0x000fe20000000006 */
[----:B------:R1:W-:Y:S01]  /*98f0*/  MUFU.EX2 R117, R5 ;  /* 0x0000000500757308 */ /* 0x0003e20000000800 */
[----:B------:R-:W-:Y:S01]  /*9900*/  LOP3.LUT R2, R0, 0xffff, RZ, 0xc0, !PT ;  /* 0x0000ffff00027812 */ /* 0x000fe200078ec0ff */
[----:B------:R-:W-:Y:S02]  /*9910*/  FFMA.FTZ R6, R221, c[0x0][0x23c], -R17 ;  /* 0x00008f00dd067a23 */ /* 0x000fe40000010811 */
[----:B------:R-:W-:Y:S02]  /*9920*/  IMAD.MOV.U32 R186, RZ, RZ, R142 ;  /* 0x000000ffffba7224 */ /* 0x000fe400078e008e */
[----:B------:R-:W-:-:S02]  /*9930*/  IMAD.MOV.U32 R142, RZ, RZ, R103 ;  /* 0x000000ffff8e7224 */ /* 0x000fc400078e0067 */
[----:B------:R2:W-:Y:S01]  /*9940*/  MUFU.EX2 R116, R4 ;  /* 0x0000000400747308 */ /* 0x0005e20000000800 */
[----:B------:R-:W-:Y:S02]  /*9950*/  IMAD.MOV.U32 R221, RZ, RZ, R156 ;  /* 0x000000ffffdd7224 */ /* 0x000fe400078e009c */
[----:B------:R-:W-:Y:S02]  /*9960*/  IMAD.MOV.U32 R183, RZ, RZ, R163 ;  /* 0x000000ffffb77224 */ /* 0x000fe400078e00a3 */
[----:B-1----:R-:W-:-:S03]  /*9970*/  FFMA.FTZ R5, R181, c[0x0][0x23c], -R16 ;  /* 0x00008f00b5057a23 */ /* 0x002fc60000010810 */
[----:B------:R-:W-:Y:S01]  /*9980*/  MUFU.EX2 R113, R6 ;  /* 0x0000000600717308 */ /* 0x000fe20000000800 */
[----:B------:R-:W-:Y:S01]  /*9990*/  IMAD.MOV.U32 R181, RZ, RZ, R92 ;  /* 0x000000ffffb57224 */ /* 0x000fe200078e005c */
[----:B--2---:R-:W-:-:S06]  /*99a0*/  SHF.R.U32.HI R4, RZ, 0x8, R2 ;  /* 0x00000008ff047819 */ /* 0x004fcc0000011602 */
[----:B------:R-:W-:Y:S01]  /*99b0*/  MUFU.EX2 R119, R5 ;  /* 0x0000000500777308 */ /* 0x000fe20000000800 */
[----:B------:R-:W-:-:S04]  /*99c0*/  LOP3.LUT R2, R0, 0xff, RZ, 0xc0, !PT ;  /* 0x000000ff00027812 */ /* 0x000fc800078ec0ff */
[----:B------:R-:W-:Y:S01]  /*99d0*/  PRMT R8, R2, 0x5410, R4 ;  /* 0x0000541002087816 */ /* 0x000fe20000000004 */
[----:B------:R-:W-:Y:S01]  /*99e0*/  FFMA.FTZ R2, R172, c[0x0][0x23c], -R16 ;  /* 0x00008f00ac027a23 */ /* 0x000fe20000010810 */
[----:B------:R-:W-:Y:S01]  /*99f0*/  SHF.R.U32.HI R4, RZ, 0x10, R0 ;  /* 0x00000010ff047819 */ /* 0x000fe20000011600 */
[----:B------:R-:W-:Y:S02]  /*9a00*/  IMAD.MOV.U32 R172, RZ, RZ, R162 ;  /* 0x000000ffffac7224 */ /* 0x000fe400078e00a2 */
[----:B------:R1:W2:Y:S02]  /*9a10*/  MUFU.EX2 R118, R2 ;  /* 0x0000000200767308 */ /* 0x0002a40000000800 */
[----:B-1----:R-:W-:Y:S02]  /*9a20*/  SHF.R.U32.HI R2, RZ, 0x18, R0 ;  /* 0x00000018ff027819 */ /* 0x002fe40000011600 */
[----:B------:R-:W-:Y:S01]  /*9a30*/  LOP3.LUT R0, R4, 0xff, RZ, 0xc0, !PT ;  /* 0x000000ff04007812 */ /* 0x000fe200078ec0ff */
[----:B------:R-:W-:-:S02]  /*9a40*/  FFMA.FTZ R4, R182, c[0x0][0x23c], -R17 ;  /* 0x00008f00b6047a23 */ /* 0x000fc40000010811 */
[----:B------:R-:W-:Y:S01]  /*9a50*/  IMAD.MOV.U32 R182, RZ, RZ, R39 ;  /* 0x000000ffffb67224 */ /* 0x000fe200078e0027 */
[----:B------:R-:W-:Y:S01]  /*9a60*/  PRMT R7, R0, 0x5410, R2 ;  /* 0x0000541000077816 */ /* 0x000fe20000000002 */
[----:B------:R-:W-:Y:S01]  /*9a70*/  FFMA.FTZ R2, R173, c[0x0][0x23c], -R17 ;  /* 0x00008f00ad027a23 */ /* 0x000fe20000010811 */
[C---:B------:R-:W-:Y:S01]  /*9a80*/  LOP3.LUT R0, R15.reuse, UR13, R80, 0x96, !PT ;  /* 0x0000000d0f007c12 */ /* 0x040fe2000f8e9650 */
[----:B------:R1:W-:Y:S01]  /*9a90*/  MUFU.EX2 R115, R4 ;  /* 0x0000000400737308 */ /* 0x0003e20000000800 */
[----:B------:R-:W-:Y:S01]  /*9aa0*/  LOP3.LUT R15, R15, UR13, R82, 0x96, !PT ;  /* 0x0000000d0f0f7c12 */ /* 0x000fe2000f8e9652 */
[----:B------:R-:W-:-:S06]  /*9ab0*/  IMAD.MOV.U32 R173, RZ, RZ, R158 ;  /* 0x000000ffffad7224 */ /* 0x000fcc00078e009e */
[----:B------:R3:W4:Y:S01]  /*9ac0*/  MUFU.EX2 R114, R2 ;  /* 0x0000000200727308 */ /* 0x0007220000000800 */
[----:B-1----:R-:W-:Y:S01]  /*9ad0*/  IMAD.WIDE.U32 R4, R0, -0x2daee0ad, RZ ;  /* 0xd2511f5300047825 */ /* 0x002fe200078e00ff */
[----:B------:R-:W-:-:S04]  /*9ae0*/  HSET2.LE.AND R0, R10, R81, PT ;  /* 0x000000510a007233 */ /* 0x000fc80003803000 */
[----:B------:R-:W-:Y:S02]  /*9af0*/  LOP3.LUT R5, R5, UR10, R88, 0x96, !PT ;  /* 0x0000000a05057c12 */ /* 0x000fe4000f8e9658 */
[--C-:B---3--:R-:W-:Y:S02]  /*9b00*/  LOP3.LUT R2, R59, UR11, R14.reuse, 0x96, !PT ;  /* 0x0000000b3b027c12 */ /* 0x108fe4000f8e960e */
[----:B------:R-:W-:-:S03]  /*9b10*/  LOP3.LUT R14, R63, UR11, R14, 0x96, !PT ;  /* 0x0000000b3f0e7c12 */ /* 0x000fc6000f8e960e */
[----:B------:R-:W-:Y:S01]  /*9b20*/  IMAD.WIDE.U32 R12, R2, -0x2daee0ad, RZ ;  /* 0xd2511f53020c7825 */ /* 0x000fe200078e00ff */
[----:B--2---:R-:W-:-:S04]  /*9b30*/  F2FP.PACK_AB R2, R118, R119 ;  /* 0x000000777602723e */ /* 0x004fc800000000ff */
[----:B------:R-:W-:Y:S01]  /*9b40*/  LOP3.LUT R6, R13, UR8, R4, 0x96, !PT ;  /* 0x000000080d067c12 */ /* 0x000fe2000f8e9604 */
[----:B------:R-:W-:Y:S01]  /*9b50*/  FFMA.FTZ R4, R187, c[0x0][0x23c], -R17 ;  /* 0x00008f00bb047a23 */ /* 0x000fe20000010811 */
[----:B------:R-:W-:Y:S01]  /*9b60*/  LOP3.LUT R10, R0, R2, RZ, 0xc0, !PT ;  /* 0x00000002000a7212 */ /* 0x000fe200078ec0ff */
[--C-:B------:R-:W-:Y:S01]  /*9b70*/  HSET2.LE.AND R0, R11, R81.reuse, PT ;  /* 0x000000510b007233 */ /* 0x100fe20003803000 */
[----:B----4-:R-:W-:Y:S01]  /*9b80*/  F2FP.PACK_AB R2, R114, R115 ;  /* 0x000000737202723e */ /* 0x010fe200000000ff */
[----:B------:R-:W1:Y:S01]  /*9b90*/  MUFU.EX2 R112, R4 ;  /* 0x0000000400707308 */ /* 0x000e620000000800 */
[----:B------:R-:W-:Y:S02]  /*9ba0*/  IMAD.MOV.U32 R187, RZ, RZ, R101 ;  /* 0x000000ffffbb7224 */ /* 0x000fe400078e0065 */
[----:B------:R-:W-:Y:S01]  /*9bb0*/  LOP3.LUT R11, R0, R2, RZ, 0xc0, !PT ;  /* 0x00000002000b7212 */ /* 0x000fe200078ec0ff */
[----:B------:R-:W-:Y:S01]  /*9bc0*/  HSET2.LE.AND R0, R8, R81, PT ;  /* 0x0000005108007233 */ /* 0x000fe20003803000 */
[----:B------:R-:W-:-:S04]  /*9bd0*/  F2FP.PACK_AB R2, R116, R117 ;  /* 0x000000757402723e */ /* 0x000fc800000000ff */
[----:B------:R-:W-:Y:S01]  /*9be0*/  LOP3.LUT R8, R0, R2, RZ, 0xc0, !PT ;  /* 0x0000000200087212 */ /* 0x000fe200078ec0ff */
[----:B------:R-:W-:Y:S01]  /*9bf0*/  HSET2.LE.AND R0, R7, R81, PT ;  /* 0x0000005107007233 */ /* 0x000fe20003803000 */
[----:B------:R-:W-:Y:S01]  /*9c00*/  IMAD.WIDE.U32 R6, R6, -0x326172a9, RZ ;  /* 0xcd9e8d5706067825 */ /* 0x000fe200078e00ff */
[----:B-1----:R-:W-:-:S03]  /*9c10*/  F2FP.PACK_AB R2, R112, R113 ;  /* 0x000000717002723e */ /* 0x002fc600000000ff */
[----:B------:R-:W-:Y:S01]  /*9c20*/  IMAD.WIDE.U32 R4, R5, -0x326172a9, RZ ;  /* 0xcd9e8d5705047825 */ /* 0x000fe200078e00ff */
[----:B------:R-:W-:-:S04]  /*9c30*/  LOP3.LUT R9, R0, R2, RZ, 0xc0, !PT ;  /* 0x0000000200097212 */ /* 0x000fc800078ec0ff */
[----:B------:R-:W-:Y:S02]  /*9c40*/  LOP3.LUT R2, R5, UR9, R58, 0x96, !PT ;  /* 0x0000000905027c12 */ /* 0x000fe4000f8e963a */
[----:B------:R-:W-:Y:S01]  /*9c50*/  LOP3.LUT R0, R7, UR7, R4, 0x96, !PT ;  /* 0x0000000707007c12 */ /* 0x000fe2000f8e9604 */
[----:B------:R-:W-:Y:S02]  /*9c60*/  FFMA.FTZ R7, R176, c[0x0][0x23c], -R16 ;  /* 0x00008f00b0077a23 */ /* 0x000fe40000010810 */
[----:B------:R-:W-:Y:S01]  /*9c70*/  IMAD.WIDE.U32 R4, R2, -0x2daee0ad, RZ ;  /* 0xd2511f5302047825 */ /* 0x000fe200078e00ff */
[----:B------:R-:W-:Y:S01]  /*9c80*/  HMMA.16816.F32 R64, R8, R26, R40 ;  /* 0x0000001a0840723c */ /* 0x000fe20000001828 */
[----:B------:R1:W-:Y:S02]  /*9c90*/  MUFU.EX2 R111, R7 ;  /* 0x00000007006f7308 */ /* 0x0003e40000000800 */
[----:B------:R-:W-:Y:S01]  /*9ca0*/  IMAD.WIDE.U32 R20, R0, -0x2daee0ad, RZ ;  /* 0xd2511f5300147825 */ /* 0x000fe200078e00ff */
[----:B------:R-:W-:-:S03]  /*9cb0*/  LOP3.LUT R2, R5, UR6, R12, 0x96, !PT ;  /* 0x0000000605027c12 */ /* 0x000fc6000f8e960c */
[----:B------:R-:W-:Y:S01]  /*9cc0*/  IMAD.MOV.U32 R176, RZ, RZ, R147 ;  /* 0x000000ffffb07224 */ /* 0x000fe200078e0093 */
[----:B------:R-:W-:Y:S01]  /*9cd0*/  LOP3.LUT R0, R21, UR4, R4, 0x96, !PT ;  /* 0x0000000415007c12 */ /* 0x000fe2000f8e9604 */
[----:B------:R-:W-:Y:S01]  /*9ce0*/  IMAD.WIDE.U32 R12, R2, -0x326172a9, RZ ;  /* 0xcd9e8d57020c7825 */ /* 0x000fe200078e00ff */
[----:B------:R-:W-:Y:S03]  /*9cf0*/  HMMA.16816.F32 R148, R8, R32, R44 ;  /* 0x000000200894723c */ /* 0x000fe6000000182c */
[----:B------:R-:W-:Y:S01]  /*9d00*/  IMAD.WIDE.U32 R4, R0, -0x326172a9, RZ ;  /* 0xcd9e8d5700047825 */ /* 0x000fe200078e00ff */
[----:B------:R-:W-:-:S03]  /*9d10*/  LOP3.LUT R23, R13, UR5, R6, 0x96, !PT ;  /* 0x000000050d177c12 */ /* 0x000fc6000f8e9606 */
[----:B------:R-:W-:Y:S01]  /*9d20*/  FFMA.FTZ R0, R171, c[0x0][0x23c], -R16 ;  /* 0x00008f00ab007a23 */ /* 0x000fe20000010810 */
[----:B------:R-:W-:Y:S01]  /*9d30*/  LOP3.LUT R21, R5, UR15, R12, 0x96, !PT ;  /* 0x0000000f05157c12 */ /* 0x000fe2000f8e960c */
[----:B-1----:R-:W-:Y:S01]  /*9d40*/  IMAD.WIDE.U32 R6, R15, -0x2daee0ad, RZ ;  /* 0xd2511f530f067825 */ /* 0x002fe200078e00ff */
[C---:B------:R-:W-:Y:S01]  /*9d50*/  LOP3.LUT R28, R4.reuse, 0xffff, RZ, 0xc0, !PT ;  /* 0x0000ffff041c7812 */ /* 0x040fe200078ec0ff */
[----:B------:R1:W-:Y:S01]  /*9d60*/  MUFU.EX2 R110, R0 ;  /* 0x00000000006e7308 */ /* 0x0003e20000000800 */
[----:B------:R-:W-:Y:S01]  /*9d70*/  LOP3.LUT R40, R4, 0xff, RZ, 0xc0, !PT ;  /* 0x000000ff04287812 */ /* 0x000fe200078ec0ff */
[----:B------:R-:W-:Y:S01]  /*9d80*/  FFMA.FTZ R2, R153, c[0x0][0x23c], -R16 ;  /* 0x00008f0099027a23 */ /* 0x000fe20000010810 */
[--C-:B------:R-:W-:Y:S01]  /*9d90*/  SHF.R.U32.HI R31, RZ, 0x10, R4.reuse ;  /* 0x00000010ff1f7819 */ /* 0x100fe20000011604 */
[----:B------:R-:W-:Y:S01]  /*9da0*/  IMAD.MOV.U32 R147, RZ, RZ, R145 ;  /* 0x000000ffff937224 */ /* 0x000fe200078e0091 */
[----:B------:R-:W-:Y:S01]  /*9db0*/  SHF.R.U32.HI R30, RZ, 0x18, R4 ;  /* 0x00000018ff1e7819 */ /* 0x000fe20000011604 */
[----:B------:R-:W-:Y:S01]  /*9dc0*/  IMAD.WIDE.U32 R4, R29, -0x2daee0ad, RZ ;  /* 0xd2511f531d047825 */ /* 0x000fe200078e00ff */
[----:B------:R-:W-:Y:S01]  /*9dd0*/  LOP3.LUT R7, R7, UR10, R86, 0x96, !PT ;  /* 0x0000000a07077c12 */ /* 0x000fe2000f8e9656 */
[----:B------:R2:W-:Y:S01]  /*9de0*/  MUFU.EX2 R105, R2 ;  /* 0x0000000200697308 */ /* 0x0005e20000000800 */
[----:B------:R-:W-:Y:S01]  /*9df0*/  HMMA.16816.F32 R76, R8, R24, R76 ;  /* 0x00000018084c723c */ /* 0x000fe2000000184c */
[----:B------:R-:W-:Y:S01]  /*9e00*/  IMAD.MOV.U32 R145, RZ, RZ, R102 ;  /* 0x000000ffff917224 */ /* 0x000fe200078e0066 */
[----:B------:R-:W-:Y:S01]  /*9e10*/  LOP3.LUT R22, R5, UR14, R22, 0x96, !PT ;  /* 0x0000000e05167c12 */ /* 0x000fe2000f8e9616 */
[----:B------:R-:W-:Y:S01]  /*9e20*/  IMAD.WIDE.U32 R12, R7, -0x326172a9, RZ ;  /* 0xcd9e8d57070c7825 */ /* 0x000fe200078e00ff */
[----:B------:R-:W-:-:S02]  /*9e30*/  LOP3.LUT R26, R4, 0xffff, RZ, 0xc0, !PT ;  /* 0x0000ffff041a7812 */ /* 0x000fc400078ec0ff */
[----:B------:R-:W-:Y:S01]  /*9e40*/  LOP3.LUT R27, R4, 0xff, RZ, 0xc0, !PT ;  /* 0x000000ff041b7812 */ /* 0x000fe200078ec0ff */
[----:B-1----:R-:W-:Y:S01]  /*9e50*/  FFMA.FTZ R0, R170, c[0x0][0x23c], -R16 ;  /* 0x00008f00aa007a23 */ /* 0x002fe20000010810 */
[----:B------:R-:W-:Y:S01]  /*9e60*/  SHF.R.U32.HI R29, RZ, 0x10, R4 ;  /* 0x00000010ff1d7819 */ /* 0x000fe20000011604 */
[----:B------:R-:W-:Y:S01]  /*9e70*/  IMAD.MOV.U32 R170, RZ, RZ, R154 ;  /* 0x000000ffffaa7224 */ /* 0x000fe200078e009a */
[----:B------:R-:W-:Y:S01]  /*9e80*/  SHF.R.U32.HI R37, RZ, 0x18, R4 ;  /* 0x00000018ff257819 */ /* 0x000fe20000011604 */
[----:B------:R1:W-:Y:S01]  /*9e90*/  MUFU.EX2 R109, R0 ;  /* 0x00000000006d7308 */ /* 0x0003e20000000800 */
[----:B------:R-:W-:Y:S01]  /*9ea0*/  IMAD.WIDE.U32 R4, R14, -0x2daee0ad, RZ ;  /* 0xd2511f530e047825 */ /* 0x000fe200078e00ff */
[----:B------:R-:W-:Y:S01]  /*9eb0*/  LOP3.LUT R14, R13, UR9, R62, 0x96, !PT ;  /* 0x000000090d0e7c12 */ /* 0x000fe2000f8e963e */
[----:B------:R-:W-:Y:S02]  /*9ec0*/  HMMA.16816.F32 R44, R8, R34, R48 ;  /* 0x00000022082c723c */ /* 0x000fe40000001830 */
[----:B--2---:R-:W-:-:S02]  /*9ed0*/  FFMA.FTZ R2, R143, c[0x0][0x23c], -R16 ;  /* 0x00008f008f027a23 */ /* 0x004fc40000010810 */
[----:B------:R-:W-:-:S04]  /*9ee0*/  IMAD.WIDE.U32 R14, R14, -0x2daee0ad, RZ ;  /* 0xd2511f530e0e7825 */ /* 0x000fc800078e00ff */
[----:B------:R-:W-:Y:S02]  /*9ef0*/  IMAD.MOV.U32 R154, RZ, RZ, R61 ;  /* 0x000000ffff9a7224 */ /* 0x000fe400078e003d */
[----:B------:R-:W-:Y:S02]  /*9f00*/  IMAD.MOV.U32 R61, RZ, RZ, R104 ;  /* 0x000000ffff3d7224 */ /* 0x000fe400078e0068 */
[----:B------:R2:W-:Y:S01]  /*9f10*/  MUFU.EX2 R104, R2 ;  /* 0x0000000200687308 */ /* 0x0005e20000000800 */
[----:B-1----:R-:W-:Y:S02]  /*9f20*/  FFMA.FTZ R0, R168, c[0x0][0x23c], -R16 ;  /* 0x00008f00a8007a23 */ /* 0x002fe40000010810 */
[----:B------:R-:W-:Y:S02]  /*9f30*/  IMAD.MOV.U32 R171, RZ, RZ, R157 ;  /* 0x000000ffffab7224 */ /* 0x000fe400078e009d */
[----:B------:R-:W-:Y:S02]  /*9f40*/  IMAD.MOV.U32 R157, RZ, RZ, R56 ;  /* 0x000000ffff9d7224 */ /* 0x000fe400078e0038 */
[----:B------:R-:W-:Y:S01]  /*9f50*/  IMAD.MOV.U32 R56, RZ, RZ, R60 ;  /* 0x000000ffff387224 */ /* 0x000fe200078e003c */
[----:B------:R1:W-:Y:S01]  /*9f60*/  MUFU.EX2 R108, R0 ;  /* 0x00000000006c7308 */ /* 0x0003e20000000800 */
[----:B------:R-:W-:-:S04]  /*9f70*/  IMAD.WIDE.U32 R8, R38, -0x2daee0ad, RZ ;  /* 0xd2511f5326087825 */ /* 0x000fc800078e00ff */
[----:B------:R-:W-:Y:S01]  /*9f80*/  IMAD.MOV.U32 R60, RZ, RZ, R100 ;  /* 0x000000ffff3c7224 */ /* 0x000fe200078e0064 */
[----:B------:R-:W-:Y:S01]  /*9f90*/  LOP3.LUT R25, R8, 0xff, RZ, 0xc0, !PT ;  /* 0x000000ff08197812 */ /* 0x000fe200078ec0ff */
[----:B------:R-:W-:Y:S01]  /*9fa0*/  IMAD.MOV.U32 R143, RZ, RZ, R84 ;  /* 0x000000ffff8f7224 */ /* 0x000fe200078e0054 */
[----:B------:R-:W-:Y:S01]  /*9fb0*/  SHF.R.U32.HI R24, RZ, 0x18, R8 ;  /* 0x00000018ff187819 */ /* 0x000fe20000011608 */
[----:B--2---:R-:W-:Y:S02]  /*9fc0*/  FFMA.FTZ R2, R93, c[0x0][0x23c], -R16 ;  /* 0x00008f005d027a23 */ /* 0x004fe40000010810 */
[----:B------:R-:W-:Y:S02]  /*9fd0*/  IMAD.MOV.U32 R168, RZ, RZ, R152 ;  /* 0x000000ffffa87224 */ /* 0x000fe400078e0098 */
[----:B------:R-:W-:Y:S01]  /*9fe0*/  MUFU.EX2 R102, R2 ;  /* 0x0000000200667308 */ /* 0x000fe20000000800 */
[----:B-1----:R-:W-:Y:S02]  /*9ff0*/  FFMA.FTZ R0, R169, c[0x0][0x23c], -R16 ;  /* 0x00008f00a9007a23 */ /* 0x002fe40000010810 */
[----:B------:R-:W-:-:S05]  /*a000*/  IMAD.MOV.U32 R169, RZ, RZ, R155 ;  /* 0x000000ffffa97224 */ /* 0x000fca00078e009b */
[----:B------:R1:W-:Y:S02]  /*a010*/  MUFU.EX2 R107, R0 ;  /* 0x00000000006b7308 */ /* 0x0003e40000000800 */
[----:B-1----:R-:W-:-:S06]  /*a020*/  FFMA.FTZ R0, R159, c[0x0][0x23c], -R16 ;  /* 0x00008f009f007a23 */ /* 0x002fcc0000010810 */
[----:B------:R1:W-:Y:S02]  /*a030*/  MUFU.EX2 R106, R0 ;  /* 0x00000000006a7308 */ /* 0x0003e40000000800 */
[----:B-1----:R-:W-:-:S05]  /*a040*/  LOP3.LUT R0, R5, UR8, R6, 0x96, !PT ;  /* 0x0000000805007c12 */ /* 0x002fca000f8e9606 */
[----:B------:R-:W-:-:S04]  /*a050*/  IMAD.WIDE.U32 R6, R0, -0x326172a9, RZ ;  /* 0xcd9e8d5700067825 */ /* 0x000fc800078e00ff */
[----:B------:R-:W-:Y:S01]  /*a060*/  FFMA.FTZ R0, R94, c[0x0][0x23c], -R16 ;  /* 0x00008f005e007a23 */ /* 0x000fe20000010810 */
[----:B------:R-:W-:-:S03]  /*a070*/  LOP3.LUT R5, R7, UR7, R12, 0x96, !PT ;  /* 0x0000000707057c12 */ /* 0x000fc6000f8e960c */
[----:B------:R1:W-:Y:S02]  /*a080*/  MUFU.EX2 R103, R0 ;  /* 0x0000000000677308 */ /* 0x0003e40000000800 */
[----:B------:R-:W-:-:S05]  /*a090*/  IMAD.WIDE.U32 R12, R5, -0x2daee0ad, RZ ;  /* 0xd2511f53050c7825 */ /* 0x000fca00078e00ff */
[----:B------:R-:W-:Y:S02]  /*a0a0*/  LOP3.LUT R2, R13, UR4, R14, 0x96, !PT ;  /* 0x000000040d027c12 */ /* 0x000fe4000f8e960e */
[----:B-1----:R-:W-:Y:S01]  /*a0b0*/  LOP3.LUT R0, R15, UR6, R4, 0x96, !PT ;  /* 0x000000060f007c12 */ /* 0x002fe2000f8e9604 */
[----:B------:R-:W-:-:S04]  /*a0c0*/  IMAD.WIDE.U32 R4, R23, -0x2daee0ad, RZ ;  /* 0xd2511f5317047825 */ /* 0x000fc800078e00ff */
[----:B------:R-:W-:Y:S01]  /*a0d0*/  IMAD.WIDE.U32 R14, R0, -0x326172a9, RZ ;  /* 0xcd9e8d57000e7825 */ /* 0x000fe200078e00ff */
[C---:B------:R-:W-:Y:S02]  /*a0e0*/  LOP3.LUT R10, R4.reuse, 0xffff, RZ, 0xc0, !PT ;  /* 0x0000ffff040a7812 */ /* 0x040fe400078ec0ff */
[----:B------:R-:W-:Y:S01]  /*a0f0*/  LOP3.LUT R23, R4, 0xff, RZ, 0xc0, !PT ;  /* 0x000000ff04177812 */ /* 0x000fe200078ec0ff */
[----:B------:R-:W-:Y:S01]  /*a100*/  FFMA.FTZ R0, R160, c[0x0][0x23c], -R16 ;  /* 0x00008f00a0007a23 */ /* 0x000fe20000010810 */
[----:B------:R-:W-:Y:S02]  /*a110*/  LOP3.LUT R6, R15, UR5, R6, 0x96, !PT ;  /* 0x000000050f067c12 */ /* 0x000fe4000f8e9606 */
[----:B------:R-:W-:Y:S01]  /*a120*/  LOP3.LUT R15, R5, UR14, R20, 0x96, !PT ;  /* 0x0000000e050f7c12 */ /* 0x000fe2000f8e9614 */
[----:B------:R1:W-:Y:S01]  /*a130*/  MUFU.EX2 R101, R0 ;  /* 0x0000000000657308 */ /* 0x0003e20000000800 */
[----:B------:R-:W-:Y:S01]  /*a140*/  SHF.R.U32.HI R11, RZ, 0x18, R4 ;  /* 0x00000018ff0b7819 */ /* 0x000fe20000011604 */
[----:B------:R-:W-:Y:S01]  /*a150*/  IMAD.WIDE.U32 R6, R6, -0x2daee0ad, RZ ;  /* 0xd2511f5306067825 */ /* 0x000fe200078e00ff */
[----:B------:R-:W-:-:S04]  /*a160*/  SHF.R.U32.HI R20, RZ, 0x10, R8 ;  /* 0x00000010ff147819 */ /* 0x000fc80000011608 */
[C---:B------:R-:W-:Y:S02]  /*a170*/  LOP3.LUT R38, R6.reuse, 0xffff, RZ, 0xc0, !PT ;  /* 0x0000ffff06267812 */ /* 0x040fe400078ec0ff */
[----:B------:R-:W-:Y:S02]  /*a180*/  LOP3.LUT R39, R6, 0xff, RZ, 0xc0, !PT ;  /* 0x000000ff06277812 */ /* 0x000fe400078ec0ff */
[--C-:B------:R-:W-:Y:S02]  /*a190*/  SHF.R.U32.HI R41, RZ, 0x10, R6.reuse ;  /* 0x00000010ff297819 */ /* 0x100fe40000011606 */
[----:B------:R-:W-:Y:S02]  /*a1a0*/  SHF.R.U32.HI R42, RZ, 0x18, R6 ;  /* 0x00000018ff2a7819 */ /* 0x000fe40000011606 */
[----:B------:R-:W-:Y:S01]  /*a1b0*/  SHF.R.U32.HI R6, RZ, 0x8, R26 ;  /* 0x00000008ff067819 */ /* 0x000fe2000001161a */
[----:B-1----:R-:W-:Y:S01]  /*a1c0*/  FFMA.FTZ R0, R161, c[0x0][0x23c], -R16 ;  /* 0x00008f00a1007a23 */ /* 0x002fe20000010810 */
[----:B------:R-:W-:Y:S01]  /*a1d0*/  SHF.R.U32.HI R16, RZ, 0x10, R4 ;  /* 0x00000010ff107819 */ /* 0x000fe20000011604 */
[----:B------:R-:W-:Y:S01]  /*a1e0*/  IMAD.WIDE.U32 R4, R2, -0x326172a9, RZ ;  /* 0xcd9e8d5702047825 */ /* 0x000fe200078e00ff */
[----:B------:R-:W-:Y:S01]  /*a1f0*/  PRMT R33, R27, 0x5410, R6 ;  /* 0x000054101b217816 */ /* 0x000fe20000000006 */
[----:B------:R1:W-:Y:S01]  /*a200*/  MUFU.EX2 R100, R0 ;  /* 0x0000000000647308 */ /* 0x0003e20000000800 */
[----:B------:R-:W-:Y:S01]  /*a210*/  LOP3.LUT R6, R29, 0xff, RZ, 0xc0, !PT ;  /* 0x000000ff1d067812 */ /* 0x000fe200078ec0ff */
[----:B------:R-:W-:Y:S01]  /*a220*/  FFMA.FTZ R2, R201, c[0x0][0x23c], -R17 ;  /* 0x00008f00c9027a23 */ /* 0x000fe20000010811 */
[----:B------:R-:W-:Y:S01]  /*a230*/  LOP3.LUT R13, R5, UR15, R14, 0x96, !PT ;  /* 0x0000000f050d7c12 */ /* 0x000fe2000f8e960e */
[----:B------:R-:W-:Y:S01]  /*a240*/  IMAD.MOV.U32 R201, RZ, RZ, R56 ;  /* 0x000000ffffc97224 */ /* 0x000fe200078e0038 */
[----:B------:R-:W-:Y:S01]  /*a250*/  LOP3.LUT R32, R4, 0xffff, RZ, 0xc0, !PT ;  /* 0x0000ffff04207812 */ /* 0x000fe200078ec0ff */
[----:B------:R-:W-:Y:S01]  /*a260*/  IMAD.MOV.U32 R56, RZ, RZ, R99 ;  /* 0x000000ffff387224 */ /* 0x000fe200078e0063 */
[--C-:B------:R-:W-:Y:S01]  /*a270*/  SHF.R.U32.HI R35, RZ, 0x10, R4.reuse ;  /* 0x00000010ff237819 */ /* 0x100fe20000011604 */
[----:B------:R2:W-:Y:S01]  /*a280*/  MUFU.EX2 R99, R2 ;  /* 0x0000000200637308 */ /* 0x0005e20000000800 */
[----:B------:R-:W-:Y:S01]  /*a290*/  FFMA.FTZ R5, R200, c[0x0][0x23c], -R19 ;  /* 0x00008f00c8057a23 */ /* 0x000fe20000010813 */
[----:B------:R-:W-:Y:S01]  /*a2a0*/  SHF.R.U32.HI R34, RZ, 0x18, R4 ;  /* 0x00000018ff227819 */ /* 0x000fe20000011604 */
[----:B------:R-:W-:Y:S01]  /*a2b0*/  IMAD.MOV.U32 R200, RZ, RZ, R157 ;  /* 0x000000ffffc87224 */ /* 0x000fe200078e009d */
[----:B------:R-:W-:Y:S01]  /*a2c0*/  LOP3.LUT R14, R7, UR14, R12, 0x96, !PT ;  /* 0x0000000e070e7c12 */ /* 0x000fe2000f8e960c */
[----:B------:R-:W-:-:S02]  /*a2d0*/  IMAD.MOV.U32 R157, RZ, RZ, R57 ;  /* 0x000000ffff9d7224 */ /* 0x000fc400078e0039 */
[----:B------:R-:W-:Y:S01]  /*a2e0*/  FFMA.FTZ R7, R227, c[0x0][0x23c], -R18 ;  /* 0x00008f00e3077a23 */ /* 0x000fe20000010812 */
[----:B-1----:R-:W-:Y:S01]  /*a2f0*/  LOP3.LUT R0, R9, UR14, R36, 0x96, !PT ;  /* 0x0000000e09007c12 */ /* 0x002fe2000f8e9624 */
[----:B------:R1:W-:Y:S01]  /*a300*/  MUFU.EX2 R94, R5 ;  /* 0x00000005005e7308 */ /* 0x0003e20000000800 */
[----:B------:R-:W-:Y:S02]  /*a310*/  LOP3.LUT R36, R4, 0xff, RZ, 0xc0, !PT ;  /* 0x000000ff04247812 */ /* 0x000fe400078ec0ff */
[----:B------:R-:W-:Y:S02]  /*a320*/  SHF.R.U32.HI R4, RZ, 0x8, R28 ;  /* 0x00000008ff047819 */ /* 0x000fe4000001161c */
[----:B------:R-:W-:Y:S01]  /*a330*/  LOP3.LUT R9, R8, 0xffff, RZ, 0xc0, !PT ;  /* 0x0000ffff08097812 */ /* 0x000fe200078ec0ff */
[----:B--2---:R-:W-:Y:S01]  /*a340*/  FFMA.FTZ R2, R189, c[0x0][0x23c], -R17 ;  /* 0x00008f00bd027a23 */ /* 0x004fe20000010811 */
[----:B------:R-:W-:Y:S01]  /*a350*/  PRMT R58, R40, 0x5410, R4 ;  /* 0x00005410283a7816 */ /* 0x000fe20000000004 */
[----:B------:R-:W-:Y:S01]  /*a360*/  IMAD.MOV.U32 R189, RZ, RZ, R61 ;  /* 0x000000ffffbd7224 */ /* 0x000fe200078e003d */
[----:B------:R-:W-:Y:S01]  /*a370*/  LOP3.LUT R8, R21, 0xff, RZ, 0xc0, !PT ;  /* 0x000000ff15087812 */ /* 0x000fe200078ec0ff */
[----:B------:R-:W-:Y:S01]  /*a380*/  IMAD.MOV.U32 R61, RZ, RZ, R97 ;  /* 0x000000ffff3d7224 */ /* 0x000fe200078e0061 */
[----:B------:R2:W-:Y:S01]  /*a390*/  MUFU.EX2 R92, R7 ;  /* 0x00000007005c7308 */ /* 0x0005e20000000800 */
[----:B------:R-:W-:-:S02]  /*a3a0*/  FFMA.FTZ R4, R184, c[0x0][0x23c], -R19 ;  /* 0x00008f00b8047a23 */ /* 0x000fc40000010813 */
[----:B------:R-:W-:Y:S01]  /*a3b0*/  IMAD.MOV.U32 R184, RZ, RZ, R56 ;  /* 0x000000ffffb87224 */ /* 0x000fe200078e0038 */
[----:B-1----:R-:W-:Y:S01]  /*a3c0*/  SHF.R.U32.HI R5, RZ, 0x8, R10 ;  /* 0x00000008ff057819 */ /* 0x002fe2000001160a */
[----:B------:R-:W-:Y:S02]  /*a3d0*/  IMAD.MOV.U32 R227, RZ, RZ, R61 ;  /* 0x000000ffffe37224 */ /* 0x000fe400078e003d */
[----:B------:R-:W-:Y:S01]  /*a3e0*/  IMAD.MOV.U32 R61, RZ, RZ, R60 ;  /* 0x000000ffff3d7224 */ /* 0x000fe200078e003c */
[----:B------:R1:W-:Y:S01]  /*a3f0*/  MUFU.EX2 R97, R2 ;  /* 0x0000000200617308 */ /* 0x0003e20000000800 */
[----:B------:R-:W-:Y:S02]  /*a400*/  PRMT R60, R23, 0x5410, R5 ;  /* 0x00005410173c7816 */ /* 0x000fe40000000005 */
[----:B------:R-:W-:-:S04]  /*a410*/  SHF.R.U32.HI R5, RZ, 0x8, R9 ;  /* 0x00000008ff057819 */ /* 0x000fc80000011609 */
[----:B------:R-:W-:Y:S01]  /*a420*/  PRMT R9, R25, 0x5410, R5 ;  /* 0x0000541019097816 */ /* 0x000fe20000000005 */
[----:B------:R3:W-:Y:S01]  /*a430*/  MUFU.EX2 R93, R4 ;  /* 0x00000004005d7308 */ /* 0x0007e20000000800 */
[----:B--2---:R-:W-:Y:S01]  /*a440*/  SHF.R.U32.HI R7, RZ, 0x18, R0 ;  /* 0x00000018ff077819 */ /* 0x004fe20000011600 */
[----:B-1----:R-:W-:Y:S02]  /*a450*/  FFMA.FTZ R2, R203, c[0x0][0x23c], -R19 ;  /* 0x00008f00cb027a23 */ /* 0x002fe40000010813 */
[----:B------:R-:W-:Y:S02]  /*a460*/  IMAD.MOV.U32 R203, RZ, RZ, R154 ;  /* 0x000000ffffcb7224 */ /* 0x000fe400078e009a */
[----:B------:R-:W-:Y:S02]  /*a470*/  IMAD.MOV.U32 R154, RZ, RZ, R95 ;  /* 0x000000ffff9a7224 */ /* 0x000fe400078e005f */
[----:B------:R1:W-:Y:S01]  /*a480*/  MUFU.EX2 R95, R2 ;  /* 0x00000002005f7308 */ /* 0x0003e20000000800 */
[----:B---3--:R-:W-:-:S02]  /*a490*/  LOP3.LUT R4, R16, 0xff, RZ, 0xc0, !PT ;  /* 0x000000ff10047812 */ /* 0x008fc400078ec0ff */
[----:B------:R-:W-:Y:S02]  /*a4a0*/  PRMT R16, R6, 0x5410, R37 ;  /* 0x0000541006107816 */ /* 0x000fe40000000025 */
[----:B------:R-:W-:Y:S02]  /*a4b0*/  SHF.R.U32.HI R6, RZ, 0x10, R0 ;  /* 0x00000010ff067819 */ /* 0x000fe40000011600 */
[----:B------:R-:W-:Y:S01]  /*a4c0*/  PRMT R59, R4, 0x5410, R11 ;  /* 0x00005410043b7816 */ /* 0x000fe2000000000b */
[----:B------:R-:W-:Y:S01]  /*a4d0*/  FFMA.FTZ R4, R223, c[0x0][0x23c], -R18 ;  /* 0x00008f00df047a23 */ /* 0x000fe20000010812 */
[----:B------:R-:W-:Y:S01]  /*a4e0*/  LOP3.LUT R6, R6, 0xff, RZ, 0xc0, !PT ;  /* 0x000000ff06067812 */ /* 0x000fe200078ec0ff */
[----:B------:R-:W-:Y:S01]  /*a4f0*/  IMAD.MOV.U32 R223, RZ, RZ, R154 ;  /* 0x000000ffffdf7224 */ /* 0x000fe200078e009a */
[----:B------:R-:W-:Y:S01]  /*a500*/  SHF.R.U32.HI R11, RZ, 0x18, R21 ;  /* 0x00000018ff0b7819 */ /* 0x000fe20000011615 */
[----:B------:R2:W3:Y:S01]  /*a510*/  MUFU.EX2 R91, R4 ;  /* 0x00000004005b7308 */ /* 0x0004e20000000800 */
[----:B-1----:R-:W-:-:S04]  /*a520*/  LOP3.LUT R2, R31, 0xff, RZ, 0xc0, !PT ;  /* 0x000000ff1f027812 */ /* 0x002fc800078ec0ff */
[----:B------:R-:W-:Y:S02]  /*a530*/  PRMT R57, R2, 0x5410, R30 ;  /* 0x0000541002397816 */ /* 0x000fe4000000001e */
[----:B------:R-:W-:Y:S01]  /*a540*/  LOP3.LUT R2, R21, 0xffff, RZ, 0xc0, !PT ;  /* 0x0000ffff15027812 */ /* 0x000fe200078ec0ff */
[----:B------:R-:W-:Y:S03]  /*a550*/  LDSM.16.MT88.4 R28, [R210+0x5400] ;  /* 0x00540000d21c783b */ /* 0x000fe60000004200 */
[----:B------:R-:W-:Y:S02]  /*a560*/  SHF.R.U32.HI R2, RZ, 0x8, R2 ;  /* 0x00000008ff027819 */ /* 0x000fe40000011602 */
[----:B--2---:R-:W-:Y:S02]  /*a570*/  LOP3.LUT R4, R20, 0xff, RZ, 0xc0, !PT ;  /* 0x000000ff14047812 */ /* 0x004fe400078ec0ff */
[----:B------:R-:W-:-:S02]  /*a580*/  PRMT R56, R8, 0x5410, R2 ;  /* 0x0000541008387816 */ /* 0x000fc40000000002 */
[C---:B------:R-:W-:Y:S02]  /*a590*/  LOP3.LUT R2, R0.reuse, 0xffff, RZ, 0xc0, !PT ;  /* 0x0000ffff00027812 */ /* 0x040fe400078ec0ff */
[----:B------:R-:W-:Y:S02]  /*a5a0*/  LOP3.LUT R8, R0, 0xff, RZ, 0xc0, !PT ;  /* 0x000000ff00087812 */ /* 0x000fe400078ec0ff */
[----:B------:R-:W-:Y:S01]  /*a5b0*/  SHF.R.U32.HI R0, RZ, 0x8, R2 ;  /* 0x00000008ff007819 */ /* 0x000fe20000011602 */
[----:B------:R-:W-:Y:S01]  /*a5c0*/  FFMA.FTZ R2, R188, c[0x0][0x23c], -R19 ;  /* 0x00008f00bc027a23 */ /* 0x000fe20000010813 */
[----:B------:R-:W-:Y:S01]  /*a5d0*/  PRMT R12, R4, 0x5410, R24 ;  /* 0x00005410040c7816 */ /* 0x000fe20000000018 */
[----:B------:R-:W-:Y:S01]  /*a5e0*/  FFMA.FTZ R4, R193, c[0x0][0x23c], -R18 ;  /* 0x00008f00c1047a23 */ /* 0x000fe20000010812 */
[----:B------:R-:W-:Y:S01]  /*a5f0*/  PRMT R0, R8, 0x5410, R0 ;  /* 0x0000541008007816 */ /* 0x000fe20000000000 */
[----:B------:R1:W2:Y:S01]  /*a600*/  MUFU.EX2 R90, R2 ;  /* 0x00000002005a7308 */ /* 0x0002a20000000800 */
[----:B------:R-:W4:Y:S01]  /*a610*/  LDSM.16.MT88.4 R24, [R209+0x5400] ;  /* 0x00540000d118783b */ /* 0x000f220000004200 */
[----:B------:R-:W-:-:S02]  /*a620*/  IMAD.MOV.U32 R188, RZ, RZ, R157 ;  /* 0x000000ffffbc7224 */ /* 0x000fc400078e009d */
[----:B------:R-:W-:Y:S01]  /*a630*/  HSET2.LE.AND R0, R0, R81, PT ;  /* 0x0000005100007233 */ /* 0x000fe20003803000 */
[----:B------:R-:W-:-:S03]  /*a640*/  FFMA.FTZ R8, R202, c[0x0][0x23c], -R17 ;  /* 0x00008f00ca087a23 */ /* 0x000fc60000010811 */
[----:B------:R2:W-:Y:S01]  /*a650*/  MUFU.EX2 R89, R4 ;  /* 0x0000000400597308 */ /* 0x0005e20000000800 */
[----:B-1----:R-:W-:Y:S01]  /*a660*/  PRMT R2, R6, 0x5410, R7 ;  /* 0x0000541006027816 */ /* 0x002fe20000000007 */
[----:B------:R-:W-:Y:S01]  /*a670*/  FFMA.FTZ R7, R195, c[0x0][0x23c], -R17 ;  /* 0x00008f00c3077a23 */ /* 0x000fe20000010811 */
[----:B---3--:R-:W-:-:S05]  /*a680*/  F2FP.PACK_AB R6, R91, R92 ;  /* 0x0000005c5b06723e */ /* 0x008fca00000000ff */
[----:B------:R1:W-:Y:S01]  /*a690*/  MUFU.EX2 R84, R8 ;  /* 0x0000000800547308 */ /* 0x0003e20000000800 */
[----:B------:R-:W-:Y:S01]  /*a6a0*/  HSET2.LE.AND R5, R2, R81, PT ;  /* 0x0000005102057233 */ /* 0x000fe20003803000 */
[----:B------:R-:W-:-:S04]  /*a6b0*/  F2FP.PACK_AB R2, R94, R95 ;  /* 0x0000005f5e02723e */ /* 0x000fc800000000ff */
[----:B--2---:R-:W-:Y:S01]  /*a6c0*/  LOP3.LUT R4, R0, R2, RZ, 0xc0, !PT ;  /* 0x0000000200047212 */ /* 0x004fe200078ec0ff */
[----:B------:R-:W-:Y:S01]  /*a6d0*/  FFMA.FTZ R2, R192, c[0x0][0x23c], -R18 ;  /* 0x00008f00c0027a23 */ /* 0x000fe20000010812 */
[----:B------:R-:W-:Y:S01]  /*a6e0*/  HSET2.LE.AND R0, R9, R81, PT ;  /* 0x0000005109007233 */ /* 0x000fe20003803000 */
[----:B------:R-:W-:Y:S01]  /*a6f0*/  LOP3.LUT R5, R5, R6, RZ, 0xc0, !PT ;  /* 0x0000000605057212 */ /* 0x000fe200078ec0ff */
[----:B------:R-:W-:Y:S01]  /*a700*/  MUFU.EX2 R87, R7 ;  /* 0x0000000700577308 */ /* 0x000fe20000000800 */
[----:B------:R-:W-:-:S04]  /*a710*/  SHF.R.U32.HI R9, RZ, 0x8, R32 ;  /* 0x00000008ff097819 */ /* 0x000fc80000011620 */
[----:B------:R-:W-:Y:S01]  /*a720*/  PRMT R40, R36, 0x5410, R9 ;  /* 0x0000541024287816 */ /* 0x000fe20000000009 */
[----:B-1----:R-:W-:Y:S01]  /*a730*/  FFMA.FTZ R8, R231, c[0x0][0x23c], -R19 ;  /* 0x00008f00e7087a23 */ /* 0x002fe20000010813 */
[----:B------:R-:W-:Y:S01]  /*a740*/  SHF.R.U32.HI R9, RZ, 0x18, R22 ;  /* 0x00000018ff097819 */ /* 0x000fe20000011616 */
[----:B------:R1:W2:Y:S02]  /*a750*/  MUFU.EX2 R88, R2 ;  /* 0x0000000200587308 */ /* 0x0002a40000000800 */
[----:B-1----:R-:W-:-:S04]  /*a760*/  F2FP.PACK_AB R2, R90, R93 ;  /* 0x0000005d5a02723e */ /* 0x002fc800000000ff */
[----:B------:R-:W-:Y:S01]  /*a770*/  LOP3.LUT R6, R0, R2, RZ, 0xc0, !PT ;  /* 0x0000000200067212 */ /* 0x000fe200078ec0ff */
[----:B------:R-:W-:Y:S01]  /*a780*/  FFMA.FTZ R2, R197, c[0x0][0x23c], -R17 ;  /* 0x00008f00c5027a23 */ /* 0x000fe20000010811 */
[----:B------:R-:W-:-:S03]  /*a790*/  SHF.R.U32.HI R0, RZ, 0x10, R21 ;  /* 0x00000010ff007819 */ /* 0x000fc60000011615 */
[----:B------:R2:W1:Y:S01]  /*a7a0*/  MUFU.EX2 R86, R2 ;  /* 0x0000000200567308 */ /* 0x0004620000000800 */
[----:B------:R-:W-:Y:S01]  /*a7b0*/  LOP3.LUT R10, R0, 0xff, RZ, 0xc0, !PT ;  /* 0x000000ff000a7812 */ /* 0x000fe200078ec0ff */
[----:B------:R-:W-:Y:S01]  /*a7c0*/  HSET2.LE.AND R0, R12, R81, PT ;  /* 0x000000510c007233 */ /* 0x000fe20003803000 */
[----:B------:R-:W-:Y:S02]  /*a7d0*/  LOP3.LUT R12, R13, 0xff, RZ, 0xc0, !PT ;  /* 0x000000ff0d0c7812 */ /* 0x000fe400078ec0ff */
[----:B------:R-:W-:Y:S01]  /*a7e0*/  PRMT R43, R10, 0x5410, R11 ;  /* 0x000054100a2b7816 */ /* 0x000fe2000000000b */
[----:B------:R-:W-:Y:S01]  /*a7f0*/  FFMA.FTZ R10, R185, c[0x0][0x23c], -R19 ;  /* 0x00008f00b90a7a23 */ /* 0x000fe20000010813 */
[----:B------:R-:W-:Y:S02]  /*a800*/  LOP3.LUT R11, R15, 0xff, RZ, 0xc0, !PT ;  /* 0x000000ff0f0b7812 */ /* 0x000fe400078ec0ff */
[----:B--2---:R-:W-:-:S04]  /*a810*/  F2FP.PACK_AB R2, R88, R89 ;  /* 0x000000595802723e */ /* 0x004fc800000000ff */
[----:B------:R-:W-:Y:S01]  /*a820*/  LOP3.LUT R7, R0, R2, RZ, 0xc0, !PT ;  /* 0x0000000200077212 */ /* 0x000fe200078ec0ff */
[--C-:B------:R-:W-:Y:S02]  /*a830*/  FFMA.FTZ R0, R174, c[0x0][0x23c], -R17.reuse ;  /* 0x00008f00ae007a23 */ /* 0x100fe40000010811 */
[----:B------:R-:W-:Y:S02]  /*a840*/  FFMA.FTZ R2, R175, c[0x0][0x23c], -R17 ;  /* 0x00008f00af027a23 */ /* 0x000fe40000010811 */
[----:B------:R2:W3:Y:S02]  /*a850*/  MUFU.EX2 R83, R0 ;  /* 0x0000000000537308 */ /* 0x0004e40000000800 */
[C---:B----4-:R-:W-:Y:S06]  /*a860*/  HMMA.16816.F32 R156, R4.reuse, R24, R72 ;  /* 0x00000018049c723c */ /* 0x050fec0000001848 */
[----:B------:R4:W-:Y:S02]  /*a870*/  MUFU.EX2 R82, R2 ;  /* 0x0000000200527308 */ /* 0x0009e40000000800 */
[----:B------:R-:W-:Y:S01]  /*a880*/  HMMA.16816.F32 R160, R4, R26, R68 ;  /* 0x0000001a04a0723c */ /* 0x000fe20000001844 */
[----:B--2---:R-:W-:-:S05]  /*a890*/  LOP3.LUT R0, R35, 0xff, RZ, 0xc0, !PT ;  /* 0x000000ff23007812 */ /* 0x004fca00078ec0ff */
[----:B------:R-:W-:Y:S02]  /*a8a0*/  MUFU.EX2 R73, R8 ;  /* 0x0000000800497308 */ /* 0x000fe40000000800 */
[C---:B------:R-:W-:Y:S01]  /*a8b0*/  HMMA.16816.F32 R164, R4.reuse, R28, R164 ;  /* 0x0000001c04a4723c */ /* 0x040fe200000018a4 */
[----:B------:R-:W-:Y:S01]  /*a8c0*/  PRMT R35, R0, 0x5410, R34 ;  /* 0x0000541000237816 */ /* 0x000fe20000000022 */
[--C-:B------:R-:W-:Y:S02]  /*a8d0*/  FFMA.FTZ R0, R177, c[0x0][0x23c], -R17.reuse ;  /* 0x00008f00b1007a23 */ /* 0x100fe40000010811 */
[--C-:B----4-:R-:W-:Y:S02]  /*a8e0*/  FFMA.FTZ R2, R178, c[0x0][0x23c], -R17.reuse ;  /* 0x00008f00b2027a23 */ /* 0x110fe40000010811 */
[----:B------:R2:W-:Y:S02]  /*a8f0*/  MUFU.EX2 R80, R0 ;  /* 0x0000000000507308 */ /* 0x0005e40000000800 */
[----:B------:R-:W-:Y:S06]  /*a900*/  HMMA.16816.F32 R52, R4, R30, R52 ;  /* 0x0000001e0434723c */ /* 0x000fec0000001834 */
[----:B------:R4:W-:Y:S01]  /*a910*/  MUFU.EX2 R75, R2 ;  /* 0x00000002004b7308 */ /* 0x0009e20000000800 */
[----:B------:R-:W-:Y:S01]  /*a920*/  FFMA.FTZ R5, R179, c[0x0][0x23c], -R17 ;  /* 0x00008f00b3057a23 */ /* 0x000fe20000010811 */
[----:B------:R-:W-:-:S02]  /*a930*/  LOP3.LUT R7, R22, 0xff, RZ, 0xc0, !PT ;  /* 0x000000ff16077812 */ /* 0x000fc400078ec0ff */
[----:B--2---:R-:W-:-:S04]  /*a940*/  SHF.R.U32.HI R0, RZ, 0x8, R38 ;  /* 0x00000008ff007819 */ /* 0x004fc80000011626 */
[----:B------:R2:W-:Y:S01]  /*a950*/  MUFU.EX2 R74, R5 ;  /* 0x00000005004a7308 */ /* 0x0005e20000000800 */
[----:B------:R-:W-:Y:S02]  /*a960*/  PRMT R39, R39, 0x5410, R0 ;  /* 0x0000541027277816 */ /* 0x000fe40000000000 */
[----:B------:R-:W-:Y:S02]  /*a970*/  LOP3.LUT R0, R22, 0xffff, RZ, 0xc0, !PT ;  /* 0x0000ffff16007812 */ /* 0x000fe400078ec0ff */
[----:B----4-:R-:W-:-:S03]  /*a980*/  SHF.R.U32.HI R2, RZ, 0x10, R22 ;  /* 0x00000010ff027819 */ /* 0x010fc60000011616 */
[----:B------:R4:W1:Y:S01]  /*a990*/  MUFU.EX2 R72, R10 ;  /* 0x0000000a00487308 */ /* 0x0008620000000800 */
[----:B------:R-:W-:Y:S01]  /*a9a0*/  SHF.R.U32.HI R6, RZ, 0x8, R0 ;  /* 0x00000008ff067819 */ /* 0x000fe20000011600 */
[--C-:B------:R-:W-:Y:S01]  /*a9b0*/  HSET2.LE.AND R0, R33, R81.reuse, PT ;  /* 0x0000005121007233 */ /* 0x100fe20003803000 */
[----:B------:R-:W-:Y:S01]  /*a9c0*/  LOP3.LUT R4, R2, 0xff, RZ, 0xc0, !PT ;  /* 0x000000ff02047812 */ /* 0x000fe200078ec0ff */
[----:B------:R-:W3:Y:S01]  /*a9d0*/  LDSM.16.MT88.4 R20, [R209+0x5800] ;  /* 0x00580000d114783b */ /* 0x000ee20000004200 */
[----:B------:R-:W-:Y:S02]  /*a9e0*/  PRMT R7, R7, 0x5410, R6 ;  /* 0x0000541007077816 */ /* 0x000fe40000000006 */
[----:B------:R-:W-:Y:S02]  /*a9f0*/  F2FP.PACK_AB R2, R108, R109 ;  /* 0x0000006d6c02723e */ /* 0x000fe400000000ff */
[----:B--2---:R-:W-:Y:S01]  /*aa00*/  PRMT R5, R4, 0x5410, R9 ;  /* 0x0000541004057816 */ /* 0x004fe20000000009 */
[--C-:B------:R-:W-:Y:S01]  /*aa10*/  HSET2.LE.AND R4, R7, R81.reuse, PT ;  /* 0x0000005107047233 */ /* 0x100fe20003803000 */
[----:B------:R-:W-:Y:S01]  /*aa20*/  LOP3.LUT R6, R0, R2, RZ, 0xc0, !PT ;  /* 0x0000000200067212 */ /* 0x000fe200078ec0ff */
[--C-:B------:R-:W-:Y:S01]  /*aa30*/  HSET2.LE.AND R0, R16, R81.reuse, PT ;  /* 0x0000005110007233 */ /* 0x100fe20003803000 */
[----:B------:R-:W-:Y:S01]  /*aa40*/  F2FP.PACK_AB R9, R97, R99 ;  /* 0x000000636109723e */ /* 0x000fe200000000ff */
[----:B------:R-:W-:Y:S01]  /*aa50*/  HSET2.LE.AND R8, R5, R81, PT ;  /* 0x0000005105087233 */ /* 0x000fe20003803000 */
[----:B------:R-:W-:-:S02]  /*aa60*/  F2FP.PACK_AB R5, R110, R111 ;  /* 0x0000006f6e05723e */ /* 0x000fc400000000ff */
[----:B-1----:R-:W-:Y:S02]  /*aa70*/  F2FP.PACK_AB R2, R86, R87 ;  /* 0x000000575602723e */ /* 0x002fe400000000ff */
[----:B------:R-:W-:Y:S02]  /*aa80*/  LOP3.LUT R4, R4, R5, RZ, 0xc0, !PT ;  /* 0x0000000504047212 */ /* 0x000fe400078ec0ff */
[----:B------:R-:W-:Y:S01]  /*aa90*/  LOP3.LUT R5, R8, R9, RZ, 0xc0, !PT ;  /* 0x0000000908057212 */ /* 0x000fe200078ec0ff */
[----:B------:R-:W-:Y:S01]  /*aaa0*/  FFMA.FTZ R8, R191, c[0x0][0x23c], -R19 ;  /* 0x00008f00bf087a23 */ /* 0x000fe20000010813 */
[----:B------:R-:W-:Y:S02]  /*aab0*/  LOP3.LUT R7, R0, R2, RZ, 0xc0, !PT ;  /* 0x0000000200077212 */ /* 0x000fe400078ec0ff */
[----:B------:R-:W-:Y:S01]  /*aac0*/  LOP3.LUT R0, R15, 0xffff, RZ, 0xc0, !PT ;  /* 0x0000ffff0f007812 */ /* 0x000fe200078ec0ff */
[----:B------:R1:W-:Y:S01]  /*aad0*/  MUFU.EX2 R71, R8 ;  /* 0x0000000800477308 */ /* 0x0003e20000000800 */
[----:B------:R-:W-:-:S02]  /*aae0*/  SHF.R.U32.HI R2, RZ, 0x10, R15 ;  /* 0x00000010ff027819 */ /* 0x000fc4000001160f */
[----:B----4-:R-:W-:Y:S01]  /*aaf0*/  SHF.R.U32.HI R10, RZ, 0x18, R15 ;  /* 0x00000018ff0a7819 */ /* 0x010fe2000001160f */
[----:B------:R-:W-:Y:S01]  /*ab00*/  HMMA.16816.F32 R48, R4, R26, R64 ;  /* 0x0000001a0430723c */ /* 0x000fe20000001840 */
[----:B------:R-:W-:Y:S01]  /*ab10*/  LOP3.LUT R9, R41, 0xff, RZ, 0xc0, !PT ;  /* 0x000000ff29097812 */ /* 0x000fe200078ec0ff */
[----:B------:R-:W-:-:S03]  /*ab20*/  FFMA.FTZ R15, R236, c[0x0][0x23c], -R18 ;  /* 0x00008f00ec0f7a23 */ /* 0x000fc60000010812 */
[----:B------:R-:W-:-:S03]  /*ab30*/  PRMT R16, R9, 0x5410, R42 ;  /* 0x0000541009107816 */ /* 0x000fc6000000002a */
[C---:B------:R-:W-:Y:S01]  /*ab40*/  HMMA.16816.F32 R152, R4.reuse, R24, R76 ;  /* 0x000000180498723c */ /* 0x040fe2000000184c */
[----:B------:R-:W2:Y:S01]  /*ab50*/  LDSM.16.MT88.4 R24, [R210+0x5800] ;  /* 0x00580000d218783b */ /* 0x000ea20000004200 */
[----:B-1----:R-:W-:Y:S02]  /*ab60*/  SHF.R.U32.HI R8, RZ, 0x8, R0 ;  /* 0x00000008ff087819 */ /* 0x002fe40000011600 */
[----:B------:R-:W-:Y:S01]  /*ab70*/  LOP3.LUT R0, R2, 0xff, RZ, 0xc0, !PT ;  /* 0x000000ff02007812 */ /* 0x000fe200078ec0ff */
[----:B------:R-:W-:Y:S01]  /*ab80*/  FFMA.FTZ R2, R194, c[0x0][0x23c], -R19 ;  /* 0x00008f00c2027a23 */ /* 0x000fe20000010813 */
[----:B------:R-:W-:Y:S02]  /*ab90*/  PRMT R37, R11, 0x5410, R8 ;  /* 0x000054100b257816 */ /* 0x000fe40000000008 */
[----:B------:R-:W-:Y:S01]  /*aba0*/  HMMA.16816.F32 R148, R4, R28, R148 ;  /* 0x0000001c0494723c */ /* 0x000fe20000001894 */
[----:B------:R-:W-:Y:S01]  /*abb0*/  PRMT R36, R0, 0x5410, R10 ;  /* 0x0000541000247816 */ /* 0x000fe2000000000a */
[--C-:B------:R-:W-:Y:S01]  /*abc0*/  FFMA.FTZ R0, R237, c[0x0][0x23c], -R18.reuse ;  /* 0x00008f00ed007a23 */ /* 0x100fe20000010812 */
[----:B------:R1:W-:Y:S01]  /*abd0*/  MUFU.EX2 R70, R2 ;  /* 0x0000000200467308 */ /* 0x0003e20000000800 */
[----:B------:R-:W-:Y:S01]  /*abe0*/  SHF.R.U32.HI R8, RZ, 0x10, R13 ;  /* 0x00000010ff087819 */ /* 0x000fe2000001160d */
[----:B------:R-:W-:Y:S01]  /*abf0*/  FFMA.FTZ R10, R196, c[0x0][0x23c], -R18 ;  /* 0x00008f00c40a7a23 */ /* 0x000fe20000010812 */
[----:B------:R-:W-:-:S02]  /*ac00*/  LOP3.LUT R11, R14, 0xff, RZ, 0xc0, !PT ;  /* 0x000000ff0e0b7812 */ /* 0x000fc400078ec0ff */
[----:B------:R-:W-:Y:S03]  /*ac10*/  HMMA.16816.F32 R44, R4, R30, R44 ;  /* 0x0000001e042c723c */ /* 0x000fe6000000182c */
[----:B------:R4:W-:Y:S04]  /*ac20*/  MUFU.EX2 R69, R0 ;  /* 0x0000000000457308 */ /* 0x0009e80000000800 */
[----:B------:R-:W-:Y:S02]  /*ac30*/  FADD.FTZ R5, R223, R188 ;  /* 0x000000bcdf057221 */ /* 0x000fe40000010000 */
[----:B------:R-:W-:Y:S01]  /*ac40*/  IMAD.MOV.U32 R223, RZ, RZ, R227 ;  /* 0x000000ffffdf7224 */ /* 0x000fe200078e00e3 */
[----:B-1----:R-:W-:Y:S01]  /*ac50*/  LOP3.LUT R2, R13, 0xffff, RZ, 0xc0, !PT ;  /* 0x0000ffff0d027812 */ /* 0x002fe200078ec0ff */
[----:B------:R1:W1:Y:S01]  /*ac60*/  MUFU.EX2 R68, R10 ;  /* 0x0000000a00447308 */ /* 0x0002620000000800 */
[----:B------:R-:W-:Y:S01]  /*ac70*/  SHF.R.U32.HI R13, RZ, 0x18, R13 ;  /* 0x00000018ff0d7819 */ /* 0x000fe2000001160d */
[----:B------:R-:W-:Y:S01]  /*ac80*/  IMAD.MOV.U32 R188, RZ, RZ, R184 ;  /* 0x000000ffffbc7224 */ /* 0x000fe200078e00b8 */
[----:B------:R-:W-:Y:S01]  /*ac90*/  SHF.R.U32.HI R9, RZ, 0x8, R2 ;  /* 0x00000008ff097819 */ /* 0x000fe20000011602 */
[----:B------:R-:W-:Y:S01]  /*aca0*/  IMAD.MOV.U32 R184, RZ, RZ, R200 ;  /* 0x000000ffffb87224 */ /* 0x000fe200078e00c8 */
[----:B------:R-:W-:Y:S01]  /*acb0*/  LOP3.LUT R2, R8, 0xff, RZ, 0xc0, !PT ;  /* 0x000000ff08027812 */ /* 0x000fe200078ec0ff */
[----:B------:R-:W-:Y:S01]  /*acc0*/  IMAD.MOV.U32 R227, RZ, RZ, R203 ;  /* 0x000000ffffe37224 */ /* 0x000fe200078e00cb */
[----:B----4-:R-:W-:Y:S01]  /*acd0*/  LOP3.LUT R0, R14, 0xffff, RZ, 0xc0, !PT ;  /* 0x0000ffff0e007812 */ /* 0x010fe200078ec0ff */
[----:B------:R-:W-:Y:S01]  /*ace0*/  IMAD.MOV.U32 R200, RZ, RZ, R201 ;  /* 0x000000ffffc87224 */ /* 0x000fe200078e00c9 */
[----:B------:R-:W-:Y:S01]  /*acf0*/  PRMT R13, R2, 0x5410, R13 ;  /* 0x00005410020d7816 */ /* 0x000fe2000000000d */
[----:B------:R-:W-:Y:S01]  /*ad00*/  FFMA.FTZ R2, R198, c[0x0][0x23c], -R18 ;  /* 0x00008f00c6027a23 */ /* 0x000fe20000010812 */
[----:B------:R-:W-:Y:S01]  /*ad10*/  SHF.R.U32.HI R0, RZ, 0x8, R0 ;  /* 0x00000008ff007819 */ /* 0x000fe20000011600 */
[----:B------:R-:W-:Y:S01]  /*ad20*/  FFMA.FTZ R4, R228, c[0x0][0x23c], -R19 ;  /* 0x00008f00e4047a23 */ /* 0x000fe20000010813 */
[----:B------:R-:W-:Y:S01]  /*ad30*/  PRMT R9, R12, 0x5410, R9 ;  /* 0x000054100c097816 */ /* 0x000fe20000000009 */
[----:B------:R4:W-:Y:S01]  /*ad40*/  MUFU.EX2 R67, R2 ;  /* 0x0000000200437308 */ /* 0x0009e20000000800 */
[----:B------:R-:W-:Y:S01]  /*ad50*/  PRMT R34, R11, 0x5410, R0 ;  /* 0x000054100b227816 */ /* 0x000fe20000000000 */
[----:B-1----:R-:W-:Y:S01]  /*ad60*/  FFMA.FTZ R10, R199, c[0x0][0x23c], -R17 ;  /* 0x00008f00c70a7a23 */ /* 0x002fe20000010811 */
[--C-:B------:R-:W-:Y:S01]  /*ad70*/  SHF.R.U32.HI R0, RZ, 0x10, R14.reuse ;  /* 0x00000010ff007819 */ /* 0x100fe2000001160e */
[----:B------:R-:W-:Y:S01]  /*ad80*/  FFMA.FTZ R11, R229, c[0x0][0x23c], -R19 ;  /* 0x00008f00e50b7a23 */ /* 0x000fe20000010813 */
[----:B------:R-:W-:Y:S01]  /*ad90*/  SHF.R.U32.HI R8, RZ, 0x18, R14 ;  /* 0x00000018ff087819 */ /* 0x000fe2000001160e */
[----:B------:R-:W-:Y:S01]  /*ada0*/  FADD.FTZ R28, R223, R188 ;  /* 0x000000bcdf1c7221 */ /* 0x000fe20000010000 */
[----:B------:R-:W-:Y:S01]  /*adb0*/  LOP3.LUT R0, R0, 0xff, RZ, 0xc0, !PT ;  /* 0x000000ff00007812 */ /* 0x000fe200078ec0ff */
[----:B------:R-:W-:Y:S01]  /*adc0*/  MUFU.EX2 R64, R10 ;  /* 0x0000000a00407308 */ /* 0x000fe20000000800 */
[----:B------:R-:W-:-:S02]  /*add0*/  IMAD.MOV.U32 R203, RZ, RZ, R189 ;  /* 0x000000ffffcb7224 */ /* 0x000fc400078e00bd */
[----:B------:R-:W-:Y:S01]  /*ade0*/  PRMT R32, R0, 0x5410, R8 ;  /* 0x0000541000207816 */ /* 0x000fe20000000008 */
[--C-:B------:R-:W-:Y:S01]  /*adf0*/  HSET2.LE.AND R0, R9, R81.reuse, PT ;  /* 0x0000005109007233 */ /* 0x100fe20003803000 */
[----:B------:R-:W-:Y:S01]  /*ae00*/  FFMA.FTZ R9, R205, c[0x0][0x23c], -R17 ;  /* 0x00008f00cd097a23 */ /* 0x000fe20000010811 */
[----:B------:R-:W-:Y:S01]  /*ae10*/  HSET2.LE.AND R7, R57, R81, PT ;  /* 0x0000005139077233 */ /* 0x000fe20003803000 */
[----:B------:R-:W-:Y:S01]  /*ae20*/  FADD.FTZ R29, R208, R211 ;  /* 0x000000d3d01d7221 */ /* 0x000fe20000010000 */
[----:B------:R-:W-:Y:S01]  /*ae30*/  MUFU.EX2 R63, R11 ;  /* 0x0000000b003f7308 */ /* 0x000fe20000000800 */
[----:B----4-:R-:W-:Y:S02]  /*ae40*/  FFMA.FTZ R2, R225, c[0x0][0x23c], -R18 ;  /* 0x00008f00e1027a23 */ /* 0x010fe40000010812 */
[----:B------:R-:W-:Y:S02]  /*ae50*/  IMAD.MOV.U32 R188, RZ, RZ, R227 ;  /* 0x000000ffffbc7224 */ /* 0x000fe400078e00e3 */
[----:B------:R-:W-:Y:S01]  /*ae60*/  IMAD.MOV.U32 R223, RZ, RZ, R200 ;  /* 0x000000ffffdf7224 */ /* 0x000fe200078e00c8 */
[----:B------:R-:W-:Y:S01]  /*ae70*/  F2FP.PACK_AB R12, R106, R107 ;  /* 0x0000006b6a0c723e */ /* 0x000fe200000000ff */
[----:B------:R-:W-:Y:S01]  /*ae80*/  FFMA.FTZ R17, R235, c[0x0][0x23c], -R18 ;  /* 0x00008f00eb117a23 */ /* 0x000fe20000010812 */
[----:B------:R1:W4:Y:S01]  /*ae90*/  MUFU.EX2 R66, R2 ;  /* 0x0000000200427308 */ /* 0x0003220000000800 */
[----:B------:R-:W-:-:S07]  /*aea0*/  IMAD.MOV.U32 R201, RZ, RZ, R213 ;  /* 0x000000ffffc97224 */ /* 0x000fce00078e00d5 */
[----:B------:R2:W2:Y:S01]  /*aeb0*/  MUFU.EX2 R65, R9 ;  /* 0x0000000900417308 */ /* 0x0004a20000000800 */
[----:B------:R-:W-:Y:S01]  /*aec0*/  IMAD.MOV.U32 R227, RZ, RZ, R61 ;  /* 0x000000ffffe37224 */ /* 0x000fe200078e003d */
[----:B---3--:R-:W-:Y:S01]  /*aed0*/  F2FP.PACK_AB R14, R83, R84 ;  /* 0x00000054530e723e */ /* 0x008fe200000000ff */
[----:B------:R-:W-:Y:S01]  /*aee0*/  FADD.FTZ R33, R188, R5 ;  /* 0x00000005bc217221 */ /* 0x000fe20000010000 */
[--C-:B------:R-:W-:Y:S01]  /*aef0*/  HSET2.LE.AND R16, R16, R81.reuse, PT ;  /* 0x0000005110107233 */ /* 0x100fe20003803000 */
[----:B-1----:R-:W-:Y:S01]  /*af00*/  F2FP.PACK_AB R2, R72, R73 ;  /* 0x000000494802723e */ /* 0x002fe200000000ff */
[----:B------:R-:W-:Y:S02]  /*af10*/  IMAD.MOV.U32 R189, RZ, RZ, R212 ;  /* 0x000000ffffbd7224 */ /* 0x000fe400078e00d4 */
[----:B------:R1:W-:Y:S01]  /*af20*/  MUFU.EX2 R38, R15 ;  /* 0x0000000f00267308 */ /* 0x0003e20000000800 */
[----:B------:R-:W-:Y:S01]  /*af30*/  IMAD.MOV.U32 R200, RZ, RZ, R190 ;  /* 0x000000ffffc87224 */ /* 0x000fe200078e00be */
[----:B------:R-:W-:Y:S01]  /*af40*/  LOP3.LUT R8, R0, R2, RZ, 0xc0, !PT ;  /* 0x0000000200087212 */ /* 0x000fe200078ec0ff */
[--C-:B------:R-:W-:Y:S01]  /*af50*/  HSET2.LE.AND R0, R13, R81.reuse, PT ;  /* 0x000000510d007233 */ /* 0x100fe20003803000 */
[----:B------:R-:W-:Y:S01]  /*af60*/  F2FP.PACK_AB R2, R68, R69 ;  /* 0x000000454402723e */ /* 0x000fe200000000ff */
[----:B------:R3:W5:Y:S03]  /*af70*/  LDL.LU R213, [R1+0x8c] ;  /* 0x00008c0001d57983 */ /* 0x0007660000300800 */
[----:B--2---:R-:W-:Y:S01]  /*af80*/  LOP3.LUT R9, R0, R2, RZ, 0xc0, !PT ;  /* 0x0000000200097212 */ /* 0x004fe200078ec0ff */
[--C-:B------:R-:W-:Y:S01]  /*af90*/  HSET2.LE.AND R0, R40, R81.reuse, PT ;  /* 0x0000005128007233 */ /* 0x100fe20003803000 */
[----:B------:R-:W-:Y:S01]  /*afa0*/  F2FP.PACK_AB R2, R70, R71 ;  /* 0x000000474602723e */ /* 0x000fe200000000ff */
[----:B------:R-:W-:Y:S01]  /*afb0*/  IMAD.MOV.U32 R188, RZ, RZ, R223 ;  /* 0x000000ffffbc7224 */ /* 0x000fe200078e00df */
[--C-:B------:R-:W-:Y:S01]  /*afc0*/  HSET2.LE.AND R5, R56, R81.reuse, PT ;  /* 0x0000005138057233 */ /* 0x100fe20003803000 */
[----:B------:R3:W5:Y:S01]  /*afd0*/  LDL.LU R212, [R1+0x88] ;  /* 0x0000880001d47983 */ /* 0x0007620000300800 */
[----:B------:R-:W-:Y:S01]  /*afe0*/  LOP3.LUT R10, R0, R2, RZ, 0xc0, !PT ;  /* 0x00000002000a7212 */ /* 0x000fe200078ec0ff */
[--C-:B------:R-:W-:Y:S01]  /*aff0*/  HSET2.LE.AND R0, R35, R81.reuse, PT ;  /* 0x0000005123007233 */ /* 0x100fe20003803000 */
[----:B----4-:R-:W-:Y:S01]  /*b000*/  F2FP.PACK_AB R2, R66, R67 ;  /* 0x000000434202723e */ /* 0x010fe200000000ff */
[----:B------:R-:W-:Y:S01]  /*b010*/  IMAD.MOV.U32 R223, RZ, RZ, R227 ;  /* 0x000000ffffdf7224 */ /* 0x000fe200078e00e3 */
[----:B------:R2:W-:Y:S01]  /*b020*/  MUFU.EX2 R56, R4 ;  /* 0x0000000400387308 */ /* 0x0005e20000000800 */
[--C-:B------:R-:W-:Y:S01]  /*b030*/  HSET2.LE.AND R13, R43, R81.reuse, PT ;  /* 0x000000512b0d7233 */ /* 0x100fe20003803000 */
[----:B------:R-:W-:Y:S01]  /*b040*/  LOP3.LUT R11, R0, R2, RZ, 0xc0, !PT ;  /* 0x00000002000b7212 */ /* 0x000fe200078ec0ff */
[--C-:B------:R-:W-:Y:S01]  /*b050*/  FFMA.FTZ R2, R232, c[0x0][0x23c], -R19.reuse ;  /* 0x00008f00e8027a23 */ /* 0x100fe20000010813 */
[----:B-1----:R-:W-:Y:S01]  /*b060*/  HSET2.LE.AND R15, R39, R81, PT ;  /* 0x00000051270f7233 */ /* 0x002fe20003803000 */
[----:B------:R-:W-:Y:S01]  /*b070*/  IMAD.MOV.U32 R227, RZ, RZ, R184 ;  /* 0x000000ffffe37224 */ /* 0x000fe200078e00b8 */
[----:B------:R3:W5:Y:S01]  /*b080*/  LDL.LU R211, [R1+0x84] ;  /* 0x0000840001d37983 */ /* 0x0007620000300800 */
[----:B------:R-:W-:Y:S01]  /*b090*/  FFMA.FTZ R0, R230, c[0x0][0x23c], -R19 ;  /* 0x00008f00e6007a23 */ /* 0x000fe20000010813 */
[----:B------:R1:W4:Y:S01]  /*b0a0*/  MUFU.EX2 R62, R2 ;  /* 0x00000002003e7308 */ /* 0x0003220000000800 */
[----:B------:R-:W-:Y:S01]  /*b0b0*/  IMAD.MOV.U32 R184, RZ, RZ, R96 ;  /* 0x000000ffffb87224 */ /* 0x000fe200078e0060 */
[----:B------:R-:W-:Y:S01]  /*b0c0*/  HMMA.16816.F32 R156, R8, R20, R156 ;  /* 0x00000014089c723c */ /* 0x000fe2000000189c */
[--C-:B------:R-:W-:Y:S01]  /*b0d0*/  FFMA.FTZ R19, R233, c[0x0][0x23c], -R18.reuse ;  /* 0x00008f00e9137a23 */ /* 0x100fe20000010812 */
[----:B------:R3:W5:Y:S01]  /*b0e0*/  LDL.LU R208, [R1+0x80] ;  /* 0x0000800001d07983 */ /* 0x0007620000300800 */
[----:B------:R-:W-:Y:S01]  /*b0f0*/  FFMA.FTZ R18, R234, c[0x0][0x23c], -R18 ;  /* 0x00008f00ea127a23 */ /* 0x000fe20000010812 */
[----:B--2---:R-:W-:-:S04]  /*b100*/  F2FP.PACK_AB R4, R80, R82 ;  /* 0x000000525004723e */ /* 0x004fc800000000ff */
[C---:B------:R-:W-:Y:S01]  /*b110*/  HMMA.16816.F32 R160, R8.reuse, R22, R160 ;  /* 0x0000001608a0723c */ /* 0x040fe200000018a0 */
[----:B------:R2:W-:Y:S01]  /*b120*/  MUFU.EX2 R61, R0 ;  /* 0x00000000003d7308 */ /* 0x0005e20000000800 */
[----:B-1----:R-:W-:Y:S01]  /*b130*/  FADD.FTZ R2, R141, R140 ;  /* 0x0000008c8d027221 */ /* 0x002fe20000010000 */
[----:B------:R3:W5:Y:S03]  /*b140*/  LDL.LU R190, [R1+0x7c] ;  /* 0x00007c0001be7983 */ /* 0x0007660000300800 */
[----:B------:R-:W-:Y:S01]  /*b150*/  FADD.FTZ R35, R188, R2 ;  /* 0x00000002bc237221 */ /* 0x000fe20000010000 */
[----:B------:R-:W-:Y:S01]  /*b160*/  LOP3.LUT R7, R7, R4, RZ, 0xc0, !PT ;  /* 0x0000000407077212 */ /* 0x000fe200078ec0ff */
[----:B------:R-:W-:Y:S01]  /*b170*/  IMAD.MOV.U32 R188, RZ, RZ, R223 ;  /* 0x000000ffffbc7224 */ /* 0x000fe200078e00df */
[C---:B------:R-:W-:Y:S01]  /*b180*/  HMMA.16816.F32 R164, R8.reuse, R24, R164 ;  /* 0x0000001808a4723c */ /* 0x040fe200000018a4 */
[----:B------:R-:W-:Y:S01]  /*b190*/  IMAD.MOV.U32 R223, RZ, RZ, R227 ;  /* 0x000000ffffdf7224 */ /* 0x000fe200078e00e3 */
[----:B------:R-:W-:Y:S01]  /*b1a0*/  MUFU.EX2 R18, R18 ;  /* 0x0000001200127308 */ /* 0x000fe20000000800 */
[----:B------:R-:W-:Y:S01]  /*b1b0*/  IMAD.MOV.U32 R227, RZ, RZ, R184 ;  /* 0x000000ffffe37224 */ /* 0x000fe200078e00b8 */
[--C-:B--2---:R-:W-:Y:S01]  /*b1c0*/  HSET2.LE.AND R0, R58, R81.reuse, PT ;  /* 0x000000513a007233 */ /* 0x104fe20003803000 */
[----:B------:R-:W-:Y:S01]  /*b1d0*/  IMAD.MOV.U32 R184, RZ, RZ, R203 ;  /* 0x000000ffffb87224 */ /* 0x000fe200078e00cb */
[----:B------:R-:W-:Y:S01]  /*b1e0*/  LOP3.LUT R4, R5, R12, RZ, 0xc0, !PT ;  /* 0x0000000c05047212 */ /* 0x000fe200078ec0ff */
[----:B------:R-:W-:Y:S01]  /*b1f0*/  IMAD.MOV.U32 R203, RZ, RZ, R3 ;  /* 0x000000ffffcb7224 */ /* 0x000fe200078e0003 */
[----:B------:R-:W-:Y:S01]  /*b200*/  HMMA.16816.F32 R40, R8, R26, R52 ;  /* 0x0000001a0828723c */ /* 0x000fe20000001834 */
[----:B------:R-:W-:Y:S01]  /*b210*/  IMAD.MOV.U32 R192, RZ, RZ, R223 ;  /* 0x000000ffffc07224 */ /* 0x000fe200078e00df */
[----:B------:R-:W-:Y:S01]  /*b220*/  LOP3.LUT R5, R13, R14, RZ, 0xc0, !PT ;  /* 0x0000000e0d057212 */ /* 0x000fe200078ec0ff */
[----:B------:R-:W-:Y:S01]  /*b230*/  HSET2.LE.AND R13, R36, R81, PT ;  /* 0x00000051240d7233 */ /* 0x000fe20003803000 */
[----:B------:R-:W-:Y:S01]  /*b240*/  IMAD.MOV.U32 R193, RZ, RZ, R227 ;  /* 0x000000ffffc17224 */ /* 0x000fe200078e00e3 */
[----:B------:R1:W-:Y:S01]  /*b250*/  MUFU.EX2 R36, R17 ;  /* 0x0000001100247308 */ /* 0x0003e20000000800 */
[----:B------:R3:W5:Y:S01]  /*b260*/  LDL.LU R96, [R1+0x78] ;  /* 0x0000780001607983 */ /* 0x0007620000300800 */
[----:B------:R-:W-:-:S02]  /*b270*/  FADD.FTZ R9, R188, R28 ;  /* 0x0000001cbc097221 */ /* 0x000fc40000010000 */
[----:B------:R-:W-:Y:S01]  /*b280*/  IMAD.MOV.U32 R188, RZ, RZ, R184 ;  /* 0x000000ffffbc7224 */ /* 0x000fe200078e00b8 */
[--C-:B------:R-:W-:Y:S01]  /*b290*/  HSET2.LE.AND R12, R34, R81.reuse, PT ;  /* 0x00000051220c7233 */ /* 0x100fe20003803000 */
[----:B------:R-:W-:Y:S01]  /*b2a0*/  IMAD.MOV.U32 R223, RZ, RZ, R203 ;  /* 0x000000ffffdf7224 */ /* 0x000fe200078e00cb */
[----:B------:R-:W-:Y:S01]  /*b2b0*/  F2FP.PACK_AB R2, R104, R105 ;  /* 0x000000696802723e */ /* 0x000fe200000000ff */
[----:B------:R-:W-:Y:S01]  /*b2c0*/  IMAD.MOV.U32 R227, RZ, RZ, R189 ;  /* 0x000000ffffe37224 */ /* 0x000fe200078e00bd */
[----:B------:R2:W2:Y:S01]  /*b2d0*/  MUFU.EX2 R34, R19 ;  /* 0x0000001300227308 */ /* 0x0004a20000000800 */
[----:B------:R-:W-:Y:S01]  /*b2e0*/  IMAD.MOV.U32 R189, RZ, RZ, R169 ;  /* 0x000000ffffbd7224 */ /* 0x000fe200078e00a9 */
[--C-:B------:R-:W-:Y:S01]  /*b2f0*/  HSET2.LE.AND R14, R32, R81.reuse, PT ;  /* 0x00000051200e7233 */ /* 0x100fe20003803000 */
[----:B------:R-:W-:Y:S01]  /*b300*/  FADD.FTZ R10, R188, R35 ;  /* 0x00000023bc0a7221 */ /* 0x000fe20000010000 */
[----:B------:R-:W-:Y:S01]  /*b310*/  HSET2.LE.AND R8, R37, R81, PT ;  /* 0x0000005125087233 */ /* 0x000fe20003803000 */
[----:B-1----:R-:W-:Y:S01]  /*b320*/  FADD.FTZ R17, R192, R29 ;  /* 0x0000001dc0117221 */ /* 0x002fe20000010000 */
[----:B------:R3:W5:Y:S01]  /*b330*/  LDL.LU R3, [R1+0x74] ;  /* 0x0000740001037983 */ /* 0x0007620000300800 */
[----:B------:R-:W-:-:S02]  /*b340*/  IMAD.MOV.U32 R169, RZ, RZ, R170 ;  /* 0x000000ffffa97224 */ /* 0x000fc400078e00aa */
[----:B------:R-:W-:Y:S01]  /*b350*/  FADD.FTZ R9, R223, R9 ;  /* 0x00000009df097221 */ /* 0x000fe20000010000 */
[----:B------:R-:W-:Y:S01]  /*b360*/  LOP3.LUT R6, R0, R2, RZ, 0xc0, !PT ;  /* 0x0000000200067212 */ /* 0x000fe200078ec0ff */
[----:B------:R-:W-:Y:S01]  /*b370*/  IMAD.MOV.U32 R203, RZ, RZ, R143 ;  /* 0x000000ffffcb7224 */ /* 0x000fe200078e008f */
[----:B------:R-:W-:Y:S01]  /*b380*/  LDSM.16.MT88.4 R28, [R210+0x5c00] ;  /* 0x005c0000d21c783b */ /* 0x000fe20000004200 */
[----:B------:R-:W-:Y:S02]  /*b390*/  IMAD.MOV.U32 R170, RZ, RZ, R176 ;  /* 0x000000ffffaa7224 */ /* 0x000fe400078e00b0 */
[----:B------:R-:W-:Y:S01]  /*b3a0*/  FADD.FTZ R17, R227, R17 ;  /* 0x00000011e3117221 */ /* 0x000fe20000010000 */
[--C-:B------:R-:W-:Y:S01]  /*b3b0*/  HSET2.LE.AND R2, R60, R81.reuse, PT ;  /* 0x000000513c027233 */ /* 0x100fe20003803000 */
[----:B------:R-:W-:Y:S01]  /*b3c0*/  IMAD.MOV.U32 R176, RZ, RZ, R147 ;  /* 0x000000ffffb07224 */ /* 0x000fe200078e0093 */
[----:B------:R-:W-:Y:S01]  /*b3d0*/  HSET2.LE.AND R0, R59, R81, PT ;  /* 0x000000513b007233 */ /* 0x000fe20003803000 */
[----:B------:R-:W-:Y:S01]  /*b3e0*/  FADD.FTZ R32, R144, R10 ;  /* 0x0000000a90207221 */ /* 0x000fe20000010000 */
[----:B------:R-:W-:Y:S01]  /*b3f0*/  F2FP.PACK_AB R10, R100, R101 ;  /* 0x00000065640a723e */ /* 0x000fe200000000ff */
[----:B------:R-:W-:-:S02]  /*b400*/  IMAD.MOV.U32 R147, RZ, RZ, R145 ;  /* 0x000000ffff937224 */ /* 0x000fc400078e0091 */
[----:B--2---:R-:W-:Y:S01]  /*b410*/  FADD.FTZ R19, R200, R9 ;  /* 0x00000009c8137221 */ /* 0x004fe20000010000 */
[----:B------:R-:W-:Y:S01]  /*b420*/  F2FP.PACK_AB R9, R64, R65 ;  /* 0x000000414009723e */ /* 0x000fe200000000ff */
[----:B------:R-:W-:Y:S02]  /*b430*/  FADD.FTZ R17, R203, R17 ;  /* 0x00000011cb117221 */ /* 0x000fe40000010000 */
[----:B------:R-:W-:Y:S02]  /*b440*/  IMAD.MOV.U32 R184, RZ, RZ, R201 ;  /* 0x000000ffffb87224 */ /* 0x000fe400078e00c9 */
[----:B------:R-:W-:Y:S02]  /*b450*/  FADD.FTZ R11, R193, R33 ;  /* 0x00000021c10b7221 */ /* 0x000fe40000010000 */
[----:B------:R-:W-:Y:S02]  /*b460*/  IMAD.MOV.U32 R203, RZ, RZ, R176 ;  /* 0x000000ffffcb7224 */ /* 0x000fe400078e00b0 */
[----:B------:R-:W-:-:S02]  /*b470*/  IMAD.MOV.U32 R201, RZ, RZ, R168 ;  /* 0x000000ffffc97224 */ /* 0x000fc400078e00a8 */
[----:B------:R-:W-:Y:S02]  /*b480*/  IMAD.MOV.U32 R193, RZ, RZ, R189 ;  /* 0x000000ffffc17224 */ /* 0x000fe400078e00bd */
[----:B------:R-:W-:Y:S01]  /*b490*/  IMAD.MOV.U32 R176, RZ, RZ, R146 ;  /* 0x000000ffffb07224 */ /* 0x000fe200078e0092 */
[----:B------:R-:W-:Y:S01]  /*b4a0*/  LOP3.LUT R146, R2, R10, RZ, 0xc0, !PT ;  /* 0x0000000a02927212 */ /* 0x000fe200078ec0ff */
[----:B------:R-:W-:Y:S01]  /*b4b0*/  IMAD.MOV.U32 R145, RZ, RZ, R98 ;  /* 0x000000ffff917224 */ /* 0x000fe200078e0062 */
[----:B------:R-:W-:Y:S01]  /*b4c0*/  F2FP.PACK_AB R2, R74, R75 ;  /* 0x0000004b4a02723e */ /* 0x000fe200000000ff */
[----:B------:R-:W-:Y:S01]  /*b4d0*/  IMAD.MOV.U32 R189, RZ, RZ, R147 ;  /* 0x000000ffffbd7224 */ /* 0x000fe200078e0093 */
[----:B------:R-:W-:Y:S01]  /*b4e0*/  LOP3.LUT R147, R0, R9, RZ, 0xc0, !PT ;  /* 0x0000000900937212 */ /* 0x000fe200078ec0ff */
[----:B------:R-:W-:Y:S01]  /*b4f0*/  IMAD.MOV.U32 R168, RZ, RZ, R171 ;  /* 0x000000ffffa87224 */ /* 0x000fe200078e00ab */
[----:B----4-:R-:W-:Y:S01]  /*b500*/  F2FP.PACK_AB R0, R62, R63 ;  /* 0x0000003f3e00723e */ /* 0x010fe200000000ff */
[----:B------:R-:W-:-:S02]  /*b510*/  IMAD.MOV.U32 R188, RZ, RZ, R201 ;  /* 0x000000ffffbc7224 */ /* 0x000fc400078e00c9 */
[----:B------:R-:W-:Y:S01]  /*b520*/  IMAD.MOV.U32 R201, RZ, RZ, R145 ;  /* 0x000000ffffc97224 */ /* 0x000fe200078e0091 */
[----:B------:R-:W-:Y:S01]  /*b530*/  LOP3.LUT R145, R13, R2, RZ, 0xc0, !PT ;  /* 0x000000020d917212 */ /* 0x000fe200078ec0ff */
[----:B------:R-:W-:Y:S01]  /*b540*/  IMAD.MOV.U32 R171, RZ, RZ, R187 ;  /* 0x000000ffffab7224 */ /* 0x000fe200078e00bb */
[----:B------:R-:W-:Y:S01]  /*b550*/  F2FP.PACK_AB R2, R18, R34 ;  /* 0x000000221202723e */ /* 0x000fe200000000ff */
[----:B------:R-:W-:Y:S01]  /*b560*/  IMAD.MOV.U32 R227, RZ, RZ, R168 ;  /* 0x000000ffffe37224 */ /* 0x000fe200078e00a8 */
[----:B------:R-:W-:Y:S01]  /*b570*/  LOP3.LUT R168, R12, R0, RZ, 0xc0, !PT ;  /* 0x000000000ca87212 */ /* 0x000fe200078ec0ff */
[----:B------:R-:W-:Y:S01]  /*b580*/  FADD.FTZ R33, R184, R11 ;  /* 0x0000000bb8217221 */ /* 0x000fe20000010000 */
[----:B------:R-:W-:Y:S01]  /*b590*/  F2FP.PACK_AB R0, R56, R61 ;  /* 0x0000003d3800723e */ /* 0x000fe200000000ff */
[----:B------:R-:W-:Y:S02]  /*b5a0*/  IMAD.MOV.U32 R223, RZ, RZ, R169 ;  /* 0x000000ffffdf7224 */ /* 0x000fe400078e00a9 */
[----:B------:R-:W-:Y:S01]  /*b5b0*/  IMAD.MOV.U32 R200, RZ, RZ, R171 ;  /* 0x000000ffffc87224 */ /* 0x000fe200078e00ab */
[----:B------:R-:W-:Y:S01]  /*b5c0*/  LOP3.LUT R171, R16, R2, RZ, 0xc0, !PT ;  /* 0x0000000210ab7212 */ /* 0x000fe200078ec0ff */
[----:B------:R-:W-:Y:S01]  /*b5d0*/  IMAD.MOV.U32 R184, RZ, RZ, R170 ;  /* 0x000000ffffb87224 */ /* 0x000fe200078e00aa */
[----:B------:R-:W-:Y:S01]  /*b5e0*/  HMMA.16816.F32 R152, R4, R20, R152 ;  /* 0x000000140498723c */ /* 0x000fe20000001898 */
[----:B------:R-:W-:Y:S01]  /*b5f0*/  LOP3.LUT R170, R15, R0, RZ, 0xc0, !PT ;  /* 0x000000000faa7212 */ /* 0x000fe200078ec0ff */
[----:B------:R-:W-:-:S02]  /*b600*/  FADD.FTZ R2, R193, R33 ;  /* 0x00000021c1027221 */ /* 0x000fc40000010000 */
[----:B------:R-:W-:-:S04]  /*b610*/  FADD.FTZ R0, R188, R32 ;  /* 0x00000020bc007221 */ /* 0x000fc80000010000 */
[C---:B------:R-:W-:Y:S01]  /*b620*/  HMMA.16816.F32 R148, R4.reuse, R24, R148 ;  /* 0x000000180494723c */ /* 0x040fe20000001894 */
[----:B------:R-:W-:Y:S01]  /*b630*/  IMAD.MOV.U32 R187, RZ, RZ, R142 ;  /* 0x000000ffffbb7224 */ /* 0x000fe200078e008e */
[----:B------:R-:W-:Y:S01]  /*b640*/  F2FP.PACK_AB R11, R102, R103 ;  /* 0x00000067660b723e */ /* 0x000fe200000000ff */
[----:B------:R-:W1:Y:S05]  /*b650*/  LDSM.16.MT88.4 R140, [R209+0x5c00] ;  /* 0x005c0000d18c783b */ /* 0x000e6a0000004200 */
[C---:B------:R-:W-:Y:S08]  /*b660*/  HMMA.16816.F32 R20, R4.reuse, R22, R48 ;  /* 0x000000160414723c */ /* 0x040ff00000001830 */
[----:B------:R-:W-:Y:S07]  /*b670*/  HMMA.16816.F32 R24, R4, R26, R44 ;  /* 0x0000001a0418723c */ /* 0x000fee000000182c */
[----:B------:R-:W-:-:S02]  /*b680*/  FADD.FTZ R4, R223, R19 ;  /* 0x00000013df047221 */ /* 0x000fc40000010000 */
[----:B------:R-:W-:Y:S02]  /*b690*/  FADD.FTZ R5, R227, R17 ;  /* 0x00000011e3057221 */ /* 0x000fe40000010000 */
[----:B------:R-:W-:Y:S02]  /*b6a0*/  FADD.FTZ R7, R184, R2 ;  /* 0x00000002b8077221 */ /* 0x000fe40000010000 */
[----:B------:R-:W-:Y:S02]  /*b6b0*/  FADD.FTZ R6, R200, R0 ;  /* 0x00000000c8067221 */ /* 0x000fe40000010000 */
[----:B------:R-:W-:Y:S02]  /*b6c0*/  FADD.FTZ R2, R203, R4 ;  /* 0x00000004cb027221 */ /* 0x000fe40000010000 */
[----:B------:R-:W-:Y:S02]  /*b6d0*/  FADD.FTZ R0, R189, R5 ;  /* 0x00000005bd007221 */ /* 0x000fe40000010000 */
[----:B------:R-:W-:Y:S01]  /*b6e0*/  FADD.FTZ R4, R201, R7 ;  /* 0x00000007c9047221 */ /* 0x000fe20000010000 */
[----:B------:R-:W-:Y:S01]  /*b6f0*/  LOP3.LUT R144, R8, R11, RZ, 0xc0, !PT ;  /* 0x0000000b08907212 */ /* 0x000fe200078ec0ff */
[----:B------:R-:W-:Y:S01]  /*b700*/  FADD.FTZ R6, R176, R6 ;  /* 0x00000006b0067221 */ /* 0x000fe20000010000 */
[----:B------:R-:W-:Y:S01]  /*b710*/  F2FP.PACK_AB R8, R36, R38 ;  /* 0x000000262408723e */ /* 0x000fe200000000ff */
[----:B------:R-:W-:-:S02]  /*b720*/  FADD.FTZ R2, R187, R2 ;  /* 0x00000002bb027221 */ /* 0x000fc40000010000 */
[----:B------:R-:W-:Y:S02]  /*b730*/  FADD.FTZ R0, R221, R0 ;  /* 0x00000000dd007221 */ /* 0x000fe40000010000 */
[----:B------:R-:W-:Y:S02]  /*b740*/  FADD.FTZ R5, R173, R4 ;  /* 0x00000004ad057221 */ /* 0x000fe40000010000 */
[----:B------:R-:W-:Y:S01]  /*b750*/  FADD.FTZ R4, R249, R6 ;  /* 0x00000006f9047221 */ /* 0x000fe20000010000 */
[----:B------:R-:W-:Y:S01]  /*b760*/  LOP3.LUT R169, R14, R8, RZ, 0xc0, !PT ;  /* 0x000000080ea97212 */ /* 0x000fe200078ec0ff */
        /* <DEDUP_REMOVED lines=88> */
[----:B------:R3:W-:Y:S01]  /*bcf0*/  STL [R1+0x30], R4 ;  /* 0x0000300401007387 */ /* 0x0007e20000100800 */
[----:B------:R-:W2:Y:S02]  /*bd00*/  LDC.U8 R98, c[0x0][0x2d8] ;  /* 0x0000b600ff627b82 */ /* 0x000ea40000000000 */
[----:B------:R-:W-:Y:S01]  /*bd10*/  FADD.FTZ R5, R105, R5 ;  /* 0x0000000569057221 */ /* 0x000fe20000010000 */
[----:B------:R3:W-:Y:S04]  /*bd20*/  STL [R1+0x38], R0 ;  /* 0x0000380001007387 */ /* 0x0007e80000100800 */
[----:B------:R3:W-:Y:S01]  /*bd30*/  STL [R1+0x34], R2 ;  /* 0x0000340201007387 */ /* 0x0007e20000100800 */
[----:B------:R-:W-:-:S04]  /*bd40*/  FADD.FTZ R5, R104, R5 ;  /* 0x0000000568057221 */ /* 0x000fc80000010000 */
[----:B------:R-:W-:Y:S01]  /*bd50*/  FADD.FTZ R5, R103, R5 ;  /* 0x0000000567057221 */ /* 0x000fe20000010000 */
[----:B-1----:R-:W-:Y:S03]  /*bd60*/  HMMA.16816.F32 R156, R168, R140, R156 ;  /* 0x0000008ca89c723c */ /* 0x002fe6000000189c */
[----:B------:R-:W-:-:S04]  /*bd70*/  FADD.FTZ R5, R102, R5 ;  /* 0x0000000566057221 */ /* 0x000fc80000010000 */
[----:B------:R-:W-:Y:S01]  /*bd80*/  FADD.FTZ R5, R101, R5 ;  /* 0x0000000565057221 */ /* 0x000fe20000010000 */
[----:B------:R-:W-:Y:S03]  /*bd90*/  HMMA.16816.F32 R160, R168, R142, R160 ;  /* 0x0000008ea8a0723c */ /* 0x000fe600000018a0 */
[----:B------:R-:W-:-:S05]  /*bda0*/  FADD.FTZ R235, R100, R5 ;  /* 0x0000000564eb7221 */ /* 0x000fca0000010000 */
[----:B------:R-:W-:Y:S08]  /*bdb0*/  HMMA.16816.F32 R152, R144, R140, R152 ;  /* 0x0000008c9098723c */ /* 0x000ff00000001898 */
[----:B------:R-:W-:Y:S08]  /*bdc0*/  HMMA.16816.F32 R164, R168, R28, R164 ;  /* 0x0000001ca8a4723c */ /* 0x000ff000000018a4 */
[C---:B------:R-:W-:Y:S08]  /*bdd0*/  HMMA.16816.F32 R140, R144.reuse, R142, R20 ;  /* 0x0000008e908c723c */ /* 0x040ff00000001814 */
[----:B------:R-:W-:Y:S08]  /*bde0*/  HMMA.16816.F32 R148, R144, R28, R148 ;  /* 0x0000001c9094723c */ /* 0x000ff00000001894 */
[-C--:B------:R-:W-:Y:S08]  /*bdf0*/  HMMA.16816.F32 R168, R168, R30.reuse, R40 ;  /* 0x0000001ea8a8723c */ /* 0x080ff00000001828 */
[----:B------:R-:W-:Y:S01]  /*be00*/  HMMA.16816.F32 R144, R144, R30, R24 ;  /* 0x0000001e9090723c */ /* 0x000fe20000001818 */
[----:B------:R-:W-:Y:S07]  /*be10*/  @!P0 BRA `(.L_x_496) ;  /* 0x000084b000008947 */ /* 0x000fee0003800000 */
[----:B--23--:R-:W2:Y:S04]  /*be20*/  LDL.LU R224, [R1+0x14] ;  /* 0x0000140001e07983 */ /* 0x00cea80000300800 */
[----:B------:R-:W1:Y:S01]  /*be30*/  S2R R222, SR_TID.X ;  /* 0x0000000000de7919 */ /* 0x000e620000002100 */
[----:B------:R-:W-:Y:S01]  /*be40*/  LEA.HI.SX32 R227, R252, 0xfffffffe, 0x19 ;  /* 0xfffffffefce37811 */ /* 0x000fe200078fcaff */
[----:B------:R-:W-:Y:S01]  /*be50*/  IMAD.MOV.U32 R136, RZ, RZ, R133 ;  /* 0x000000ffff887224 */ /* 0x000fe200078e0085 */
[----:B------:R-:W-:-:S02]  /*be60*/  MOV R134, R138 ;  /* 0x0000008a00867202 */ /* 0x000fc40000000f00 */
[----:B------:R-:W-:Y:S02]  /*be70*/  MOV R2, R139 ;  /* 0x0000008b00027202 */ /* 0x000fe40000000f00 */
[----:B------:R-:W-:Y:S02]  /*be80*/  MOV R135, R137 ;  /* 0x0000008900877202 */ /* 0x000fe40000000f00 */
[----:B-1----:R-:W-:-:S05]  /*be90*/  LOP3.LUT R222, R222, 0x3, RZ, 0xc0, !PT ;  /* 0x00000003dede7812 */ /* 0x002fca00078ec0ff */
[----:B--2---:R-:W-:-:S05]  /*bea0*/  IMAD R0, R222, -0x2, R224 ;  /* 0xfffffffede007824 */ /* 0x004fca00078e02e0 */
[----:B-----5:R-:W-:-:S05]  /*beb0*/  IADD3 R0, R96, R0, -R190 ;  /* 0x0000000060007210 */ /* 0x020fca0007ffe8be */
[----:B------:R1:W-:Y:S04]  /*bec0*/  STL [R1+0x40], R0 ;  /* 0x0000400001007387 */ /* 0x0003e80000100800 */
[----:B------:R-:W2:Y:S04]  /*bed0*/  LDL.LU R222, [R1+0x18] ;  /* 0x0000180001de7983 */ /* 0x000ea80000300800 */
[----:B------:R-:W3:Y:S01]  /*bee0*/  LDL.64 R180, [R1+0x48] ;  /* 0x0000480001b47983 */ /* 0x000ee20000100a00 */
[----:B------:R-:W-:Y:S01]  /*bef0*/  IMAD.WIDE.U32 R8, R238, -0x326172a9, RZ ;  /* 0xcd9e8d57ee087825 */ /* 0x000fe200078e00ff */
[----:B------:R-:W-:-:S03]  /*bf00*/  PRMT R230, R98, 0x7054, R98 ;  /* 0x0000705462e67816 */ /* 0x000fc60000000062 */
[----:B------:R-:W-:Y:S01]  /*bf10*/  IMAD.WIDE.U32 R6, R239, -0x326172a9, RZ ;  /* 0xcd9e8d57ef067825 */ /* 0x000fe200078e00ff */
[-C--:B------:R-:W-:Y:S01]  /*bf20*/  LOP3.LUT R4, R9, R85.reuse, RZ, 0x3c, !PT ;  /* 0x0000005509047212 */ /* 0x080fe200078e3cff */
[----:B------:R-:W-:Y:S02]  /*bf30*/  STL.64 [R1+0x28], R8 ;  /* 0x0000280801007387 */ /* 0x000fe40000100a00 */
[----:B------:R-:W-:Y:S02]  /*bf40*/  IMAD.MOV.U32 R5, RZ, RZ, c[0x0][0x1a4] ;  /* 0x00006900ff057624 */ /* 0x000fe400078e00ff */
[----:B------:R4:W-:Y:S01]  /*bf50*/  STL.64 [R1+0x20], R6 ;  /* 0x0000200601007387 */ /* 0x0009e20000100a00 */
[----:B-1----:R-:W-:Y:S01]  /*bf60*/  LOP3.LUT R0, R7, R85, RZ, 0x3c, !PT ;  /* 0x0000005507007212 */ /* 0x002fe200078e3cff */
[----:B----4-:R-:W-:-:S04]  /*bf70*/  IMAD.WIDE.U32 R6, R4, -0x2daee0ad, RZ ;  /* 0xd2511f5304067825 */ /* 0x010fc800078e00ff */
[----:B--2---:R-:W-:Y:S01]  /*bf80*/  IMAD.WIDE.U32 R228, R222, -0x2daee0ad, RZ ;  /* 0xd2511f53dee47825 */ /* 0x004fe200078e00ff */
[----:B---3--:R-:W-:-:S13]  /*bf90*/  ISETP.GE.AND P0, PT, R180, c[0x0][0x220], PT ;  /* 0x00008800b4007a0c */ /* 0x008fda0003f06270 */
[----:B------:R-:W-:Y:S02]  /*bfa0*/  @!P0 IMAD R8, R5, 0x60, RZ ;  /* 0x0000006005088824 */ /* 0x000fe400078e02ff */
[----:B------:R-:W-:-:S03]  /*bfb0*/  IMAD.WIDE.U32 R4, R0, -0x2daee0ad, RZ ;  /* 0xd2511f5300047825 */ /* 0x000fc600078e00ff */
[----:B------:R1:W-:Y:S04]  /*bfc0*/  @!P0 STL [R1+0x3c], R8 ;  /* 0x00003c0801008387 */ /* 0x0003e80000100800 */
[----:B------:R1:W-:Y:S04]  /*bfd0*/  STL.64 [R1], R4 ;  /* 0x0000000401007387 */ /* 0x0003e80000100a00 */
[----:B------:R1:W-:Y:S01]  /*bfe0*/  STL.64 [R1+0x8], R6 ;  /* 0x0000080601007387 */ /* 0x0003e20000100a00 */
[----:B------:R-:W-:Y:S05]  /*bff0*/  BRA `(.L_x_497) ;  /* 0x0000035000007947 */ /* 0x000fea0003800000 */
.L_x_499:
[----:B------:R-:W2:Y:S01]  /*c000*/  LDL.64 R138, [R1+0x60] ;  /* 0x00006000018a7983 */ /* 0x000ea20000100a00 */
[----:B------:R-:W-:Y:S03]  /*c010*/  IADD3 R0, R227, -0x1, RZ ;  /* 0xffffffffe3007810 */ /* 0x000fe60007ffe0ff */
[----:B------:R-:W3:Y:S01]  /*c020*/  LDL.64 R222, [R1+0x50] ;  /* 0x0000500001de7983 */ /* 0x000ee20000100a00 */
[----:B------:R-:W-:Y:S01]  /*c030*/  SHF.R.S32.HI R133, RZ, 0x1f, R0 ;  /* 0x0000001fff857819 */ /* 0x000fe20000011400 */
[C---:B------:R-:W-:Y:S02]  /*c040*/  IMAD.WIDE.U32 R172, R0.reuse, c[0x0][0x198], RZ ;  /* 0x0000660000ac7a25 */ /* 0x040fe400078e00ff */
        /* <DEDUP_REMOVED lines=8> */
[----:B--2---:R-:W-:Y:S01]  /*c0d0*/  LEA R132, P3, R172, R138, 0x7 ;  /* 0x0000008aac847211 */ /* 0x004fe200078638ff */
[----:B------:R-:W-:Y:S03]  /*c0e0*/  @!P0 IMAD.MOV.U32 R139, RZ, RZ, c[0x0][0x19c] ;  /* 0x00006700ff8b8624 */ /* 0x000fe600078e00ff */
[----:B------:R-:W-:Y:S02]  /*c0f0*/  @!P0 LEA R176, P5, R132, c[0x0][0x168], 0x1 ;  /* 0x00005a0084b08a11 */ /* 0x000fe400078a08ff */
[----:B---3--:R-:W-:Y:S02]  /*c100*/  LEA.HI.X R133, R172, R223, R133, 0x7, P3 ;  /* 0x000000dfac857211 */ /* 0x008fe400018f3c85 */
        /* <DEDUP_REMOVED lines=12> */
[C---:B------:R-:W-:Y:S01]  /*c1d0*/  @!P0 LEA R172, P2, R138.reuse, c[0x0][0x168], 0x1 ;  /* 0x00005a008aac8a11 */ /* 0x040fe200078408ff */
        /* <DEDUP_REMOVED lines=23> */
.L_x_497:
[----:B------:R-:W2:Y:S01]  /*c350*/  LDL.64 R10, [R1+0x58] ;  /* 0x00005800010a7983 */ /* 0x000ea20000100a00 */
[----:B------:R-:W-:Y:S04]  /*c360*/  DEPBAR.LE SB0, 0x0 ;  /* 0x000080000000791a */ /* 0x000fe80000000000 */
[----:B------:R-:W-:Y:S01]  /*c370*/  SHF.R.S32.HI R0, RZ, 0x1f, R227 ;  /* 0x0000001fff007819 */ /* 0x000fe200000114e3 */
[----:B------:R-:W3:Y:S01]  /*c380*/  LDL R9, [R1+0x44] ;  /* 0x0000440001097983 */ /* 0x000ee20000100800 */
[C---:B-1----:R-:W-:Y:S04]  /*c390*/  IMAD.WIDE.U32 R6, R227.reuse, c[0x0][0x1a0], RZ ;  /* 0x00006800e3067a25 */ /* 0x042fe800078e00ff */
        /* <DEDUP_REMOVED lines=23> */
[----:B------:R-:W-:Y:S02]  /*c510*/  @!P0 LEA R0, P2, R15, R4, 0x6 ;  /* 0x000000040f008211 */ /* 0x000fe400078430ff */
        /* <DEDUP_REMOVED lines=112> */
.L_x_498:
[----:B------:R-:W2:Y:S01]  /*cc20*/  LDL R0, [R1+0x40] ;  /* 0x0000400001007983 */ /* 0x000ea20000100800 */
[C---:B------:R-:W-:Y:S03]  /*cc30*/  IMAD.SHL.U32 R237, R227.reuse, 0x4, RZ ;  /* 0x00000004e3ed7824 */ /* 0x040fe600078e00ff */
        /* <DEDUP_REMOVED lines=8> */
[----:B------:R3:W-:Y:S06]  /*ccc0*/  STL.64 [R1+0x80], R212 ;  /* 0x000080d401007387 */ /* 0x0007ec0000100a00 */
[----:B------:R-:W-:Y:S04]  /*ccd0*/  STL [R1+0x78], R211 ;  /* 0x000078d301007387 */ /* 0x000fe80000100800 */
[----:B------:R-:W-:Y:S04]  /*cce0*/  STL [R1+0x74], R208 ;  /* 0x000074d001007387 */ /* 0x000fe80000100800 */
[----:B------:R-:W4:Y:S06]  /*ccf0*/  LDL.64 R240, [R1+0x20] ;  /* 0x0000200001f07983 */ /* 0x000f2c0000100a00 */
[----:B------:R-:W4:Y:S06]  /*cd00*/  LDL.64 R242, [R1+0x8] ;  /* 0x0000080001f27983 */ /* 0x000f2c0000100a00 */
[----:B------:R-:W4:Y:S06]  /*cd10*/  LDL.64 R238, [R1+0x28] ;  /* 0x0000280001ee7983 */ /* 0x000f2c0000100a00 */
[----:B---3--:R-:W3:Y:S06]  /*cd20*/  LDL.64 R212, [R1] ;  /* 0x0000000001d47983 */ /* 0x008eec0000100a00 */
[----:B------:R-:W-:Y:S01]  /*cd30*/  STL [R1+0xa8], R227 ;  /* 0x0000a8e301007387 */ /* 0x000fe20000100800 */
[----:B--2---:R-:W-:Y:S05]  /*cd40*/  IMAD R0, R227, -0x80, R0 ;  /* 0xffffff80e3007824 */ /* 0x004fea00078e0200 */
[C---:B------:R-:W-:Y:S02]  /*cd50*/  IADD3 R137, R0.reuse, -0x78, RZ ;  /* 0xffffff8800897810 */ /* 0x040fe40007ffe0ff */
[C---:B------:R-:W-:Y:S02]  /*cd60*/  IADD3 R132, R0.reuse, 0x47, RZ ;  /* 0x0000004700847810 */ /* 0x040fe40007ffe0ff */
[----:B------:R-:W-:Y:S02]  /*cd70*/  ISETP.GE.AND P3, PT, R137, RZ, PT ;  /* 0x000000ff8900720c */ /* 0x000fe40003f66270 */
[C---:B------:R-:W-:Y:S02]  /*cd80*/  IADD3 R133, R0.reuse, -0x79, RZ ;  /* 0xffffff8700857810 */ /* 0x040fe40007ffe0ff */
[C---:B-1----:R-:W-:Y:S02]  /*cd90*/  IADD3 R138, R0.reuse, 0x40, RZ ;  /* 0x00000040008a7810 */ /* 0x042fe40007ffe0ff */
[----:B------:R-:W-:Y:S02]  /*cda0*/  ISETP.GE.AND P2, PT, R133, RZ, PT ;  /* 0x000000ff8500720c */ /* 0x000fe40003f46270 */
[C---:B------:R-:W-:Y:S02]  /*cdb0*/  IADD3 R139, R0.reuse, -0x40, RZ ;  /* 0xffffffc0008b7810 */ /* 0x040fe40007ffe0ff */
[C---:B------:R-:W-:Y:S02]  /*cdc0*/  IADD3 R185, R0.reuse, -0x49, RZ ;  /* 0xffffffb700b97810 */ /* 0x040fe40007ffe0ff */
[C---:B------:R-:W-:Y:S02]  /*cdd0*/  IADD3 R184, R0.reuse, -0x50, RZ ;  /* 0xffffffb000b87810 */ /* 0x040fe40007ffe0ff */
[----:B------:R-:W-:Y:S02]  /*cde0*/  @!P3 IADD3 R137, -R0, 0x78, RZ ;  /* 0x000000780089b810 */ /* 0x000fe40007ffe1ff */
[----:B------:R-:W-:Y:S02]  /*cdf0*/  ISETP.GE.AND P3, PT, R132, RZ, PT ;  /* 0x000000ff8400720c */ /* 0x000fe40003f66270 */
[----:B------:R-:W1:Y:S01]  /*ce00*/  I2F R179, R137 ;  /* 0x0000008900b37306 */ /* 0x000e620000201400 */
[C---:B------:R-:W-:Y:S02]  /*ce10*/  @!P2 IADD3 R133, -R0.reuse, 0x79, RZ ;  /* 0x000000790085a810 */ /* 0x040fe40007ffe1ff */
[C---:B------:R-:W-:Y:S02]  /*ce20*/  IADD3 R183, R0.reuse, -0x51, RZ ;  /* 0xffffffaf00b77810 */ /* 0x040fe40007ffe0ff */
[C---:B------:R-:W-:Y:S02]  /*ce30*/  IADD3 R198, R0.reuse, -0x1, RZ ;  /* 0xffffffff00c67810 */ /* 0x040fe40007ffe0ff */
[C---:B------:R-:W-:Y:S02]  /*ce40*/  IADD3 R182, R0.reuse, -0x58, RZ ;  /* 0xffffffa800b67810 */ /* 0x040fe40007ffe0ff */
[C---:B------:R-:W-:Y:S01]  /*ce50*/  IADD3 R181, R0.reuse, -0x59, RZ ;  /* 0xffffffa700b57810 */ /* 0x040fe20007ffe0ff */
[----:B------:R-:W2:Y:S01]  /*ce60*/  I2F R178, R133 ;  /* 0x0000008500b27306 */ /* 0x000ea20000201400 */
[C---:B------:R-:W-:Y:S02]  /*ce70*/  @!P3 IADD3 R132, -R0.reuse, -0x47, RZ ;  /* 0xffffffb90084b810 */ /* 0x040fe40007ffe1ff */
[C---:B------:R-:W-:Y:S02]  /*ce80*/  IADD3 R180, R0.reuse, -0x60, RZ ;  /* 0xffffffa000b47810 */ /* 0x040fe40007ffe0ff */
[C---:B------:R-:W-:Y:S02]  /*ce90*/  IADD3 R197, R0.reuse, -0x8, RZ ;  /* 0xfffffff800c57810 */ /* 0x040fe40007ffe0ff */
[C---:B------:R-:W-:Y:S02]  /*cea0*/  IADD3 R196, R0.reuse, -0x9, RZ ;  /* 0xfffffff700c47810 */ /* 0x040fe40007ffe0ff */
[----:B------:R-:W-:Y:S01]  /*ceb0*/  IADD3 R195, R0, -0x10, RZ ;  /* 0xfffffff000c37810 */ /* 0x000fe20007ffe0ff */
[----:B------:R-:W3:Y:S01]  /*cec0*/  I2F R177, R132 ;  /* 0x0000008400b17306 */ /* 0x000ee20000201400 */
[----:B------:R-:W-:Y:S02]  /*ced0*/  ISETP.GE.AND P2, PT, R138, RZ, PT ;  /* 0x000000ff8a00720c */ /* 0x000fe40003f46270 */
[----:B------:R-:W-:Y:S01]  /*cee0*/  IABS R176, R0 ;  /* 0x0000000000b07213 */ /* 0x000fe20000000000 */
[-C--:B-1----:R-:W-:Y:S01]  /*cef0*/  FFMA.FTZ R128, R179, -R3.reuse, R128 ;  /* 0x80000003b3807223 */ /* 0x082fe20000010080 */
[C---:B------:R-:W-:Y:S02]  /*cf00*/  IADD3 R137, R0.reuse, 0x3f, RZ ;  /* 0x0000003f00897810 */ /* 0x040fe40007ffe0ff */
[C---:B------:R-:W-:Y:S02]  /*cf10*/  IADD3 R191, R0.reuse, -0x20, RZ ;  /* 0xffffffe000bf7810 */ /* 0x040fe40007ffe0ff */
[----:B------:R-:W-:Y:S01]  /*cf20*/  ISETP.GE.AND P3, PT, R137, RZ, PT ;  /* 0x000000ff8900720c */ /* 0x000fe20003f66270 */
[----:B------:R-:W1:Y:S01]  /*cf30*/  I2F R176, R176 ;  /* 0x000000b000b07306 */ /* 0x000e620000201400 */
[C---:B------:R-:W-:Y:S02]  /*cf40*/  IADD3 R179, R0.reuse, -0x61, RZ ;  /* 0xffffff9f00b37810 */ /* 0x040fe40007ffe0ff */
[----:B------:R-:W-:Y:S01]  /*cf50*/  IADD3 R194, R0, -0x11, RZ ;  /* 0xffffffef00c27810 */ /* 0x000fe20007ffe0ff */
[-C--:B--2---:R-:W-:Y:S01]  /*cf60*/  FFMA.FTZ R129, R178, -R3.reuse, R129 ;  /* 0x80000003b2817223 */ /* 0x084fe20000010081 */
[C---:B------:R-:W-:Y:S02]  /*cf70*/  @!P2 IADD3 R138, -R0.reuse, -0x40, RZ ;  /* 0xffffffc0008aa810 */ /* 0x040fe40007ffe1ff */
[C---:B------:R-:W-:Y:S02]  /*cf80*/  IADD3 R133, R0.reuse, 0x38, RZ ;  /* 0x0000003800857810 */ /* 0x040fe40007ffe0ff */
[C---:B------:R-:W-:Y:S01]  /*cf90*/  IADD3 R193, R0.reuse, -0x18, RZ ;  /* 0xffffffe800c17810 */ /* 0x040fe20007ffe0ff */
[----:B------:R-:W2:Y:S01]  /*cfa0*/  I2F R175, R138 ;  /* 0x0000008a00af7306 */ /* 0x000ea20000201400 */
[----:B------:R-:W-:Y:S02]  /*cfb0*/  ISETP.GE.AND P2, PT, R133, RZ, PT ;  /* 0x000000ff8500720c */ /* 0x000fe40003f46270 */
[C---:B------:R-:W-:Y:S01]  /*cfc0*/  @!P3 IADD3 R137, -R0.reuse, -0x3f, RZ ;  /* 0xffffffc10089b810 */ /* 0x040fe20007ffe1ff */
[-C--:B---3--:R-:W-:Y:S01]  /*cfd0*/  FFMA.FTZ R11, R177, -R3.reuse, R11 ;  /* 0x80000003b10b7223 */ /* 0x088fe2000001000b */
[C---:B------:R-:W-:Y:S02]  /*cfe0*/  IADD3 R132, R0.reuse, 0x37, RZ ;  /* 0x0000003700847810 */ /* 0x040fe40007ffe0ff */
[----:B------:R-:W-:Y:S02]  /*cff0*/  IADD3 R192, R0, -0x19, RZ ;  /* 0xffffffe700c07810 */ /* 0x000fe40007ffe0ff */
[----:B------:R-:W-:Y:S01]  /*d000*/  ISETP.GE.AND P3, PT, R132, RZ, PT ;  /* 0x000000ff8400720c */ /* 0x000fe20003f66270 */
[----:B------:R-:W3:Y:S01]  /*d010*/  I2F R174, R137 ;  /* 0x0000008900ae7306 */ /* 0x000ee20000201400 */
[C---:B------:R-:W-:Y:S02]  /*d020*/  IADD3 R188, R0.reuse, -0x29, RZ ;  /* 0xffffffd700bc7810 */ /* 0x040fe40007ffe0ff */
[----:B------:R-:W-:Y:S01]  /*d030*/  IADD3 R190, R0, -0x21, RZ ;  /* 0xffffffdf00be7810 */ /* 0x000fe20007ffe0ff */
[-C--:B-1----:R-:W-:Y:S01]  /*d040*/  FFMA.FTZ R18, R176, -R3.reuse, R18 ;  /* 0x80000003b0127223 */ /* 0x082fe20000010012 */
[----:B------:R-:W-:Y:S01]  /*d050*/  @!P2 IADD3 R133, -R0, -0x38, RZ ;  /* 0xffffffc80085a810 */ /* 0x000fe20007ffe1ff */
[CC--:B------:R-:W-:Y:S01]  /*d060*/  FFMA.FTZ R72, R176.reuse, -R3.reuse, R72 ;  /* 0x80000003b0487223 */ /* 0x0c0fe20000010048 */
[----:B------:R-:W-:Y:S01]  /*d070*/  ISETP.GE.AND P2, PT, R139, RZ, PT ;  /* 0x000000ff8b00720c */ /* 0x000fe20003f46270 */
[-C--:B------:R-:W-:Y:S01]  /*d080*/  FFMA.FTZ R78, R176, -R3.reuse, R78 ;  /* 0x80000003b04e7223 */ /* 0x080fe2000001004e */
[C---:B------:R-:W-:Y:S01]  /*d090*/  IADD3 R189, R0.reuse, -0x28, RZ ;  /* 0xffffffd800bd7810 */ /* 0x040fe20007ffe0ff */
[----:B------:R-:W1:Y:S01]  /*d0a0*/  I2F R173, R133 ;  /* 0x0000008500ad7306 */ /* 0x000e620000201400 */
[----:B------:R-:W-:Y:S01]  /*d0b0*/  IADD3 R178, R0, -0x68, RZ ;  /* 0xffffff9800b27810 */ /* 0x000fe20007ffe0ff */
[-C--:B------:R-:W-:Y:S01]  /*d0c0*/  FFMA.FTZ R4, R176, -R3.reuse, R4 ;  /* 0x80000003b0047223 */ /* 0x080fe20000010004 */
[C---:B------:R-:W-:Y:S01]  /*d0d0*/  @!P3 IADD3 R132, -R0.reuse, -0x37, RZ ;  /* 0xffffffc90084b810 */ /* 0x040fe20007ffe1ff */
[CC--:B--2---:R-:W-:Y:S01]  /*d0e0*/  FFMA.FTZ R8, R175.reuse, -R3.reuse, R8 ;  /* 0x80000003af087223 */ /* 0x0c4fe20000010008 */
[C---:B------:R-:W-:Y:S01]  /*d0f0*/  IADD3 R138, R0.reuse, 0x30, RZ ;  /* 0x00000030008a7810 */ /* 0x040fe20007ffe0ff */
[-C--:B------:R-:W-:Y:S01]  /*d100*/  FFMA.FTZ R14, R175, -R3.reuse, R14 ;  /* 0x80000003af0e7223 */ /* 0x080fe2000001000e */
[C---:B------:R-:W-:Y:S02]  /*d110*/  IADD3 R175, R0.reuse, 0x28, RZ ;  /* 0x0000002800af7810 */ /* 0x040fe40007ffe0ff */
[----:B------:R-:W-:Y:S01]  /*d120*/  IADD3 R199, R0, -0x38, RZ ;  /* 0xffffffc800c77810 */ /* 0x000fe20007ffe0ff */
[----:B------:R2:W2:Y:S01]  /*d130*/  I2F R172, R132 ;  /* 0x0000008400ac7306 */ /* 0x0004a20000201400 */
[----:B------:R-:W-:Y:S02]  /*d140*/  ISETP.GE.AND P3, PT, R138, RZ, PT ;  /* 0x000000ff8a00720c */ /* 0x000fe40003f66270 */
[----:B------:R-:W-:Y:S01]  /*d150*/  @!P2 IADD3 R139, -R0, 0x40, RZ ;  /* 0x00000040008ba810 */ /* 0x000fe20007ffe1ff */
[-C--:B---3--:R-:W-:Y:S01]  /*d160*/  FFMA.FTZ R15, R174, -R3.reuse, R15 ;  /* 0x80000003ae0f7223 */ /* 0x088fe2000001000f */
[----:B------:R-:W-:Y:S01]  /*d170*/  IADD3 R137, R0, -0x41, RZ ;  /* 0xffffffbf00897810 */ /* 0x000fe20007ffe0ff */
[-C--:B------:R-:W-:Y:S01]  /*d180*/  FFMA.FTZ R9, R174, -R3.reuse, R9 ;  /* 0x80000003ae097223 */ /* 0x080fe20000010009 */
[----:B------:R-:W-:Y:S02]  /*d190*/  IADD3 R174, R0, 0x27, RZ ;  /* 0x0000002700ae7810 */ /* 0x000fe40007ffe0ff */
[----:B------:R-:W-:Y:S01]  /*d1a0*/  ISETP.GE.AND P4, PT, R137, RZ, PT ;  /* 0x000000ff8900720c */ /* 0x000fe20003f86270 */
[----:B------:R-:W3:Y:S01]  /*d1b0*/  I2F R139, R139 ;  /* 0x0000008b008b7306 */ /* 0x000ee20000201400 */
[----:B------:R-:W-:Y:S02]  /*d1c0*/  ISETP.GE.AND P5, PT, R174, RZ, PT ;  /* 0x000000ffae00720c */ /* 0x000fe40003fa6270 */
[C---:B------:R-:W-:Y:S01]  /*d1d0*/  IADD3 R187, R0.reuse, -0x30, RZ ;  /* 0xffffffd000bb7810 */ /* 0x040fe20007ffe0ff */
[CC--:B-1----:R-:W-:Y:S01]  /*d1e0*/  FFMA.FTZ R26, R173.reuse, -R3.reuse, R26 ;  /* 0x80000003ad1a7223 */ /* 0x0c2fe2000001001a */
[C---:B------:R-:W-:Y:S01]  /*d1f0*/  @!P3 IADD3 R138, -R0.reuse, -0x30, RZ ;  /* 0xffffffd0008ab810 */ /* 0x040fe20007ffe1ff */
[-C--:B------:R-:W-:Y:S01]  /*d200*/  FFMA.FTZ R12, R173, -R3.reuse, R12 ;  /* 0x80000003ad0c7223 */ /* 0x080fe2000001000c */
[C---:B------:R-:W-:Y:S02]  /*d210*/  IADD3 R133, R0.reuse, -0x48, RZ ;  /* 0xffffffb800857810 */ /* 0x040fe40007ffe0ff */
[C---:B------:R-:W-:Y:S02]  /*d220*/  IADD3 R173, R0.reuse, 0x20, RZ ;  /* 0x0000002000ad7810 */ /* 0x040fe40007ffe0ff */
[----:B------:R-:W1:Y:S01]  /*d230*/  I2F R138, R138 ;  /* 0x0000008a008a7306 */ /* 0x000e620000201400 */
[C---:B------:R-:W-:Y:S02]  /*d240*/  @!P4 IADD3 R137, -R0.reuse, 0x41, RZ ;  /* 0x000000410089c810 */ /* 0x040fe40007ffe1ff */
[----:B--2---:R-:W-:Y:S01]  /*d250*/  IADD3 R132, R0, 0x2f, RZ ;  /* 0x0000002f00847810 */ /* 0x004fe20007ffe0ff */
[CC--:B------:R-:W-:Y:S01]  /*d260*/  FFMA.FTZ R27, R172.reuse, -R3.reuse, R27 ;  /* 0x80000003ac1b7223 */ /* 0x0c0fe2000001001b */
[----:B------:R-:W-:Y:S01]  /*d270*/  ISETP.GE.AND P4, PT, R175, RZ, PT ;  /* 0x000000ffaf00720c */ /* 0x000fe20003f86270 */
[-C--:B------:R-:W-:Y:S01]  /*d280*/  FFMA.FTZ R13, R172, -R3.reuse, R13 ;  /* 0x80000003ac0d7223 */ /* 0x080fe2000001000d */
[----:B------:R-:W-:Y:S02]  /*d290*/  ISETP.GE.AND P2, PT, R132, RZ, PT ;  /* 0x000000ff8400720c */ /* 0x000fe40003f46270 */
[----:B------:R-:W-:Y:S01]  /*d2a0*/  ISETP.GE.AND P3, PT, R133, RZ, PT ;  /* 0x000000ff8500720c */ /* 0x000fe20003f66270 */
[----:B------:R-:W2:Y:S01]  /*d2b0*/  I2F R137, R137 ;  /* 0x0000008900897306 */ /* 0x000ea20000201400 */
[C---:B------:R-:W-:Y:S02]  /*d2c0*/  IADD3 R172, R0.reuse, 0x1f, RZ ;  /* 0x0000001f00ac7810 */ /* 0x040fe40007ffe0ff */
[----:B------:R-:W-:Y:S01]  /*d2d0*/  ISETP.GE.AND P6, PT, R173, RZ, PT ;  /* 0x000000ffad00720c */ /* 0x000fe20003fc6270 */
[CC--:B---3--:R-:W-:Y:S01]  /*d2e0*/  FFMA.FTZ R68, R139.reuse, -R3.reuse, R68 ;  /* 0x800000038b447223 */ /* 0x0c8fe20000010044 */
[C---:B------:R-:W-:Y:S01]  /*d2f0*/  @!P5 IADD3 R174, -R0.reuse, -0x27, RZ ;  /* 0xffffffd900aed810 */ /* 0x040fe20007ffe1ff */
[-C--:B------:R-:W-:Y:S01]  /*d300*/  FFMA.FTZ R82, R139, -R3.reuse, R82 ;  /* 0x800000038b527223 */ /* 0x080fe20000010052 */
[C---:B------:R-:W-:Y:S02]  /*d310*/  IADD3 R139, R0.reuse, 0x18, RZ ;  /* 0x00000018008b7810 */ /* 0x040fe40007ffe0ff */
[C---:B------:R-:W-:Y:S02]  /*d320*/  @!P4 IADD3 R175, -R0.reuse, -0x28, RZ ;  /* 0xffffffd800afc810 */ /* 0x040fe40007ffe1ff */
[----:B------:R-:W-:Y:S02]  /*d330*/  @!P2 IADD3 R132, -R0, -0x2f, RZ ;  /* 0xffffffd10084a810 */ /* 0x000fe40007ffe1ff */
[----:B------:R-:W3:Y:S01]  /*d340*/  I2F R204, R175 ;  /* 0x000000af00cc7306 */ /* 0x000ee20000201400 */
[----:B------:R-:W-:Y:S01]  /*d350*/  ISETP.GE.AND P2, PT, R185, RZ, PT ;  /* 0x000000ffb900720c */ /* 0x000fe20003f46270 */
[-C--:B-1----:R-:W-:Y:S01]  /*d360*/  FFMA.FTZ R24, R138, -R3.reuse, R24 ;  /* 0x800000038a187223 */ /* 0x082fe20000010018 */
[----:B------:R-:W-:Y:S01]  /*d370*/  @!P3 IADD3 R133, -R0, 0x48, RZ ;  /* 0x000000480085b810 */ /* 0x000fe20007ffe1ff */
[-C--:B------:R-:W-:Y:S01]  /*d380*/  FFMA.FTZ R30, R138, -R3.reuse, R30 ;  /* 0x800000038a1e7223 */ /* 0x080fe2000001001e */
[----:B------:R-:W-:Y:S02]  /*d390*/  ISETP.GE.AND P3, PT, R184, RZ, PT ;  /* 0x000000ffb800720c */ /* 0x000fe40003f66270 */
[----:B------:R-:W-:Y:S02]  /*d3a0*/  ISETP.GE.AND P4, PT, R183, RZ, PT ;  /* 0x000000ffb700720c */ /* 0x000fe40003f86270 */
[C---:B------:R-:W-:Y:S01]  /*d3b0*/  IADD3 R138, R0.reuse, 0x17, RZ ;  /* 0x00000017008a7810 */ /* 0x040fe20007ffe0ff */
[----:B------:R-:W1:Y:S01]  /*d3c0*/  I2F R133, R133 ;  /* 0x0000008500857306 */ /* 0x000e620000201400 */
[----:B------:R-:W-:Y:S01]  /*d3d0*/  @!P6 IADD3 R173, -R0, -0x20, RZ ;  /* 0xffffffe000ade810 */ /* 0x000fe20007ffe1ff */
[CC--:B--2---:R-:W-:Y:S01]  /*d3e0*/  FFMA.FTZ R69, R137.reuse, -R3.reuse, R69 ;  /* 0x8000000389457223 */ /* 0x0c4fe20000010045 */
[----:B------:R-:W-:Y:S01]  /*d3f0*/  ISETP.GE.AND P5, PT, R182, RZ, PT ;  /* 0x000000ffb600720c */ /* 0x000fe20003fa6270 */
[-C--:B------:R-:W-:Y:S01]  /*d400*/  FFMA.FTZ R83, R137, -R3.reuse, R83 ;  /* 0x8000000389537223 */ /* 0x080fe20000010053 */
[----:B------:R-:W-:Y:S02]  /*d410*/  @!P2 IADD3 R185, -R0, 0x49, RZ ;  /* 0x0000004900b9a810 */ /* 0x000fe40007ffe1ff */
[----:B------:R-:W-:Y:S02]  /*d420*/  ISETP.GE.AND P2, PT, R172, RZ, PT ;  /* 0x000000ffac00720c */ /* 0x000fe40003f46270 */
[C---:B------:R-:W-:Y:S01]  /*d430*/  @!P3 IADD3 R184, -R0.reuse, 0x50, RZ ;  /* 0x0000005000b8b810 */ /* 0x040fe20007ffe1ff */
[----:B------:R-:W2:Y:S01]  /*d440*/  I2F R132, R132 ;  /* 0x0000008400847306 */ /* 0x000ea20000201400 */
[----:B------:R-:W-:Y:S02]  /*d450*/  @!P4 IADD3 R183, -R0, 0x51, RZ ;  /* 0x0000005100b7c810 */ /* 0x000fe40007ffe1ff */
[----:B------:R-:W-:Y:S01]  /*d460*/  ISETP.GE.AND P3, PT, R139, RZ, PT ;  /* 0x000000ff8b00720c */ /* 0x000fe20003f66270 */
[CC--:B---3--:R-:W-:Y:S01]  /*d470*/  FFMA.FTZ R28, R204.reuse, -R3.reuse, R28 ;  /* 0x80000003cc1c7223 */ /* 0x0c8fe2000001001c */
[----:B------:R-:W-:Y:S01]  /*d480*/  ISETP.GE.AND P6, PT, R181, RZ, PT ;  /* 0x000000ffb500720c */ /* 0x000fe20003fc6270 */
[-C--:B------:R-:W-:Y:S01]  /*d490*/  FFMA.FTZ R42, R204, -R3.reuse, R42 ;  /* 0x80000003cc2a7223 */ /* 0x080fe2000001002a */
[----:B------:R-:W-:Y:S02]  /*d4a0*/  ISETP.GE.AND P4, PT, R138, RZ, PT ;  /* 0x000000ff8a00720c */ /* 0x000fe40003f86270 */
[C---:B------:R-:W-:Y:S01]  /*d4b0*/  IADD3 R137, R0.reuse, 0x10, RZ ;  /* 0x0000001000897810 */ /* 0x040fe20007ffe0ff */
[----:B------:R-:W3:Y:S01]  /*d4c0*/  I2F R184, R184 ;  /* 0x000000b800b87306 */ /* 0x000ee20000201400 */
[----:B------:R-:W-:Y:S02]  /*d4d0*/  @!P2 IADD3 R172, -R0, -0x1f, RZ ;  /* 0xffffffe100aca810 */ /* 0x000fe40007ffe1ff */
[----:B------:R-:W-:Y:S01]  /*d4e0*/  ISETP.GE.AND P2, PT, R198, RZ, PT ;  /* 0x000000ffc600720c */ /* 0x000fe20003f46270 */
[CC--:B-1----:R-:W-:Y:S01]  /*d4f0*/  FFMA.FTZ R86, R133.reuse, -R3.reuse, R86 ;  /* 0x8000000385567223 */ /* 0x0c2fe20000010056 */
[C---:B------:R-:W-:Y:S01]  /*d500*/  @!P5 IADD3 R182, -R0.reuse, 0x58, RZ ;  /* 0x0000005800b6d810 */ /* 0x040fe20007ffe1ff */
[-C--:B------:R-:W-:Y:S01]  /*d510*/  FFMA.FTZ R80, R133, -R3.reuse, R80 ;  /* 0x8000000385507223 */ /* 0x080fe20000010050 */
[C---:B------:R-:W-:Y:S02]  /*d520*/  @!P3 IADD3 R139, -R0.reuse, -0x18, RZ ;  /* 0xffffffe8008bb810 */ /* 0x040fe40007ffe1ff */
[C---:B------:R-:W-:Y:S01]  /*d530*/  @!P6 IADD3 R181, -R0.reuse, 0x59, RZ ;  /* 0x0000005900b5e810 */ /* 0x040fe20007ffe1ff */
[----:B------:R-:W1:Y:S01]  /*d540*/  I2F R175, R172 ;  /* 0x000000ac00af7306 */ /* 0x000e620000201400 */
[----:B------:R-:W-:Y:S02]  /*d550*/  @!P4 IADD3 R138, -R0, -0x17, RZ ;  /* 0xffffffe9008ac810 */ /* 0x000fe40007ffe1ff */
[----:B------:R-:W-:Y:S01]  /*d560*/  ISETP.GE.AND P5, PT, R180, RZ, PT ;  /* 0x000000ffb400720c */ /* 0x000fe20003fa6270 */
[CC--:B--2---:R-:W-:Y:S01]  /*d570*/  FFMA.FTZ R25, R132.reuse, -R3.reuse, R25 ;  /* 0x8000000384197223 */ /* 0x0c4fe20000010019 */
[----:B------:R-:W-:Y:S01]  /*d580*/  ISETP.GE.AND P3, PT, R197, RZ, PT ;  /* 0x000000ffc500720c */ /* 0x000fe20003f66270 */
[-C--:B------:R-:W-:Y:S01]  /*d590*/  FFMA.FTZ R31, R132, -R3.reuse, R31 ;  /* 0x80000003841f7223 */ /* 0x080fe2000001001f */
[----:B------:R-:W-:Y:S02]  /*d5a0*/  @!P2 IADD3 R198, -R0, 0x1, RZ ;  /* 0x0000000100c6a810 */ /* 0x000fe40007ffe1ff */
[----:B------:R-:W-:Y:S01]  /*d5b0*/  ISETP.GE.AND P2, PT, R137, RZ, PT ;  /* 0x000000ff8900720c */ /* 0x000fe20003f46270 */
[----:B------:R-:W2:Y:S01]  /*d5c0*/  I2F R139, R139 ;  /* 0x0000008b008b7306 */ /* 0x000ea20000201400 */
[----:B------:R-:W-:Y:S02]  /*d5d0*/  ISETP.GE.AND P6, PT, R196, RZ, PT ;  /* 0x000000ffc400720c */ /* 0x000fe40003fc6270 */
[----:B------:R-:W-:Y:S01]  /*d5e0*/  ISETP.GE.AND P4, PT, R195, RZ, PT ;  /* 0x000000ffc300720c */ /* 0x000fe20003f86270 */
[-C--:B---3--:R-:W-:Y:S01]  /*d5f0*/  FFMA.FTZ R84, R184, -R3.reuse, R84 ;  /* 0x80000003b8547223 */ /* 0x088fe20000010054 */
[----:B------:R-:W-:Y:S01]  /*d600*/  IADD3 R133, R0, 0xf, RZ ;  /* 0x0000000f00857810 */ /* 0x000fe20007ffe0ff */
[-C--:B------:R-:W-:Y:S01]  /*d610*/  FFMA.FTZ R98, R184, -R3.reuse, R98 ;  /* 0x80000003b8627223 */ /* 0x080fe20000010062 */
[C---:B------:R-:W-:Y:S02]  /*d620*/  @!P5 IADD3 R180, -R0.reuse, 0x60, RZ ;  /* 0x0000006000b4d810 */ /* 0x040fe40007ffe1ff */
[C---:B------:R-:W-:Y:S01]  /*d630*/  @!P3 IADD3 R197, -R0.reuse, 0x8, RZ ;  /* 0x0000000800c5b810 */ /* 0x040fe20007ffe1ff */
[----:B------:R-:W3:Y:S01]  /*d640*/  I2F R206, R198 ;  /* 0x000000c600ce7306 */ /* 0x000ee20000201400 */
[----:B------:R-:W-:Y:S02]  /*d650*/  ISETP.GE.AND P5, PT, R179, RZ, PT ;  /* 0x000000ffb300720c */ /* 0x000fe40003fa6270 */
[C---:B------:R-:W-:Y:S01]  /*d660*/  @!P2 IADD3 R137, -R0.reuse, -0x10, RZ ;  /* 0xfffffff00089a810 */ /* 0x040fe20007ffe1ff */
[-C--:B-1----:R-:W-:Y:S01]  /*d670*/  FFMA.FTZ R41, R175, -R3.reuse, R41 ;  /* 0x80000003af297223 */ /* 0x082fe20000010029 */
[----:B------:R-:W-:Y:S01]  /*d680*/  ISETP.GE.AND P2, PT, R191, RZ, PT ;  /* 0x000000ffbf00720c */ /* 0x000fe20003f46270 */
[-C--:B------:R-:W-:Y:S01]  /*d690*/  FFMA.FTZ R47, R175, -R3.reuse, R47 ;  /* 0x80000003af2f7223 */ /* 0x080fe2000001002f */
[C---:B------:R-:W-:Y:S02]  /*d6a0*/  @!P6 IADD3 R196, -R0.reuse, 0x9, RZ ;  /* 0x0000000900c4e810 */ /* 0x040fe40007ffe1ff */
[----:B------:R-:W-:Y:S01]  /*d6b0*/  @!P4 IADD3 R195, -R0, 0x10, RZ ;  /* 0x0000001000c3c810 */ /* 0x000fe20007ffe1ff */
[----:B------:R-:W1:Y:S01]  /*d6c0*/  I2F R205, R197 ;  /* 0x000000c500cd7306 */ /* 0x000e620000201400 */
[----:B------:R-:W-:Y:S02]  /*d6d0*/  ISETP.GE.AND P3, PT, R194, RZ, PT ;  /* 0x000000ffc200720c */ /* 0x000fe40003f66270 */
[----:B------:R-:W-:Y:S01]  /*d6e0*/  ISETP.GE.AND P6, PT, R193, RZ, PT ;  /* 0x000000ffc100720c */ /* 0x000fe20003fc6270 */
[CC--:B--2---:R-:W-:Y:S01]  /*d6f0*/  FFMA.FTZ R44, R139.reuse, -R3.reuse, R44 ;  /* 0x800000038b2c7223 */ /* 0x0c4fe2000001002c */
[----:B------:R-:W-:Y:S01]  /*d700*/  ISETP.GE.AND P4, PT, R192, RZ, PT ;  /* 0x000000ffc000720c */ /* 0x000fe20003f86270 */
[-C--:B------:R-:W-:Y:S01]  /*d710*/  FFMA.FTZ R58, R139, -R3.reuse, R58 ;  /* 0x800000038b3a7223 */ /* 0x080fe2000001003a */
[C---:B------:R-:W-:Y:S02]  /*d720*/  @!P5 IADD3 R179, -R0.reuse, 0x61, RZ ;  /* 0x0000006100b3d810 */ /* 0x040fe40007ffe1ff */
[----:B------:R-:W-:Y:S01]  /*d730*/  @!P2 IADD3 R191, -R0, 0x20, RZ ;  /* 0x0000002000bfa810 */ /* 0x000fe20007ffe1ff */
[----:B------:R-:W2:Y:S01]  /*d740*/  I2F R198, R196 ;  /* 0x000000c400c67306 */ /* 0x000ea20000201400 */
[----:B------:R-:W-:Y:S02]  /*d750*/  ISETP.GE.AND P2, PT, R188, RZ, PT ;  /* 0x000000ffbc00720c */ /* 0x000fe40003f46270 */
[----:B------:R-:W-:Y:S01]  /*d760*/  ISETP.GE.AND P5, PT, R133, RZ, PT ;  /* 0x000000ff8500720c */ /* 0x000fe20003fa6270 */
[-C--:B---3--:R-:W-:Y:S01]  /*d770*/  FFMA.FTZ R5, R206, -R3.reuse, R5 ;  /* 0x80000003ce057223 */ /* 0x088fe20000010005 */
[----:B------:R-:W-:Y:S01]  /*d780*/  @!P3 IADD3 R194, -R0, 0x11, RZ ;  /* 0x0000001100c2b810 */ /* 0x000fe20007ffe1ff */
[-C--:B------:R-:W-:Y:S01]  /*d790*/  FFMA.FTZ R19, R206, -R3.reuse, R19 ;  /* 0x80000003ce137223 */ /* 0x080fe20000010013 */
[----:B------:R-:W-:Y:S01]  /*d7a0*/  @!P6 IADD3 R193, -R0, 0x18, RZ ;  /* 0x0000001800c1e810 */ /* 0x000fe20007ffe1ff */
[-C--:B------:R-:W-:Y:S01]  /*d7b0*/  FFMA.FTZ R73, R206, -R3.reuse, R73 ;  /* 0x80000003ce497223 */ /* 0x080fe20000010049 */
[----:B------:R-:W-:Y:S01]  /*d7c0*/  @!P4 IADD3 R192, -R0, 0x19, RZ ;  /* 0x0000001900c0c810 */ /* 0x000fe20007ffe1ff */
[----:B------:R-:W3:Y:S01]  /*d7d0*/  I2F R197, R195 ;  /* 0x000000c300c57306 */ /* 0x000ee20000201400 */
[----:B------:R-:W-:Y:S01]  /*d7e0*/  ISETP.GE.AND P3, PT, R190, RZ, PT ;  /* 0x000000ffbe00720c */ /* 0x000fe20003f66270 */
[-C--:B------:R-:W-:Y:S01]  /*d7f0*/  FFMA.FTZ R79, R206, -R3.reuse, R79 ;  /* 0x80000003ce4f7223 */ /* 0x080fe2000001004f */
[----:B------:R-:W-:Y:S01]  /*d800*/  ISETP.GE.AND P6, PT, R189, RZ, PT ;  /* 0x000000ffbd00720c */ /* 0x000fe20003fc6270 */
[CC--:B-1----:R-:W-:Y:S01]  /*d810*/  FFMA.FTZ R16, R205.reuse, -R3.reuse, R16 ;  /* 0x80000003cd107223 */ /* 0x0c2fe20000010010 */
[----:B------:R-:W-:Y:S01]  /*d820*/  ISETP.GE.AND P4, PT, R178, RZ, PT ;  /* 0x000000ffb200720c */ /* 0x000fe20003f86270 */
[CC--:B------:R-:W-:Y:S01]  /*d830*/  FFMA.FTZ R22, R205.reuse, -R3.reuse, R22 ;  /* 0x80000003cd167223 */ /* 0x0c0fe20000010016 */
[C---:B------:R-:W-:Y:S01]  /*d840*/  IADD3 R176, R0.reuse, 0x8, RZ ;  /* 0x0000000800b07810 */ /* 0x040fe20007ffe0ff */
[CC--:B------:R-:W-:Y:S01]  /*d850*/  FFMA.FTZ R76, R205.reuse, -R3.reuse, R76 ;  /* 0x80000003cd4c7223 */ /* 0x0c0fe2000001004c */
[C---:B------:R-:W-:Y:S01]  /*d860*/  IADD3 R177, R0.reuse, -0x69, RZ ;  /* 0xffffff9700b17810 */ /* 0x040fe20007ffe0ff */
[----:B------:R-:W1:Y:S01]  /*d870*/  I2F R196, R194 ;  /* 0x000000c200c47306 */ /* 0x000e620000201400 */
[C---:B------:R-:W-:Y:S01]  /*d880*/  IADD3 R186, R0.reuse, -0x31, RZ ;  /* 0xffffffcf00ba7810 */ /* 0x040fe20007ffe0ff */
[-C--:B------:R-:W-:Y:S01]  /*d890*/  FFMA.FTZ R90, R205, -R3.reuse, R90 ;  /* 0x80000003cd5a7223 */ /* 0x080fe2000001005a */
[----:B------:R-:W-:Y:S01]  /*d8a0*/  @!P2 IADD3 R188, -R0, 0x29, RZ ;  /* 0x0000002900bca810 */ /* 0x000fe20007ffe1ff */
[CC--:B--2---:R-:W-:Y:S01]  /*d8b0*/  FFMA.FTZ R17, R198.reuse, -R3.reuse, R17 ;  /* 0x80000003c6117223 */ /* 0x0c4fe20000010011 */
[----:B------:R-:W-:Y:S01]  /*d8c0*/  ISETP.GE.AND P2, PT, R199, RZ, PT ;  /* 0x000000ffc700720c */ /* 0x000fe20003f46270 */
[-C--:B------:R-:W-:Y:S01]  /*d8d0*/  FFMA.FTZ R23, R198, -R3.reuse, R23 ;  /* 0x80000003c6177223 */ /* 0x080fe20000010017 */
[----:B------:R-:W-:Y:S01]  /*d8e0*/  @!P5 IADD3 R133, -R0, -0xf, RZ ;  /* 0xfffffff10085d810 */ /* 0x000fe20007ffe1ff */
[-C--:B------:R-:W-:Y:S01]  /*d8f0*/  FFMA.FTZ R77, R198, -R3.reuse, R77 ;  /* 0x80000003c64d7223 */ /* 0x080fe2000001004d */
[C---:B------:R-:W-:Y:S01]  /*d900*/  @!P3 IADD3 R190, -R0.reuse, 0x21, RZ ;  /* 0x0000002100beb810 */ /* 0x040fe20007ffe1ff */
[----:B------:R-:W2:Y:S01]  /*d910*/  I2F R221, R188 ;  /* 0x000000bc00dd7306 */ /* 0x000ea20000201400 */
[----:B------:R-:W-:Y:S01]  /*d920*/  @!P6 IADD3 R189, -R0, 0x28, RZ ;  /* 0x0000002800bde810 */ /* 0x000fe20007ffe1ff */
[-C--:B------:R-:W-:Y:S01]  /*d930*/  FFMA.FTZ R91, R198, -R3.reuse, R91 ;  /* 0x80000003c65b7223 */ /* 0x080fe2000001005b */
[----:B------:R-:W-:Y:S01]  /*d940*/  @!P4 IADD3 R178, -R0, 0x68, RZ ;  /* 0x0000006800b2c810 */ /* 0x000fe20007ffe1ff */
[-C--:B---3--:R-:W-:Y:S01]  /*d950*/  FFMA.FTZ R20, R197, -R3.reuse, R20 ;  /* 0x80000003c5147223 */ /* 0x088fe20000010014 */
[----:B------:R-:W-:Y:S01]  /*d960*/  ISETP.GE.AND P5, PT, R187, RZ, PT ;  /* 0x000000ffbb00720c */ /* 0x000fe20003fa6270 */
[CC--:B------:R-:W-:Y:S01]  /*d970*/  FFMA.FTZ R34, R197.reuse, -R3.reuse, R34 ;  /* 0x80000003c5227223 */ /* 0x0c0fe20000010022 */
[----:B------:R-:W-:Y:S01]  /*d980*/  ISETP.GE.AND P3, PT, R176, RZ, PT ;  /* 0x000000ffb000720c */ /* 0x000fe20003f66270 */
[-C--:B------:R-:W-:Y:S01]  /*d990*/  FFMA.FTZ R88, R197, -R3.reuse, R88 ;  /* 0x80000003c5587223 */ /* 0x080fe20000010058 */
[----:B------:R-:W-:Y:S01]  /*d9a0*/  ISETP.GE.AND P6, PT, R177, RZ, PT ;  /* 0x000000ffb100720c */ /* 0x000fe20003fc6270 */
[----:B------:R-:W3:Y:S01]  /*d9b0*/  I2F R172, R133 ;  /* 0x0000008500ac7306 */ /* 0x000ee20000201400 */
[----:B------:R-:W-:Y:S01]  /*d9c0*/  ISETP.GE.AND P4, PT, R186, RZ, PT ;  /* 0x000000ffba00720c */ /* 0x000fe20003f86270 */
[-C--:B------:R-:W-:Y:S01]  /*d9d0*/  FFMA.FTZ R94, R197, -R3.reuse, R94 ;  /* 0x80000003c55e7223 */ /* 0x080fe2000001005e */
[----:B------:R-:W-:Y:S01]  /*d9e0*/  IADD3 R132, R0, 0x48, RZ ;  /* 0x0000004800847810 */ /* 0x000fe20007ffe0ff */
[-C--:B-1----:R-:W-:Y:S01]  /*d9f0*/  FFMA.FTZ R35, R196, -R3.reuse, R35 ;  /* 0x80000003c4237223 */ /* 0x082fe20000010023 */
[----:B------:R-:W-:Y:S01]  /*da00*/  IADD3 R200, R0, -0x70, RZ ;  /* 0xffffff9000c87810 */ /* 0x000fe20007ffe0ff */
[-C--:B------:R-:W-:Y:S01]  /*da10*/  FFMA.FTZ R21, R196, -R3.reuse, R21 ;  /* 0x80000003c4157223 */ /* 0x080fe20000010015 */
[----:B------:R-:W-:Y:S01]  /*da20*/  IADD3 R201, R0, 0x7, RZ ;  /* 0x0000000700c97810 */ /* 0x000fe20007ffe0ff */
[-C--:B------:R-:W-:Y:S01]  /*da30*/  FFMA.FTZ R89, R196, -R3.reuse, R89 ;  /* 0x80000003c4597223 */ /* 0x080fe20000010059 */
[C---:B------:R-:W-:Y:S01]  /*da40*/  IADD3 R202, R0.reuse, -0x39, RZ ;  /* 0xffffffc700ca7810 */ /* 0x040fe20007ffe0ff */
[----:B------:R-:W1:Y:S01]  /*da50*/  I2F R207, R189 ;  /* 0x000000bd00cf7306 */ /* 0x000e620000201400 */
[----:B------:R-:W-:Y:S01]  /*da60*/  IADD3 R203, R0, -0x71, RZ ;  /* 0xffffff8f00cb7810 */ /* 0x000fe20007ffe0ff */
[-C--:B------:R-:W-:Y:S01]  /*da70*/  FFMA.FTZ R95, R196, -R3.reuse, R95 ;  /* 0x80000003c45f7223 */ /* 0x080fe2000001005f */
[----:B------:R-:W-:Y:S01]  /*da80*/  @!P2 IADD3 R199, -R0, 0x38, RZ ;  /* 0x0000003800c7a810 */ /* 0x000fe20007ffe1ff */
[CC--:B--2---:R-:W-:Y:S01]  /*da90*/  FFMA.FTZ R49, R221.reuse, -R3.reuse, R49 ;  /* 0x80000003dd317223 */ /* 0x0c4fe20000010031 */
[----:B------:R-:W-:Y:S01]  /*daa0*/  ISETP.GE.AND P2, PT, R132, RZ, PT ;  /* 0x000000ff8400720c */ /* 0x000fe20003f46270 */
[CC--:B------:R-:W-:Y:S01]  /*dab0*/  FFMA.FTZ R55, R221.reuse, -R3.reuse, R55 ;  /* 0x80000003dd377223 */ /* 0x0c0fe20000010037 */
[C---:B------:R-:W-:Y:S01]  /*dac0*/  @!P5 IADD3 R187, -R0.reuse, 0x30, RZ ;  /* 0x0000003000bbd810 */ /* 0x040fe20007ffe1ff */
[CC--:B------:R-:W-:Y:S01]  /*dad0*/  FFMA.FTZ R109, R221.reuse, -R3.reuse, R109 ;  /* 0x80000003dd6d7223 */ /* 0x0c0fe2000001006d */
[C---:B------:R-:W-:Y:S01]  /*dae0*/  @!P3 IADD3 R176, -R0.reuse, -0x8, RZ ;  /* 0xfffffff800b0b810 */ /* 0x040fe20007ffe1ff */
[----:B------:R-:W2:Y:S01]  /*daf0*/  I2F R195, R193 ;  /* 0x000000c100c37306 */ /* 0x000ea20000201400 */
[C---:B------:R-:W-:Y:S01]  /*db00*/  @!P6 IADD3 R177, -R0.reuse, 0x69, RZ ;  /* 0x0000006900b1e810 */ /* 0x040fe20007ffe1ff */
[-C--:B------:R-:W-:Y:S01]  /*db10*/  FFMA.FTZ R123, R221, -R3.reuse, R123 ;  /* 0x80000003dd7b7223 */ /* 0x080fe2000001007b */
[----:B------:R-:W-:Y:S01]  /*db20*/  @!P4 IADD3 R186, -R0, 0x31, RZ ;  /* 0x0000003100bac810 */ /* 0x000fe20007ffe1ff */
[-C--:B---3--:R-:W-:Y:S01]  /*db30*/  FFMA.FTZ R57, R172, -R3.reuse, R57 ;  /* 0x80000003ac397223 */ /* 0x088fe20000010039 */
[----:B------:R-:W-:Y:S01]  /*db40*/  ISETP.GE.AND P5, PT, R200, RZ, PT ;  /* 0x000000ffc800720c */ /* 0x000fe20003fa6270 */
[-C--:B------:R-:W-:Y:S01]  /*db50*/  FFMA.FTZ R63, R172, -R3.reuse, R63 ;  /* 0x80000003ac3f7223 */ /* 0x080fe2000001003f */
[----:B------:R-:W-:Y:S02]  /*db60*/  ISETP.GE.AND P3, PT, R201, RZ, PT ;  /* 0x000000ffc900720c */ /* 0x000fe40003f66270 */
[----:B------:R-:W-:Y:S01]  /*db70*/  ISETP.GE.AND P6, PT, R202, RZ, PT ;  /* 0x000000ffca00720c */ /* 0x000fe20003fc6270 */
[----:B------:R-:W3:Y:S01]  /*db80*/  I2F R194, R192 ;  /* 0x000000c000c27306 */ /* 0x000ee20000201400 */
[----:B------:R-:W-:Y:S02]  /*db90*/  ISETP.GE.AND P4, PT, R203, RZ, PT ;  /* 0x000000ffcb00720c */ /* 0x000fe40003f86270 */
[C---:B------:R-:W-:Y:S01]  /*dba0*/  @!P2 IADD3 R132, -R0.reuse, -0x48, RZ ;  /* 0xffffffb80084a810 */ /* 0x040fe20007ffe1ff */
[CC--:B-1----:R-:W-:Y:S02]  /*dbb0*/  FFMA.FTZ R54, R207.reuse, -R3.reuse, R54 ;  /* 0x80000003cf367223 */ /* 0x0c2fe40000010036 */
[CC--:B------:R-:W-:Y:S02]  /*dbc0*/  FFMA.FTZ R48, R207.reuse, -R3.reuse, R48 ;  /* 0x80000003cf307223 */ /* 0x0c0fe40000010030 */
[C---:B------:R-:W-:Y:S01]  /*dbd0*/  @!P5 IADD3 R200, -R0.reuse, 0x70, RZ ;  /* 0x0000007000c8d810 */ /* 0x040fe20007ffe1ff */
[CC--:B------:R-:W-:Y:S01]  /*dbe0*/  FFMA.FTZ R108, R207.reuse, -R3.reuse, R108 ;  /* 0x80000003cf6c7223 */ /* 0x0c0fe2000001006c */
[----:B------:R-:W1:Y:S01]  /*dbf0*/  I2F R223, R132 ;  /* 0x0000008400df7306 */ /* 0x000e620000201400 */
[C---:B------:R-:W-:Y:S01]  /*dc00*/  @!P3 IADD3 R201, -R0.reuse, -0x7, RZ ;  /* 0xfffffff900c9b810 */ /* 0x040fe20007ffe1ff */
[-C--:B------:R-:W-:Y:S01]  /*dc10*/  FFMA.FTZ R122, R207, -R3.reuse, R122 ;  /* 0x80000003cf7a7223 */ /* 0x080fe2000001007a */
[C---:B------:R-:W-:Y:S01]  /*dc20*/  @!P6 IADD3 R202, -R0.reuse, 0x39, RZ ;  /* 0x0000003900cae810 */ /* 0x040fe20007ffe1ff */
[CC--:B--2---:R-:W-:Y:S01]  /*dc30*/  FFMA.FTZ R32, R195.reuse, -R3.reuse, R32 ;  /* 0x80000003c3207223 */ /* 0x0c4fe20000010020 */
[----:B------:R-:W-:Y:S01]  /*dc40*/  @!P4 IADD3 R203, -R0, 0x71, RZ ;  /* 0x0000007100cbc810 */ /* 0x000fe20007ffe1ff */
[CC--:B------:R-:W-:Y:S02]  /*dc50*/  FFMA.FTZ R38, R195.reuse, -R3.reuse, R38 ;  /* 0x80000003c3267223 */ /* 0x0c0fe40000010026 */
[CC--:B------:R-:W-:Y:S02]  /*dc60*/  FFMA.FTZ R92, R195.reuse, -R3.reuse, R92 ;  /* 0x80000003c35c7223 */ /* 0x0c0fe4000001005c */
[----:B------:R-:W2:Y:S01]  /*dc70*/  I2F R132, R174 ;  /* 0x000000ae00847306 */ /* 0x000ea20000201400 */
[-C--:B------:R-:W-:Y:S02]  /*dc80*/  FFMA.FTZ R106, R195, -R3.reuse, R106 ;  /* 0x80000003c36a7223 */ /* 0x080fe4000001006a */
[CC--:B---3--:R-:W-:Y:S02]  /*dc90*/  FFMA.FTZ R33, R194.reuse, -R3.reuse, R33 ;  /* 0x80000003c2217223 */ /* 0x0c8fe40000010021 */
[CC--:B------:R-:W-:Y:S02]  /*dca0*/  FFMA.FTZ R39, R194.reuse, -R3.reuse, R39 ;  /* 0x80000003c2277223 */ /* 0x0c0fe40000010027 */
[CC--:B------:R-:W-:Y:S03]  /*dcb0*/  FFMA.FTZ R93, R194.reuse, -R3.reuse, R93 ;  /* 0x80000003c25d7223 */ /* 0x0c0fe6000001005d */
[----:B------:R-:W3:Y:S01]  /*dcc0*/  I2F R0, R173 ;  /* 0x000000ad00007306 */ /* 0x000ee20000201400 */
[-C--:B------:R-:W-:Y:S02]  /*dcd0*/  FFMA.FTZ R107, R194, -R3.reuse, R107 ;  /* 0x80000003c26b7223 */ /* 0x080fe4000001006b */
[-C--:B-1----:R-:W-:Y:S05]  /*dce0*/  FFMA.FTZ R10, R223, -R3.reuse, R10 ;  /* 0x80000003df0a7223 */ /* 0x082fea000001000a */
[----:B------:R-:W-:Y:S02]  /*dcf0*/  FMNMX.FTZ R172, R10, R136, !PT ;  /* 0x000000880aac7209 */ /* 0x000fe40007810000 */
[----:B------:R-:W1:Y:S01]  /*dd00*/  I2F R173, R137 ;  /* 0x0000008900ad7306 */ /* 0x000e620000201400 */
[CC--:B--2---:R-:W-:Y:S02]  /*dd10*/  FFMA.FTZ R29, R132.reuse, -R3.reuse, R29 ;  /* 0x80000003841d7223 */ /* 0x0c4fe4000001001d */
[-C--:B------:R-:W-:Y:S01]  /*dd20*/  FFMA.FTZ R43, R132, -R3.reuse, R43 ;  /* 0x80000003842b7223 */ /* 0x080fe2000001002b */
[----:B------:R-:W-:Y:S06]  /*dd30*/  LOP3.LUT R132, R229, UR21, R237, 0x96, !PT ;  /* 0x00000015e5847c12 */ /* 0x000fec000f8e96ed */
[----:B------:R-:W2:Y:S01]  /*dd40*/  I2F R174, R138 ;  /* 0x0000008a00ae7306 */ /* 0x000ea20000201400 */
[----:B------:R-:W-:Y:S04]  /*dd50*/  IMAD.WIDE.U32 R132, R132, -0x326172a9, RZ ;  /* 0xcd9e8d5784847825 */ /* 0x000fe800078e00ff */
[CC--:B---3--:R-:W-:Y:S02]  /*dd60*/  FFMA.FTZ R40, R0.reuse, -R3.reuse, R40 ;  /* 0x8000000300287223 */ /* 0x0c8fe40000010028 */
[-C--:B------:R-:W-:Y:S03]  /*dd70*/  FFMA.FTZ R46, R0, -R3.reuse, R46 ;  /* 0x80000003002e7223 */ /* 0x080fe6000001002e */
[----:B------:R-:W3:Y:S01]  /*dd80*/  I2F R191, R191 ;  /* 0x000000bf00bf7306 */ /* 0x000ee20000201400 */
[-C--:B-1----:R-:W-:Y:S01]  /*dd90*/  FFMA.FTZ R56, R173, -R3.reuse, R56 ;  /* 0x80000003ad387223 */ /* 0x082fe20000010038 */
[----:B------:R-:W-:Y:S01]  /*dda0*/  LOP3.LUT R137, R213, UR12, R228, 0x96, !PT ;  /* 0x0000000cd5897c12 */ /* 0x000fe2000f8e96e4 */
[-C--:B------:R-:W-:Y:S04]  /*ddb0*/  FFMA.FTZ R62, R173, -R3.reuse, R62 ;  /* 0x80000003ad3e7223 */ /* 0x080fe8000001003e */
[----:B------:R-:W-:Y:S03]  /*ddc0*/  IMAD.WIDE.U32 R224, R137, -0x326172a9, RZ ;  /* 0xcd9e8d5789e07825 */ /* 0x000fe600078e00ff */
[----:B------:R-:W1:Y:S01]  /*ddd0*/  I2F R222, R187 ;  /* 0x000000bb00de7306 */ /* 0x000e620000201400 */
[CC--:B--2---:R-:W-:Y:S01]  /*dde0*/  FFMA.FTZ R45, R174.reuse, -R3.reuse, R45 ;  /* 0x80000003ae2d7223 */ /* 0x0c4fe2000001002d */
[----:B----4-:R-:W-:Y:S01]  /*ddf0*/  LOP3.LUT R138, R133, UR13, R240, 0x96, !PT ;  /* 0x0000000d858a7c12 */ /* 0x010fe2000f8e96f0 */
[-C--:B------:R-:W-:Y:S01]  /*de00*/  FFMA.FTZ R59, R174, -R3.reuse, R59 ;  /* 0x80000003ae3b7223 */ /* 0x080fe2000001003b */
[----:B------:R-:W-:Y:S02]  /*de10*/  LOP3.LUT R137, R225, UR11, R132, 0x96, !PT ;  /* 0x0000000be1897c12 */ /* 0x000fe4000f8e9684 */
[----:B------:R-:W-:Y:S01]  /*de20*/  LOP3.LUT R133, R133, UR13, R238, 0x96, !PT ;  /* 0x0000000d85857c12 */ /* 0x000fe2000f8e96ee */
[----:B------:R-:W-:Y:S03]  /*de30*/  IMAD.WIDE.U32 R138, R138, -0x2daee0ad, RZ ;  /* 0xd2511f538a8a7825 */ /* 0x000fe600078e00ff */
[----:B------:R-:W2:Y:S01]  /*de40*/  I2F R185, R185 ;  /* 0x000000b900b97306 */ /* 0x000ea20000201400 */
[----:B------:R-:W-:Y:S01]  /*de50*/  IMAD.WIDE.U32 R188, R137, -0x2daee0ad, RZ ;  /* 0xd2511f5389bc7825 */ /* 0x000fe200078e00ff */
[----:B------:R-:W-:Y:S02]  /*de60*/  LOP3.LUT R175, R139, UR10, R212, 0x96, !PT ;  /* 0x0000000a8baf7c12 */ /* 0x000fe4000f8e96d4 */
[----:B------:R-:W-:Y:S01]  /*de70*/  LOP3.LUT R139, R243, UR12, R228, 0x96, !PT ;  /* 0x0000000cf38b7c12 */ /* 0x000fe2000f8e96e4 */
[-C--:B---3--:R-:W-:Y:S01]  /*de80*/  FFMA.FTZ R36, R191, -R3.reuse, R36 ;  /* 0x80000003bf247223 */ /* 0x088fe20000010024 */
[----:B------:R-:W-:Y:S01]  /*de90*/  LOP3.LUT R184, R189, UR8, R138, 0x96, !PT ;  /* 0x00000008bdb87c12 */ /* 0x000fe2000f8e968a */
[-C--:B------:R-:W-:Y:S01]  /*dea0*/  FFMA.FTZ R50, R191, -R3.reuse, R50 ;  /* 0x80000003bf327223 */ /* 0x080fe20000010032 */
[----:B------:R-:W-:Y:S01]  /*deb0*/  FMNMX.FTZ R138, R4, R2, !PT ;  /* 0x00000002048a7209 */ /* 0x000fe20007810000 */
[----:B------:R-:W-:Y:S01]  /*dec0*/  IMAD.WIDE.U32 R192, R139, -0x326172a9, RZ ;  /* 0xcd9e8d578bc07825 */ /* 0x000fe200078e00ff */
[----:B------:R3:W4:Y:S02]  /*ded0*/  I2F R0, R186 ;  /* 0x000000ba00007306 */ /* 0x0007240000201400 */
[----:B------:R-:W-:Y:S01]  /*dee0*/  FMNMX.FTZ R138, R5, R138, !PT ;  /* 0x0000008a058a7209 */ /* 0x000fe20007810000 */
[-C--:B-1----:R-:W-:Y:S01]  /*def0*/  FFMA.FTZ R52, R222, -R3.reuse, R52 ;  /* 0x80000003de347223 */ /* 0x082fe20000010034 */
[----:B------:R-:W-:Y:S01]  /*df00*/  LOP3.LUT R139, R193, UR11, R132, 0x96, !PT ;  /* 0x0000000bc18b7c12 */ /* 0x000fe2000f8e9684 */
[----:B------:R-:W-:Y:S01]  /*df10*/  IMAD.WIDE.U32 R132, R133, -0x2daee0ad, RZ ;  /* 0xd2511f5385847825 */ /* 0x000fe200078e00ff */
[----:B------:R-:W-:Y:S03]  /*df20*/  FMNMX.FTZ R138, R16, R138, !PT ;  /* 0x0000008a108a7209 */ /* 0x000fe60007810000 */
[-C--:B------:R-:W-:Y:S01]  /*df30*/  FFMA.FTZ R66, R222, -R3.reuse, R66 ;  /* 0x80000003de427223 */ /* 0x080fe20000010042 */
[----:B------:R-:W1:Y:S01]  /*df40*/  I2F R190, R190 ;  /* 0x000000be00be7306 */ /* 0x000e620000201400 */
[-C--:B------:R-:W-:Y:S01]  /*df50*/  FFMA.FTZ R104, R191, -R3.reuse, R104 ;  /* 0x80000003bf687223 */ /* 0x080fe20000010068 */
[----:B------:R-:W-:Y:S01]  /*df60*/  FMNMX.FTZ R138, R17, R138, !PT ;  /* 0x0000008a118a7209 */ /* 0x000fe20007810000 */
[CC--:B--2---:R-:W-:Y:S02]  /*df70*/  FFMA.FTZ R81, R185.reuse, -R3.reuse, R81 ;  /* 0x80000003b9517223 */ /* 0x0c4fe40000010051 */
[-C--:B------:R-:W-:Y:S01]  /*df80*/  FFMA.FTZ R87, R185, -R3.reuse, R87 ;  /* 0x80000003b9577223 */ /* 0x080fe20000010057 */
[----:B------:R-:W-:Y:S01]  /*df90*/  FMNMX.FTZ R138, R20, R138, !PT ;  /* 0x0000008a148a7209 */ /* 0x000fe20007810000 */
[----:B------:R-:W-:Y:S03]  /*dfa0*/  IMAD.WIDE.U32 R184, R184, -0x326172a9, RZ ;  /* 0xcd9e8d57b8b87825 */ /* 0x000fe600078e00ff */
[----:B------:R-:W-:Y:S01]  /*dfb0*/  FMNMX.FTZ R138, R21, R138, !PT ;  /* 0x0000008a158a7209 */ /* 0x000fe20007810000 */
[-C--:B------:R-:W-:Y:S01]  /*dfc0*/  FFMA.FTZ R110, R191, -R3.reuse, R110 ;  /* 0x80000003bf6e7223 */ /* 0x080fe2000001006e */
[----:B------:R-:W2:Y:S01]  /*dfd0*/  I2F R199, R199 ;  /* 0x000000c700c77306 */ /* 0x000ea20000201400 */
[-C--:B------:R-:W-:Y:S01]  /*dfe0*/  FFMA.FTZ R120, R222, -R3.reuse, R120 ;  /* 0x80000003de787223 */ /* 0x080fe20000010078 */
[----:B------:R-:W-:Y:S01]  /*dff0*/  FMNMX.FTZ R138, R32, R138, !PT ;  /* 0x0000008a208a7209 */ /* 0x000fe20007810000 */
[----:B---3--:R-:W-:Y:S01]  /*e000*/  IMAD.WIDE.U32 R186, R139, -0x2daee0ad, RZ ;  /* 0xd2511f538bba7825 */ /* 0x008fe200078e00ff */
[----:B------:R-:W-:Y:S02]  /*e010*/  LOP3.LUT R139, R133, UR10, R242, 0x96, !PT ;  /* 0x0000000a858b7c12 */ /* 0x000fe4000f8e96f2 */
[----:B------:R-:W-:Y:S01]  /*e020*/  FMNMX.FTZ R133, R33, R138, !PT ;  /* 0x0000008a21857209 */ /* 0x000fe20007810000 */
[CC--:B----4-:R-:W-:Y:S02]  /*e030*/  FFMA.FTZ R53, R0.reuse, -R3.reuse, R53 ;  /* 0x8000000300357223 */ /* 0x0d0fe40000010035 */
[CC--:B------:R-:W-:Y:S01]  /*e040*/  FFMA.FTZ R67, R0.reuse, -R3.reuse, R67 ;  /* 0x8000000300437223 */ /* 0x0c0fe20000010043 */
[----:B------:R-:W3:Y:S01]  /*e050*/  I2F R183, R183 ;  /* 0x000000b700b77306 */ /* 0x000ee20000201400 */
[----:B------:R-:W-:Y:S01]  /*e060*/  FFMA.FTZ R121, R0, -R3, R121 ;  /* 0x8000000300797223 */ /* 0x000fe20000010079 */
[----:B------:R-:W-:Y:S01]  /*e070*/  FMNMX.FTZ R133, R36, R133, !PT ;  /* 0x0000008524857209 */ /* 0x000fe20007810000 */
[CC--:B-1----:R-:W-:Y:S02]  /*e080*/  FFMA.FTZ R37, R190.reuse, -R3.reuse, R37 ;  /* 0x80000003be257223 */ /* 0x0c2fe40000010025 */
[-C--:B------:R-:W-:Y:S02]  /*e090*/  FFMA.FTZ R51, R190, -R3.reuse, R51 ;  /* 0x80000003be337223 */ /* 0x080fe40000010033 */
[----:B------:R-:W-:Y:S01]  /*e0a0*/  FFMA.FTZ R127, R0, -R3, R127 ;  /* 0x80000003007f7223 */ /* 0x000fe2000001007f */
[----:B------:R-:W-:Y:S01]  /*e0b0*/  FMNMX.FTZ R133, R37, R133, !PT ;  /* 0x0000008525857209 */ /* 0x000fe20007810000 */
[CC--:B------:R-:W-:Y:S01]  /*e0c0*/  FFMA.FTZ R105, R190.reuse, -R3.reuse, R105 ;  /* 0x80000003be697223 */ /* 0x0c0fe20000010069 */
[----:B------:R-:W1:Y:S01]  /*e0d0*/  I2F R202, R202 ;  /* 0x000000ca00ca7306 */ /* 0x000e620000201400 */
[----:B------:R-:W-:Y:S01]  /*e0e0*/  FFMA.FTZ R111, R190, -R3, R111 ;  /* 0x80000003be6f7223 */ /* 0x000fe2000001006f */
[----:B------:R-:W-:Y:S01]  /*e0f0*/  FMNMX.FTZ R133, R48, R133, !PT ;  /* 0x0000008530857209 */ /* 0x000fe20007810000 */
[-C--:B------:R-:W-:Y:S02]  /*e100*/  FFMA.FTZ R126, R222, -R3.reuse, R126 ;  /* 0x80000003de7e7223 */ /* 0x080fe4000001007e */
[----:B--2---:R-:W-:Y:S01]  /*e110*/  FFMA.FTZ R64, R199, -R3, R64 ;  /* 0x80000003c7407223 */ /* 0x004fe20000010040 */
[----:B------:R-:W-:Y:S01]  /*e120*/  FMNMX.FTZ R133, R49, R133, !PT ;  /* 0x0000008531857209 */ /* 0x000fe20007810000 */
[CC--:B------:R-:W-:Y:S02]  /*e130*/  FFMA.FTZ R70, R199.reuse, -R3.reuse, R70 ;  /* 0x80000003c7467223 */ /* 0x0c0fe40000010046 */
[----:B------:R-:W-:Y:S01]  /*e140*/  FFMA.FTZ R124, R199, -R3, R124 ;  /* 0x80000003c77c7223 */ /* 0x000fe2000001007c */
[----:B------:R-:W2:Y:S01]  /*e150*/  I2F R137, R200 ;  /* 0x000000c800897306 */ /* 0x000ea20000201400 */
[----:B------:R-:W-:Y:S01]  /*e160*/  FMNMX.FTZ R133, R52, R133, !PT ;  /* 0x0000008534857209 */ /* 0x000fe20007810000 */
[----:B---3--:R-:W-:Y:S03]  /*e170*/  FFMA.FTZ R85, R183, -R3, R85 ;  /* 0x80000003b7557223 */ /* 0x008fe60000010055 */
[----:B------:R-:W-:Y:S01]  /*e180*/  FMNMX.FTZ R133, R53, R133, !PT ;  /* 0x0000008535857209 */ /* 0x000fe20007810000 */
[-C--:B------:R-:W-:Y:S04]  /*e190*/  FFMA.FTZ R99, R183, -R3.reuse, R99 ;  /* 0x80000003b7637223 */ /* 0x080fe80000010063 */
[----:B------:R-:W3:Y:S01]  /*e1a0*/  I2F R182, R182 ;  /* 0x000000b600b67306 */ /* 0x000ee20000201400 */
[CC--:B-1----:R-:W-:Y:S02]  /*e1b0*/  FFMA.FTZ R65, R202.reuse, -R3.reuse, R65 ;  /* 0x80000003ca417223 */ /* 0x0c2fe40000010041 */
[CC--:B------:R-:W-:Y:S02]  /*e1c0*/  FFMA.FTZ R71, R202.reuse, -R3.reuse, R71 ;  /* 0x80000003ca477223 */ /* 0x0c0fe40000010047 */
[-C--:B------:R-:W-:Y:S05]  /*e1d0*/  FFMA.FTZ R125, R202, -R3.reuse, R125 ;  /* 0x80000003ca7d7223 */ /* 0x080fea000001007d */
[----:B------:R-:W1:Y:S01]  /*e1e0*/  I2F R181, R181 ;  /* 0x000000b500b57306 */ /* 0x000e620000201400 */
[CC--:B--2---:R-:W-:Y:S02]  /*e1f0*/  FFMA.FTZ R116, R137.reuse, -R3.reuse, R116 ;  /* 0x8000000389747223 */ /* 0x0c4fe40000010074 */
[----:B------:R-:W-:Y:S01]  /*e200*/  FFMA.FTZ R130, R137, -R3, R130 ;  /* 0x8000000389827223 */ /* 0x000fe20000010082 */
[----:B------:R-:W-:Y:S06]  /*e210*/  FMNMX.FTZ R137, R64, R133, !PT ;  /* 0x0000008540897209 */ /* 0x000fec0007810000 */
[----:B------:R-:W2:Y:S01]  /*e220*/  I2F R176, R176 ;  /* 0x000000b000b07306 */ /* 0x000ea20000201400 */
[----:B------:R-:W-:Y:S01]  /*e230*/  FMNMX.FTZ R137, R65, R137, !PT ;  /* 0x0000008941897209 */ /* 0x000fe20007810000 */
[----:B---3--:R-:W-:Y:S03]  /*e240*/  FFMA.FTZ R96, R182, -R3, R96 ;  /* 0x80000003b6607223 */ /* 0x008fe60000010060 */
[----:B------:R-:W-:Y:S01]  /*e250*/  FMNMX.FTZ R137, R68, R137, !PT ;  /* 0x0000008944897209 */ /* 0x000fe20007810000 */
[----:B------:R-:W-:Y:S03]  /*e260*/  FFMA.FTZ R102, R182, -R3, R102 ;  /* 0x80000003b6667223 */ /* 0x000fe60000010066 */
[----:B------:R-:W-:Y:S01]  /*e270*/  FMNMX.FTZ R137, R69, R137, !PT ;  /* 0x0000008945897209 */ /* 0x000fe20007810000 */
[----:B------:R-:W3:Y:S03]  /*e280*/  I2F R179, R179 ;  /* 0x000000b300b37306 */ /* 0x000ee60000201400 */
[----:B------:R-:W-:Y:S01]  /*e290*/  FMNMX.FTZ R137, R80, R137, !PT ;  /* 0x0000008950897209 */ /* 0x000fe20007810000 */
[CC--:B-1----:R-:W-:Y:S02]  /*e2a0*/  FFMA.FTZ R97, R181.reuse, -R3.reuse, R97 ;  /* 0x80000003b5617223 */ /* 0x0c2fe40000010061 */
[----:B------:R-:W-:Y:S01]  /*e2b0*/  FFMA.FTZ R103, R181, -R3, R103 ;  /* 0x80000003b5677223 */ /* 0x000fe20000010067 */
[----:B------:R-:W-:Y:S03]  /*e2c0*/  FMNMX.FTZ R137, R81, R137, !PT ;  /* 0x0000008951897209 */ /* 0x000fe60007810000 */
[----:B------:R-:W1:Y:S01]  /*e2d0*/  I2F R201, R201 ;  /* 0x000000c900c97306 */ /* 0x000e620000201400 */
[----:B------:R-:W-:Y:S01]  /*e2e0*/  FMNMX.FTZ R137, R84, R137, !PT ;  /* 0x0000008954897209 */ /* 0x000fe20007810000 */
[C---:B--2---:R-:W-:Y:S03]  /*e2f0*/  FFMA.FTZ R6, R176.reuse, -R3, R6 ;  /* 0x80000003b0067223 */ /* 0x044fe60000010006 */
[----:B------:R-:W-:Y:S01]  /*e300*/  FMNMX.FTZ R137, R85, R137, !PT ;  /* 0x0000008955897209 */ /* 0x000fe20007810000 */
[CC--:B------:R-:W-:Y:S02]  /*e310*/  FFMA.FTZ R60, R176.reuse, -R3.reuse, R60 ;  /* 0x80000003b03c7223 */ /* 0x0c0fe4000001003c */
[----:B------:R-:W-:Y:S01]  /*e320*/  FFMA.FTZ R74, R176, -R3, R74 ;  /* 0x80000003b04a7223 */ /* 0x000fe2000001004a */
[----:B------:R-:W-:Y:S01]  /*e330*/  FMNMX.FTZ R133, R6, R134, !PT ;  /* 0x0000008606857209 */ /* 0x000fe20007810000 */
[----:B------:R-:W2:Y:S01]  /*e340*/  I2F R180, R180 ;  /* 0x000000b400b47306 */ /* 0x000ea20000201400 */
[----:B------:R-:W-:Y:S01]  /*e350*/  FMNMX.FTZ R137, R96, R137, !PT ;  /* 0x0000008960897209 */ /* 0x000fe20007810000 */
[----:B---3--:R-:W-:Y:S03]  /*e360*/  FFMA.FTZ R101, R179, -R3, R101 ;  /* 0x80000003b3657223 */ /* 0x008fe60000010065 */
[----:B------:R-:W-:Y:S01]  /*e370*/  FMNMX.FTZ R137, R97, R137, !PT ;  /* 0x0000008961897209 */ /* 0x000fe20007810000 */
[-C--:B------:R-:W-:Y:S01]  /*e380*/  FFMA.FTZ R115, R179, -R3.reuse, R115 ;  /* 0x80000003b3737223 */ /* 0x080fe20000010073 */
[----:B------:R-:W-:Y:S03]  /*e390*/  LOP3.LUT R179, R187, UR8, R132, 0x96, !PT ;  /* 0x00000008bbb37c12 */ /* 0x000fe6000f8e9684 */
[----:B------:R-:W3:Y:S01]  /*e3a0*/  I2F R178, R178 ;  /* 0x000000b200b27306 */ /* 0x000ee20000201400 */
[CC--:B-1----:R-:W-:Y:S02]  /*e3b0*/  FFMA.FTZ R7, R201.reuse, -R3.reuse, R7 ;  /* 0x80000003c9077223 */ /* 0x0c2fe40000010007 */
[CC--:B------:R-:W-:Y:S02]  /*e3c0*/  FFMA.FTZ R61, R201.reuse, -R3.reuse, R61 ;  /* 0x80000003c93d7223 */ /* 0x0c0fe4000001003d */
[----:B------:R-:W-:Y:S01]  /*e3d0*/  FFMA.FTZ R75, R201, -R3, R75 ;  /* 0x80000003c94b7223 */ /* 0x000fe2000001004b */
[----:B------:R-:W-:Y:S04]  /*e3e0*/  FMNMX.FTZ R133, R7, R133, !PT ;  /* 0x0000008507857209 */ /* 0x000fe80007810000 */
[----:B------:R-:W1:Y:S01]  /*e3f0*/  I2F R177, R177 ;  /* 0x000000b100b17306 */ /* 0x000e620000201400 */
[----:B------:R-:W-:Y:S01]  /*e400*/  FMNMX.FTZ R133, R18, R133, !PT ;  /* 0x0000008512857209 */ /* 0x000fe20007810000 */
[CC--:B--2---:R-:W-:Y:S02]  /*e410*/  FFMA.FTZ R100, R180.reuse, -R3.reuse, R100 ;  /* 0x80000003b4647223 */ /* 0x0c4fe40000010064 */
[----:B------:R-:W-:Y:S01]  /*e420*/  FFMA.FTZ R114, R180, -R3, R114 ;  /* 0x80000003b4727223 */ /* 0x000fe20000010072 */
[----:B------:R-:W-:Y:S02]  /*e430*/  FMNMX.FTZ R133, R19, R133, !PT ;  /* 0x0000008513857209 */ /* 0x000fe40007810000 */
[----:B------:R-:W-:Y:S03]  /*e440*/  FMNMX.FTZ R137, R100, R137, !PT ;  /* 0x0000008964897209 */ /* 0x000fe60007810000 */
[----:B------:R-:W2:Y:S01]  /*e450*/  I2F R132, R203 ;  /* 0x000000cb00847306 */ /* 0x000ea20000201400 */
[----:B------:R-:W-:Y:S02]  /*e460*/  FMNMX.FTZ R133, R22, R133, !PT ;  /* 0x0000008516857209 */ /* 0x000fe40007810000 */
[----:B------:R-:W-:Y:S01]  /*e470*/  FMNMX.FTZ R137, R101, R137, !PT ;  /* 0x0000008965897209 */ /* 0x000fe20007810000 */
[C---:B---3--:R-:W-:Y:S01]  /*e480*/  FFMA.FTZ R112, R178.reuse, -R3, R112 ;  /* 0x80000003b2707223 */ /* 0x048fe20000010070 */
[----:B------:R-:W-:Y:S01]  /*e490*/  FMNMX.FTZ R133, R23, R133, !PT ;  /* 0x0000008517857209 */ /* 0x000fe20007810000 */
[----:B------:R-:W-:Y:S02]  /*e4a0*/  FFMA.FTZ R118, R178, -R3, R118 ;  /* 0x80000003b2767223 */ /* 0x000fe40000010076 */
[----:B------:R-:W-:Y:S01]  /*e4b0*/  IMAD.WIDE.U32 R178, R179, -0x326172a9, RZ ;  /* 0xcd9e8d57b3b27825 */ /* 0x000fe200078e00ff */
[----:B------:R-:W-:Y:S02]  /*e4c0*/  FMNMX.FTZ R133, R34, R133, !PT ;  /* 0x0000008522857209 */ /* 0x000fe40007810000 */
[----:B------:R-:W-:Y:S02]  /*e4d0*/  FMNMX.FTZ R137, R112, R137, !PT ;  /* 0x0000008970897209 */ /* 0x000fe40007810000 */
[----:B------:R-:W-:Y:S01]  /*e4e0*/  FMNMX.FTZ R133, R35, R133, !PT ;  /* 0x0000008523857209 */ /* 0x000fe20007810000 */
[CC--:B-1----:R-:W-:Y:S02]  /*e4f0*/  FFMA.FTZ R113, R177.reuse, -R3.reuse, R113 ;  /* 0x80000003b1717223 */ /* 0x0c2fe40000010071 */
[----:B------:R-:W-:Y:S01]  /*e500*/  FFMA.FTZ R119, R177, -R3, R119 ;  /* 0x80000003b1777223 */ /* 0x000fe20000010077 */
[----:B------:R-:W-:Y:S02]  /*e510*/  FMNMX.FTZ R133, R38, R133, !PT ;  /* 0x0000008526857209 */ /* 0x000fe40007810000 */
[----:B------:R-:W-:Y:S02]  /*e520*/  FMNMX.FTZ R137, R113, R137, !PT ;  /* 0x0000008971897209 */ /* 0x000fe40007810000 */
[----:B------:R-:W-:Y:S02]  /*e530*/  FMNMX.FTZ R133, R39, R133, !PT ;  /* 0x0000008527857209 */ /* 0x000fe40007810000 */
[----:B------:R-:W-:Y:S01]  /*e540*/  FMNMX.FTZ R137, R116, R137, !PT ;  /* 0x0000008974897209 */ /* 0x000fe20007810000 */
[----:B--2---:R-:W-:Y:S01]  /*e550*/  FFMA.FTZ R117, R132, -R3, R117 ;  /* 0x8000000384757223 */ /* 0x004fe20000010075 */
        /* <DEDUP_REMOVED lines=11> */
[----:B------:R-:W-:Y:S01]  /*e610*/  FMNMX.FTZ R0, R13, R132, !PT ;  /* 0x000000840d007209 */ /* 0x000fe20007810000 */
[----:B------:R-:W-:Y:S01]  /*e620*/  IMAD.WIDE.U32 R132, R139, -0x326172a9, RZ ;  /* 0xcd9e8d578b847825 */ /* 0x000fe200078e00ff */
[----:B------:R-:W-:Y:S02]  /*e630*/  FMNMX.FTZ R139, R55, R138, !PT ;  /* 0x0000008a378b7209 */ /* 0x000fe40007810000 */
[----:B------:R-:W-:Y:S02]  /*e640*/  FMNMX.FTZ R0, R24, R0, !PT ;  /* 0x0000000018007209 */ /* 0x000fe40007810000 */
[----:B------:R-:W-:Y:S02]  /*e650*/  FMNMX.FTZ R138, R11, R172, !PT ;  /* 0x000000ac0b8a7209 */ /* 0x000fe40007810000 */
[----:B------:R-:W-:Y:S02]  /*e660*/  FMNMX.FTZ R0, R25, R0, !PT ;  /* 0x0000000019007209 */ /* 0x000fe40007810000 */
[----:B------:R-:W-:Y:S02]  /*e670*/  LOP3.LUT R172, R133, UR9, R192, 0x96, !PT ;  /* 0x0000000985ac7c12 */ /* 0x000fe4000f8e96c0 */
[----:B------:R-:W-:Y:S02]  /*e680*/  FMNMX.FTZ R133, R66, R139, !PT ;  /* 0x0000008b42857209 */ /* 0x000fe40007810000 */
[----:B------:R-:W-:Y:S02]  /*e690*/  FMNMX.FTZ R138, R14, R138, !PT ;  /* 0x0000008a0e8a7209 */ /* 0x000fe40007810000 */
[----:B------:R-:W-:Y:S02]  /*e6a0*/  FMNMX.FTZ R133, R67, R133, !PT ;  /* 0x0000008543857209 */ /* 0x000fe40007810000 */
[----:B------:R-:W-:Y:S02]  /*e6b0*/  LOP3.LUT R182, R179, UR7, R132, 0x96, !PT ;  /* 0x00000007b3b67c12 */ /* 0x000fe4000f8e9684 */
[----:B------:R-:W-:Y:S02]  /*e6c0*/  FMNMX.FTZ R132, R28, R0, !PT ;  /* 0x000000001c847209 */ /* 0x000fe40007810000 */
[----:B------:R-:W-:Y:S01]  /*e6d0*/  FMNMX.FTZ R0, R15, R138, !PT ;  /* 0x0000008a0f007209 */ /* 0x000fe20007810000 */
[----:B------:R-:W-:Y:S01]  /*e6e0*/  IMAD.WIDE.U32 R182, R182, -0x2daee0ad, RZ ;  /* 0xd2511f53b6b67825 */ /* 0x000fe200078e00ff */
[----:B------:R-:W-:Y:S02]  /*e6f0*/  FMNMX.FTZ R138, R70, R133, !PT ;  /* 0x00000085468a7209 */ /* 0x000fe40007810000 */
[----:B-1----:R-:W-:Y:S02]  /*e700*/  FMNMX.FTZ R174, R137, R174, !PT ;  /* 0x000000ae89ae7209 */ /* 0x002fe40007810000 */
[----:B------:R-:W-:Y:S01]  /*e710*/  FMNMX.FTZ R137, R29, R132, !PT ;  /* 0x000000841d897209 */ /* 0x000fe20007810000 */
[----:B------:R-:W-:Y:S01]  /*e720*/  IMAD.WIDE.U32 R132, R175, -0x326172a9, RZ ;  /* 0xcd9e8d57af847825 */ /* 0x000fe200078e00ff */
        /* <DEDUP_REMOVED lines=41> */
[----:B------:R-:W-:Y:S02]  /*e9c0*/  LOP3.LUT R179, R139, UR6, R188, 0x96, !PT ;  /* 0x000000068bb37c12 */ /* 0x000fe4000f8e96bc */
[----:B-1----:R-:W-:Y:S02]  /*e9d0*/  FMNMX.FTZ R139, R174, R175, !PT ;  /* 0x000000afae8b7209 */ /* 0x002fe40007810000 */
[----:B------:R-:W-:Y:S02]  /*e9e0*/  FMNMX.FTZ R0, R63, R0, !PT ;  /* 0x000000003f007209 */ /* 0x000fe40007810000 */
[----:B------:R-:W-:Y:S01]  /*e9f0*/  LOP3.LUT R174, R183, UR4, R132, 0x96, !PT ;  /* 0x00000004b7ae7c12 */ /* 0x000fe2000f8e9684 */
[----:B------:R-:W-:Y:S01]  /*ea00*/  FMUL.FTZ R172, R139, c[0x0][0x23c] ;  /* 0x00008f008bac7a20 */ /* 0x000fe20000410000 */
[----:B------:R-:W-:Y:S02]  /*ea10*/  FMNMX.FTZ R132, R77, R133, !PT ;  /* 0x000000854d847209 */ /* 0x000fe40007810000 */
[----:B------:R-:W-:Y:S01]  /*ea20*/  FMNMX.FTZ R133, R118, R137, !PT ;  /* 0x0000008976857209 */ /* 0x000fe20007810000 */
[----:B------:R-:W-:Y:S01]  /*ea30*/  IMAD.WIDE.U32 R174, R174, -0x326172a9, RZ ;  /* 0xcd9e8d57aeae7825 */ /* 0x000fe200078e00ff */
[----:B------:R-:W-:Y:S02]  /*ea40*/  FMNMX.FTZ R173, R74, R0, !PT ;  /* 0x000000004aad7209 */ /* 0x000fe40007810000 */
[C---:B------:R-:W-:Y:S01]  /*ea50*/  FSETP.NEU.FTZ.AND P2, PT, R139.reuse, -INF , PT ;  /* 0xff8000008b00780b */ /* 0x040fe20003f5d000 */
[----:B------:R-:W-:Y:S01]  /*ea60*/  FADD.FTZ R0, -R139, R2 ;  /* 0x000000028b007221 */ /* 0x000fe20000010100 */
[----:B------:R-:W-:Y:S02]  /*ea70*/  FMNMX.FTZ R2, R88, R132, !PT ;  /* 0x0000008458027209 */ /* 0x000fe40007810000 */
[----:B------:R-:W-:Y:S01]  /*ea80*/  FMNMX.FTZ R132, R119, R133, !PT ;  /* 0x0000008577847209 */ /* 0x000fe20007810000 */
[----:B------:R-:W-:Y:S01]  /*ea90*/  FMUL.FTZ R0, R0, c[0x0][0x23c] ;  /* 0x00008f0000007a20 */ /* 0x000fe20000410000 */
[----:B------:R-:W-:Y:S02]  /*eaa0*/  FMNMX.FTZ R137, R89, R2, !PT ;  /* 0x0000000259897209 */ /* 0x000fe40007810000 */
[----:B------:R-:W-:Y:S02]  /*eab0*/  FMNMX.FTZ R2, R130, R132, !PT ;  /* 0x0000008482027209 */ /* 0x000fe40007810000 */
[----:B------:R1:W-:Y:S01]  /*eac0*/  MUFU.EX2 R132, R0 ;  /* 0x0000000000847308 */ /* 0x0003e20000000800 */
[----:B------:R-:W-:Y:S02]  /*ead0*/  FSEL R172, R172, RZ, P2 ;  /* 0x000000ffacac7208 */ /* 0x000fe40001000000 */
[----:B------:R-:W-:Y:S02]  /*eae0*/  FMNMX.FTZ R133, R75, R173, !PT ;  /* 0x000000ad4b857209 */ /* 0x000fe40007810000 */
[----:B------:R-:W-:Y:S01]  /*eaf0*/  FMNMX.FTZ R137, R92, R137, !PT ;  /* 0x000000895c897209 */ /* 0x000fe20007810000 */
[----:B------:R-:W-:Y:S01]  /*eb00*/  FFMA.FTZ R4, R4, c[0x0][0x23c], -R172 ;  /* 0x00008f0004047a23 */ /* 0x000fe200000108ac */
[----:B------:R-:W-:Y:S01]  /*eb10*/  LOP3.LUT R173, R181, UR4, R138, 0x96, !PT ;  /* 0x00000004b5ad7c12 */ /* 0x000fe2000f8e968a */
[--C-:B------:R-:W-:Y:S01]  /*eb20*/  FFMA.FTZ R16, R16, c[0x0][0x23c], -R172.reuse ;  /* 0x00008f0010107a23 */ /* 0x100fe200000108ac */
[----:B------:R-:W-:Y:S01]  /*eb30*/  FMNMX.FTZ R137, R93, R137, !PT ;  /* 0x000000895d897209 */ /* 0x000fe20007810000 */
[--C-:B------:R-:W-:Y:S01]  /*eb40*/  FFMA.FTZ R17, R17, c[0x0][0x23c], -R172.reuse ;  /* 0x00008f0011117a23 */ /* 0x100fe200000108ac */
[----:B------:R2:W-:Y:S01]  /*eb50*/  MUFU.EX2 R191, R4 ;  /* 0x0000000400bf7308 */ /* 0x0005e20000000800 */
[----:B------:R-:W-:Y:S01]  /*eb60*/  FFMA.FTZ R33, R33, c[0x0][0x23c], -R172 ;  /* 0x00008f0021217a23 */ /* 0x000fe200000108ac */
[----:B------:R-:W-:Y:S01]  /*eb70*/  SHF.R.U32.HI R186, RZ, 0x10, R174 ;  /* 0x00000010ffba7819 */ /* 0x000fe200000116ae */
[----:B------:R-:W-:Y:S01]  /*eb80*/  FFMA.FTZ R21, R21, c[0x0][0x23c], -R172 ;  /* 0x00008f0015157a23 */ /* 0x000fe200000108ac */
[----:B------:R-:W-:Y:S01]  /*eb90*/  LOP3.LUT R185, R177, UR5, R178, 0x96, !PT ;  /* 0x00000005b1b97c12 */ /* 0x000fe2000f8e96b2 */
[--C-:B------:R-:W-:Y:S01]  /*eba0*/  FFMA.FTZ R5, R5, c[0x0][0x23c], -R172.reuse ;  /* 0x00008f0005057a23 */ /* 0x100fe200000108ac */
[----:B------:R-:W-:Y:S01]  /*ebb0*/  LOP3.LUT R181, R174, 0xffff, RZ, 0xc0, !PT ;  /* 0x0000ffffaeb57812 */ /* 0x000fe200078ec0ff */
[--C-:B------:R-:W-:Y:S01]  /*ebc0*/  FFMA.FTZ R32, R32, c[0x0][0x23c], -R172.reuse ;  /* 0x00008f0020207a23 */ /* 0x100fe200000108ac */
[----:B------:R-:W-:Y:S01]  /*ebd0*/  LOP3.LUT R187, R174, 0xff, RZ, 0xc0, !PT ;  /* 0x000000ffaebb7812 */ /* 0x000fe200078ec0ff */
[--C-:B------:R-:W-:Y:S01]  /*ebe0*/  FFMA.FTZ R20, R20, c[0x0][0x23c], -R172.reuse ;  /* 0x00008f0014147a23 */ /* 0x100fe200000108ac */
[----:B------:R-:W-:Y:S01]  /*ebf0*/  MUFU.EX2 R215, R16 ;  /* 0x0000001000d77308 */ /* 0x000fe20000000800 */
[----:B------:R-:W-:Y:S01]  /*ec00*/  IMAD.WIDE.U32 R178, R179, -0x326172a9, RZ ;  /* 0xcd9e8d57b3b27825 */ /* 0x000fe200078e00ff */
[----:B-1----:R-:W-:Y:S03]  /*ec10*/  FMNMX.FTZ R0, R131, R2, !PT ;  /* 0x0000000283007209 */ /* 0x002fe60007810000 */
[--C-:B------:R-:W-:Y:S01]  /*ec20*/  FFMA.FTZ R246, R128, c[0x0][0x23c], -R172.reuse ;  /* 0x00008f0080f67a23 */ /* 0x100fe200000108ac */
[----:B------:R-:W-:Y:S01]  /*ec30*/  FMNMX.FTZ R2, R78, R133, !PT ;  /* 0x000000854e027209 */ /* 0x000fe20007810000 */
[--C-:B------:R-:W-:Y:S01]  /*ec40*/  FFMA.FTZ R128, R129, c[0x0][0x23c], -R172.reuse ;  /* 0x00008f0081807a23 */ /* 0x100fe200000108ac */
[----:B------:R-:W1:Y:S01]  /*ec50*/  SHFL.BFLY PT, R183, R0, 0x2, 0x1f ;  /* 0x0c401f0000b77f89 */ /* 0x000e6200000e0000 */
[--C-:B------:R-:W-:Y:S01]  /*ec60*/  FFMA.FTZ R236, R116, c[0x0][0x23c], -R172.reuse ;  /* 0x00008f0074ec7a23 */ /* 0x100fe200000108ac */
[----:B------:R-:W-:Y:S01]  /*ec70*/  FMNMX.FTZ R2, R79, R2, !PT ;  /* 0x000000024f027209 */ /* 0x000fe20007810000 */
[--C-:B------:R-:W-:Y:S01]  /*ec80*/  FFMA.FTZ R198, R64, c[0x0][0x23c], -R172.reuse ;  /* 0x00008f0040c67a23 */ /* 0x100fe200000108ac */
[----:B------:R3:W-:Y:S01]  /*ec90*/  MUFU.EX2 R217, R17 ;  /* 0x0000001100d97308 */ /* 0x0007e20000000800 */
[--C-:B------:R-:W-:Y:S01]  /*eca0*/  FFMA.FTZ R197, R65, c[0x0][0x23c], -R172.reuse ;  /* 0x00008f0041c57a23 */ /* 0x100fe200000108ac */
[----:B------:R-:W-:Y:S01]  /*ecb0*/  FMNMX.FTZ R2, R90, R2, !PT ;  /* 0x000000025a027209 */ /* 0x000fe20007810000 */
[--C-:B------:R-:W-:Y:S01]  /*ecc0*/  FFMA.FTZ R196, R48, c[0x0][0x23c], -R172.reuse ;  /* 0x00008f0030c47a23 */ /* 0x100fe200000108ac */
[----:B--2---:R-:W-:Y:S01]  /*ecd0*/  FMNMX.FTZ R4, R104, R137, !PT ;  /* 0x0000008968047209 */ /* 0x004fe20007810000 */
        /* <DEDUP_REMOVED lines=15> */
[----:B-1----:R-:W-:Y:S01]  /*edd0*/  FMNMX.FTZ R138, R0, R183, !PT ;  /* 0x000000b7008a7209 */ /* 0x002fe20007810000 */
[--C-:B------:R-:W-:Y:S01]  /*ede0*/  FFMA.FTZ R226, R96, c[0x0][0x23c], -R172.reuse ;  /* 0x00008f0060e27a23 */ /* 0x100fe200000108ac */
[----:B------:R-:W-:Y:S01]  /*edf0*/  FMNMX.FTZ R0, R106, R2, !PT ;  /* 0x000000026a007209 */ /* 0x000fe20007810000 */
[--C-:B------:R-:W-:Y:S01]  /*ee00*/  FFMA.FTZ R220, R97, c[0x0][0x23c], -R172.reuse ;  /* 0x00008f0061dc7a23 */ /* 0x100fe200000108ac */
[----:B------:R-:W-:Y:S01]  /*ee10*/  FMNMX.FTZ R4, R120, R4, !PT ;  /* 0x0000000478047209 */ /* 0x000fe20007810000 */
[----:B---3--:R-:W-:Y:S01]  /*ee20*/  IMAD.WIDE.U32 R16, R173, -0x326172a9, RZ ;  /* 0xcd9e8d57ad107825 */ /* 0x008fe200078e00ff */
[----:B------:R-:W-:Y:S01]  /*ee30*/  FMNMX.FTZ R0, R107, R0, !PT ;  /* 0x000000006b007209 */ /* 0x000fe20007810000 */
[----:B------:R-:W1:Y:S01]  /*ee40*/  SHFL.BFLY PT, R2, R138, 0x1, 0x1f ;  /* 0x0c201f008a027f89 */ /* 0x000e6200000e0000 */
[----:B------:R-:W-:Y:S01]  /*ee50*/  FMNMX.FTZ R137, R121, R4, !PT ;  /* 0x0000000479897209 */ /* 0x000fe20007810000 */
[--C-:B------:R-:W-:Y:S01]  /*ee60*/  FFMA.FTZ R219, R84, c[0x0][0x23c], -R172.reuse ;  /* 0x00008f0054db7a23 */ /* 0x100fe200000108ac */
[----:B------:R-:W-:Y:S01]  /*ee70*/  FMNMX.FTZ R0, R110, R0, !PT ;  /* 0x000000006e007209 */ /* 0x000fe20007810000 */
[--C-:B------:R-:W-:Y:S01]  /*ee80*/  FFMA.FTZ R218, R85, c[0x0][0x23c], -R172.reuse ;  /* 0x00008f0055da7a23 */ /* 0x100fe200000108ac */
[----:B------:R-:W-:Y:S01]  /*ee90*/  FMNMX.FTZ R137, R124, R137, !PT ;  /* 0x000000897c897209 */ /* 0x000fe20007810000 */
[--C-:B------:R-:W-:Y:S01]  /*eea0*/  FFMA.FTZ R85, R100, c[0x0][0x23c], -R172.reuse ;  /* 0x00008f0064557a23 */ /* 0x100fe200000108ac */
[----:B------:R-:W2:Y:S01]  /*eeb0*/  MUFU.EX2 R214, R21 ;  /* 0x0000001500d67308 */ /* 0x000ea20000000800 */
[----:B------:R-:W-:Y:S01]  /*eec0*/  FFMA.FTZ R101, R101, c[0x0][0x23c], -R172 ;  /* 0x00008f0065657a23 */ /* 0x000fe200000108ac */
[----:B------:R-:W-:Y:S01]  /*eed0*/  FMNMX.FTZ R0, R111, R0, !PT ;  /* 0x000000006f007209 */ /* 0x000fe20007810000 */
[----:B------:R-:W-:Y:S01]  /*eee0*/  IMAD.MOV.U32 R96, RZ, RZ, R247 ;  /* 0x000000ffff607224 */ /* 0x000fe200078e00f7 */
[----:B------:R-:W-:Y:S02]  /*eef0*/  FMNMX.FTZ R137, R125, R137, !PT ;  /* 0x000000897d897209 */ /* 0x000fe40007810000 */
[----:B------:R-:W-:Y:S02]  /*ef00*/  FMNMX.FTZ R0, R122, R0, !PT ;  /* 0x000000007a007209 */ /* 0x000fe40007810000 */
[----:B------:R-:W-:Y:S01]  /*ef10*/  LOP3.LUT R133, R175, UR15, R176, 0x96, !PT ;  /* 0x0000000faf857c12 */ /* 0x000fe2000f8e96b0 */
[----:B------:R-:W3:Y:S01]  /*ef20*/  SHFL.BFLY PT, R173, R137, 0x2, 0x1f ;  /* 0x0c401f0089ad7f89 */ /* 0x000ee200000e0000 */
[----:B------:R-:W-:Y:S01]  /*ef30*/  FMNMX.FTZ R0, R123, R0, !PT ;  /* 0x000000007b007209 */ /* 0x000fe20007810000 */
[----:B------:R4:W-:Y:S01]  /*ef40*/  MUFU.EX2 R216, R5 ;  /* 0x0000000500d87308 */ /* 0x0009e20000000800 */
[----:B------:R-:W-:Y:S01]  /*ef50*/  SHF.R.U32.HI R183, RZ, 0x18, R174 ;  /* 0x00000018ffb77819 */ /* 0x000fe200000116ae */
[----:B------:R-:W-:Y:S01]  /*ef60*/  IMAD.WIDE.U32 R174, R185, -0x2daee0ad, RZ ;  /* 0xd2511f53b9ae7825 */ /* 0x000fe200078e00ff */
[----:B------:R-:W-:Y:S02]  /*ef70*/  FMNMX.FTZ R0, R126, R0, !PT ;  /* 0x000000007e007209 */ /* 0x000fe40007810000 */
[----:B------:R-:W-:Y:S02]  /*ef80*/  LOP3.LUT R184, R179, UR5, R184, 0x96, !PT ;  /* 0x00000005b3b87c12 */ /* 0x000fe4000f8e96b8 */
[----:B------:R-:W-:Y:S02]  /*ef90*/  FMNMX.FTZ R0, R127, R0, !PT ;  /* 0x000000007f007209 */ /* 0x000fe40007810000 */
[----:B-1----:R-:W-:Y:S01]  /*efa0*/  FMNMX.FTZ R138, R138, R2, !PT ;  /* 0x000000028a8a7209 */ /* 0x002fe20007810000 */
[----:B------:R1:W1:Y:S01]  /*efb0*/  MUFU.EX2 R207, R32 ;  /* 0x0000002000cf7308 */ /* 0x0002620000000800 */
[----:B------:R-:W-:Y:S01]  /*efc0*/  SHF.R.U32.HI R176, RZ, 0x18, R16 ;  /* 0x00000018ffb07819 */ /* 0x000fe20000011610 */
[----:B------:R-:W1:Y:S01]  /*efd0*/  SHFL.BFLY PT, R2, R0, 0x2, 0x1f ;  /* 0x0c401f0000027f89 */ /* 0x000e6200000e0000 */
[----:B--2---:R-:W-:Y:S01]  /*efe0*/  IMAD.MOV.U32 R64, RZ, RZ, R214 ;  /* 0x000000ffff407224 */ /* 0x004fe200078e00d6 */
[----:B------:R-:W-:Y:S02]  /*eff0*/  FSETP.NEU.FTZ.AND P2, PT, R138, -INF , PT ;  /* 0xff8000008a00780b */ /* 0x000fe40003f5d000 */
[C---:B------:R-:W-:Y:S02]  /*f000*/  LOP3.LUT R179, R16.reuse, 0xff, RZ, 0xc0, !PT ;  /* 0x000000ff10b37812 */ /* 0x040fe400078ec0ff */
[--C-:B------:R-:W-:Y:S02]  /*f010*/  SHF.R.U32.HI R185, RZ, 0x10, R174.reuse ;  /* 0x00000010ffb97819 */ /* 0x100fe400000116ae */
[----:B------:R2:W-:Y:S01]  /*f020*/  MUFU.EX2 R208, R20 ;  /* 0x0000001400d07308 */ /* 0x0005e20000000800 */
[----:B------:R-:W-:Y:S02]  /*f030*/  LOP3.LUT R177, R16, 0xffff, RZ, 0xc0, !PT ;  /* 0x0000ffff10b17812 */ /* 0x000fe400078ec0ff */
[----:B---3--:R-:W-:Y:S01]  /*f040*/  FMNMX.FTZ R137, R137, R173, !PT ;  /* 0x000000ad89897209 */ /* 0x008fe20007810000 */
[----:B------:R-:W-:Y:S01]  /*f050*/  FMUL.FTZ R173, R138, c[0x0][0x23c] ;  /* 0x00008f008aad7a20 */ /* 0x000fe20000410000 */
[----:B------:R-:W-:Y:S01]  /*f060*/  LOP3.LUT R190, R174, 0xff, RZ, 0xc0, !PT ;  /* 0x000000ffaebe7812 */ /* 0x000fe200078ec0ff */
[----:B----4-:R-:W-:Y:S01]  /*f070*/  IMAD.WIDE.U32 R4, R184, -0x2daee0ad, RZ ;  /* 0xd2511f53b8047825 */ /* 0x010fe200078e00ff */
[----:B------:R-:W-:Y:S01]  /*f080*/  SHF.R.U32.HI R189, RZ, 0x18, R174 ;  /* 0x00000018ffbd7819 */ /* 0x000fe200000116ae */
[----:B------:R-:W3:Y:S01]  /*f090*/  SHFL.BFLY PT, R33, R137, 0x1, 0x1f ;  /* 0x0c201f0089217f89 */ /* 0x000ee200000e0000 */
[----:B------:R-:W-:Y:S01]  /*f0a0*/  FSEL R173, R173, RZ, P2 ;  /* 0x000000ffadad7208 */ /* 0x000fe20001000000 */
[----:B------:R-:W-:Y:S01]  /*f0b0*/  MUFU.EX2 R199, R199 ;  /* 0x000000c700c77308 */ /* 0x000fe20000000800 */
[----:B------:R-:W-:Y:S02]  /*f0c0*/  SHF.R.U32.HI R184, RZ, 0x10, R4 ;  /* 0x00000010ffb87819 */ /* 0x000fe40000011604 */
[----:B------:R-:W-:Y:S01]  /*f0d0*/  LOP3.LUT R188, R4, 0xff, RZ, 0xc0, !PT ;  /* 0x000000ff04bc7812 */ /* 0x000fe200078ec0ff */
[--C-:B------:R-:W-:Y:S01]  /*f0e0*/  FFMA.FTZ R21, R18, c[0x0][0x23c], -R173.reuse ;  /* 0x00008f0012157a23 */ /* 0x100fe200000108ad */
[----:B------:R-:W-:Y:S01]  /*f0f0*/  LOP3.LUT R18, R186, 0xff, RZ, 0xc0, !PT ;  /* 0x000000ffba127812 */ /* 0x000fe200078ec0ff */
[--C-:B------:R-:W-:Y:S01]  /*f100*/  FFMA.FTZ R19, R19, c[0x0][0x23c], -R173.reuse ;  /* 0x00008f0013137a23 */ /* 0x100fe200000108ad */
[----:B-1----:R-:W-:Y:S01]  /*f110*/  FMNMX.FTZ R0, R0, R2, !PT ;  /* 0x0000000200007209 */ /* 0x002fe20007810000 */
[--C-:B------:R-:W-:Y:S01]  /*f120*/  FFMA.FTZ R7, R7, c[0x0][0x23c], -R173.reuse ;  /* 0x00008f0007077a23 */ /* 0x100fe200000108ad */
[----:B------:R-:W-:Y:S01]  /*f130*/  LOP3.LUT R2, R133, 0xffff, RZ, 0xc0, !PT ;  /* 0x0000ffff85027812 */ /* 0x000fe200078ec0ff */
[----:B------:R-:W-:Y:S01]  /*f140*/  FFMA.FTZ R6, R6, c[0x0][0x23c], -R173 ;  /* 0x00008f0006067a23 */ /* 0x000fe200000108ad */
[----:B------:R-:W-:Y:S01]  /*f150*/  PRMT R186, R18, 0x5410, R183 ;  /* 0x0000541012ba7816 */ /* 0x000fe200000000b7 */
[--C-:B------:R-:W-:Y:S01]  /*f160*/  FFMA.FTZ R34, R34, c[0x0][0x23c], -R173.reuse ;  /* 0x00008f0022227a23 */ /* 0x100fe200000108ad */
[----:B------:R-:W-:Y:S01]  /*f170*/  SHF.R.U32.HI R18, RZ, 0x8, R2 ;  /* 0x00000008ff127819 */ /* 0x000fe20000011602 */
[--C-:B------:R-:W-:Y:S01]  /*f180*/  FFMA.FTZ R22, R22, c[0x0][0x23c], -R173.reuse ;  /* 0x00008f0016167a23 */ /* 0x100fe200000108ad */
[----:B------:R-:W1:Y:S01]  /*f190*/  SHFL.BFLY PT, R2, R0, 0x1, 0x1f ;  /* 0x0c201f0000027f89 */ /* 0x000e6200000e0000 */
[--C-:B------:R-:W-:Y:S01]  /*f1a0*/  FFMA.FTZ R23, R23, c[0x0][0x23c], -R173.reuse ;  /* 0x00008f0017177a23 */ /* 0x100fe200000108ad */
[----:B------:R4:W-:Y:S01]  /*f1b0*/  MUFU.EX2 R206, R19 ;  /* 0x0000001300ce7308 */ /* 0x0009e20000000800 */
[--C-:B------:R-:W-:Y:S01]  /*f1c0*/  FFMA.FTZ R35, R35, c[0x0][0x23c], -R173.reuse ;  /* 0x00008f0023237a23 */ /* 0x100fe200000108ad */
[----:B------:R-:W-:Y:S01]  /*f1d0*/  LOP3.LUT R32, R17, UR15, R178, 0x96, !PT ;  /* 0x0000000f11207c12 */ /* 0x000fe2000f8e96b2 */
[--C-:B------:R-:W-:Y:S01]  /*f1e0*/  FFMA.FTZ R100, R71, c[0x0][0x23c], -R173.reuse ;  /* 0x00008f0047647a23 */ /* 0x100fe200000108ad */
[----:B------:R-:W-:Y:S01]  /*f1f0*/  SHF.R.U32.HI R178, RZ, 0x10, R16 ;  /* 0x00000010ffb27819 */ /* 0x000fe20000011610 */
[----:B------:R-:W-:Y:S01]  /*f200*/  FFMA.FTZ R38, R38, c[0x0][0x23c], -R173 ;  /* 0x00008f0026267a23 */ /* 0x000fe200000108ad */
[----:B---3--:R-:W-:Y:S01]  /*f210*/  FMNMX.FTZ R137, R137, R33, !PT ;  /* 0x0000002189897209 */ /* 0x008fe20007810000 */
[C---:B------:R-:W-:Y:S01]  /*f220*/  FMUL.FTZ R33, R132.reuse, R145 ;  /* 0x0000009184217220 */ /* 0x040fe20000410000 */
[----:B------:R-:W-:Y:S01]  /*f230*/  LOP3.LUT R17, R175, UR14, R182, 0x96, !PT ;  /* 0x0000000eaf117c12 */ /* 0x000fe2000f8e96b6 */
[----:B------:R-:W-:Y:S01]  /*f240*/  FFMA.FTZ R145, R132, R235, R191 ;  /* 0x000000eb84917223 */ /* 0x000fe200000100bf */
[----:B------:R-:W-:Y:S01]  /*f250*/  LOP3.LUT R182, R174, 0xffff, RZ, 0xc0, !PT ;  /* 0x0000ffffaeb67812 */ /* 0x000fe200078ec0ff */
[----:B------:R-:W-:Y:S01]  /*f260*/  FMUL.FTZ R174, R137, c[0x0][0x23c] ;  /* 0x00008f0089ae7a20 */ /* 0x000fe20000410000 */
[----:B------:R-:W-:Y:S01]  /*f270*/  LOP3.LUT R16, R5, UR14, R180, 0x96, !PT ;  /* 0x0000000e05107c12 */ /* 0x000fe2000f8e96b4 */
[--C-:B------:R-:W-:Y:S01]  /*f280*/  FFMA.FTZ R39, R39, c[0x0][0x23c], -R173.reuse ;  /* 0x00008f0027277a23 */ /* 0x100fe200000108ad */
[----:B------:R-:W-:Y:S01]  /*f290*/  LOP3.LUT R175, R4, 0xffff, RZ, 0xc0, !PT ;  /* 0x0000ffff04af7812 */ /* 0x000fe200078ec0ff */
[----:B------:R-:W-:Y:S01]  /*f2a0*/  FFMA.FTZ R116, R82, c[0x0][0x23c], -R173 ;  /* 0x00008f0052747a23 */ /* 0x000fe200000108ad */
[----:B------:R-:W-:Y:S01]  /*f2b0*/  SHF.R.U32.HI R5, RZ, 0x8, R177 ;  /* 0x00000008ff057819 */ /* 0x000fe200000116b1 */
[--C-:B------:R-:W-:Y:S01]  /*f2c0*/  FFMA.FTZ R97, R83, c[0x0][0x23c], -R173.reuse ;  /* 0x00008f0053617a23 */ /* 0x100fe200000108ad */
[----:B------:R3:W-:Y:S01]  /*f2d0*/  MUFU.EX2 R244, R7 ;  /* 0x0000000700f47308 */ /* 0x0007e20000000800 */
[--C-:B------:R-:W-:Y:S01]  /*f2e0*/  FFMA.FTZ R99, R99, c[0x0][0x23c], -R173.reuse ;  /* 0x00008f0063637a23 */ /* 0x100fe200000108ad */
[----:B------:R-:W-:Y:S01]  /*f2f0*/  FSETP.NEU.FTZ.AND P2, PT, R137, -INF , PT ;  /* 0xff8000008900780b */ /* 0x000fe20003f5d000 */
[----:B------:R-:W-:Y:S01]  /*f300*/  FFMA.FTZ R84, R131, c[0x0][0x23c], -R173 ;  /* 0x00008f0083547a23 */ /* 0x000fe200000108ad */
[----:B--2---:R-:W-:Y:S01]  /*f310*/  SHF.R.U32.HI R20, RZ, 0x8, R181 ;  /* 0x00000008ff147819 */ /* 0x004fe200000116b5 */
[----:B------:R-:W-:Y:S01]  /*f320*/  IMAD.MOV.U32 R131, RZ, RZ, R237 ;  /* 0x000000ffff837224 */ /* 0x000fe200078e00ed */
[----:B------:R-:W-:Y:S02]  /*f330*/  PRMT R195, R179, 0x5410, R5 ;  /* 0x00005410b3c37816 */ /* 0x000fe40000000005 */
[--C-:B------:R-:W-:Y:S02]  /*f340*/  SHF.R.U32.HI R5, RZ, 0x10, R133.reuse ;  /* 0x00000010ff057819 */ /* 0x100fe40000011685 */
[----:B------:R2:W-:Y:S01]  /*f350*/  MUFU.EX2 R205, R6 ;  /* 0x0000000600cd7308 */ /* 0x0005e20000000800 */
[----:B------:R-:W-:Y:S02]  /*f360*/  FSEL R174, R174, RZ, P2 ;  /* 0x000000ffaeae7208 */ /* 0x000fe40001000000 */
[----:B------:R-:W-:Y:S02]  /*f370*/  PRMT R187, R187, 0x5410, R20 ;  /* 0x00005410bbbb7816 */ /* 0x000fe40000000014 */
[----:B------:R-:W-:Y:S01]  /*f380*/  LOP3.LUT R20, R133, 0xff, RZ, 0xc0, !PT ;  /* 0x000000ff85147812 */ /* 0x000fe200078ec0ff */
[--C-:B------:R-:W-:Y:S01]  /*f390*/  FFMA.FTZ R8, R8, c[0x0][0x23c], -R174.reuse ;  /* 0x00008f0008087a23 */ /* 0x100fe200000108ae */
[----:B------:R-:W-:Y:S01]  /*f3a0*/  SHF.R.U32.HI R133, RZ, 0x18, R133 ;  /* 0x00000018ff857819 */ /* 0x000fe20000011685 */
[--C-:B------:R-:W-:Y:S01]  /*f3b0*/  FFMA.FTZ R9, R9, c[0x0][0x23c], -R174.reuse ;  /* 0x00008f0009097a23 */ /* 0x100fe200000108ae */
[----:B------:R-:W-:Y:S01]  /*f3c0*/  LOP3.LUT R5, R5, 0xff, RZ, 0xc0, !PT ;  /* 0x000000ff05057812 */ /* 0x000fe200078ec0ff */
[----:B------:R-:W-:Y:S01]  /*f3d0*/  FFMA.FTZ R25, R25, c[0x0][0x23c], -R174 ;  /* 0x00008f0019197a23 */ /* 0x000fe200000108ae */
[----:B------:R-:W-:Y:S01]  /*f3e0*/  SHF.R.U32.HI R180, RZ, 0x18, R4 ;  /* 0x00000018ffb47819 */ /* 0x000fe20000011604 */
[--C-:B------:R-:W-:Y:S01]  /*f3f0*/  FFMA.FTZ R12, R12, c[0x0][0x23c], -R174.reuse ;  /* 0x00008f000c0c7a23 */ /* 0x100fe200000108ae */
[----:B------:R-:W-:Y:S01]  /*f400*/  LOP3.LUT R4, R178, 0xff, RZ, 0xc0, !PT ;  /* 0x000000ffb2047812 */ /* 0x000fe200078ec0ff */
[--C-:B------:R-:W-:Y:S01]  /*f410*/  FFMA.FTZ R13, R13, c[0x0][0x23c], -R174.reuse ;  /* 0x00008f000d0d7a23 */ /* 0x100fe200000108ae */
[----:B------:R-:W-:Y:S01]  /*f420*/  PRMT R183, R5, 0x5410, R133 ;  /* 0x0000541005b77816 */ /* 0x000fe20000000085 */
[--C-:B------:R-:W-:Y:S01]  /*f430*/  FFMA.FTZ R24, R24, c[0x0][0x23c], -R174.reuse ;  /* 0x00008f0018187a23 */ /* 0x100fe200000108ae */
[----:B-1----:R-:W-:Y:S01]  /*f440*/  FMNMX.FTZ R133, R0, R2, !PT ;  /* 0x0000000200857209 */ /* 0x002fe20007810000 */
        /* <DEDUP_REMOVED lines=8> */
[C---:B------:R-:W-:Y:S01]  /*f4d0*/  FMUL.FTZ R175, R133.reuse, c[0x0][0x23c] ;  /* 0x00008f0085af7a20 */ /* 0x040fe20000410000 */
[----:B----4-:R-:W-:Y:S01]  /*f4e0*/  LOP3.LUT R19, R32, 0xff, RZ, 0xc0, !PT ;  /* 0x000000ff20137812 */ /* 0x010fe200078ec0ff */
[--C-:B------:R-:W-:Y:S01]  /*f4f0*/  FFMA.FTZ R44, R44, c[0x0][0x23c], -R174.reuse ;  /* 0x00008f002c2c7a23 */ /* 0x100fe200000108ae */
[----:B------:R-:W-:Y:S01]  /*f500*/  FSETP.NEU.FTZ.AND P2, PT, R133, -INF , PT ;  /* 0xff8000008500780b */ /* 0x000fe20003f5d000 */
[----:B------:R-:W-:Y:S01]  /*f510*/  FFMA.FTZ R45, R45, c[0x0][0x23c], -R174 ;  /* 0x00008f002d2d7a23 */ /* 0x000fe200000108ae */
[----:B------:R-:W-:Y:S01]  /*f520*/  SHF.R.U32.HI R4, RZ, 0x8, R4 ;  /* 0x00000008ff047819 */ /* 0x000fe20000011604 */
[--C-:B------:R-:W-:Y:S01]  /*f530*/  FFMA.FTZ R60, R60, c[0x0][0x23c], -R174.reuse ;  /* 0x00008f003c3c7a23 */ /* 0x100fe200000108ae */
[----:B------:R1:W-:Y:S01]  /*f540*/  MUFU.EX2 R234, R9 ;  /* 0x0000000900ea7308 */ /* 0x0003e20000000800 */
[--C-:B------:R-:W-:Y:S01]  /*f550*/  FFMA.FTZ R61, R61, c[0x0][0x23c], -R174.reuse ;  /* 0x00008f003d3d7a23 */ /* 0x100fe200000108ae */
[----:B------:R-:W-:Y:S01]  /*f560*/  FSEL R175, R175, RZ, P2 ;  /* 0x000000ffafaf7208 */ /* 0x000fe20001000000 */
[----:B------:R-:W-:Y:S01]  /*f570*/  FFMA.FTZ R56, R56, c[0x0][0x23c], -R174 ;  /* 0x00008f0038387a23 */ /* 0x000fe200000108ae */
[----:B------:R-:W-:Y:S01]  /*f580*/  PRMT R181, R19, 0x5410, R4 ;  /* 0x0000541013b57816 */ /* 0x000fe20000000004 */
[----:B------:R-:W-:Y:S01]  /*f590*/  FFMA.FTZ R57, R57, c[0x0][0x23c], -R174 ;  /* 0x00008f0039397a23 */ /* 0x000fe200000108ae */
[--C-:B------:R-:W-:Y:S01]  /*f5a0*/  SHF.R.U32.HI R4, RZ, 0x10, R32.reuse ;  /* 0x00000010ff047819 */ /* 0x100fe20000011620 */
[--C-:B------:R-:W-:Y:S01]  /*f5b0*/  FFMA.FTZ R10, R10, c[0x0][0x23c], -R175.reuse ;  /* 0x00008f000a0a7a23 */ /* 0x100fe200000108af */
[----:B------:R-:W-:Y:S01]  /*f5c0*/  SHF.R.U32.HI R32, RZ, 0x18, R32 ;  /* 0x00000018ff207819 */ /* 0x000fe20000011620 */
[--C-:B------:R-:W-:Y:S01]  /*f5d0*/  FFMA.FTZ R11, R11, c[0x0][0x23c], -R175.reuse ;  /* 0x00008f000b0b7a23 */ /* 0x100fe200000108af */
[----:B------:R-:W-:Y:S01]  /*f5e0*/  LOP3.LUT R4, R4, 0xff, RZ, 0xc0, !PT ;  /* 0x000000ff04047812 */ /* 0x000fe200078ec0ff */
[--C-:B------:R-:W-:Y:S01]  /*f5f0*/  FFMA.FTZ R26, R26, c[0x0][0x23c], -R175.reuse ;  /* 0x00008f001a1a7a23 */ /* 0x100fe200000108af */
[----:B---3--:R-:W-:Y:S01]  /*f600*/  IADD3 R7, R237, 0x1, RZ ;  /* 0x00000001ed077810 */ /* 0x008fe20007ffe0ff */
[--C-:B------:R-:W-:Y:S01]  /*f610*/  FFMA.FTZ R14, R14, c[0x0][0x23c], -R175.reuse ;  /* 0x00008f000e0e7a23 */ /* 0x100fe200000108af */
[----:B------:R-:W-:Y:S01]  /*f620*/  PRMT R179, R4, 0x5410, R32 ;  /* 0x0000541004b37816 */ /* 0x000fe20000000020 */
[----:B------:R-:W-:Y:S01]  /*f630*/  FFMA.FTZ R30, R30, c[0x0][0x23c], -R175 ;  /* 0x00008f001e1e7a23 */ /* 0x000fe200000108af */
[----:B------:R-:W-:Y:S01]  /*f640*/  LOP3.LUT R4, R229, UR21, R7, 0x96, !PT ;  /* 0x00000015e5047c12 */ /* 0x000fe2000f8e9607 */
[----:B------:R-:W-:Y:S01]  /*f650*/  FMUL.FTZ R32, R132, R144 ;  /* 0x0000009084207220 */ /* 0x000fe20000410000 */
[----:B------:R-:W-:Y:S01]  /*f660*/  MUFU.EX2 R203, R10 ;  /* 0x0000000a00cb7308 */ /* 0x000fe20000000800 */
[--C-:B------:R-:W-:Y:S01]  /*f670*/  FFMA.FTZ R15, R15, c[0x0][0x23c], -R175.reuse ;  /* 0x00008f000f0f7a23 */ /* 0x100fe200000108af */
[----:B--2---:R-:W-:Y:S01]  /*f680*/  SHF.R.U32.HI R6, RZ, 0x8, R182 ;  /* 0x00000008ff067819 */ /* 0x004fe200000116b6 */
[--C-:B------:R-:W-:Y:S01]  /*f690*/  FFMA.FTZ R27, R27, c[0x0][0x23c], -R175.reuse ;  /* 0x00008f001b1b7a23 */ /* 0x100fe200000108af */
[----:B------:R-:W-:Y:S01]  /*f6a0*/  LOP3.LUT R5, R185, 0xff, RZ, 0xc0, !PT ;  /* 0x000000ffb9057812 */ /* 0x000fe200078ec0ff */
[--C-:B------:R-:W-:Y:S01]  /*f6b0*/  FFMA.FTZ R31, R31, c[0x0][0x23c], -R175.reuse ;  /* 0x00008f001f1f7a23 */ /* 0x100fe200000108af */
[----:B------:R-:W-:Y:S01]  /*f6c0*/  PRMT R190, R190, 0x5410, R6 ;  /* 0x00005410bebe7816 */ /* 0x000fe20000000006 */
[----:B------:R-:W-:Y:S01]  /*f6d0*/  IMAD.WIDE.U32 R6, R4, -0x326172a9, RZ ;  /* 0xcd9e8d5704067825 */ /* 0x000fe200078e00ff */
[C---:B-1----:R-:W-:Y:S01]  /*f6e0*/  LOP3.LUT R9, R17.reuse, 0xff, RZ, 0xc0, !PT ;  /* 0x000000ff11097812 */ /* 0x042fe200078ec0ff */
[--C-:B------:R-:W-:Y:S01]  /*f6f0*/  HSET2.LE.AND R53, R179, R230.reuse, PT ;  /* 0x000000e6b3357233 */ /* 0x100fe20003803000 */
[----:B------:R-:W-:Y:S01]  /*f700*/  MUFU.EX2 R232, R11 ;  /* 0x0000000b00e87308 */ /* 0x000fe20000000800 */
[----:B------:R-:W-:Y:S01]  /*f710*/  FFMA.FTZ R42, R42, c[0x0][0x23c], -R175 ;  /* 0x00008f002a2a7a23 */ /* 0x000fe200000108af */
[----:B------:R-:W-:Y:S01]  /*f720*/  PRMT R188, R188, 0x5410, R2 ;  /* 0x00005410bcbc7816 */ /* 0x000fe20000000002 */
[----:B------:R-:W-:Y:S01]  /*f730*/  IMAD.MOV.U32 R144, RZ, RZ, R207 ;  /* 0x000000ffff907224 */ /* 0x000fe200078e00cf */
[----:B------:R-:W-:Y:S01]  /*f740*/  LOP3.LUT R2, R17, 0xffff, RZ, 0xc0, !PT ;  /* 0x0000ffff11027812 */ /* 0x000fe200078ec0ff */
[----:B------:R-:W-:Y:S01]  /*f750*/  FFMA.FTZ R185, R49, c[0x0][0x23c], -R172 ;  /* 0x00008f0031b97a23 */ /* 0x000fe200000108ac */
[----:B------:R-:W-:Y:S01]  /*f760*/  LOP3.LUT R0, R184, 0xff, RZ, 0xc0, !PT ;  /* 0x000000ffb8007812 */ /* 0x000fe200078ec0ff */
[----:B------:R-:W-:Y:S01]  /*f770*/  IMAD.MOV.U32 R49, RZ, RZ, R216 ;  /* 0x000000ffff317224 */ /* 0x000fe200078e00d8 */
[----:B------:R-:W-:Y:S01]  /*f780*/  LOP3.LUT R8, R7, UR13, R240, 0x96, !PT ;  /* 0x0000000d07087c12 */ /* 0x000fe2000f8e96f0 */
[----:B------:R-:W-:Y:S01]  /*f790*/  FFMA.FTZ R216, R113, c[0x0][0x23c], -R172 ;  /* 0x00008f0071d87a23 */ /* 0x000fe200000108ac */
[----:B------:R1:W-:Y:S01]  /*f7a0*/  MUFU.EX2 R202, R21 ;  /* 0x0000001500ca7308 */ /* 0x0003e20000000800 */
[----:B------:R-:W-:Y:S01]  /*f7b0*/  FFMA.FTZ R43, R43, c[0x0][0x23c], -R175 ;  /* 0x00008f002b2b7a23 */ /* 0x000fe200000108af */
[----:B------:R-:W-:Y:S01]  /*f7c0*/  PRMT R189, R5, 0x5410, R189 ;  /* 0x0000541005bd7816 */ /* 0x000fe200000000bd */
[--C-:B------:R-:W-:Y:S01]  /*f7d0*/  FFMA.FTZ R46, R46, c[0x0][0x23c], -R175.reuse ;  /* 0x00008f002e2e7a23 */ /* 0x100fe200000108af */
[----:B------:R-:W-:Y:S01]  /*f7e0*/  SHF.R.U32.HI R5, RZ, 0x8, R2 ;  /* 0x00000008ff057819 */ /* 0x000fe20000011602 */
[----:B------:R-:W-:Y:S01]  /*f7f0*/  FFMA.FTZ R47, R47, c[0x0][0x23c], -R175 ;  /* 0x00008f002f2f7a23 */ /* 0x000fe200000108af */
[----:B------:R-:W-:Y:S01]  /*f800*/  PRMT R180, R0, 0x5410, R180 ;  /* 0x0000541000b47816 */ /* 0x000fe200000000b4 */
[--C-:B------:R-:W-:Y:S01]  /*f810*/  FFMA.FTZ R113, R98, c[0x0][0x23c], -R173.reuse ;  /* 0x00008f0062717a23 */ /* 0x100fe200000108ad */
[----:B------:R-:W-:Y:S01]  /*f820*/  LOP3.LUT R0, R16, 0xffff, RZ, 0xc0, !PT ;  /* 0x0000ffff10007812 */ /* 0x000fe200078ec0ff */
[----:B------:R-:W-:Y:S01]  /*f830*/  FFMA.FTZ R98, R103, c[0x0][0x23c], -R173 ;  /* 0x00008f0067627a23 */ /* 0x000fe200000108ad */
[----:B------:R2:W-:Y:S01]  /*f840*/  MUFU.EX2 R245, R34 ;  /* 0x0000002200f57308 */ /* 0x0005e20000000800 */
[----:B------:R-:W-:Y:S01]  /*f850*/  FFMA.FTZ R62, R62, c[0x0][0x23c], -R175 ;  /* 0x00008f003e3e7a23 */ /* 0x000fe200000108af */
[----:B------:R-:W-:Y:S01]  /*f860*/  PRMT R178, R20, 0x5410, R18 ;  /* 0x0000541014b27816 */ /* 0x000fe20000000012 */
[----:B------:R-:W-:Y:S01]  /*f870*/  FMUL.FTZ R20, R132, R148 ;  /* 0x0000009484147220 */ /* 0x000fe20000410000 */
[----:B------:R-:W-:Y:S01]  /*f880*/  PRMT R18, R9, 0x5410, R5 ;  /* 0x0000541009127816 */ /* 0x000fe20000000005 */
[----:B------:R-:W-:Y:S01]  /*f890*/  IMAD.WIDE.U32 R8, R8, -0x2daee0ad, RZ ;  /* 0xd2511f5308087825 */ /* 0x000fe200078e00ff */
[----:B------:R-:W-:Y:S01]  /*f8a0*/  SHF.R.U32.HI R0, RZ, 0x8, R0 ;  /* 0x00000008ff007819 */ /* 0x000fe20000011600 */
[--C-:B------:R-:W-:Y:S01]  /*f8b0*/  HSET2.LE.AND R71, R180, R230.reuse, PT ;  /* 0x000000e6b4477233 */ /* 0x100fe20003803000 */
[----:B------:R-:W-:Y:S01]  /*f8c0*/  LOP3.LUT R182, R7, UR13, R238, 0x96, !PT ;  /* 0x0000000d07b67c12 */ /* 0x000fe2000f8e96ee */
[----:B------:R-:W-:Y:S01]  /*f8d0*/  IMAD.MOV.U32 R148, RZ, RZ, R49 ;  /* 0x000000ffff947224 */ /* 0x000fe200078e0031 */
[----:B------:R-:W3:Y:S01]  /*f8e0*/  MUFU.EX2 R250, R25 ;  /* 0x0000001900fa7308 */ /* 0x000ee20000000800 */
[--C-:B------:R-:W-:Y:S01]  /*f8f0*/  FFMA.FTZ R63, R63, c[0x0][0x23c], -R175.reuse ;  /* 0x00008f003f3f7a23 */ /* 0x100fe200000108af */
[----:B------:R-:W-:Y:S01]  /*f900*/  LOP3.LUT R7, R16, 0xff, RZ, 0xc0, !PT ;  /* 0x000000ff10077812 */ /* 0x000fe200078ec0ff */
[--C-:B------:R-:W-:Y:S01]  /*f910*/  FFMA.FTZ R58, R58, c[0x0][0x23c], -R175.reuse ;  /* 0x00008f003a3a7a23 */ /* 0x100fe200000108af */
[----:B------:R-:W-:Y:S01]  /*f920*/  LOP3.LUT R184, R193, UR11, R6, 0x96, !PT ;  /* 0x0000000bc1b87c12 */ /* 0x000fe2000f8e9606 */
[----:B-1----:R-:W-:Y:S01]  /*f930*/  FMUL.FTZ R21, R132, R149 ;  /* 0x0000009584157220 */ /* 0x002fe20000410000 */
[----:B------:R-:W-:Y:S01]  /*f940*/  PRMT R176, R7, 0x5410, R0 ;  /* 0x0000541007b07816 */ /* 0x000fe20000000000 */
[--C-:B------:R-:W-:Y:S01]  /*f950*/  FFMA.FTZ R59, R59, c[0x0][0x23c], -R175.reuse ;  /* 0x00008f003b3b7a23 */ /* 0x100fe200000108af */
[----:B------:R-:W-:Y:S01]  /*f960*/  LOP3.LUT R0, R9, UR10, R212, 0x96, !PT ;  /* 0x0000000a09007c12 */ /* 0x000fe2000f8e96d4 */
[----:B------:R-:W-:Y:S01]  /*f970*/  FFMA.FTZ R72, R72, c[0x0][0x23c], -R174 ;  /* 0x00008f0048487a23 */ /* 0x000fe200000108ae */
[----:B------:R3:W-:Y:S01]  /*f980*/  MUFU.EX2 R248, R26 ;  /* 0x0000001a00f87308 */ /* 0x0007e20000000800 */
[----:B------:R-:W-:Y:S01]  /*f990*/  FFMA.FTZ R74, R74, c[0x0][0x23c], -R175 ;  /* 0x00008f004a4a7a23 */ /* 0x000fe200000108af */
[----:B------:R-:W-:Y:S01]  /*f9a0*/  LOP3.LUT R6, R225, UR11, R6, 0x96, !PT ;  /* 0x0000000be1067c12 */ /* 0x000fe2000f8e9606 */
[----:B------:R-:W-:Y:S01]  /*f9b0*/  IMAD.WIDE.U32 R10, R0, -0x326172a9, RZ ;  /* 0xcd9e8d57000a7825 */ /* 0x000fe200078e00ff */
[--C-:B------:R-:W-:Y:S01]  /*f9c0*/  HSET2.LE.AND R49, R183, R230.reuse, PT ;  /* 0x000000e6b7317233 */ /* 0x100fe20003803000 */
[--C-:B------:R-:W-:Y:S01]  /*f9d0*/  SHF.R.U32.HI R4, RZ, 0x10, R17.reuse ;  /* 0x00000010ff047819 */ /* 0x100fe20000011611 */
[--C-:B------:R-:W-:Y:S01]  /*f9e0*/  HSET2.LE.AND R48, R178, R230.reuse, PT ;  /* 0x000000e6b2307233 */ /* 0x100fe20003803000 */
[----:B------:R-:W-:Y:S01]  /*f9f0*/  IMAD.WIDE.U32 R6, R6, -0x2daee0ad, RZ ;  /* 0xd2511f5306067825 */ /* 0x000fe200078e00ff */
[----:B------:R-:W-:Y:S01]  /*fa00*/  SHF.R.U32.HI R17, RZ, 0x18, R17 ;  /* 0x00000018ff117819 */ /* 0x000fe20000011611 */
[--C-:B------:R-:W-:Y:S01]  /*fa10*/  HSET2.LE.AND R52, R181, R230.reuse, PT ;  /* 0x000000e6b5347233 */ /* 0x100fe20003803000 */
[----:B------:R-:W-:Y:S01]  /*fa20*/  MUFU.EX2 R233, R12 ;  /* 0x0000000c00e97308 */ /* 0x000fe20000000800 */
[----:B--2---:R-:W-:Y:S01]  /*fa30*/  IMAD.MOV.U32 R34, RZ, RZ, R236 ;  /* 0x000000ffff227224 */ /* 0x004fe200078e00ec */
[----:B------:R-:W-:Y:S01]  /*fa40*/  LOP3.LUT R2, R4, 0xff, RZ, 0xc0, !PT ;  /* 0x000000ff04027812 */ /* 0x000fe200078ec0ff */
[----:B------:R-:W-:Y:S01]  /*fa50*/  IMAD.MOV.U32 R178, RZ, RZ, R64 ;  /* 0x000000ffffb27224 */ /* 0x000fe200078e0040 */
[----:B------:R-:W-:Y:S01]  /*fa60*/  LOP3.LUT R4, R7, UR8, R8, 0x96, !PT ;  /* 0x0000000807047c12 */ /* 0x000fe2000f8e9608 */
[----:B------:R-:W-:Y:S01]  /*fa70*/  FFMA.FTZ R73, R73, c[0x0][0x23c], -R174 ;  /* 0x00008f0049497a23 */ /* 0x000fe200000108ae */
[----:B------:R-:W-:Y:S01]  /*fa80*/  LOP3.LUT R8, R11, UR9, R224, 0x96, !PT ;  /* 0x000000090b087c12 */ /* 0x000fe2000f8e96e0 */
[----:B------:R-:W-:Y:S01]  /*fa90*/  FFMA.FTZ R78, R78, c[0x0][0x23c], -R175 ;  /* 0x00008f004e4e7a23 */ /* 0x000fe200000108af */
[--C-:B------:R-:W-:Y:S01]  /*faa0*/  HSET2.LE.AND R64, R18, R230.reuse, PT ;  /* 0x000000e612407233 */ /* 0x100fe20003803000 */
[----:B------:R-:W-:Y:S01]  /*fab0*/  IMAD.WIDE.U32 R4, R4, -0x326172a9, RZ ;  /* 0xcd9e8d5704047825 */ /* 0x000fe200078e00ff */
[----:B------:R1:W-:Y:S01]  /*fac0*/  MUFU.EX2 R231, R13 ;  /* 0x0000000d00e77308 */ /* 0x0003e20000000800 */
[--C-:B------:R-:W-:Y:S01]  /*fad0*/  HSET2.LE.AND R68, R176, R230.reuse, PT ;  /* 0x000000e6b0447233 */ /* 0x100fe20003803000 */
[----:B------:R-:W-:Y:S01]  /*fae0*/  PRMT R177, R2, 0x5410, R17 ;  /* 0x0000541002b17816 */ /* 0x000fe20000000011 */
[----:B------:R-:W-:Y:S01]  /*faf0*/  IMAD.WIDE.U32 R8, R8, -0x2daee0ad, RZ ;  /* 0xd2511f5308087825 */ /* 0x000fe200078e00ff */
[----:B------:R-:W-:Y:S02]  /*fb00*/  SHF.R.U32.HI R2, RZ, 0x10, R16 ;  /* 0x00000010ff027819 */ /* 0x000fe40000011610 */
[----:B------:R-:W-:Y:S01]  /*fb10*/  LOP3.LUT R0, R5, UR7, R10, 0x96, !PT ;  /* 0x0000000705007c12 */ /* 0x000fe2000f8e960a */
[C---:B------:R-:W-:Y:S01]  /*fb20*/  FMUL.FTZ R5, R132.reuse, R153 ;  /* 0x0000009984057220 */ /* 0x040fe20000410000 */
[----:B------:R-:W-:Y:S01]  /*fb30*/  LOP3.LUT R10, R9, UR6, R6, 0x96, !PT ;  /* 0x00000006090a7c12 */ /* 0x000fe2000f8e9606 */
[----:B------:R-:W-:Y:S01]  /*fb40*/  FMUL.FTZ R17, R132, R141 ;  /* 0x0000008d84117220 */ /* 0x000fe20000410000 */
[----:B------:R2:W-:Y:S01]  /*fb50*/  MUFU.EX2 R223, R14 ;  /* 0x0000000e00df7308 */ /* 0x0005e20000000800 */
[----:B---3--:R-:W-:Y:S01]  /*fb60*/  IMAD.MOV.U32 R26, RZ, RZ, R250 ;  /* 0x000000ffff1a7224 */ /* 0x008fe200078e00fa */
[----:B------:R-:W-:Y:S01]  /*fb70*/  LOP3.LUT R2, R2, 0xff, RZ, 0xc0, !PT ;  /* 0x000000ff02027812 */ /* 0x000fe200078ec0ff */
[----:B------:R-:W-:Y:S01]  /*fb80*/  IMAD.WIDE.U32 R10, R10, -0x326172a9, RZ ;  /* 0xcd9e8d570a0a7825 */ /* 0x000fe200078e00ff */
[----:B------:R-:W-:Y:S01]  /*fb90*/  SHF.R.U32.HI R16, RZ, 0x18, R16 ;  /* 0x00000018ff107819 */ /* 0x000fe20000011610 */
[--C-:B------:R-:W-:Y:S02]  /*fba0*/  HSET2.LE.AND R65, R177, R230.reuse, PT ;  /* 0x000000e6b1417233 */ /* 0x100fe40003803000 */
[----:B------:R-:W-:Y:S01]  /*fbb0*/  IMAD.MOV.U32 R177, RZ, RZ, R243 ;  /* 0x000000ffffb17224 */ /* 0x000fe200078e00f3 */
[----:B------:R-:W-:Y:S01]  /*fbc0*/  PRMT R19, R2, 0x5410, R16 ;  /* 0x0000541002137816 */ /* 0x000fe20000000010 */
[----:B------:R-:W-:Y:S01]  /*fbd0*/  IMAD.MOV.U32 R2, RZ, RZ, R217 ;  /* 0x000000ffff027224 */ /* 0x000fe200078e00d9 */
[----:B------:R3:W4:Y:S01]  /*fbe0*/  MUFU.EX2 R252, R22 ;  /* 0x0000001600fc7308 */ /* 0x0007220000000800 */
[C---:B------:R-:W-:Y:S01]  /*fbf0*/  FMUL.FTZ R16, R132.reuse, R140 ;  /* 0x0000008c84107220 */ /* 0x040fe20000410000 */
[----:B------:R-:W-:Y:S01]  /*fc00*/  LOP3.LUT R7, R11, UR5, R4, 0x96, !PT ;  /* 0x000000050b077c12 */ /* 0x000fe2000f8e9604 */
[----:B------:R-:W-:Y:S01]  /*fc10*/  FMUL.FTZ R4, R132, R152 ;  /* 0x0000009884047220 */ /* 0x000fe20000410000 */
[--C-:B------:R-:W-:Y:S01]  /*fc20*/  HSET2.LE.AND R69, R19, R230.reuse, PT ;  /* 0x000000e613457233 */ /* 0x100fe20003803000 */
[----:B------:R-:W-:Y:S02]  /*fc30*/  IMAD.MOV.U32 R149, RZ, RZ, R2 ;  /* 0x000000ffff957224 */ /* 0x000fe400078e0002 */
[----:B------:R-:W-:Y:S02]  /*fc40*/  IMAD.MOV.U32 R132, RZ, RZ, R211 ;  /* 0x000000ffff847224 */ /* 0x000fe400078e00d3 */
[--C-:B------:R-:W-:Y:S01]  /*fc50*/  FFMA.FTZ R211, R87, c[0x0][0x23c], -R173.reuse ;  /* 0x00008f0057d37a23 */ /* 0x100fe200000108ad */
[----:B------:R4:W-:Y:S01]  /*fc60*/  MUFU.EX2 R201, R24 ;  /* 0x0000001800c97308 */ /* 0x0009e20000000800 */
[----:B------:R-:W-:Y:S02]  /*fc70*/  IMAD.MOV.U32 R87, RZ, RZ, R208 ;  /* 0x000000ffff577224 */ /* 0x000fe400078e00d0 */
[----:B------:R-:W-:Y:S02]  /*fc80*/  FFMA.FTZ R208, R114, c[0x0][0x23c], -R173 ;  /* 0x00008f0072d07a23 */ /* 0x000fe400000108ad */
[----:B------:R-:W-:Y:S02]  /*fc90*/  IMAD.MOV.U32 R114, RZ, RZ, R245 ;  /* 0x000000ffff727224 */ /* 0x000fe400078e00f5 */
[----:B-1----:R-:W-:Y:S01]  /*fca0*/  IMAD.WIDE.U32 R12, R0, -0x2daee0ad, RZ ;  /* 0xd2511f53000c7825 */ /* 0x002fe200078e00ff */
[--C-:B------:R-:W-:Y:S02]  /*fcb0*/  HSET2.LE.AND R0, R187, R230.reuse, PT ;  /* 0x000000e6bb007233 */ /* 0x100fe40003803000 */
[----:B------:R1:W-:Y:S01]  /*fcc0*/  MUFU.EX2 R11, R28 ;  /* 0x0000001c000b7308 */ /* 0x0003e20000000800 */
[--C-:B--2---:R-:W-:Y:S01]  /*fcd0*/  FFMA.FTZ R14, R50, c[0x0][0x23c], -R173.reuse ;  /* 0x00008f00320e7a23 */ /* 0x104fe200000108ad */
[----:B------:R-:W-:Y:S01]  /*fce0*/  F2FP.PACK_AB R50, R149, R215 ;  /* 0x000000d79532723e */ /* 0x000fe200000000ff */
[----:B------:R-:W-:Y:S01]  /*fcf0*/  FFMA.FTZ R217, R112, c[0x0][0x23c], -R172 ;  /* 0x00008f0070d97a23 */ /* 0x000fe200000108ac */
[----:B------:R-:W-:Y:S01]  /*fd00*/  LOP3.LUT R8, R13, UR4, R8, 0x96, !PT ;  /* 0x000000040d087c12 */ /* 0x000fe2000f8e9608 */
[--C-:B---3--:R-:W-:Y:S01]  /*fd10*/  FFMA.FTZ R22, R66, c[0x0][0x23c], -R173.reuse ;  /* 0x00008f0042167a23 */ /* 0x108fe200000108ad */
[--C-:B------:R-:W-:Y:S01]  /*fd20*/  HSET2.LE.AND R66, R190, R230.reuse, PT ;  /* 0x000000e6be427233 */ /* 0x100fe20003803000 */
[----:B----4-:R-:W-:Y:S01]  /*fd30*/  IMAD.MOV.U32 R25, RZ, RZ, R252 ;  /* 0x000000ffff197224 */ /* 0x010fe200078e00fc */
[----:B------:R-:W-:Y:S01]  /*fd40*/  LOP3.LUT R50, R0, R50, RZ, 0xc0, !PT ;  /* 0x0000003200327212 */ /* 0x000fe200078ec0ff */
[----:B------:R-:W-:Y:S01]  /*fd50*/  FFMA.FTZ R172, R117, c[0x0][0x23c], -R172 ;  /* 0x00008f0075ac7a23 */ /* 0x000fe200000108ac */
[----:B------:R-:W2:Y:S01]  /*fd60*/  MUFU.EX2 R2, R29 ;  /* 0x0000001d00027308 */ /* 0x000ea20000000800 */
[----:B------:R-:W-:Y:S01]  /*fd70*/  IMAD.MOV.U32 R117, RZ, RZ, R246 ;  /* 0x000000ffff757224 */ /* 0x000fe200078e00f6 */
[----:B------:R-:W-:Y:S01]  /*fd80*/  F2FP.PACK_AB R0, R132, R144 ;  /* 0x000000908400723e */ /* 0x000fe200000000ff */
[----:B------:R-:W-:Y:S03]  /*fd90*/  IMAD.WIDE.U32 R8, R8, -0x326172a9, RZ ;  /* 0xcd9e8d5708087825 */ /* 0x000fe600078e00ff */
[----:B------:R-:W-:Y:S01]  /*fda0*/  LOP3.LUT R66, R66, R0, RZ, 0xc0, !PT ;  /* 0x0000000042427212 */ /* 0x000fe200078ec0ff */
[--C-:B------:R-:W-:Y:S01]  /*fdb0*/  FFMA.FTZ R24, R54, c[0x0][0x23c], -R173.reuse ;  /* 0x00008f0036187a23 */ /* 0x100fe200000108ad */
[----:B------:R-:W-:Y:S01]  /*fdc0*/  F2FP.PACK_AB R0, R244, R205 ;  /* 0x000000cdf400723e */ /* 0x000fe200000000ff */
[--C-:B------:R-:W-:Y:S01]  /*fdd0*/  FFMA.FTZ R112, R70, c[0x0][0x23c], -R173.reuse ;  /* 0x00008f0046707a23 */ /* 0x100fe200000108ad */
[----:B------:R3:W-:Y:S01]  /*fde0*/  MUFU.EX2 R245, R30 ;  /* 0x0000001e00f57308 */ /* 0x0007e20000000800 */
[----:B------:R-:W-:Y:S01]  /*fdf0*/  IMAD.MOV.U32 R18, RZ, RZ, R206 ;  /* 0x000000ffff127224 */ /* 0x000fe200078e00ce */
[--C-:B------:R-:W-:Y:S01]  /*fe00*/  HSET2.LE.AND R54, R195, R230.reuse, PT ;  /* 0x000000e6c3367233 */ /* 0x100fe20003803000 */
[--C-:B------:R-:W-:Y:S01]  /*fe10*/  FFMA.FTZ R13, R51, c[0x0][0x23c], -R173.reuse ;  /* 0x00008f00330d7a23 */ /* 0x100fe200000108ad */
[----:B------:R-:W-:Y:S01]  /*fe20*/  LOP3.LUT R49, R49, R0, RZ, 0xc0, !PT ;  /* 0x0000000031317212 */ /* 0x000fe200078ec0ff */
[--C-:B-1----:R-:W-:Y:S01]  /*fe30*/  FFMA.FTZ R28, R115, c[0x0][0x23c], -R173.reuse ;  /* 0x00008f00731c7a23 */ /* 0x102fe200000108ad */
[----:B------:R-:W-:Y:S01]  /*fe40*/  F2FP.PACK_AB R0, R231, R233 ;  /* 0x000000e9e700723e */ /* 0x000fe200000000ff */
[----:B------:R-:W-:Y:S01]  /*fe50*/  IMAD.MOV.U32 R176, RZ, RZ, R242 ;  /* 0x000000ffffb07224 */ /* 0x000fe200078e00f2 */
[--C-:B------:R-:W-:Y:S01]  /*fe60*/  HSET2.LE.AND R70, R188, R230.reuse, PT ;  /* 0x000000e6bc467233 */ /* 0x100fe20003803000 */
[----:B------:R-:W-:Y:S01]  /*fe70*/  IMAD.MOV.U32 R19, RZ, RZ, R148 ;  /* 0x000000ffff137224 */ /* 0x000fe200078e0094 */
[----:B------:R-:W1:Y:S01]  /*fe80*/  MUFU.EX2 R129, R23 ;  /* 0x0000001700817308 */ /* 0x000e620000000800 */
[----:B------:R-:W-:Y:S01]  /*fe90*/  IMAD.MOV.U32 R177, RZ, RZ, R132 ;  /* 0x000000ffffb17224 */ /* 0x000fe200078e0084 */
[----:B------:R-:W-:Y:S01]  /*fea0*/  LOP3.LUT R54, R54, R0, RZ, 0xc0, !PT ;  /* 0x0000000036367212 */ /* 0x000fe200078ec0ff */
[----:B------:R-:W-:Y:S01]  /*feb0*/  IMAD.MOV.U32 R132, RZ, RZ, R96 ;  /* 0x000000ffff847224 */ /* 0x000fe200078e0060 */
[--C-:B------:R-:W-:Y:S01]  /*fec0*/  HSET2.LE.AND R51, R186, R230.reuse, PT ;  /* 0x000000e6ba337233 */ /* 0x100fe20003803000 */
[----:B--2---:R-:W-:Y:S01]  /*fed0*/  IMAD.MOV.U32 R115, RZ, RZ, R2 ;  /* 0x000000ffff737224 */ /* 0x004fe200078e0002 */
[----:B------:R-:W-:Y:S01]  /*fee0*/  F2FP.PACK_AB R2, R148, R191 ;  /* 0x000000bf9402723e */ /* 0x000fe200000000ff */
[--C-:B------:R-:W-:Y:S01]  /*fef0*/  FFMA.FTZ R29, R102, c[0x0][0x23c], -R173.reuse ;  /* 0x00008f00661d7a23 */ /* 0x100fe200000108ad */
[----:B------:R-:W-:Y:S01]  /*ff00*/  LOP3.LUT R10, R9, UR15, R10, 0x96, !PT ;  /* 0x0000000f090a7c12 */ /* 0x000fe2000f8e960a */
[----:B------:R-:W-:Y:S01]  /*ff10*/  FFMA.FTZ R102, R130, c[0x0][0x23c], -R173 ;  /* 0x00008f0082667a23 */ /* 0x000fe200000108ad */
[----:B------:R2:W4:Y:S01]  /*ff20*/  MUFU.EX2 R214, R15 ;  /* 0x0000000f00d67308 */ /* 0x0005220000000800 */
[----:B------:R-:W-:Y:S01]  /*ff30*/  IMAD.MOV.U32 R130, RZ, RZ, R202 ;  /* 0x000000ffff827224 */ /* 0x000fe200078e00ca */
[----:B------:R-:W-:Y:S01]  /*ff40*/  LOP3.LUT R48, R48, R2, RZ, 0xc0, !PT ;  /* 0x0000000230307212 */ /* 0x000fe200078ec0ff */
[----:B------:R-:W-:Y:S01]  /*ff50*/  IMAD.MOV.U32 R148, RZ, RZ, R101 ;  /* 0x000000ffff947224 */ /* 0x000fe200078e0065 */
[----:B------:R-:W-:Y:S01]  /*ff60*/  F2FP.PACK_AB R2, R178, R87 ;  /* 0x00000057b202723e */ /* 0x000fe200000000ff */
[----:B---3--:R-:W-:Y:S01]  /*ff70*/  IMAD.MOV.U32 R30, RZ, RZ, R11 ;  /* 0x000000ffff1e7224 */ /* 0x008fe200078e000b */
[----:B------:R-:W-:Y:S01]  /*ff80*/  LOP3.LUT R80, R10, 0xff, RZ, 0xc0, !PT ;  /* 0x000000ff0a507812 */ /* 0x000fe200078ec0ff */
[----:B------:R-:W-:Y:S01]  /*ff90*/  IMAD.MOV.U32 R101, RZ, RZ, R221 ;  /* 0x000000ffff657224 */ /* 0x000fe200078e00dd */
[----:B------:R-:W-:Y:S01]  /*ffa0*/  SHF.R.U32.HI R81, RZ, 0x10, R10 ;  /* 0x00000010ff517819 */ /* 0x000fe2000001160a */
[----:B------:R-:W-:Y:S01]  /*ffb0*/  FFMA.FTZ R79, R79, c[0x0][0x23c], -R175 ;  /* 0x00008f004f4f7a23 */ /* 0x000fe200000108af */
[----:B------:R4:W-:Y:S01]  /*ffc0*/  MUFU.EX2 R249, R27 ;  /* 0x0000001b00f97308 */ /* 0x0009e20000000800 */
[--C-:B------:R-:W-:Y:S01]  /*ffd0*/  FFMA.FTZ R76, R76, c[0x0][0x23c], -R174.reuse ;  /* 0x00008f004c4c7a23 */ /* 0x100fe200000108ae */
[----:B------:R-:W-:Y:S01]  /*ffe0*/  F2FP.PACK_AB R6, R18, R130 ;  /* 0x000000821206723e */ /* 0x000fe200000000ff */
[--C-:B------:R-:W-:Y:S01]  /*fff0*/  FFMA.FTZ R77, R77, c[0x0][0x23c], -R174.reuse ;  /* 0x00008f004d4d7a23 */ /* 0x100fe200000108ae */
[----:B-1----:R-:W-:Y:S01]  /*10000*/  F2FP.PACK_AB R0, R129, R25 ;  /* 0x000000198100723e */ /* 0x002fe200000000ff */
[----:B------:R-:W-:Y:S01]  /*10010*/  FFMA.FTZ R23, R55, c[0x0][0x23c], -R173 ;  /* 0x00008f0037177a23 */ /* 0x000fe200000108ad */
[----:B------:R-:W-:Y:S01]  /*10020*/  LOP3.LUT R51, R51, R6, RZ, 0xc0, !PT ;  /* 0x0000000633337212 */ /* 0x000fe200078ec0ff */
[--C-:B------:R-:W-:Y:S01]  /*10030*/  FFMA.FTZ R75, R75, c[0x0][0x23c], -R175.reuse ;  /* 0x00008f004b4b7a23 */ /* 0x100fe200000108af */
[----:B------:R-:W-:Y:S01]  /*10040*/  LOP3.LUT R65, R65, R0, RZ, 0xc0, !PT ;  /* 0x0000000041417212 */ /* 0x000fe200078ec0ff */
[--C-:B------:R-:W-:Y:S01]  /*10050*/  FFMA.FTZ R88, R88, c[0x0][0x23c], -R174.reuse ;  /* 0x00008f0058587a23 */ /* 0x100fe200000108ae */
[----:B------:R-:W1:Y:S01]  /*10060*/  MUFU.EX2 R250, R31 ;  /* 0x0000001f00fa7308 */ /* 0x000e620000000800 */
[--C-:B------:R-:W-:Y:S01]  /*10070*/  FFMA.FTZ R89, R89, c[0x0][0x23c], -R174.reuse ;  /* 0x00008f0059597a23 */ /* 0x100fe200000108ae */
[----:B------:R-:W-:Y:S01]  /*10080*/  F2FP.PACK_AB R0, R115, R30 ;  /* 0x0000001e7300723e */ /* 0x000fe200000000ff */
[----:B------:R-:W-:Y:S01]  /*10090*/  FFMA.FTZ R90, R90, c[0x0][0x23c], -R175 ;  /* 0x00008f005a5a7a23 */ /* 0x000fe200000108af */
[----:B------:R-:W-:Y:S01]  /*100a0*/  LOP3.LUT R64, R64, R2, RZ, 0xc0, !PT ;  /* 0x0000000240407212 */ /* 0x000fe200078ec0ff */
[----:B--2---:R-:W-:Y:S01]  /*100b0*/  FFMA.FTZ R15, R67, c[0x0][0x23c], -R173 ;  /* 0x00008f00430f7a23 */ /* 0x004fe200000108ad */
[----:B------:R-:W-:Y:S01]  /*100c0*/  LOP3.LUT R70, R70, R0, RZ, 0xc0, !PT ;  /* 0x0000000046467212 */ /* 0x000fe200078ec0ff */
[--C-:B------:R-:W-:Y:S01]  /*100d0*/  FFMA.FTZ R91, R91, c[0x0][0x23c], -R175.reuse ;  /* 0x00008f005b5b7a23 */ /* 0x100fe200000108af */
[----:B------:R-:W-:Y:S01]  /*100e0*/  F2FP.PACK_AB R2, R234, R204 ;  /* 0x000000ccea02723e */ /* 0x000fe200000000ff */
[--C-:B------:R-:W-:Y:S01]  /*100f0*/  FFMA.FTZ R92, R92, c[0x0][0x23c], -R174.reuse ;  /* 0x00008f005c5c7a23 */ /* 0x100fe200000108ae */
[----:B------:R2:W-:Y:S01]  /*10100*/  MUFU.EX2 R236, R42 ;  /* 0x0000002a00ec7308 */ /* 0x0005e20000000800 */
[----:B------:R-:W-:Y:S01]  /*10110*/  FFMA.FTZ R93, R93, c[0x0][0x23c], -R174 ;  /* 0x00008f005d5d7a23 */ /* 0x000fe200000108ae */
[----:B------:R-:W-:Y:S01]  /*10120*/  LOP3.LUT R52, R52, R2, RZ, 0xc0, !PT ;  /* 0x0000000234347212 */ /* 0x000fe200078ec0ff */
[----:B------:R-:W-:Y:S01]  /*10130*/  FFMA.FTZ R94, R94, c[0x0][0x23c], -R175 ;  /* 0x00008f005e5e7a23 */ /* 0x000fe200000108af */
[----:B------:R-:W-:Y:S01]  /*10140*/  F2FP.PACK_AB R6, R232, R203 ;  /* 0x000000cbe806723e */ /* 0x000fe200000000ff */
[----:B----4-:R-:W-:Y:S01]  /*10150*/  IMAD.MOV.U32 R27, RZ, RZ, R214 ;  /* 0x000000ffff1b7224 */ /* 0x010fe200078e00d6 */
[--C-:B------:R-:W-:Y:S01]  /*10160*/  HSET2.LE.AND R67, R189, R230.reuse, PT ;  /* 0x000000e6bd437233 */ /* 0x100fe20003803000 */
[----:B------:R-:W-:Y:S01]  /*10170*/  FFMA.FTZ R214, R118, c[0x0][0x23c], -R173 ;  /* 0x00008f0076d67a23 */ /* 0x000fe200000108ad */
[----:B------:R-:W-:Y:S01]  /*10180*/  LOP3.LUT R53, R53, R6, RZ, 0xc0, !PT ;  /* 0x0000000635357212 */ /* 0x000fe200078ec0ff */
[----:B------:R-:W-:Y:S01]  /*10190*/  IMAD.MOV.U32 R118, RZ, RZ, R240 ;  /* 0x000000ffff767224 */ /* 0x000fe200078e00f0 */
[----:B------:R3:W4:Y:S01]  /*101a0*/  MUFU.EX2 R251, R35 ;  /* 0x0000002300fb7308 */ /* 0x0007220000000800 */
[--C-:B------:R-:W-:Y:S01]  /*101b0*/  FFMA.FTZ R95, R95, c[0x0][0x23c], -R175.reuse ;  /* 0x00008f005f5f7a23 */ /* 0x100fe200000108af */
[----:B------:R-:W-:Y:S01]  /*101c0*/  F2FP.PACK_AB R2, R27, R223 ;  /* 0x000000df1b02723e */ /* 0x000fe200000000ff */
[--C-:B------:R-:W-:Y:S01]  /*101d0*/  FFMA.FTZ R110, R110, c[0x0][0x23c], -R175.reuse ;  /* 0x00008f006e6e7a23 */ /* 0x100fe200000108af */
[----:B-1----:R-:W-:Y:S01]  /*101e0*/  F2FP.PACK_AB R0, R250, R245 ;  /* 0x000000f5fa00723e */ /* 0x002fe200000000ff */
[--C-:B------:R-:W-:Y:S01]  /*101f0*/  FFMA.FTZ R111, R111, c[0x0][0x23c], -R175.reuse ;  /* 0x00008f006f6f7a23 */ /* 0x100fe200000108af */
[--C-:B------:R-:W-:Y:S01]  /*10200*/  HSET2.LE.AND R55, R194, R230.reuse, PT ;  /* 0x000000e6c2377233 */ /* 0x100fe20003803000 */
[--C-:B------:R-:W-:Y:S01]  /*10210*/  FFMA.FTZ R104, R104, c[0x0][0x23c], -R174.reuse ;  /* 0x00008f0068687a23 */ /* 0x100fe200000108ae */
[----:B------:R-:W-:Y:S01]  /*10220*/  LOP3.LUT R71, R71, R0, RZ, 0xc0, !PT ;  /* 0x0000000047477212 */ /* 0x000fe200078ec0ff */
[--C-:B------:R-:W-:Y:S01]  /*10230*/  FFMA.FTZ R105, R105, c[0x0][0x23c], -R174.reuse ;  /* 0x00008f0069697a23 */ /* 0x100fe200000108ae */
[----:B------:R1:W-:Y:S01]  /*10240*/  MUFU.EX2 R252, R40 ;  /* 0x0000002800fc7308 */ /* 0x0003e20000000800 */
[--C-:B------:R-:W-:Y:S01]  /*10250*/  FFMA.FTZ R108, R108, c[0x0][0x23c], -R174.reuse ;  /* 0x00008f006c6c7a23 */ /* 0x100fe200000108ae */
[----:B------:R-:W-:Y:S01]  /*10260*/  LOP3.LUT R55, R55, R2, RZ, 0xc0, !PT ;  /* 0x0000000237377212 */ /* 0x000fe200078ec0ff */
[----:B------:R-:W-:Y:S01]  /*10270*/  FFMA.FTZ R109, R109, c[0x0][0x23c], -R174 ;  /* 0x00008f006d6d7a23 */ /* 0x000fe200000108ae */
[----:B------:R-:W-:Y:S01]  /*10280*/  LOP3.LUT R0, R10, 0xffff, RZ, 0xc0, !PT ;  /* 0x0000ffff0a007812 */ /* 0x000fe200078ec0ff */
[----:B--2---:R-:W-:Y:S01]  /*10290*/  IMAD.MOV.U32 R42, RZ, RZ, R238 ;  /* 0x000000ffff2a7224 */ /* 0x004fe200078e00ee */
[----:B------:R-:W-:Y:S01]  /*102a0*/  LOP3.LUT R82, R8, 0xffff, RZ, 0xc0, !PT ;  /* 0x0000ffff08527812 */ /* 0x000fe200078ec0ff */
[--C-:B------:R-:W-:Y:S01]  /*102b0*/  FFMA.FTZ R106, R106, c[0x0][0x23c], -R175.reuse ;  /* 0x00008f006a6a7a23 */ /* 0x100fe200000108af */
[----:B------:R-:W-:Y:S01]  /*102c0*/  SHF.R.U32.HI R0, RZ, 0x8, R0 ;  /* 0x00000008ff007819 */ /* 0x000fe20000011600 */
[----:B------:R-:W-:Y:S01]  /*102d0*/  FFMA.FTZ R107, R107, c[0x0][0x23c], -R175 ;  /* 0x00008f006b6b7a23 */ /* 0x000fe200000108af */
[----:B------:R-:W2:Y:S01]  /*102e0*/  MUFU.EX2 R246, R41 ;  /* 0x0000002900f67308 */ /* 0x000ea20000000800 */
[----:B------:R-:W-:Y:S01]  /*102f0*/  FFMA.FTZ R120, R120, c[0x0][0x23c], -R174 ;  /* 0x00008f0078787a23 */ /* 0x000fe200000108ae */
[----:B------:R-:W-:Y:S01]  /*10300*/  PRMT R80, R80, 0x5410, R0 ;  /* 0x0000541050507816 */ /* 0x000fe20000000000 */
[----:B------:R-:W-:Y:S01]  /*10310*/  FFMA.FTZ R121, R121, c[0x0][0x23c], -R174 ;  /* 0x00008f0079797a23 */ /* 0x000fe200000108ae */
[----:B------:R-:W-:Y:S01]  /*10320*/  LOP3.LUT R9, R8, 0xff, RZ, 0xc0, !PT ;  /* 0x000000ff08097812 */ /* 0x000fe200078ec0ff */
[--C-:B---3--:R-:W-:Y:S01]  /*10330*/  FFMA.FTZ R35, R86, c[0x0][0x23c], -R173.reuse ;  /* 0x00008f0056237a23 */ /* 0x108fe200000108ad */
[----:B------:R-:W-:Y:S01]  /*10340*/  SHF.R.U32.HI R10, RZ, 0x18, R10 ;  /* 0x00000018ff0a7819 */ /* 0x000fe2000001160a */
[----:B------:R-:W-:Y:S01]  /*10350*/  FFMA.FTZ R173, R119, c[0x0][0x23c], -R173 ;  /* 0x00008f0077ad7a23 */ /* 0x000fe200000108ad */
[--C-:B------:R-:W-:Y:S01]  /*10360*/  HSET2.LE.AND R80, R80, R230.reuse, PT ;  /* 0x000000e650507233 */ /* 0x100fe20003803000 */
[----:B----4-:R-:W-:Y:S01]  /*10370*/  IMAD.MOV.U32 R179, RZ, RZ, R251 ;  /* 0x000000ffffb37224 */ /* 0x010fe200078e00fb */
[----:B------:R3:W4:Y:S01]  /*10380*/  MUFU.EX2 R243, R43 ;  /* 0x0000002b00f37308 */ /* 0x0007220000000800 */
[----:B------:R-:W-:Y:S01]  /*10390*/  IMAD.MOV.U32 R119, RZ, RZ, R241 ;  /* 0x000000ffff777224 */ /* 0x000fe200078e00f1 */
[----:B------:R-:W-:Y:S01]  /*103a0*/  LOP3.LUT R81, R81, 0xff, RZ, 0xc0, !PT ;  /* 0x000000ff51517812 */ /* 0x000fe200078ec0ff */
[----:B------:R-:W-:Y:S01]  /*103b0*/  FFMA.FTZ R124, R124, c[0x0][0x23c], -R174 ;  /* 0x00008f007c7c7a23 */ /* 0x000fe200000108ae */
[----:B------:R-:W-:Y:S01]  /*103c0*/  SHF.R.U32.HI R83, RZ, 0x10, R8 ;  /* 0x00000010ff537819 */ /* 0x000fe20000011608 */
[----:B-1----:R-:W-:Y:S01]  /*103d0*/  IMAD.MOV.U32 R40, RZ, RZ, R201 ;  /* 0x000000ffff287224 */ /* 0x002fe200078e00c9 */
[----:B------:R-:W-:Y:S01]  /*103e0*/  PRMT R81, R81, 0x5410, R10 ;  /* 0x0000541051517816 */ /* 0x000fe2000000000a */
[----:B------:R-:W-:Y:S01]  /*103f0*/  FFMA.FTZ R174, R125, c[0x0][0x23c], -R174 ;  /* 0x00008f007dae7a23 */ /* 0x000fe200000108ae */
[----:B------:R-:W-:Y:S01]  /*10400*/  SHF.R.U32.HI R82, RZ, 0x8, R82 ;  /* 0x00000008ff527819 */ /* 0x000fe20000011652 */
[--C-:B------:R-:W-:Y:S01]  /*10410*/  FFMA.FTZ R122, R122, c[0x0][0x23c], -R175.reuse ;  /* 0x00008f007a7a7a23 */ /* 0x100fe200000108af */
[----:B------:R-:W-:Y:S01]  /*10420*/  MUFU.EX2 R240, R44 ;  /* 0x0000002c00f07308 */ /* 0x000fe20000000800 */
[--C-:B------:R-:W-:Y:S01]  /*10430*/  FFMA.FTZ R123, R123, c[0x0][0x23c], -R175.reuse ;  /* 0x00008f007b7b7a23 */ /* 0x100fe200000108af */
[----:B------:R-:W-:Y:S01]  /*10440*/  F2FP.PACK_AB R6, R179, R114 ;  /* 0x00000072b306723e */ /* 0x000fe200000000ff */
[----:B------:R-:W-:Y:S01]  /*10450*/  FFMA.FTZ R126, R126, c[0x0][0x23c], -R175 ;  /* 0x00008f007e7e7a23 */ /* 0x000fe200000108af */
[----:B--2---:R-:W-:Y:S01]  /*10460*/  F2FP.PACK_AB R0, R246, R252 ;  /* 0x000000fcf600723e */ /* 0x004fe200000000ff */
[----:B------:R-:W-:Y:S01]  /*10470*/  IMAD.MOV.U32 R41, RZ, RZ, R87 ;  /* 0x000000ffff297224 */ /* 0x000fe200078e0057 */
[----:B------:R-:W-:Y:S01]  /*10480*/  SHF.R.U32.HI R8, RZ, 0x18, R8 ;  /* 0x00000018ff087819 */ /* 0x000fe20000011608 */
[----:B------:R-:W-:Y:S01]  /*10490*/  FFMA.FTZ R175, R127, c[0x0][0x23c], -R175 ;  /* 0x00008f007faf7a23 */ /* 0x000fe200000108af */
[----:B------:R-:W-:Y:S01]  /*104a0*/  PRMT R82, R9, 0x5410, R82 ;  /* 0x0000541009527816 */ /* 0x000fe20000000052 */
[--C-:B------:R-:W-:Y:S01]  /*104b0*/  HSET2.LE.AND R81, R81, R230.reuse, PT ;  /* 0x000000e651517233 */ /* 0x100fe20003803000 */
[----:B------:R-:W1:Y:S01]  /*104c0*/  MUFU.EX2 R238, R45 ;  /* 0x0000002d00ee7308 */ /* 0x000e620000000800 */
[----:B------:R-:W-:Y:S02]  /*104d0*/  LOP3.LUT R83, R83, 0xff, RZ, 0xc0, !PT ;  /* 0x000000ff53537812 */ /* 0x000fe400078ec0ff */
[----:B------:R-:W-:Y:S01]  /*104e0*/  LOP3.LUT R67, R67, R6, RZ, 0xc0, !PT ;  /* 0x0000000643437212 */ /* 0x000fe200078ec0ff */
[----:B---3--:R-:W-:Y:S01]  /*104f0*/  IMAD.MOV.U32 R43, RZ, RZ, R239 ;  /* 0x000000ffff2b7224 */ /* 0x008fe200078e00ef */
[----:B------:R-:W-:Y:S01]  /*10500*/  F2FP.PACK_AB R6, R249, R248 ;  /* 0x000000f8f906723e */ /* 0x000fe200000000ff */
[----:B------:R-:W-:Y:S01]  /*10510*/  IMAD.MOV.U32 R43, RZ, RZ, R149 ;  /* 0x000000ffff2b7224 */ /* 0x000fe200078e0095 */
[----:B------:R-:W-:Y:S01]  /*10520*/  LOP3.LUT R80, R80, R0, RZ, 0xc0, !PT ;  /* 0x0000000050507212 */ /* 0x000fe200078ec0ff */
[----:B------:R-:W-:Y:S01]  /*10530*/  IMAD.MOV.U32 R149, RZ, RZ, R85 ;  /* 0x000000ffff957224 */ /* 0x000fe200078e0055 */
[----:B----4-:R-:W-:Y:S01]  /*10540*/  F2FP.PACK_AB R0, R243, R236 ;  /* 0x000000ecf300723e */ /* 0x010fe200000000ff */
[----:B------:R-:W-:Y:S01]  /*10550*/  MUFU.EX2 R235, R46 ;  /* 0x0000002e00eb7308 */ /* 0x000fe20000000800 */
[----:B------:R-:W-:Y:S01]  /*10560*/  PRMT R83, R83, 0x5410, R8 ;  /* 0x0000541053537816 */ /* 0x000fe20000000008 */
[----:B------:R-:W-:Y:S01]  /*10570*/  IMAD.WIDE.U32 R8, R182, -0x2daee0ad, RZ ;  /* 0xd2511f53b6087825 */ /* 0x000fe200078e00ff */
[----:B------:R-:W-:Y:S01]  /*10580*/  LOP3.LUT R69, R69, R6, RZ, 0xc0, !PT ;  /* 0x0000000645457212 */ /* 0x000fe200078ec0ff */
[--C-:B------:R-:W-:Y:S01]  /*10590*/  HSET2.LE.AND R82, R82, R230.reuse, PT ;  /* 0x000000e652527233 */ /* 0x100fe20003803000 */
[----:B------:R-:W-:Y:S01]  /*105a0*/  F2FP.PACK_AB R2, R26, R40 ;  /* 0x000000281a02723e */ /* 0x000fe200000000ff */
[----:B------:R-:W-:Y:S01]  /*105b0*/  IMAD.WIDE.U32 R6, R7, -0x2daee0ad, RZ ;  /* 0xd2511f5307067825 */ /* 0x000fe200078e00ff */
[----:B------:R-:W-:Y:S01]  /*105c0*/  LOP3.LUT R81, R81, R0, RZ, 0xc0, !PT ;  /* 0x0000000051517212 */ /* 0x000fe200078ec0ff */
[--C-:B------:R-:W-:Y:S01]  /*105d0*/  HSET2.LE.AND R83, R83, R230.reuse, PT ;  /* 0x000000e653537233 */ /* 0x100fe20003803000 */
[----:B------:R-:W-:Y:S01]  /*105e0*/  LOP3.LUT R68, R68, R2, RZ, 0xc0, !PT ;  /* 0x0000000244447212 */ /* 0x000fe200078ec0ff */
[----:B------:R-:W2:Y:S01]  /*105f0*/  MUFU.EX2 R180, R47 ;  /* 0x0000002f00b47308 */ /* 0x000ea20000000800 */
[----:B------:R-:W-:Y:S02]  /*10600*/  LOP3.LUT R2, R7, UR14, R12, 0x96, !PT ;  /* 0x0000000e07027c12 */ /* 0x000fe4000f8e960c */
[----:B------:R-:W-:Y:S02]  /*10610*/  LOP3.LUT R7, R6, 0xffff, RZ, 0xc0, !PT ;  /* 0x0000ffff06077812 */ /* 0x000fe400078ec0ff */
[----:B-1----:R-:W-:Y:S02]  /*10620*/  F2FP.PACK_AB R0, R238, R240 ;  /* 0x000000f0ee00723e */ /* 0x002fe400000000ff */
[----:B------:R-:W-:Y:S02]  /*10630*/  LOP3.LUT R11, R6, 0xff, RZ, 0xc0, !PT ;  /* 0x000000ff060b7812 */ /* 0x000fe400078ec0ff */
[----:B------:R-:W-:Y:S01]  /*10640*/  LOP3.LUT R82, R82, R0, RZ, 0xc0, !PT ;  /* 0x0000000052527212 */ /* 0x000fe200078ec0ff */
[----:B------:R1:W-:Y:S01]  /*10650*/  MUFU.EX2 R241, R60 ;  /* 0x0000003c00f17308 */ /* 0x0003e20000000800 */
[--C-:B------:R-:W-:Y:S02]  /*10660*/  SHF.R.U32.HI R12, RZ, 0x10, R6.reuse ;  /* 0x00000010ff0c7819 */ /* 0x100fe40000011606 */
[----:B------:R-:W-:Y:S07]  /*10670*/  SHF.R.U32.HI R6, RZ, 0x18, R6 ;  /* 0x00000018ff067819 */ /* 0x000fee0000011606 */
[----:B------:R3:W-:Y:S01]  /*10680*/  MUFU.EX2 R251, R61 ;  /* 0x0000003d00fb7308 */ /* 0x0007e20000000800 */
[----:B--2---:R-:W-:Y:S04]  /*10690*/  F2FP.PACK_AB R0, R180, R235 ;  /* 0x000000ebb400723e */ /* 0x004fe800000000ff */
[----:B------:R-:W-:Y:S05]  /*106a0*/  LOP3.LUT R83, R83, R0, RZ, 0xc0, !PT ;  /* 0x0000000053537212 */ /* 0x000fea00078ec0ff */
[----:B------:R2:W-:Y:S01]  /*106b0*/  MUFU.EX2 R237, R62 ;  /* 0x0000003e00ed7308 */ /* 0x0005e20000000800 */
[C---:B------:R-:W-:Y:S02]  /*106c0*/  LOP3.LUT R0, R2.reuse, 0xffff, RZ, 0xc0, !PT ;  /* 0x0000ffff02007812 */ /* 0x040fe400078ec0ff */
[----:B-1----:R-:W-:Y:S02]  /*106d0*/  LOP3.LUT R60, R2, 0xff, RZ, 0xc0, !PT ;  /* 0x000000ff023c7812 */ /* 0x002fe400078ec0ff */
[----:B------:R-:W-:Y:S05]  /*106e0*/  SHF.R.U32.HI R0, RZ, 0x8, R0 ;  /* 0x00000008ff007819 */ /* 0x000fea0000011600 */
[----:B------:R-:W-:Y:S01]  /*106f0*/  MUFU.EX2 R31, R56 ;  /* 0x00000038001f7308 */ /* 0x000fe20000000800 */
[----:B------:R-:W-:Y:S02]  /*10700*/  PRMT R60, R60, 0x5410, R0 ;  /* 0x000054103c3c7816 */ /* 0x000fe40000000000 */
[--C-:B---3--:R-:W-:Y:S02]  /*10710*/  SHF.R.U32.HI R61, RZ, 0x10, R2.reuse ;  /* 0x00000010ff3d7819 */ /* 0x108fe40000011602 */
[----:B------:R-:W-:Y:S01]  /*10720*/  SHF.R.U32.HI R2, RZ, 0x18, R2 ;  /* 0x00000018ff027819 */ /* 0x000fe20000011602 */
[--C-:B------:R-:W-:Y:S01]  /*10730*/  HSET2.LE.AND R60, R60, R230.reuse, PT ;  /* 0x000000e63c3c7233 */ /* 0x100fe20003803000 */
[----:B------:R-:W-:Y:S03]  /*10740*/  LOP3.LUT R61, R61, 0xff, RZ, 0xc0, !PT ;  /* 0x000000ff3d3d7812 */ /* 0x000fe600078ec0ff */
[----:B------:R-:W1:Y:S01]  /*10750*/  MUFU.EX2 R103, R57 ;  /* 0x0000003900677308 */ /* 0x000e620000000800 */
[----:B------:R-:W-:Y:S02]  /*10760*/  PRMT R61, R61, 0x5410, R2 ;  /* 0x000054103d3d7816 */ /* 0x000fe40000000002 */
[----:B--2---:R-:W-:Y:S03]  /*10770*/  SHF.R.U32.HI R62, RZ, 0x8, R7 ;  /* 0x00000008ff3e7819 */ /* 0x004fe60000011607 */
[--C-:B------:R-:W-:Y:S01]  /*10780*/  HSET2.LE.AND R61, R61, R230.reuse, PT ;  /* 0x000000e63d3d7233 */ /* 0x100fe20003803000 */
[----:B------:R-:W-:Y:S03]  /*10790*/  PRMT R62, R11, 0x5410, R62 ;  /* 0x000054100b3e7816 */ /* 0x000fe6000000003e */
[----:B------:R2:W-:Y:S02]  /*107a0*/  MUFU.EX2 R239, R63 ;  /* 0x0000003f00ef7308 */ /* 0x0005e40000000800 */
[--C-:B------:R-:W-:Y:S08]  /*107b0*/  HSET2.LE.AND R62, R62, R230.reuse, PT ;  /* 0x000000e63e3e7233 */ /* 0x100ff00003803000 */
[----:B------:R-:W-:Y:S01]  /*107c0*/  MUFU.EX2 R242, R58 ;  /* 0x0000003a00f27308 */ /* 0x000fe20000000800 */
[----:B-1----:R-:W-:Y:S04]  /*107d0*/  F2FP.PACK_AB R0, R103, R31 ;  /* 0x0000001f6700723e */ /* 0x002fe800000000ff */
[----:B------:R-:W-:Y:S05]  /*107e0*/  LOP3.LUT R60, R60, R0, RZ, 0xc0, !PT ;  /* 0x000000003c3c7212 */ /* 0x000fea00078ec0ff */
[----:B------:R-:W1:Y:S01]  /*107f0*/  MUFU.EX2 R247, R59 ;  /* 0x0000003b00f77308 */ /* 0x000e620000000800 */
[----:B--2---:R-:W-:Y:S04]  /*10800*/  LOP3.LUT R63, R12, 0xff, RZ, 0xc0, !PT ;  /* 0x000000ff0c3f7812 */ /* 0x004fe800078ec0ff */
[----:B------:R-:W-:Y:S01]  /*10810*/  PRMT R63, R63, 0x5410, R6 ;  /* 0x000054103f3f7816 */ /* 0x000fe20000000006 */
[----:B------:R-:W-:Y:S04]  /*10820*/  IMAD.WIDE.U32 R6, R184, -0x2daee0ad, RZ ;  /* 0xd2511f53b8067825 */ /* 0x000fe800078e00ff */
[----:B------:R-:W-:Y:S01]  /*10830*/  MUFU.EX2 R201, R196 ;  /* 0x000000c400c97308 */ /* 0x000fe20000000800 */
[--C-:B------:R-:W-:Y:S01]  /*10840*/  HSET2.LE.AND R63, R63, R230.reuse, PT ;  /* 0x000000e63f3f7233 */ /* 0x100fe20003803000 */
[----:B------:R-:W-:Y:S08]  /*10850*/  LOP3.LUT R7, R7, UR8, R8, 0x96, !PT ;  /* 0x0000000807077c12 */ /* 0x000ff0000f8e9608 */
[----:B------:R-:W2:Y:S01]  /*10860*/  MUFU.EX2 R202, R185 ;  /* 0x000000b900ca7308 */ /* 0x000ea20000000800 */
[----:B-1----:R-:W-:Y:S04]  /*10870*/  F2FP.PACK_AB R0, R247, R242 ;  /* 0x000000f2f700723e */ /* 0x002fe800000000ff */
[----:B------:R-:W-:Y:S02]  /*10880*/  LOP3.LUT R61, R61, R0, RZ, 0xc0, !PT ;  /* 0x000000003d3d7212 */ /* 0x000fe400078ec0ff */
[----:B------:R-:W-:Y:S03]  /*10890*/  F2FP.PACK_AB R0, R251, R241 ;  /* 0x000000f1fb00723e */ /* 0x000fe600000000ff */
[----:B------:R-:W-:Y:S01]  /*108a0*/  MUFU.EX2 R195, R14 ;  /* 0x0000000e00c37308 */ /* 0x000fe20000000800 */
[----:B------:R-:W-:Y:S02]  /*108b0*/  LOP3.LUT R62, R62, R0, RZ, 0xc0, !PT ;  /* 0x000000003e3e7212 */ /* 0x000fe400078ec0ff */
[----:B------:R-:W-:Y:S04]  /*108c0*/  F2FP.PACK_AB R0, R239, R237 ;  /* 0x000000edef00723e */ /* 0x000fe800000000ff */
[----:B------:R-:W-:Y:S03]  /*108d0*/  LOP3.LUT R63, R63, R0, RZ, 0xc0, !PT ;  /* 0x000000003f3f7212 */ /* 0x000fe600078ec0ff */
[----:B------:R-:W1:Y:S01]  /*108e0*/  MUFU.EX2 R196, R13 ;  /* 0x0000000d00c47308 */ /* 0x000e620000000800 */
[----:B------:R-:W-:Y:S05]  /*108f0*/  LOP3.LUT R0, R9, UR10, R176, 0x96, !PT ;  /* 0x0000000a09007c12 */ /* 0x000fea000f8e96b0 */
[----:B------:R-:W-:Y:S04]  /*10900*/  IMAD.WIDE.U32 R10, R0, -0x326172a9, RZ ;  /* 0xcd9e8d57000a7825 */ /* 0x000fe800078e00ff */
[----:B------:R-:W-:Y:S01]  /*10910*/  MUFU.EX2 R206, R198 ;  /* 0x000000c600ce7308 */ /* 0x000fe20000000800 */
[----:B------:R-:W-:Y:S05]  /*10920*/  LOP3.LUT R8, R11, UR9, R192, 0x96, !PT ;  /* 0x000000090b087c12 */ /* 0x000fea000f8e96c0 */
[----:B------:R-:W-:Y:S04]  /*10930*/  IMAD.WIDE.U32 R8, R8, -0x2daee0ad, RZ ;  /* 0xd2511f5308087825 */ /* 0x000fe800078e00ff */
[----:B------:R-:W3:Y:S01]  /*10940*/  MUFU.EX2 R207, R197 ;  /* 0x000000c500cf7308 */ /* 0x000ee20000000800 */
[----:B------:R-:W-:Y:S01]  /*10950*/  LOP3.LUT R9, R9, UR6, R6, 0x96, !PT ;  /* 0x0000000609097c12 */ /* 0x000fe2000f8e9606 */
[----:B------:R-:W-:Y:S05]  /*10960*/  IMAD.WIDE.U32 R6, R7, -0x326172a9, RZ ;  /* 0xcd9e8d5707067825 */ /* 0x000fea00078e00ff */
[----:B------:R-:W-:Y:S03]  /*10970*/  LOP3.LUT R10, R7, UR7, R10, 0x96, !PT ;  /* 0x00000007070a7c12 */ /* 0x000fe6000f8e960a */
[----:B------:R4:W-:Y:S02]  /*10980*/  MUFU.EX2 R191, R24 ;  /* 0x0000001800bf7308 */ /* 0x0009e40000000800 */
[----:B------:R-:W-:Y:S05]  /*10990*/  IMAD.WIDE.U32 R10, R10, -0x2daee0ad, RZ ;  /* 0xd2511f530a0a7825 */ /* 0x000fea00078e00ff */
[----:B------:R-:W-:Y:S01]  /*109a0*/  LOP3.LUT R7, R11, UR4, R8, 0x96, !PT ;  /* 0x000000040b077c12 */ /* 0x000fe2000f8e9608 */
[----:B------:R-:W-:Y:S02]  /*109b0*/  IMAD.WIDE.U32 R8, R9, -0x326172a9, RZ ;  /* 0xcd9e8d5709087825 */ /* 0x000fe400078e00ff */
[----:B------:R1:W-:Y:S03]  /*109c0*/  MUFU.EX2 R197, R22 ;  /* 0x0000001600c57308 */ /* 0x0003e60000000800 */
[----:B------:R-:W-:Y:S01]  /*109d0*/  LOP3.LUT R2, R9, UR5, R6, 0x96, !PT ;  /* 0x0000000509027c12 */ /* 0x000fe2000f8e9606 */
[----:B------:R-:W-:Y:S05]  /*109e0*/  IMAD.WIDE.U32 R6, R7, -0x326172a9, RZ ;  /* 0xcd9e8d5707067825 */ /* 0x000fea00078e00ff */
[C---:B------:R-:W-:Y:S01]  /*109f0*/  LOP3.LUT R0, R6.reuse, 0xffff, RZ, 0xc0, !PT ;  /* 0x0000ffff06007812 */ /* 0x040fe200078ec0ff */
[----:B------:R-:W3:Y:S01]  /*10a00*/  MUFU.EX2 R198, R15 ;  /* 0x0000000f00c67308 */ /* 0x000ee20000000800 */
[----:B------:R-:W-:Y:S02]  /*10a10*/  LOP3.LUT R46, R6, 0xff, RZ, 0xc0, !PT ;  /* 0x000000ff062e7812 */ /* 0x000fe400078ec0ff */
[----:B------:R-:W-:Y:S01]  /*10a20*/  SHF.R.U32.HI R0, RZ, 0x8, R0 ;  /* 0x00000008ff007819 */ /* 0x000fe20000011600 */
[----:B----4-:R-:W-:Y:S01]  /*10a30*/  IMAD.MOV.U32 R24, RZ, RZ, R84 ;  /* 0x000000ffff187224 */ /* 0x010fe200078e0054 */
[----:B------:R-:W-:Y:S02]  /*10a40*/  SHF.R.U32.HI R47, RZ, 0x10, R6 ;  /* 0x00000010ff2f7819 */ /* 0x000fe40000011606 */
[----:B------:R-:W-:Y:S02]  /*10a50*/  PRMT R46, R46, 0x5410, R0 ;  /* 0x000054102e2e7816 */ /* 0x000fe40000000000 */
[----:B------:R-:W-:Y:S01]  /*10a60*/  SHF.R.U32.HI R6, RZ, 0x18, R6 ;  /* 0x00000018ff067819 */ /* 0x000fe20000011606 */
[----:B------:R4:W-:Y:S01]  /*10a70*/  MUFU.EX2 R188, R36 ;  /* 0x0000002400bc7308 */ /* 0x0009e20000000800 */
[----:B------:R-:W-:Y:S01]  /*10a80*/  LOP3.LUT R47, R47, 0xff, RZ, 0xc0, !PT ;  /* 0x000000ff2f2f7812 */ /* 0x000fe200078ec0ff */
[--C-:B------:R-:W-:Y:S01]  /*10a90*/  HSET2.LE.AND R46, R46, R230.reuse, PT ;  /* 0x000000e62e2e7233 */ /* 0x100fe20003803000 */
[----:B--2---:R-:W-:Y:S01]  /*10aa0*/  F2FP.PACK_AB R0, R202, R201 ;  /* 0x000000c9ca00723e */ /* 0x004fe200000000ff */
[----:B-1----:R-:W-:Y:S01]  /*10ab0*/  IMAD.MOV.U32 R22, RZ, RZ, R26 ;  /* 0x000000ffff167224 */ /* 0x002fe200078e001a */
[----:B------:R-:W-:Y:S01]  /*10ac0*/  PRMT R47, R47, 0x5410, R6 ;  /* 0x000054102f2f7816 */ /* 0x000fe20000000006 */
[----:B------:R-:W-:Y:S01]  /*10ad0*/  IMAD.MOV.U32 R26, RZ, RZ, R117 ;  /* 0x000000ffff1a7224 */ /* 0x000fe200078e0075 */
[----:B------:R-:W-:Y:S01]  /*10ae0*/  LOP3.LUT R8, R7, UR15, R8, 0x96, !PT ;  /* 0x0000000f07087c12 */ /* 0x000fe2000f8e9608 */
[----:B------:R-:W-:Y:S01]  /*10af0*/  IMAD.WIDE.U32 R6, R2, -0x2daee0ad, RZ ;  /* 0xd2511f5302067825 */ /* 0x000fe200078e00ff */
[----:B------:R-:W-:Y:S01]  /*10b00*/  LOP3.LUT R46, R46, R0, RZ, 0xc0, !PT ;  /* 0x000000002e2e7212 */ /* 0x000fe200078ec0ff */
[--C-:B------:R-:W-:Y:S01]  /*10b10*/  HSET2.LE.AND R47, R47, R230.reuse, PT ;  /* 0x000000e62f2f7233 */ /* 0x100fe20003803000 */
[----:B------:R-:W-:Y:S01]  /*10b20*/  F2FP.PACK_AB R0, R196, R195 ;  /* 0x000000c3c400723e */ /* 0x000fe200000000ff */
[----:B------:R1:W2:Y:S01]  /*10b30*/  MUFU.EX2 R190, R37 ;  /* 0x0000002500be7308 */ /* 0x0002a20000000800 */
[C---:B------:R-:W-:Y:S02]  /*10b40*/  LOP3.LUT R58, R6.reuse, 0xff, RZ, 0xc0, !PT ;  /* 0x000000ff063a7812 */ /* 0x040fe400078ec0ff */
[----:B------:R-:W-:Y:S02]  /*10b50*/  LOP3.LUT R47, R47, R0, RZ, 0xc0, !PT ;  /* 0x000000002f2f7212 */ /* 0x000fe400078ec0ff */
[----:B------:R-:W-:Y:S02]  /*10b60*/  LOP3.LUT R0, R6, 0xffff, RZ, 0xc0, !PT ;  /* 0x0000ffff06007812 */ /* 0x000fe400078ec0ff */
[----:B------:R-:W-:Y:S02]  /*10b70*/  SHF.R.U32.HI R59, RZ, 0x10, R6 ;  /* 0x00000010ff3b7819 */ /* 0x000fe40000011606 */
[----:B------:R-:W-:Y:S01]  /*10b80*/  SHF.R.U32.HI R0, RZ, 0x8, R0 ;  /* 0x00000008ff007819 */ /* 0x000fe20000011600 */
[----:B------:R-:W-:Y:S01]  /*10b90*/  MUFU.EX2 R187, R38 ;  /* 0x0000002600bb7308 */ /* 0x000fe20000000800 */
[----:B------:R-:W-:Y:S01]  /*10ba0*/  SHF.R.U32.HI R6, RZ, 0x18, R6 ;  /* 0x00000018ff067819 */ /* 0x000fe20000011606 */
[----:B----4-:R-:W-:Y:S01]  /*10bb0*/  IMAD.MOV.U32 R36, RZ, RZ, R25 ;  /* 0x000000ffff247224 */ /* 0x010fe200078e0019 */
[----:B------:R-:W-:Y:S01]  /*10bc0*/  PRMT R58, R58, 0x5410, R0 ;  /* 0x000054103a3a7816 */ /* 0x000fe20000000000 */
[----:B------:R-:W-:Y:S01]  /*10bd0*/  IMAD.MOV.U32 R25, RZ, RZ, R34 ;  /* 0x000000ffff197224 */ /* 0x000fe200078e0022 */
[----:B------:R-:W-:Y:S01]  /*10be0*/  LOP3.LUT R59, R59, 0xff, RZ, 0xc0, !PT ;  /* 0x000000ff3b3b7812 */ /* 0x000fe200078ec0ff */
[----:B------:R-:W-:Y:S01]  /*10bf0*/  IMAD.MOV.U32 R34, RZ, RZ, R222 ;  /* 0x000000ffff227224 */ /* 0x000fe200078e00de */
[----:B---3--:R-:W-:Y:S01]  /*10c00*/  F2FP.PACK_AB R0, R207, R206 ;  /* 0x000000cecf00723e */ /* 0x008fe200000000ff */
[--C-:B------:R-:W-:Y:S01]  /*10c10*/  HSET2.LE.AND R58, R58, R230.reuse, PT ;  /* 0x000000e63a3a7233 */ /* 0x100fe20003803000 */
[----:B------:R-:W-:Y:S01]  /*10c20*/  PRMT R59, R59, 0x5410, R6 ;  /* 0x000054103b3b7816 */ /* 0x000fe20000000006 */
[----:B------:R-:W3:Y:S01]  /*10c30*/  MUFU.EX2 R189, R39 ;  /* 0x0000002700bd7308 */ /* 0x000ee20000000800 */
[----:B------:R-:W-:Y:S02]  /*10c40*/  LOP3.LUT R44, R8, 0xff, RZ, 0xc0, !PT ;  /* 0x000000ff082c7812 */ /* 0x000fe400078ec0ff */
[----:B------:R-:W-:Y:S01]  /*10c50*/  LOP3.LUT R58, R58, R0, RZ, 0xc0, !PT ;  /* 0x000000003a3a7212 */ /* 0x000fe200078ec0ff */
[----:B-1----:R-:W-:Y:S01]  /*10c60*/  IMAD.MOV.U32 R37, RZ, RZ, R102 ;  /* 0x000000ffff257224 */ /* 0x002fe200078e0066 */
[--C-:B------:R-:W-:Y:S01]  /*10c70*/  HSET2.LE.AND R59, R59, R230.reuse, PT ;  /* 0x000000e63b3b7233 */ /* 0x100fe20003803000 */
[----:B------:R-:W-:Y:S02]  /*10c80*/  F2FP.PACK_AB R0, R198, R197 ;  /* 0x000000c5c600723e */ /* 0x000fe400000000ff */
[--C-:B------:R-:W-:Y:S02]  /*10c90*/  SHF.R.U32.HI R45, RZ, 0x10, R8.reuse ;  /* 0x00000010ff2d7819 */ /* 0x100fe40000011608 */
[----:B------:R-:W-:Y:S01]  /*10ca0*/  LOP3.LUT R59, R59, R0, RZ, 0xc0, !PT ;  /* 0x000000003b3b7212 */ /* 0x000fe200078ec0ff */
[----:B------:R-:W1:Y:S01]  /*10cb0*/  MUFU.EX2 R200, R200 ;  /* 0x000000c800c87308 */ /* 0x000e620000000800 */
[----:B------:R-:W-:Y:S02]  /*10cc0*/  LOP3.LUT R0, R8, 0xffff, RZ, 0xc0, !PT ;  /* 0x0000ffff08007812 */ /* 0x000fe400078ec0ff */
[----:B------:R-:W-:Y:S02]  /*10cd0*/  SHF.R.U32.HI R8, RZ, 0x18, R8 ;  /* 0x00000018ff087819 */ /* 0x000fe40000011608 */
[----:B------:R-:W-:Y:S02]  /*10ce0*/  SHF.R.U32.HI R0, RZ, 0x8, R0 ;  /* 0x00000008ff007819 */ /* 0x000fe40000011600 */
[----:B------:R-:W-:Y:S02]  /*10cf0*/  LOP3.LUT R45, R45, 0xff, RZ, 0xc0, !PT ;  /* 0x000000ff2d2d7812 */ /* 0x000fe400078ec0ff */
[----:B------:R-:W-:Y:S01]  /*10d00*/  PRMT R44, R44, 0x5410, R0 ;  /* 0x000054102c2c7816 */ /* 0x000fe20000000000 */
[----:B------:R-:W4:Y:S01]  /*10d10*/  MUFU.EX2 R194, R23 ;  /* 0x0000001700c27308 */ /* 0x000f220000000800 */
[----:B------:R-:W-:Y:S02]  /*10d20*/  PRMT R45, R45, 0x5410, R8 ;  /* 0x000054102d2d7816 */ /* 0x000fe40000000008 */
[----:B--2---:R-:W-:Y:S01]  /*10d30*/  F2FP.PACK_AB R0, R190, R188 ;  /* 0x000000bcbe00723e */ /* 0x004fe200000000ff */
[--C-:B------:R-:W-:Y:S01]  /*10d40*/  HSET2.LE.AND R44, R44, R230.reuse, PT ;  /* 0x000000e62c2c7233 */ /* 0x100fe20003803000 */
[----:B------:R-:W-:Y:S01]  /*10d50*/  LOP3.LUT R2, R7, UR14, R10, 0x96, !PT ;  /* 0x0000000e07027c12 */ /* 0x000fe2000f8e960a */
[--C-:B------:R-:W-:Y:S03]  /*10d60*/  HSET2.LE.AND R45, R45, R230.reuse, PT ;  /* 0x000000e62d2d7233 */ /* 0x100fe60003803000 */
[----:B------:R-:W-:Y:S01]  /*10d70*/  LOP3.LUT R44, R44, R0, RZ, 0xc0, !PT ;  /* 0x000000002c2c7212 */ /* 0x000fe200078ec0ff */
[----:B------:R-:W-:Y:S01]  /*10d80*/  MUFU.EX2 R110, R110 ;  /* 0x0000006e006e7308 */ /* 0x000fe20000000800 */
[----:B---3--:R-:W-:Y:S02]  /*10d90*/  F2FP.PACK_AB R0, R189, R187 ;  /* 0x000000bbbd00723e */ /* 0x008fe400000000ff */
[C---:B------:R-:W-:Y:S02]  /*10da0*/  LOP3.LUT R56, R2.reuse, 0xff, RZ, 0xc0, !PT ;  /* 0x000000ff02387812 */ /* 0x040fe400078ec0ff */
[----:B------:R-:W-:Y:S02]  /*10db0*/  LOP3.LUT R45, R45, R0, RZ, 0xc0, !PT ;  /* 0x000000002d2d7212 */ /* 0x000fe400078ec0ff */
[----:B------:R-:W-:Y:S02]  /*10dc0*/  LOP3.LUT R0, R2, 0xffff, RZ, 0xc0, !PT ;  /* 0x0000ffff02007812 */ /* 0x000fe400078ec0ff */
[----:B------:R-:W-:Y:S01]  /*10dd0*/  SHF.R.U32.HI R57, RZ, 0x10, R2 ;  /* 0x00000010ff397819 */ /* 0x000fe20000011602 */
[----:B------:R-:W-:Y:S01]  /*10de0*/  MUFU.EX2 R111, R111 ;  /* 0x0000006f006f7308 */ /* 0x000fe20000000800 */
[----:B------:R-:W-:Y:S02]  /*10df0*/  SHF.R.U32.HI R0, RZ, 0x8, R0 ;  /* 0x00000008ff007819 */ /* 0x000fe40000011600 */
[----:B------:R-:W-:Y:S02]  /*10e00*/  SHF.R.U32.HI R2, RZ, 0x18, R2 ;  /* 0x00000018ff027819 */ /* 0x000fe40000011602 */
[----:B------:R-:W-:Y:S02]  /*10e10*/  PRMT R56, R56, 0x5410, R0 ;  /* 0x0000541038387816 */ /* 0x000fe40000000000 */
[----:B------:R-:W-:Y:S02]  /*10e20*/  LOP3.LUT R57, R57, 0xff, RZ, 0xc0, !PT ;  /* 0x000000ff39397812 */ /* 0x000fe400078ec0ff */
[----:B-1----:R-:W-:Y:S01]  /*10e30*/  F2FP.PACK_AB R0, R199, R200 ;  /* 0x000000c8c700723e */ /* 0x002fe200000000ff */
[--C-:B------:R-:W-:Y:S01]  /*10e40*/  HSET2.LE.AND R56, R56, R230.reuse, PT ;  /* 0x000000e638387233 */ /* 0x100fe20003803000 */
[----:B------:R-:W-:Y:S01]  /*10e50*/  PRMT R57, R57, 0x5410, R2 ;  /* 0x0000541039397816 */ /* 0x000fe20000000002 */
[----:B------:R-:W-:Y:S03]  /*10e60*/  MUFU.EX2 R174, R174 ;  /* 0x000000ae00ae7308 */ /* 0x000fe60000000800 */
[----:B------:R-:W-:Y:S01]  /*10e70*/  LOP3.LUT R56, R56, R0, RZ, 0xc0, !PT ;  /* 0x0000000038387212 */ /* 0x000fe200078ec0ff */
[--C-:B------:R-:W-:Y:S01]  /*10e80*/  HSET2.LE.AND R57, R57, R230.reuse, PT ;  /* 0x000000e639397233 */ /* 0x100fe20003803000 */
[----:B----4-:R-:W-:Y:S04]  /*10e90*/  F2FP.PACK_AB R0, R194, R191 ;  /* 0x000000bfc200723e */ /* 0x010fe800000000ff */
[----:B------:R-:W-:Y:S01]  /*10ea0*/  LOP3.LUT R57, R57, R0, RZ, 0xc0, !PT ;  /* 0x0000000039397212 */ /* 0x000fe200078ec0ff */
        /* <DEDUP_REMOVED lines=21> */
[----:B------:R-:W-:Y:S03]  /*11000*/  MUFU.EX2 R107, R107 ;  /* 0x0000006b006b7308 */ /* 0x000fe60000000800 */
[----:B------:R-:W-:Y:S01]  /*11010*/  IMAD.WIDE.U32 R12, R12, -0x2daee0ad, RZ ;  /* 0xd2511f530c0c7825 */ /* 0x000fe200078e00ff */
[----:B------:R-:W-:Y:S04]  /*11020*/  LOP3.LUT R10, R9, UR5, R10, 0x96, !PT ;  /* 0x00000005090a7c12 */ /* 0x000fe8000f8e960a */
[----:B------:R-:W-:Y:S02]  /*11030*/  LOP3.LUT R6, R13, UR4, R6, 0x96, !PT ;  /* 0x000000040d067c12 */ /* 0x000fe4000f8e9606 */
[----:B------:R-:W-:Y:S03]  /*11040*/  MUFU.EX2 R108, R108 ;  /* 0x0000006c006c7308 */ /* 0x000fe60000000800 */
        /* <DEDUP_REMOVED lines=13> */
[----:B------:R-:W-:Y:S01]  /*11120*/  LOP3.LUT R2, R0, 0xffff, RZ, 0xc0, !PT ;  /* 0x0000ffff00027812 */ /* 0x000fe200078ec0ff */
[----:B------:R-:W-:Y:S03]  /*11130*/  MUFU.EX2 R89, R89 ;  /* 0x0000005900597308 */ /* 0x000fe60000000800 */
[C---:B------:R-:W-:Y:S02]  /*11140*/  LOP3.LUT R140, R6.reuse, 0xffff, RZ, 0xc0, !PT ;  /* 0x0000ffff068c7812 */ /* 0x040fe400078ec0ff */
[----:B------:R-:W-:Y:S02]  /*11150*/  LOP3.LUT R141, R6, 0xff, RZ, 0xc0, !PT ;  /* 0x000000ff068d7812 */ /* 0x000fe400078ec0ff */
[--C-:B------:R-:W-:Y:S02]  /*11160*/  SHF.R.U32.HI R152, RZ, 0x10, R6.reuse ;  /* 0x00000010ff987819 */ /* 0x100fe40000011606 */
        /* <DEDUP_REMOVED lines=9> */
[----:B------:R-:W-:Y:S04]  /*11200*/  LOP3.LUT R0, R6, 0xff, RZ, 0xc0, !PT ;  /* 0x000000ff06007812 */ /* 0x000fe800078ec0ff */
[----:B------:R-:W-:Y:S02]  /*11210*/  PRMT R185, R0, 0x5410, R2 ;  /* 0x0000541000b97816 */ /* 0x000fe40000000002 */
[----:B------:R-:W-:Y:S01]  /*11220*/  IADD3 R0, R131, 0x3, RZ ;  /* 0x0000000383007810 */ /* 0x000fe20007ffe0ff */
[----:B------:R-:W-:Y:S03]  /*11230*/  MUFU.EX2 R92, R92 ;  /* 0x0000005c005c7308 */ /* 0x000fe60000000800 */
[----:B------:R-:W-:Y:S05]  /*11240*/  LOP3.LUT R0, R229, UR21, R0, 0x96, !PT ;  /* 0x00000015e5007c12 */ /* 0x000fea000f8e9600 */
[----:B------:R-:W-:Y:S02]  /*11250*/  IMAD.WIDE.U32 R182, R0, -0x326172a9, RZ ;  /* 0xcd9e8d5700b67825 */ /* 0x000fe400078e00ff */
[----:B------:R-:W-:Y:S03]  /*11260*/  MUFU.EX2 R93, R93 ;  /* 0x0000005d005d7308 */ /* 0x000fe60000000800 */
[----:B------:R-:W-:Y:S01]  /*11270*/  LOP3.LUT R6, R183, UR13, R42, 0x96, !PT ;  /* 0x0000000db7067c12 */ /* 0x000fe2000f8e962a */
[----:B------:R-:W-:Y:S01]  /*11280*/  IMAD.MOV.U32 R42, RZ, RZ, R144 ;  /* 0x000000ffff2a7224 */ /* 0x000fe200078e0090 */
[----:B------:R-:W-:Y:S03]  /*11290*/  LOP3.LUT R8, R193, UR11, R182, 0x96, !PT ;  /* 0x0000000bc1087c12 */ /* 0x000fe6000f8e96b6 */
        /* <DEDUP_REMOVED lines=32> */
[----:B------:R-:W-:Y:S04]  /*114a0*/  LOP3.LUT R0, R15, UR13, R118, 0x96, !PT ;  /* 0x0000000d0f007c12 */ /* 0x000fe8000f8e9676 */
[----:B------:R-:W-:Y:S01]  /*114b0*/  LOP3.LUT R87, R7, UR14, R12, 0x96, !PT ;  /* 0x0000000e07577c12 */ /* 0x000fe2000f8e960c */
[----:B------:R-:W-:Y:S01]  /*114c0*/  IMAD.WIDE.U32 R8, R0, -0x2daee0ad, RZ ;  /* 0xd2511f5300087825 */ /* 0x000fe200078e00ff */
[C---:B------:R-:W-:Y:S02]  /*114d0*/  LOP3.LUT R192, R6.reuse, 0xffff, RZ, 0xc0, !PT ;  /* 0x0000ffff06c07812 */ /* 0x040fe400078ec0ff */
[----:B------:R-:W-:Y:S02]  /*114e0*/  SHF.R.U32.HI R193, RZ, 0x10, R6 ;  /* 0x00000010ffc17819 */ /* 0x000fe40000011606 */
[----:B------:R-:W-:Y:S02]  /*114f0*/  LOP3.LUT R0, R9, UR10, R212, 0x96, !PT ;  /* 0x0000000a09007c12 */ /* 0x000fe4000f8e96d4 */
[----:B------:R-:W-:Y:S02]  /*11500*/  LOP3.LUT R222, R6, 0xff, RZ, 0xc0, !PT ;  /* 0x000000ff06de7812 */ /* 0x000fe400078ec0ff */
[----:B------:R-:W-:Y:S01]  /*11510*/  SHF.R.U32.HI R221, RZ, 0x18, R6 ;  /* 0x00000018ffdd7819 */ /* 0x000fe20000011606 */
[----:B------:R-:W-:Y:S01]  /*11520*/  IMAD.WIDE.U32 R10, R0, -0x326172a9, RZ ;  /* 0xcd9e8d57000a7825 */ /* 0x000fe200078e00ff */
[----:B------:R-:W-:Y:S05]  /*11530*/  LOP3.LUT R6, R225, UR11, R14, 0x96, !PT ;  /* 0x0000000be1067c12 */ /* 0x000fea000f8e960e */
[----:B------:R-:W-:Y:S05]  /*11540*/  IMAD.WIDE.U32 R6, R6, -0x2daee0ad, RZ ;  /* 0xd2511f5306067825 */ /* 0x000fea00078e00ff */
[----:B------:R-:W-:Y:S02]  /*11550*/  LOP3.LUT R7, R7, UR8, R8, 0x96, !PT ;  /* 0x0000000807077c12 */ /* 0x000fe4000f8e9608 */
        /* <DEDUP_REMOVED lines=22> */
[----:B------:R-:W-:Y:S01]  /*116c0*/  IMAD.WIDE.U32 R6, R9, -0x2daee0ad, RZ ;  /* 0xd2511f5309067825 */ /* 0x000fe200078e00ff */
[----:B------:R-:W1:Y:S03]  /*116d0*/  MUFU.EX2 R2, R2 ;  /* 0x0000000200027308 */ /* 0x000e660000000800 */
[----:B------:R-:W-:Y:S01]  /*116e0*/  FADD.FTZ R0, -R133, R136 ;  /* 0x0000008885007221 */ /* 0x000fe20000010100 */
[C---:B------:R-:W-:Y:S01]  /*116f0*/  LOP3.LUT R96, R6.reuse, 0xffff, RZ, 0xc0, !PT ;  /* 0x0000ffff06607812 */ /* 0x040fe200078ec0ff */
[----:B------:R-:W-:Y:S01]  /*11700*/  IMAD.MOV.U32 R136, RZ, RZ, R22 ;  /* 0x000000ffff887224 */ /* 0x000fe200078e0016 */
[----:B------:R-:W-:Y:S01]  /*11710*/  LOP3.LUT R102, R6, 0xff, RZ, 0xc0, !PT ;  /* 0x000000ff06667812 */ /* 0x000fe200078ec0ff */
[----:B------:R-:W-:Y:S01]  /*11720*/  FMUL.FTZ R0, R0, c[0x0][0x23c] ;  /* 0x00008f0000007a20 */ /* 0x000fe20000410000 */
[--C-:B------:R-:W-:Y:S01]  /*11730*/  SHF.R.U32.HI R117, RZ, 0x10, R6.reuse ;  /* 0x00000010ff757819 */ /* 0x100fe20000011606 */
[----:B------:R-:W-:Y:S01]  /*11740*/  IMAD.MOV.U32 R22, RZ, RZ, R43 ;  /* 0x000000ffff167224 */ /* 0x000fe200078e002b */
[----:B------:R-:W-:Y:S01]  /*11750*/  SHF.R.U32.HI R131, RZ, 0x18, R6 ;  /* 0x00000018ff837819 */ /* 0x000fe20000011606 */
[----:B------:R-:W-:Y:S01]  /*11760*/  FADD.FTZ R6, -R138, R134 ;  /* 0x000000868a067221 */ /* 0x000fe20000010100 */
[----:B------:R-:W-:Y:S01]  /*11770*/  LOP3.LUT R85, R7, UR14, R10, 0x96, !PT ;  /* 0x0000000e07557c12 */ /* 0x000fe2000f8e960a */
[----:B------:R-:W-:Y:S01]  /*11780*/  IMAD.MOV.U32 R134, RZ, RZ, R24 ;  /* 0x000000ffff867224 */ /* 0x000fe200078e0018 */
[----:B------:R-:W2:Y:S01]  /*11790*/  MUFU.EX2 R0, R0 ;  /* 0x0000000000007308 */ /* 0x000ea20000000800 */
[----:B------:R-:W-:Y:S02]  /*117a0*/  FMUL.FTZ R6, R6, c[0x0][0x23c] ;  /* 0x00008f0006067a20 */ /* 0x000fe40000410000 */
[----:B------:R-:W-:Y:S02]  /*117b0*/  IMAD.MOV.U32 R43, RZ, RZ, R176 ;  /* 0x000000ffff2b7224 */ /* 0x000fe400078e00b0 */
[----:B------:R-:W-:Y:S02]  /*117c0*/  IMAD.MOV.U32 R176, RZ, RZ, R41 ;  /* 0x000000ffffb07224 */ /* 0x000fe400078e0029 */
[----:B------:R-:W-:Y:S02]  /*117d0*/  IMAD.MOV.U32 R41, RZ, RZ, R98 ;  /* 0x000000ffff297224 */ /* 0x000fe400078e0062 */
[----:B------:R-:W-:Y:S01]  /*117e0*/  IMAD.MOV.U32 R98, RZ, RZ, R132 ;  /* 0x000000ffff627224 */ /* 0x000fe200078e0084 */
[----:B------:R-:W3:Y:S01]  /*117f0*/  MUFU.EX2 R36, R6 ;  /* 0x0000000600247308 */ /* 0x000ee20000000800 */
[----:B------:R-:W-:Y:S02]  /*11800*/  IMAD.MOV.U32 R132, RZ, RZ, R149 ;  /* 0x000000ffff847224 */ /* 0x000fe400078e0095 */
[----:B------:R-:W-:Y:S02]  /*11810*/  IMAD.MOV.U32 R149, RZ, RZ, R148 ;  /* 0x000000ffff957224 */ /* 0x000fe400078e0094 */
[----:B------:R-:W-:Y:S02]  /*11820*/  IMAD.MOV.U32 R148, RZ, RZ, R26 ;  /* 0x000000ffff947224 */ /* 0x000fe400078e001a */
[C---:B-1----:R-:W-:Y:S02]  /*11830*/  FMUL.FTZ R8, R2.reuse, R156 ;  /* 0x0000009c02087220 */ /* 0x042fe40000410000 */
[C---:B------:R-:W-:Y:S01]  /*11840*/  FMUL.FTZ R9, R2.reuse, R157 ;  /* 0x0000009d02097220 */ /* 0x040fe20000410000 */
[----:B------:R-:W-:Y:S01]  /*11850*/  MUFU.EX2 R98, R98 ;  /* 0x0000006200627308 */ /* 0x000fe20000000800 */
[C---:B------:R-:W-:Y:S02]  /*11860*/  FMUL.FTZ R12, R2.reuse, R160 ;  /* 0x000000a0020c7220 */ /* 0x040fe40000410000 */
[----:B------:R-:W-:Y:S02]  /*11870*/  FMUL.FTZ R13, R2, R161 ;  /* 0x000000a1020d7220 */ /* 0x000fe40000410000 */
[C---:B--2---:R-:W-:Y:S02]  /*11880*/  FMUL.FTZ R10, R0.reuse, R158 ;  /* 0x0000009e000a7220 */ /* 0x044fe40000410000 */
[----:B------:R-:W-:Y:S02]  /*11890*/  IMAD.MOV.U32 R158, RZ, RZ, R27 ;  /* 0x000000ffff9e7224 */ /* 0x000fe400078e001b */
[C---:B------:R-:W-:Y:S02]  /*118a0*/  FMUL.FTZ R11, R0.reuse, R159 ;  /* 0x0000009f000b7220 */ /* 0x040fe40000410000 */
[----:B------:R-:W-:Y:S02]  /*118b0*/  FMUL.FTZ R15, R0, R163 ;  /* 0x000000a3000f7220 */ /* 0x000fe40000410000 */
[----:B------:R-:W-:Y:S02]  /*118c0*/  IMAD.MOV.U32 R163, RZ, RZ, R18 ;  /* 0x000000ffffa37224 */ /* 0x000fe400078e0012 */
[C---:B---3--:R-:W-:Y:S02]  /*118d0*/  FMUL.FTZ R6, R36.reuse, R154 ;  /* 0x0000009a24067220 */ /* 0x048fe40000410000 */
[----:B------:R-:W-:Y:S02]  /*118e0*/  IMAD.MOV.U32 R154, RZ, RZ, R42 ;  /* 0x000000ffff9a7224 */ /* 0x000fe400078e002a */
[----:B------:R-:W-:Y:S02]  /*118f0*/  IMAD.MOV.U32 R42, RZ, RZ, R177 ;  /* 0x000000ffff2a7224 */ /* 0x000fe400078e00b1 */
[----:B------:R-:W-:Y:S02]  /*11900*/  IMAD.MOV.U32 R177, RZ, RZ, R178 ;  /* 0x000000ffffb17224 */ /* 0x000fe400078e00b2 */
[----:B------:R-:W-:Y:S02]  /*11910*/  IMAD.MOV.U32 R178, RZ, RZ, R25 ;  /* 0x000000ffffb27224 */ /* 0x000fe400078e0019 */
[C---:B------:R-:W-:Y:S01]  /*11920*/  FMUL.FTZ R7, R36.reuse, R155 ;  /* 0x0000009b24077220 */ /* 0x040fe20000410000 */
[----:B------:R-:W1:Y:S01]  /*11930*/  LDSM.16.MT88.4 R24, [R209+0x4000] ;  /* 0x00400000d118783b */ /* 0x000e620000004200 */
[C---:B------:R-:W-:Y:S02]  /*11940*/  FMUL.FTZ R18, R36.reuse, R142 ;  /* 0x0000008e24127220 */ /* 0x040fe40000410000 */
[----:B------:R-:W-:Y:S01]  /*11950*/  IMAD.MOV.U32 R142, RZ, RZ, R19 ;  /* 0x000000ffff8e7224 */ /* 0x000fe200078e0013 */
[----:B------:R-:W-:Y:S01]  /*11960*/  MUFU.EX2 R178, R178 ;  /* 0x000000b200b27308 */ /* 0x000fe20000000800 */
[----:B------:R-:W-:Y:S02]  /*11970*/  FMUL.FTZ R19, R36, R143 ;  /* 0x0000008f24137220 */ /* 0x000fe40000410000 */
[----:B------:R-:W-:Y:S02]  /*11980*/  IMAD.MOV.U32 R143, RZ, RZ, R43 ;  /* 0x000000ffff8f7224 */ /* 0x000fe400078e002b */
[----:B------:R-:W-:Y:S02]  /*11990*/  IMAD.MOV.U32 R159, RZ, RZ, R42 ;  /* 0x000000ffff9f7224 */ /* 0x000fe400078e002a */
[----:B------:R-:W-:Y:S02]  /*119a0*/  FMUL.FTZ R14, R0, R162 ;  /* 0x000000a2000e7220 */ /* 0x000fe40000410000 */
[----:B------:R-:W-:Y:S02]  /*119b0*/  IMAD.MOV.U32 R156, RZ, RZ, R23 ;  /* 0x000000ffff9c7224 */ /* 0x000fe400078e0017 */
[----:B------:R-:W-:Y:S02]  /*119c0*/  IMAD.MOV.U32 R162, RZ, RZ, R22 ;  /* 0x000000ffffa27224 */ /* 0x000fe400078e0016 */
[C---:B------:R-:W-:Y:S02]  /*119d0*/  FMUL.FTZ R22, R36.reuse, R150 ;  /* 0x0000009624167220 */ /* 0x040fe40000410000 */
[----:B------:R-:W-:Y:S02]  /*119e0*/  FMUL.FTZ R23, R36, R151 ;  /* 0x0000009724177220 */ /* 0x000fe40000410000 */
[----:B------:R-:W-:Y:S02]  /*119f0*/  IMAD.MOV.U32 R151, RZ, RZ, R177 ;  /* 0x000000ffff977224 */ /* 0x000fe400078e00b1 */
[----:B------:R-:W-:Y:S02]  /*11a00*/  IMAD.MOV.U32 R155, RZ, RZ, R31 ;  /* 0x000000ffff9b7224 */ /* 0x000fe400078e001f */
[----:B------:R-:W-:Y:S02]  /*11a10*/  IMAD.MOV.U32 R160, RZ, RZ, R30 ;  /* 0x000000ffffa07224 */ /* 0x000fe400078e001e */
[----:B------:R-:W-:Y:S02]  /*11a20*/  IMAD.MOV.U32 R157, RZ, RZ, R29 ;  /* 0x000000ffff9d7224 */ /* 0x000fe400078e001d */
[----:B------:R-:W-:Y:S02]  /*11a30*/  IMAD.MOV.U32 R177, RZ, RZ, R28 ;  /* 0x000000ffffb17224 */ /* 0x000fe400078e001c */
[C---:B------:R-:W-:Y:S02]  /*11a40*/  FMUL.FTZ R28, R2.reuse, R168 ;  /* 0x000000a8021c7220 */ /* 0x040fe40000410000 */
[----:B------:R-:W-:Y:S02]  /*11a50*/  FMUL.FTZ R29, R2, R169 ;  /* 0x000000a9021d7220 */ /* 0x000fe40000410000 */
[C---:B------:R-:W-:Y:S02]  /*11a60*/  FMUL.FTZ R30, R0.reuse, R170 ;  /* 0x000000aa001e7220 */ /* 0x040fe40000410000 */
[----:B------:R-:W-:Y:S02]  /*11a70*/  FMUL.FTZ R31, R0, R171 ;  /* 0x000000ab001f7220 */ /* 0x000fe40000410000 */
[----:B------:R-:W-:Y:S01]  /*11a80*/  IMAD.MOV.U32 R150, RZ, RZ, R176 ;  /* 0x000000ffff967224 */ /* 0x000fe200078e00b0 */
[-C--:B-1----:R-:W-:Y:S01]  /*11a90*/  HMMA.16816.F32 R4, R48, R24.reuse, R4 ;  /* 0x000000183004723c */ /* 0x082fe20000001804 */
[----:B------:R-:W-:Y:S02]  /*11aa0*/  IMAD.MOV.U32 R161, RZ, RZ, R114 ;  /* 0x000000ffffa17224 */ /* 0x000fe400078e0072 */
[----:B------:R-:W-:Y:S02]  /*11ab0*/  IMAD.MOV.U32 R176, RZ, RZ, R35 ;  /* 0x000000ffffb07224 */ /* 0x000fe400078e0023 */
[----:B------:R-:W-:Y:S02]  /*11ac0*/  IMAD.MOV.U32 R114, RZ, RZ, R34 ;  /* 0x000000ffff727224 */ /* 0x000fe400078e0022 */
[C---:B------:R-:W-:Y:S01]  /*11ad0*/  FMUL.FTZ R34, R36.reuse, R146 ;  /* 0x0000009224227220 */ /* 0x040fe20000410000 */
[C---:B------:R-:W-:Y:S01]  /*11ae0*/  HMMA.16816.F32 R8, R52.reuse, R24, R8 ;  /* 0x000000183408723c */ /* 0x040fe20000001808 */
[----:B------:R-:W-:Y:S02]  /*11af0*/  FMUL.FTZ R35, R36, R147 ;  /* 0x0000009324237220 */ /* 0x000fe40000410000 */
[----:B------:R-:W-:Y:S04]  /*11b00*/  MUFU.EX2 R114, R114 ;  /* 0x0000007200727308 */ /* 0x000fe80000000800 */
[C---:B------:R-:W-:Y:S01]  /*11b10*/  FMUL.FTZ R24, R2.reuse, R164 ;  /* 0x000000a402187220 */ /* 0x040fe20000410000 */
[-C--:B------:R-:W-:Y:S01]  /*11b20*/  HMMA.16816.F32 R12, R52, R26.reuse, R12 ;  /* 0x0000001a340c723c */ /* 0x080fe2000000180c */
[----:B------:R-:W-:Y:S03]  /*11b30*/  IMAD.MOV.U32 R164, RZ, RZ, R41 ;  /* 0x000000ffffa47224 */ /* 0x000fe600078e0029 */
[----:B------:R-:W-:Y:S02]  /*11b40*/  FMUL.FTZ R25, R2, R165 ;  /* 0x000000a502197220 */ /* 0x000fe40000410000 */
[----:B------:R-:W-:Y:S02]  /*11b50*/  IMAD.MOV.U32 R165, RZ, RZ, R40 ;  /* 0x000000ffffa57224 */ /* 0x000fe400078e0028 */
[----:B------:R-:W1:Y:S01]  /*11b60*/  LDSM.16.MT88.4 R40, [R210+0x4000] ;  /* 0x00400000d228783b */ /* 0x000e620000004200 */
[C---:B------:R-:W-:Y:S07]  /*11b70*/  HMMA.16816.F32 R16, R48.reuse, R26, R16 ;  /* 0x0000001a3010723c */ /* 0x040fee0000001810 */
[C---:B------:R-:W-:Y:S02]  /*11b80*/  FMUL.FTZ R26, R0.reuse, R166 ;  /* 0x000000a6001a7220 */ /* 0x040fe40000410000 */
[----:B------:R-:W-:Y:S03]  /*11b90*/  FMUL.FTZ R27, R0, R167 ;  /* 0x000000a7001b7220 */ /* 0x000fe60000410000 */
        /* <DEDUP_REMOVED lines=13> */
[----:B------:R-:W-:Y:S01]  /*11c70*/  IMAD.MOV.U32 R163, RZ, RZ, R162 ;  /* 0x000000ffffa37224 */ /* 0x000fe200078e00a2 */
[-C--:B-1----:R-:W-:Y:S01]  /*11c80*/  HMMA.16816.F32 R20, R48, R40.reuse, R20 ;  /* 0x000000283014723c */ /* 0x082fe20000001814 */
[----:B------:R-:W-:Y:S02]  /*11c90*/  IMAD.MOV.U32 R158, RZ, RZ, R156 ;  /* 0x000000ffff9e7224 */ /* 0x000fe400078e009c */
[----:B------:R-:W-:Y:S02]  /*11ca0*/  IMAD.MOV.U32 R156, RZ, RZ, R154 ;  /* 0x000000ffff9c7224 */ /* 0x000fe400078e009a */
[----:B------:R-:W-:Y:S02]  /*11cb0*/  IMAD.MOV.U32 R154, RZ, RZ, R136 ;  /* 0x000000ffff9a7224 */ /* 0x000fe400078e0088 */
[----:B------:R-:W-:Y:S01]  /*11cc0*/  IMAD.MOV.U32 R136, RZ, RZ, R135 ;  /* 0x000000ffff887224 */ /* 0x000fe200078e0087 */
        /* <DEDUP_REMOVED lines=9> */
[----:B------:R-:W-:Y:S01]  /*11d60*/  HMMA.16816.F32 R32, R48, R42, R32 ;  /* 0x0000002a3020723c */ /* 0x000fe20000001820 */
[----:B------:R-:W-:Y:S01]  /*11d70*/  IMAD.MOV.U32 R150, RZ, RZ, R143 ;  /* 0x000000ffff967224 */ /* 0x000fe200078e008f */
[----:B------:R-:W1:Y:S02]  /*11d80*/  LDSM.16.MT88.4 R40, [R209+0x4400] ;  /* 0x00440000d128783b */ /* 0x000e640000004200 */
[----:B------:R-:W-:Y:S02]  /*11d90*/  IMAD.MOV.U32 R143, RZ, RZ, R142 ;  /* 0x000000ffff8f7224 */ /* 0x000fe400078e008e */
[----:B------:R-:W-:Y:S02]  /*11da0*/  IMAD.MOV.U32 R142, RZ, RZ, R163 ;  /* 0x000000ffff8e7224 */ /* 0x000fe400078e00a3 */
[----:B------:R-:W-:Y:S02]  /*11db0*/  IMAD.MOV.U32 R37, RZ, RZ, R129 ;  /* 0x000000ffff257224 */ /* 0x000fe400078e0081 */
[----:B------:R2:W-:Y:S02]  /*11dc0*/  MUFU.EX2 R129, R227 ;  /* 0x000000e300817308 */ /* 0x0005e40000000800 */
        /* <DEDUP_REMOVED lines=12> */
[----:B--2---:R-:W2:Y:S01]  /*11e90*/  LDL.LU R227, [R1+0xa8] ;  /* 0x0000a80001e37983 */ /* 0x004ea20000300800 */
        /* <DEDUP_REMOVED lines=50> */
[-C--:B------:R-:W-:Y:S01]  /*121c0*/  HMMA.16816.F32 R28, R68, R42.reuse, R28 ;  /* 0x0000002a441c723c */ /* 0x080fe2000000181c */
[----:B------:R-:W-:Y:S02]  /*121d0*/  MUFU.EX2 R136, R218 ;  /* 0x000000da00887308 */ /* 0x000fe40000000800 */
        /* <DEDUP_REMOVED lines=26> */
[----:B------:R-:W-:Y:S01]  /*12380*/  IMAD.MOV.U32 R53, RZ, RZ, R38 ;  /* 0x000000ffff357224 */ /* 0x000fe200078e0026 */
[C---:B------:R-:W-:Y:S01]  /*12390*/  LOP3.LUT R37, R39.reuse, 0xffff, RZ, 0xc0, !PT ;  /* 0x0000ffff27257812 */ /* 0x040fe200078ec0ff */
[----:B------:R-:W-:Y:S01]  /*123a0*/  IMAD.MOV.U32 R70, RZ, RZ, R118 ;  /* 0x000000ffff467224 */ /* 0x000fe200078e0076 */
[----:B------:R-:W-:Y:S01]  /*123b0*/  SHF.R.U32.HI R38, RZ, 0x10, R39 ;  /* 0x00000010ff267819 */ /* 0x000fe20000011627 */
[----:B------:R-:W-:Y:S01]  /*123c0*/  IMAD.MOV.U32 R179, RZ, RZ, R132 ;  /* 0x000000ffffb37224 */ /* 0x000fe200078e0084 */
[----:B------:R-:W-:Y:S01]  /*123d0*/  SHF.R.U32.HI R37, RZ, 0x8, R37 ;  /* 0x00000008ff257819 */ /* 0x000fe20000011625 */
[----:B------:R-:W-:Y:S01]  /*123e0*/  IMAD.MOV.U32 R132, RZ, RZ, R149 ;  /* 0x000000ffff847224 */ /* 0x000fe200078e0095 */
[C---:B------:R-:W-:Y:S01]  /*123f0*/  HMMA.16816.F32 R8, R80.reuse, R40, R8 ;  /* 0x000000285008723c */ /* 0x040fe20000001808 */
[----:B------:R-:W-:Y:S02]  /*12400*/  IMAD.MOV.U32 R149, RZ, RZ, R148 ;  /* 0x000000ffff957224 */ /* 0x000fe400078e0094 */
[----:B------:R1:W-:Y:S01]  /*12410*/  MUFU.EX2 R148, R226 ;  /* 0x000000e200947308 */ /* 0x0003e20000000800 */
[----:B------:R-:W-:Y:S01]  /*12420*/  IMAD.MOV.U32 R51, RZ, RZ, R55 ;  /* 0x000000ffff337224 */ /* 0x000fe200078e0037 */
[----:B------:R-:W-:Y:S01]  /*12430*/  LOP3.LUT R38, R38, 0xff, RZ, 0xc0, !PT ;  /* 0x000000ff26267812 */ /* 0x000fe200078ec0ff */
        /* <DEDUP_REMOVED lines=8> */
[----:B------:R-:W3:Y:S01]  /*124c0*/  LDSM.16.MT88.4 R40, [R210+0x4800] ;  /* 0x00480000d228783b */ /* 0x000ee20000004200 */
[----:B------:R4:W-:Y:S01]  /*124d0*/  MUFU.EX2 R149, R220 ;  /* 0x000000dc00957308 */ /* 0x0009e20000000800 */
[----:B------:R-:W-:Y:S02]  /*124e0*/  IMAD.MOV.U32 R177, RZ, RZ, R179 ;  /* 0x000000ffffb17224 */ /* 0x000fe400078e00b3 */
[----:B------:R-:W-:Y:S02]  /*124f0*/  IMAD.MOV.U32 R179, RZ, RZ, R132 ;  /* 0x000000ffffb37224 */ /* 0x000fe400078e0084 */
[----:B------:R-:W-:Y:S02]  /*12500*/  IMAD.MOV.U32 R66, RZ, RZ, R208 ;  /* 0x000000ffff427224 */ /* 0x000fe400078e00d0 */
[----:B-1----:R1:W5:Y:S02]  /*12510*/  LDL.LU R226, [R1+0xa4] ;  /* 0x0000a40001e27983 */ /* 0x0023640000300800 */
[----:B------:R-:W-:Y:S01]  /*12520*/  IMAD.MOV.U32 R52, RZ, RZ, R54 ;  /* 0x000000ffff347224 */ /* 0x000fe200078e0036 */
[----:B------:R1:W-:Y:S01]  /*12530*/  MUFU.EX2 R132, R219 ;  /* 0x000000db00847308 */ /* 0x0003e20000000800 */
[----:B------:R-:W-:Y:S02]  /*12540*/  IMAD.MOV.U32 R50, RZ, RZ, R134 ;  /* 0x000000ffff327224 */ /* 0x000fe400078e0086 */
[----:B------:R-:W-:Y:S02]  /*12550*/  IMAD.MOV.U32 R180, RZ, RZ, R176 ;  /* 0x000000ffffb47224 */ /* 0x000fe400078e00b0 */
[----:B------:R-:W-:Y:S02]  /*12560*/  IMAD.MOV.U32 R134, RZ, RZ, R115 ;  /* 0x000000ffff867224 */ /* 0x000fe400078e0073 */
[----:B------:R-:W-:Y:S02]  /*12570*/  IMAD.MOV.U32 R49, RZ, RZ, R50 ;  /* 0x000000ffff317224 */ /* 0x000fe400078e0032 */
[----:B------:R-:W-:Y:S01]  /*12580*/  IMAD.MOV.U32 R50, RZ, RZ, R51 ;  /* 0x000000ffff327224 */ /* 0x000fe200078e0033 */
[----:B------:R3:W-:Y:S01]  /*12590*/  MUFU.EX2 R176, R217 ;  /* 0x000000d900b07308 */ /* 0x0007e20000000800 */
[----:B------:R-:W-:Y:S02]  /*125a0*/  IMAD.MOV.U32 R51, RZ, RZ, R52 ;  /* 0x000000ffff337224 */ /* 0x000fe400078e0034 */
[----:B------:R-:W-:Y:S01]  /*125b0*/  IMAD.MOV.U32 R52, RZ, RZ, R170 ;  /* 0x000000ffff347224 */ /* 0x000fe200078e00aa */
[----:B----4-:R4:W5:Y:S01]  /*125c0*/  LDL.LU R220, [R1+0xa0] ;  /* 0x0000a00001dc7983 */ /* 0x0109620000300800 */
[----:B------:R-:W-:Y:S02]  /*125d0*/  IMAD.MOV.U32 R170, RZ, RZ, R157 ;  /* 0x000000ffffaa7224 */ /* 0x000fe400078e009d */
[----:B------:R-:W-:Y:S02]  /*125e0*/  IMAD.MOV.U32 R157, RZ, RZ, R215 ;  /* 0x000000ffff9d7224 */ /* 0x000fe400078e00d7 */
[----:B------:R-:W-:Y:S01]  /*125f0*/  IMAD.MOV.U32 R164, RZ, RZ, R150 ;  /* 0x000000ffffa47224 */ /* 0x000fe200078e0096 */
[----:B------:R-:W-:Y:S01]  /*12600*/  MUFU.EX2 R115, R76 ;  /* 0x0000004c00737308 */ /* 0x000fe20000000800 */
[----:B------:R-:W-:Y:S02]  /*12610*/  IMAD.MOV.U32 R150, RZ, RZ, R180 ;  /* 0x000000ffff967224 */ /* 0x000fe400078e00b4 */
[----:B------:R-:W-:Y:S01]  /*12620*/  IMAD.MOV.U32 R180, RZ, RZ, R177 ;  /* 0x000000ffffb47224 */ /* 0x000fe200078e00b1 */
[----:B-1----:R4:W5:Y:S01]  /*12630*/  LDL.LU R219, [R1+0x9c] ;  /* 0x00009c0001db7983 */ /* 0x0029620000300800 */
[----:B------:R-:W-:Y:S02]  /*12640*/  IMAD.MOV.U32 R54, RZ, RZ, R130 ;  /* 0x000000ffff367224 */ /* 0x000fe400078e0082 */
[----:B------:R-:W-:Y:S01]  /*12650*/  IMAD.MOV.U32 R147, RZ, RZ, R171 ;  /* 0x000000ffff937224 */ /* 0x000fe200078e00ab */
[----:B------:R4:W5:Y:S01]  /*12660*/  LDL.LU R218, [R1+0x98] ;  /* 0x0000980001da7983 */ /* 0x0009620000300800 */
[-C--:B---3--:R-:W-:Y:S01]  /*12670*/  HMMA.16816.F32 R20, R44, R40.reuse, R20 ;  /* 0x000000282c14723c */ /* 0x088fe20000001814 */
[----:B------:R-:W-:Y:S01]  /*12680*/  IMAD.MOV.U32 R171, RZ, RZ, R143 ;  /* 0x000000ffffab7224 */ /* 0x000fe200078e008f */
[----:B------:R1:W-:Y:S01]  /*12690*/  MUFU.EX2 R177, R216 ;  /* 0x000000d800b17308 */ /* 0x0003e20000000800 */
[----:B------:R-:W-:Y:S02]  /*126a0*/  IMAD.MOV.U32 R143, RZ, RZ, R154 ;  /* 0x000000ffff8f7224 */ /* 0x000fe400078e009a */
[----:B------:R-:W-:Y:S01]  /*126b0*/  IMAD.MOV.U32 R154, RZ, RZ, R103 ;  /* 0x000000ffff9a7224 */ /* 0x000fe200078e0067 */
[----:B------:R4:W5:Y:S01]  /*126c0*/  LDL.LU R217, [R1+0x94] ;  /* 0x0000940001d97983 */ /* 0x0009620000300800 */
[----:B------:R-:W-:Y:S01]  /*126d0*/  IMAD.MOV.U32 R67, RZ, RZ, R53 ;  /* 0x000000ffff437224 */ /* 0x000fe200078e0035 */
[C---:B------:R-:W-:Y:S01]  /*126e0*/  HMMA.16816.F32 R24, R80.reuse, R40, R24 ;  /* 0x000000285018723c */ /* 0x040fe20000001818 */
[----:B------:R-:W-:Y:S03]  /*126f0*/  IMAD.MOV.U32 R118, RZ, RZ, R99 ;  /* 0x000000ffff767224 */ /* 0x000fe600078e0063 */
[----:B------:R-:W-:Y:S01]  /*12700*/  IMAD.MOV.U32 R71, RZ, RZ, R119 ;  /* 0x000000ffff477224 */ /* 0x000fe200078e0077 */
[----:B------:R-:W3:Y:S01]  /*12710*/  MUFU.EX2 R130, R97 ;  /* 0x0000006100827308 */ /* 0x000ee20000000800 */
[----:B------:R-:W-:Y:S02]  /*12720*/  IMAD.MOV.U32 R71, RZ, RZ, R170 ;  /* 0x000000ffff477224 */ /* 0x000fe400078e00aa */
[----:B------:R-:W-:Y:S01]  /*12730*/  IMAD.MOV.U32 R170, RZ, RZ, R214 ;  /* 0x000000ffffaa7224 */ /* 0x000fe200078e00d6 */
[-C--:B------:R-:W-:Y:S03]  /*12740*/  HMMA.16816.F32 R28, R80, R42.reuse, R28 ;  /* 0x0000002a501c723c */ /* 0x080fe6000000181c */
[----:B------:R-:W-:Y:S02]  /*12750*/  IMAD.MOV.U32 R69, RZ, RZ, R71 ;  /* 0x000000ffff457224 */ /* 0x000fe400078e0047 */
[----:B------:R-:W-:Y:S01]  /*12760*/  IMAD.MOV.U32 R166, RZ, RZ, R164 ;  /* 0x000000ffffa67224 */ /* 0x000fe200078e00a4 */
[----:B------:R3:W-:Y:S02]  /*12770*/  MUFU.EX2 R82, R66 ;  /* 0x0000004200527308 */ /* 0x0007e40000000800 */
[----:B------:R-:W-:Y:S01]  /*12780*/  HMMA.16816.F32 R32, R44, R42, R32 ;  /* 0x0000002a2c20723c */ /* 0x000fe20000001820 */
[----:B------:R-:W4:Y:S06]  /*12790*/  LDSM.16.MT88.4 R40, [R209+0x4c00] ;  /* 0x004c0000d128783b */ /* 0x000f2c0000004200 */
[--C-:B------:R-:W-:Y:S01]  /*127a0*/  HSET2.LE.AND R47, R144, R230.reuse, PT ;  /* 0x000000e6902f7233 */ /* 0x100fe20003803000 */
[----:B------:R2:W-:Y:S01]  /*127b0*/  MUFU.EX2 R97, R72 ;  /* 0x0000004800617308 */ /* 0x0005e20000000800 */
[----:B-1----:R1:W5:Y:S03]  /*127c0*/  LDL.LU R216, [R1+0x90] ;  /* 0x0000900001d87983 */ /* 0x0023660000300800 */
[--C-:B------:R-:W-:Y:S01]  /*127d0*/  HSET2.LE.AND R46, R145, R230.reuse, PT ;  /* 0x000000e6912e7233 */ /* 0x100fe20003803000 */
[----:B------:R1:W5:Y:S04]  /*127e0*/  LDL.LU R215, [R1+0x8c] ;  /* 0x00008c0001d77983 */ /* 0x0003680000300800 */
[----:B------:R1:W5:Y:S01]  /*127f0*/  LDL.LU R214, [R1+0x88] ;  /* 0x0000880001d67983 */ /* 0x0003620000300800 */
[----:B------:R-:W-:Y:S01]  /*12800*/  MUFU.EX2 R83, R74 ;  /* 0x0000004a00537308 */ /* 0x000fe20000000800 */
[----:B---3--:R-:W-:Y:S02]  /*12810*/  IMAD.MOV.U32 R66, RZ, RZ, R67 ;  /* 0x000000ffff427224 */ /* 0x008fe400078e0043 */
[----:B------:R-:W-:Y:S07]  /*12820*/  IMAD.MOV.U32 R67, RZ, RZ, R69 ;  /* 0x000000ffff437224 */ /* 0x000fee00078e0045 */
[----:B------:R-:W-:Y:S10]  /*12830*/  MUFU.EX2 R103, R100 ;  /* 0x0000006400677308 */ /* 0x000ff40000000800 */
[----:B------:R-:W-:Y:S01]  /*12840*/  MUFU.EX2 R100, R73 ;  /* 0x0000004900647308 */ /* 0x000fe20000000800 */
[-C--:B----4-:R-:W-:Y:S09]  /*12850*/  HMMA.16816.F32 R4, R56, R40.reuse, R4 ;  /* 0x000000283804723c */ /* 0x090ff20000001804 */
[----:B------:R-:W-:Y:S01]  /*12860*/  MUFU.EX2 R99, R112 ;  /* 0x0000007000637308 */ /* 0x000fe20000000800 */
[C---:B------:R-:W-:Y:S08]  /*12870*/  HMMA.16816.F32 R8, R60.reuse, R40, R8 ;  /* 0x000000283c08723c */ /* 0x040ff00000001808 */
[-C--:B------:R-:W-:Y:S01]  /*12880*/  HMMA.16816.F32 R12, R60, R42.reuse, R12 ;  /* 0x0000002a3c0c723c */ /* 0x080fe2000000180c */
[----:B------:R-:W-:Y:S07]  /*12890*/  MUFU.EX2 R112, R78 ;  /* 0x0000004e00707308 */ /* 0x000fee0000000800 */
[C---:B------:R-:W-:Y:S01]  /*128a0*/  HMMA.16816.F32 R16, R56.reuse, R42, R16 ;  /* 0x0000002a3810723c */ /* 0x040fe20000001810 */
[----:B------:R-:W3:Y:S02]  /*128b0*/  LDSM.16.MT88.4 R40, [R210+0x4c00] ;  /* 0x004c0000d228783b */ /* 0x000ee40000004200 */
[----:B------:R-:W-:Y:S10]  /*128c0*/  MUFU.EX2 R81, R66 ;  /* 0x0000004200517308 */ /* 0x000ff40000000800 */
[----:B------:R-:W4:Y:S10]  /*128d0*/  MUFU.EX2 R119, R79 ;  /* 0x0000004f00777308 */ /* 0x000f340000000800 */
[----:B------:R-:W-:Y:S10]  /*128e0*/  MUFU.EX2 R79, R75 ;  /* 0x0000004b004f7308 */ /* 0x000ff40000000800 */
[----:B------:R-:W-:Y:S01]  /*128f0*/  MUFU.EX2 R164, R180 ;  /* 0x000000b400a47308 */ /* 0x000fe20000000800 */
[-C--:B---3--:R-:W-:Y:S09]  /*12900*/  HMMA.16816.F32 R20, R56, R40.reuse, R20 ;  /* 0x000000283814723c */ /* 0x088ff20000001814 */
[----:B------:R-:W-:Y:S01]  /*12910*/  MUFU.EX2 R180, R128 ;  /* 0x0000008000b47308 */ /* 0x000fe20000000800 */
[C---:B------:R-:W-:Y:S09]  /*12920*/  HMMA.16816.F32 R24, R60.reuse, R40, R24 ;  /* 0x000000283c18723c */ /* 0x040ff20000001818 */
[----:B------:R-:W3:Y:S03]  /*12930*/  MUFU.EX2 R128, R77 ;  /* 0x0000004d00807308 */ /* 0x000ee60000000800 */
[----:B------:R-:W-:Y:S01]  /*12940*/  LOP3.LUT R40, R39, 0xff, RZ, 0xc0, !PT ;  /* 0x000000ff27287812 */ /* 0x000fe200078ec0ff */
[-C--:B------:R-:W-:Y:S01]  /*12950*/  HMMA.16816.F32 R28, R60, R42.reuse, R28 ;  /* 0x0000002a3c1c723c */ /* 0x080fe2000000181c */
[----:B------:R-:W-:Y:S02]  /*12960*/  SHF.R.U32.HI R39, RZ, 0x18, R39 ;  /* 0x00000018ff277819 */ /* 0x000fe40000011627 */
[----:B------:R-:W-:Y:S02]  /*12970*/  PRMT R48, R40, 0x5410, R37 ;  /* 0x0000541028307816 */ /* 0x000fe40000000025 */
[----:B------:R-:W-:Y:S01]  /*12980*/  LOP3.LUT R37, R84, 0xffff, RZ, 0xc0, !PT ;  /* 0x0000ffff54257812 */ /* 0x000fe200078ec0ff */
[----:B------:R-:W-:Y:S02]  /*12990*/  MUFU.EX2 R76, R67 ;  /* 0x00000043004c7308 */ /* 0x000fe40000000800 */
[----:B------:R-:W-:Y:S01]  /*129a0*/  HMMA.16816.F32 R32, R56, R42, R32 ;  /* 0x0000002a3820723c */ /* 0x000fe20000001820 */
[----:B------:R-:W-:Y:S03]  /*129b0*/  LOP3.LUT R41, R225, UR11, R182, 0x96, !PT ;  /* 0x0000000be1297c12 */ /* 0x000fe6000f8e96b6 */
[----:B------:R-:W-:Y:S03]  /*129c0*/  SHF.R.U32.HI R37, RZ, 0x8, R37 ;  /* 0x00000008ff257819 */ /* 0x000fe60000011625 */
[----:B------:R-:W-:Y:S01]  /*129d0*/  IMAD.MOV.U32 R58, RZ, RZ, R50 ;  /* 0x000000ffff3a7224 */ /* 0x000fe200078e0032 */
[----:B------:R-:W-:Y:S01]  /*129e0*/  PRMT R57, R38, 0x5410, R39 ;  /* 0x0000541026397816 */ /* 0x000fe20000000027 */
[----:B------:R-:W1:Y:S03]  /*129f0*/  MUFU.EX2 R118, R118 ;  /* 0x0000007600767308 */ /* 0x000e660000000800 */
[----:B------:R-:W-:Y:S02]  /*12a00*/  LOP3.LUT R38, R84, 0xff, RZ, 0xc0, !PT ;  /* 0x000000ff54267812 */ /* 0x000fe400078ec0ff */
[----:B------:R-:W-:Y:S02]  /*12a10*/  SHF.R.U32.HI R39, RZ, 0x18, R84 ;  /* 0x00000018ff277819 */ /* 0x000fe40000011654 */
[----:B------:R-:W-:Y:S02]  /*12a20*/  PRMT R135, R38, 0x5410, R37 ;  /* 0x0000541026877816 */ /* 0x000fe40000000025 */
[----:B------:R-:W-:Y:S01]  /*12a30*/  LOP3.LUT R38, R183, UR13, R70, 0x96, !PT ;  /* 0x0000000db7267c12 */ /* 0x000fe2000f8e9646 */
[----:B------:R-:W-:Y:S01]  /*12a40*/  IMAD.MOV.U32 R70, RZ, RZ, R49 ;  /* 0x000000ffff467224 */ /* 0x000fe200078e0031 */
[----:B------:R-:W-:Y:S01]  /*12a50*/  SHF.R.U32.HI R37, RZ, 0x10, R84 ;  /* 0x00000010ff257819 */ /* 0x000fe20000011654 */
[----:B------:R-:W-:Y:S01]  /*12a60*/  IMAD.MOV.U32 R49, RZ, RZ, R52 ;  /* 0x000000ffff317224 */ /* 0x000fe200078e0034 */
[----:B------:R1:W-:Y:S01]  /*12a70*/  MUFU.EX2 R84, R211 ;  /* 0x000000d300547308 */ /* 0x0003e20000000800 */
[----:B------:R-:W-:Y:S01]  /*12a80*/  IMAD.WIDE.U32 R44, R38, -0x2daee0ad, RZ ;  /* 0xd2511f53262c7825 */ /* 0x000fe200078e00ff */
[----:B------:R-:W-:Y:S03]  /*12a90*/  LOP3.LUT R37, R37, 0xff, RZ, 0xc0, !PT ;  /* 0x000000ff25257812 */ /* 0x000fe600078ec0ff */
[----:B------:R-:W-:Y:S01]  /*12aa0*/  IMAD.MOV.U32 R52, RZ, RZ, R157 ;  /* 0x000000ffff347224 */ /* 0x000fe200078e009d */
[----:B------:R-:W-:Y:S01]  /*12ab0*/  LOP3.LUT R42, R45, UR10, R212, 0x96, !PT ;  /* 0x0000000a2d2a7c12 */ /* 0x000fe2000f8e96d4 */
[----:B------:R-:W-:Y:S01]  /*12ac0*/  IMAD.MOV.U32 R157, RZ, RZ, R134 ;  /* 0x000000ffff9d7224 */ /* 0x000fe200078e0086 */
[----:B------:R3:W5:Y:S01]  /*12ad0*/  LDL.LU.64 R212, [R1+0x80] ;  /* 0x0000800001d47983 */ /* 0x0007620000300a00 */
[----:B------:R-:W-:Y:S01]  /*12ae0*/  IMAD.MOV.U32 R71, RZ, RZ, R52 ;  /* 0x000000ffff477224 */ /* 0x000fe200078e0034 */
[----:B------:R-:W-:Y:S01]  /*12af0*/  PRMT R134, R37, 0x5410, R39 ;  /* 0x0000541025867816 */ /* 0x000fe20000000027 */
[----:B------:R-:W-:Y:S01]  /*12b00*/  IMAD.WIDE.U32 R42, R42, -0x326172a9, RZ ;  /* 0xcd9e8d572a2a7825 */ /* 0x000fe200078e00ff */
[----:B------:R-:W-:Y:S01]  /*12b10*/  SHF.R.U32.HI R37, RZ, 0x8, R140 ;  /* 0x00000008ff257819 */ /* 0x000fe2000001168c */
[----:B------:R3:W3:Y:S02]  /*12b20*/  MUFU.EX2 R80, R70 ;  /* 0x0000004600507308 */ /* 0x0006e40000000800 */
[----:B------:R-:W-:Y:S01]  /*12b30*/  IMAD.WIDE.U32 R38, R41, -0x2daee0ad, RZ ;  /* 0xd2511f5329267825 */ /* 0x000fe200078e00ff */
[----:B------:R-:W-:Y:S02]  /*12b40*/  LOP3.LUT R40, R43, UR9, R224, 0x96, !PT ;  /* 0x000000092b287c12 */ /* 0x000fe4000f8e96e0 */
[----:B--2---:R-:W-:Y:S01]  /*12b50*/  PRMT R72, R141, 0x5410, R37 ;  /* 0x000054108d487816 */ /* 0x004fe20000000025 */
[----:B------:R-:W-:Y:S01]  /*12b60*/  IMAD.MOV.U32 R69, RZ, RZ, R49 ;  /* 0x000000ffff457224 */ /* 0x000fe200078e0031 */
[----:B------:R-:W-:Y:S01]  /*12b70*/  LOP3.LUT R39, R39, UR8, R44, 0x96, !PT ;  /* 0x0000000827277c12 */ /* 0x000fe2000f8e962c */
[----:B------:R-:W-:Y:S01]  /*12b80*/  IMAD.WIDE.U32 R40, R40, -0x2daee0ad, RZ ;  /* 0xd2511f5328287825 */ /* 0x000fe200078e00ff */
[----:B------:R-:W-:Y:S01]  /*12b90*/  SHF.R.U32.HI R37, RZ, 0x8, R96 ;  /* 0x00000008ff257819 */ /* 0x000fe20000011660 */
[----:B------:R2:W2:Y:S01]  /*12ba0*/  MUFU.EX2 R77, R69 ;  /* 0x00000045004d7308 */ /* 0x0004a20000000800 */
[----:B-1----:R1:W5:Y:S01]  /*12bb0*/  LDL.LU R211, [R1+0x78] ;  /* 0x0000780001d37983 */ /* 0x0023620000300800 */
[----:B------:R-:W-:Y:S01]  /*12bc0*/  IMAD.MOV.U32 R49, RZ, RZ, R146 ;  /* 0x000000ffff317224 */ /* 0x000fe200078e0092 */
[----:B------:R-:W-:Y:S01]  /*12bd0*/  LOP3.LUT R41, R41, UR6, R38, 0x96, !PT ;  /* 0x0000000629297c12 */ /* 0x000fe2000f8e9626 */
[----:B------:R-:W-:Y:S01]  /*12be0*/  IMAD.WIDE.U32 R38, R39, -0x326172a9, RZ ;  /* 0xcd9e8d5727267825 */ /* 0x000fe200078e00ff */
[----:B------:R-:W-:Y:S01]  /*12bf0*/  PRMT R74, R102, 0x5410, R37 ;  /* 0x00005410664a7816 */ /* 0x000fe20000000025 */
[----:B------:R1:W5:Y:S01]  /*12c00*/  LDL.LU R208, [R1+0x74] ;  /* 0x0000740001d07983 */ /* 0x0003620000300800 */
[----:B------:R-:W-:Y:S01]  /*12c10*/  LOP3.LUT R37, R86, 0xffff, RZ, 0xc0, !PT ;  /* 0x0000ffff56257812 */ /* 0x000fe200078ec0ff */
[----:B------:R-:W-:Y:S01]  /*12c20*/  IMAD.MOV.U32 R146, RZ, RZ, R55 ;  /* 0x000000ffff927224 */ /* 0x000fe200078e0037 */
[----:B------:R-:W-:Y:S01]  /*12c30*/  LOP3.LUT R42, R39, UR7, R42, 0x96, !PT ;  /* 0x00000007272a7c12 */ /* 0x000fe2000f8e962a */
[----:B------:R-:W-:Y:S01]  /*12c40*/  IMAD.MOV.U32 R183, RZ, RZ, R49 ;  /* 0x000000ffffb77224 */ /* 0x000fe200078e0031 */
[----:B------:R-:W-:Y:S01]  /*12c50*/  F2FP.PACK_AB R44, R130, R116 ;  /* 0x00000074822c723e */ /* 0x000fe200000000ff */
[----:B------:R-:W-:Y:S01]  /*12c60*/  IMAD.MOV.U32 R141, RZ, RZ, R51 ;  /* 0x000000ffff8d7224 */ /* 0x000fe200078e0033 */
[----:B------:R-:W-:Y:S01]  /*12c70*/  LOP3.LUT R39, R152, 0xff, RZ, 0xc0, !PT ;  /* 0x000000ff98277812 */ /* 0x000fe200078ec0ff */
[----:B------:R-:W-:Y:S01]  /*12c80*/  IMAD.WIDE.U32 R42, R42, -0x2daee0ad, RZ ;  /* 0xd2511f532a2a7825 */ /* 0x000fe200078e00ff */
[----:B------:R-:W-:Y:S02]  /*12c90*/  MUFU.EX2 R179, R179 ;  /* 0x000000b300b37308 */ /* 0x000fe40000000800 */
[----:B------:R-:W-:Y:S01]  /*12ca0*/  PRMT R68, R39, 0x5410, R153 ;  /* 0x0000541027447816 */ /* 0x000fe20000000099 */
[----:B---3--:R-:W-:Y:S01]  /*12cb0*/  IMAD.MOV.U32 R70, RZ, RZ, R54 ;  /* 0x000000ffff467224 */ /* 0x008fe200078e0036 */
[----:B------:R-:W-:Y:S01]  /*12cc0*/  LOP3.LUT R52, R43, UR4, R40, 0x96, !PT ;  /* 0x000000042b347c12 */ /* 0x000fe2000f8e9628 */
[----:B------:R-:W-:Y:S01]  /*12cd0*/  IMAD.WIDE.U32 R40, R41, -0x326172a9, RZ ;  /* 0xcd9e8d5729287825 */ /* 0x000fe200078e00ff */
[----:B------:R-:W-:Y:S03]  /*12ce0*/  SHF.R.U32.HI R39, RZ, 0x8, R37 ;  /* 0x00000008ff277819 */ /* 0x000fe60000011625 */
[----:B------:R-:W-:Y:S01]  /*12cf0*/  IMAD.WIDE.U32 R52, R52, -0x326172a9, RZ ;  /* 0xcd9e8d5734347825 */ /* 0x000fe200078e00ff */
[----:B------:R-:W-:Y:S01]  /*12d00*/  LOP3.LUT R54, R41, UR5, R38, 0x96, !PT ;  /* 0x0000000529367c12 */ /* 0x000fe2000f8e9626 */
[----:B------:R-:W3:Y:S01]  /*12d10*/  MUFU.EX2 R150, R150 ;  /* 0x0000009600967308 */ /* 0x000ee20000000800 */
[----:B------:R-:W-:Y:S01]  /*12d20*/  LOP3.LUT R41, R86, 0xff, RZ, 0xc0, !PT ;  /* 0x000000ff56297812 */ /* 0x000fe200078ec0ff */
[----:B------:R-:W-:Y:S01]  /*12d30*/  IMAD.MOV.U32 R182, RZ, RZ, R70 ;  /* 0x000000ffffb67224 */ /* 0x000fe200078e0046 */
[----:B------:R-:W-:Y:S01]  /*12d40*/  LOP3.LUT R37, R52, 0xffff, RZ, 0xc0, !PT ;  /* 0x0000ffff34257812 */ /* 0x000fe200078ec0ff */
[----:B------:R-:W-:Y:S01]  /*12d50*/  IMAD.WIDE.U32 R54, R54, -0x2daee0ad, RZ ;  /* 0xd2511f5336367825 */ /* 0x000fe200078e00ff */
[----:B------:R-:W-:Y:S02]  /*12d60*/  LOP3.LUT R38, R117, 0xff, RZ, 0xc0, !PT ;  /* 0x000000ff75267812 */ /* 0x000fe400078ec0ff */
[----:B------:R-:W-:Y:S01]  /*12d70*/  PRMT R64, R41, 0x5410, R39 ;  /* 0x0000541029407816 */ /* 0x000fe20000000027 */
[----:B------:R-:W-:Y:S01]  /*12d80*/  IMAD.MOV.U32 R140, RZ, RZ, R71 ;  /* 0x000000ffff8c7224 */ /* 0x000fe200078e0047 */
[----:B------:R-:W-:Y:S01]  /*12d90*/  SHF.R.U32.HI R37, RZ, 0x8, R37 ;  /* 0x00000008ff257819 */ /* 0x000fe20000011625 */
[----:B------:R-:W-:Y:S01]  /*12da0*/  FADD.FTZ R58, R58, R141 ;  /* 0x0000008d3a3a7221 */ /* 0x000fe20000010000 */
[----:B------:R-:W-:Y:S02]  /*12db0*/  SHF.R.U32.HI R39, RZ, 0x10, R86 ;  /* 0x00000010ff277819 */ /* 0x000fe40000011656 */
[----:B------:R-:W-:Y:S01]  /*12dc0*/  PRMT R73, R38, 0x5410, R131 ;  /* 0x0000541026497816 */ /* 0x000fe20000000083 */
[----:B------:R-:W-:Y:S01]  /*12dd0*/  FADD.FTZ R58, R140, R58 ;  /* 0x0000003a8c3a7221 */ /* 0x000fe20000010000 */
[----:B------:R-:W-:Y:S02]  /*12de0*/  LOP3.LUT R38, R52, 0xff, RZ, 0xc0, !PT ;  /* 0x000000ff34267812 */ /* 0x000fe400078ec0ff */
[----:B------:R-:W-:Y:S01]  /*12df0*/  LOP3.LUT R56, R53, UR15, R40, 0x96, !PT ;  /* 0x0000000f35387c12 */ /* 0x000fe2000f8e9628 */
[----:B------:R-:W-:Y:S01]  /*12e00*/  FADD.FTZ R58, R183, R58 ;  /* 0x0000003ab73a7221 */ /* 0x000fe20000010000 */
[----:B------:R-:W-:Y:S02]  /*12e10*/  PRMT R78, R38, 0x5410, R37 ;  /* 0x00005410264e7816 */ /* 0x000fe40000000025 */
[----:B------:R-:W-:Y:S01]  /*12e20*/  LOP3.LUT R37, R39, 0xff, RZ, 0xc0, !PT ;  /* 0x000000ff27257812 */ /* 0x000fe200078ec0ff */
[--C-:B------:R-:W-:Y:S01]  /*12e30*/  HSET2.LE.AND R39, R184, R230.reuse, PT ;  /* 0x000000e6b8277233 */ /* 0x100fe20003803000 */
[----:B------:R-:W-:Y:S02]  /*12e40*/  SHF.R.U32.HI R38, RZ, 0x18, R86 ;  /* 0x00000018ff267819 */ /* 0x000fe40000011656 */
[----:B------:R-:W-:Y:S02]  /*12e50*/  LOP3.LUT R59, R55, UR14, R42, 0x96, !PT ;  /* 0x0000000e373b7c12 */ /* 0x000fe4000f8e962a */
[----:B------:R-:W-:Y:S01]  /*12e60*/  PRMT R66, R37, 0x5410, R38 ;  /* 0x0000541025427816 */ /* 0x000fe20000000026 */
[----:B------:R-:W1:Y:S01]  /*12e70*/  LDSM.16.MT88.4 R40, [R209+0x5000] ;  /* 0x00500000d128783b */ /* 0x000e620000004200 */
[----:B------:R-:W-:Y:S01]  /*12e80*/  LOP3.LUT R39, R39, R44, RZ, 0xc0, !PT ;  /* 0x0000002c27277212 */ /* 0x000fe200078ec0ff */
[--C-:B------:R-:W-:Y:S01]  /*12e90*/  HSET2.LE.AND R38, R186, R230.reuse, PT ;  /* 0x000000e6ba267233 */ /* 0x100fe20003803000 */
[----:B----4-:R-:W-:Y:S02]  /*12ea0*/  F2FP.PACK_AB R44, R119, R112 ;  /* 0x00000070772c723e */ /* 0x010fe400000000ff */
[C---:B------:R-:W-:Y:S02]  /*12eb0*/  LOP3.LUT R67, R54.reuse, 0xffff, RZ, 0xc0, !PT ;  /* 0x0000ffff36437812 */ /* 0x040fe400078ec0ff */
[----:B------:R-:W-:Y:S01]  /*12ec0*/  LOP3.LUT R47, R47, R44, RZ, 0xc0, !PT ;  /* 0x0000002c2f2f7212 */ /* 0x000fe200078ec0ff */
[----:B------:R-:W4:Y:S01]  /*12ed0*/  LDL.LU R37, [R1+0x30] ;  /* 0x0000300001257983 */ /* 0x000f220000300800 */
[--C-:B--2---:R-:W-:Y:S02]  /*12ee0*/  SHF.R.U32.HI R69, RZ, 0x10, R54.reuse ;  /* 0x00000010ff457819 */ /* 0x104fe40000011636 */
[----:B------:R-:W-:Y:S02]  /*12ef0*/  LOP3.LUT R71, R54, 0xff, RZ, 0xc0, !PT ;  /* 0x000000ff36477812 */ /* 0x000fe400078ec0ff */
[----:B------:R-:W-:Y:S01]  /*12f00*/  SHF.R.U32.HI R70, RZ, 0x18, R54 ;  /* 0x00000018ff467819 */ /* 0x000fe20000011636 */
[----:B----4-:R-:W-:Y:S01]  /*12f10*/  FFMA.FTZ R60, R36, R37, R205 ;  /* 0x00000025243c7223 */ /* 0x010fe200000100cd */
[----:B------:R-:W-:Y:S01]  /*12f20*/  F2FP.PACK_AB R37, R101, R98 ;  /* 0x000000626525723e */ /* 0x000fe200000000ff */
[----:B------:R-:W2:Y:S02]  /*12f30*/  LDL.LU R36, [R1+0x34] ;  /* 0x0000340001247983 */ /* 0x000ea40000300800 */
[----:B------:R-:W-:Y:S02]  /*12f40*/  FADD.FTZ R60, R244, R60 ;  /* 0x0000003cf43c7221 */ /* 0x000fe40000010000 */
[----:B------:R-:W4:Y:S01]  /*12f50*/  LDL.LU R45, [R1+0x38] ;  /* 0x00003800012d7983 */ /* 0x000f220000300800 */
[----:B--2---:R-:W-:Y:S01]  /*12f60*/  FFMA.FTZ R61, R2, R36, R204 ;  /* 0x00000024023d7223 */ /* 0x004fe200000100cc */
[--C-:B------:R-:W-:Y:S01]  /*12f70*/  HSET2.LE.AND R36, R181, R230.reuse, PT ;  /* 0x000000e6b5247233 */ /* 0x100fe20003803000 */
[----:B------:R-:W-:Y:S01]  /*12f80*/  F2FP.PACK_AB R2, R129, R114 ;  /* 0x000000728102723e */ /* 0x000fe200000000ff */
[----:B----4-:R-:W-:Y:S01]  /*12f90*/  FFMA.FTZ R65, R0, R45, R203 ;  /* 0x0000002d00417223 */ /* 0x010fe200000100cb */
[--C-:B------:R-:W-:Y:S01]  /*12fa0*/  HSET2.LE.AND R45, R48, R230.reuse, PT ;  /* 0x000000e6302d7233 */ /* 0x100fe20003803000 */
[----:B------:R-:W-:Y:S01]  /*12fb0*/  F2FP.PACK_AB R48, R100, R97 ;  /* 0x000000616430723e */ /* 0x000fe200000000ff */
[----:B------:R-:W-:Y:S01]  /*12fc0*/  FADD.FTZ R61, R234, R61 ;  /* 0x0000003dea3d7221 */ /* 0x000fe20000010000 */
[----:B------:R-:W-:Y:S01]  /*12fd0*/  LOP3.LUT R36, R36, R37, RZ, 0xc0, !PT ;  /* 0x0000002524247212 */ /* 0x000fe200078ec0ff */
[--C-:B------:R-:W-:Y:S01]  /*12fe0*/  HSET2.LE.AND R37, R185, R230.reuse, PT ;  /* 0x000000e6b9257233 */ /* 0x100fe20003803000 */
[----:B------:R-:W-:Y:S02]  /*12ff0*/  F2FP.PACK_AB R0, R103, R99 ;  /* 0x000000636700723e */ /* 0x000fe400000000ff */
[----:B------:R-:W-:Y:S01]  /*13000*/  LOP3.LUT R44, R45, R48, RZ, 0xc0, !PT ;  /* 0x000000302d2c7212 */ /* 0x000fe200078ec0ff */
[--C-:B------:R-:W-:Y:S01]  /*13010*/  HSET2.LE.AND R45, R57, R230.reuse, PT ;  /* 0x000000e6392d7233 */ /* 0x100fe20003803000 */
[----:B------:R-:W2:Y:S01]  /*13020*/  LDSM.16.MT88.4 R48, [R210+0x5000] ;  /* 0x00500000d230783b */ /* 0x000ea20000004200 */
[----:B------:R-:W-:Y:S02]  /*13030*/  LOP3.LUT R38, R38, R2, RZ, 0xc0, !PT ;  /* 0x0000000226267212 */ /* 0x000fe400078ec0ff */
[----:B------:R-:W-:Y:S02]  /*13040*/  LOP3.LUT R37, R37, R0, RZ, 0xc0, !PT ;  /* 0x0000000025257212 */ /* 0x000fe400078ec0ff */
[----:B------:R-:W-:Y:S02]  /*13050*/  F2FP.PACK_AB R2, R128, R115 ;  /* 0x000000738002723e */ /* 0x000fe400000000ff */
[----:B------:R-:W-:Y:S02]  /*13060*/  F2FP.PACK_AB R0, R79, R83 ;  /* 0x000000534f00723e */ /* 0x000fe400000000ff */
[--C-:B------:R-:W-:Y:S01]  /*13070*/  SHF.R.U32.HI R57, RZ, 0x18, R52.reuse ;  /* 0x00000018ff397819 */ /* 0x100fe20000011634 */
[-C--:B-1----:R-:W-:Y:S01]  /*13080*/  HMMA.16816.F32 R4, R36, R40.reuse, R4 ;  /* 0x000000282404723c */ /* 0x082fe20000001804 */
[----:B------:R-:W-:Y:S02]  /*13090*/  LOP3.LUT R46, R46, R2, RZ, 0xc0, !PT ;  /* 0x000000022e2e7212 */ /* 0x000fe400078ec0ff */
[----:B------:R-:W-:Y:S02]  /*130a0*/  LOP3.LUT R45, R45, R0, RZ, 0xc0, !PT ;  /* 0x000000002d2d7212 */ /* 0x000fe400078ec0ff */
[----:B------:R-:W-:Y:S02]  /*130b0*/  SHF.R.U32.HI R2, RZ, 0x10, R52 ;  /* 0x00000010ff027819 */ /* 0x000fe40000011634 */
[----:B------:R-:W-:Y:S02]  /*130c0*/  LOP3.LUT R52, R85, 0xffff, RZ, 0xc0, !PT ;  /* 0x0000ffff55347812 */ /* 0x000fe400078ec0ff */
[----:B------:R-:W-:Y:S01]  /*130d0*/  LOP3.LUT R53, R2, 0xff, RZ, 0xc0, !PT ;  /* 0x000000ff02357812 */ /* 0x000fe200078ec0ff */
[C---:B------:R-:W-:Y:S02]  /*130e0*/  HMMA.16816.F32 R8, R44.reuse, R40, R8 ;  /* 0x000000282c08723c */ /* 0x040fe40000001808 */
[----:B------:R-:W-:Y:S02]  /*130f0*/  SHF.R.U32.HI R2, RZ, 0x8, R52 ;  /* 0x00000008ff027819 */ /* 0x000fe40000011634 */
[----:B------:R-:W-:Y:S01]  /*13100*/  PRMT R75, R53, 0x5410, R57 ;  /* 0x00005410354b7816 */ /* 0x000fe20000000039 */
[----:B------:R-:W-:Y:S01]  /*13110*/  FADD.FTZ R57, R232, R65 ;  /* 0x00000041e8397221 */ /* 0x000fe20000010000 */
[----:B------:R-:W1:Y:S01]  /*13120*/  LDSM.16.MT88.4 R52, [R209+0x5400] ;  /* 0x00540000d134783b */ /* 0x000e620000004200 */
[----:B------:R-:W-:Y:S01]  /*13130*/  LOP3.LUT R0, R85, 0xff, RZ, 0xc0, !PT ;  /* 0x000000ff55007812 */ /* 0x000fe200078ec0ff */
[-C--:B------:R-:W-:Y:S01]  /*13140*/  HMMA.16816.F32 R12, R44, R42.reuse, R12 ;  /* 0x0000002a2c0c723c */ /* 0x080fe2000000180c */
[----:B------:R-:W-:Y:S01]  /*13150*/  FADD.FTZ R57, R223, R57 ;  /* 0x00000039df397221 */ /* 0x000fe20000010000 */
[----:B------:R-:W-:Y:S02]  /*13160*/  MUFU.EX2 R65, R121 ;  /* 0x0000007900417308 */ /* 0x000fe40000000800 */
[----:B------:R-:W-:Y:S01]  /*13170*/  PRMT R63, R0, 0x5410, R2 ;  /* 0x00005410003f7816 */ /* 0x000fe20000000002 */
[--C-:B------:R-:W-:Y:S01]  /*13180*/  HSET2.LE.AND R40, R64, R230.reuse, PT ;  /* 0x000000e640287233 */ /* 0x100fe20003803000 */
[--C-:B------:R-:W-:Y:S02]  /*13190*/  SHF.R.U32.HI R0, RZ, 0x10, R85.reuse ;  /* 0x00000010ff007819 */ /* 0x100fe40000011655 */
[C---:B------:R-:W-:Y:S01]  /*131a0*/  HMMA.16816.F32 R16, R36.reuse, R42, R16 ;  /* 0x0000002a2410723c */ /* 0x040fe20000001810 */
[----:B------:R-:W-:Y:S03]  /*131b0*/  SHF.R.U32.HI R2, RZ, 0x18, R85 ;  /* 0x00000018ff027819 */ /* 0x000fe60000011655 */
[----:B------:R-:W-:Y:S02]  /*131c0*/  LOP3.LUT R0, R0, 0xff, RZ, 0xc0, !PT ;  /* 0x000000ff00007812 */ /* 0x000fe400078ec0ff */
[----:B------:R-:W-:Y:S02]  /*131d0*/  F2FP.PACK_AB R41, R136, R132 ;  /* 0x000000848829723e */ /* 0x000fe400000000ff */
[-C--:B--2---:R-:W-:Y:S01]  /*131e0*/  HMMA.16816.F32 R20, R36, R48.reuse, R20 ;  /* 0x000000302414723c */ /* 0x084fe20000001814 */
[----:B------:R-:W-:Y:S03]  /*131f0*/  PRMT R62, R0, 0x5410, R2 ;  /* 0x00005410003e7816 */ /* 0x000fe60000000002 */
[--C-:B------:R-:W-:Y:S01]  /*13200*/  HSET2.LE.AND R0, R72, R230.reuse, PT ;  /* 0x000000e648007233 */ /* 0x100fe20003803000 */
[----:B------:R-:W-:Y:S01]  /*13210*/  F2FP.PACK_AB R2, R149, R148 ;  /* 0x000000949502723e */ /* 0x000fe200000000ff */
[----:B------:R-:W-:Y:S01]  /*13220*/  MUFU.EX2 R72, R171 ;  /* 0x000000ab00487308 */ /* 0x000fe20000000800 */
[----:B------:R-:W-:Y:S01]  /*13230*/  LOP3.LUT R40, R40, R41, RZ, 0xc0, !PT ;  /* 0x0000002928287212 */ /* 0x000fe200078ec0ff */
[C---:B------:R-:W-:Y:S01]  /*13240*/  HMMA.16816.F32 R24, R44.reuse, R48, R24 ;  /* 0x000000302c18723c */ /* 0x040fe20000001818 */
[----:B------:R-:W-:Y:S03]  /*13250*/  LOP3.LUT R42, R0, R2, RZ, 0xc0, !PT ;  /* 0x00000002002a7212 */ /* 0x000fe600078ec0ff */
[--C-:B------:R-:W-:Y:S01]  /*13260*/  HSET2.LE.AND R0, R68, R230.reuse, PT ;  /* 0x000000e644007233 */ /* 0x100fe20003803000 */
[----:B------:R-:W-:Y:S01]  /*13270*/  F2FP.PACK_AB R43, R118, R113 ;  /* 0x00000071762b723e */ /* 0x000fe200000000ff */
[--C-:B------:R-:W-:Y:S01]  /*13280*/  HSET2.LE.AND R2, R66, R230.reuse, PT ;  /* 0x000000e642027233 */ /* 0x100fe20003803000 */
[----:B------:R-:W-:Y:S01]  /*13290*/  F2FP.PACK_AB R41, R84, R80 ;  /* 0x000000505429723e */ /* 0x000fe200000000ff */
[-C--:B------:R-:W-:Y:S01]  /*132a0*/  HMMA.16816.F32 R28, R44, R50.reuse, R28 ;  /* 0x000000322c1c723c */ /* 0x080fe2000000181c */
[----:B------:R-:W-:Y:S01]  /*132b0*/  LOP3.LUT R43, R0, R43, RZ, 0xc0, !PT ;  /* 0x0000002b002b7212 */ /* 0x000fe200078ec0ff */
[----:B------:R-:W-:Y:S02]  /*132c0*/  MUFU.EX2 R66, R120 ;  /* 0x0000007800427308 */ /* 0x000fe40000000800 */
[----:B------:R-:W-:Y:S01]  /*132d0*/  FADD.FTZ R0, R233, R61 ;  /* 0x0000003de9007221 */ /* 0x000fe20000010000 */
[----:B------:R-:W-:Y:S01]  /*132e0*/  LOP3.LUT R41, R2, R41, RZ, 0xc0, !PT ;  /* 0x0000002902297212 */ /* 0x000fe200078ec0ff */
[----:B------:R-:W-:Y:S01]  /*132f0*/  FADD.FTZ R2, R182, R60 ;  /* 0x0000003cb6027221 */ /* 0x000fe20000010000 */
[--C-:B------:R-:W-:Y:S01]  /*13300*/  HSET2.LE.AND R48, R73, R230.reuse, PT ;  /* 0x000000e649307233 */ /* 0x100fe20003803000 */
[----:B------:R-:W-:Y:S01]  /*13310*/  FADD.FTZ R60, R231, R0 ;  /* 0x00000000e73c7221 */ /* 0x000fe20000010000 */
[----:B------:R-:W-:Y:S01]  /*13320*/  HMMA.16816.F32 R32, R36, R50, R32 ;  /* 0x000000322420723c */ /* 0x000fe20000001820 */
[----:B------:R-:W2:Y:S02]  /*13330*/  LDSM.16.MT88.4 R36, [R210+0x5400] ;  /* 0x00540000d224783b */ /* 0x000ea40000004200 */
[----:B------:R-:W-:Y:S01]  /*13340*/  FADD.FTZ R64, R147, R2 ;  /* 0x0000000293407221 */ /* 0x000fe20000010000 */
[----:B------:R4:W-:Y:S01]  /*13350*/  MUFU.EX2 R73, R146 ;  /* 0x0000009200497308 */ /* 0x0009e20000000800 */
[--C-:B------:R-:W-:Y:S01]  /*13360*/  HSET2.LE.AND R46, R74, R230.reuse, PT ;  /* 0x000000e64a2e7233 */ /* 0x100fe20003803000 */
[----:B------:R-:W-:Y:S01]  /*13370*/  F2FP.PACK_AB R0, R89, R88 ;  /* 0x000000585900723e */ /* 0x000fe200000000ff */
[--C-:B------:R-:W-:Y:S01]  /*13380*/  HSET2.LE.AND R44, R63, R230.reuse, PT ;  /* 0x000000e63f2c7233 */ /* 0x100fe20003803000 */
[----:B------:R-:W-:Y:S01]  /*13390*/  F2FP.PACK_AB R2, R91, R90 ;  /* 0x0000005a5b02723e */ /* 0x000fe200000000ff */
[--C-:B------:R-:W-:Y:S01]  /*133a0*/  HSET2.LE.AND R45, R62, R230.reuse, PT ;  /* 0x000000e63e2d7233 */ /* 0x100fe20003803000 */
[-C--:B-1----:R-:W-:Y:S02]  /*133b0*/  HMMA.16816.F32 R4, R40, R52.reuse, R4 ;  /* 0x000000342804723c */ /* 0x082fe40000001804 */
[----:B------:R-:W-:Y:S02]  /*133c0*/  F2FP.PACK_AB R47, R93, R92 ;  /* 0x0000005c5d2f723e */ /* 0x000fe400000000ff */
[----:B------:R-:W-:Y:S01]  /*133d0*/  F2FP.PACK_AB R49, R95, R94 ;  /* 0x0000005e5f31723e */ /* 0x000fe200000000ff */
[----:B------:R-:W1:Y:S01]  /*133e0*/  MUFU.EX2 R68, R170 ;  /* 0x000000aa00447308 */ /* 0x000e620000000800 */
[----:B------:R-:W-:Y:S02]  /*133f0*/  LOP3.LUT R44, R44, R0, RZ, 0xc0, !PT ;  /* 0x000000002c2c7212 */ /* 0x000fe400078ec0ff */
[----:B------:R-:W-:Y:S04]  /*13400*/  LOP3.LUT R45, R45, R2, RZ, 0xc0, !PT ;  /* 0x000000022d2d7212 */ /* 0x000fe800078ec0ff */
[----:B------:R-:W-:Y:S02]  /*13410*/  LOP3.LUT R46, R46, R47, RZ, 0xc0, !PT ;  /* 0x0000002f2e2e7212 */ /* 0x000fe400078ec0ff */
[----:B------:R-:W-:Y:S01]  /*13420*/  LOP3.LUT R47, R48, R49, RZ, 0xc0, !PT ;  /* 0x00000031302f7212 */ /* 0x000fe200078ec0ff */
[----:B------:R-:W-:Y:S01]  /*13430*/  MUFU.EX2 R63, R122 ;  /* 0x0000007a003f7308 */ /* 0x000fe20000000800 */
[----:B------:R-:W-:Y:S02]  /*13440*/  LOP3.LUT R51, R87, 0xff, RZ, 0xc0, !PT ;  /* 0x000000ff57337812 */ /* 0x000fe400078ec0ff */
[----:B------:R-:W-:Y:S02]  /*13450*/  LOP3.LUT R0, R56, 0xffff, RZ, 0xc0, !PT ;  /* 0x0000ffff38007812 */ /* 0x000fe400078ec0ff */
[----:B------:R-:W-:Y:S01]  /*13460*/  SHF.R.U32.HI R2, RZ, 0x10, R56 ;  /* 0x00000010ff027819 */ /* 0x000fe20000011638 */
[C---:B------:R-:W-:Y:S01]  /*13470*/  HMMA.16816.F32 R8, R44.reuse, R52, R8 ;  /* 0x000000342c08723c */ /* 0x040fe20000001808 */
[----:B------:R-:W-:Y:S02]  /*13480*/  SHF.R.U32.HI R49, RZ, 0x8, R0 ;  /* 0x00000008ff317819 */ /* 0x000fe40000011600 */
[----:B------:R-:W-:Y:S02]  /*13490*/  LOP3.LUT R48, R2, 0xff, RZ, 0xc0, !PT ;  /* 0x000000ff02307812 */ /* 0x000fe400078ec0ff */
[----:B------:R-:W-:Y:S02]  /*134a0*/  SHF.R.U32.HI R2, RZ, 0x8, R192 ;  /* 0x00000008ff027819 */ /* 0x000fe400000116c0 */
[----:B------:R-:W-:Y:S01]  /*134b0*/  FADD.FTZ R52, R169, R57 ;  /* 0x00000039a9347221 */ /* 0x000fe20000010000 */
[-C--:B------:R-:W-:Y:S01]  /*134c0*/  HMMA.16816.F32 R12, R44, R54.reuse, R12 ;  /* 0x000000362c0c723c */ /* 0x080fe2000000180c */
[----:B------:R-:W-:Y:S03]  /*134d0*/  FADD.FTZ R53, R168, R58 ;  /* 0x0000003aa8357221 */ /* 0x000fe60000010000 */
[----:B------:R-:W-:Y:S02]  /*134e0*/  LOP3.LUT R0, R193, 0xff, RZ, 0xc0, !PT ;  /* 0x000000ffc1007812 */ /* 0x000fe400078ec0ff */
[----:B------:R-:W-:Y:S02]  /*134f0*/  LOP3.LUT R50, R56, 0xff, RZ, 0xc0, !PT ;  /* 0x000000ff38327812 */ /* 0x000fe400078ec0ff */
[C---:B------:R-:W-:Y:S01]  /*13500*/  HMMA.16816.F32 R16, R40.reuse, R54, R16 ;  /* 0x000000362810723c */ /* 0x040fe20000001810 */
[----:B------:R-:W-:Y:S03]  /*13510*/  SHF.R.U32.HI R56, RZ, 0x18, R56 ;  /* 0x00000018ff387819 */ /* 0x000fe60000011638 */
[----:B------:R-:W-:Y:S02]  /*13520*/  PRMT R61, R50, 0x5410, R49 ;  /* 0x00005410323d7816 */ /* 0x000fe40000000031 */
[----:B------:R-:W-:Y:S02]  /*13530*/  PRMT R62, R48, 0x5410, R56 ;  /* 0x00005410303e7816 */ /* 0x000fe40000000038 */
[-C--:B--2---:R-:W-:Y:S01]  /*13540*/  HMMA.16816.F32 R20, R40, R36.reuse, R20 ;  /* 0x000000242814723c */ /* 0x084fe20000001814 */
[----:B------:R-:W-:Y:S03]  /*13550*/  SHF.R.U32.HI R49, RZ, 0x8, R67 ;  /* 0x00000008ff317819 */ /* 0x000fe60000011643 */
[----:B------:R-:W-:Y:S02]  /*13560*/  LOP3.LUT R48, R69, 0xff, RZ, 0xc0, !PT ;  /* 0x000000ff45307812 */ /* 0x000fe400078ec0ff */
[----:B------:R-:W-:Y:S02]  /*13570*/  PRMT R71, R71, 0x5410, R49 ;  /* 0x0000541047477816 */ /* 0x000fe40000000031 */
[----:B------:R-:W-:Y:S01]  /*13580*/  SHF.R.U32.HI R49, RZ, 0x18, R59 ;  /* 0x00000018ff317819 */ /* 0x000fe2000001163b */
[C---:B------:R-:W-:Y:S03]  /*13590*/  HMMA.16816.F32 R24, R44.reuse, R36, R24 ;  /* 0x000000242c18723c */ /* 0x040fe60000001818 */
[----:B------:R-:W-:Y:S02]  /*135a0*/  PRMT R70, R48, 0x5410, R70 ;  /* 0x0000541030467816 */ /* 0x000fe40000000046 */
[----:B------:R-:W-:Y:S02]  /*135b0*/  F2FP.PACK_AB R56, R105, R104 ;  /* 0x000000686938723e */ /* 0x000fe400000000ff */
[----:B------:R-:W-:Y:S01]  /*135c0*/  F2FP.PACK_AB R36, R77, R76 ;  /* 0x0000004c4d24723e */ /* 0x000fe200000000ff */
[-C--:B------:R-:W-:Y:S01]  /*135d0*/  HMMA.16816.F32 R28, R44, R38.reuse, R28 ;  /* 0x000000262c1c723c */ /* 0x080fe2000000181c */
[--C-:B------:R-:W-:Y:S02]  /*135e0*/  HSET2.LE.AND R37, R61, R230.reuse, PT ;  /* 0x000000e63d257233 */ /* 0x100fe40003803000 */
[----:B------:R-:W-:Y:S01]  /*135f0*/  MUFU.EX2 R61, R123 ;  /* 0x0000007b003d7308 */ /* 0x000fe20000000800 */
[--C-:B------:R-:W-:Y:S02]  /*13600*/  SHF.R.U32.HI R50, RZ, 0x18, R87.reuse ;  /* 0x00000018ff327819 */ /* 0x100fe40000011657 */
[----:B----4-:R-:W-:Y:S02]  /*13610*/  PRMT R146, R222, 0x5410, R2 ;  /* 0x00005410de927816 */ /* 0x010fe40000000002 */
[----:B------:R-:W-:Y:S01]  /*13620*/  HMMA.16816.F32 R32, R40, R38, R32 ;  /* 0x000000262820723c */ /* 0x000fe20000001820 */
[----:B------:R-:W-:Y:S03]  /*13630*/  SHF.R.U32.HI R2, RZ, 0x10, R87 ;  /* 0x00000010ff027819 */ /* 0x000fe60000011657 */
[----:B------:R-:W-:Y:S01]  /*13640*/  PRMT R147, R0, 0x5410, R221 ;  /* 0x0000541000937816 */ /* 0x000fe200000000dd */
[--C-:B------:R-:W-:Y:S01]  /*13650*/  HSET2.LE.AND R146, R146, R230.reuse, PT ;  /* 0x000000e692927233 */ /* 0x100fe20003803000 */
[----:B------:R-:W-:Y:S01]  /*13660*/  LOP3.LUT R2, R2, 0xff, RZ, 0xc0, !PT ;  /* 0x000000ff02027812 */ /* 0x000fe200078ec0ff */
[--C-:B------:R-:W-:Y:S01]  /*13670*/  HSET2.LE.AND R39, R75, R230.reuse, PT ;  /* 0x000000e64b277233 */ /* 0x100fe20003803000 */
[----:B------:R-:W-:Y:S01]  /*13680*/  F2FP.PACK_AB R40, R111, R110 ;  /* 0x0000006e6f28723e */ /* 0x000fe200000000ff */
[--C-:B------:R-:W-:Y:S03]  /*13690*/  HSET2.LE.AND R38, R78, R230.reuse, PT ;  /* 0x000000e64e267233 */ /* 0x100fe60003803000 */
[----:B------:R-:W-:Y:S01]  /*136a0*/  LOP3.LUT R39, R39, R40, RZ, 0xc0, !PT ;  /* 0x0000002827277212 */ /* 0x000fe200078ec0ff */
[--C-:B------:R-:W-:Y:S01]  /*136b0*/  HSET2.LE.AND R147, R147, R230.reuse, PT ;  /* 0x000000e693937233 */ /* 0x100fe20003803000 */
[----:B------:R-:W-:Y:S01]  /*136c0*/  LDSM.16.MT88.4 R40, [R210+0x5800] ;  /* 0x00580000d228783b */ /* 0x000fe20000004200 */
[----:B------:R-:W-:Y:S01]  /*136d0*/  PRMT R145, R2, 0x5410, R50 ;  /* 0x0000541002917816 */ /* 0x000fe20000000032 */
[--C-:B------:R-:W-:Y:S01]  /*136e0*/  HSET2.LE.AND R50, R167, R230.reuse, PT ;  /* 0x000000e6a7327233 */ /* 0x100fe20003803000 */
[----:B------:R-:W-:Y:S02]  /*136f0*/  SHF.R.U32.HI R2, RZ, 0x10, R59 ;  /* 0x00000010ff027819 */ /* 0x000fe4000001163b */
[----:B------:R-:W-:Y:S01]  /*13700*/  LOP3.LUT R0, R87, 0xffff, RZ, 0xc0, !PT ;  /* 0x0000ffff57007812 */ /* 0x000fe200078ec0ff */
[--C-:B------:R-:W-:Y:S01]  /*13710*/  HSET2.LE.AND R145, R145, R230.reuse, PT ;  /* 0x000000e691917233 */ /* 0x100fe20003803000 */
[----:B------:R-:W-:Y:S02]  /*13720*/  LOP3.LUT R2, R2, 0xff, RZ, 0xc0, !PT ;  /* 0x000000ff02027812 */ /* 0x000fe400078ec0ff */
[----:B------:R-:W-:Y:S02]  /*13730*/  SHF.R.U32.HI R0, RZ, 0x8, R0 ;  /* 0x00000008ff007819 */ /* 0x000fe40000011600 */
[----:B------:R-:W-:Y:S01]  /*13740*/  PRMT R169, R2, 0x5410, R49 ;  /* 0x0000541002a97816 */ /* 0x000fe20000000031 */
[----:B------:R-:W-:Y:S01]  /*13750*/  FADD.FTZ R2, R151, R53 ;  /* 0x0000003597027221 */ /* 0x000fe20000010000 */
[----:B------:R-:W-:Y:S01]  /*13760*/  PRMT R144, R51, 0x5410, R0 ;  /* 0x0000541033907816 */ /* 0x000fe20000000000 */
[----:B------:R-:W-:Y:S01]  /*13770*/  FADD.FTZ R49, R165, R60 ;  /* 0x0000003ca5317221 */ /* 0x000fe20000010000 */
[----:B------:R-:W-:Y:S01]  /*13780*/  LOP3.LUT R0, R59, 0xffff, RZ, 0xc0, !PT ;  /* 0x0000ffff3b007812 */ /* 0x000fe200078ec0ff */
[----:B------:R-:W-:Y:S01]  /*13790*/  FADD.FTZ R60, R163, R2 ;  /* 0x00000002a33c7221 */ /* 0x000fe20000010000 */
[----:B------:R-:W-:Y:S01]  /*137a0*/  LOP3.LUT R51, R59, 0xff, RZ, 0xc0, !PT ;  /* 0x000000ff3b337812 */ /* 0x000fe200078ec0ff */
[----:B------:R-:W-:Y:S01]  /*137b0*/  FADD.FTZ R58, R142, R49 ;  /* 0x000000318e3a7221 */ /* 0x000fe20000010000 */
[----:B------:R-:W-:Y:S01]  /*137c0*/  SHF.R.U32.HI R48, RZ, 0x8, R0 ;  /* 0x00000008ff307819 */ /* 0x000fe20000011600 */
[----:B------:R-:W-:Y:S01]  /*137d0*/  FADD.FTZ R45, R159, R60 ;  /* 0x0000003c9f2d7221 */ /* 0x000fe20000010000 */
[----:B------:R-:W-:Y:S01]  /*137e0*/  F2FP.PACK_AB R0, R177, R176 ;  /* 0x000000b0b100723e */ /* 0x000fe200000000ff */
[--C-:B------:R-:W-:Y:S01]  /*137f0*/  HSET2.LE.AND R49, R134, R230.reuse, PT ;  /* 0x000000e686317233 */ /* 0x100fe20003803000 */
[----:B------:R-:W-:Y:S01]  /*13800*/  IMAD.MOV.U32 R134, RZ, RZ, R138 ;  /* 0x000000ffff867224 */ /* 0x000fe200078e008a */
[----:B------:R-:W-:Y:S01]  /*13810*/  PRMT R168, R51, 0x5410, R48 ;  /* 0x0000541033a87816 */ /* 0x000fe20000000030 */
[----:B------:R-:W-:Y:S01]  /*13820*/  FADD.FTZ R48, R248, R52 ;  /* 0x00000034f8307221 */ /* 0x000fe20000010000 */
[----:B------:R-:W-:Y:S01]  /*13830*/  LOP3.LUT R50, R50, R0, RZ, 0xc0, !PT ;  /* 0x0000000032327212 */ /* 0x000fe200078ec0ff */
[----:B------:R-:W-:Y:S01]  /*13840*/  FADD.FTZ R0, R166, R64 ;  /* 0x00000040a6007221 */ /* 0x000fe20000010000 */
[----:B------:R-:W2:Y:S01]  /*13850*/  LDSM.16.MT88.4 R52, [R209+0x5800] ;  /* 0x00580000d134783b */ /* 0x000ea20000004200 */
[----:B------:R-:W-:Y:S01]  /*13860*/  FADD.FTZ R57, R249, R48 ;  /* 0x00000030f9397221 */ /* 0x000fe20000010000 */
[----:B------:R-:W-:Y:S01]  /*13870*/  LOP3.LUT R49, R49, R36, RZ, 0xc0, !PT ;  /* 0x0000002431317212 */ /* 0x000fe200078ec0ff */
[----:B------:R-:W-:Y:S01]  /*13880*/  FADD.FTZ R59, R143, R0 ;  /* 0x000000008f3b7221 */ /* 0x000fe20000010000 */
[----:B------:R-:W-:Y:S01]  /*13890*/  LOP3.LUT R36, R37, R56, RZ, 0xc0, !PT ;  /* 0x0000003825247212 */ /* 0x000fe200078ec0ff */
[----:B------:R-:W-:Y:S01]  /*138a0*/  FADD.FTZ R44, R245, R57 ;  /* 0x00000039f52c7221 */ /* 0x000fe20000010000 */
[--C-:B------:R-:W-:Y:S01]  /*138b0*/  HSET2.LE.AND R37, R62, R230.reuse, PT ;  /* 0x000000e63e257233 */ /* 0x100fe20003803000 */
[----:B------:R-:W-:Y:S01]  /*138c0*/  FADD.FTZ R45, R188, R45 ;  /* 0x0000002dbc2d7221 */ /* 0x000fe20000010000 */
[----:B------:R-:W4:Y:S01]  /*138d0*/  LDSM.16.MT88.4 R140, [R209+0x5c00] ;  /* 0x005c0000d18c783b */ /* 0x000f220000004200 */
[----:B------:R-:W-:Y:S01]  /*138e0*/  FADD.FTZ R44, R250, R44 ;  /* 0x0000002cfa2c7221 */ /* 0x000fe20000010000 */
[--C-:B------:R-:W-:Y:S01]  /*138f0*/  HSET2.LE.AND R51, R162, R230.reuse, PT ;  /* 0x000000e6a2337233 */ /* 0x100fe20003803000 */
[----:B------:R-:W-:Y:S01]  /*13900*/  FADD.FTZ R57, R190, R45 ;  /* 0x0000002dbe397221 */ /* 0x000fe20000010000 */
[--C-:B------:R-:W-:Y:S01]  /*13910*/  HSET2.LE.AND R48, R135, R230.reuse, PT ;  /* 0x000000e687307233 */ /* 0x100fe20003803000 */
[----:B------:R-:W-:Y:S01]  /*13920*/  IMAD.MOV.U32 R135, RZ, RZ, R137 ;  /* 0x000000ffff877224 */ /* 0x000fe200078e0089 */
[----:B---3--:R-:W-:Y:S01]  /*13930*/  F2FP.PACK_AB R0, R164, R150 ;  /* 0x00000096a400723e */ /* 0x008fe200000000ff */
[--C-:B------:R-:W-:Y:S01]  /*13940*/  HSET2.LE.AND R169, R169, R230.reuse, PT ;  /* 0x000000e6a9a97233 */ /* 0x100fe20003803000 */
[----:B------:R-:W-:Y:S01]  /*13950*/  F2FP.PACK_AB R2, R81, R82 ;  /* 0x000000525102723e */ /* 0x000fe200000000ff */
[--C-:B------:R-:W-:Y:S01]  /*13960*/  HSET2.LE.AND R168, R168, R230.reuse, PT ;  /* 0x000000e6a8a87233 */ /* 0x100fe20003803000 */
[----:B------:R-:W-:Y:S01]  /*13970*/  LOP3.LUT R48, R48, R0, RZ, 0xc0, !PT ;  /* 0x0000000030307212 */ /* 0x000fe200078ec0ff */
[----:B------:R-:W-:Y:S01]  /*13980*/  FADD.FTZ R0, R160, R58 ;  /* 0x0000003aa0007221 */ /* 0x000fe20000010000 */
[----:B------:R-:W-:Y:S01]  /*13990*/  LOP3.LUT R51, R51, R2, RZ, 0xc0, !PT ;  /* 0x0000000233337212 */ /* 0x000fe200078ec0ff */
[----:B------:R-:W-:Y:S01]  /*139a0*/  FADD.FTZ R2, R161, R59 ;  /* 0x0000003ba1027221 */ /* 0x000fe20000010000 */
[----:B------:R-:W3:Y:S01]  /*139b0*/  MUFU.EX2 R58, R126 ;  /* 0x0000007e003a7308 */ /* 0x000ee20000000800 */
[----:B------:R-:W-:Y:S01]  /*139c0*/  FADD.FTZ R46, R157, R0 ;  /* 0x000000009d2e7221 */ /* 0x000fe20000010000 */
[----:B------:R-:W-:Y:S01]  /*139d0*/  F2FP.PACK_AB R0, R107, R106 ;  /* 0x0000006a6b00723e */ /* 0x000fe200000000ff */
[----:B------:R-:W-:Y:S01]  /*139e0*/  FADD.FTZ R47, R158, R2 ;  /* 0x000000029e2f7221 */ /* 0x000fe20000010000 */
[----:B------:R-:W-:Y:S01]  /*139f0*/  F2FP.PACK_AB R2, R109, R108 ;  /* 0x0000006c6d02723e */ /* 0x000fe200000000ff */
[--C-:B------:R-:W-:Y:S01]  /*13a00*/  HSET2.LE.AND R144, R144, R230.reuse, PT ;  /* 0x000000e690907233 */ /* 0x100fe20003803000 */
[----:B------:R-:W-:Y:S01]  /*13a10*/  LOP3.LUT R37, R37, R0, RZ, 0xc0, !PT ;  /* 0x0000000025257212 */ /* 0x000fe200078ec0ff */
[----:B------:R-:W-:Y:S01]  /*13a20*/  FADD.FTZ R0, R252, R46 ;  /* 0x0000002efc007221 */ /* 0x000fe20000010000 */
[----:B------:R-:W-:Y:S01]  /*13a30*/  LOP3.LUT R38, R38, R2, RZ, 0xc0, !PT ;  /* 0x0000000226267212 */ /* 0x000fe200078ec0ff */
[----:B------:R-:W-:Y:S01]  /*13a40*/  FADD.FTZ R46, R236, R44 ;  /* 0x0000002cec2e7221 */ /* 0x000fe20000010000 */
[----:B------:R-:W4:Y:S01]  /*13a50*/  MUFU.EX2 R59, R124 ;  /* 0x0000007c003b7308 */ /* 0x000f220000000800 */
[----:B------:R-:W-:Y:S01]  /*13a60*/  FADD.FTZ R2, R187, R47 ;  /* 0x0000002fbb027221 */ /* 0x000fe20000010000 */
[----:B-1----:R-:W-:Y:S01]  /*13a70*/  F2FP.PACK_AB R45, R173, R68 ;  /* 0x00000044ad2d723e */ /* 0x002fe200000000ff */
[----:B------:R-:W-:Y:S01]  /*13a80*/  FADD.FTZ R47, R246, R0 ;  /* 0x00000000f62f7221 */ /* 0x000fe20000010000 */
[----:B------:R-:W-:Y:S01]  /*13a90*/  F2FP.PACK_AB R44, R72, R73 ;  /* 0x00000049482c723e */ /* 0x000fe200000000ff */
[----:B------:R-:W-:Y:S01]  /*13aa0*/  FADD.FTZ R56, R189, R2 ;  /* 0x00000002bd387221 */ /* 0x000fe20000010000 */
[----:B------:R-:W-:Y:S01]  /*13ab0*/  LOP3.LUT R145, R145, R45, RZ, 0xc0, !PT ;  /* 0x0000002d91917212 */ /* 0x000fe200078ec0ff */
[----:B------:R-:W-:Y:S01]  /*13ac0*/  FADD.FTZ R45, R243, R46 ;  /* 0x0000002ef32d7221 */ /* 0x000fe20000010000 */
[-C--:B--2---:R-:W-:Y:S01]  /*13ad0*/  HMMA.16816.F32 R4, R48, R52.reuse, R4 ;  /* 0x000000343004723c */ /* 0x084fe20000001804 */
[----:B------:R-:W-:Y:S01]  /*13ae0*/  LOP3.LUT R147, R147, R44, RZ, 0xc0, !PT ;  /* 0x0000002c93937212 */ /* 0x000fe200078ec0ff */
[----:B------:R-:W-:Y:S01]  /*13af0*/  FADD.FTZ R44, R201, R57 ;  /* 0x00000039c92c7221 */ /* 0x000fe20000010000 */
[----:B------:R-:W-:Y:S01]  /*13b00*/  F2FP.PACK_AB R2, R172, R178 ;  /* 0x000000b2ac02723e */ /* 0x000fe200000000ff */
[----:B------:R-:W-:Y:S01]  /*13b10*/  FADD.FTZ R46, R235, R45 ;  /* 0x0000002deb2e7221 */ /* 0x000fe20000010000 */
[--C-:B------:R-:W-:Y:S01]  /*13b20*/  HSET2.LE.AND R45, R70, R230.reuse, PT ;  /* 0x000000e6462d7233 */ /* 0x100fe20003803000 */
[----:B---3--:R-:W-:Y:S02]  /*13b30*/  F2FP.PACK_AB R171, R175, R58 ;  /* 0x0000003aafab723e */ /* 0x008fe400000000ff */
[C---:B------:R-:W-:Y:S01]  /*13b40*/  HMMA.16816.F32 R8, R36.reuse, R52, R8 ;  /* 0x000000342408723c */ /* 0x040fe20000001808 */
[----:B------:R-:W-:Y:S03]  /*13b50*/  LOP3.LUT R144, R144, R2, RZ, 0xc0, !PT ;  /* 0x0000000290907212 */ /* 0x000fe600078ec0ff */
[----:B------:R-:W-:Y:S01]  /*13b60*/  FADD.FTZ R2, R195, R56 ;  /* 0x00000038c3027221 */ /* 0x000fe20000010000 */
[----:B------:R-:W-:Y:S02]  /*13b70*/  LOP3.LUT R171, R45, R171, RZ, 0xc0, !PT ;  /* 0x000000ab2dab7212 */ /* 0x000fe400078ec0ff */
[----:B------:R-:W-:Y:S01]  /*13b80*/  FADD.FTZ R53, R202, R44 ;  /* 0x0000002cca357221 */ /* 0x000fe20000010000 */
[-C--:B------:R-:W-:Y:S01]  /*13b90*/  HMMA.16816.F32 R12, R36, R54.reuse, R12 ;  /* 0x00000036240c723c */ /* 0x080fe2000000180c */
[----:B------:R-:W-:Y:S03]  /*13ba0*/  FADD.FTZ R52, R196, R2 ;  /* 0x00000002c4347221 */ /* 0x000fe60000010000 */
[----:B------:R-:W-:Y:S01]  /*13bb0*/  HSET2.LE.AND R44, R71, R230, PT ;  /* 0x000000e6472c7233 */ /* 0x000fe20003803000 */
[----:B----4-:R-:W-:Y:S02]  /*13bc0*/  F2FP.PACK_AB R170, R174, R59 ;  /* 0x0000003baeaa723e */ /* 0x010fe400000000ff */
[----:B------:R-:W-:Y:S01]  /*13bd0*/  F2FP.PACK_AB R2, R61, R63 ;  /* 0x0000003f3d02723e */ /* 0x000fe200000000ff */
[C---:B------:R-:W-:Y:S01]  /*13be0*/  HMMA.16816.F32 R16, R48.reuse, R54, R16 ;  /* 0x000000363010723c */ /* 0x040fe20000001810 */
[----:B------:R-:W-:Y:S03]  /*13bf0*/  LOP3.LUT R170, R44, R170, RZ, 0xc0, !PT ;  /* 0x000000aa2caa7212 */ /* 0x000fe600078ec0ff */
[----:B------:R-:W-:Y:S01]  /*13c00*/  FADD.FTZ R44, R156, R46 ;  /* 0x0000002e9c2c7221 */ /* 0x000fe20000010000 */
[----:B------:R-:W-:Y:S01]  /*13c10*/  LOP3.LUT R169, R169, R2, RZ, 0xc0, !PT ;  /* 0x00000002a9a97212 */ /* 0x000fe200078ec0ff */
[----:B------:R-:W-:Y:S01]  /*13c20*/  FADD.FTZ R2, R191, R52 ;  /* 0x00000034bf027221 */ /* 0x000fe20000010000 */
[----:B------:R-:W-:Y:S01]  /*13c30*/  F2FP.PACK_AB R0, R180, R179 ;  /* 0x000000b3b400723e */ /* 0x000fe200000000ff */
[-C--:B------:R-:W-:Y:S04]  /*13c40*/  HMMA.16816.F32 R20, R48, R40.reuse, R20 ;  /* 0x000000283014723c */ /* 0x080fe80000001814 */
[----:B------:R-:W-:Y:S01]  /*13c50*/  FADD.FTZ R2, R194, R2 ;  /* 0x00000002c2027221 */ /* 0x000fe20000010000 */
[----:B------:R-:W-:Y:S01]  /*13c60*/  LOP3.LUT R146, R146, R0, RZ, 0xc0, !PT ;  /* 0x0000000092927212 */ /* 0x000fe200078ec0ff */
[----:B------:R-:W-:Y:S02]  /*13c70*/  FADD.FTZ R0, R240, R47 ;  /* 0x0000002ff0007221 */ /* 0x000fe40000010000 */
[----:B------:R-:W-:Y:S01]  /*13c80*/  FADD.FTZ R2, R197, R2 ;  /* 0x00000002c5027221 */ /* 0x000fe20000010000 */
[C---:B------:R-:W-:Y:S03]  /*13c90*/  HMMA.16816.F32 R24, R36.reuse, R40, R24 ;  /* 0x000000282418723c */ /* 0x040fe60000001818 */
[----:B------:R-:W-:Y:S01]  /*13ca0*/  FADD.FTZ R47, R238, R0 ;  /* 0x00000000ee2f7221 */ /* 0x000fe20000010000 */
[----:B------:R-:W-:Y:S03]  /*13cb0*/  F2FP.PACK_AB R0, R65, R66 ;  /* 0x000000424100723e */ /* 0x000fe600000000ff */
[----:B------:R-:W-:Y:S01]  /*13cc0*/  FADD.FTZ R40, R200, R53 ;  /* 0x00000035c8287221 */ /* 0x000fe20000010000 */
[-C--:B------:R-:W-:Y:S01]  /*13cd0*/  HMMA.16816.F32 R28, R36, R42.reuse, R28 ;  /* 0x0000002a241c723c */ /* 0x080fe2000000181c */
[----:B------:R-:W-:Y:S03]  /*13ce0*/  FADD.FTZ R41, R242, R44 ;  /* 0x0000002cf2297221 */ /* 0x000fe60000010000 */
[----:B------:R-:W-:Y:S01]  /*13cf0*/  FADD.FTZ R44, R199, R40 ;  /* 0x00000028c72c7221 */ /* 0x000fe20000010000 */
[----:B------:R-:W-:Y:S01]  /*13d00*/  LOP3.LUT R168, R168, R0, RZ, 0xc0, !PT ;  /* 0x00000000a8a87212 */ /* 0x000fe200078ec0ff */
[----:B------:R-:W-:Y:S02]  /*13d10*/  FADD.FTZ R0, R155, R47 ;  /* 0x0000002f9b007221 */ /* 0x000fe40000010000 */
[----:B------:R-:W-:Y:S01]  /*13d20*/  FADD.FTZ R36, R206, R44 ;  /* 0x0000002cce247221 */ /* 0x000fe20000010000 */
[----:B------:R-:W-:Y:S03]  /*13d30*/  HMMA.16816.F32 R32, R48, R42, R32 ;  /* 0x0000002a3020723c */ /* 0x000fe60000001820 */
[----:B------:R-:W-:Y:S02]  /*13d40*/  FADD.FTZ R44, R207, R36 ;  /* 0x00000024cf2c7221 */ /* 0x000fe40000010000 */
[----:B------:R-:W-:Y:S01]  /*13d50*/  FADD.FTZ R40, R154, R0 ;  /* 0x000000009a287221 */ /* 0x000fe20000010000 */
[----:B------:R-:W1:Y:S01]  /*13d60*/  LDSM.16.MT88.4 R36, [R210+0x5c00] ;  /* 0x005c0000d224783b */ /* 0x000e620000004200 */
        /* <DEDUP_REMOVED lines=43> */
[-C--:B-1----:R-:W-:Y:S01]  /*14020*/  HMMA.16816.F32 R148, R144, R36.reuse, R20 ;  /* 0x000000249094723c */ /* 0x082fe20000001814 */
        /* <DEDUP_REMOVED lines=34> */
[----:B------:R-:W-:Y:S01]  /*14250*/  IADD3 R0, R227, -0x1, RZ ;  /* 0xffffffffe3007810 */ /* 0x000fe20007ffe0ff */
[----:B------:R-:W-:Y:S02]  /*14260*/  IMAD.MOV.U32 R136, RZ, RZ, R133 ;  /* 0x000000ffff887224 */ /* 0x000fe400078e0085 */
[----:B------:R-:W-:Y:S01]  /*14270*/  STL [R1+0x34], R4 ;  /* 0x0000340401007387 */ /* 0x000fe20000100800 */
[----:B------:R-:W-:Y:S02]  /*14280*/  FADD.FTZ R2, R175, R2 ;  /* 0x00000002af027221 */ /* 0x000fe40000010000 */
[----:B------:R-:W-:Y:S03]  /*14290*/  IMAD.MOV.U32 R227, RZ, RZ, R0 ;  /* 0x000000ffffe37224 */ /* 0x000fe600078e0000 */
[----:B------:R1:W-:Y:S02]  /*142a0*/  STL [R1+0x38], R2 ;  /* 0x0000380201007387 */ /* 0x0003e40000100800 */
[----:B-1----:R-:W-:Y:S01]  /*142b0*/  IMAD.MOV.U32 R2, RZ, RZ, R139 ;  /* 0x000000ffff027224 */ /* 0x002fe200078e008b */
[----:B-----5:R-:W-:-:S05]  /*142c0*/  @P1 BRA `(.L_x_497) ;  /* 0xffff808000001947 */ /* 0x020fca000383ffff */
.L_x_496:
[----:B--23--:R-:W2:Y:S04]  /*142d0*/  LDL.LU R7, [R1+0x30] ;  /* 0x0000300001077983 */ /* 0x00cea80000300800 */
[----:B------:R-:W3:Y:S04]  /*142e0*/  LDL.LU R5, [R1+0x34] ;  /* 0x0000340001057983 */ /* 0x000ee80000300800 */
[----:B------:R-:W4:Y:S04]  /*142f0*/  LDL.LU R6, [R1+0x38] ;  /* 0x0000380001067983 */ /* 0x000f280000300800 */
[----:B------:R-:W4:Y:S01]  /*14300*/  LDL.LU R39, [R1+0x68] ;  /* 0x0000680001277983 */ /* 0x000f220000300800 */
[----:B------:R-:W1:Y:S03]  /*14310*/  LDC.U8 R26, c[0x0][0x329] ;  /* 0x0000ca40ff1a7b82 */ /* 0x000e660000000000 */
[----:B-----5:R-:W1:Y:S04]  /*14320*/  SHFL.BFLY PT, R3, R235, 0x2, 0x1f ;  /* 0x0c401f00eb037f89 */ /* 0x020e6800000e0000 */
[----:B------:R-:W1:Y:S02]  /*14330*/  S2R R38, SR_TID.X ;  /* 0x0000000000267919 */ /* 0x000e640000002100 */
[----:B-1----:R-:W-:Y:S01]  /*14340*/  FADD.FTZ R3, R3, R235 ;  /* 0x000000eb03037221 */ /* 0x002fe20000010000 */
[----:B------:R-:W-:-:S04]  /*14350*/  SHF.R.S32.HI R25, RZ, 0x1f, R38 ;  /* 0x0000001fff197819 */ /* 0x000fc80000011426 */
[----:B------:R-:W1:Y:S01]  /*14360*/  SHFL.BFLY PT, R8, R3, 0x1, 0x1f ;  /* 0x0c201f0003087f89 */ /* 0x000e6200000e0000 */
[CC--:B------:R-:W-:Y:S02]  /*14370*/  LEA.HI R22, R25.reuse, R38.reuse, RZ, 0x2 ;  /* 0x0000002619167211 */ /* 0x0c0fe400078f10ff */
[----:B------:R-:W-:Y:S01]  /*14380*/  LEA.HI R25, R25, R38, RZ, 0x5 ;  /* 0x0000002619197211 */ /* 0x000fe200078f28ff */
[----:B-1----:R-:W-:-:S03]  /*14390*/  FADD.FTZ R19, R3, R8 ;  /* 0x0000000803137221 */ /* 0x002fc60000010000 */
[----:B------:R-:W-:Y:S02]  /*143a0*/  SHF.R.S32.HI R8, RZ, 0x5, R25 ;  /* 0x00000005ff087819 */ /* 0x000fe40000011419 */
[----:B------:R-:W-:Y:S01]  /*143b0*/  FSETP.NE.FTZ.AND P6, PT, R19, RZ, PT ;  /* 0x000000ff1300720b */ /* 0x000fe20003fd5000 */
[----:B--2---:R-:W1:Y:S04]  /*143c0*/  SHFL.BFLY PT, R2, R7, 0x2, 0x1f ;  /* 0x0c401f0007027f89 */ /* 0x004e6800000e0000 */
[----:B---3--:R-:W2:Y:S04]  /*143d0*/  SHFL.BFLY PT, R0, R5, 0x2, 0x1f ;  /* 0x0c401f0005007f89 */ /* 0x008ea800000e0000 */
[----:B----4-:R-:W3:Y:S01]  /*143e0*/  SHFL.BFLY PT, R4, R6, 0x2, 0x1f ;  /* 0x0c401f0006047f89 */ /* 0x010ee200000e0000 */
[----:B------:R-:W-:Y:S01]  /*143f0*/  ISETP.NE.AND P0, PT, R39, -0x1, PT ;  /* 0xffffffff2700780c */ /* 0x000fe20003f05270 */
[----:B-1----:R-:W-:-:S02]  /*14400*/  FADD.FTZ R2, R2, R7 ;  /* 0x0000000702027221 */ /* 0x002fc40000010000 */
[----:B--2---:R-:W-:-:S03]  /*14410*/  FADD.FTZ R0, R0, R5 ;  /* 0x0000000500007221 */ /* 0x004fc60000010000 */
[----:B------:R-:W1:Y:S01]  /*14420*/  SHFL.BFLY PT, R7, R2, 0x1, 0x1f ;  /* 0x0c201f0002077f89 */ /* 0x000e6200000e0000 */
[----:B---3--:R-:W-:-:S03]  /*14430*/  FADD.FTZ R4, R4, R6 ;  /* 0x0000000604047221 */ /* 0x008fc60000010000 */
[----:B------:R-:W2:Y:S04]  /*14440*/  SHFL.BFLY PT, R5, R0, 0x1, 0x1f ;  /* 0x0c201f0000057f89 */ /* 0x000ea800000e0000 */
[----:B------:R-:W3:Y:S01]  /*14450*/  SHFL.BFLY PT, R6, R4, 0x1, 0x1f ;  /* 0x0c201f0004067f89 */ /* 0x000ee200000e0000 */
[----:B-1----:R-:W-:Y:S01]  /*14460*/  FADD.FTZ R21, R2, R7 ;  /* 0x0000000702157221 */ /* 0x002fe20000010000 */
[----:B------:R-:W-:Y:S01]  /*14470*/  LOP3.LUT R7, R22, 0xfffffffc, RZ, 0xc0, !PT ;  /* 0xfffffffc16077812 */ /* 0x000fe200078ec0ff */
[----:B------:R-:W-:Y:S01]  /*14480*/  @P0 IMAD.WIDE.U32 R2, R39, c[0x0][0x1e8], RZ ;  /* 0x00007a0027020a25 */ /* 0x000fe200078e00ff */
[----:B------:R-:W-:Y:S02]  /*14490*/  SHF.R.S32.HI R22, RZ, 0x2, R22 ;  /* 0x00000002ff167819 */ /* 0x000fe40000011416 */
[----:B------:R-:W-:Y:S01]  /*144a0*/  FSETP.NE.FTZ.AND P5, PT, R21, RZ, PT ;  /* 0x000000ff1500720b */ /* 0x000fe20003fb5000 */
[----:B--2---:R-:W-:Y:S01]  /*144b0*/  FADD.FTZ R20, R0, R5 ;  /* 0x0000000500147221 */ /* 0x004fe20000010000 */
[----:B------:R-:W-:Y:S01]  /*144c0*/  MOV R0, 0x3f800000 ;  /* 0x3f80000000007802 */ /* 0x000fe20000000f00 */
[----:B---3--:R-:W-:Y:S01]  /*144d0*/  FADD.FTZ R23, R4, R6 ;  /* 0x0000000604177221 */ /* 0x008fe20000010000 */
[----:B------:R-:W-:Y:S01]  /*144e0*/  MOV R5, 0x3f800000 ;  /* 0x3f80000000057802 */ /* 0x000fe20000000f00 */
[----:B------:R-:W-:Y:S01]  /*144f0*/  IMAD.MOV.U32 R4, RZ, RZ, 0x3f800000 ;  /* 0x3f800000ff047424 */ /* 0x000fe200078e00ff */
[----:B------:R-:W-:Y:S01]  /*14500*/  FSETP.NE.FTZ.AND P4, PT, R20, RZ, PT ;  /* 0x000000ff1400720b */ /* 0x000fe20003f95000 */
[----:B------:R-:W-:Y:S01]  /*14510*/  IMAD.MOV.U32 R6, RZ, RZ, 0x3f800000 ;  /* 0x3f800000ff067424 */ /* 0x000fe200078e00ff */
[----:B------:R-:W-:Y:S01]  /*14520*/  FSETP.NE.FTZ.AND P3, PT, R23, RZ, PT ;  /* 0x000000ff1700720b */ /* 0x000fe20003f75000 */
[----:B------:R-:W-:Y:S01]  /*14530*/  @P0 IMAD R37, R39, c[0x0][0x1ec], R3 ;  /* 0x00007b0027250a24 */ /* 0x000fe200078e0203 */
[----:B------:R-:W-:Y:S01]  /*14540*/  IADD3 R7, -R7, R38, RZ ;  /* 0x0000002607077210 */ /* 0x000fe20007ffe1ff */
[----:B------:R-:W1:Y:S01]  /*14550*/  @P6 MUFU.RCP R0, R19 ;  /* 0x0000001300006308 */ /* 0x000e620000001000 */
[----:B------:R-:W-:-:S02]  /*14560*/  @P0 IMAD.MOV.U32 R36, RZ, RZ, R2 ;  /* 0x000000ffff240224 */ /* 0x000fc400078e0002 */
[----:B------:R-:W-:-:S05]  /*14570*/  LEA R24, R8, R7, 0x8 ;  /* 0x0000000708187211 */ /* 0x000fca00078e40ff */
[----:B------:R-:W2:Y:S08]  /*14580*/  @P5 MUFU.RCP R4, R21 ;  /* 0x0000001500045308 */ /* 0x000eb00000001000 */
        /* <DEDUP_REMOVED lines=18> */
[----:B------:R-:W-:Y:S01]  /*146b0*/  SHF.R.S32.HI R3, RZ, 0x1f, R22 ;  /* 0x0000001fff037819 */ /* 0x000fe20000011416 */
[----:B---3--:R-:W-:Y:S01]  /*146c0*/  FMUL.FTZ R2, R5, c[0x0][0x2dc] ;  /* 0x0000b70005027a20 */ /* 0x008fe20000410000 */
[----:B------:R-:W-:Y:S01]  /*146d0*/  F2FP.PACK_AB R12, R12, R150 ;  /* 0x000000960c0c723e */ /* 0x000fe200000000ff */
[C---:B------:R-:W-:Y:S01]  /*146e0*/  FMUL.FTZ R15, R0.reuse, R141 ;  /* 0x0000008d000f7220 */ /* 0x040fe20000410000 */
[----:B------:R-:W-:Y:S01]  /*146f0*/  LEA.HI R3, R3, R22, RZ, 0x3 ;  /* 0x0000001603037211 */ /* 0x000fe200078f18ff */
[C---:B------:R-:W-:Y:S01]  /*14700*/  FMUL.FTZ R148, R0.reuse, R148 ;  /* 0x0000009400947220 */ /* 0x040fe20000410000 */
[----:B------:R-:W-:Y:S01]  /*14710*/  F2FP.PACK_AB R7, R7, R146 ;  /* 0x000000920707723e */ /* 0x000fe200000000ff */
[C---:B------:R-:W-:Y:S01]  /*14720*/  FMUL.FTZ R8, R0.reuse, R149 ;  /* 0x0000009500087220 */ /* 0x040fe20000410000 */
[----:B------:R-:W-:Y:S01]  /*14730*/  LOP3.LUT R3, R3, 0xfffffff8, RZ, 0xc0, !PT ;  /* 0xfffffff803037812 */ /* 0x000fe200078ec0ff */
[C---:B------:R-:W-:Y:S01]  /*14740*/  FMUL.FTZ R144, R0.reuse, R144 ;  /* 0x0000009000907220 */ /* 0x040fe20000410000 */
[----:B------:R-:W-:Y:S01]  /*14750*/  F2FP.PACK_AB R15, R15, R140 ;  /* 0x0000008c0f0f723e */ /* 0x000fe200000000ff */
[----:B------:R-:W-:Y:S01]  /*14760*/  FMUL.FTZ R9, R0, R145 ;  /* 0x0000009100097220 */ /* 0x000fe20000410000 */
[----:B------:R-:W-:Y:S01]  /*14770*/  F2FP.PACK_AB R8, R8, R148 ;  /* 0x000000940808723e */ /* 0x000fe200000000ff */
[----:B------:R-:W-:-:S02]  /*14780*/  IMAD.IADD R3, R22, 0x1, -R3 ;  /* 0x0000000116037824 */ /* 0x000fc400078e0a03 */
[----:B-1----:R-:W-:Y:S01]  /*14790*/  FMUL.FTZ R0, R6, c[0x0][0x2dc] ;  /* 0x0000b70006007a20 */ /* 0x002fe20000410000 */
        /* <DEDUP_REMOVED lines=11> */
[----:B------:R-:W-:Y:S01]  /*14850*/  LEA.HI R2, R3, R3, RZ, 0x1 ;  /* 0x0000000303027211 */ /* 0x000fe200078f08ff */
[C---:B------:R-:W-:Y:S01]  /*14860*/  FMUL.FTZ R158, R0.reuse, R158 ;  /* 0x0000009e009e7220 */ /* 0x040fe20000410000 */
[----:B------:R-:W-:Y:S01]  /*14870*/  F2FP.PACK_AB R11, R11, R164 ;  /* 0x000000a40b0b723e */ /* 0x000fe200000000ff */
[----:B------:R-:W-:Y:S01]  /*14880*/  FMUL.FTZ R159, R0, R159 ;  /* 0x0000009f009f7220 */ /* 0x000fe20000410000 */
[----:B------:R-:W-:Y:S01]  /*14890*/  F2FP.PACK_AB R6, R6, R168 ;  /* 0x000000a80606723e */ /* 0x000fe200000000ff */
[----:B------:R-:W-:-:S02]  /*148a0*/  FMUL.FTZ R162, R0, R162 ;  /* 0x000000a200a27220 */ /* 0x000fc40000410000 */
[C---:B------:R-:W-:Y:S01]  /*148b0*/  FMUL.FTZ R163, R0.reuse, R163 ;  /* 0x000000a300a37220 */ /* 0x040fe20000410000 */
[----:B------:R-:W-:Y:S01]  /*148c0*/  F2FP.PACK_AB R158, R159, R158 ;  /* 0x0000009e9f9e723e */ /* 0x000fe200000000ff */
[C---:B------:R-:W-:Y:S02]  /*148d0*/  FMUL.FTZ R166, R0.reuse, R166 ;  /* 0x000000a600a67220 */ /* 0x040fe40000410000 */
[C---:B------:R-:W-:Y:S01]  /*148e0*/  FMUL.FTZ R10, R0.reuse, R167 ;  /* 0x000000a7000a7220 */ /* 0x040fe20000410000 */
[----:B------:R-:W-:Y:S01]  /*148f0*/  F2FP.PACK_AB R162, R163, R162 ;  /* 0x000000a2a3a2723e */ /* 0x000fe200000000ff */
[C---:B------:R-:W-:Y:S02]  /*14900*/  FMUL.FTZ R170, R0.reuse, R170 ;  /* 0x000000aa00aa7220 */ /* 0x040fe40000410000 */
[----:B------:R-:W-:Y:S01]  /*14910*/  FMUL.FTZ R5, R0, R171 ;  /* 0x000000ab00057220 */ /* 0x000fe20000410000 */
[----:B------:R-:W-:Y:S02]  /*14920*/  SHF.R.S32.HI R0, RZ, 0x1, R2 ;  /* 0x00000001ff007819 */ /* 0x000fe40000011402 */
[----:B------:R-:W-:-:S02]  /*14930*/  LOP3.LUT R2, R2, 0x3fffffe, RZ, 0xc0, !PT ;  /* 0x03fffffe02027812 */ /* 0x000fc400078ec0ff */
[C---:B------:R-:W-:Y:S02]  /*14940*/  SHF.L.U32 R4, R0.reuse, 0x6, RZ ;  /* 0x0000000600047819 */ /* 0x040fe400000006ff */
[----:B------:R-:W-:Y:S01]  /*14950*/  LOP3.LUT P1, RZ, R0, 0x2, RZ, 0xc0, !PT ;  /* 0x0000000200ff7812 */ /* 0x000fe2000782c0ff */
[----:B------:R-:W-:Y:S01]  /*14960*/  IMAD.IADD R2, R3, 0x1, -R2 ;  /* 0x0000000103027824 */ /* 0x000fe200078e0a02 */
[----:B------:R-:W-:Y:S02]  /*14970*/  LOP3.LUT R3, R4, 0xc0, RZ, 0xc0, !PT ;  /* 0x000000c004037812 */ /* 0x000fe400078ec0ff */
[----:B------:R-:W-:Y:S02]  /*14980*/  LOP3.LUT R4, R0, 0x1, RZ, 0xc0, !PT ;  /* 0x0000000100047812 */ /* 0x000fe400078ec0ff */
[----:B------:R-:W-:Y:S02]  /*14990*/  LEA R2, R2, R24, 0x4 ;  /* 0x0000001802027211 */ /* 0x000fe400078e20ff */
[----:B------:R-:W-:Y:S01]  /*149a0*/  LEA.HI R3, R3, R3, RZ, 0x1d ;  /* 0x0000000303037211 */ /* 0x000fe200078fe8ff */
[----:B------:R-:W1:Y:S01]  /*149b0*/  LDC.U8 R24, c[0x0][0x328] ;  /* 0x0000ca00ff187b82 */ /* 0x000e620000000000 */
[----:B------:R-:W-:-:S02]  /*149c0*/  ISETP.NE.U32.AND P2, PT, R4, 0x1, PT ;  /* 0x000000010400780c */ /* 0x000fc40003f45070 */
[----:B------:R-:W-:Y:S01]  /*149d0*/  MOV R4, 0xfffffff0 ;  /* 0xfffffff000047802 */ /* 0x000fe20000000f00 */
[----:B------:R-:W-:Y:S01]  /*149e0*/  IMAD.U32 R2, R2, 0x2, R3 ;  /* 0x0000000202027824 */ /* 0x000fe200078e0003 */
[----:B------:R-:W-:Y:S02]  /*149f0*/  F2FP.PACK_AB R10, R10, R166 ;  /* 0x000000a60a0a723e */ /* 0x000fe400000000ff */
[----:B------:R-:W-:Y:S02]  /*14a00*/  SEL R4, R4, 0x10, !P2 ;  /* 0x0000001004047807 */ /* 0x000fe40005000000 */
[----:B------:R-:W-:Y:S02]  /*14a10*/  SHF.L.U32 R0, R2, 0x1, RZ ;  /* 0x0000000102007819 */ /* 0x000fe400000006ff */
[----:B------:R-:W-:Y:S02]  /*14a20*/  F2FP.PACK_AB R5, R5, R170 ;  /* 0x000000aa0505723e */ /* 0x000fe400000000ff */
[C---:B------:R-:W-:Y:S01]  /*14a30*/  IADD3 R3, R0.reuse, R4, RZ ;  /* 0x0000000400037210 */ /* 0x040fe20007ffe0ff */
[----:B------:R-:W-:Y:S01]  /*14a40*/  STS [R0], R17 ;  /* 0x0000001100007388 */ /* 0x000fe20000000800 */
[----:B------:R-:W-:-:S02]  /*14a50*/  IADD3 R2, R0, 0x20, RZ ;  /* 0x0000002000027810 */ /* 0x000fc40007ffe0ff */
[----:B------:R-:W-:Y:S01]  /*14a60*/  @P1 IADD3 R2, R0, -0x20, RZ ;  /* 0xffffffe000021810 */ /* 0x000fe20007ffe0ff */
[----:B------:R2:W-:Y:S01]  /*14a70*/  STS [R0+0x200], R16 ;  /* 0x0002001000007388 */ /* 0x0005e20000000800 */
[----:B------:R-:W-:-:S03]  /*14a80*/  ISETP.NE.AND P2, PT, R26, RZ, PT ;  /* 0x000000ff1a00720c */ /* 0x000fc60003f45270 */
[----:B------:R-:W-:Y:S04]  /*14a90*/  STS [R3], R15 ;  /* 0x0000000f03007388 */ /* 0x000fe80000000800 */
[----:B------:R-:W-:Y:S04]  /*14aa0*/  STS [R3+0x200], R14 ;  /* 0x0002000e03007388 */ /* 0x000fe80000000800 */
[----:B------:R3:W-:Y:S02]  /*14ab0*/  STS [R0+0x1000], R18 ;  /* 0x0010001200007388 */ /* 0x0007e40000000800 */
[----:B-1----:R-:W-:-:S02]  /*14ac0*/  @!P2 ISETP.NE.AND P1, PT, R24, RZ, PT ;  /* 0x000000ff1800a20c */ /* 0x002fc40003f25270 */
[----:B------:R1:W-:Y:S04]  /*14ad0*/  STS [R0+0x1200], R158 ;  /* 0x0012009e00007388 */ /* 0x0003e80000000800 */
[----:B------:R4:W-:Y:S04]  /*14ae0*/  STS [R3+0x1000], R13 ;  /* 0x0010000d03007388 */ /* 0x0009e80000000800 */
[----:B------:R4:W-:Y:S04]  /*14af0*/  STS [R3+0x1200], R162 ;  /* 0x001200a203007388 */ /* 0x0009e80000000800 */
[----:B--2---:R-:W2:Y:S04]  /*14b00*/  S2R R16, SR_CTAID.Y ;  /* 0x0000000000107919 */ /* 0x004ea80000002600 */
[----:B------:R2:W-:Y:S04]  /*14b10*/  STS [R2], R8 ;  /* 0x0000000802007388 */ /* 0x0005e80000000800 */
[----:B------:R2:W-:Y:S04]  /*14b20*/  STS [R2+0x200], R12 ;  /* 0x0002000c02007388 */ /* 0x0005e80000000800 */
[----:B---3--:R3:W5:Y:S01]  /*14b30*/  LDL R18, [R1+0x6c] ;  /* 0x00006c0001127983 */ /* 0x0087620000100800 */
[----:B-1----:R-:W-:-:S03]  /*14b40*/  IADD3 R0, R4, R2, RZ ;  /* 0x0000000204007210 */ /* 0x002fc60007ffe0ff */
[----:B------:R-:W1:Y:S01]  /*14b50*/  S2R R17, SR_CTAID.Z ;  /* 0x0000000000117919 */ /* 0x000e620000002700 */
[----:B----4-:R-:W-:-:S03]  /*14b60*/  @P2 IMAD.MOV.U32 R13, RZ, RZ, c[0x0][0x210] ;  /* 0x00008400ff0d2624 */ /* 0x010fc600078e00ff */
[----:B------:R4:W-:Y:S01]  /*14b70*/  STS [R0], R9 ;  /* 0x0000000900007388 */ /* 0x0009e20000000800 */
[----:B------:R-:W-:-:S03]  /*14b80*/  @!P2 MOV R3, c[0x0][0x214] ;  /* 0x000085000003aa02 */ /* 0x000fc60000000f00 */
[----:B------:R-:W-:Y:S04]  /*14b90*/  STS [R0+0x200], R7 ;  /* 0x0002000700007388 */ /* 0x000fe80000000800 */
[----:B------:R-:W-:Y:S01]  /*14ba0*/  STS [R2+0x1000], R11 ;  /* 0x0010000b02007388 */ /* 0x000fe20000000800 */
[----:B--2---:R-:W-:Y:S01]  /*14bb0*/  @P2 IMAD R8, R13, c[0x0][0x214], RZ ;  /* 0x000085000d082a24 */ /* 0x004fe200078e02ff */
[----:B------:R-:W-:Y:S02]  /*14bc0*/  @!P2 SEL R8, R3, c[0x0][0x234], !P1 ;  /* 0x00008d000308aa07 */ /* 0x000fe40004800000 */
[----:B------:R2:W-:Y:S01]  /*14bd0*/  STS [R2+0x1200], R10 ;  /* 0x0012000a02007388 */ /* 0x0005e20000000800 */
[----:B------:R-:W-:-:S03]  /*14be0*/  ISETP.NE.AND P1, PT, R24, RZ, PT ;  /* 0x000000ff1800720c */ /* 0x000fc60003f25270 */
[----:B------:R-:W-:Y:S01]  /*14bf0*/  STS [R0+0x1000], R6 ;  /* 0x0010000600007388 */ /* 0x000fe20000000800 */
[----:B------:R-:W-:-:S03]  /*14c00*/  ISETP.EQ.AND P1, PT, R26, RZ, P1 ;  /* 0x000000ff1a00720c */ /* 0x000fc60000f22270 */
[----:B------:R1:W-:Y:S04]  /*14c10*/  STS [R0+0x1200], R5 ;  /* 0x0012000500007388 */ /* 0x0003e80000000800 */
[----:B------:R-:W-:Y:S06]  /*14c20*/  BAR.SYNC.DEFER_BLOCKING 0x0 ;  /* 0x0000000000007b1d */ /* 0x000fec0000010000 */
[----:B------:R-:W3:Y:S01]  /*14c30*/  S2R R12, SR_CTAID.X ;  /* 0x00000000000c7919 */ /* 0x000ee20000002500 */
[----:B----4-:R-:W-:Y:S01]  /*14c40*/  @P3 MUFU.LG2 R9, R23 ;  /* 0x0000001700093308 */ /* 0x010fe20000000c00 */
[----:B--2---:R-:W-:-:S07]  /*14c50*/  @!P0 SHF.R.S32.HI R2, RZ, 0x1f, R16 ;  /* 0x0000001fff028819 */ /* 0x004fce0000011410 */
[----:B------:R-:W-:Y:S01]  /*14c60*/  @P4 MUFU.LG2 R10, R20 ;  /* 0x00000014000a4308 */ /* 0x000fe20000000c00 */
[----:B------:R-:W-:Y:S01]  /*14c70*/  @!P0 IMAD R3, R2, c[0x0][0x1e0], RZ ;  /* 0x0000780002038a24 */ /* 0x000fe200078e02ff */
[----:B------:R-:W-:Y:S01]  /*14c80*/  LOP3.LUT R2, R25, 0xffffffe0, RZ, 0xc0, !PT ;  /* 0xffffffe019027812 */ /* 0x000fe200078ec0ff */
[----:B-1----:R-:W-:-:S05]  /*14c90*/  @!P0 IMAD.WIDE.U32 R4, R16, c[0x0][0x1e0], RZ ;  /* 0x0000780010048a25 */ /* 0x002fca00078e00ff */
[----:B------:R-:W1:Y:S01]  /*14ca0*/  @P6 MUFU.LG2 R6, R19 ;  /* 0x0000001300066308 */ /* 0x000e620000000c00 */
[----:B------:R2:W4:Y:S01]  /*14cb0*/  LDS.128 R24, [R226] ;  /* 0x00000000e2187984 */ /* 0x0005220000000c00 */
[----:B------:R-:W-:Y:S01]  /*14cc0*/  @P2 IMAD.MOV.U32 R0, RZ, RZ, 0x1 ;  /* 0x00000001ff002424 */ /* 0x000fe200078e00ff */
[----:B------:R-:W-:Y:S01]  /*14cd0*/  @!P0 MOV R36, R4 ;  /* 0x0000000400248202 */ /* 0x000fe20000000f00 */
[C---:B------:R-:W-:Y:S01]  /*14ce0*/  @!P0 IMAD R3, R16.reuse, c[0x0][0x1e4], R3 ;  /* 0x0000790010038a24 */ /* 0x040fe200078e0203 */
[----:B------:R2:W2:Y:S01]  /*14cf0*/  LDS.128 R28, [R226+0x800] ;  /* 0x00080000e21c7984 */ /* 0x0004a20000000c00 */
[----:B------:R-:W-:Y:S02]  /*14d00*/  @P1 IMAD R4, R16, c[0x0][0x214], RZ ;  /* 0x0000850010041a24 */ /* 0x000fe400078e02ff */
[----:B------:R-:W-:Y:S01]  /*14d10*/  @!P2 IMAD R0, R8, c[0x0][0x1c0], RZ ;  /* 0x000070000800aa24 */ /* 0x000fe200078e02ff */
[----:B------:R2:W2:Y:S01]  /*14d20*/  LDS.128 R32, [R226+0x1000] ;  /* 0x00100000e2207984 */ /* 0x0004a20000000c00 */
[----:B------:R-:W1:Y:S01]  /*14d30*/  @P5 MUFU.LG2 R11, R21 ;  /* 0x00000015000b5308 */ /* 0x000e620000000c00 */
[----:B------:R-:W-:Y:S01]  /*14d40*/  @!P0 IADD3 R37, R5, R3, RZ ;  /* 0x0000000305258210 */ /* 0x000fe20007ffe0ff */
[----:B------:R-:W-:Y:S01]  /*14d50*/  IMAD.IADD R7, R38, 0x1, -R2 ;  /* 0x0000000126077824 */ /* 0x000fe200078e0a02 */
[----:B------:R-:W2:Y:S01]  /*14d60*/  LDS.128 R224, [R226+0x1800] ;  /* 0x00180000e2e07984 */ /* 0x000ea20000000c00 */
[----:B------:R-:W-:Y:S01]  /*14d70*/  IMAD R0, R16, R0, RZ ;  /* 0x0000000010007224 */ /* 0x000fe200078e02ff */
[----:B------:R-:W-:-:S02]  /*14d80*/  @P1 SEL R4, R4, R39, !P0 ;  /* 0x0000002704041207 */ /* 0x000fc40004000000 */
[----:B------:R-:W-:Y:S01]  /*14d90*/  @P2 MOV R5, c[0x0][0x210] ;  /* 0x0000840000052a02 */ /* 0x000fe20000000f00 */
[----:B------:R-:W-:Y:S01]  /*14da0*/  @!P2 IMAD.MOV.U32 R5, RZ, RZ, 0x1 ;  /* 0x00000001ff05a424 */ /* 0x000fe200078e00ff */
[----:B------:R-:W-:Y:S01]  /*14db0*/  @!P1 CS2R R2, SRZ ;  /* 0x0000000000029805 */ /* 0x000fe2000001ff00 */
[----:B------:R-:W-:Y:S02]  /*14dc0*/  SEL R0, R0, RZ, !P1 ;  /* 0x000000ff00007207 */ /* 0x000fe40004800000 */
[----:B------:R-:W-:Y:S02]  /*14dd0*/  @P1 SHF.R.S32.HI R3, RZ, 0x1f, R4 ;  /* 0x0000001fff031819 */ /* 0x000fe40000011404 */
[----:B------:R-:W-:Y:S02]  /*14de0*/  LOP3.LUT P0, RZ, R7, 0x3, RZ, 0xc0, !PT ;  /* 0x0000000307ff7812 */ /* 0x000fe4000780c0ff */
[----:B------:R-:W-:Y:S01]  /*14df0*/  @P1 MOV R2, R4 ;  /* 0x0000000400021202 */ /* 0x000fe20000000f00 */
[----:B---3--:R-:W-:-:S02]  /*14e00*/  IMAD R4, R12, R5, RZ ;  /* 0x000000050c047224 */ /* 0x008fc400078e02ff */
[----:B-1----:R-:W-:Y:S02]  /*14e10*/  @P6 FMUL.FTZ R6, R6, 0.69314718246459960938 ;  /* 0x3f31721806066820 */ /* 0x002fe40000410000 */
[----:B------:R-:W-:Y:S01]  /*14e20*/  IMAD R0, R17, R8, R0 ;  /* 0x0000000811007224 */ /* 0x000fe200078e0200 */
[----:B------:R-:W-:Y:S02]  /*14e30*/  SHF.L.U32 R8, R4, 0x7, RZ ;  /* 0x0000000704087819 */ /* 0x000fe400000006ff */
[----:B------:R-:W-:Y:S01]  /*14e40*/  MOV R16, 0x7f800000 ;  /* 0x7f80000000107802 */ /* 0x000fe20000000f00 */
[----:B------:R-:W-:Y:S02]  /*14e50*/  @P6 FFMA.FTZ R16, R139, c[0x0][0x238], R6 ;  /* 0x00008e008b106a23 */ /* 0x000fe40000010006 */
[----:B------:R-:W-:Y:S01]  /*14e60*/  @P4 FMUL.FTZ R6, R10, 0.69314718246459960938 ;  /* 0x3f3172180a064820 */ /* 0x000fe20000410000 */
[----:B------:R-:W-:Y:S01]  /*14e70*/  IADD3 R10, P2, P1, R8, R2, R0 ;  /* 0x00000002080a7210 */ /* 0x000fe2000795e000 */
[----:B------:R-:W-:Y:S01]  /*14e80*/  @P5 FMUL.FTZ R7, R11, 0.69314718246459960938 ;  /* 0x3f3172180b075820 */ /* 0x000fe20000410000 */
[----:B------:R-:W-:Y:S01]  /*14e90*/  SHF.R.S32.HI R2, RZ, 0x1f, R8 ;  /* 0x0000001fff027819 */ /* 0x000fe20000011408 */
[----:B------:R-:W-:Y:S01]  /*14ea0*/  @P3 FMUL.FTZ R4, R9, 0.69314718246459960938 ;  /* 0x3f31721809043820 */ /* 0x000fe20000410000 */
[----:B------:R-:W-:Y:S01]  /*14eb0*/  SHF.R.S32.HI R0, RZ, 0x1f, R0 ;  /* 0x0000001fff007819 */ /* 0x000fe20000011400 */
        /* <DEDUP_REMOVED lines=8> */
[----:B------:R-:W-:Y:S05]  /*14f40*/  @P0 BRA `(.L_x_501) ;  /* 0x0000029000000947 */ /* 0x000fea0003800000 */
[----:B----4-:R-:W3:Y:S04]  /*14f50*/  LDL.LU R19, [R1+0x70] ;  /* 0x0000700001137983 */ /* 0x010ee80000300800 */
[----:B------:R-:W1:Y:S02]  /*14f60*/  S2R R2, SR_TID.X ;  /* 0x0000000000027919 */ /* 0x000e640000002100 */
[----:B-1----:R-:W-:-:S04]  /*14f70*/  SHF.R.S32.HI R0, RZ, 0x1f, R2 ;  /* 0x0000001fff007819 */ /* 0x002fc80000011402 */
[----:B------:R-:W-:-:S04]  /*14f80*/  LEA.HI R0, R0, R2, RZ, 0x5 ;  /* 0x0000000200007211 */ /* 0x000fc800078f28ff */
[----:B------:R-:W-:-:S05]  /*14f90*/  LOP3.LUT R0, R0, 0xffffffe0, RZ, 0xc0, !PT ;  /* 0xffffffe000007812 */ /* 0x000fca00078ec0ff */
[----:B------:R-:W-:-:S05]  /*14fa0*/  IMAD.IADD R0, R2, 0x1, -R0 ;  /* 0x0000000102007824 */ /* 0x000fca00078e0a00 */
[----:B------:R-:W-:-:S04]  /*14fb0*/  SHF.R.S32.HI R2, RZ, 0x1f, R0 ;  /* 0x0000001fff027819 */ /* 0x000fc80000011400 */
[----:B------:R-:W-:-:S04]  /*14fc0*/  LEA.HI R0, R2, R0, RZ, 0x2 ;  /* 0x0000000002007211 */ /* 0x000fc800078f10ff */
[----:B------:R-:W-:-:S05]  /*14fd0*/  SHF.R.S32.HI R0, RZ, 0x2, R0 ;  /* 0x00000002ff007819 */ /* 0x000fca0000011400 */
[----:B---3--:R-:W-:-:S05]  /*14fe0*/  IMAD R0, R19, 0x10, R0 ;  /* 0x0000001013007824 */ /* 0x008fca00078e0200 */
        /* <DEDUP_REMOVED lines=31> */
.L_x_501:
[----:B----4-:R-:W-:Y:S05]  /*151e0*/  BSYNC B0 ;  /* 0x0000000000007941 */ /* 0x010fea0003800000 */
.L_x_500:
[----:B-1----:R-:W3:Y:S01]  /*151f0*/  LDL.LU.64 R6, [R1+0x48] ;  /* 0x0000480001067983 */ /* 0x002ee20000300a00 */
[----:B------:R-:W-:Y:S01]  /*15200*/  SHF.R.S32.HI R5, RZ, 0x1f, R17 ;  /* 0x0000001fff057819 */ /* 0x000fe20000011411 */
[----:B------:R-:W-:Y:S02]  /*15210*/  BSSY B0, `(.L_x_502) ;  /* 0x000001d000007945 */ /* 0x000fe40003800000 */
[----:B------:R-:W1:Y:S02]  /*15220*/  S2R R2, SR_TID.X ;  /* 0x0000000000027919 */ /* 0x000e640000002100 */
[----:B------:R-:W-:-:S02]  /*15230*/  IMAD R5, R5, c[0x0][0x1f0], RZ ;  /* 0x00007c0005057a24 */ /* 0x000fc400078e02ff */
[----:B------:R-:W4:Y:S01]  /*15240*/  S2R R10, SR_CTAID.X ;  /* 0x00000000000a7919 */ /* 0x000f220000002500 */
[----:B-1----:R-:W-:-:S04]  /*15250*/  SHF.R.S32.HI R4, RZ, 0x1f, R2 ;  /* 0x0000001fff047819 */ /* 0x002fc80000011402 */
[----:B------:R-:W-:-:S04]  /*15260*/  LEA.HI R4, R4, R2, RZ, 0x2 ;  /* 0x0000000204047211 */ /* 0x000fc800078f10ff */
[----:B------:R-:W-:Y:S02]  /*15270*/  LOP3.LUT R0, R4, 0xfffffffc, RZ, 0xc0, !PT ;  /* 0xfffffffc04007812 */ /* 0x000fe400078ec0ff */
[----:B------:R-:W-:-:S03]  /*15280*/  SHF.R.S32.HI R8, RZ, 0x2, R4 ;  /* 0x00000002ff087819 */ /* 0x000fc60000011404 */
[----:B------:R-:W-:Y:S01]  /*15290*/  IMAD.IADD R0, R2, 0x1, -R0 ;  /* 0x0000000102007824 */ /* 0x000fe200078e0a00 */
[----:B------:R-:W-:-:S03]  /*152a0*/  SHF.R.S32.HI R9, RZ, 0x1f, R8 ;  /* 0x0000001fff097819 */ /* 0x000fc60000011408 */
[----:B------:R-:W-:-:S05]  /*152b0*/  IMAD.SHL.U32 R0, R0, 0x8, RZ ;  /* 0x0000000800007824 */ /* 0x000fca00078e00ff */
[----:B------:R-:W-:Y:S02]  /*152c0*/  SHF.R.S32.HI R0, RZ, 0x1f, R0 ;  /* 0x0000001fff007819 */ /* 0x000fe40000011400 */
[C---:B---3--:R-:W-:Y:S02]  /*152d0*/  IADD3 R2, P0, R6.reuse, R36, RZ ;  /* 0x0000002406027210 */ /* 0x048fe40007f1e0ff */
[----:B------:R-:W-:-:S03]  /*152e0*/  ISETP.GE.AND P1, PT, R6, c[0x0][0x220], PT ;  /* 0x0000880006007a0c */ /* 0x000fc60003f26270 */
[----:B------:R-:W-:Y:S01]  /*152f0*/  IMAD.X R3, R0, 0x1, R37, P0 ;  /* 0x0000000100037824 */ /* 0x000fe200000e0625 */
[----:B-----5:R-:W-:Y:S01]  /*15300*/  ISETP.GE.OR P0, PT, R22, R18, P1 ;  /* 0x000000121600720c */ /* 0x020fe20000f06670 */
[C---:B------:R-:W-:Y:S02]  /*15310*/  IMAD R0, R17.reuse, c[0x0][0x1f4], R5 ;  /* 0x00007d0011007a24 */ /* 0x040fe400078e0205 */
[----:B------:R-:W-:-:S04]  /*15320*/  IMAD.WIDE.U32 R6, R17, c[0x0][0x1f0], R2 ;  /* 0x00007c0011067a25 */ /* 0x000fc800078e0002 */
[----:B----4-:R-:W-:-:S04]  /*15330*/  IMAD.WIDE R2, R10, 0x80, R8 ;  /* 0x000000800a027825 */ /* 0x010fc800078e0208 */
        /* <DEDUP_REMOVED lines=10> */
.L_x_503:
[----:B------:R-:W-:Y:S05]  /*153e0*/  BSYNC B0 ;  /* 0x0000000000007941 */ /* 0x000fea0003800000 */
.L_x_502:
        /* <DEDUP_REMOVED lines=14> */
[----:B--2---:R1:W-:Y:S02]  /*154d0*/  STG.E.128 [R12.64], R28 ;  /* 0x0000001c0c007986 */ /* 0x0043e4000c101d12 */
.L_x_505:
[----:B------:R-:W-:Y:S05]  /*154e0*/  BSYNC B0 ;  /* 0x0000000000007941 */ /* 0x000fea0003800000 */
.L_x_504:
        /* <DEDUP_REMOVED lines=15> */
.L_x_507:
[----:B------:R-:W-:Y:S05]  /*155e0*/  BSYNC B0 ;  /* 0x0000000000007941 */ /* 0x000fea0003800000 */
.L_x_506:
        /* <DEDUP_REMOVED lines=13> */
[----:B--2---:R-:W-:Y:S01]  /*156c0*/  STG.E.128 [R2.64], R224 ;  /* 0x000000e002007986 */ /* 0x004fe2000c101d12 */
[----:B------:R-:W-:Y:S05]  /*156d0*/  EXIT ;  /* 0x000000000000794d */ /* 0x000fea0003800000 */
.L_x_466:
[----:B------:R-:W2:Y:S01]  /*156e0*/  LDL.LU R9, [R1+0x68] ;  /* 0x0000680001097983 */ /* 0x000ea20000300800 */
[----:B------:R-:W3:Y:S01]  /*156f0*/  LDC.U8 R4, c[0x0][0x329] ;  /* 0x0000ca40ff047b82 */ /* 0x000ee20000000000 */
[----:B------:R-:W-:Y:S01]  /*15700*/  LEA.HI R8, R25, R210, RZ, 0x2 ;  /* 0x000000d219087211 */ /* 0x000fe200078f10ff */
[----:B------:R-:W-:Y:S01]  /*15710*/  BSSY B0, `(.L_x_508) ;  /* 0x0000041000007945 */ /* 0x000fe20003800000 */
[----:B------:R-:W4:Y:S01]  /*15720*/  S2R R12, SR_CTAID.X ;  /* 0x00000000000c7919 */ /* 0x000f220000002500 */
[----:B------:R-:W-:Y:S02]  /*15730*/  IADD3 R14, -R38, R190, RZ ;  /* 0x000000be260e7210 */ /* 0x000fe40007ffe1ff */
[----:B------:R-:W-:Y:S02]  /*15740*/  LOP3.LUT R7, R8, 0xfffffffc, RZ, 0xc0, !PT ;  /* 0xfffffffc08077812 */ /* 0x000fe400078ec0ff */
[----:B------:R-:W5:Y:S03]  /*15750*/  LDC.U8 R6, c[0x0][0x328] ;  /* 0x0000ca00ff067b82 */ /* 0x000f660000000000 */
[----:B------:R-:W-:Y:S01]  /*15760*/  IMAD.IADD R20, R210, 0x1, -R7 ;  /* 0x00000001d2147824 */ /* 0x000fe200078e0a07 */
[----:B---3--:R-:W-:-:S02]  /*15770*/  ISETP.NE.AND P2, PT, R4, RZ, PT ;  /* 0x000000ff0400720c */ /* 0x008fc40003f45270 */
        /* <DEDUP_REMOVED lines=21> */
[----:B------:R-:W-:Y:S01]  /*158d0*/  @!P4 IMAD.IADD R4, R3, 0x1, R0 ;  /* 0x000000010304c824 */ /* 0x000fe200078e0200 */
[----:B------:R-:W-:Y:S01]  /*158e0*/  SHF.R.S32.HI R3, RZ, 0x1f, R16 ;  /* 0x0000001fff037819 */ /* 0x000fe20000011410 */
[----:B------:R-:W-:Y:S02]  /*158f0*/  IMAD.SHL.U32 R0, R20, 0x8, RZ ;  /* 0x0000000814007824 */ /* 0x000fe400078e00ff */
[----:B------:R-:W-:Y:S02]  /*15900*/  @!P1 IMAD R9, R28, c[0x0][0x214], RZ ;  /* 0x000085001c099a24 */ /* 0x000fe400078e02ff */
[----:B------:R-:W-:Y:S01]  /*15910*/  @!P2 IMAD R2, R5, c[0x0][0x1c0], RZ ;  /* 0x000070000502aa24 */ /* 0x000fe200078e02ff */
[----:B------:R-:W-:Y:S01]  /*15920*/  IADD3 R10, P3, R0, R10, RZ ;  /* 0x0000000a000a7210 */ /* 0x000fe20007f7e0ff */
[----:B------:R-:W-:Y:S01]  /*15930*/  @P0 IMAD.MOV.U32 R6, RZ, RZ, R9 ;  /* 0x000000ffff060224 */ /* 0x000fe200078e0009 */
[----:B------:R1:W-:Y:S01]  /*15940*/  @!P1 STL [R1+0x68], R9 ;  /* 0x0000680901009387 */ /* 0x0003e20000100800 */
[----:B------:R-:W-:Y:S01]  /*15950*/  IMAD R2, R28, R2, RZ ;  /* 0x000000021c027224 */ /* 0x000fe200078e02ff */
[----:B------:R-:W-:-:S02]  /*15960*/  LEA.HI.X.SX32 R11, R0, R4, 0x1, P3 ;  /* 0x00000004000b7211 */ /* 0x000fc400018f0eff */
[----:B------:R-:W-:Y:S01]  /*15970*/  ISETP.GE.AND P1, PT, R0, c[0x0][0x220], PT ;  /* 0x0000880000007a0c */ /* 0x000fe20003f26270 */
[----:B------:R-:W-:Y:S01]  /*15980*/  IMAD R0, R3, c[0x0][0x1f0], RZ ;  /* 0x00007c0003007a24 */ /* 0x000fe200078e02ff */
[----:B------:R-:W-:Y:S01]  /*15990*/  SHF.R.S32.HI R4, RZ, 0x2, R8 ;  /* 0x00000002ff047819 */ /* 0x000fe20000011408 */
[----:B------:R-:W-:Y:S01]  /*159a0*/  IMAD.WIDE.U32 R10, R16, c[0x0][0x1f0], R10 ;  /* 0x00007c00100a7a25 */ /* 0x000fe200078e000a */
[----:B------:R-:W-:Y:S02]  /*159b0*/  SEL R3, R2, RZ, !P0 ;  /* 0x000000ff02037207 */ /* 0x000fe40004000000 */
[-C--:B------:R-:W-:Y:S01]  /*159c0*/  ISETP.GE.OR P3, PT, R4, R14.reuse, P1 ;  /* 0x0000000e0400720c */ /* 0x080fe20000f66670 */
[----:B------:R-:W-:Y:S01]  /*159d0*/  IMAD R2, R38, R17, RZ ;  /* 0x0000001126027224 */ /* 0x000fe200078e02ff */
[----:B------:R-:W-:Y:S02]  /*159e0*/  @P0 SHF.R.S32.HI R7, RZ, 0x1f, R9 ;  /* 0x0000001fff070819 */ /* 0x000fe40000011409 */
[----:B------:R-:W-:-:S02]  /*159f0*/  ISETP.GE.AND P6, PT, R4, R14, PT ;  /* 0x0000000e0400720c */ /* 0x000fc40003fc6270 */
[----:B------:R-:W-:Y:S01]  /*15a00*/  SHF.R.S32.HI R8, RZ, 0x1f, R2 ;  /* 0x0000001fff087819 */ /* 0x000fe20000011402 */
[C---:B-1----:R-:W-:Y:S02]  /*15a10*/  IMAD R9, R16.reuse, c[0x0][0x1f4], R0 ;  /* 0x00007d0010097a24 */ /* 0x042fe400078e0200 */
[----:B------:R-:W-:Y:S01]  /*15a20*/  IMAD R0, R16, R5, R3 ;  /* 0x0000000510007224 */ /* 0x000fe200078e0203 */
[----:B------:R-:W-:-:S04]  /*15a30*/  SHF.R.S32.HI R5, RZ, 0x1f, R4 ;  /* 0x0000001fff057819 */ /* 0x000fc80000011404 */
[----:B------:R-:W-:Y:S01]  /*15a40*/  IADD3 R19, P2, P0, R2, R6, R0 ;  /* 0x0000000602137210 */ /* 0x000fe2000785e000 */
[----:B----4-:R-:W-:Y:S01]  /*15a50*/  IMAD.WIDE R2, R12, 0x80, R4 ;  /* 0x000000800c027825 */ /* 0x010fe200078e0204 */
        /* <DEDUP_REMOVED lines=12> */
.L_x_509:
[----:B------:R-:W-:Y:S05]  /*15b20*/  BSYNC B0 ;  /* 0x0000000000007941 */ /* 0x000fea0003800000 */
.L_x_508:
        /* <DEDUP_REMOVED lines=16> */
.L_x_511:
[----:B------:R-:W-:Y:S05]  /*15c30*/  BSYNC B0 ;  /* 0x0000000000007941 */ /* 0x000fea0003800000 */
.L_x_510:
        /* <DEDUP_REMOVED lines=16> */
.L_x_513:
[----:B------:R-:W-:Y:S05]  /*15d40*/  BSYNC B0 ;  /* 0x0000000000007941 */ /* 0x000fea0003800000 */
.L_x_512:
        /* <DEDUP_REMOVED lines=15> */
.L_x_515:
[----:B------:R-:W-:Y:S05]  /*15e40*/  BSYNC B0 ;  /* 0x0000000000007941 */ /* 0x000fea0003800000 */
.L_x_514:
        /* <DEDUP_REMOVED lines=34> */
.L_x_516:
        /* <DEDUP_REMOVED lines=9> */
.L_x_1137:


//--------------------- .text._ZN5flash16flash_fwd_kernelI23Flash_fwd_kernel_traitsILi32ELi128ELi128ELi4ELb0ELb0EN7cutlass6half_tE19Flash_kernel_traitsILi32ELi128ELi128ELi4ES3_EELb1ELb0ELb0ELb0ELb0ELb0ELb0ELb1EEEvNS_16Flash_fwd_paramsE --------------------------
	.section	.text._ZN5flash16flash_fwd_kernelI23Flash_fwd_kernel_traitsILi32ELi128ELi128ELi4ELb0ELb0EN7cutlass6half_tE19Flash_kernel_traitsILi32ELi128ELi128ELi4ES3_EELb1ELb0ELb0ELb0ELb0ELb0ELb0ELb1EEEvNS_16Flash_fwd_paramsE,"ax",@progbits
	.sectioninfo	@"SHI_REGISTERS=255"
	.align	128
        .global         _ZN5flash16flash_fwd_kernelI23Flash_fwd_kernel_traitsILi32ELi128ELi128ELi4ELb0ELb0EN7cutlass6half_tE19Flash_kernel_traitsILi32ELi128ELi128ELi4ES3_EELb1ELb0ELb0ELb0ELb0ELb0ELb0ELb1EEEvNS_16Flash_fwd_paramsE
        .type           _ZN5flash16flash_fwd_kernelI23Flash_fwd_kernel_traitsILi32ELi128ELi128ELi4ELb0ELb0EN7cutlass6half_tE19Flash_kernel_traitsILi32ELi128ELi128ELi4ES3_EELb1ELb0ELb0ELb0ELb0ELb0ELb0ELb1EEEvNS_16Flash_fwd_paramsE,@function
        .size           _ZN5flash16flash_fwd_kernelI23Flash_fwd_kernel_traitsILi32ELi128ELi128ELi4ELb0ELb0EN7cutlass6half_tE19Flash_kernel_traitsILi32ELi128ELi128ELi4ES3_EELb1ELb0ELb0ELb0ELb0ELb0ELb0ELb1EEEvNS_16Flash_fwd_paramsE,(.L_x_1138 - _ZN5flash16flash_fwd_kernelI23Flash_fwd_kernel_traitsILi32ELi128ELi128ELi4ELb0ELb0EN7cutlass6half_tE19Flash_kernel_traitsILi32ELi128ELi128ELi4ES3_EELb1ELb0ELb0ELb0ELb0ELb0ELb0ELb1EEEvNS_16Flash_fwd_paramsE)
        .other          _ZN5flash16flash_fwd_kernelI23Flash_fwd_kernel_traitsILi32ELi128ELi128ELi4ELb0ELb0EN7cutlass6half_tE19Flash_kernel_traitsILi32ELi128ELi128ELi4ES3_EELb1ELb0ELb0ELb0ELb0ELb0ELb0ELb1EEEvNS_16Flash_fwd_paramsE,@"STO_CUDA_ENTRY STV_DEFAULT"
_ZN5flash16flash_fwd_kernelI23Flash_fwd_kernel_traitsILi32ELi128ELi128ELi4ELb0ELb0EN7cutlass6half_tE19Flash_kernel_traitsILi32ELi128ELi128ELi4ES3_EELb1ELb0ELb0ELb0ELb0ELb0ELb0ELb1EEEvNS_16Flash_fwd_paramsE:
.text._ZN5flash16flash_fwd_kernelI23Flash_fwd_kernel_traitsILi32ELi128ELi128ELi4ELb0ELb0EN7cutlass6half_tE19Flash_kernel_traitsILi32ELi128ELi128ELi4ES3_EELb1ELb0ELb0ELb0ELb0ELb0ELb0ELb1EEEvNS_16Flash_fwd_paramsE:
[----:B------:R-:W-:-:S03]  /*0000*/  MOV R1, c[0x0][0x28] ;  /* 0x00000a0000017a02 */ /* 0x000fc60000000f00 */
[----:B------:R-:W-:Y:S01]  /*0010*/  ULDC.U8 UR4, c[0x0][0x304] ;  /* 0x0000c10000047ab9 */ /* 0x000fe20000000000 */
[----:B------:R-:W-:Y:S01]  /*0020*/  IADD3 R1, R1, -0x358, RZ ;  /* 0xfffffca801017810 */ /* 0x000fe20007ffe0ff */
[----:B------:R-:W-:Y:S01]  /*0030*/  ULDC.64 UR20, c[0x0][0x2f0] ;  /* 0x0000bc0000147ab9 */ /* 0x000fe20000000a00 */
[----:B------:R-:W-:Y:S01]  /*0040*/  ISETP.NE.AND P2, PT, RZ, UR4, PT ;  /* 0x00000004ff007c0c */ /* 0x000fe2000bf45270 */
[----:B------:R-:W-:Y:S01]  /*0050*/  IMAD.U32 R4, RZ, RZ, UR20 ;  /* 0x00000014ff047e24 */ /* 0x000fe2000f8e00ff */
[----:B------:R-:W-:Y:S01]  /*0060*/  ULDC.64 UR16, c[0x0][0x118] ;  /* 0x0000460000107ab9 */ /* 0x000fe20000000a00 */
[----:B------:R-:W-:Y:S01]  /*0070*/  IMAD.U32 R5, RZ, RZ, UR21 ;  /* 0x00000015ff057e24 */ /* 0x000fe2000f8e00ff */
[----:B------:R-:W-:Y:S01]  /*0080*/  MOV R2, c[0x0][0x2fc] ;  /* 0x0000bf0000027a02 */ /* 0x000fe20000000f00 */
[----:B------:R-:W-:Y:S01]  /*0090*/  IMAD.MOV.U32 R6, RZ, RZ, c[0x0][0x2f8] ;  /* 0x0000be00ff067624 */ /* 0x000fe200078e00ff */
[----:B------:R-:W1:Y:S01]  /*00a0*/  S2UR UR11, SR_CTAID.X ;  /* 0x00000000000b79c3 */ /* 0x000e620000002500 */
[----:B------:R-:W-:-:S06]  /*00b0*/  ULDC.64 UR4, c[0x0][0x240] ;  /* 0x0000900000047ab9 */ /* 0x000fcc0000000a00 */
[----:B------:R-:W2:Y:S01]  /*00c0*/  @P2 LDG.E.64 R4, [R4.64] ;  /* 0x0000001004042981 */ /* 0x000ea2000c1e1b00 */
[----:B------:R-:W-:-:S05]  /*00d0*/  @P2 IMAD.MOV.U32 R7, RZ, RZ, R2 ;  /* 0x000000ffff072224 */ /* 0x000fca00078e0002 */
[----:B------:R3:W4:Y:S01]  /*00e0*/  @P2 LDG.E.64 R8, [R6.64] ;  /* 0x0000001006082981 */ /* 0x000722000c1e1b00 */
[----:B------:R-:W5:Y:S01]  /*00f0*/  S2UR UR10, SR_CTAID.Y ;  /* 0x00000000000a79c3 */ /* 0x000f620000002600 */
[----:B------:R-:W-:Y:S02]  /*0100*/  UISETP.NE.U32.AND UP2, UPT, URZ, UR4, UPT ;  /* 0x000000043f00728c */ /* 0x000fe4000bf45070 */
[----:B------:R-:W-:Y:S02]  /*0110*/  UMOV UR12, 0x4 ;  /* 0x00000004000c7882 */ /* 0x000fe40000000000 */
[----:B------:R-:W-:Y:S02]  /*0120*/  UISETP.NE.AND.EX UP2, UPT, URZ, UR5, UPT, UP2 ;  /* 0x000000053f00728c */ /* 0x000fe4000bf45320 */
[----:B------:R-:W-:Y:S01]  /*0130*/  ULDC.64 UR14, c[0x0][0x240] ;  /* 0x00009000000e7ab9 */ /* 0x000fe20000000a00 */
[----:B------:R-:W1:Y:S01]  /*0140*/  S2UR UR9, SR_CTAID.Z ;  /* 0x00000000000979c3 */ /* 0x000e620000002700 */
[----:B------:R-:W-:-:S02]  /*0150*/  ULDC.64 UR4, c[0x0][0x250] ;  /* 0x0000940000047ab9 */ /* 0x000fc40000000a00 */
[----:B------:R-:W-:Y:S01]  /*0160*/  PLOP3.LUT P0, PT, PT, PT, UP2, 0x80, 0x0 ;  /* 0x000000000000781c */ /* 0x000fe20003f0f028 */
[----:B------:R-:W-:Y:S02]  /*0170*/  UISETP.NE.U32.AND UP0, UPT, URZ, UR4, UPT ;  /* 0x000000043f00728c */ /* 0x000fe4000bf05070 */
[----:B------:R-:W-:Y:S02]  /*0180*/  ULDC.U8 UR8, c[0x0][0x312] ;  /* 0x0000c48000087ab9 */ /* 0x000fe40000000000 */
[----:B------:R-:W-:Y:S02]  /*0190*/  UISETP.NE.AND UP3, UPT, UR8, URZ, UPT ;  /* 0x0000003f0800728c */ /* 0x000fe4000bf65270 */
[----:B------:R-:W-:-:S03]  /*01a0*/  UISETP.NE.AND.EX UP0, UPT, URZ, UR5, UPT, UP0 ;  /* 0x000000053f00728c */ /* 0x000fc6000bf05300 */
[----:B------:R-:W-:Y:S01]  /*01b0*/  ULDC.64 UR4, c[0x0][0x250] ;  /* 0x0000940000047ab9 */ /* 0x000fe20000000a00 */
[----:B---3--:R-:W3:Y:S01]  /*01c0*/  S2R R7, SR_TID.X ;  /* 0x0000000000077919 */ /* 0x008ee20000002100 */
[----:B-----5:R-:W-:Y:S02]  /*01d0*/  UIMAD.WIDE UR14, UR10, UR12, UR14 ;  /* 0x0000000c0a0e72a5 */ /* 0x020fe4000f8e020e */
[----:B-1----:R-:W-:-:S06]  /*01e0*/  ULOP3.LUT UR6, UR9, UR11, UR10, 0xfe, !UPT ;  /* 0x0000000b09067292 */ /* 0x002fcc000f8efe0a */
[----:B---3--:R-:W-:Y:S01]  /*01f0*/  LOP3.LUT P3, RZ, R7, UR6, RZ, 0xfc, !PT ;  /* 0x0000000607ff7c12 */ /* 0x008fe2000f86fcff */
[----:B------:R-:W-:Y:S02]  /*0200*/  ULDC.64 UR6, c[0x0][0x248] ;  /* 0x0000920000067ab9 */ /* 0x000fe40000000a00 */
[----:B------:R-:W-:-:S04]  /*0210*/  UISETP.EQ.U32.AND UP1, UPT, URZ, UR6, UPT ;  /* 0x000000063f00728c */ /* 0x000fc8000bf22070 */
[----:B------:R-:W-:-:S03]  /*0220*/  UISETP.EQ.OR.EX UP1, UPT, URZ, UR7, !UP3, UP1 ;  /* 0x000000073f00728c */ /* 0x000fc6000df22710 */
[----:B------:R-:W-:-:S03]  /*0230*/  ULDC.64 UR6, c[0x0][0x248] ;  /* 0x0000920000067ab9 */ /* 0x000fc60000000a00 */
[----:B------:R-:W-:Y:S02]  /*0240*/  @!P3 IMAD.MOV.U32 R10, RZ, RZ, c[0x0][0x308] ;  /* 0x0000c200ff0ab624 */ /* 0x000fe400078e00ff */
[----:B------:R-:W-:Y:S01]  /*0250*/  @!P3 IMAD.MOV.U32 R11, RZ, RZ, c[0x0][0x30c] ;  /* 0x0000c300ff0bb624 */ /* 0x000fe200078e00ff */
[----:B------:R-:W-:Y:S02]  /*0260*/  @UP0 UIMAD.WIDE UR4, UR10, UR12, UR4 ;  /* 0x0000000c0a0402a5 */ /* 0x000fe4000f8e0204 */
[----:B------:R-:W-:Y:S01]  /*0270*/  UIMAD.WIDE UR6, UR10, UR12, UR6 ;  /* 0x0000000c0a0672a5 */ /* 0x000fe2000f8e0206 */
[----:B--2---:R-:W1:Y:S01]  /*0280*/  @P2 R2UR UR20, R4 ;  /* 0x00000000041423c2 */ /* 0x004e6200000e0000 */
[----:B----4-:R-:W-:-:S07]  /*0290*/  @P2 IADD3 R6, P1, R8, c[0x0][0x300], RZ ;  /* 0x0000c00008062a10 */ /* 0x010fce0007f3e0ff */
[----:B------:R-:W2:Y:S01]  /*02a0*/  @P2 R2UR UR21, R5 ;  /* 0x00000000051523c2 */ /* 0x000ea200000e0000 */
[----:B------:R-:W-:Y:S02]  /*02b0*/  @P2 IMAD.X R2, RZ, RZ, R9, P1 ;  /* 0x000000ffff022224 */ /* 0x000fe400008e0609 */
[----:B------:R-:W-:Y:S02]  /*02c0*/  @!P3 IMAD.MOV.U32 R8, RZ, RZ, R6 ;  /* 0x000000ffff08b224 */ /* 0x000fe400078e0006 */
[----:B------:R-:W-:-:S05]  /*02d0*/  @!P3 IMAD.MOV.U32 R9, RZ, RZ, R2 ;  /* 0x000000ffff09b224 */ /* 0x000fca00078e0002 */
[----:B------:R-:W-:Y:S01]  /*02e0*/  @!P3 STG.E.64 [R10.64+0x8], R8 ;  /* 0x000008080a00b986 */ /* 0x000fe2000c101b10 */
[----:B-1----:R-:W-:Y:S01]  /*02f0*/  MOV R4, UR20 ;  /* 0x0000001400047c02 */ /* 0x002fe20008000f00 */
[----:B--2---:R-:W-:-:S05]  /*0300*/  IMAD.U32 R5, RZ, RZ, UR21 ;  /* 0x00000015ff057e24 */ /* 0x004fca000f8e00ff */
[----:B------:R1:W-:Y:S01]  /*0310*/  @!P3 STG.E.64 [R10.64], R4 ;  /* 0x000000040a00b986 */ /* 0x0003e2000c101b10 */
[----:B------:R-:W-:Y:S02]  /*0320*/  PLOP3.LUT P1, PT, PT, PT, UP0, 0x80, 0x0 ;  /* 0x000000000000781c */ /* 0x000fe40003f2f008 */
[----:B------:R-:W-:Y:S01]  /*0330*/  PLOP3.LUT P2, PT, PT, PT, UP1, 0x80, 0x0 ;  /* 0x000000000000781c */ /* 0x000fe20003f4f018 */
[----:B-1----:R-:W-:Y:S01]  /*0340*/  IMAD.U32 R4, RZ, RZ, UR14 ;  /* 0x0000000eff047e24 */ /* 0x002fe2000f8e00ff */
[----:B------:R-:W-:-:S05]  /*0350*/  MOV R5, UR15 ;  /* 0x0000000f00057c02 */ /* 0x000fca0008000f00 */
[----:B------:R1:W2:Y:S04]  /*0360*/  @P0 LDG.E R9, [R4.64] ;  /* 0x0000001004090981 */ /* 0x0002a8000c1e1900 */
[----:B------:R1:W3:Y:S01]  /*0370*/  @P0 LDG.E R0, [R4.64+0x4] ;  /* 0x0000041004000981 */ /* 0x0002e2000c1e1900 */
[----:B------:R-:W-:Y:S01]  /*0380*/  MOV R10, UR4 ;  /* 0x00000004000a7c02 */ /* 0x000fe20008000f00 */
[----:B------:R-:W-:-:S05]  /*0390*/  IMAD.U32 R11, RZ, RZ, UR5 ;  /* 0x00000005ff0b7e24 */ /* 0x000fca000f8e00ff */
[----:B------:R4:W5:Y:S01]  /*03a0*/  @P1 LDG.E R3, [R10.64] ;  /* 0x000000100a031981 */ /* 0x000962000c1e1900 */
[----:B-1----:R-:W-:Y:S01]  /*03b0*/  IMAD.U32 R4, RZ, RZ, UR6 ;  /* 0x00000006ff047e24 */ /* 0x002fe2000f8e00ff */
[----:B------:R-:W-:-:S05]  /*03c0*/  MOV R5, UR7 ;  /* 0x0000000700057c02 */ /* 0x000fca0008000f00 */
[----:B------:R-:W5:Y:S01]  /*03d0*/  @!P2 LDG.E R8, [R4.64] ;  /* 0x000000100408a981 */ /* 0x000f62000c1e1900 */
[----:B------:R-:W-:Y:S01]  /*03e0*/  UMOV UR8, 0xffffffff ;  /* 0xffffffff00087882 */ /* 0x000fe20000000000 */
[----:B------:R-:W-:-:S04]  /*03f0*/  SHF.R.S32.HI R12, RZ, 0x1f, R7 ;  /* 0x0000001fff0c7819 */ /* 0x000fc80000011407 */
[----:B----4-:R-:W-:Y:S01]  /*0400*/  LEA.HI R11, R12, R7, RZ, 0x5 ;  /* 0x000000070c0b7211 */ /* 0x010fe200078f28ff */
[----:B------:R-:W1:Y:S01]  /*0410*/  LDC.U8 R212, c[0x0][0x2d8] ;  /* 0x0000b600ffd47b82 */ /* 0x000e620000000000 */
[----:B------:R-:W-:Y:S02]  /*0420*/  UMOV UR14, URZ ;  /* 0x0000003f000e7c82 */ /* 0x000fe40008000000 */
[----:B------:R-:W-:-:S05]  /*0430*/  UMOV UR19, 0xffffffff ;  /* 0xffffffff00137882 */ /* 0x000fca0000000000 */
[----:B--2---:R-:W2:Y:S08]  /*0440*/  @P0 R2UR UR8, R9 ;  /* 0x00000000090803c2 */ /* 0x004eb000000e0000 */
[----:B---3--:R3:W2:Y:S01]  /*0450*/  @P0 R2UR UR15, R0 ;  /* 0x00000000000f03c2 */ /* 0x0086a200000e0000 */
[----:B------:R-:W-:-:S04]  /*0460*/  ISETP.NE.U32.AND P0, PT, RZ, c[0x0][0x248], PT ;  /* 0x00009200ff007a0c */ /* 0x000fc80003f05070 */
[----:B------:R-:W-:Y:S02]  /*0470*/  ISETP.NE.AND.EX P0, PT, RZ, c[0x0][0x24c], PT, P0 ;  /* 0x00009300ff007a0c */ /* 0x000fe40003f05300 */
[----:B---3--:R-:W-:-:S05]  /*0480*/  LOP3.LUT R0, R11, 0xffffffe0, RZ, 0xc0, !PT ;  /* 0xffffffe00b007812 */ /* 0x008fca00078ec0ff */
[----:B------:R-:W-:-:S05]  /*0490*/  IMAD.IADD R13, R7, 0x1, -R0 ;  /* 0x00000001070d7824 */ /* 0x000fca00078e0a00 */
[----:B------:R3:W-:Y:S01]  /*04a0*/  STL [R1+0x20], R13 ;  /* 0x0000200d01007387 */ /* 0x0007e20000100800 */
[----:B--2---:R-:W-:Y:S01]  /*04b0*/  @UP2 UIADD3 UR15, UR15, -UR8, URZ ;  /* 0x800000080f0f2290 */ /* 0x004fe2000fffe03f */
[----:B-----5:R3:W2:Y:S06]  /*04c0*/  @P1 R2UR UR14, R3 ;  /* 0x00000000030e13c2 */ /* 0x0206ac00000e0000 */
[----:B------:R-:W-:Y:S02]  /*04d0*/  @!UP2 ULDC UR15, c[0x0][0x214] ;  /* 0x00008500000faab9 */ /* 0x000fe40000000800 */
[----:B------:R3:W4:Y:S02]  /*04e0*/  @!P2 R2UR UR19, R8 ;  /* 0x000000000813a3c2 */ /* 0x00072400000e0000 */
[----:B--234-:R-:W-:Y:S05]  /*04f0*/  @!P0 BRA `(.L_x_517) ;  /* 0x0000007000008947 */ /* 0x01cfea0003800000 */
[----:B-1----:R-:W-:-:S13]  /*0500*/  PLOP3.LUT P0, PT, PT, PT, UP3, 0x80, 0x0 ;  /* 0x000000000000781c */ /* 0x002fda0003f0f038 */
[----:B------:R-:W2:Y:S04]  /*0510*/  @P0 LDG.E R0, [R4.64+0x4] ;  /* 0x0000041004000981 */ /* 0x000ea8000c1e1900 */
[----:B------:R-:W3:Y:S01]  /*0520*/  @!P0 LDG.E R4, [R4.64] ;  /* 0x0000001004048981 */ /* 0x000ee2000c1e1900 */
[----:B--2---:R-:W1:Y:S02]  /*0530*/  @P0 R2UR UR6, R0 ;  /* 0x00000000000603c2 */ /* 0x004e6400000e0000 */
[----:B-1----:R-:W-:-:S11]  /*0540*/  @UP3 UIADD3 UR6, UR6, -UR19, URZ ;  /* 0x8000001306063290 */ /* 0x002fd6000fffe03f */
[----:B---3--:R1:W2:Y:S02]  /*0550*/  @!P0 R2UR UR6, R4 ;  /* 0x00000000040683c2 */ /* 0x0082a400000e0000 */
[----:B-12---:R-:W-:Y:S05]  /*0560*/  BRA `(.L_x_518) ;  /* 0x0000001000007947 */ /* 0x006fea0003800000 */
.L_x_517:
[----:B-1----:R-:W-:Y:S02]  /*0570*/  ULDC UR6, c[0x0][0x218] ;  /* 0x0000860000067ab9 */ /* 0x002fe40000000800 */
.L_x_518:
        /* <DEDUP_REMOVED lines=21> */
[----:B------:R-:W-:Y:S02]  /*06d0*/  UISETP.GE.AND UP0, UPT, UR13, 0x1, UPT ;  /* 0x000000010d00788c */ /* 0x000fe4000bf06270 */
[----:B------:R-:W-:-:S04]  /*06e0*/  UIADD3 UR4, UR13, 0x7f, URZ ;  /* 0x0000007f0d047890 */ /* 0x000fc8000fffe03f */
[----:B------:R-:W-:Y:S01]  /*06f0*/  PLOP3.LUT P0, PT, PT, PT, UP0, 0x80, 0x0 ;  /* 0x000000000000781c */ /* 0x000fe20003f0f008 */
[----:B------:R-:W-:-:S04]  /*0700*/  USHF.R.S32.HI UR22, URZ, 0x1f, UR4 ;  /* 0x0000001f3f167899 */ /* 0x000fc80008011404 */
[----:B------:R-:W-:-:S08]  /*0710*/  ULEA.HI UR22, UR22, UR4, URZ, 0x7 ;  /* 0x0000000416167291 */ /* 0x000fd0000f8f383f */
[----:B------:R-:W-:Y:S05]  /*0720*/  @!P0 BRA `(.L_x_519) ;  /* 0x00019d9000008947 */ /* 0x000fea0003800000 */
[----:B------:R-:W-:Y:S01]  /*0730*/  UISETP.NE.AND UP1, UPT, UR8, -0x1, UPT ;  /* 0xffffffff0800788c */ /* 0x000fe2000bf25270 */
[----:B------:R-:W-:Y:S01]  /*0740*/  SHF.R.S32.HI R0, RZ, 0x1f, R13 ;  /* 0x0000001fff007819 */ /* 0x000fe2000001140d */
[----:B------:R-:W-:Y:S02]  /*0750*/  UISETP.NE.AND UP0, UPT, UR19, -0x1, UPT ;  /* 0xffffffff1300788c */ /* 0x000fe4000bf05270 */
[----:B------:R-:W-:Y:S02]  /*0760*/  ULDC.64 UR4, c[0x0][0x190] ;  /* 0x0000640000047ab9 */ /* 0x000fe40000000a00 */
[----:B------:R-:W-:Y:S02]  /*0770*/  ULDC.64 UR6, c[0x0][0x178] ;  /* 0x00005e0000067ab9 */ /* 0x000fe40000000a00 */
[----:B------:R-:W-:-:S03]  /*0780*/  PLOP3.LUT P0, PT, PT, PT, UP0, 0x80, 0x0 ;  /* 0x000000000000781c */ /* 0x000fc60003f0f008 */
[----:B------:R-:W-:Y:S02]  /*0790*/  @UP1 UIMAD.WIDE.U32 UR24, UR8, UR4, URZ ;  /* 0x00000004081812a5 */ /* 0x000fe4000f8e003f */
[----:B------:R-:W-:Y:S02]  /*07a0*/  @UP0 UIADD3 UR23, UR14, UR19, URZ ;  /* 0x000000130e170290 */ /* 0x000fe4000fffe03f */
[----:B------:R-:W-:Y:S02]  /*07b0*/  @UP1 UIMAD UR18, UR8, UR5, UR25 ;  /* 0x00000005081212a4 */ /* 0x000fe4000f8e0219 */
[----:B------:R-:W-:Y:S02]  /*07c0*/  @!UP1 USHF.R.S32.HI UR25, URZ, 0x1f, UR10 ;  /* 0x0000001f3f199899 */ /* 0x000fe4000801140a */
[----:B------:R-:W-:Y:S02]  /*07d0*/  ULDC.64 UR4, c[0x0][0x198] ;  /* 0x0000660000047ab9 */ /* 0x000fe40000000a00 */
[----:B------:R-:W-:-:S02]  /*07e0*/  @!UP1 UIMAD UR25, UR25, UR6, URZ ;  /* 0x00000006191992a4 */ /* 0x000fc4000f8e023f */
[----:B------:R-:W-:Y:S02]  /*07f0*/  @!UP1 UIMAD.WIDE.U32 UR28, UR10, UR6, URZ ;  /* 0x000000060a1c92a5 */ /* 0x000fe4000f8e003f */
[----:B------:R-:W-:Y:S02]  /*0800*/  @UP0 UIMAD.WIDE.U32 UR26, UR23, UR4, URZ ;  /* 0x00000004171a02a5 */ /* 0x000fe4000f8e003f */
[----:B------:R-:W-:Y:S02]  /*0810*/  USHF.R.S32.HI UR6, URZ, 0x7, UR22 ;  /* 0x000000073f067899 */ /* 0x000fe40008011416 */
[----:B------:R-:W-:Y:S02]  /*0820*/  @UP0 UIMAD UR23, UR23, UR5, UR27 ;  /* 0x00000005171702a4 */ /* 0x000fe4000f8e021b */
[----:B------:R-:W-:Y:S02]  /*0830*/  ULDC UR22, c[0x0][0x1c0] ;  /* 0x0000700000167ab9 */ /* 0x000fe40000000800 */
[----:B------:R-:W-:-:S02]  /*0840*/  UIMAD UR22, UR10, UR22, UR9 ;  /* 0x000000160a1672a4 */ /* 0x000fc4000f8e0209 */
[----:B------:R-:W-:Y:S02]  /*0850*/  ULDC UR5, c[0x0][0x224] ;  /* 0x0000890000057ab9 */ /* 0x000fe40000000800 */
[----:B------:R-:W-:Y:S02]  /*0860*/  UIMAD UR5, UR22, UR5, UR12 ;  /* 0x00000005160572a4 */ /* 0x000fe4000f8e020c */
[----:B------:R-:W-:Y:S02]  /*0870*/  @!UP1 UIMAD UR4, UR10, UR7, UR25 ;  /* 0x000000070a0492a4 */ /* 0x000fe4000f8e0219 */
[----:B------:R-:W-:Y:S02]  /*0880*/  USHF.L.U32 UR22, UR22, 0x5, URZ ;  /* 0x0000000516167899 */ /* 0x000fe4000800063f */
[----:B------:R-:W-:Y:S02]  /*0890*/  ULDC UR7, c[0x0][0x228] ;  /* 0x00008a0000077ab9 */ /* 0x000fe40000000800 */
[----:B------:R-:W-:-:S02]  /*08a0*/  UIMAD UR7, UR5, UR7, URZ ;  /* 0x00000007050772a4 */ /* 0x000fc4000f8e023f */
[----:B------:R-:W-:Y:S01]  /*08b0*/  USHF.R.S32.HI UR5, URZ, 0x1f, UR22 ;  /* 0x0000001f3f057899 */ /* 0x000fe20008011416 */
[----:B------:R-:W-:Y:S01]  /*08c0*/  IADD3 R6, P2, P1, R6, UR22, R13 ;  /* 0x0000001606067c10 */ /* 0x000fe2000f95e00d */
[----:B------:R-:W-:Y:S02]  /*08d0*/  @!UP1 UIADD3 UR18, UR29, UR4, URZ ;  /* 0x000000041d129290 */ /* 0x000fe4000fffe03f */
[----:B------:R-:W-:Y:S02]  /*08e0*/  @UP1 UMOV UR22, UR24 ;  /* 0x0000001800161c82 */ /* 0x000fe40008000000 */
[----:B------:R-:W-:Y:S01]  /*08f0*/  IADD3.X R2, R2, UR5, R0, P2, P1 ;  /* 0x0000000502027c10 */ /* 0x000fe200097e2400 */
[----:B------:R-:W-:Y:S02]  /*0900*/  @!UP1 UMOV UR22, UR28 ;  /* 0x0000001c00169c82 */ /* 0x000fe40008000000 */
[----:B------:R-:W-:Y:S01]  /*0910*/  @UP0 UMOV UR24, UR26 ;  /* 0x0000001a00180c82 */ /* 0x000fe20008000000 */
[----:B------:R-:W-:Y:S05]  /*0920*/  @P0 BRA `(.L_x_520) ;  /* 0x000000d000000947 */ /* 0x000fea0003800000 */
[----:B------:R-:W-:Y:S02]  /*0930*/  USHF.R.S32.HI UR24, URZ, 0x1f, UR14 ;  /* 0x0000001f3f187899 */ /* 0x000fe4000801140e */
[----:B------:R-:W-:-:S02]  /*0940*/  ULDC.64 UR4, c[0x0][0x198] ;  /* 0x0000660000047ab9 */ /* 0x000fc40000000a00 */
[----:B------:R-:W-:Y:S02]  /*0950*/  UIMAD UR24, UR24, UR4, URZ ;  /* 0x00000004181872a4 */ /* 0x000fe4000f8e023f */
[----:B------:R-:W-:Y:S02]  /*0960*/  UIMAD.WIDE.U32 UR26, UR14, UR4, URZ ;  /* 0x000000040e1a72a5 */ /* 0x000fe4000f8e003f */
[----:B------:R-:W-:Y:S02]  /*0970*/  UIMAD UR24, UR14, UR5, UR24 ;  /* 0x000000050e1872a4 */ /* 0x000fe4000f8e0218 */
[----:B------:R-:W-:Y:S02]  /*0980*/  USHF.R.S32.HI UR23, URZ, 0x1f, UR10 ;  /* 0x0000001f3f177899 */ /* 0x000fe4000801140a */
[----:B------:R-:W-:Y:S02]  /*0990*/  ULDC.64 UR4, c[0x0][0x180] ;  /* 0x0000600000047ab9 */ /* 0x000fe40000000a00 */
[----:B------:R-:W-:-:S02]  /*09a0*/  UIADD3 UR25, UR27, UR24, URZ ;  /* 0x000000181b197290 */ /* 0x000fc4000fffe03f */
[----:B------:R-:W-:Y:S02]  /*09b0*/  UIMAD UR23, UR23, UR4, URZ ;  /* 0x00000004171772a4 */ /* 0x000fe4000f8e023f */
[----:B------:R-:W-:Y:S02]  /*09c0*/  UMOV UR24, UR26 ;  /* 0x0000001a00187c82 */ /* 0x000fe40008000000 */
[----:B------:R-:W-:Y:S02]  /*09d0*/  UIMAD UR23, UR10, UR5, UR23 ;  /* 0x000000050a1772a4 */ /* 0x000fe4000f8e0217 */
[----:B------:R-:W-:-:S04]  /*09e0*/  UIMAD.WIDE.U32 UR24, UR10, UR4, UR24 ;  /* 0x000000040a1872a5 */ /* 0x000fc8000f8e0018 */
[----:B------:R-:W-:Y:S02]  /*09f0*/  UIADD3 UR23, UR25, UR23, URZ ;  /* 0x0000001719177290 */ /* 0x000fe4000fffe03f */
.L_x_520:
        /* <DEDUP_REMOVED lines=11> */
[----:B------:R-:W-:Y:S01]  /*0ab0*/  USHF.R.S32.HI UR19, URZ, 0x1f, UR9 ;  /* 0x0000001f3f137899 */ /* 0x000fe20008011409 */
        /* <DEDUP_REMOVED lines=32> */
.L_x_521:
[CC--:B------:R-:W-:Y:S01]  /*0cc0*/  LEA.HI R4, R12.reuse, R7.reuse, RZ, 0x2 ;  /* 0x000000070c047211 */ /* 0x0c0fe200078f10ff */
[----:B------:R-:W1:Y:S01]  /*0cd0*/  S2R R10, SR_CTAID.Z ;  /* 0x00000000000a7919 */ /* 0x000e620000002700 */
[----:B------:R-:W-:Y:S01]  /*0ce0*/  LEA.HI R16, R12, R7, RZ, 0x3 ;  /* 0x000000070c107211 */ /* 0x000fe200078f18ff */
[----:B------:R-:W-:Y:S01]  /*0cf0*/  UIADD3 UR12, -UR12, UR15, URZ ;  /* 0x0000000f0c0c7290 */ /* 0x000fe2000fffe13f */
[----:B------:R-:W-:Y:S01]  /*0d00*/  LOP3.LUT R3, R4, 0xfffffffc, RZ, 0xc0, !PT ;  /* 0xfffffffc04037812 */ /* 0x000fe200078ec0ff */
[----:B------:R-:W-:Y:S01]  /*0d10*/  ULDC.64 UR4, c[0x0][0x1a8] ;  /* 0x00006a0000047ab9 */ /* 0x000fe20000000a00 */
[----:B------:R-:W-:Y:S01]  /*0d20*/  SHF.R.S32.HI R0, RZ, 0x3, R16 ;  /* 0x00000003ff007819 */ /* 0x000fe20000011410 */
[----:B------:R-:W-:Y:S01]  /*0d30*/  UIMAD UR4, UR19, UR4, URZ ;  /* 0x00000004130472a4 */ /* 0x000fe2000f8e023f */
[----:B------:R-:W-:Y:S01]  /*0d40*/  SHF.R.S32.HI R22, RZ, 0x2, R4 ;  /* 0x00000002ff167819 */ /* 0x000fe20000011404 */
[----:B------:R-:W-:Y:S01]  /*0d50*/  IMAD.IADD R3, R7, 0x1, -R3 ;  /* 0x0000000107037824 */ /* 0x000fe200078e0a03 */
[----:B------:R-:W-:Y:S01]  /*0d60*/  SHF.R.S32.HI R213, RZ, 0x1f, R13 ;  /* 0x0000001fffd57819 */ /* 0x000fe2000001140d */
[----:B------:R-:W-:Y:S01]  /*0d70*/  IMAD.SHL.U32 R5, R0, 0x40, RZ ;  /* 0x0000004000057824 */ /* 0x000fe200078e00ff */
[----:B------:R-:W-:Y:S01]  /*0d80*/  LEA.HI R4, R4, R22, RZ, 0x1 ;  /* 0x0000001604047211 */ /* 0x000fe200078f08ff */
[----:B------:R-:W-:Y:S01]  /*0d90*/  IMAD.SHL.U32 R190, R3, 0x8, RZ ;  /* 0x0000000803be7824 */ /* 0x000fe200078e00ff */
[--C-:B------:R-:W-:Y:S01]  /*0da0*/  SHF.R.S32.HI R3, RZ, 0x5, R11.reuse ;  /* 0x00000005ff037819 */ /* 0x100fe2000001140b */
[----:B------:R-:W-:Y:S01]  /*0db0*/  UIMAD UR4, UR9, UR5, UR4 ;  /* 0x00000005090472a4 */ /* 0x000fe2000f8e0204 */
[----:B------:R-:W-:Y:S01]  /*0dc0*/  LOP3.LUT R5, R5, 0xc0, RZ, 0xc0, !PT ;  /* 0x000000c005057812 */ /* 0x000fe200078ec0ff */
[----:B------:R-:W-:Y:S01]  /*0dd0*/  IMAD.U32 R20, RZ, RZ, UR11 ;  /* 0x0000000bff147e24 */ /* 0x000fe2000f8e00ff */
[----:B------:R-:W-:Y:S01]  /*0de0*/  SHF.R.S32.HI R11, RZ, 0x1f, R11 ;  /* 0x0000001fff0b7819 */ /* 0x000fe2000001140b */
[----:B------:R-:W-:Y:S01]  /*0df0*/  BSSY B0, `(.L_x_522) ;  /* 0x000002c000007945 */ /* 0x000fe20003800000 */
[----:B------:R-:W-:-:S02]  /*0e00*/  LOP3.LUT R4, R4, 0x7fffffe, RZ, 0xc0, !PT ;  /* 0x07fffffe04047812 */ /* 0x000fc400078ec0ff */
[----:B------:R-:W-:Y:S02]  /*0e10*/  LOP3.LUT R8, R5, 0x18, R190, 0xf8, !PT ;  /* 0x0000001805087812 */ /* 0x000fe400078ef8be */
[----:B------:R-:W-:Y:S01]  /*0e20*/  LEA.HI R11, R11, R3, RZ, 0x2 ;  /* 0x000000030b0b7211 */ /* 0x000fe200078f10ff */
[----:B------:R-:W-:Y:S01]  /*0e30*/  IMAD.IADD R4, R22, 0x1, -R4 ;  /* 0x0000000116047824 */ /* 0x000fe200078e0a04 */
[----:B------:R-:W-:Y:S02]  /*0e40*/  SHF.R.U32.HI R5, RZ, 0x3, R5 ;  /* 0x00000003ff057819 */ /* 0x000fe40000011605 */
[----:B------:R-:W-:Y:S01]  /*0e50*/  LEA.HI R213, R213, R13, RZ, 0x2 ;  /* 0x0000000dd5d57211 */ /* 0x000fe200078f10ff */
[----:B------:R-:W-:Y:S01]  /*0e60*/  IMAD R4, R3, 0x8, R4 ;  /* 0x0000000803047824 */ /* 0x000fe200078e0204 */
[----:B------:R-:W-:Y:S02]  /*0e70*/  LOP3.LUT R11, R11, 0xffffffc, RZ, 0xc0, !PT ;  /* 0x0ffffffc0b0b7812 */ /* 0x000fe400078ec0ff */
[----:B------:R-:W-:-:S02]  /*0e80*/  LOP3.LUT R5, R8, R5, RZ, 0x3c, !PT ;  /* 0x0000000508057212 */ /* 0x000fc400078e3cff */
[----:B------:R-:W-:Y:S01]  /*0e90*/  SHF.R.S32.HI R9, RZ, 0x2, R213 ;  /* 0x00000002ff097819 */ /* 0x000fe200000114d5 */
[----:B------:R-:W-:Y:S01]  /*0ea0*/  IMAD.IADD R11, R3, 0x1, -R11 ;  /* 0x00000001030b7824 */ /* 0x000fe200078e0a0b */
[----:B------:R-:W-:Y:S01]  /*0eb0*/  SHF.R.S32.HI R191, RZ, 0x1f, R190 ;  /* 0x0000001fffbf7819 */ /* 0x000fe200000114be */
[----:B------:R-:W-:Y:S01]  /*0ec0*/  IMAD.U32 R4, R4, 0x20, R5 ;  /* 0x0000002004047824 */ /* 0x000fe200078e0005 */
[----:B------:R-:W-:Y:S01]  /*0ed0*/  IADD3 R8, P0, R190, UR22, RZ ;  /* 0x00000016be087c10 */ /* 0x000fe2000ff1e0ff */
[----:B------:R-:W-:Y:S01]  /*0ee0*/  IMAD R9, R11, 0x10, R9 ;  /* 0x000000100b097824 */ /* 0x000fe200078e0209 */
[--C-:B------:R-:W-:Y:S01]  /*0ef0*/  SHF.R.S32.HI R23, RZ, 0x1f, R22.reuse ;  /* 0x0000001fff177819 */ /* 0x100fe20000011416 */
[----:B------:R-:W-:Y:S01]  /*0f00*/  IMAD.SHL.U32 R186, R4, 0x2, RZ ;  /* 0x0000000204ba7824 */ /* 0x000fe200078e00ff */
[----:B------:R-:W-:Y:S03]  /*0f10*/  STL.64 [R1+0x1a0], R190 ;  /* 0x0001a0be01007387 */ /* 0x000fe60000100a00 */
[----:B------:R-:W-:Y:S01]  /*0f20*/  IMAD.WIDE R20, R20, 0x80, R22 ;  /* 0x0000008014147825 */ /* 0x000fe200078e0216 */
[----:B------:R2:W-:Y:S04]  /*0f30*/  STL [R1+0x17c], R9 ;  /* 0x00017c0901007387 */ /* 0x0005e80000100800 */
[----:B------:R3:W-:Y:S01]  /*0f40*/  STL [R1+0x178], R186 ;  /* 0x000178ba01007387 */ /* 0x0007e20000100800 */
[----:B--2---:R-:W-:-:S02]  /*0f50*/  IADD3.X R9, R191, UR18, RZ, P0, !PT ;  /* 0x00000012bf097c10 */ /* 0x004fc400087fe4ff */
[----:B------:R-:W-:-:S03]  /*0f60*/  ISETP.GE.AND P0, PT, R22, UR12, PT ;  /* 0x0000000c16007c0c */ /* 0x000fc6000bf06270 */
[----:B-1----:R-:W-:Y:S01]  /*0f70*/  IMAD.WIDE.U32 R10, R10, c[0x0][0x1a8], R8 ;  /* 0x00006a000a0a7a25 */ /* 0x002fe200078e0008 */
[----:B------:R-:W-:-:S04]  /*0f80*/  SHF.R.S32.HI R9, RZ, 0x1f, R17 ;  /* 0x0000001fff097819 */ /* 0x000fc80000011411 */
[----:B------:R-:W-:-:S05]  /*0f90*/  IADD3 R19, R11, UR4, RZ ;  /* 0x000000040b137c10 */ /* 0x000fca000fffe0ff */
[----:B------:R-:W-:Y:S05]  /*0fa0*/  @P0 BRA `(.L_x_523) ;  /* 0x0000010000000947 */ /* 0x000fea0003800000 */
[----:B---3--:R-:W-:-:S13]  /*0fb0*/  ISETP.GE.AND P0, PT, R190, c[0x0][0x220], PT ;  /* 0x00008800be007a0c */ /* 0x008fda0003f06270 */
        /* <DEDUP_REMOVED lines=15> */
.L_x_523:
[----:B---3--:R-:W-:Y:S05]  /*10b0*/  BSYNC B0 ;  /* 0x0000000000007941 */ /* 0x008fea0003800000 */
.L_x_522:
        /* <DEDUP_REMOVED lines=21> */
.L_x_525:
[----:B------:R-:W-:Y:S05]  /*1210*/  BSYNC B0 ;  /* 0x0000000000007941 */ /* 0x000fea0003800000 */
.L_x_524:
        /* <DEDUP_REMOVED lines=21> */
.L_x_527:
[----:B------:R-:W-:Y:S05]  /*1370*/  BSYNC B0 ;  /* 0x0000000000007941 */ /* 0x000fea0003800000 */
.L_x_526:
[----:B------:R-:W-:Y:S01]  /*1380*/  IADD3 R13, R22, 0x60, RZ ;  /* 0x00000060160d7810 */ /* 0x000fe20007ffe0ff */
[----:B------:R-:W-:Y:S01]  /*1390*/  IMAD.MOV.U32 R181, RZ, RZ, c[0x0][0x198] ;  /* 0x00006600ffb57624 */ /* 0x000fe200078e00ff */
[----:B------:R-:W-:Y:S01]  /*13a0*/  BSSY B0, `(.L_x_528) ;  /* 0x0000016000007945 */ /* 0x000fe20003800000 */
[----:B------:R-:W-:Y:S01]  /*13b0*/  IMAD.MOV.U32 R182, RZ, RZ, 0x7 ;  /* 0x00000007ffb67424 */ /* 0x000fe200078e00ff */
[----:B------:R-:W-:Y:S01]  /*13c0*/  ISETP.GE.AND P0, PT, R13, UR12, PT ;  /* 0x0000000c0d007c0c */ /* 0x000fe2000bf06270 */
[----:B------:R-:W-:-:S03]  /*13d0*/  IMAD.SHL.U32 R183, R181, 0x80, RZ ;  /* 0x00000080b5b77824 */ /* 0x000fc600078e00ff */
[----:B------:R-:W-:-:S09]  /*13e0*/  SHF.L.U64.HI R182, R181, R182, c[0x0][0x19c] ;  /* 0x00006700b5b67619 */ /* 0x000fd200000102b6 */
        /* <DEDUP_REMOVED lines=17> */
.L_x_529:
[----:B------:R-:W-:Y:S05]  /*1500*/  BSYNC B0 ;  /* 0x0000000000007941 */ /* 0x000fea0003800000 */
.L_x_528:
[C---:B------:R-:W-:Y:S01]  /*1510*/  IMAD R5, R23.reuse, c[0x0][0x198], RZ ;  /* 0x0000660017057a24 */ /* 0x040fe200078e02ff */
[-C--:B------:R-:W-:Y:S01]  /*1520*/  LEA.HI R12, R12, R7.reuse, RZ, 0x4 ;  /* 0x000000070c0c7211 */ /* 0x080fe200078f20ff */
[--C-:B-1----:R-:W-:Y:S01]  /*1530*/  IMAD.WIDE.U32 R18, R22, c[0x0][0x198], R190.reuse ;  /* 0x0000660016127a25 */ /* 0x102fe200078e00be */
[----:B------:R-:W-:Y:S01]  /*1540*/  UIADD3 UR27, UR6, -0x1, URZ ;  /* 0xffffffff061b7890 */ /* 0x000fe2000fffe03f */
[----:B------:R-:W-:Y:S01]  /*1550*/  BSSY B0, `(.L_x_530) ;  /* 0x0000034000007945 */ /* 0x000fe20003800000 */
[----:B------:R-:W-:Y:S01]  /*1560*/  LOP3.LUT R8, R12, 0xfffffff0, RZ, 0xc0, !PT ;  /* 0xfffffff00c087812 */ /* 0x000fe200078ec0ff */
[----:B------:R-:W-:Y:S01]  /*1570*/  IMAD R4, R23, c[0x0][0x1a0], RZ ;  /* 0x0000680017047a24 */ /* 0x000fe200078e02ff */
[----:B------:R-:W-:Y:S01]  /*1580*/  IADD3 R20, P1, R18, UR24, RZ ;  /* 0x0000001812147c10 */ /* 0x000fe2000ff3e0ff */
[----:B------:R-:W-:Y:S01]  /*1590*/  IMAD.WIDE.U32 R10, R22, c[0x0][0x1a0], R190 ;  /* 0x00006800160a7a25 */ /* 0x000fe200078e00be */
[----:B------:R-:W-:Y:S01]  /*15a0*/  IADD3 R8, -R8, R7, RZ ;  /* 0x0000000708087210 */ /* 0x000fe20007ffe1ff */
[----:B------:R-:W-:-:S02]  /*15b0*/  UIMAD UR9, UR27, -0x80, UR13 ;  /* 0xffffff801b0978a4 */ /* 0x000fc4000f8e020d */
[----:B------:R-:W-:Y:S01]  /*15c0*/  IMAD R5, R22, c[0x0][0x19c], R5 ;  /* 0x0000670016057a24 */ /* 0x000fe200078e0205 */
[----:B------:R-:W-:Y:S01]  /*15d0*/  IADD3 R18, P0, R10, UR26, RZ ;  /* 0x0000001a0a127c10 */ /* 0x000fe2000ff1e0ff */
[----:B------:R-:W-:Y:S01]  /*15e0*/  IMAD R4, R22, c[0x0][0x1a4], R4 ;  /* 0x0000690016047a24 */ /* 0x000fe200078e0204 */
[----:B------:R-:W-:Y:S01]  /*15f0*/  USHF.R.S32.HI UR10, URZ, 0x1f, UR27 ;  /* 0x0000001f3f0a7899 */ /* 0x000fe2000801141b */
[----:B------:R-:W-:Y:S01]  /*1600*/  IMAD R10, R9, c[0x0][0x1b0], RZ ;  /* 0x00006c00090a7a24 */ /* 0x000fe200078e02ff */
[----:B------:R-:W-:Y:S01]  /*1610*/  IADD3.X R21, R19, UR23, R5, P1, !PT ;  /* 0x0000001713157c10 */ /* 0x000fe20008ffe405 */
[----:B------:R-:W-:Y:S01]  /*1620*/  IMAD R9, R9, c[0x0][0x1b8], RZ ;  /* 0x00006e0009097a24 */ /* 0x000fe200078e02ff */
[----:B------:R-:W-:Y:S01]  /*1630*/  IADD3.X R19, R11, UR25, R4, P0, !PT ;  /* 0x000000190b137c10 */ /* 0x000fe200087fe404 */
[C---:B------:R-:W-:Y:S01]  /*1640*/  IMAD R10, R17.reuse, c[0x0][0x1b4], R10 ;  /* 0x00006d00110a7a24 */ /* 0x040fe200078e020a */
[----:B------:R-:W-:Y:S01]  /*1650*/  LEA.HI R11, R8, R8, RZ, 0x1 ;  /* 0x00000008080b7211 */ /* 0x000fe200078f08ff */
[----:B--2---:R-:W-:Y:S01]  /*1660*/  IMAD.WIDE.U32 R24, R17, c[0x0][0x1b0], R20 ;  /* 0x00006c0011187a25 */ /* 0x004fe200078e0014 */
[----:B------:R-:W-:-:S02]  /*1670*/  ISETP.GE.AND P0, PT, R22, UR9, PT ;  /* 0x0000000916007c0c */ /* 0x000fc4000bf06270 */
[----:B------:R-:W-:Y:S01]  /*1680*/  SHF.R.S32.HI R4, RZ, 0x1, R11 ;  /* 0x00000001ff047819 */ /* 0x000fe2000001140b */
[----:B------:R-:W-:Y:S01]  /*1690*/  IMAD R9, R17, c[0x0][0x1bc], R9 ;  /* 0x00006f0011097a24 */ /* 0x000fe200078e0209 */
[----:B------:R-:W-:Y:S01]  /*16a0*/  IADD3 R189, R25, R10, RZ ;  /* 0x0000000a19bd7210 */ /* 0x000fe20007ffe0ff */
[----:B------:R-:W-:Y:S01]  /*16b0*/  IMAD.WIDE.U32 R26, R17, c[0x0][0x1b8], R18 ;  /* 0x00006e00111a7a25 */ /* 0x000fe200078e0012 */
[----:B------:R1:W-:Y:S01]  /*16c0*/  STL.64 [R1+0x188], R24 ;  /* 0x0001881801007387 */ /* 0x0003e20000100a00 */
[----:B------:R-:W-:Y:S02]  /*16d0*/  SHF.R.S32.HI R5, RZ, 0x1f, R11 ;  /* 0x0000001fff057819 */ /* 0x000fe4000001140b */
[----:B------:R-:W-:Y:S01]  /*16e0*/  IMAD.MOV.U32 R188, RZ, RZ, R24 ;  /* 0x000000ffffbc7224 */ /* 0x000fe200078e0018 */
[----:B------:R-:W-:Y:S01]  /*16f0*/  IADD3 R17, R27, R9, RZ ;  /* 0x000000091b117210 */ /* 0x000fe20007ffe0ff */
[----:B------:R1:W-:Y:S01]  /*1700*/  STL.64 [R1+0x180], R26 ;  /* 0x0001801a01007387 */ /* 0x0003e20000100a00 */
[----:B------:R-:W-:Y:S01]  /*1710*/  LEA.HI R5, R5, R4, RZ, 0x2 ;  /* 0x0000000405057211 */ /* 0x000fe200078f10ff */
[----:B------:R-:W-:-:S02]  /*1720*/  IMAD R20, R182, UR27, RZ ;  /* 0x0000001bb6147c24 */ /* 0x000fc4000f8e02ff */
[----:B------:R1:W-:Y:S01]  /*1730*/  STL.64 [R1+0x190], R188 ;  /* 0x000190bc01007387 */ /* 0x0003e20000100a00 */
[----:B------:R-:W-:Y:S01]  /*1740*/  LOP3.LUT R5, R5, 0xfffffffc, RZ, 0xc0, !PT ;  /* 0xfffffffc05057812 */ /* 0x000fe200078ec0ff */
[C---:B------:R-:W-:Y:S02]  /*1750*/  IMAD R20, R183.reuse, UR10, R20 ;  /* 0x0000000ab7147c24 */ /* 0x040fe4000f8e0214 */
[----:B------:R1:W-:Y:S01]  /*1760*/  STL [R1+0x174], R17 ;  /* 0x0001741101007387 */ /* 0x0003e20000100800 */
[----:B------:R-:W-:-:S04]  /*1770*/  IMAD.WIDE.U32 R18, R183, UR27, R188 ;  /* 0x0000001bb7127c25 */ /* 0x000fc8000f8e00bc */
[----:B------:R-:W-:Y:S01]  /*1780*/  IMAD.IADD R5, R4, 0x1, -R5 ;  /* 0x0000000104057824 */ /* 0x000fe200078e0a05 */
[----:B------:R-:W-:Y:S01]  /*1790*/  MOV R4, 0x10 ;  /* 0x0000001000047802 */ /* 0x000fe20000000f00 */
[----:B------:R-:W-:-:S03]  /*17a0*/  IMAD.IADD R21, R19, 0x1, R20 ;  /* 0x0000000113157824 */ /* 0x000fc600078e0214 */
        /* <DEDUP_REMOVED lines=14> */
.L_x_531:
[----:B------:R-:W-:Y:S05]  /*1890*/  BSYNC B0 ;  /* 0x0000000000007941 */ /* 0x000fea0003800000 */
.L_x_530:
[----:B------:R-:W-:Y:S01]  /*18a0*/  ISETP.GE.AND P0, PT, R15, UR9, PT ;  /* 0x000000090f007c0c */ /* 0x000fe2000bf06270 */
        /* <DEDUP_REMOVED lines=9> */
[----:B------:R-:W-:Y:S01]  /*1940*/  IMAD.X R9, R184, 0x1, R21, P0 ;  /* 0x00000001b8097824 */ /* 0x000fe200000e0615 */
[----:B-1----:R-:W-:-:S04]  /*1950*/  LEA R24, P0, R10, c[0x0][0x168], 0x1 ;  /* 0x00005a000a187a11 */ /* 0x002fc800078008ff */
[----:B------:R-:W-:-:S05]  /*1960*/  LEA.HI.X R25, R10, c[0x0][0x16c], R9, 0x1, P0 ;  /* 0x00005b000a197a11 */ /* 0x000fca00000f0c09 */
[----:B------:R-:W-:Y:S01]  /*1970*/  @!PT LDS RZ, [RZ] ;  /* 0x00000000fffff984 */ /* 0x000fe20000000800 */
[----:B------:R-:W-:Y:S01]  /*1980*/  @!PT LDS RZ, [RZ] ;  /* 0x00000000fffff984 */ /* 0x000fe20000000800 */
[----:B------:R-:W-:Y:S01]  /*1990*/  @!PT LDS RZ, [RZ] ;  /* 0x00000000fffff984 */ /* 0x000fe20000000800 */
[----:B------:R1:W-:Y:S04]  /*19a0*/  LDGSTS.E.BYPASS.LTC128B.128 [R186+0x2800], [R24.64] ;  /* 0x0280000018ba7fae */ /* 0x0003e8000b901d50 */
.L_x_533:
[----:B------:R-:W-:Y:S05]  /*19b0*/  BSYNC B0 ;  /* 0x0000000000007941 */ /* 0x000fea0003800000 */
.L_x_532:
[----:B------:R-:W-:Y:S01]  /*19c0*/  ISETP.GE.AND P0, PT, R14, UR9, PT ;  /* 0x000000090e007c0c */ /* 0x000fe2000bf06270 */
[----:B------:R-:W-:-:S12]  /*19d0*/  BSSY B0, `(.L_x_534) ;  /* 0x000000e000007945 */ /* 0x000fd80003800000 */
[----:B------:R-:W-:Y:S05]  /*19e0*/  @P0 BRA `(.L_x_535) ;  /* 0x000000c000000947 */ /* 0x000fea0003800000 */
[----:B------:R-:W-:-:S13]  /*19f0*/  ISETP.GE.AND P0, PT, R190, c[0x0][0x220], PT ;  /* 0x00008800be007a0c */ /* 0x000fda0003f06270 */
[----:B------:R1:W-:Y:S01]  /*1a00*/  @P0 STS.128 [R186+0x3000], RZ ;  /* 0x003000ffba000388 */ /* 0x0003e20000000c00 */
[----:B------:R-:W-:Y:S05]  /*1a10*/  @P0 BRA `(.L_x_535) ;  /* 0x0000009000000947 */ /* 0x000fea0003800000 */
[----:B------:R-:W-:Y:S01]  /*1a20*/  IMAD.MOV.U32 R9, RZ, RZ, c[0x0][0x19c] ;  /* 0x00006700ff097624 */ /* 0x000fe200078e00ff */
[----:B------:R-:W-:-:S04]  /*1a30*/  LEA R10, P0, R181, R18, 0x6 ;  /* 0x00000012b50a7211 */ /* 0x000fc800078030ff */
[----:B------:R-:W-:Y:S02]  /*1a40*/  LEA.HI.X R9, R181, R21, R9, 0x6, P0 ;  /* 0x00000015b5097211 */ /* 0x000fe400000f3409 */
[----:B-1----:R-:W-:-:S04]  /*1a50*/  LEA R24, P0, R10, c[0x0][0x168], 0x1 ;  /* 0x00005a000a187a11 */ /* 0x002fc800078008ff */
[----:B------:R-:W-:-:S05]  /*1a60*/  LEA.HI.X R25, R10, c[0x0][0x16c], R9, 0x1, P0 ;  /* 0x00005b000a197a11 */ /* 0x000fca00000f0c09 */
[----:B------:R-:W-:Y:S01]  /*1a70*/  @!PT LDS RZ, [RZ] ;  /* 0x00000000fffff984 */ /* 0x000fe20000000800 */
[----:B------:R-:W-:Y:S01]  /*1a80*/  @!PT LDS RZ, [RZ] ;  /* 0x00000000fffff984 */ /* 0x000fe20000000800 */
[----:B------:R-:W-:Y:S01]  /*1a90*/  @!PT LDS RZ, [RZ] ;  /* 0x00000000fffff984 */ /* 0x000fe20000000800 */
[----:B------:R1:W-:Y:S04]  /*1aa0*/  LDGSTS.E.BYPASS.LTC128B.128 [R186+0x3000], [R24.64] ;  /* 0x0300000018ba7fae */ /* 0x0003e8000b901d50 */
.L_x_535:
[----:B------:R-:W-:Y:S05]  /*1ab0*/  BSYNC B0 ;  /* 0x0000000000007941 */ /* 0x000fea0003800000 */
.L_x_534:
[----:B------:R-:W-:Y:S01]  /*1ac0*/  ISETP.GE.AND P0, PT, R13, UR9, PT ;  /* 0x000000090d007c0c */ /* 0x000fe2000bf06270 */
        /* <DEDUP_REMOVED lines=16> */
.L_x_537:
[----:B------:R-:W-:Y:S05]  /*1bd0*/  BSYNC B0 ;  /* 0x0000000000007941 */ /* 0x000fea0003800000 */
.L_x_536:
[----:B------:R-:W0:Y:S01]  /*1be0*/  LDGDEPBAR ;  /* 0x00000000000079af */ /* 0x000e220000000000 */
[----:B------:R-:W-:Y:S01]  /*1bf0*/  ISETP.GE.AND P1, PT, R22, UR9, PT ;  /* 0x0000000916007c0c */ /* 0x000fe2000bf26270 */
[----:B------:R-:W-:Y:S01]  /*1c00*/  ULDC.64 UR4, c[0x0][0x1a0] ;  /* 0x0000680000047ab9 */ /* 0x000fe20000000a00 */
[----:B------:R-:W-:Y:S01]  /*1c10*/  BSSY B0, `(.L_x_538) ;  /* 0x000001b000007945 */ /* 0x000fe20003800000 */
[----:B------:R-:W-:Y:S02]  /*1c20*/  UIMAD.WIDE.U32 UR18, UR27, UR4, URZ ;  /* 0x000000041b1272a5 */ /* 0x000fe4000f8e003f */
[----:B------:R-:W-:-:S04]  /*1c30*/  UIMAD UR4, UR10, UR4, URZ ;  /* 0x000000040a0472a4 */ /* 0x000fc8000f8e023f */
[----:B------:R-:W-:Y:S01]  /*1c40*/  UIMAD UR4, UR27, UR5, UR4 ;  /* 0x000000051b0472a4 */ /* 0x000fe2000f8e0204 */
[----:B------:R-:W-:Y:S02]  /*1c50*/  IMAD.U32 R20, RZ, RZ, UR18 ;  /* 0x00000012ff147e24 */ /* 0x000fe4000f8e00ff */
[----:B------:R-:W-:Y:S01]  /*1c60*/  IMAD.U32 R21, RZ, RZ, UR19 ;  /* 0x00000013ff157e24 */ /* 0x000fe2000f8e00ff */
[----:B------:R-:W-:Y:S02]  /*1c70*/  UIADD3 UR4, UR19, UR4, URZ ;  /* 0x0000000413047290 */ /* 0x000fe4000fffe03f */
[----:B-1----:R-:W-:-:S04]  /*1c80*/  LEA R18, P0, R20, R26, 0x7 ;  /* 0x0000001a14127211 */ /* 0x002fc800078038ff */
[----:B------:R-:W-:Y:S01]  /*1c90*/  IMAD.U32 R9, RZ, RZ, UR4 ;  /* 0x00000004ff097e24 */ /* 0x000fe2000f8e00ff */
[----:B------:R-:W-:-:S04]  /*1ca0*/  DEPBAR.LE SB0, 0x0 ;  /* 0x000080000000791a */ /* 0x000fc80000000000 */
[----:B------:R-:W-:Y:S01]  /*1cb0*/  BAR.SYNC.DEFER_BLOCKING 0x0 ;  /* 0x0000000000007b1d */ /* 0x000fe20000010000 */
[----:B------:R-:W-:-:S05]  /*1cc0*/  LEA.HI.X R19, R20, R17, R9, 0x7, P0 ;  /* 0x0000001114137211 */ /* 0x000fca00000f3c09 */
        /* <DEDUP_REMOVED lines=15> */
.L_x_539:
[----:B------:R-:W-:Y:S05]  /*1dc0*/  BSYNC B0 ;  /* 0x0000000000007941 */ /* 0x000fea0003800000 */
.L_x_538:
[----:B------:R-:W-:Y:S01]  /*1dd0*/  ISETP.GE.AND P0, PT, R15, UR9, PT ;  /* 0x000000090f007c0c */ /* 0x000fe2000bf06270 */
        /* <DEDUP_REMOVED lines=16> */
.L_x_541:
[----:B------:R-:W-:Y:S05]  /*1ee0*/  BSYNC B0 ;  /* 0x0000000000007941 */ /* 0x000fea0003800000 */
.L_x_540:
        /* <DEDUP_REMOVED lines=17> */
.L_x_543:
[----:B------:R-:W-:Y:S05]  /*2000*/  BSYNC B0 ;  /* 0x0000000000007941 */ /* 0x000fea0003800000 */
.L_x_542:
[----:B------:R-:W-:Y:S01]  /*2010*/  ISETP.GE.AND P0, PT, R13, UR9, PT ;  /* 0x000000090d007c0c */ /* 0x000fe2000bf06270 */
[----:B------:R-:W-:-:S12]  /*2020*/  BSSY B0, `(.L_x_544) ;  /* 0x0000011000007945 */ /* 0x000fd80003800000 */
[----:B------:R1:W-:Y:S01]  /*2030*/  @P0 STS.128 [R186+0x5800], RZ ;  /* 0x005800ffba000388 */ /* 0x0003e20000000c00 */
[----:B------:R-:W-:Y:S05]  /*2040*/  @P0 BRA `(.L_x_545) ;  /* 0x000000e000000947 */ /* 0x000fea0003800000 */
[----:B------:R-:W-:-:S13]  /*2050*/  ISETP.GE.AND P0, PT, R190, c[0x0][0x220], PT ;  /* 0x00008800be007a0c */ /* 0x000fda0003f06270 */
[----:B------:R1:W-:Y:S01]  /*2060*/  @P0 STS.128 [R186+0x5800], RZ ;  /* 0x005800ffba000388 */ /* 0x0003e20000000c00 */
[----:B------:R-:W-:Y:S05]  /*2070*/  @P0 BRA `(.L_x_545) ;  /* 0x000000b000000947 */ /* 0x000fea0003800000 */
[----:B------:R-:W-:Y:S01]  /*2080*/  IMAD.MOV.U32 R9, RZ, RZ, c[0x0][0x1a0] ;  /* 0x00006800ff097624 */ /* 0x000fe200078e00ff */
        /* <DEDUP_REMOVED lines=10> */
.L_x_545:
[----:B------:R-:W-:Y:S05]  /*2130*/  BSYNC B0 ;  /* 0x0000000000007941 */ /* 0x000fea0003800000 */
.L_x_544:
[----:B------:R-:W-:Y:S01]  /*2140*/  LOP3.LUT R216, R16, 0xfffffff8, RZ, 0xc0, !PT ;  /* 0xfffffff810d87812 */ /* 0x000fe200078ec0ff */
[----:B------:R-:W-:Y:S01]  /*2150*/  IMAD.SHL.U32 R5, R5, 0x40, RZ ;  /* 0x0000004005057824 */ /* 0x000fe200078e00ff */
[----:B------:R-:W-:Y:S01]  /*2160*/  LOP3.LUT R180, R11, 0x7fffffe, RZ, 0xc0, !PT ;  /* 0x07fffffe0bb47812 */ /* 0x000fe200078ec0ff */
[----:B------:R-:W0:Y:S01]  /*2170*/  LDGDEPBAR ;  /* 0x00000000000079af */ /* 0x000e220000000000 */
[----:B------:R-:W-:Y:S01]  /*2180*/  SHF.R.S32.HI R10, RZ, 0x1f, R8 ;  /* 0x0000001fff0a7819 */ /* 0x000fe20000011408 */
[----:B------:R-:W-:Y:S01]  /*2190*/  IMAD.IADD R216, R7, 0x1, -R216 ;  /* 0x0000000107d87824 */ /* 0x000fe200078e0ad8 */
[----:B------:R-:W-:Y:S01]  /*21a0*/  SHF.R.S32.HI R9, RZ, 0x4, R12 ;  /* 0x00000004ff097819 */ /* 0x000fe2000001140c */
[----:B------:R-:W-:Y:S01]  /*21b0*/  IMAD.IADD R180, R8, 0x1, -R180 ;  /* 0x0000000108b47824 */ /* 0x000fe200078e0ab4 */
[----:B------:R-:W-:Y:S01]  /*21c0*/  LEA.HI R8, R10, R8, RZ, 0x3 ;  /* 0x000000080a087211 */ /* 0x000fe200078f18ff */
[----:B------:R-:W-:Y:S01]  /*21d0*/  UISETP.GE.AND UP0, UPT, UR13, 0x81, UPT ;  /* 0x000000810d00788c */ /* 0x000fe2000bf06270 */
[----:B------:R-:W-:-:S02]  /*21e0*/  LEA.HI R16, R216, R216, RZ, 0x1 ;  /* 0x000000d8d8107211 */ /* 0x000fc400078f08ff */
[----:B------:R-:W-:Y:S02]  /*21f0*/  LEA.HI R12, R12, R9, RZ, 0x1 ;  /* 0x000000090c0c7211 */ /* 0x000fe400078f08ff */
[----:B------:R-:W-:Y:S02]  /*2200*/  LOP3.LUT R10, R16, 0x3fffffe, RZ, 0xc0, !PT ;  /* 0x03fffffe100a7812 */ /* 0x000fe400078ec0ff */
[----:B------:R-:W-:Y:S02]  /*2210*/  SHF.R.S32.HI R16, RZ, 0x1, R16 ;  /* 0x00000001ff107819 */ /* 0x000fe40000011410 */
[----:B------:R-:W-:Y:S01]  /*2220*/  LOP3.LUT R12, R12, 0xfffffffe, RZ, 0xc0, !PT ;  /* 0xfffffffe0c0c7812 */ /* 0x000fe200078ec0ff */
[----:B------:R-:W-:Y:S01]  /*2230*/  IMAD.IADD R216, R216, 0x1, -R10 ;  /* 0x00000001d8d87824 */ /* 0x000fe200078e0a0a */
[----:B------:R-:W-:Y:S01]  /*2240*/  LOP3.LUT R10, R5, 0xc0, RZ, 0xc0, !PT ;  /* 0x000000c0050a7812 */ /* 0x000fe200078ec0ff */
[----:B------:R-:W-:Y:S01]  /*2250*/  IMAD.SHL.U32 R5, R8, 0x20, RZ ;  /* 0x0000002008057824 */ /* 0x000fe200078e00ff */
[C---:B------:R-:W-:Y:S01]  /*2260*/  LOP3.LUT P0, RZ, R16.reuse, 0x2, RZ, 0xc0, !PT ;  /* 0x0000000210ff7812 */ /* 0x040fe2000780c0ff */
[----:B------:R-:W-:-:S02]  /*2270*/  IMAD.SHL.U32 R8, R16, 0x40, RZ ;  /* 0x0000004010087824 */ /* 0x000fc400078e00ff */
[----:B------:R-:W-:Y:S01]  /*2280*/  IMAD.IADD R12, R9, 0x1, -R12 ;  /* 0x00000001090c7824 */ /* 0x000fe200078e0a0c */
[----:B------:R-:W-:Y:S01]  /*2290*/  LOP3.LUT R5, R5, 0xffffff00, RZ, 0xc0, !PT ;  /* 0xffffff0005057812 */ /* 0x000fe200078ec0ff */
[----:B------:R-:W-:Y:S01]  /*22a0*/  IMAD.SHL.U32 R9, R0, 0x8, RZ ;  /* 0x0000000800097824 */ /* 0x000fe200078e00ff */
[----:B------:R-:W-:Y:S01]  /*22b0*/  LOP3.LUT R8, R8, 0xc0, RZ, 0xc0, !PT ;  /* 0x000000c008087812 */ /* 0x000fe200078ec0ff */
[C---:B------:R-:W-:Y:S01]  /*22c0*/  IMAD.SHL.U32 R11, R12.reuse, 0x8, RZ ;  /* 0x000000080c0b7824 */ /* 0x040fe200078e00ff */
[----:B------:R-:W-:Y:S01]  /*22d0*/  SHF.R.U32.HI R0, RZ, 0x3, R10 ;  /* 0x00000003ff007819 */ /* 0x000fe2000001160a */
[----:B------:R-:W-:Y:S01]  /*22e0*/  IMAD R216, R12, 0x8, R216 ;  /* 0x000000080cd87824 */ /* 0x000fe200078e02d8 */
[----:B------:R-:W-:Y:S02]  /*22f0*/  LOP3.LUT R9, R8, 0x8, R9, 0xf8, !PT ;  /* 0x0000000808097812 */ /* 0x000fe400078ef809 */
[----:B------:R-:W-:Y:S01]  /*2300*/  LOP3.LUT R11, R10, 0x8, R11, 0xf8, !PT ;  /* 0x000000080a0b7812 */ /* 0x000fe200078ef80b */
        /* <DEDUP_REMOVED lines=12> */
[----:B------:R-:W5:Y:S01]  /*23d0*/  LDSM.16.M88.4 R128, [R216+0x2000] ;  /* 0x00200000d880783b */ /* 0x000f620000000200 */
[----:B------:R-:W-:Y:S02]  /*23e0*/  IADD3 R214, R216, 0x2020, RZ ;  /* 0x00002020d8d67810 */ /* 0x000fe40007ffe0ff */
[----:B------:R-:W-:Y:S01]  /*23f0*/  @P0 IADD3 R214, R16, -0x20, RZ ;  /* 0xffffffe010d60810 */ /* 0x000fe20007ffe0ff */
[----:B------:R-:W1:Y:S01]  /*2400*/  LDSM.16.M88.4 R8, [R217+0x1000] ;  /* 0x00100000d908783b */ /* 0x000e620000000200 */
[----:B------:R-:W-:Y:S02]  /*2410*/  PLOP3.LUT P0, PT, PT, PT, UP0, 0x80, 0x0 ;  /* 0x000000000000781c */ /* 0x000fe40003f0f008 */
[C---:B------:R-:W-:Y:S01]  /*2420*/  IADD3 R211, R214.reuse, 0x400, RZ ;  /* 0x00000400d6d37810 */ /* 0x040fe20007ffe0ff */
[----:B------:R-:W2:Y:S01]  /*2430*/  LDSM.16.M88.4 R120, [R216+0x2400] ;  /* 0x00240000d878783b */ /* 0x000ea20000000200 */
[C---:B------:R-:W-:Y:S02]  /*2440*/  IADD3 R210, R214.reuse, 0x800, RZ ;  /* 0x00000800d6d27810 */ /* 0x040fe40007ffe0ff */
[C---:B------:R-:W-:Y:S01]  /*2450*/  IADD3 R209, R214.reuse, 0xc00, RZ ;  /* 0x00000c00d6d17810 */ /* 0x040fe20007ffe0ff */
[----:B------:R-:W3:Y:S01]  /*2460*/  LDSM.16.M88.4 R112, [R216+0x2800] ;  /* 0x00280000d870783b */ /* 0x000ee20000000200 */
[----:B------:R-:W-:-:S03]  /*2470*/  IADD3 R208, R214, 0x1000, RZ ;  /* 0x00001000d6d07810 */ /* 0x000fc60007ffe0ff */
[----:B------:R-:W4:Y:S04]  /*2480*/  LDSM.16.M88.4 R104, [R216+0x2c00] ;  /* 0x002c0000d868783b */ /* 0x000f280000000200 */
[----:B------:R-:W2:Y:S04]  /*2490*/  LDSM.16.M88.4 R96, [R216+0x3000] ;  /* 0x00300000d860783b */ /* 0x000ea80000000200 */
[----:B------:R-:W2:Y:S04]  /*24a0*/  LDSM.16.M88.4 R88, [R216+0x3400] ;  /* 0x00340000d858783b */ /* 0x000ea80000000200 */
[----:B------:R-:W3:Y:S04]  /*24b0*/  LDSM.16.M88.4 R80, [R216+0x3800] ;  /* 0x00380000d850783b */ /* 0x000ee80000000200 */
[----:B------:R-:W3:Y:S04]  /*24c0*/  LDSM.16.M88.4 R176, [R216+0x3c00] ;  /* 0x003c0000d8b0783b */ /* 0x000ee80000000200 */
[----:B------:R-:W-:Y:S04]  /*24d0*/  LDSM.16.M88.4 R172, [R215+0x1000] ;  /* 0x00100000d7ac783b */ /* 0x000fe80000000200 */
[----:B------:R-:W4:Y:S01]  /*24e0*/  LDSM.16.M88.4 R164, [R214] ;  /* 0x00000000d6a4783b */ /* 0x000f220000000200 */
[-C--:B-----5:R-:W-:Y:S03]  /*24f0*/  HMMA.16816.F32 R132, R72, R128.reuse, RZ ;  /* 0x000000804884723c */ /* 0x0a0fe600000018ff */
[----:B------:R-:W5:Y:S04]  /*2500*/  LDSM.16.M88.4 R160, [R214+0x400] ;  /* 0x00040000d6a0783b */ /* 0x000f680000000200 */
[----:B------:R-:W5:Y:S01]  /*2510*/  LDSM.16.M88.4 R156, [R214+0x800] ;  /* 0x00080000d69c783b */ /* 0x000f620000000200 */
[C---:B-1----:R-:W-:Y:S03]  /*2520*/  HMMA.16816.F32 R68, R8.reuse, R128, RZ ;  /* 0x000000800844723c */ /* 0x042fe600000018ff */
[----:B------:R-:W1:Y:S04]  /*2530*/  LDSM.16.M88.4 R152, [R214+0xc00] ;  /* 0x000c0000d698783b */ /* 0x000e680000000200 */
[----:B------:R-:W1:Y:S01]  /*2540*/  LDSM.16.M88.4 R148, [R214+0x1000] ;  /* 0x00100000d694783b */ /* 0x000e620000000200 */
[C---:B------:R-:W-:Y:S03]  /*2550*/  HMMA.16816.F32 R64, R8.reuse, R130, RZ ;  /* 0x000000820840723c */ /* 0x040fe600000018ff */
[----:B------:R-:W1:Y:S04]  /*2560*/  LDSM.16.M88.4 R144, [R214+0x1400] ;  /* 0x00140000d690783b */ /* 0x000e680000000200 */
[----:B------:R-:W1:Y:S01]  /*2570*/  LDSM.16.M88.4 R140, [R214+0x1800] ;  /* 0x00180000d68c783b */ /* 0x000e620000000200 */
[C---:B--2---:R-:W-:Y:S03]  /*2580*/  HMMA.16816.F32 R60, R8.reuse, R120, RZ ;  /* 0x00000078083c723c */ /* 0x044fe600000018ff */
[----:B------:R-:W2:Y:S04]  /*2590*/  LDSM.16.M88.4 R136, [R214+0x1c00] ;  /* 0x001c0000d688783b */ /* 0x000ea80000000200 */
[----:B------:R-:W1:Y:S01]  /*25a0*/  LDSM.16.M88.4 R168, [R215] ;  /* 0x00000000d7a8783b */ /* 0x000e620000000200 */
[----:B---3--:R-:W-:Y:S01]  /*25b0*/  HMMA.16816.F32 R52, R8, R112, RZ ;  /* 0x000000700834723c */ /* 0x008fe200000018ff */
[----:B------:R-:W-:-:S07]  /*25c0*/  DEPBAR.LE SB0, 0x0 ;  /* 0x000080000000791a */ /* 0x000fce0000000000 */
        /* <DEDUP_REMOVED lines=27> */
[C---:B------:R-:W-:Y:S08]  /*2780*/  HMMA.16816.F32 R68, R172.reuse, R164, R68 ;  /* 0x000000a4ac44723c */ /* 0x040ff00000001844 */
[C---:B-----5:R-:W-:Y:S08]  /*2790*/  HMMA.16816.F32 R60, R172.reuse, R160, R60 ;  /* 0x000000a0ac3c723c */ /* 0x060ff0000000183c */
[C---:B------:R-:W-:Y:S08]  /*27a0*/  HMMA.16816.F32 R52, R172.reuse, R156, R52 ;  /* 0x0000009cac34723c */ /* 0x040ff00000001834 */
[C---:B-1----:R-:W-:Y:S08]  /*27b0*/  HMMA.16816.F32 R44, R172.reuse, R152, R44 ;  /* 0x00000098ac2c723c */ /* 0x042ff0000000182c */
[C---:B------:R-:W-:Y:S08]  /*27c0*/  HMMA.16816.F32 R36, R172.reuse, R148, R36 ;  /* 0x00000094ac24723c */ /* 0x040ff00000001824 */
[C---:B------:R-:W-:Y:S08]  /*27d0*/  HMMA.16816.F32 R28, R172.reuse, R144, R28 ;  /* 0x00000090ac1c723c */ /* 0x040ff0000000181c */
[C---:B------:R-:W-:Y:S08]  /*27e0*/  HMMA.16816.F32 R20, R172.reuse, R140, R20 ;  /* 0x0000008cac14723c */ /* 0x040ff00000001814 */
        /* <DEDUP_REMOVED lines=24> */
[----:B------:R-:W-:Y:S07]  /*2970*/  HMMA.16816.F32 R72, R168, R138, R72 ;  /* 0x0000008aa848723c */ /* 0x000fee0000001848 */
[----:B------:R-:W-:-:S02]  /*2980*/  IADD3 R171, R214, 0x1400, RZ ;  /* 0x00001400d6ab7810 */ /* 0x000fc40007ffe0ff */
[C---:B------:R-:W-:Y:S02]  /*2990*/  IADD3 R170, R214.reuse, 0x1800, RZ ;  /* 0x00001800d6aa7810 */ /* 0x040fe40007ffe0ff */
[----:B------:R-:W-:Y:S01]  /*29a0*/  IADD3 R169, R214, 0x1c00, RZ ;  /* 0x00001c00d6a97810 */ /* 0x000fe20007ffe0ff */
[----:B------:R-:W-:Y:S06]  /*29b0*/  BAR.SYNC.DEFER_BLOCKING 0x0 ;  /* 0x0000000000007b1d */ /* 0x000fec0000010000 */
[----:B------:R-:W-:Y:S05]  /*29c0*/  @!P0 BRA `(.L_x_546) ;  /* 0x0000033000008947 */ /* 0x000fea0003800000 */
[----:B------:R-:W-:Y:S01]  /*29d0*/  ISETP.GE.AND P1, PT, R190, c[0x0][0x220], PT ;  /* 0x00008800be007a0c */ /* 0x000fe20003f26270 */
[----:B------:R-:W-:Y:S01]  /*29e0*/  UIADD3 UR5, UR6, -0x2, URZ ;  /* 0xfffffffe06057890 */ /* 0x000fe2000fffe03f */
[----:B------:R-:W-:Y:S03]  /*29f0*/  BSSY B0, `(.L_x_547) ;  /* 0x000002f000007945 */ /* 0x000fe60003800000 */
[----:B------:R-:W-:-:S02]  /*2a00*/  USHF.R.S32.HI UR4, URZ, 0x1f, UR5 ;  /* 0x0000001f3f047899 */ /* 0x000fc40008011405 */
[----:B------:R-:W-:Y:S02]  /*2a10*/  IMAD R182, R182, UR5, RZ ;  /* 0x00000005b6b67c24 */ /* 0x000fe4000f8e02ff */
[----:B------:R-:W-:-:S04]  /*2a20*/  IMAD.WIDE.U32 R138, R183, UR5, R188 ;  /* 0x00000005b78a7c25 */ /* 0x000fc8000f8e00bc */
[----:B------:R-:W-:Y:S01]  /*2a30*/  IMAD R183, R183, UR4, R182 ;  /* 0x00000004b7b77c24 */ /* 0x000fe2000f8e02b6 */
        /* <DEDUP_REMOVED lines=42> */
.L_x_548:
[----:B------:R-:W-:Y:S05]  /*2ce0*/  BSYNC B0 ;  /* 0x0000000000007941 */ /* 0x000fea0003800000 */
.L_x_547:
[----:B------:R-:W0:Y:S02]  /*2cf0*/  LDGDEPBAR ;  /* 0x00000000000079af */ /* 0x000e240000000000 */
.L_x_546:
[----:B------:R-:W-:Y:S01]  /*2d00*/  IMAD.SHL.U32 R136, R7, 0x2, RZ ;  /* 0x0000000207887824 */ /* 0x000fe200078e00ff */
[----:B------:R-:W-:Y:S01]  /*2d10*/  STL [R1+0x2dc], R19 ;  /* 0x0002dc1301007387 */ /* 0x000fe20000100800 */
[----:B------:R-:W-:Y:S01]  /*2d20*/  IMAD.U32 R7, RZ, RZ, UR27 ;  /* 0x0000001bff077e24 */ /* 0x000fe2000f8e00ff */
[----:B------:R-:W-:Y:S01]  /*2d30*/  P2R R222, PR, RZ, 0x1 ;  /* 0x00000001ffde7803 */ /* 0x000fe20000000000 */
[----:B------:R-:W-:Y:S01]  /*2d40*/  USHF.L.U32 UR27, UR27, 0x2, URZ ;  /* 0x000000021b1b7899 */ /* 0x000fe2000800063f */
[----:B------:R-:W-:Y:S01]  /*2d50*/  LOP3.LUT R136, R136, 0x6, RZ, 0xc0, !PT ;  /* 0x0000000688887812 */ /* 0x000fe200078ec0ff */
[----:B------:R3:W-:Y:S01]  /*2d60*/  STL [R1+0x2d8], R14 ;  /* 0x0002d80e01007387 */ /* 0x0007e20000100800 */
[----:B------:R-:W-:Y:S01]  /*2d70*/  UIADD3 UR25, UR21, -0x4498517b, URZ ;  /* 0xbb67ae8515197890 */ /* 0x000fe2000fffe03f */
[----:B------:R-:W-:Y:S01]  /*2d80*/  IMAD R5, R180, 0x20, R5 ;  /* 0x00000020b4057824 */ /* 0x000fe200078e0205 */
[----:B------:R-:W-:Y:S01]  /*2d90*/  UIADD3 UR23, UR27, 0x1, URZ ;  /* 0x000000011b177890 */ /* 0x000fe2000fffe03f */
[----:B------:R-:W-:Y:S01]  /*2da0*/  IMAD R7, R7, 0x80, R136 ;  /* 0x0000008007077824 */ /* 0x000fe200078e0288 */
[----:B------:R-:W-:Y:S01]  /*2db0*/  STL [R1+0x2d4], R152 ;  /* 0x0002d49801007387 */ /* 0x000fe20000100800 */
[----:B------:R-:W-:Y:S01]  /*2dc0*/  UIADD3 UR26, UR20, -0x61c88647, URZ ;  /* 0x9e3779b9141a7890 */ /* 0x000fe2000fffe03f */
[----:B------:R-:W-:Y:S01]  /*2dd0*/  IMAD.IADD R5, R0, 0x1, R5 ;  /* 0x0000000100057824 */ /* 0x000fe200078e0205 */
[----:B------:R-:W-:Y:S01]  /*2de0*/  ULOP3.LUT UR23, UR23, UR21, URZ, 0x3c, !UPT ;  /* 0x0000001517177292 */ /* 0x000fe2000f8e3c3f */
[C---:B------:R-:W-:Y:S01]  /*2df0*/  IADD3 R137, R7.reuse, 0x1, RZ ;  /* 0x0000000107897810 */ /* 0x040fe20007ffe0ff */
[----:B------:R-:W-:Y:S01]  /*2e00*/  STL [R1+0x2d0], R15 ;  /* 0x0002d00f01007387 */ /* 0x000fe20000100800 */
[----:B------:R-:W-:Y:S01]  /*2e10*/  ISETP.GE.AND P2, PT, R7, UR13, PT ;  /* 0x0000000d07007c0c */ /* 0x000fe2000bf46270 */
[----:B------:R-:W-:Y:S01]  /*2e20*/  UIADD3 UR24, UR20, 0x3c6ef372, URZ ;  /* 0x3c6ef37214187890 */ /* 0x000fe2000fffe03f */
[----:B------:R-:W-:Y:S01]  /*2e30*/  ISETP.GE.AND P1, PT, R137, UR13, PT ;  /* 0x0000000d89007c0c */ /* 0x000fe2000bf26270 */
[----:B------:R-:W-:Y:S01]  /*2e40*/  STL.64 [R1+0x2c8], R10 ;  /* 0x0002c80a01007387 */ /* 0x000fe20000100a00 */
[----:B------:R-:W-:Y:S01]  /*2e50*/  FSEL R156, R134, -INF , !P2 ;  /* 0xff800000869c7808 */ /* 0x000fe20005000000 */
[----:B------:R-:W-:Y:S01]  /*2e60*/  UIADD3 UR22, UR21, 0x76cf5d0a, URZ ;  /* 0x76cf5d0a15167890 */ /* 0x000fe2000fffe03f */
[C---:B------:R-:W-:Y:S01]  /*2e70*/  IADD3 R136, R7.reuse, 0x8, RZ ;  /* 0x0000000807887810 */ /* 0x040fe20007ffe0ff */
[----:B------:R-:W-:Y:S01]  /*2e80*/  STL [R1+0x2c0], R151 ;  /* 0x0002c09701007387 */ /* 0x000fe20000100800 */
[----:B------:R-:W-:Y:S01]  /*2e90*/  IADD3 R134, R7, 0x19, RZ ;  /* 0x0000001907867810 */ /* 0x000fe20007ffe0ff */
[----:B------:R-:W-:Y:S01]  /*2ea0*/  UIADD3 UR18, UR21, 0x32370b8f, URZ ;  /* 0x32370b8f15127890 */ /* 0x000fe2000fffe03f */
[----:B------:R-:W-:Y:S01]  /*2eb0*/  FSEL R165, R71, -INF , !P1 ;  /* 0xff80000047a57808 */ /* 0x000fe20004800000 */
[----:B------:R-:W-:Y:S01]  /*2ec0*/  STL [R1+0x2bc], R150 ;  /* 0x0002bc9601007387 */ /* 0x000fe20000100800 */
[----:B------:R-:W-:Y:S01]  /*2ed0*/  FSEL R155, R69, -INF , !P1 ;  /* 0xff800000459b7808 */ /* 0x000fe20004800000 */
[----:B------:R-:W-:Y:S01]  /*2ee0*/  UIADD3 UR19, UR20, -0x255992d5, URZ ;  /* 0xdaa66d2b14137890 */ /* 0x000fe2000fffe03f */
[----:B------:R-:W-:Y:S01]  /*2ef0*/  FSEL R161, R135, -INF , !P1 ;  /* 0xff80000087a17808 */ /* 0x000fe20004800000 */
[----:B------:R-:W-:Y:S01]  /*2f00*/  STL [R1+0x2b8], R149 ;  /* 0x0002b89501007387 */ /* 0x000fe20000100800 */
[----:B------:R-:W-:Y:S01]  /*2f10*/  FSEL R163, R133, -INF , !P1 ;  /* 0xff80000085a37808 */ /* 0x000fe20004800000 */
[----:B------:R-:W-:Y:S01]  /*2f20*/  UIADD3 UR14, UR20, 0x78dde6e4, URZ ;  /* 0x78dde6e4140e7890 */ /* 0x000fe2000fffe03f */
[----:B------:R-:W-:Y:S01]  /*2f30*/  ISETP.GE.AND P6, PT, R136, UR13, PT ;  /* 0x0000000d88007c0c */ /* 0x000fe2000bfc6270 */
[----:B------:R-:W-:Y:S01]  /*2f40*/  STL [R1+0x2b4], R148 ;  /* 0x0002b49401007387 */ /* 0x000fe20000100800 */
[----:B------:R-:W-:Y:S01]  /*2f50*/  ISETP.GE.AND P1, PT, R134, UR13, PT ;  /* 0x0000000d86007c0c */ /* 0x000fe2000bf26270 */
[----:B------:R-:W-:Y:S01]  /*2f60*/  UIADD3 UR9, UR21, -0x56f99767, URZ ;  /* 0xa906689915097890 */ /* 0x000fe2000fffe03f */
[C---:B--2---:R-:W-:Y:S01]  /*2f70*/  IADD3 R138, R7.reuse, 0x9, RZ ;  /* 0x00000009078a7810 */ /* 0x044fe20007ffe0ff */
[----:B------:R-:W-:Y:S01]  /*2f80*/  STL [R1+0x2b0], R213 ;  /* 0x0002b0d501007387 */ /* 0x000fe20000100800 */
[----:B------:R-:W-:Y:S01]  /*2f90*/  IADD3 R134, R7, 0x20, RZ ;  /* 0x0000002007867810 */ /* 0x000fe20007ffe0ff */
[----:B------:R-:W-:Y:S01]  /*2fa0*/  UIADD3 UR10, UR20, 0x1715609d, URZ ;  /* 0x1715609d140a7890 */ /* 0x000fe2000fffe03f */
[----:B------:R-:W-:Y:S01]  /*2fb0*/  FSEL R166, R66, -INF , !P6 ;  /* 0xff80000042a67808 */ /* 0x000fe20007000000 */
[----:B------:R-:W-:Y:S01]  /*2fc0*/  STL.64 [R1+0x2a8], R146 ;  /* 0x0002a89201007387 */ /* 0x000fe20000100a00 */
[----:B------:R-:W-:Y:S01]  /*2fd0*/  FSEL R157, R64, -INF , !P6 ;  /* 0xff800000409d7808 */ /* 0x000fe20007000000 */
[----:B------:R-:W-:Y:S01]  /*2fe0*/  UIADD3 UR29, UR20, -0x4ab325aa, URZ ;  /* 0xb54cda56141d7890 */ /* 0x000fe2000fffe03f */
[----:B------:R-:W-:Y:S01]  /*2ff0*/  FSEL R162, R130, -INF , !P6 ;  /* 0xff80000082a27808 */ /* 0x000fe20007000000 */
[----:B------:R-:W-:Y:S01]  /*3000*/  STL.64 [R1+0x2a0], R144 ;  /* 0x0002a09001007387 */ /* 0x000fe20000100a00 */
[----:B------:R-:W-:-:S02]  /*3010*/  FSEL R199, R128, -INF , !P6 ;  /* 0xff80000080c77808 */ /* 0x000fc40007000000 */
[----:B------:R-:W-:Y:S01]  /*3020*/  ISETP.GE.AND P5, PT, R138, UR13, PT ;  /* 0x0000000d8a007c0c */ /* 0x000fe2000bfa6270 */
[----:B------:R-:W-:Y:S01]  /*3030*/  STL.64 [R1+0x298], R142 ;  /* 0x0002988e01007387 */ /* 0x000fe20000100a00 */
[----:B------:R-:W-:Y:S02]  /*3040*/  ISETP.GE.AND P6, PT, R134, UR13, PT ;  /* 0x0000000d86007c0c */ /* 0x000fe4000bfc6270 */
[C---:B------:R-:W-:Y:S01]  /*3050*/  IADD3 R137, R7.reuse, 0x10, RZ ;  /* 0x0000001007897810 */ /* 0x040fe20007ffe0ff */
[----:B------:R-:W-:Y:S01]  /*3060*/  STL.64 [R1+0x290], R140 ;  /* 0x0002908c01007387 */ /* 0x000fe20000100a00 */
[----:B------:R-:W-:Y:S02]  /*3070*/  IADD3 R134, R7, 0x21, RZ ;  /* 0x0000002107867810 */ /* 0x000fe40007ffe0ff */
[----:B------:R-:W-:Y:S01]  /*3080*/  FSEL R167, R67, -INF , !P5 ;  /* 0xff80000043a77808 */ /* 0x000fe20006800000 */
[----:B------:R-:W-:Y:S01]  /*3090*/  STL [R1+0x220], R4 ;  /* 0x0002200401007387 */ /* 0x000fe20000100800 */
[----:B------:R-:W-:-:S02]  /*30a0*/  FSEL R158, R65, -INF , !P5 ;  /* 0xff800000419e7808 */ /* 0x000fc40006800000 */
[----:B------:R-:W-:Y:S01]  /*30b0*/  FSEL R182, R131, -INF , !P5 ;  /* 0xff80000083b67808 */ /* 0x000fe20006800000 */
[----:B------:R-:W-:Y:S01]  /*30c0*/  STL [R1+0x2e0], R4 ;  /* 0x0002e00401007387 */ /* 0x000fe20000100800 */
[----:B------:R-:W-:Y:S02]  /*30d0*/  FSEL R220, R129, -INF , !P5 ;  /* 0xff80000081dc7808 */ /* 0x000fe40006800000 */
[----:B------:R-:W-:Y:S01]  /*30e0*/  ISETP.GE.AND P4, PT, R137, UR13, PT ;  /* 0x0000000d89007c0c */ /* 0x000fe2000bf86270 */
[----:B------:R-:W-:Y:S01]  /*30f0*/  STL [R1+0x21c], R217 ;  /* 0x00021cd901007387 */ /* 0x000fe20000100800 */
[----:B------:R-:W-:Y:S02]  /*3100*/  ISETP.GE.AND P5, PT, R134, UR13, PT ;  /* 0x0000000d86007c0c */ /* 0x000fe4000bfa6270 */
[C---:B------:R-:W-:Y:S01]  /*3110*/  IADD3 R136, R7.reuse, 0x11, RZ ;  /* 0x0000001107887810 */ /* 0x040fe20007ffe0ff */
[----:B------:R-:W-:Y:S01]  /*3120*/  STL [R1+0x2e4], R217 ;  /* 0x0002e4d901007387 */ /* 0x000fe20000100800 */
[----:B------:R-:W-:-:S02]  /*3130*/  IADD3 R134, R7, 0x28, RZ ;  /* 0x0000002807867810 */ /* 0x000fc40007ffe0ff */
[----:B------:R-:W-:Y:S01]  /*3140*/  FSEL R176, R62, -INF , !P4 ;  /* 0xff8000003eb07808 */ /* 0x000fe20006000000 */
[----:B------:R-:W-:Y:S01]  /*3150*/  STL [R1+0x218], R216 ;  /* 0x000218d801007387 */ /* 0x000fe20000100800 */
[----:B------:R-:W-:Y:S02]  /*3160*/  FSEL R159, R60, -INF , !P4 ;  /* 0xff8000003c9f7808 */ /* 0x000fe40006000000 */
[----:B------:R-:W-:Y:S01]  /*3170*/  FSEL R183, R126, -INF , !P4 ;  /* 0xff8000007eb77808 */ /* 0x000fe20006000000 */
[----:B------:R-:W-:Y:S01]  /*3180*/  STL [R1+0x2e8], R216 ;  /* 0x0002e8d801007387 */ /* 0x000fe20000100800 */
[----:B------:R-:W-:Y:S02]  /*3190*/  FSEL R221, R124, -INF , !P4 ;  /* 0xff8000007cdd7808 */ /* 0x000fe40006000000 */
[----:B------:R-:W-:Y:S01]  /*31a0*/  ISETP.GE.AND P3, PT, R136, UR13, PT ;  /* 0x0000000d88007c0c */ /* 0x000fe2000bf66270 */
[----:B------:R-:W-:Y:S01]  /*31b0*/  STL [R1+0x214], R215 ;  /* 0x000214d701007387 */ /* 0x000fe20000100800 */
[----:B------:R-:W-:-:S02]  /*31c0*/  ISETP.GE.AND P4, PT, R134, UR13, PT ;  /* 0x0000000d86007c0c */ /* 0x000fc4000bf86270 */
[C---:B------:R-:W-:Y:S01]  /*31d0*/  IADD3 R136, R7.reuse, 0x18, RZ ;  /* 0x0000001807887810 */ /* 0x040fe20007ffe0ff */
[----:B------:R-:W-:Y:S01]  /*31e0*/  STL [R1+0x210], R214 ;  /* 0x000210d601007387 */ /* 0x000fe20000100800 */
[----:B------:R-:W-:Y:S02]  /*31f0*/  IADD3 R134, R7, 0x29, RZ ;  /* 0x0000002907867810 */ /* 0x000fe40007ffe0ff */
[----:B------:R-:W-:Y:S01]  /*3200*/  FSEL R160, R70, -INF , !P2 ;  /* 0xff80000046a07808 */ /* 0x000fe20005000000 */
[----:B------:R-:W-:Y:S01]  /*3210*/  STL [R1+0x2ec], R214 ;  /* 0x0002ecd601007387 */ /* 0x000fe20000100800 */
[----:B------:R-:W-:Y:S02]  /*3220*/  FSEL R154, R68, -INF , !P2 ;  /* 0xff800000449a7808 */ /* 0x000fe40005000000 */
[----:B------:R-:W-:Y:S01]  /*3230*/  FSEL R153, R132, -INF , !P2 ;  /* 0xff80000084997808 */ /* 0x000fe20005000000 */
[----:B------:R-:W-:Y:S01]  /*3240*/  STL.64 [R1+0x208], R210 ;  /* 0x000208d201007387 */ /* 0x000fe20000100a00 */
[----:B------:R-:W-:-:S02]  /*3250*/  FSEL R177, R63, -INF , !P3 ;  /* 0xff8000003fb17808 */ /* 0x000fc40005800000 */
[----:B------:R-:W-:Y:S01]  /*3260*/  FSEL R168, R61, -INF , !P3 ;  /* 0xff8000003da87808 */ /* 0x000fe20005800000 */
[----:B------:R-:W-:Y:S01]  /*3270*/  STL [R1+0x2f0], R210 ;  /* 0x0002f0d201007387 */ /* 0x000fe20000100800 */
[----:B------:R-:W-:Y:S02]  /*3280*/  FSEL R185, R127, -INF , !P3 ;  /* 0xff8000007fb97808 */ /* 0x000fe40005800000 */
[----:B------:R-:W-:Y:S01]  /*3290*/  FSEL R223, R125, -INF , !P3 ;  /* 0xff8000007ddf7808 */ /* 0x000fe20005800000 */
[----:B------:R-:W-:Y:S01]  /*32a0*/  STL [R1+0x200], R209 ;  /* 0x000200d101007387 */ /* 0x000fe20000100800 */
[----:B------:R-:W-:Y:S02]  /*32b0*/  ISETP.GE.AND P2, PT, R136, UR13, PT ;  /* 0x0000000d88007c0c */ /* 0x000fe4000bf46270 */
[----:B------:R-:W-:Y:S01]  /*32c0*/  ISETP.GE.AND P3, PT, R134, UR13, PT ;  /* 0x0000000d86007c0c */ /* 0x000fe2000bf66270 */
[----:B------:R-:W-:Y:S01]  /*32d0*/  STL [R1+0x1fc], R208 ;  /* 0x0001fcd001007387 */ /* 0x000fe20000100800 */
[----:B------:R-:W-:-:S02]  /*32e0*/  IADD3 R134, R7, 0x30, RZ ;  /* 0x0000003007867810 */ /* 0x000fc40007ffe0ff */
[----:B------:R-:W-:Y:S01]  /*32f0*/  FSEL R231, R112, -INF , !P4 ;  /* 0xff80000070e77808 */ /* 0x000fe20006000000 */
[----:B------:R-:W-:Y:S01]  /*3300*/  STL.64 [R1+0x2f8], R208 ;  /* 0x0002f8d001007387 */ /* 0x000fe20000100a00 */
[----:B------:R-:W-:Y:S02]  /*3310*/  FSEL R178, R58, -INF , !P2 ;  /* 0xff8000003ab27808 */ /* 0x000fe40005000000 */
[----:B------:R-:W-:Y:S01]  /*3320*/  FSEL R172, R56, -INF , !P2 ;  /* 0xff80000038ac7808 */ /* 0x000fe20005000000 */
[----:B------:R-:W-:Y:S01]  /*3330*/  STL [R1+0x1f8], R171 ;  /* 0x0001f8ab01007387 */ /* 0x000fe20000100800 */
[----:B------:R-:W-:Y:S02]  /*3340*/  FSEL R188, R122, -INF , !P2 ;  /* 0xff8000007abc7808 */ /* 0x000fe40005000000 */
[----:B------:R-:W-:Y:S01]  /*3350*/  FSEL R224, R120, -INF , !P2 ;  /* 0xff80000078e07808 */ /* 0x000fe20005000000 */
[----:B------:R-:W-:Y:S01]  /*3360*/  STL [R1+0x300], R171 ;  /* 0x000300ab01007387 */ /* 0x000fe20000100800 */
[----:B------:R-:W-:-:S02]  /*3370*/  IADD3 R112, R7, 0x41, RZ ;  /* 0x0000004107707810 */ /* 0x000fc40007ffe0ff */
[----:B------:R-:W-:Y:S01]  /*3380*/  ISETP.GE.AND P2, PT, R134, UR13, PT ;  /* 0x0000000d86007c0c */ /* 0x000fe2000bf46270 */
[----:B------:R-:W-:Y:S01]  /*3390*/  STL [R1+0x1f4], R170 ;  /* 0x0001f4aa01007387 */ /* 0x000fe20000100800 */
[----:B------:R-:W-:Y:S02]  /*33a0*/  FSEL R195, R51, -INF , !P3 ;  /* 0xff80000033c37808 */ /* 0x000fe40005800000 */
[----:B------:R-:W-:Y:S01]  /*33b0*/  FSEL R219, R49, -INF , !P3 ;  /* 0xff80000031db7808 */ /* 0x000fe20005800000 */
[----:B------:R-:W-:Y:S01]  /*33c0*/  STL [R1+0x304], R170 ;  /* 0x000304aa01007387 */ /* 0x000fe20000100800 */
[----:B------:R-:W-:Y:S02]  /*33d0*/  FSEL R230, R115, -INF , !P3 ;  /* 0xff80000073e67808 */ /* 0x000fe40005800000 */
[----:B------:R-:W-:Y:S01]  /*33e0*/  FSEL R235, R113, -INF , !P3 ;  /* 0xff80000071eb7808 */ /* 0x000fe20005800000 */
[----:B------:R-:W-:Y:S01]  /*33f0*/  STL [R1+0x1f0], R169 ;  /* 0x0001f0a901007387 */ /* 0x000fe20000100800 */
[----:B------:R-:W-:-:S02]  /*3400*/  ISETP.GE.AND P3, PT, R112, UR13, PT ;  /* 0x0000000d70007c0c */ /* 0x000fc4000bf66270 */
[C---:B------:R-:W-:Y:S01]  /*3410*/  IADD3 R134, R7.reuse, 0x31, RZ ;  /* 0x0000003107867810 */ /* 0x040fe20007ffe0ff */
[----:B------:R-:W-:Y:S01]  /*3420*/  STL [R1+0x308], R169 ;  /* 0x000308a901007387 */ /* 0x000fe20000100800 */
[----:B------:R-:W-:Y:S02]  /*3430*/  IADD3 R112, R7, 0x48, RZ ;  /* 0x0000004807707810 */ /* 0x000fe40007ffe0ff */
[----:B------:R-:W-:Y:S01]  /*3440*/  FSEL R227, R110, -INF , !P2 ;  /* 0xff8000006ee37808 */ /* 0x000fe20005000000 */
[----:B------:R-:W-:Y:S01]  /*3450*/  STL [R1+0x310], R160 ;  /* 0x000310a001007387 */ /* 0x000fe20000100800 */
[----:B------:R-:W-:Y:S02]  /*3460*/  FMNMX.FTZ R110, R153, R163, !PT ;  /* 0x000000a3996e7209 */ /* 0x000fe40007810000 */
[----:B------:R-:W-:Y:S01]  /*3470*/  FSEL R181, R59, -INF , !P1 ;  /* 0xff8000003bb57808 */ /* 0x000fe20004800000 */
[----:B------:R-:W-:Y:S01]  /*3480*/  STL [R1+0x30c], R70 ;  /* 0x00030c4601007387 */ /* 0x000fe20000100800 */
[----:B------:R-:W-:-:S02]  /*3490*/  FSEL R173, R57, -INF , !P1 ;  /* 0xff80000039ad7808 */ /* 0x000fc40004800000 */
[----:B------:R-:W-:Y:S01]  /*34a0*/  FSEL R192, R123, -INF , !P1 ;  /* 0xff8000007bc07808 */ /* 0x000fe20004800000 */
        /* <DEDUP_REMOVED lines=8> */
[----:B------:R-:W-:Y:S01]  /*3530*/  ISETP.GE.AND P2, PT, R112, UR13, PT ;  /* 0x0000000d70007c0c */ /* 0x000fe2000bf46270 */
[----:B------:R-:W-:Y:S01]  /*3540*/  STL [R1+0x31c], R71 ;  /* 0x00031c4701007387 */ /* 0x000fe20000100800 */
[----:B------:R-:W-:Y:S02]  /*3550*/  FMNMX.FTZ R112, R199, R110, !PT ;  /* 0x0000006ec7707209 */ /* 0x000fe40007810000 */
[----:B------:R-:W-:Y:S01]  /*3560*/  FSEL R228, R111, -INF , !P1 ;  /* 0xff8000006fe47808 */ /* 0x000fe20004800000 */
[----:B------:R-:W-:Y:S01]  /*3570*/  STL [R1+0x324], R69 ;  /* 0x0003244501007387 */ /* 0x000fe20000100800 */
[----:B------:R-:W-:Y:S02]  /*3580*/  FMNMX.FTZ R111, R220, R112, !PT ;  /* 0x00000070dc6f7209 */ /* 0x000fe40007810000 */
[C---:B------:R-:W-:Y:S01]  /*3590*/  IADD3 R134, R7.reuse, 0x38, RZ ;  /* 0x0000003807867810 */ /* 0x040fe20007ffe0ff */
[----:B------:R-:W-:Y:S01]  /*35a0*/  STL [R1+0x328], R133 ;  /* 0x0003288501007387 */ /* 0x000fe20000100800 */
[----:B------:R-:W-:-:S02]  /*35b0*/  IADD3 R110, R7, 0x49, RZ ;  /* 0x00000049076e7810 */ /* 0x000fc40007ffe0ff */
[----:B------:R-:W-:Y:S01]  /*35c0*/  FMNMX.FTZ R111, R221, R111, !PT ;  /* 0x0000006fdd6f7209 */ /* 0x000fe20007810000 */
[----:B------:R-:W-:Y:S01]  /*35d0*/  STL [R1+0x330], R166 ;  /* 0x000330a601007387 */ /* 0x000fe20000100800 */
[----:B------:R-:W-:Y:S02]  /*35e0*/  FSEL R205, R54, -INF , !P6 ;  /* 0xff80000036cd7808 */ /* 0x000fe40007000000 */
[----:B------:R-:W-:Y:S01]  /*35f0*/  FSEL R174, R52, -INF , !P6 ;  /* 0xff80000034ae7808 */ /* 0x000fe20007000000 */
[----:B------:R-:W-:Y:S01]  /*3600*/  STL [R1+0x32c], R66 ;  /* 0x00032c4201007387 */ /* 0x000fe20000100800 */
[----:B------:R-:W-:Y:S02]  /*3610*/  FSEL R233, R118, -INF , !P6 ;  /* 0xff80000076e97808 */ /* 0x000fe40007000000 */
[----:B---3--:R-:W-:Y:S01]  /*3620*/  FSEL R14, R116, -INF , !P6 ;  /* 0xff800000740e7808 */ /* 0x008fe20007000000 */
        /* <DEDUP_REMOVED lines=8> */
[----:B------:R-:W-:Y:S01]  /*36b0*/  IADD3 R110, R7, 0x50, RZ ;  /* 0x00000050076e7810 */ /* 0x000fe20007ffe0ff */
[----:B------:R-:W-:Y:S01]  /*36c0*/  STL [R1+0x344], R167 ;  /* 0x000344a701007387 */ /* 0x000fe20000100800 */
[----:B------:R-:W-:-:S02]  /*36d0*/  FMNMX.FTZ R111, R223, R111, !PT ;  /* 0x0000006fdf6f7209 */ /* 0x000fc40007810000 */
[----:B------:R-:W-:Y:S01]  /*36e0*/  FSEL R189, R42, -INF , !P6 ;  /* 0xff8000002abd7808 */ /* 0x000fe20007000000 */
[----:B------:R-:W-:Y:S01]  /*36f0*/  STL [R1+0x340], R67 ;  /* 0x0003404301007387 */ /* 0x000fe20000100800 */
[----:B-1----:R-:W-:Y:S02]  /*3700*/  FSEL R186, R40, -INF , !P6 ;  /* 0xff80000028ba7808 */ /* 0x002fe40007000000 */
[----:B------:R-:W-:Y:S01]  /*3710*/  FSEL R229, R106, -INF , !P6 ;  /* 0xff8000006ae57808 */ /* 0x000fe20007000000 */
[----:B------:R-:W-:Y:S01]  /*3720*/  STL [R1+0x348], R65 ;  /* 0x0003484101007387 */ /* 0x000fe20000100800 */
[----:B------:R-:W-:Y:S02]  /*3730*/  FSEL R240, R104, -INF , !P6 ;  /* 0xff80000068f07808 */ /* 0x000fe40007000000 */
[----:B------:R-:W-:Y:S01]  /*3740*/  ISETP.GE.AND P6, PT, R110, UR13, PT ;  /* 0x0000000d6e007c0c */ /* 0x000fe2000bfc6270 */
[----:B------:R1:W-:Y:S01]  /*3750*/  STL [R1+0x34c], R131 ;  /* 0x00034c8301007387 */ /* 0x0003e20000100800 */
[----:B------:R-:W-:-:S02]  /*3760*/  FMNMX.FTZ R110, R224, R111, !PT ;  /* 0x0000006fe06e7209 */ /* 0x000fc40007810000 */
[----:B------:R-:W-:Y:S01]  /*3770*/  IADD3 R134, R7, 0x39, RZ ;  /* 0x0000003907867810 */ /* 0x000fe20007ffe0ff */
[----:B------:R-:W-:Y:S01]  /*3780*/  STL.64 [R1+0x350], R62 ;  /* 0x0003503e01007387 */ /* 0x000fe20000100a00 */
[----:B------:R-:W-:Y:S02]  /*3790*/  FSEL R203, R55, -INF , !P5 ;  /* 0xff80000037cb7808 */ /* 0x000fe40006800000 */
[----:B------:R-:W-:Y:S01]  /*37a0*/  FSEL R175, R53, -INF , !P5 ;  /* 0xff80000035af7808 */ /* 0x000fe20006800000 */
[----:B------:R2:W-:Y:S01]  /*37b0*/  STL.64 [R1+0x228], R52 ;  /* 0x0002283401007387 */ /* 0x0005e20000100a00 */
[----:B------:R-:W-:Y:S02]  /*37c0*/  FSEL R238, R119, -INF , !P5 ;  /* 0xff80000077ee7808 */ /* 0x000fe40006800000 */
[----:B------:R-:W-:Y:S02]  /*37d0*/  FSEL R243, R117, -INF , !P5 ;  /* 0xff80000075f37808 */ /* 0x000fe40006800000 */
[----:B------:R-:W-:-:S02]  /*37e0*/  FMNMX.FTZ R110, R225, R110, !PT ;  /* 0x0000006ee16e7209 */ /* 0x000fc40007810000 */
[----:B------:R-:W-:Y:S02]  /*37f0*/  ISETP.GE.AND P5, PT, R134, UR13, PT ;  /* 0x0000000d86007c0c */ /* 0x000fe4000bfa6270 */
[----:B------:R-:W-:Y:S02]  /*3800*/  IADD3 R134, R7, 0x40, RZ ;  /* 0x0000004007867810 */ /* 0x000fe40007ffe0ff */
[----:B------:R-:W-:Y:S02]  /*3810*/  FMNMX.FTZ R110, R14, R110, !PT ;  /* 0x0000006e0e6e7209 */ /* 0x000fe40007810000 */
[----:B------:R-:W-:Y:S02]  /*3820*/  FSEL R197, R50, -INF , !P4 ;  /* 0xff80000032c57808 */ /* 0x000fe40006000000 */
[----:B------:R-:W-:Y:S02]  /*3830*/  FSEL R179, R48, -INF , !P4 ;  /* 0xff80000030b37808 */ /* 0x000fe40006000000 */
[----:B------:R-:W-:-:S02]  /*3840*/  FSEL R226, R114, -INF , !P4 ;  /* 0xff80000072e27808 */ /* 0x000fc40006000000 */
[----:B------:R-:W-:Y:S02]  /*3850*/  ISETP.GE.AND P4, PT, R134, UR13, PT ;  /* 0x0000000d86007c0c */ /* 0x000fe4000bf86270 */
[----:B------:R-:W-:Y:S02]  /*3860*/  FSEL R232, R107, -INF , !P5 ;  /* 0xff8000006be87808 */ /* 0x000fe40006800000 */
[----:B------:R-:W-:Y:S02]  /*3870*/  IADD3 R107, R7, 0x58, RZ ;  /* 0x00000058076b7810 */ /* 0x000fe40007ffe0ff */
[----:B------:R-:W-:Y:S02]  /*3880*/  FMNMX.FTZ R110, R243, R110, !PT ;  /* 0x0000006ef36e7209 */ /* 0x000fe40007810000 */
[----:B------:R-:W-:Y:S02]  /*3890*/  FSEL R218, R38, -INF , !P4 ;  /* 0xff80000026da7808 */ /* 0x000fe40006000000 */
[----:B------:R-:W-:-:S02]  /*38a0*/  FSEL R198, R36, -INF , !P4 ;  /* 0xff80000024c67808 */ /* 0x000fc40006000000 */
[----:B------:R-:W-:Y:S02]  /*38b0*/  FSEL R248, R102, -INF , !P4 ;  /* 0xff80000066f87808 */ /* 0x000fe40006000000 */
[----:B------:R-:W-:Y:S02]  /*38c0*/  FSEL R244, R100, -INF , !P4 ;  /* 0xff80000064f47808 */ /* 0x000fe40006000000 */
[----:B------:R-:W-:Y:S02]  /*38d0*/  ISETP.GE.AND P4, PT, R107, UR13, PT ;  /* 0x0000000d6b007c0c */ /* 0x000fe4000bf86270 */
[----:B------:R-:W-:Y:S02]  /*38e0*/  FMNMX.FTZ R107, R231, R110, !PT ;  /* 0x0000006ee76b7209 */ /* 0x000fe40007810000 */
[----:B------:R-:W-:Y:S02]  /*38f0*/  FSEL R242, R105, -INF , !P5 ;  /* 0xff80000069f27808 */ /* 0x000fe40006800000 */
[----:B------:R-:W-:-:S02]  /*3900*/  FMNMX.FTZ R107, R235, R107, !PT ;  /* 0x0000006beb6b7209 */ /* 0x000fc40007810000 */
[----:B------:R-:W-:Y:S02]  /*3910*/  FSEL R245, R101, -INF , !P3 ;  /* 0xff80000065f57808 */ /* 0x000fe40005800000 */
[----:B------:R-:W-:Y:S02]  /*3920*/  FMNMX.FTZ R107, R108, R107, !PT ;  /* 0x0000006b6c6b7209 */ /* 0x000fe40007810000 */
[----:B------:R-:W-:Y:S02]  /*3930*/  FSEL R241, R94, -INF , !P6 ;  /* 0xff8000005ef17808 */ /* 0x000fe40007000000 */
[----:B------:R-:W-:Y:S02]  /*3940*/  FMNMX.FTZ R107, R109, R107, !PT ;  /* 0x0000006b6d6b7209 */ /* 0x000fe40007810000 */
[----:B-1----:R-:W-:Y:S02]  /*3950*/  FSEL R131, R96, -INF , !P2 ;  /* 0xff80000060837808 */ /* 0x002fe40005000000 */
[----:B------:R-:W-:-:S02]  /*3960*/  FMNMX.FTZ R107, R240, R107, !PT ;  /* 0x0000006bf06b7209 */ /* 0x000fc40007810000 */
[----:B------:R-:W-:Y:S02]  /*3970*/  IADD3 R111, R7, 0x51, RZ ;  /* 0x00000051076f7810 */ /* 0x000fe40007ffe0ff */
[----:B------:R-:W-:Y:S02]  /*3980*/  FMNMX.FTZ R107, R242, R107, !PT ;  /* 0x0000006bf26b7209 */ /* 0x000fe40007810000 */
[----:B------:R-:W-:Y:S02]  /*3990*/  FSEL R65, R97, -INF , !P1 ;  /* 0xff80000061417808 */ /* 0x000fe40004800000 */
[----:B------:R-:W-:Y:S02]  /*39a0*/  FMNMX.FTZ R107, R244, R107, !PT ;  /* 0x0000006bf46b7209 */ /* 0x000fe40007810000 */
[----:B------:R-:W-:Y:S02]  /*39b0*/  FSEL R187, R43, -INF , !P5 ;  /* 0xff8000002bbb7808 */ /* 0x000fe40006800000 */
[----:B------:R-:W-:-:S02]  /*39c0*/  FMNMX.FTZ R94, R245, R107, !PT ;  /* 0x0000006bf55e7209 */ /* 0x000fc40007810000 */
[----:B------:R-:W-:Y:S02]  /*39d0*/  FSEL R201, R41, -INF , !P5 ;  /* 0xff80000029c97808 */ /* 0x000fe40006800000 */
[----:B------:R-:W-:Y:S02]  /*39e0*/  FMNMX.FTZ R94, R131, R94, !PT ;  /* 0x0000005e835e7209 */ /* 0x000fe40007810000 */
[----:B------:R-:W-:Y:S02]  /*39f0*/  ISETP.GE.AND P5, PT, R111, UR13, PT ;  /* 0x0000000d6f007c0c */ /* 0x000fe4000bfa6270 */
[----:B--2---:R-:W-:Y:S02]  /*3a00*/  FSEL R53, R92, -INF , !P6 ;  /* 0xff8000005c357808 */ /* 0x004fe40007000000 */
[----:B------:R-:W-:Y:S02]  /*3a10*/  FMNMX.FTZ R94, R65, R94, !PT ;  /* 0x0000005e415e7209 */ /* 0x000fe40007810000 */
[----:B------:R-:W-:-:S02]  /*3a20*/  IADD3 R100, R7, 0x59, RZ ;  /* 0x0000005907647810 */ /* 0x000fc40007ffe0ff */
[----:B------:R-:W-:Y:S02]  /*3a30*/  FSEL R206, R39, -INF , !P3 ;  /* 0xff80000027ce7808 */ /* 0x000fe40005800000 */
[----:B------:R-:W-:Y:S02]  /*3a40*/  FSEL R202, R37, -INF , !P3 ;  /* 0xff80000025ca7808 */ /* 0x000fe40005800000 */
[----:B------:R-:W-:Y:S02]  /*3a50*/  FSEL R250, R103, -INF , !P3 ;  /* 0xff80000067fa7808 */ /* 0x000fe40005800000 */
[----:B------:R-:W-:Y:S02]  /*3a60*/  FSEL R210, R93, -INF , !P5 ;  /* 0xff8000005dd27808 */ /* 0x000fe40006800000 */
[----:B------:R-:W-:Y:S02]  /*3a70*/  FMNMX.FTZ R94, R53, R94, !PT ;  /* 0x0000005e355e7209 */ /* 0x000fe40007810000 */
[----:B------:R-:W-:-:S02]  /*3a80*/  ISETP.GE.AND P3, PT, R100, UR13, PT ;  /* 0x0000000d64007c0c */ /* 0x000fc4000bf66270 */
[----:B------:R-:W-:Y:S02]  /*3a90*/  IADD3 R100, R7, 0x60, RZ ;  /* 0x0000006007647810 */ /* 0x000fe40007ffe0ff */
[----:B------:R-:W-:Y:S02]  /*3aa0*/  FSEL R214, R88, -INF , !P4 ;  /* 0xff80000058d67808 */ /* 0x000fe40006000000 */
[----:B------:R-:W-:Y:S02]  /*3ab0*/  FMNMX.FTZ R94, R210, R94, !PT ;  /* 0x0000005ed25e7209 */ /* 0x000fe40007810000 */
[----:B------:R-:W-:Y:S02]  /*3ac0*/  FSEL R204, R34, -INF , !P2 ;  /* 0xff80000022cc7808 */ /* 0x000fe40005000000 */
[----:B------:R-:W-:Y:S02]  /*3ad0*/  FSEL R249, R32, -INF , !P2 ;  /* 0xff80000020f97808 */ /* 0x000fe40005000000 */
[----:B------:R-:W-:-:S02]  /*3ae0*/  FSEL R247, R98, -INF , !P2 ;  /* 0xff80000062f77808 */ /* 0x000fc40005000000 */
[----:B------:R-:W-:Y:S02]  /*3af0*/  ISETP.GE.AND P2, PT, R100, UR13, PT ;  /* 0x0000000d64007c0c */ /* 0x000fe4000bf46270 */
[----:B------:R-:W-:Y:S02]  /*3b00*/  IADD3 R100, R7, 0x61, RZ ;  /* 0x0000006107647810 */ /* 0x000fe40007ffe0ff */
[----:B------:R-:W-:Y:S02]  /*3b10*/  FSEL R215, R89, -INF , !P3 ;  /* 0xff80000059d77808 */ /* 0x000fe40005800000 */
[----:B------:R-:W-:Y:S02]  /*3b20*/  FMNMX.FTZ R94, R214, R94, !PT ;  /* 0x0000005ed65e7209 */ /* 0x000fe40007810000 */
[----:B------:R-:W-:Y:S02]  /*3b30*/  FSEL R184, R35, -INF , !P1 ;  /* 0xff80000023b87808 */ /* 0x000fe40004800000 */
[----:B------:R-:W-:-:S02]  /*3b40*/  FSEL R251, R33, -INF , !P1 ;  /* 0xff80000021fb7808 */ /* 0x000fc40004800000 */
[----:B------:R-:W-:Y:S02]  /*3b50*/  FSEL R246, R99, -INF , !P1 ;  /* 0xff80000063f67808 */ /* 0x000fe40004800000 */
[----:B------:R-:W-:Y:S02]  /*3b60*/  ISETP.GE.AND P1, PT, R100, UR13, PT ;  /* 0x0000000d64007c0c */ /* 0x000fe4000bf26270 */
[----:B------:R-:W-:Y:S02]  /*3b70*/  IADD3 R100, R7, 0x68, RZ ;  /* 0x0000006807647810 */ /* 0x000fe40007ffe0ff */
[----:B------:R-:W-:Y:S02]  /*3b80*/  FSEL R216, R84, -INF , !P2 ;  /* 0xff80000054d87808 */ /* 0x000fe40005000000 */
[----:B------:R-:W-:Y:S02]  /*3b90*/  FMNMX.FTZ R94, R215, R94, !PT ;  /* 0x0000005ed75e7209 */ /* 0x000fe40007810000 */
[----:B------:R-:W-:-:S02]  /*3ba0*/  IADD3 R92, R7, 0x69, RZ ;  /* 0x00000069075c7810 */ /* 0x000fc40007ffe0ff */
[----:B------:R-:W-:Y:S02]  /*3bb0*/  FSEL R200, R30, -INF , !P6 ;  /* 0xff8000001ec87808 */ /* 0x000fe40007000000 */
[----:B------:R-:W-:Y:S02]  /*3bc0*/  FSEL R252, R28, -INF , !P6 ;  /* 0xff8000001cfc7808 */ /* 0x000fe40007000000 */
[----:B------:R-:W-:Y:S01]  /*3bd0*/  ISETP.GE.AND P0, PT, R100, UR13, PT ;  /* 0x0000000d64007c0c */ /* 0x000fe2000bf06270 */
[----:B------:R-:W-:Y:S01]  /*3be0*/  IMAD.U32 R100, RZ, RZ, UR11 ;  /* 0x0000000bff647e24 */ /* 0x000fe2000f8e00ff */
[----:B------:R-:W-:Y:S02]  /*3bf0*/  FSEL R217, R85, -INF , !P1 ;  /* 0xff80000055d97808 */ /* 0x000fe40004800000 */
[----:B------:R-:W-:Y:S01]  /*3c00*/  FMNMX.FTZ R94, R216, R94, !PT ;  /* 0x0000005ed85e7209 */ /* 0x000fe20007810000 */
[----:B------:R-:W-:Y:S01]  /*3c10*/  IMAD R100, R100, 0x8, R3 ;  /* 0x0000000864647824 */ /* 0x000fe200078e0203 */
[----:B------:R-:W-:-:S02]  /*3c20*/  ISETP.GE.AND P6, PT, R92, UR13, PT ;  /* 0x0000000d5c007c0c */ /* 0x000fc4000bfc6270 */
[----:B------:R-:W-:Y:S01]  /*3c30*/  IADD3 R92, R7, 0x70, RZ ;  /* 0x00000070075c7810 */ /* 0x000fe20007ffe0ff */
[----:B------:R-:W-:Y:S01]  /*3c40*/  IMAD.WIDE.U32 R134, R100, -0x326172a9, RZ ;  /* 0xcd9e8d5764867825 */ /* 0x000fe200078e00ff */
        /* <DEDUP_REMOVED lines=16> */
[----:B------:R-:W-:-:S02]  /*3d50*/  FSEL R194, R27, -INF , !P3 ;  /* 0xff8000001bc27808 */ /* 0x000fc40005800000 */
[----:B------:R-:W-:Y:S02]  /*3d60*/  FSEL R165, R25, -INF , !P3 ;  /* 0xff80000019a57808 */ /* 0x000fe40005800000 */
[----:B------:R-:W-:Y:S02]  /*3d70*/  FSEL R167, R91, -INF , !P3 ;  /* 0xff8000005ba77808 */ /* 0x000fe40005800000 */
[----:B------:R-:W-:Y:S02]  /*3d80*/  ISETP.GE.AND P3, PT, R92, UR13, PT ;  /* 0x0000000d5c007c0c */ /* 0x000fe4000bf66270 */
[----:B------:R-:W-:Y:S02]  /*3d90*/  IADD3 R7, R7, 0x79, RZ ;  /* 0x0000007907077810 */ /* 0x000fe40007ffe0ff */
[----:B------:R-:W-:Y:S02]  /*3da0*/  FSEL R146, R77, -INF , !P4 ;  /* 0xff8000004d927808 */ /* 0x000fe40006000000 */
[----:B------:R-:W-:-:S02]  /*3db0*/  FMNMX.FTZ R94, R141, R94, !PT ;  /* 0x0000005e8d5e7209 */ /* 0x000fc40007810000 */
[----:B------:R-:W-:Y:S02]  /*3dc0*/  FSEL R236, R22, -INF , !P2 ;  /* 0xff80000016ec7808 */ /* 0x000fe40005000000 */
[----:B------:R-:W-:Y:S02]  /*3dd0*/  FSEL R71, R20, -INF , !P2 ;  /* 0xff80000014477808 */ /* 0x000fe40005000000 */
[----:B------:R-:W-:Y:S02]  /*3de0*/  FSEL R67, R86, -INF , !P2 ;  /* 0xff80000056437808 */ /* 0x000fe40005000000 */
[----:B------:R-:W-:Y:S01]  /*3df0*/  ISETP.GE.AND P2, PT, R7, UR13, PT ;  /* 0x0000000d07007c0c */ /* 0x000fe2000bf46270 */
[----:B------:R-:W-:Y:S01]  /*3e00*/  UIADD3 UR13, UR21, -0x126145ec, URZ ;  /* 0xed9eba14150d7890 */ /* 0x000fe2000fffe03f */
[----:B------:R-:W-:Y:S02]  /*3e10*/  FSEL R11, R72, -INF , !P3 ;  /* 0xff800000480b7808 */ /* 0x000fe40005800000 */
[----:B------:R-:W-:-:S02]  /*3e20*/  FMNMX.FTZ R94, R146, R94, !PT ;  /* 0x0000005e925e7209 */ /* 0x000fc40007810000 */
[----:B------:R-:W-:Y:S02]  /*3e30*/  FSEL R19, R73, -INF , !P2 ;  /* 0xff80000049137808 */ /* 0x000fe40005000000 */
[----:B------:R-:W-:Y:S01]  /*3e40*/  FMNMX.FTZ R92, R11, R94, !PT ;  /* 0x0000005e0b5c7209 */ /* 0x000fe20007810000 */
[----:B------:R-:W-:Y:S01]  /*3e50*/  IMAD.WIDE.U32 R94, R6, -0x2daee0ad, RZ ;  /* 0xd2511f53065e7825 */ /* 0x000fe200078e00ff */
[----:B------:R-:W-:Y:S02]  /*3e60*/  FSEL R237, R23, -INF , !P1 ;  /* 0xff80000017ed7808 */ /* 0x000fe40004800000 */
[----:B------:R-:W-:Y:S02]  /*3e70*/  FMNMX.FTZ R92, R19, R92, !PT ;  /* 0x0000005c135c7209 */ /* 0x000fe40007810000 */
[----:B------:R-:W-:Y:S02]  /*3e80*/  FSEL R15, R21, -INF , !P1 ;  /* 0xff800000150f7808 */ /* 0x000fe40004800000 */
[----:B------:R-:W-:Y:S01]  /*3e90*/  FSEL R128, R87, -INF , !P1 ;  /* 0xff80000057807808 */ /* 0x000fe20004800000 */
[----:B------:R-:W1:Y:S01]  /*3ea0*/  SHFL.BFLY PT, R7, R92, 0x2, 0x1f ;  /* 0x0c401f005c077f89 */ /* 0x000e6200000e0000 */
        /* <DEDUP_REMOVED lines=12> */
[----:B-1----:R-:W-:-:S02]  /*3f70*/  FMNMX.FTZ R7, R92, R7, !PT ;  /* 0x000000075c077209 */ /* 0x002fc40007810000 */
        /* <DEDUP_REMOVED lines=13> */
[----:B------:R-:W-:Y:S02]  /*4050*/  FSEL R152, R7, RZ, P1 ;  /* 0x000000ff07987208 */ /* 0x000fe40000800000 */
[----:B------:R-:W-:Y:S02]  /*4060*/  FMNMX.FTZ R7, R156, R161, !PT ;  /* 0x000000a19c077209 */ /* 0x000fe40007810000 */
[----:B------:R-:W-:Y:S01]  /*4070*/  FMNMX.FTZ R92, R179, R92, !PT ;  /* 0x0000005cb35c7209 */ /* 0x000fe20007810000 */
[--C-:B------:R-:W-:Y:S01]  /*4080*/  FFMA.FTZ R231, R231, c[0x0][0x23c], -R152.reuse ;  /* 0x00008f00e7e77a23 */ /* 0x100fe20000010898 */
[----:B------:R-:W-:Y:S01]  /*4090*/  FMNMX.FTZ R7, R162, R7, !PT ;  /* 0x00000007a2077209 */ /* 0x000fe20007810000 */
[----:B------:R-:W-:Y:S01]  /*40a0*/  FFMA.FTZ R235, R235, c[0x0][0x23c], -R152 ;  /* 0x00008f00ebeb7a23 */ /* 0x000fe20000010898 */
        /* <DEDUP_REMOVED lines=41> */
[----:B------:R-:W-:-:S03]  /*4340*/  FMNMX.FTZ R7, R167, R7, !PT ;  /* 0x00000007a7077209 */ /* 0x000fc60007810000 */
[----:B------:R-:W1:Y:S01]  /*4350*/  SHFL.BFLY PT, R107, R3, 0x2, 0x1f ;  /* 0x0c401f00036b7f89 */ /* 0x000e6200000e0000 */
[----:B------:R-:W-:-:S04]  /*4360*/  FMNMX.FTZ R7, R67, R7, !PT ;  /* 0x0000000743077209 */ /* 0x000fc80007810000 */
[----:B------:R-:W-:-:S04]  /*4370*/  FMNMX.FTZ R7, R128, R7, !PT ;  /* 0x0000000780077209 */ /* 0x000fc80007810000 */
[----:B------:R-:W-:Y:S02]  /*4380*/  FMNMX.FTZ R111, R130, R7, !PT ;  /* 0x00000007826f7209 */ /* 0x000fe40007810000 */
[----:B------:R-:W-:Y:S02]  /*4390*/  LOP3.LUT R7, R2, UR20, RZ, 0x3c, !PT ;  /* 0x0000001402077c12 */ /* 0x000fe4000f8e3cff */
[----:B------:R-:W-:Y:S02]  /*43a0*/  FMNMX.FTZ R111, R64, R111, !PT ;  /* 0x0000006f406f7209 */ /* 0x000fe40007810000 */
[----:B------:R-:W-:Y:S02]  /*43b0*/  LOP3.LUT R138, R135, R7, RZ, 0x3c, !PT ;  /* 0x00000007878a7212 */ /* 0x000fe400078e3cff */
[----:B------:R-:W-:Y:S02]  /*43c0*/  FMNMX.FTZ R111, R166, R111, !PT ;  /* 0x0000006fa66f7209 */ /* 0x000fe40007810000 */
[----:B------:R-:W-:Y:S01]  /*43d0*/  LOP3.LUT R2, R95, UR23, RZ, 0x3c, !PT ;  /* 0x000000175f027c12 */ /* 0x000fe2000f8e3cff */
[----:B------:R-:W-:Y:S01]  /*43e0*/  IMAD.WIDE.U32 R138, R138, -0x2daee0ad, RZ ;  /* 0xd2511f538a8a7825 */ /* 0x000fe200078e00ff */
[----:B------:R-:W-:-:S03]  /*43f0*/  FMNMX.FTZ R111, R66, R111, !PT ;  /* 0x0000006f426f7209 */ /* 0x000fc60007810000 */
[----:B------:R-:W-:Y:S01]  /*4400*/  IMAD.WIDE.U32 R150, R2, -0x326172a9, RZ ;  /* 0xcd9e8d5702967825 */ /* 0x000fe200078e00ff */
[----:B------:R-:W-:Y:S02]  /*4410*/  FMNMX.FTZ R111, R211, R111, !PT ;  /* 0x0000006fd36f7209 */ /* 0x000fe40007810000 */
[----:B------:R-:W-:Y:S02]  /*4420*/  LOP3.LUT R136, R139, UR25, R94, 0x96, !PT ;  /* 0x000000198b887c12 */ /* 0x000fe4000f8e965e */
[----:B------:R-:W-:Y:S02]  /*4430*/  FMNMX.FTZ R111, R143, R111, !PT ;  /* 0x0000006f8f6f7209 */ /* 0x000fe40007810000 */
[----:B------:R-:W-:Y:S01]  /*4440*/  LOP3.LUT R92, R151, UR26, R134, 0x96, !PT ;  /* 0x0000001a975c7c12 */ /* 0x000fe2000f8e9686 */
[----:B------:R-:W-:Y:S01]  /*4450*/  IMAD.WIDE.U32 R136, R136, -0x326172a9, RZ ;  /* 0xcd9e8d5788887825 */ /* 0x000fe200078e00ff */
[----:B-1----:R-:W-:Y:S01]  /*4460*/  FMNMX.FTZ R107, R3, R107, !PT ;  /* 0x0000006b036b7209 */ /* 0x002fe20007810000 */
[----:B------:R-:W1:Y:S02]  /*4470*/  SHFL.BFLY PT, R110, R111, 0x2, 0x1f ;  /* 0x0c401f006f6e7f89 */ /* 0x000e6400000e0000 */
[----:B------:R-:W-:Y:S01]  /*4480*/  IMAD.WIDE.U32 R62, R92, -0x2daee0ad, RZ ;  /* 0xd2511f535c3e7825 */ /* 0x000fe200078e00ff */
[----:B------:R-:W-:-:S05]  /*4490*/  LOP3.LUT R2, R137, UR24, R150, 0x96, !PT ;  /* 0x0000001889027c12 */ /* 0x000fca000f8e9696 */
[----:B------:R-:W-:Y:S01]  /*44a0*/  IMAD.WIDE.U32 R112, R2, -0x2daee0ad, RZ ;  /* 0xd2511f5302707825 */ /* 0x000fe200078e00ff */
[----:B------:R-:W-:-:S04]  /*44b0*/  LOP3.LUT R2, R63, UR22, R138, 0x96, !PT ;  /* 0x000000163f027c12 */ /* 0x000fc8000f8e968a */
[----:B------:R-:W-:Y:S01]  /*44c0*/  LOP3.LUT R92, R113, UR18, R62, 0x96, !PT ;  /* 0x00000012715c7c12 */ /* 0x000fe2000f8e963e */
[----:B------:R-:W-:Y:S02]  /*44d0*/  IMAD.WIDE.U32 R148, R2, -0x326172a9, RZ ;  /* 0xcd9e8d5702947825 */ /* 0x000fe400078e00ff */
[----:B------:R-:W2:Y:S02]  /*44e0*/  SHFL.BFLY PT, R2, R107, 0x1, 0x1f ;  /* 0x0c201f006b027f89 */ /* 0x000ea400000e0000 */
[----:B------:R-:W-:-:S05]  /*44f0*/  IMAD.WIDE.U32 R62, R92, -0x326172a9, RZ ;  /* 0xcd9e8d575c3e7825 */ /* 0x000fca00078e00ff */
[----:B------:R-:W-:Y:S02]  /*4500*/  LOP3.LUT R92, R63, UR14, R148, 0x96, !PT ;  /* 0x0000000e3f5c7c12 */ /* 0x000fe4000f8e9694 */
[----:B-1----:R-:W-:Y:S02]  /*4510*/  FMNMX.FTZ R110, R111, R110, !PT ;  /* 0x0000006e6f6e7209 */ /* 0x002fe40007810000 */
[----:B------:R-:W-:Y:S01]  /*4520*/  LOP3.LUT R111, R149, UR19, R136, 0x96, !PT ;  /* 0x00000013956f7c12 */ /* 0x000fe2000f8e9688 */
[----:B------:R-:W-:Y:S01]  /*4530*/  IMAD.WIDE.U32 R208, R92, -0x2daee0ad, RZ ;  /* 0xd2511f535cd07825 */ /* 0x000fe200078e00ff */
[----:B------:R-:W-:Y:S01]  /*4540*/  MUFU.EX2 R149, R231 ;  /* 0x000000e700957308 */ /* 0x000fe20000000800 */
[----:B------:R-:W1:Y:S02]  /*4550*/  SHFL.BFLY PT, R3, R110, 0x1, 0x1f ;  /* 0x0c201f006e037f89 */ /* 0x000e6400000e0000 */
[----:B------:R-:W-:-:S04]  /*4560*/  IMAD.WIDE.U32 R144, R111, -0x2daee0ad, RZ ;  /* 0xd2511f536f907825 */ /* 0x000fc800078e00ff */
[----:B------:R-:W-:Y:S01]  /*4570*/  FFMA.FTZ R111, R14, c[0x0][0x23c], -R152 ;  /* 0x00008f000e6f7a23 */ /* 0x000fe20000010898 */
[----:B------:R-:W-:Y:S02]  /*4580*/  LOP3.LUT R112, R145, UR13, R112, 0x96, !PT ;  /* 0x0000000d91707c12 */ /* 0x000fe4000f8e9670 */
[----:B------:R-:W-:Y:S01]  /*4590*/  LOP3.LUT R92, R209, UR9, R144, 0x96, !PT ;  /* 0x00000009d15c7c12 */ /* 0x000fe2000f8e9690 */
[----:B------:R-:W-:Y:S01]  /*45a0*/  MUFU.EX2 R14, R111 ;  /* 0x0000006f000e7308 */ /* 0x000fe20000000800 */
[----:B--2---:R-:W-:Y:S01]  /*45b0*/  FMNMX.FTZ R2, R107, R2, !PT ;  /* 0x000000026b027209 */ /* 0x004fe20007810000 */
[----:B------:R-:W-:-:S04]  /*45c0*/  IMAD.WIDE.U32 R112, R112, -0x326172a9, RZ ;  /* 0xcd9e8d5770707825 */ /* 0x000fc800078e00ff */
[----:B------:R-:W-:Y:S01]  /*45d0*/  FFMA.FTZ R107, R243, c[0x0][0x23c], -R152 ;  /* 0x00008f00f36b7a23 */ /* 0x000fe20000010898 */
[----:B------:R-:W-:Y:S01]  /*45e0*/  LOP3.LUT R10, R113, UR10, R62, 0x96, !PT ;  /* 0x0000000a710a7c12 */ /* 0x000fe2000f8e963e */
[----:B------:R-:W-:Y:S01]  /*45f0*/  IMAD.WIDE.U32 R62, R92, -0x326172a9, RZ ;  /* 0xcd9e8d575c3e7825 */ /* 0x000fe200078e00ff */
[----:B------:R-:W-:Y:S01]  /*4600*/  MUFU.EX2 R145, R235 ;  /* 0x000000eb00917308 */ /* 0x000fe20000000800 */
[----:B------:R-:W-:Y:S02]  /*4610*/  FSEL R243, R18, -INF , !P0 ;  /* 0xff80000012f37808 */ /* 0x000fe40004000000 */
[----:B------:R-:W-:Y:S02]  /*4620*/  ISETP.NE.AND P0, PT, R222, RZ, PT ;  /* 0x000000ffde00720c */ /* 0x000fe40003f05270 */
[----:B-1----:R-:W-:Y:S01]  /*4630*/  FMNMX.FTZ R3, R110, R3, !PT ;  /* 0x000000036e037209 */ /* 0x002fe20007810000 */
[----:B------:R-:W-:Y:S01]  /*4640*/  FMUL.FTZ R110, R2, c[0x0][0x23c] ;  /* 0x00008f00026e7a20 */ /* 0x000fe20000410000 */
[----:B------:R-:W-:Y:S01]  /*4650*/  SHF.R.U32.HI R180, RZ, 0x10, R62 ;  /* 0x00000010ffb47819 */ /* 0x000fe2000001163e */
[----:B------:R1:W2:Y:S01]  /*4660*/  MUFU.EX2 R52, R107 ;  /* 0x0000006b00347308 */ /* 0x0002a20000000800 */
[C---:B------:R-:W-:Y:S01]  /*4670*/  FSETP.NEU.FTZ.AND P1, PT, R3.reuse, -INF , PT ;  /* 0xff8000000300780b */ /* 0x040fe20003f3d000 */
[----:B------:R-:W-:-:S05]  /*4680*/  FMUL.FTZ R135, R3, c[0x0][0x23c] ;  /* 0x00008f0003877a20 */ /* 0x000fca0000410000 */
[----:B------:R-:W-:Y:S02]  /*4690*/  FSEL R135, R135, RZ, P1 ;  /* 0x000000ff87877208 */ /* 0x000fe40000800000 */
[----:B------:R-:W-:-:S03]  /*46a0*/  FSETP.NEU.FTZ.AND P1, PT, R2, -INF , PT ;  /* 0xff8000000200780b */ /* 0x000fc60003f3d000 */
[--C-:B------:R-:W-:Y:S01]  /*46b0*/  FFMA.FTZ R233, R233, c[0x0][0x23c], -R135.reuse ;  /* 0x00008f00e9e97a23 */ /* 0x100fe20000010887 */
[----:B------:R-:W-:Y:S01]  /*46c0*/  FSEL R170, R110, RZ, P1 ;  /* 0x000000ff6eaa7208 */ /* 0x000fe20000800000 */
[----:B------:R-:W-:Y:S01]  /*46d0*/  FFMA.FTZ R238, R238, c[0x0][0x23c], -R135 ;  /* 0x00008f00eeee7a23 */ /* 0x000fe20000010887 */
[----:B-1----:R-:W-:Y:S01]  /*46e0*/  LOP3.LUT R107, R63, UR29, R112, 0x96, !PT ;  /* 0x0000001d3f6b7c12 */ /* 0x002fe2000f8e9670 */
[----:B------:R-:W-:Y:S01]  /*46f0*/  MUFU.EX2 R150, R233 ;  /* 0x000000e900967308 */ /* 0x000fe20000000800 */
[----:B--2---:R-:W-:Y:S02]  /*4700*/  F2FP.PACK_AB R111, R52, R14 ;  /* 0x0000000e346f723e */ /* 0x004fe400000000ff */
[----:B------:R-:W-:Y:S02]  /*4710*/  LOP3.LUT R92, R107, 0xff, RZ, 0xc0, !PT ;  /* 0x000000ff6b5c7812 */ /* 0x000fe400078ec0ff */
[----:B------:R-:W-:Y:S02]  /*4720*/  PRMT R110, R111, 0x7632, R110 ;  /* 0x000076326f6e7816 */ /* 0x000fe4000000006e */
[----:B------:R-:W-:Y:S01]  /*4730*/  ISETP.GE.U32.AND P1, PT, R212, R92, PT ;  /* 0x0000005cd400720c */ /* 0x000fe20003f26070 */
[----:B------:R-:W1:Y:S01]  /*4740*/  MUFU.EX2 R213, R238 ;  /* 0x000000ee00d57308 */ /* 0x000e620000000800 */
[----:B------:R-:W-:-:S04]  /*4750*/  LOP3.LUT R92, R107, 0xffff, RZ, 0xc0, !PT ;  /* 0x0000ffff6b5c7812 */ /* 0x000fc800078ec0ff */
[----:B------:R-:W-:-:S04]  /*4760*/  SHF.R.U32.HI R92, RZ, 0x8, R92 ;  /* 0x00000008ff5c7819 */ /* 0x000fc8000001165c */
[----:B------:R-:W-:Y:S02]  /*4770*/  LOP3.LUT R112, R92, 0xffff, RZ, 0xc0, !PT ;  /* 0x0000ffff5c707812 */ /* 0x000fe400078ec0ff */
[----:B------:R-:W-:Y:S01]  /*4780*/  PRMT R92, R111, 0x5410, R110 ;  /* 0x000054106f5c7816 */ /* 0x000fe2000000006e */
[----:B------:R-:W-:Y:S01]  /*4790*/  @!P1 HADD2 R106, -R111.H0_H0, -RZ.H0_H0 ;  /* 0xa00000ff6f6a9230 */ /* 0x000fe20000000900 */
[----:B-1----:R-:W-:-:S04]  /*47a0*/  F2FP.PACK_AB R113, R213, R150 ;  /* 0x00000096d571723e */ /* 0x002fc800000000ff */
[----:B------:R-:W-:Y:S02]  /*47b0*/  @!P1 PRMT R111, R106, 0x5410, RZ ;  /* 0x000054106a6f9816 */ /* 0x000fe400000000ff */
[----:B------:R-:W-:Y:S02]  /*47c0*/  ISETP.GE.U32.AND P1, PT, R212, R112, PT ;  /* 0x00000070d400720c */ /* 0x000fe40003f26070 */
[----:B------:R-:W-:Y:S02]  /*47d0*/  PRMT R112, R113, 0x7632, R112 ;  /* 0x0000763271707816 */ /* 0x000fe40000000070 */
[----:B------:R-:W-:-:S04]  /*47e0*/  SHF.R.U32.HI R106, RZ, 0x10, R107 ;  /* 0x00000010ff6a7819 */ /* 0x000fc8000001166b */
[----:B------:R-:W-:-:S05]  /*47f0*/  LOP3.LUT R106, R106, 0xff, RZ, 0xc0, !PT ;  /* 0x000000ff6a6a7812 */ /* 0x000fca00078ec0ff */
[----:B------:R-:W-:-:S05]  /*4800*/  @!P1 HADD2 R90, -R110.H0_H0, -RZ.H0_H0 ;  /* 0xa00000ff6e5a9230 */ /* 0x000fca0000000900 */
[----:B------:R-:W-:Y:S02]  /*4810*/  @!P1 PRMT R110, R90, 0x5410, RZ ;  /* 0x000054105a6e9816 */ /* 0x000fe400000000ff */
[----:B------:R-:W-:Y:S02]  /*4820*/  SHF.R.U32.HI R90, RZ, 0x18, R107 ;  /* 0x00000018ff5a7819 */ /* 0x000fe4000001166b */
[----:B------:R-:W-:Y:S02]  /*4830*/  F2FP.PACK_AB R107, R145, R149 ;  /* 0x00000095916b723e */ /* 0x000fe400000000ff */
[----:B------:R-:W-:Y:S02]  /*4840*/  ISETP.GE.U32.AND P1, PT, R212, R90, PT ;  /* 0x0000005ad400720c */ /* 0x000fe40003f26070 */
[----:B------:R-:W-:-:S11]  /*4850*/  PRMT R90, R113, 0x5410, R112 ;  /* 0x00005410715a7816 */ /* 0x000fd60000000070 */
[----:B------:R-:W-:-:S05]  /*4860*/  @!P1 HADD2 R105, -R112.H0_H0, -RZ.H0_H0 ;  /* 0xa00000ff70699230 */ /* 0x000fca0000000900 */
[----:B------:R-:W-:Y:S02]  /*4870*/  @!P1 PRMT R112, R105, 0x5410, RZ ;  /* 0x0000541069709816 */ /* 0x000fe400000000ff */
[----:B------:R-:W-:Y:S02]  /*4880*/  ISETP.GE.U32.AND P1, PT, R212, R106, PT ;  /* 0x0000006ad400720c */ /* 0x000fe40003f26070 */
[----:B------:R-:W-:-:S11]  /*4890*/  PRMT R106, R107, 0x7632, R106 ;  /* 0x000076326b6a7816 */ /* 0x000fd6000000006a */
[----:B------:R-:W-:-:S05]  /*48a0*/  @!P1 HADD2 R98, -R113.H0_H0, -RZ.H0_H0 ;  /* 0xa00000ff71629230 */ /* 0x000fca0000000900 */
[----:B------:R-:W-:Y:S02]  /*48b0*/  @!P1 PRMT R113, R98, 0x5410, RZ ;  /* 0x0000541062719816 */ /* 0x000fe400000000ff */
[----:B------:R-:W-:-:S04]  /*48c0*/  LOP3.LUT R98, R62, 0xff, RZ, 0xc0, !PT ;  /* 0x000000ff3e627812 */ /* 0x000fc800078ec0ff */
[----:B------:R-:W-:Y:S02]  /*48d0*/  ISETP.GE.U32.AND P1, PT, R212, R98, PT ;  /* 0x00000062d400720c */ /* 0x000fe40003f26070 */
[----:B------:R-:W-:-:S04]  /*48e0*/  LOP3.LUT R98, R62, 0xffff, RZ, 0xc0, !PT ;  /* 0x0000ffff3e627812 */ /* 0x000fc800078ec0ff */
[----:B------:R-:W-:-:S04]  /*48f0*/  SHF.R.U32.HI R98, RZ, 0x8, R98 ;  /* 0x00000008ff627819 */ /* 0x000fc80000011662 */
[----:B------:R-:W-:Y:S02]  /*4900*/  LOP3.LUT R105, R98, 0xffff, RZ, 0xc0, !PT ;  /* 0x0000ffff62697812 */ /* 0x000fe400078ec0ff */
[----:B------:R-:W-:Y:S01]  /*4910*/  PRMT R98, R107, 0x5410, R106 ;  /* 0x000054106b627816 */ /* 0x000fe2000000006a */
[----:B------:R-:W-:-:S05]  /*4920*/  @!P1 HADD2 R103, -R107.H0_H0, -RZ.H0_H0 ;  /* 0xa00000ff6b679230 */ /* 0x000fca0000000900 */
[----:B------:R-:W-:Y:S02]  /*4930*/  @!P1 PRMT R107, R103, 0x5410, RZ ;  /* 0x00005410676b9816 */ /* 0x000fe400000000ff */
[----:B------:R-:W-:Y:S01]  /*4940*/  ISETP.GE.U32.AND P1, PT, R212, R105, PT ;  /* 0x00000069d400720c */ /* 0x000fe20003f26070 */
[--C-:B------:R-:W-:Y:S01]  /*4950*/  FFMA.FTZ R226, R226, c[0x0][0x23c], -R135.reuse ;  /* 0x00008f00e2e27a23 */ /* 0x100fe20000010887 */
[----:B------:R-:W-:Y:S01]  /*4960*/  SHF.R.U32.HI R103, RZ, 0x18, R62 ;  /* 0x00000018ff677819 */ /* 0x000fe2000001163e */
[----:B------:R-:W-:Y:S01]  /*4970*/  FFMA.FTZ R230, R230, c[0x0][0x23c], -R135 ;  /* 0x00008f00e6e67a23 */ /* 0x000fe20000010887 */
[----:B------:R1:W2:Y:S01]  /*4980*/  LDL.LU.64 R62, [R1+0x350] ;  /* 0x00035000013e7983 */ /* 0x0002a20000300a00 */
[----:B------:R-:W-:Y:S01]  /*4990*/  MUFU.EX2 R147, R226 ;  /* 0x000000e200937308 */ /* 0x000fe20000000800 */
[----:B------:R-:W-:-:S07]  /*49a0*/  FFMA.FTZ R233, R153, c[0x0][0x23c], -R152 ;  /* 0x00008f0099e97a23 */ /* 0x000fce0000010898 */
[----:B------:R3:W4:Y:S01]  /*49b0*/  MUFU.EX2 R144, R230 ;  /* 0x000000e600907308 */ /* 0x0007220000000800 */
[----:B------:R-:W-:Y:S01]  /*49c0*/  @!P1 HADD2 R96, -R106.H0_H0, -RZ.H0_H0 ;  /* 0xa00000ff6a609230 */ /* 0x000fe20000000900 */
[--C-:B------:R-:W-:Y:S02]  /*49d0*/  FFMA.FTZ R222, R163, c[0x0][0x23c], -R152.reuse ;  /* 0x00008f00a3de7a23 */ /* 0x100fe40000010898 */
[--C-:B------:R-:W-:Y:S02]  /*49e0*/  FFMA.FTZ R105, R221, c[0x0][0x23c], -R152.reuse ;  /* 0x00008f00dd697a23 */ /* 0x100fe40000010898 */
[----:B------:R-:W-:Y:S01]  /*49f0*/  @!P1 PRMT R106, R96, 0x5410, RZ ;  /* 0x00005410606a9816 */ /* 0x000fe200000000ff */
[--C-:B------:R-:W-:Y:S02]  /*4a00*/  FFMA.FTZ R96, R199, c[0x0][0x23c], -R152.reuse ;  /* 0x00008f00c7607a23 */ /* 0x100fe40000010898 */
[--C-:B------:R-:W-:Y:S02]  /*4a10*/  FFMA.FTZ R148, R240, c[0x0][0x23c], -R152.reuse ;  /* 0x00008f00f0947a23 */ /* 0x100fe40000010898 */
[----:B------:R-:W-:-:S02]  /*4a20*/  FFMA.FTZ R238, R214, c[0x0][0x23c], -R152 ;  /* 0x00008f00d6ee7a23 */ /* 0x000fc40000010898 */
[--C-:B------:R-:W-:Y:S01]  /*4a30*/  FFMA.FTZ R221, R223, c[0x0][0x23c], -R152.reuse ;  /* 0x00008f00dfdd7a23 */ /* 0x100fe20000010898 */
[----:B------:R-:W1:Y:S01]  /*4a40*/  MUFU.EX2 R214, R233 ;  /* 0x000000e900d67308 */ /* 0x000e620000000800 */
[--C-:B------:R-:W-:Y:S02]  /*4a50*/  FFMA.FTZ R240, R210, c[0x0][0x23c], -R152.reuse ;  /* 0x00008f00d2f07a23 */ /* 0x100fe40000010898 */
[--C-:B------:R-:W-:Y:S01]  /*4a60*/  FFMA.FTZ R231, R216, c[0x0][0x23c], -R152.reuse ;  /* 0x00008f00d8e77a23 */ /* 0x100fe20000010898 */
[----:B------:R-:W-:Y:S01]  /*4a70*/  ISETP.GE.U32.AND P1, PT, R212, R103, PT ;  /* 0x00000067d400720c */ /* 0x000fe20003f26070 */
[----:B---3--:R-:W-:-:S03]  /*4a80*/  FFMA.FTZ R230, R217, c[0x0][0x23c], -R152 ;  /* 0x00008f00d9e67a23 */ /* 0x008fc60000010898 */
[----:B------:R-:W3:Y:S01]  /*4a90*/  MUFU.EX2 R210, R222 ;  /* 0x000000de00d27308 */ /* 0x000ee20000000800 */
[--C-:B------:R-:W-:Y:S02]  /*4aa0*/  FFMA.FTZ R226, R4, c[0x0][0x23c], -R152.reuse ;  /* 0x00008f0004e27a23 */ /* 0x100fe40000010898 */
[----:B------:R-:W-:-:S05]  /*4ab0*/  FFMA.FTZ R153, R220, c[0x0][0x23c], -R152 ;  /* 0x00008f00dc997a23 */ /* 0x000fca0000010898 */
[----:B------:R1:W1:Y:S01]  /*4ac0*/  MUFU.EX2 R216, R96 ;  /* 0x0000006000d87308 */ /* 0x0002620000000800 */
[--C-:B------:R-:W-:Y:S01]  /*4ad0*/  FFMA.FTZ R103, R109, c[0x0][0x23c], -R152.reuse ;  /* 0x00008f006d677a23 */ /* 0x100fe20000010898 */
[----:B----4-:R-:W-:Y:S01]  /*4ae0*/  F2FP.PACK_AB R109, R144, R147 ;  /* 0x00000093906d723e */ /* 0x010fe200000000ff */
[----:B------:R-:W-:-:S05]  /*4af0*/  FFMA.FTZ R220, R244, c[0x0][0x23c], -R152 ;  /* 0x00008f00f4dc7a23 */ /* 0x000fca0000010898 */
[----:B------:R-:W4:Y:S01]  /*4b00*/  MUFU.EX2 R217, R105 ;  /* 0x0000006900d97308 */ /* 0x000f220000000800 */
[----:B------:R-:W-:-:S07]  /*4b10*/  FFMA.FTZ R163, R245, c[0x0][0x23c], -R152 ;  /* 0x00008f00f5a37a23 */ /* 0x000fce0000010898 */
[----:B------:R-:W1:Y:S01]  /*4b20*/  MUFU.EX2 R4, R221 ;  /* 0x000000dd00047308 */ /* 0x000e620000000800 */
[----:B------:R-:W-:Y:S01]  /*4b30*/  FFMA.FTZ R139, R108, c[0x0][0x23c], -R152 ;  /* 0x00008f006c8b7a23 */ /* 0x000fe20000010898 */
[----:B------:R-:W-:Y:S01]  /*4b40*/  PRMT R108, R109, 0x7632, R108 ;  /* 0x000076326d6c7816 */ /* 0x000fe2000000006c */
[----:B------:R4:W-:Y:S01]  /*4b50*/  STL [R1+0x28], R220 ;  /* 0x000028dc01007387 */ /* 0x0009e20000100800 */
[--C-:B------:R-:W-:Y:S02]  /*4b60*/  FFMA.FTZ R245, R131, c[0x0][0x23c], -R152.reuse ;  /* 0x00008f0083f57a23 */ /* 0x100fe40000010898 */
[----:B------:R-:W-:Y:S01]  /*4b70*/  FFMA.FTZ R244, R65, c[0x0][0x23c], -R152 ;  /* 0x00008f0041f47a23 */ /* 0x000fe20000010898 */
[----:B------:R4:W-:Y:S01]  /*4b80*/  STL [R1+0x24], R163 ;  /* 0x000024a301007387 */ /* 0x0009e20000100800 */
[----:B------:R-:W-:-:S03]  /*4b90*/  @!P1 HADD2 R102, -R108.H0_H0, -RZ.H0_H0 ;  /* 0xa00000ff6c669230 */ /* 0x000fc60000000900 */
[----:B------:R2:W2:Y:S01]  /*4ba0*/  LDL.LU R131, [R1+0x34c] ;  /* 0x00034c0001837983 */ /* 0x0004a20000300800 */
[----:B------:R-:W-:-:S03]  /*4bb0*/  FFMA.FTZ R142, R225, c[0x0][0x23c], -R152 ;  /* 0x00008f00e18e7a23 */ /* 0x000fc60000010898 */
[----:B------:R2:W2:Y:S01]  /*4bc0*/  LDL.LU R65, [R1+0x348] ;  /* 0x0003480001417983 */ /* 0x0004a20000300800 */
[----:B------:R-:W-:-:S03]  /*4bd0*/  LOP3.LUT R180, R180, 0xff, RZ, 0xc0, !PT ;  /* 0x000000ffb4b47812 */ /* 0x000fc600078ec0ff */
[----:B-1----:R-:W-:Y:S01]  /*4be0*/  STL [R1+0x8c], R214 ;  /* 0x00008cd601007387 */ /* 0x002fe20000100800 */
[----:B------:R-:W-:-:S03]  /*4bf0*/  FFMA.FTZ R151, R242, c[0x0][0x23c], -R152 ;  /* 0x00008f00f2977a23 */ /* 0x000fc60000010898 */
[----:B---3--:R-:W-:Y:S01]  /*4c00*/  STL [R1+0x88], R210 ;  /* 0x000088d201007387 */ /* 0x008fe20000100800 */
[----:B------:R-:W-:Y:S01]  /*4c10*/  FFMA.FTZ R223, R146, c[0x0][0x23c], -R152 ;  /* 0x00008f0092df7a23 */ /* 0x000fe20000010898 */
[----:B------:R-:W-:Y:S02]  /*4c20*/  PRMT R96, R109, 0x5410, R108 ;  /* 0x000054106d607816 */ /* 0x000fe4000000006c */
[----:B------:R-:W-:Y:S01]  /*4c30*/  STL [R1+0x80], R216 ;  /* 0x000080d801007387 */ /* 0x000fe20000100800 */
[--C-:B------:R-:W-:Y:S01]  /*4c40*/  FFMA.FTZ R242, R53, c[0x0][0x23c], -R152.reuse ;  /* 0x00008f0035f27a23 */ /* 0x100fe20000010898 */
[----:B------:R-:W-:Y:S01]  /*4c50*/  @!P1 PRMT R108, R102, 0x5410, RZ ;  /* 0x00005410666c9816 */ /* 0x000fe200000000ff */
[--C-:B------:R-:W-:Y:S01]  /*4c60*/  FFMA.FTZ R235, R215, c[0x0][0x23c], -R152.reuse ;  /* 0x00008f00d7eb7a23 */ /* 0x100fe20000010898 */
[----:B----4-:R-:W-:Y:S01]  /*4c70*/  STL [R1+0x7c], R217 ;  /* 0x00007cd901007387 */ /* 0x010fe20000100800 */
[--C-:B------:R-:W-:Y:S02]  /*4c80*/  FFMA.FTZ R146, R232, c[0x0][0x23c], -R135.reuse ;  /* 0x00008f00e8927a23 */ /* 0x100fe40000010887 */
[--C-:B------:R-:W-:Y:S01]  /*4c90*/  FFMA.FTZ R233, R167, c[0x0][0x23c], -R135.reuse ;  /* 0x00008f00a7e97a23 */ /* 0x100fe20000010887 */
[----:B------:R-:W-:Y:S01]  /*4ca0*/  STL [R1+0x78], R4 ;  /* 0x0000780401007387 */ /* 0x000fe20000100800 */
[----:B------:R-:W-:Y:S01]  /*4cb0*/  FFMA.FTZ R199, R224, c[0x0][0x23c], -R152 ;  /* 0x00008f00e0c77a23 */ /* 0x000fe20000010898 */
[----:B------:R-:W-:Y:S01]  /*4cc0*/  ISETP.GE.U32.AND P1, PT, R212, R180, PT ;  /* 0x000000b4d400720c */ /* 0x000fe20003f26070 */
[--C-:B------:R-:W-:Y:S01]  /*4cd0*/  FFMA.FTZ R215, R156, c[0x0][0x23c], -R135.reuse ;  /* 0x00008f009cd77a23 */ /* 0x100fe20000010887 */
[----:B------:R-:W3:Y:S01]  /*4ce0*/  LDL.LU R167, [R1+0x344] ;  /* 0x0003440001a77983 */ /* 0x000ee20000300800 */
[--C-:B------:R-:W-:Y:S01]  /*4cf0*/  FFMA.FTZ R53, R229, c[0x0][0x23c], -R135.reuse ;  /* 0x00008f00e5357a23 */ /* 0x100fe20000010887 */
[----:B------:R1:W-:Y:S01]  /*4d00*/  MUFU.EX2 R156, R142 ;  /* 0x0000008e009c7308 */ /* 0x0003e20000000800 */
[----:B------:R-:W-:-:S02]  /*4d10*/  FFMA.FTZ R232, R67, c[0x0][0x23c], -R135 ;  /* 0x00008f0043e87a23 */ /* 0x000fc40000010887 */
[--C-:B------:R-:W-:Y:S01]  /*4d20*/  FFMA.FTZ R224, R141, c[0x0][0x23c], -R152.reuse ;  /* 0x00008f008de07a23 */ /* 0x100fe20000010898 */
[----:B------:R4:W2:Y:S01]  /*4d30*/  LDL.LU R67, [R1+0x340] ;  /* 0x0003400001437983 */ /* 0x0008a20000300800 */
[--C-:B------:R-:W-:Y:S02]  /*4d40*/  FFMA.FTZ R220, R11, c[0x0][0x23c], -R152.reuse ;  /* 0x00008f000bdc7a23 */ /* 0x100fe40000010898 */
[--C-:B------:R-:W-:Y:S02]  /*4d50*/  FFMA.FTZ R105, R228, c[0x0][0x23c], -R135.reuse ;  /* 0x00008f00e4697a23 */ /* 0x100fe40000010887 */
[----:B------:R-:W-:Y:S02]  /*4d60*/  FFMA.FTZ R229, R128, c[0x0][0x23c], -R135 ;  /* 0x00008f0080e57a23 */ /* 0x000fe40000010887 */
[--C-:B------:R-:W-:Y:S01]  /*4d70*/  FFMA.FTZ R225, R140, c[0x0][0x23c], -R152.reuse ;  /* 0x00008f008ce17a23 */ /* 0x100fe20000010898 */
[----:B------:R4:W2:Y:S01]  /*4d80*/  LDL.LU R128, [R1+0x33c] ;  /* 0x00033c0001807983 */ /* 0x0008a20000300800 */
[----:B------:R-:W-:-:S02]  /*4d90*/  FFMA.FTZ R163, R19, c[0x0][0x23c], -R152 ;  /* 0x00008f0013a37a23 */ /* 0x000fc40000010898 */
[--C-:B------:R-:W-:Y:S02]  /*4da0*/  FFMA.FTZ R180, R161, c[0x0][0x23c], -R135.reuse ;  /* 0x00008f00a1b47a23 */ /* 0x100fe40000010887 */
[--C-:B------:R-:W-:Y:S02]  /*4db0*/  FFMA.FTZ R11, R162, c[0x0][0x23c], -R135.reuse ;  /* 0x00008f00a20b7a23 */ /* 0x100fe40000010887 */
[--C-:B------:R-:W-:Y:S02]  /*4dc0*/  FFMA.FTZ R141, R227, c[0x0][0x23c], -R135.reuse ;  /* 0x00008f00e38d7a23 */ /* 0x100fe40000010887 */
[--C-:B------:R-:W-:Y:S02]  /*4dd0*/  FFMA.FTZ R228, R130, c[0x0][0x23c], -R135.reuse ;  /* 0x00008f0082e47a23 */ /* 0x100fe40000010887 */
[----:B-1----:R-:W-:Y:S01]  /*4de0*/  FFMA.FTZ R142, R154, c[0x0][0x23c], -R170 ;  /* 0x00008f009a8e7a23 */ /* 0x002fe200000108aa */
[----:B------:R4:W2:Y:S01]  /*4df0*/  LDL.LU R130, [R1+0x338] ;  /* 0x0003380001827983 */ /* 0x0008a20000300800 */
        /* <DEDUP_REMOVED lines=13> */
[--C-:B------:R-:W-:Y:S01]  /*4ed0*/  FFMA.FTZ R222, R166, c[0x0][0x23c], -R135.reuse ;  /* 0x00008f00a6de7a23 */ /* 0x100fe20000010887 */
[----:B------:R4:W2:Y:S01]  /*4ee0*/  LDL.LU R64, [R1+0x334] ;  /* 0x0003340001407983 */ /* 0x0008a20000300800 */
[--C-:B------:R-:W-:Y:S02]  /*4ef0*/  FFMA.FTZ R221, R66, c[0x0][0x23c], -R135.reuse ;  /* 0x00008f0042dd7a23 */ /* 0x100fe40000010887 */
[--C-:B------:R-:W-:Y:S01]  /*4f00*/  FFMA.FTZ R161, R211, c[0x0][0x23c], -R135.reuse ;  /* 0x00008f00d3a17a23 */ /* 0x100fe20000010887 */
[----:B------:R-:W2:Y:S01]  /*4f10*/  LDL.LU R166, [R1+0x330] ;  /* 0x0003300001a67983 */ /* 0x000ea20000300800 */
[----:B------:R-:W-:Y:S02]  /*4f20*/  FFMA.FTZ R162, R143, c[0x0][0x23c], -R135 ;  /* 0x00008f008fa27a23 */ /* 0x000fe40000010887 */
[--C-:B------:R-:W-:Y:S01]  /*4f30*/  FFMA.FTZ R135, R155, c[0x0][0x23c], -R170.reuse ;  /* 0x00008f009b877a23 */ /* 0x100fe200000108aa */
[----:B------:R4:W2:Y:S01]  /*4f40*/  LDL.LU R66, [R1+0x32c] ;  /* 0x00032c0001427983 */ /* 0x0008a20000300800 */
[----:B------:R-:W-:-:S03]  /*4f50*/  FFMA.FTZ R143, R157, c[0x0][0x23c], -R170 ;  /* 0x00008f009d8f7a23 */ /* 0x000fc600000108aa */
[----:B------:R1:W-:Y:S04]  /*4f60*/  STL [R1+0x5c], R142 ;  /* 0x00005c8e01007387 */ /* 0x0003e80000100800 */
[----:B------:R4:W-:Y:S04]  /*4f70*/  STL [R1+0x58], R135 ;  /* 0x0000588701007387 */ /* 0x0009e80000100800 */
[----:B------:R-:W-:Y:S01]  /*4f80*/  STL [R1+0x4c], R143 ;  /* 0x00004c8f01007387 */ /* 0x000fe20000100800 */
[----:B------:R-:W-:Y:S01]  /*4f90*/  @!P1 HADD2 R86, -R109.H0_H0, -RZ.H0_H0 ;  /* 0xa00000ff6d569230 */ /* 0x000fe20000000900 */
[----:B------:R-:W-:-:S02]  /*4fa0*/  FFMA.FTZ R183, R202, c[0x0][0x23c], -R170 ;  /* 0x00008f00cab77a23 */ /* 0x000fc400000108aa */
[--C-:B------:R-:W-:Y:S02]  /*4fb0*/  FFMA.FTZ R202, R252, c[0x0][0x23c], -R170.reuse ;  /* 0x00008f00fcca7a23 */ /* 0x100fe400000108aa */
[----:B------:R4:W-:Y:S01]  /*4fc0*/  MUFU.EX2 R252, R212 ;  /* 0x000000d400fc7308 */ /* 0x0009e20000000800 */
[--C-:B-1----:R-:W-:Y:S02]  /*4fd0*/  FFMA.FTZ R142, R158, c[0x0][0x23c], -R170.reuse ;  /* 0x00008f009e8e7a23 */ /* 0x102fe400000108aa */
[----:B----4-:R-:W-:-:S03]  /*4fe0*/  FFMA.FTZ R135, R159, c[0x0][0x23c], -R170 ;  /* 0x00008f009f877a23 */ /* 0x010fc600000108aa */
[----:B------:R1:W-:Y:S04]  /*4ff0*/  STL [R1+0x48], R142 ;  /* 0x0000488e01007387 */ /* 0x0003e80000100800 */
[----:B------:R4:W-:Y:S01]  /*5000*/  STL [R1+0x44], R135 ;  /* 0x0000448701007387 */ /* 0x0009e20000100800 */
[----:B------:R-:W4:Y:S01]  /*5010*/  LDC.U8 R212, c[0x0][0x2d8] ;  /* 0x0000b600ffd47b82 */ /* 0x000f220000000000 */
[--C-:B------:R-:W-:Y:S01]  /*5020*/  FFMA.FTZ R154, R179, c[0x0][0x23c], -R170.reuse ;  /* 0x00008f00b39a7a23 */ /* 0x100fe200000108aa */
[----:B------:R-:W-:Y:S02]  /*5030*/  @!P1 PRMT R109, R86, 0x5410, RZ ;  /* 0x00005410566d9816 */ /* 0x000fe400000000ff */
[----:B------:R1:W-:Y:S01]  /*5040*/  MUFU.EX2 R86, R11 ;  /* 0x0000000b00567308 */ /* 0x0003e20000000800 */
[----:B------:R-:W-:-:S02]  /*5050*/  FFMA.FTZ R157, R198, c[0x0][0x23c], -R170 ;  /* 0x00008f00c69d7a23 */ /* 0x000fc400000108aa */
[--C-:B------:R-:W-:Y:S02]  /*5060*/  FFMA.FTZ R211, R175, c[0x0][0x23c], -R170.reuse ;  /* 0x00008f00afd37a23 */ /* 0x100fe400000108aa */
[--C-:B-1----:R-:W-:Y:S02]  /*5070*/  FFMA.FTZ R142, R168, c[0x0][0x23c], -R170.reuse ;  /* 0x00008f00a88e7a23 */ /* 0x102fe400000108aa */
[--C-:B----4-:R-:W-:Y:S02]  /*5080*/  FFMA.FTZ R135, R173, c[0x0][0x23c], -R170.reuse ;  /* 0x00008f00ad877a23 */ /* 0x110fe400000108aa */
[--C-:B------:R-:W-:Y:S01]  /*5090*/  FFMA.FTZ R173, R15, c[0x0][0x23c], -R170.reuse ;  /* 0x00008f000fad7a23 */ /* 0x100fe200000108aa */
[----:B------:R1:W-:Y:S01]  /*50a0*/  STL [R1+0x14], R142 ;  /* 0x0000148e01007387 */ /* 0x0003e20000100800 */
[----:B------:R4:W1:Y:S01]  /*50b0*/  MUFU.EX2 R15, R180 ;  /* 0x000000b4000f7308 */ /* 0x0008620000000800 */
[--C-:B------:R-:W-:Y:S02]  /*50c0*/  FFMA.FTZ R198, R133, c[0x0][0x23c], -R170.reuse ;  /* 0x00008f0085c67a23 */ /* 0x100fe400000108aa */
[----:B------:R-:W-:-:S02]  /*50d0*/  FFMA.FTZ R175, R69, c[0x0][0x23c], -R170 ;  /* 0x00008f0045af7a23 */ /* 0x000fc400000108aa */
[--C-:B------:R-:W-:Y:S01]  /*50e0*/  FFMA.FTZ R168, R165, c[0x0][0x23c], -R170.reuse ;  /* 0x00008f00a5a87a23 */ /* 0x100fe200000108aa */
[----:B------:R-:W-:Y:S01]  /*50f0*/  UIADD3 UR28, UR21, 0x646e171e, URZ ;  /* 0x646e171e151c7890 */ /* 0x000fe2000fffe03f */
[--C-:B------:R-:W-:Y:S02]  /*5100*/  FFMA.FTZ R192, R71, c[0x0][0x23c], -R170.reuse ;  /* 0x00008f0047c07a23 */ /* 0x100fe400000108aa */
[----:B------:R-:W-:Y:S02]  /*5110*/  FFMA.FTZ R188, R132, c[0x0][0x23c], -R170 ;  /* 0x00008f0084bc7a23 */ /* 0x000fe400000108aa */
[----:B------:R-:W-:-:S04]  /*5120*/  IMAD.WIDE.U32 R10, R10, -0x2daee0ad, RZ ;  /* 0xd2511f530a0a7825 */ /* 0x000fc800078e00ff */
[----:B-1----:R-:W-:-:S05]  /*5130*/  FFMA.FTZ R142, R174, c[0x0][0x23c], -R170 ;  /* 0x00008f00ae8e7a23 */ /* 0x002fca00000108aa */
[----:B------:R-:W-:Y:S04]  /*5140*/  STL [R1+0x10], R142 ;  /* 0x0000108e01007387 */ /* 0x000fe80000100800 */
[----:B------:R1:W-:Y:S04]  /*5150*/  STL [R1+0x8], R154 ;  /* 0x0000089a01007387 */ /* 0x0003e80000100800 */
[----:B------:R2:W2:Y:S04]  /*5160*/  LDL.LU R133, [R1+0x328] ;  /* 0x0003280001857983 */ /* 0x0004a80000300800 */
[----:B------:R2:W2:Y:S01]  /*5170*/  LDL.LU R69, [R1+0x324] ;  /* 0x0003240001457983 */ /* 0x0004a20000300800 */
[----:B------:R-:W-:-:S03]  /*5180*/  FFMA.FTZ R182, R160, c[0x0][0x23c], -R170 ;  /* 0x00008f00a0b67a23 */ /* 0x000fc600000108aa */
[----:B------:R-:W2:Y:S04]  /*5190*/  LDL.LU R165, [R1+0x320] ;  /* 0x0003200001a57983 */ /* 0x000ea80000300800 */
[----:B------:R2:W2:Y:S01]  /*51a0*/  LDL.LU R71, [R1+0x31c] ;  /* 0x00031c0001477983 */ /* 0x0004a20000300800 */
[----:B------:R1:W-:Y:S03]  /*51b0*/  MUFU.EX2 R143, R139 ;  /* 0x0000008b008f7308 */ /* 0x0003e60000000800 */
[----:B------:R2:W2:Y:S01]  /*51c0*/  LDL.LU R132, [R1+0x318] ;  /* 0x0003180001847983 */ /* 0x0004a20000300800 */
[--C-:B----4-:R-:W-:Y:S02]  /*51d0*/  FFMA.FTZ R180, R70, c[0x0][0x23c], -R170.reuse ;  /* 0x00008f0046b47a23 */ /* 0x110fe400000108aa */
[----:B-1----:R-:W-:-:S02]  /*51e0*/  FFMA.FTZ R154, R186, c[0x0][0x23c], -R170 ;  /* 0x00008f00ba9a7a23 */ /* 0x002fc400000108aa */
[--C-:B------:R-:W-:Y:S02]  /*51f0*/  FFMA.FTZ R186, R68, c[0x0][0x23c], -R170.reuse ;  /* 0x00008f0044ba7a23 */ /* 0x100fe400000108aa */
[----:B------:R1:W4:Y:S01]  /*5200*/  LDL.LU R68, [R1+0x314] ;  /* 0x0003140001447983 */ /* 0x0003220000300800 */
[----:B------:R-:W-:-:S03]  /*5210*/  FFMA.FTZ R155, R115, c[0x0][0x23c], -R170 ;  /* 0x00008f00739b7a23 */ /* 0x000fc600000108aa */
[----:B------:R-:W2:Y:S01]  /*5220*/  LDL.LU R160, [R1+0x310] ;  /* 0x0003100001a07983 */ /* 0x000ea20000300800 */
[--C-:B------:R-:W-:Y:S01]  /*5230*/  FFMA.FTZ R139, R172, c[0x0][0x23c], -R170.reuse ;  /* 0x00008f00ac8b7a23 */ /* 0x100fe200000108aa */
[----:B------:R-:W-:Y:S01]  /*5240*/  MUFU.EX2 R153, R153 ;  /* 0x0000009900997308 */ /* 0x000fe20000000800 */
[--C-:B------:R-:W-:Y:S01]  /*5250*/  FFMA.FTZ R174, R169, c[0x0][0x23c], -R170.reuse ;  /* 0x00008f00a9ae7a23 */ /* 0x100fe200000108aa */
[----:B------:R-:W-:Y:S01]  /*5260*/  STL [R1+0x70], R15 ;  /* 0x0000700f01007387 */ /* 0x000fe20000100800 */
[----:B------:R-:W-:Y:S01]  /*5270*/  FFMA.FTZ R219, R219, c[0x0][0x23c], -R170 ;  /* 0x00008f00dbdb7a23 */ /* 0x000fe200000108aa */
[----:B------:R-:W-:Y:S01]  /*5280*/  LOP3.LUT R115, R11, UR28, R208, 0x96, !PT ;  /* 0x0000001c0b737c12 */ /* 0x000fe2000f8e96d0 */
[--C-:B------:R-:W-:Y:S01]  /*5290*/  FFMA.FTZ R207, R207, c[0x0][0x23c], -R170.reuse ;  /* 0x00008f00cfcf7a23 */ /* 0x100fe200000108aa */
[----:B------:R1:W2:Y:S01]  /*52a0*/  LDL.LU R70, [R1+0x30c] ;  /* 0x00030c0001467983 */ /* 0x0002a20000300800 */
[--C-:B------:R-:W-:Y:S01]  /*52b0*/  FFMA.FTZ R201, R201, c[0x0][0x23c], -R170.reuse ;  /* 0x00008f00c9c97a23 */ /* 0x100fe200000108aa */
[----:B------:R-:W1:Y:S01]  /*52c0*/  MUFU.EX2 R142, R103 ;  /* 0x00000067008e7308 */ /* 0x000e620000000800 */
[--C-:B------:R-:W-:Y:S01]  /*52d0*/  FFMA.FTZ R185, R249, c[0x0][0x23c], -R170.reuse ;  /* 0x00008f00f9b97a23 */ /* 0x100fe200000108aa */
[----:B------:R-:W2:Y:S01]  /*52e0*/  LDL.LU R169, [R1+0x308] ;  /* 0x0003080001a97983 */ /* 0x000ea20000300800 */
[----:B------:R-:W-:-:S02]  /*52f0*/  FFMA.FTZ R179, R251, c[0x0][0x23c], -R170 ;  /* 0x00008f00fbb37a23 */ /* 0x000fc400000108aa */
[----:B------:R-:W-:Y:S02]  /*5300*/  FFMA.FTZ R172, R171, c[0x0][0x23c], -R170 ;  /* 0x00008f00abac7a23 */ /* 0x000fe400000108aa */
[----:B------:R-:W2:Y:S04]  /*5310*/  LDL.LU R170, [R1+0x304] ;  /* 0x0003040001aa7983 */ /* 0x000ea80000300800 */
[----:B------:R-:W2:Y:S04]  /*5320*/  LDL.LU R171, [R1+0x300] ;  /* 0x0003000001ab7983 */ /* 0x000ea80000300800 */
[----:B------:R1:W-:Y:S01]  /*5330*/  STL [R1+0x6c], R86 ;  /* 0x00006c5601007387 */ /* 0x0003e20000100800 */
[----:B------:R-:W-:Y:S01]  /*5340*/  FADD.FTZ R158, R214, R210 ;  /* 0x000000d2d69e7221 */ /* 0x000fe20000010000 */
[----:B------:R-:W1:Y:S02]  /*5350*/  MUFU.EX2 R140, R140 ;  /* 0x0000008c008c7308 */ /* 0x000e640000000800 */
[----:B-1----:R-:W-:Y:S01]  /*5360*/  F2FP.PACK_AB R103, R142, R143 ;  /* 0x0000008f8e67723e */ /* 0x002fe200000000ff */
[----:B------:R-:W2:Y:S01]  /*5370*/  LDL.LU.64 R208, [R1+0x2f8] ;  /* 0x0002f80001d07983 */ /* 0x000ea20000300a00 */
[----:B------:R-:W-:-:S03]  /*5380*/  FADD.FTZ R158, R216, R158 ;  /* 0x0000009ed89e7221 */ /* 0x000fc60000010000 */
[----:B------:R-:W2:Y:S01]  /*5390*/  LDL.LU R210, [R1+0x2f0] ;  /* 0x0002f00001d27983 */ /* 0x000ea20000300800 */
[----:B------:R1:W1:Y:S01]  /*53a0*/  MUFU.EX2 R251, R102 ;  /* 0x0000006600fb7308 */ /* 0x0002620000000800 */
[----:B------:R-:W-:Y:S02]  /*53b0*/  FADD.FTZ R158, R153, R158 ;  /* 0x0000009e999e7221 */ /* 0x000fe40000010000 */
[----:B------:R-:W2:Y:S01]  /*53c0*/  LDL.LU R214, [R1+0x2ec] ;  /* 0x0002ec0001d67983 */ /* 0x000ea20000300800 */
[----:B------:R-:W-:Y:S01]  /*53d0*/  LOP3.LUT R86, R115, 0xff, RZ, 0xc0, !PT ;  /* 0x000000ff73567812 */ /* 0x000fe200078ec0ff */
[----:B------:R-:W-:Y:S02]  /*53e0*/  FADD.FTZ R158, R217, R158 ;  /* 0x0000009ed99e7221 */ /* 0x000fe40000010000 */
[----:B------:R-:W2:Y:S01]  /*53f0*/  LDL.LU R216, [R1+0x2e8] ;  /* 0x0002e80001d87983 */ /* 0x000ea20000300800 */
[----:B------:R-:W-:Y:S02]  /*5400*/  ISETP.GE.U32.AND P1, PT, R212, R86, PT ;  /* 0x00000056d400720c */ /* 0x000fe40003f26070 */
[----:B------:R-:W-:Y:S01]  /*5410*/  LOP3.LUT R86, R115, 0xffff, RZ, 0xc0, !PT ;  /* 0x0000ffff73567812 */ /* 0x000fe200078ec0ff */
[----:B------:R-:W-:Y:S01]  /*5420*/  STL [R1+0x68], R252 ;  /* 0x000068fc01007387 */ /* 0x000fe20000100800 */
[----:B-1----:R-:W-:-:S02]  /*5430*/  PRMT R102, R103, 0x7632, R102 ;  /* 0x0000763267667816 */ /* 0x002fc40000000066 */
[----:B------:R-:W-:Y:S01]  /*5440*/  SHF.R.U32.HI R86, RZ, 0x8, R86 ;  /* 0x00000008ff567819 */ /* 0x000fe20000011656 */
[----:B------:R-:W2:Y:S01]  /*5450*/  LDL.LU R217, [R1+0x2e4] ;  /* 0x0002e40001d97983 */ /* 0x000ea20000300800 */
[----:B------:R-:W-:Y:S02]  /*5460*/  FADD.FTZ R158, R4, R158 ;  /* 0x0000009e049e7221 */ /* 0x000fe40000010000 */
[----:B------:R-:W-:-:S03]  /*5470*/  LOP3.LUT R249, R86, 0xffff, RZ, 0xc0, !PT ;  /* 0x0000ffff56f97812 */ /* 0x000fc600078ec0ff */
[----:B------:R-:W-:Y:S01]  /*5480*/  @!P1 HADD2 R104, -R103.H0_H0, -RZ.H0_H0 ;  /* 0xa00000ff67689230 */ /* 0x000fe20000000900 */
[----:B------:R1:W-:Y:S01]  /*5490*/  STL [R1+0x64], R140 ;  /* 0x0000648c01007387 */ /* 0x0003e20000100800 */
[----:B------:R-:W-:Y:S01]  /*54a0*/  PRMT R86, R103, 0x5410, R102 ;  /* 0x0000541067567816 */ /* 0x000fe20000000066 */
[----:B------:R1:W-:Y:S02]  /*54b0*/  MUFU.EX2 R159, R19 ;  /* 0x00000013009f7308 */ /* 0x0003e40000000800 */
[----:B------:R-:W2:Y:S01]  /*54c0*/  LDL.LU R4, [R1+0x2e0] ;  /* 0x0002e00001047983 */ /* 0x000ea20000300800 */
[----:B------:R-:W-:Y:S02]  /*54d0*/  @!P1 PRMT R103, R104, 0x5410, RZ ;  /* 0x0000541068679816 */ /* 0x000fe400000000ff */
[----:B------:R-:W-:Y:S01]  /*54e0*/  ISETP.GE.U32.AND P1, PT, R212, R249, PT ;  /* 0x000000f9d400720c */ /* 0x000fe20003f26070 */
[----:B------:R2:W-:Y:S04]  /*54f0*/  STL [R1+0x60], R251 ;  /* 0x000060fb01007387 */ /* 0x0005e80000100800 */
[----:B-1----:R-:W2:Y:S04]  /*5500*/  LDL.LU R19, [R1+0x2dc] ;  /* 0x0002dc0001137983 */ /* 0x002ea80000300800 */
[----:B------:R-:W2:Y:S01]  /*5510*/  LDL R212, [R1+0x6c] ;  /* 0x00006c0001d47983 */ /* 0x000ea20000100800 */
[----:B------:R-:W1:Y:S08]  /*5520*/  MUFU.EX2 R215, R215 ;  /* 0x000000d700d77308 */ /* 0x000e700000000800 */
[----:B------:R-:W3:Y:S01]  /*5530*/  MUFU.EX2 R199, R199 ;  /* 0x000000c700c77308 */ /* 0x000ee20000000800 */
[----:B-1----:R-:W-:-:S02]  /*5540*/  FADD.FTZ R249, R215, R15 ;  /* 0x0000000fd7f97221 */ /* 0x002fc40000010000 */
[----:B---3--:R-:W-:-:S04]  /*5550*/  FADD.FTZ R158, R199, R158 ;  /* 0x0000009ec79e7221 */ /* 0x008fc80000010000 */
[----:B------:R-:W-:Y:S01]  /*5560*/  FADD.FTZ R158, R156, R158 ;  /* 0x0000009e9c9e7221 */ /* 0x000fe20000010000 */
[----:B------:R-:W-:Y:S03]  /*5570*/  MUFU.EX2 R141, R141 ;  /* 0x0000008d008d7308 */ /* 0x000fe60000000800 */
[----:B------:R-:W-:Y:S01]  /*5580*/  FADD.FTZ R104, R14, R158 ;  /* 0x0000009e0e687221 */ /* 0x000fe20000010000 */
[----:B------:R-:W-:Y:S01]  /*5590*/  @!P1 HADD2 R84, -R102.H0_H0, -RZ.H0_H0 ;  /* 0xa00000ff66549230 */ /* 0x000fe20000000900 */
[----:B------:R-:W3:Y:S03]  /*55a0*/  LDL.LU R14, [R1+0x2d8] ;  /* 0x0002d800010e7983 */ /* 0x000ee60000300800 */
[----:B------:R1:W1:Y:S01]  /*55b0*/  MUFU.EX2 R158, R152 ;  /* 0x00000098009e7308 */ /* 0x0002620000000800 */
[----:B------:R-:W-:-:S02]  /*55c0*/  @!P1 PRMT R102, R84, 0x5410, RZ ;  /* 0x0000541054669816 */ /* 0x000fc400000000ff */
[--C-:B------:R-:W-:Y:S02]  /*55d0*/  SHF.R.U32.HI R84, RZ, 0x18, R115.reuse ;  /* 0x00000018ff547819 */ /* 0x100fe40000011673 */
[----:B------:R-:W-:-:S04]  /*55e0*/  SHF.R.U32.HI R115, RZ, 0x10, R115 ;  /* 0x00000010ff737819 */ /* 0x000fc80000011673 */
[----:B------:R-:W-:Y:S01]  /*55f0*/  LOP3.LUT R115, R115, 0xff, RZ, 0xc0, !PT ;  /* 0x000000ff73737812 */ /* 0x000fe200078ec0ff */
[----:B-1----:R1:W3:Y:S04]  /*5600*/  LDL.LU R152, [R1+0x2d4] ;  /* 0x0002d40001987983 */ /* 0x0022e80000300800 */
[----:B------:R-:W3:Y:S01]  /*5610*/  LDL.LU R15, [R1+0x2d0] ;  /* 0x0002d000010f7983 */ /* 0x000ee20000300800 */
[----:B--2---:R-:W-:Y:S02]  /*5620*/  FADD.FTZ R249, R212, R249 ;  /* 0x000000f9d4f97221 */ /* 0x004fe40000010000 */
[----:B------:R-:W2:Y:S02]  /*5630*/  LDC.U8 R212, c[0x0][0x2d8] ;  /* 0x0000b600ffd47b82 */ /* 0x000ea40000000000 */
[----:B------:R-:W-:-:S04]  /*5640*/  FADD.FTZ R249, R252, R249 ;  /* 0x000000f9fcf97221 */ /* 0x000fc80000010000 */
[----:B------:R-:W-:Y:S02]  /*5650*/  FADD.FTZ R249, R140, R249 ;  /* 0x000000f98cf97221 */ /* 0x000fe40000010000 */
[----:B------:R-:W1:Y:S02]  /*5660*/  MUFU.EX2 R140, R105 ;  /* 0x00000069008c7308 */ /* 0x000e640000000800 */
[----:B------:R-:W-:-:S04]  /*5670*/  FADD.FTZ R249, R251, R249 ;  /* 0x000000f9fbf97221 */ /* 0x000fc80000010000 */
[----:B------:R-:W-:-:S04]  /*5680*/  FADD.FTZ R252, R159, R249 ;  /* 0x000000f99ffc7221 */ /* 0x000fc80000010000 */
[----:B------:R-:W-:Y:S01]  /*5690*/  FADD.FTZ R252, R158, R252 ;  /* 0x000000fc9efc7221 */ /* 0x000fe20000010000 */
[----:B--2---:R-:W-:Y:S02]  /*56a0*/  ISETP.GE.U32.AND P1, PT, R212, R84, PT ;  /* 0x00000054d400720c */ /* 0x004fe40003f26070 */
[----:B-1----:R-:W-:Y:S01]  /*56b0*/  F2FP.PACK_AB R105, R140, R141 ;  /* 0x0000008d8c69723e */ /* 0x002fe200000000ff */
[----:B------:R-:W-:Y:S01]  /*56c0*/  FADD.FTZ R252, R150, R252 ;  /* 0x000000fc96fc7221 */ /* 0x000fe20000010000 */
[----:B------:R-:W-:Y:S01]  /*56d0*/  FMNMX.FTZ R84, R160, R165, !PT ;  /* 0x000000a5a0547209 */ /* 0x000fe20007810000 */
[--C-:B------:R-:W-:Y:S01]  /*56e0*/  FADD.FTZ R150, R52, R104.reuse ;  /* 0x0000006834967221 */ /* 0x100fe20000010000 */
[----:B------:R-:W-:Y:S02]  /*56f0*/  PRMT R104, R105, 0x7632, R104 ;  /* 0x0000763269687816 */ /* 0x000fe40000000068 */
[----:B------:R-:W-:-:S05]  /*5700*/  FMNMX.FTZ R84, R166, R84, !PT ;  /* 0x00000054a6547209 */ /* 0x000fca0007810000 */
[----:B------:R-:W-:Y:S01]  /*5710*/  @!P1 HADD2 R114, -R104.H0_H0, -RZ.H0_H0 ;  /* 0xa00000ff68729230 */ /* 0x000fe20000000900 */
[----:B------:R-:W-:Y:S02]  /*5720*/  FMNMX.FTZ R249, R167, R84, !PT ;  /* 0x00000054a7f97209 */ /* 0x000fe40007810000 */
[----:B------:R-:W-:Y:S02]  /*5730*/  PRMT R84, R105, 0x5410, R104 ;  /* 0x0000541069547816 */ /* 0x000fe40000000068 */
[----:B------:R-:W-:Y:S02]  /*5740*/  @!P1 PRMT R104, R114, 0x5410, RZ ;  /* 0x0000541072689816 */ /* 0x000fe400000000ff */
[----:B------:R-:W-:Y:S02]  /*5750*/  ISETP.GE.U32.AND P1, PT, R212, R115, PT ;  /* 0x00000073d400720c */ /* 0x000fe40003f26070 */
[----:B------:R-:W-:-:S04]  /*5760*/  FMNMX.FTZ R114, R176, R249, !PT ;  /* 0x000000f9b0727209 */ /* 0x000fc80007810000 */
[----:B------:R-:W-:-:S04]  /*5770*/  FMNMX.FTZ R114, R177, R114, !PT ;  /* 0x00000072b1727209 */ /* 0x000fc80007810000 */
[----:B------:R-:W-:-:S03]  /*5780*/  FMNMX.FTZ R114, R178, R114, !PT ;  /* 0x00000072b2727209 */ /* 0x000fc60007810000 */
[----:B------:R-:W-:Y:S01]  /*5790*/  @!P1 HADD2 R97, -R105.H0_H0, -RZ.H0_H0 ;  /* 0xa00000ff69619230 */ /* 0x000fe20000000900 */
[----:B------:R-:W-:Y:S02]  /*57a0*/  FMNMX.FTZ R114, R181, R114, !PT ;  /* 0x00000072b5727209 */ /* 0x000fe40007810000 */
[----:B------:R-:W-:Y:S02]  /*57b0*/  FSEL R52, R19, -INF , !P6 ;  /* 0xff80000013347808 */ /* 0x000fe40007000000 */
[----:B------:R-:W-:Y:S02]  /*57c0*/  @!P1 PRMT R105, R97, 0x5410, RZ ;  /* 0x0000541061699816 */ /* 0x000fe400000000ff */
[----:B------:R-:W-:Y:S02]  /*57d0*/  FMNMX.FTZ R114, R205, R114, !PT ;  /* 0x00000072cd727209 */ /* 0x000fe40007810000 */
[----:B------:R-:W-:Y:S01]  /*57e0*/  LOP3.LUT R97, R10, 0xff, RZ, 0xc0, !PT ;  /* 0x000000ff0a617812 */ /* 0x000fe200078ec0ff */
[----:B------:R-:W-:Y:S01]  /*57f0*/  STL [R1+0x94], R52 ;  /* 0x0000943401007387 */ /* 0x000fe20000100800 */
[----:B------:R-:W-:-:S02]  /*5800*/  FMNMX.FTZ R115, R203, R114, !PT ;  /* 0x00000072cb737209 */ /* 0x000fc40007810000 */
[----:B------:R-:W-:Y:S02]  /*5810*/  ISETP.GE.U32.AND P1, PT, R212, R97, PT ;  /* 0x00000061d400720c */ /* 0x000fe40003f26070 */
[----:B------:R-:W-:Y:S02]  /*5820*/  LOP3.LUT R114, R10, 0xffff, RZ, 0xc0, !PT ;  /* 0x0000ffff0a727812 */ /* 0x000fe400078ec0ff */
[--C-:B------:R-:W-:Y:S02]  /*5830*/  SHF.R.U32.HI R97, RZ, 0x10, R10.reuse ;  /* 0x00000010ff617819 */ /* 0x100fe4000001160a */
[----:B------:R-:W-:Y:S02]  /*5840*/  SHF.R.U32.HI R249, RZ, 0x18, R10 ;  /* 0x00000018fff97819 */ /* 0x000fe4000001160a */
[----:B------:R-:W2:Y:S01]  /*5850*/  LDL.LU.64 R10, [R1+0x2c8] ;  /* 0x0002c800010a7983 */ /* 0x000ea20000300a00 */
[----:B------:R-:W-:-:S04]  /*5860*/  FMNMX.FTZ R115, R197, R115, !PT ;  /* 0x00000073c5737209 */ /* 0x000fc80007810000 */
[----:B------:R-:W-:-:S04]  /*5870*/  FMNMX.FTZ R115, R195, R115, !PT ;  /* 0x00000073c3737209 */ /* 0x000fc80007810000 */
[----:B------:R-:W-:-:S04]  /*5880*/  FMNMX.FTZ R115, R193, R115, !PT ;  /* 0x00000073c1737209 */ /* 0x000fc80007810000 */
[----:B------:R-:W-:Y:S02]  /*5890*/  FMNMX.FTZ R115, R191, R115, !PT ;  /* 0x00000073bf737209 */ /* 0x000fe40007810000 */
[----:B------:R-:W-:Y:S02]  /*58a0*/  SHF.R.U32.HI R114, RZ, 0x8, R114 ;  /* 0x00000008ff727819 */ /* 0x000fe40000011672 */
[----:B------:R-:W-:Y:S02]  /*58b0*/  FMNMX.FTZ R115, R189, R115, !PT ;  /* 0x00000073bd737209 */ /* 0x000fe40007810000 */
[----:B------:R-:W-:Y:S02]  /*58c0*/  LOP3.LUT R114, R114, 0xffff, RZ, 0xc0, !PT ;  /* 0x0000ffff72727812 */ /* 0x000fe400078ec0ff */
[----:B------:R-:W-:Y:S02]  /*58d0*/  FMNMX.FTZ R115, R187, R115, !PT ;  /* 0x00000073bb737209 */ /* 0x000fe40007810000 */
[----:B---3--:R-:W-:Y:S01]  /*58e0*/  FSEL R251, R14, -INF , !P5 ;  /* 0xff8000000efb7808 */ /* 0x008fe20006800000 */
[----:B------:R-:W1:Y:S01]  /*58f0*/  MUFU.EX2 R148, R148 ;  /* 0x0000009400947308 */ /* 0x000e620000000800 */
[----:B------:R-:W-:-:S02]  /*5900*/  ISETP.GE.U32.AND P5, PT, R212, R249, PT ;  /* 0x000000f9d400720c */ /* 0x000fc40003fa6070 */
[----:B------:R-:W-:Y:S02]  /*5910*/  ISETP.GE.U32.AND P6, PT, R212, R114, PT ;  /* 0x00000072d400720c */ /* 0x000fe40003fc6070 */
[----:B------:R-:W-:-:S03]  /*5920*/  FMNMX.FTZ R114, R218, R115, !PT ;  /* 0x00000073da727209 */ /* 0x000fc60007810000 */
[----:B------:R-:W3:Y:S01]  /*5930*/  MUFU.EX2 R249, R151 ;  /* 0x0000009700f97308 */ /* 0x000ee20000000800 */
[----:B------:R-:W-:-:S04]  /*5940*/  FMNMX.FTZ R114, R206, R114, !PT ;  /* 0x00000072ce727209 */ /* 0x000fc80007810000 */
[----:B------:R-:W-:-:S04]  /*5950*/  FMNMX.FTZ R114, R204, R114, !PT ;  /* 0x00000072cc727209 */ /* 0x000fc80007810000 */
[----:B------:R-:W-:Y:S01]  /*5960*/  FMNMX.FTZ R114, R184, R114, !PT ;  /* 0x00000072b8727209 */ /* 0x000fe20007810000 */
[----:B-1----:R1:W-:Y:S01]  /*5970*/  STL [R1+0x38], R148 ;  /* 0x0000389401007387 */ /* 0x0023e20000100800 */
[----:B---3--:R-:W-:Y:S01]  /*5980*/  F2FP.PACK_AB R115, R249, R148 ;  /* 0x00000094f973723e */ /* 0x008fe200000000ff */
[----:B------:R-:W-:Y:S01]  /*5990*/  FADD.FTZ R213, R213, R252 ;  /* 0x000000fcd5d57221 */ /* 0x000fe20000010000 */
[----:B------:R-:W3:Y:S01]  /*59a0*/  MUFU.EX2 R53, R53 ;  /* 0x0000003500357308 */ /* 0x000ee20000000800 */
[----:B------:R-:W-:Y:S01]  /*59b0*/  FADD.FTZ R252, R149, R150 ;  /* 0x0000009695fc7221 */ /* 0x000fe20000010000 */
[----:B------:R2:W4:Y:S01]  /*59c0*/  LDL.LU R151, [R1+0x2c0] ;  /* 0x0002c00001977983 */ /* 0x0005220000300800 */
[----:B------:R-:W-:Y:S01]  /*59d0*/  @!P1 HADD2 R152, -R115.H0_H0, -RZ.H0_H0 ;  /* 0xa00000ff73989230 */ /* 0x000fe20000000900 */
[----:B------:R-:W-:Y:S02]  /*59e0*/  LOP3.LUT R149, R97, 0xff, RZ, 0xc0, !PT ;  /* 0x000000ff61957812 */ /* 0x000fe400078ec0ff */
[----:B------:R2:W4:Y:S01]  /*59f0*/  LDL.LU R150, [R1+0x2bc] ;  /* 0x0002bc0001967983 */ /* 0x0005220000300800 */
[----:B-1----:R-:W-:-:S02]  /*5a00*/  FMNMX.FTZ R148, R200, R114, !PT ;  /* 0x00000072c8947209 */ /* 0x002fc40007810000 */
[C---:B------:R-:W-:Y:S02]  /*5a10*/  PRMT R114, R115.reuse, 0x7632, R114 ;  /* 0x0000763273727816 */ /* 0x040fe40000000072 */
[----:B------:R-:W-:Y:S02]  /*5a20*/  FMNMX.FTZ R148, R190, R148, !PT ;  /* 0x00000094be947209 */ /* 0x000fe40007810000 */
[----:B------:R-:W-:Y:S02]  /*5a30*/  PRMT R97, R115, 0x5410, R114 ;  /* 0x0000541073617816 */ /* 0x000fe40000000072 */
[----:B------:R-:W-:Y:S02]  /*5a40*/  FMNMX.FTZ R148, R196, R148, !PT ;  /* 0x00000094c4947209 */ /* 0x000fe40007810000 */
[----:B------:R-:W-:Y:S02]  /*5a50*/  @!P1 PRMT R115, R152, 0x5410, RZ ;  /* 0x0000541098739816 */ /* 0x000fe400000000ff */
[----:B------:R-:W-:-:S04]  /*5a60*/  FMNMX.FTZ R152, R194, R148, !PT ;  /* 0x00000094c2987209 */ /* 0x000fc80007810000 */
[----:B------:R-:W-:-:S04]  /*5a70*/  FMNMX.FTZ R152, R236, R152, !PT ;  /* 0x00000098ec987209 */ /* 0x000fc80007810000 */
[----:B------:R-:W-:Y:S01]  /*5a80*/  FMNMX.FTZ R152, R237, R152, !PT ;  /* 0x00000098ed987209 */ /* 0x000fe20007810000 */
[----:B------:R-:W-:-:S03]  /*5a90*/  @!P6 HADD2 R99, -R114.H0_H0, -RZ.H0_H0 ;  /* 0xa00000ff7263e230 */ /* 0x000fc60000000900 */
[----:B------:R-:W-:-:S04]  /*5aa0*/  FMNMX.FTZ R152, R243, R152, !PT ;  /* 0x00000098f3987209 */ /* 0x000fc80007810000 */
[----:B------:R-:W-:Y:S02]  /*5ab0*/  FMNMX.FTZ R152, R52, R152, !PT ;  /* 0x0000009834987209 */ /* 0x000fe40007810000 */
[----:B------:R-:W-:Y:S01]  /*5ac0*/  @!P6 PRMT R114, R99, 0x5410, RZ ;  /* 0x000054106372e816 */ /* 0x000fe200000000ff */
[----:B------:R-:W-:Y:S01]  /*5ad0*/  FADD.FTZ R99, R147, R213 ;  /* 0x000000d593637221 */ /* 0x000fe20000010000 */
[----:B------:R-:W-:Y:S02]  /*5ae0*/  FMNMX.FTZ R147, R251, R152, !PT ;  /* 0x00000098fb937209 */ /* 0x000fe40007810000 */
[----:B------:R-:W-:Y:S01]  /*5af0*/  ISETP.GE.U32.AND P1, PT, R212, R149, PT ;  /* 0x00000095d400720c */ /* 0x000fe20003f26070 */
[----:B------:R-:W1:Y:S01]  /*5b00*/  MUFU.EX2 R152, R146 ;  /* 0x0000009200987308 */ /* 0x000e620000000800 */
[----:B------:R-:W-:Y:S01]  /*5b10*/  FSEL R52, R15, -INF , !P4 ;  /* 0xff8000000f347808 */ /* 0x000fe20006000000 */
[----:B------:R2:W4:Y:S04]  /*5b20*/  LDL.LU R149, [R1+0x2b8] ;  /* 0x0002b80001957983 */ /* 0x0005280000300800 */
[----:B------:R2:W4:Y:S01]  /*5b30*/  LDL.LU R148, [R1+0x2b4] ;  /* 0x0002b40001947983 */ /* 0x0005220000300800 */
[----:B------:R-:W-:-:S03]  /*5b40*/  FMNMX.FTZ R147, R52, R147, !PT ;  /* 0x0000009334937209 */ /* 0x000fc60007810000 */
[----:B------:R-:W4:Y:S04]  /*5b50*/  LDL.LU R213, [R1+0x2b0] ;  /* 0x0002b00001d57983 */ /* 0x000f280000300800 */
[----:B---3--:R-:W-:Y:S04]  /*5b60*/  STL [R1+0x2c], R53 ;  /* 0x00002c3501007387 */ /* 0x008fe80000100800 */
[----:B------:R3:W-:Y:S01]  /*5b70*/  STL [R1+0x9c], R52 ;  /* 0x00009c3401007387 */ /* 0x0007e20000100800 */
[----:B------:R-:W-:Y:S01]  /*5b80*/  FADD.FTZ R144, R144, R99 ;  /* 0x0000006390907221 */ /* 0x000fe20000010000 */
[----:B-1----:R-:W-:Y:S01]  /*5b90*/  F2FP.PACK_AB R99, R152, R53 ;  /* 0x000000359863723e */ /* 0x002fe200000000ff */
[----:B------:R-:W-:Y:S01]  /*5ba0*/  FADD.FTZ R145, R145, R252 ;  /* 0x000000fc91917221 */ /* 0x000fe20000010000 */
[----:B------:R-:W-:-:S02]  /*5bb0*/  UIADD3 UR5, UR27, 0x2, URZ ;  /* 0x000000021b057890 */ /* 0x000fc4000fffe03f */
[C---:B------:R-:W-:Y:S02]  /*5bc0*/  PRMT R252, R99.reuse, 0x7632, R252 ;  /* 0x0000763263fc7816 */ /* 0x040fe400000000fc */
[----:B------:R-:W-:Y:S01]  /*5bd0*/  PRMT R210, R99, 0x7610, R210 ;  /* 0x0000761063d27816 */ /* 0x000fe200000000d2 */
[----:B------:R-:W-:Y:S02]  /*5be0*/  ULOP3.LUT UR5, UR5, UR21, URZ, 0x3c, !UPT ;  /* 0x0000001505057292 */ /* 0x000fe4000f8e3c3f */
[----:B------:R-:W-:Y:S01]  /*5bf0*/  @!P5 HADD2 R0, -R252.H0_H0, -RZ.H0_H0 ;  /* 0xa00000fffc00d230 */ /* 0x000fe20000000900 */
[----:B------:R-:W-:Y:S01]  /*5c00*/  PRMT R99, R210, 0x5410, R252 ;  /* 0x00005410d2637816 */ /* 0x000fe200000000fc */
[----:B------:R-:W-:Y:S01]  /*5c10*/  @!P1 HADD2 R83, -R210.H0_H0, -RZ.H0_H0 ;  /* 0xa00000ffd2539230 */ /* 0x000fe20000000900 */
[----:B------:R-:W-:Y:S02]  /*5c20*/  FADD.FTZ R143, R143, R145 ;  /* 0x000000918f8f7221 */ /* 0x000fe40000010000 */
[----:B------:R-:W-:Y:S01]  /*5c30*/  FADD.FTZ R141, R141, R144 ;  /* 0x000000908d8d7221 */ /* 0x000fe20000010000 */
[----:B------:R-:W-:-:S02]  /*5c40*/  @!P5 PRMT R252, R0, 0x5410, RZ ;  /* 0x0000541000fcd816 */ /* 0x000fc400000000ff */
[----:B------:R-:W-:Y:S01]  /*5c50*/  LOP3.LUT R0, R95, UR5, RZ, 0x3c, !PT ;  /* 0x000000055f007c12 */ /* 0x000fe2000f8e3cff */
[----:B------:R-:W-:Y:S01]  /*5c60*/  FADD.FTZ R142, R142, R143 ;  /* 0x0000008f8e8e7221 */ /* 0x000fe20000010000 */
[----:B------:R-:W-:Y:S01]  /*5c70*/  @!P1 PRMT R210, R83, 0x5410, RZ ;  /* 0x0000541053d29816 */ /* 0x000fe200000000ff */
[----:B------:R-:W-:Y:S01]  /*5c80*/  FADD.FTZ R83, R140, R141 ;  /* 0x0000008d8c537221 */ /* 0x000fe20000010000 */
[----:B--2---:R-:W-:Y:S02]  /*5c90*/  FSEL R146, R10, -INF , !P3 ;  /* 0xff8000000a927808 */ /* 0x004fe40005800000 */
[----:B---3--:R-:W-:-:S03]  /*5ca0*/  FSEL R52, R11, -INF , !P2 ;  /* 0xff8000000b347808 */ /* 0x008fc60005000000 */
[----:B------:R1:W-:Y:S04]  /*5cb0*/  STL [R1+0xac], R146 ;  /* 0x0000ac9201007387 */ /* 0x0003e80000100800 */
[----:B------:R2:W-:Y:S01]  /*5cc0*/  STL [R1+0xa8], R52 ;  /* 0x0000a83401007387 */ /* 0x0005e20000100800 */
[----:B-1----:R-:W-:-:S04]  /*5cd0*/  FMNMX.FTZ R146, R146, R147, !PT ;  /* 0x0000009392927209 */ /* 0x002fc80007810000 */
[----:B--2---:R-:W-:-:S05]  /*5ce0*/  FMNMX.FTZ R52, R52, R146, !PT ;  /* 0x0000009234347209 */ /* 0x004fca0007810000 */
[----:B------:R-:W1:Y:S04]  /*5cf0*/  SHFL.BFLY PT, R53, R52, 0x2, 0x1f ;  /* 0x0c401f0034357f89 */ /* 0x000e6800000e0000 */
[----:B------:R-:W-:Y:S04]  /*5d00*/  STL [R1+0x4], R142 ;  /* 0x0000048e01007387 */ /* 0x000fe80000100800 */
[----:B------:R2:W-:Y:S01]  /*5d10*/  STL [R1+0xa4], R83 ;  /* 0x0000a45301007387 */ /* 0x0005e20000100800 */
[----:B-1----:R-:W-:Y:S01]  /*5d20*/  FMNMX.FTZ R141, R52, R53, !PT ;  /* 0x00000035348d7209 */ /* 0x002fe20007810000 */
[----:B------:R-:W-:-:S04]  /*5d30*/  IMAD.WIDE.U32 R52, R0, -0x326172a9, RZ ;  /* 0xcd9e8d5700347825 */ /* 0x000fc800078e00ff */
[----:B------:R-:W1:Y:S01]  /*5d40*/  SHFL.BFLY PT, R0, R141, 0x1, 0x1f ;  /* 0x0c201f008d007f89 */ /* 0x000e6200000e0000 */
[----:B--2---:R-:W-:-:S05]  /*5d50*/  LOP3.LUT R83, R53, UR26, R134, 0x96, !PT ;  /* 0x0000001a35537c12 */ /* 0x004fca000f8e9686 */
        /* <DEDUP_REMOVED lines=8> */
[----:B------:R-:W-:-:S04]  /*5de0*/  IMAD.WIDE.U32 R140, R140, -0x326172a9, RZ ;  /* 0xcd9e8d578c8c7825 */ /* 0x000fc800078e00ff */
[----:B------:R-:W-:-:S05]  /*5df0*/  IMAD.WIDE.U32 R142, R83, -0x2daee0ad, RZ ;  /* 0xd2511f53538e7825 */ /* 0x000fca00078e00ff */
[----:B------:R-:W-:Y:S02]  /*5e00*/  LOP3.LUT R83, R143, UR13, R146, 0x96, !PT ;  /* 0x0000000d8f537c12 */ /* 0x000fe4000f8e9692 */
[----:B------:R1:W2:Y:S04]  /*5e10*/  LDL.LU.64 R146, [R1+0x2a8] ;  /* 0x0002a80001927983 */ /* 0x0002a80000300a00 */
[----:B------:R3:W-:Y:S02]  /*5e20*/  STL.64 [R1+0xc8], R140 ;  /* 0x0000c88c01007387 */ /* 0x0007e40000100a00 */
[----:B---3--:R-:W-:Y:S02]  /*5e30*/  LOP3.LUT R140, R141, UR14, R144, 0x96, !PT ;  /* 0x0000000e8d8c7c12 */ /* 0x008fe4000f8e9690 */
[----:B------:R1:W3:Y:S03]  /*5e40*/  LDL.LU.64 R144, [R1+0x2a0] ;  /* 0x0002a00001907983 */ /* 0x0002e60000300a00 */
[----:B------:R-:W-:-:S05]  /*5e50*/  IMAD.WIDE.U32 R140, R140, -0x2daee0ad, RZ ;  /* 0xd2511f538c8c7825 */ /* 0x000fca00078e00ff */
[----:B------:R1:W-:Y:S01]  /*5e60*/  STL.64 [R1+0xb8], R140 ;  /* 0x0000b88c01007387 */ /* 0x0003e20000100a00 */
[----:B------:R-:W-:-:S03]  /*5e70*/  LOP3.LUT R212, R141, UR9, R142, 0x96, !PT ;  /* 0x000000098dd47c12 */ /* 0x000fc6000f8e968e */
[----:B------:R1:W2:Y:S04]  /*5e80*/  LDL.LU.64 R142, [R1+0x298] ;  /* 0x00029800018e7983 */ /* 0x0002a80000300a00 */
[----:B-1----:R1:W2:Y:S04]  /*5e90*/  LDL.LU.64 R140, [R1+0x290] ;  /* 0x00029000018c7983 */ /* 0x0022a80000300a00 */
[----:B------:R1:W-:Y:S04]  /*5ea0*/  STL [R1+0x288], R84 ;  /* 0x0002885401007387 */ /* 0x0003e80000100800 */
[----:B-1----:R-:W2:Y:S04]  /*5eb0*/  LDL.LU R84, [R1+0x38] ;  /* 0x0000380001547983 */ /* 0x002ea80000300800 */
[----:B------:R1:W-:Y:S04]  /*5ec0*/  STL [R1+0x284], R5 ;  /* 0x0002840501007387 */ /* 0x0003e80000100800 */
[----:B-1----:R-:W2:Y:S04]  /*5ed0*/  LDL.LU R5, [R1+0x4] ;  /* 0x0000040001057983 */ /* 0x002ea80000300800 */
[----:B------:R1:W-:Y:S04]  /*5ee0*/  STL [R1+0x280], R107 ;  /* 0x0002806b01007387 */ /* 0x0003e80000100800 */
[----:B-1----:R-:W2:Y:S04]  /*5ef0*/  LDL.LU R107, [R1+0x68] ;  /* 0x00006800016b7983 */ /* 0x002ea80000300800 */
[----:B------:R1:W-:Y:S04]  /*5f00*/  STL.64 [R1+0x278], R96 ;  /* 0x0002786001007387 */ /* 0x0003e80000100a00 */
[----:B-1----:R-:W2:Y:S04]  /*5f10*/  LDL.LU R97, [R1+0x70] ;  /* 0x0000700001617983 */ /* 0x002ea80000300800 */
[----:B------:R-:W2:Y:S04]  /*5f20*/  LDL.LU R96, [R1+0xa8] ;  /* 0x0000a80001607983 */ /* 0x000ea80000300800 */
[----:B------:R1:W-:Y:S04]  /*5f30*/  STL.64 [R1+0x270], R110 ;  /* 0x0002706e01007387 */ /* 0x0003e80000100a00 */
[----:B-1----:R-:W3:Y:S04]  /*5f40*/  LDL.LU R111, [R1+0x6c] ;  /* 0x00006c00016f7983 */ /* 0x002ee80000300800 */
[----:B------:R-:W3:Y:S04]  /*5f50*/  LDL.LU R110, [R1+0x94] ;  /* 0x00009400016e7983 */ /* 0x000ee80000300800 */
[----:B------:R1:W-:Y:S04]  /*5f60*/  STL.64 [R1+0x268], R112 ;  /* 0x0002687001007387 */ /* 0x0003e80000100a00 */
[----:B-1----:R-:W4:Y:S04]  /*5f70*/  LDL.LU R112, [R1+0x9c] ;  /* 0x00009c0001707983 */ /* 0x002f280000300800 */
[----:B------:R1:W-:Y:S04]  /*5f80*/  STL [R1+0x260], R106 ;  /* 0x0002606a01007387 */ /* 0x0003e80000100800 */
[----:B-1----:R-:W4:Y:S04]  /*5f90*/  LDL.LU R106, [R1+0xac] ;  /* 0x0000ac00016a7983 */ /* 0x002f280000300800 */
[----:B------:R-:W-:Y:S04]  /*5fa0*/  STL [R1+0x25c], R109 ;  /* 0x00025c6d01007387 */ /* 0x000fe80000100800 */
[----:B------:R-:W-:Y:S04]  /*5fb0*/  STL [R1+0x258], R108 ;  /* 0x0002586c01007387 */ /* 0x000fe80000100800 */
[----:B------:R-:W-:Y:S04]  /*5fc0*/  STL [R1+0x254], R103 ;  /* 0x0002546701007387 */ /* 0x000fe80000100800 */
[----:B------:R1:W-:Y:S04]  /*5fd0*/  STL [R1+0x250], R102 ;  /* 0x0002506601007387 */ /* 0x0003e80000100800 */
[----:B-1----:R-:W4:Y:S04]  /*5fe0*/  LDL.LU.64 R102, [R1+0xc8] ;  /* 0x0000c80001667983 */ /* 0x002f280000300a00 */
[----:B------:R-:W-:Y:S04]  /*5ff0*/  STL [R1+0x24c], R105 ;  /* 0x00024c6901007387 */ /* 0x000fe80000100800 */
[----:B------:R1:W-:Y:S01]  /*6000*/  STL [R1+0x248], R104 ;  /* 0x0002486801007387 */ /* 0x0003e20000100800 */
[----:B------:R-:W-:-:S03]  /*6010*/  IMAD.WIDE.U32 R108, R83, -0x326172a9, RZ ;  /* 0xcd9e8d57536c7825 */ /* 0x000fc600078e00ff */
[----:B------:R-:W-:Y:S04]  /*6020*/  STL [R1+0x244], R252 ;  /* 0x000244fc01007387 */ /* 0x000fe80000100800 */
[----:B------:R-:W-:Y:S01]  /*6030*/  STL [R1+0x240], R164 ;  /* 0x000240a401007387 */ /* 0x000fe20000100800 */
[----:B-1----:R-:W-:Y:S02]  /*6040*/  IMAD.WIDE.U32 R104, R212, -0x326172a9, RZ ;  /* 0xcd9e8d57d4687825 */ /* 0x002fe400078e00ff */
[----:B------:R-:W1:Y:S01]  /*6050*/  LDC.U8 R212, c[0x0][0x2d8] ;  /* 0x0000b600ffd47b82 */ /* 0x000e620000000000 */
[----:B------:R-:W-:Y:S04]  /*6060*/  STL.64 [R1+0x238], R114 ;  /* 0x0002387201007387 */ /* 0x000fe80000100a00 */
[----:B------:R-:W-:Y:S04]  /*6070*/  STL [R1+0x234], R3 ;  /* 0x0002340301007387 */ /* 0x000fe80000100800 */
[----:B------:R1:W-:Y:S01]  /*6080*/  STL [R1+0x230], R2 ;  /* 0x0002300201007387 */ /* 0x0003e20000100800 */
[----:B------:R-:W-:Y:S01]  /*6090*/  FSETP.NEU.FTZ.AND P1, PT, R0, -INF , PT ;  /* 0xff8000000000780b */ /* 0x000fe20003f3d000 */
[----:B--2---:R-:W-:Y:S01]  /*60a0*/  IMAD.MOV.U32 R113, RZ, RZ, R96 ;  /* 0x000000ffff717224 */ /* 0x004fe200078e0060 */
[----:B------:R-:W-:-:S04]  /*60b0*/  LOP3.LUT R96, R105, UR29, R108, 0x96, !PT ;  /* 0x0000001d69607c12 */ /* 0x000fc8000f8e966c */
[----:B-1----:R-:W-:-:S04]  /*60c0*/  LOP3.LUT R2, R96, 0xff, RZ, 0xc0, !PT ;  /* 0x000000ff60027812 */ /* 0x002fc800078ec0ff */
[----:B------:R-:W-:Y:S02]  /*60d0*/  ISETP.GE.U32.AND P2, PT, R212, R2, PT ;  /* 0x00000002d400720c */ /* 0x000fe40003f46070 */
[----:B------:R-:W-:-:S04]  /*60e0*/  LOP3.LUT R2, R96, 0xffff, RZ, 0xc0, !PT ;  /* 0x0000ffff60027812 */ /* 0x000fc800078ec0ff */
[----:B------:R-:W-:-:S04]  /*60f0*/  SHF.R.U32.HI R2, RZ, 0x8, R2 ;  /* 0x00000008ff027819 */ /* 0x000fc80000011602 */
[----:B------:R-:W-:-:S04]  /*6100*/  LOP3.LUT R2, R2, 0xffff, RZ, 0xc0, !PT ;  /* 0x0000ffff02027812 */ /* 0x000fc800078ec0ff */
[----:B------:R-:W-:Y:S02]  /*6110*/  ISETP.GE.U32.AND P3, PT, R212, R2, PT ;  /* 0x00000002d400720c */ /* 0x000fe40003f66070 */
[--C-:B------:R-:W-:Y:S02]  /*6120*/  SHF.R.U32.HI R2, RZ, 0x10, R96.reuse ;  /* 0x00000010ff027819 */ /* 0x100fe40000011660 */
[----:B------:R-:W-:Y:S02]  /*6130*/  SHF.R.U32.HI R96, RZ, 0x18, R96 ;  /* 0x00000018ff607819 */ /* 0x000fe40000011660 */
[----:B------:R-:W-:Y:S02]  /*6140*/  LOP3.LUT R2, R2, 0xff, RZ, 0xc0, !PT ;  /* 0x000000ff02027812 */ /* 0x000fe400078ec0ff */
[----:B------:R-:W-:Y:S01]  /*6150*/  ISETP.GE.U32.AND P6, PT, R212, R96, PT ;  /* 0x00000060d400720c */ /* 0x000fe20003fc6070 */
[----:B---3--:R-:W-:Y:S02]  /*6160*/  IMAD.MOV.U32 R108, RZ, RZ, R110 ;  /* 0x000000ffff6c7224 */ /* 0x008fe400078e006e */
[----:B------:R-:W-:-:S02]  /*6170*/  FADD.FTZ R96, R84, R5 ;  /* 0x0000000554607221 */ /* 0x000fc40000010000 */
[----:B------:R-:W-:Y:S01]  /*6180*/  FMUL.FTZ R5, R0, c[0x0][0x23c] ;  /* 0x00008f0000057a20 */ /* 0x000fe20000410000 */
[----:B------:R-:W-:Y:S02]  /*6190*/  ISETP.GE.U32.AND P4, PT, R212, R2, PT ;  /* 0x00000002d400720c */ /* 0x000fe40003f86070 */
[----:B------:R-:W-:Y:S02]  /*61a0*/  LOP3.LUT R2, R104, 0xff, RZ, 0xc0, !PT ;  /* 0x000000ff68027812 */ /* 0x000fe400078ec0ff */
[----:B------:R-:W-:Y:S02]  /*61b0*/  FSEL R164, R5, RZ, P1 ;  /* 0x000000ff05a47208 */ /* 0x000fe40000800000 */
[----:B------:R-:W-:Y:S01]  /*61c0*/  ISETP.GE.U32.AND P5, PT, R212, R2, PT ;  /* 0x00000002d400720c */ /* 0x000fe20003fa6070 */
[----:B------:R-:W-:Y:S01]  /*61d0*/  IMAD.MOV.U32 R252, RZ, RZ, R113 ;  /* 0x000000fffffc7224 */ /* 0x000fe200078e0071 */
[----:B------:R-:W-:Y:S02]  /*61e0*/  SHF.R.U32.HI R2, RZ, 0x18, R104 ;  /* 0x00000018ff027819 */ /* 0x000fe40000011668 */
[----:B------:R-:W-:-:S02]  /*61f0*/  LOP3.LUT R84, R104, 0xffff, RZ, 0xc0, !PT ;  /* 0x0000ffff68547812 */ /* 0x000fc400078ec0ff */
[----:B------:R-:W-:Y:S01]  /*6200*/  SHF.R.U32.HI R5, RZ, 0x10, R104 ;  /* 0x00000010ff057819 */ /* 0x000fe20000011668 */
[----:B------:R-:W-:Y:S01]  /*6210*/  FFMA.FTZ R104, R167, c[0x0][0x23c], -R164 ;  /* 0x00008f00a7687a23 */ /* 0x000fe200000108a4 */
[----:B----4-:R-:W-:Y:S01]  /*6220*/  LOP3.LUT R83, R109, UR10, R102, 0x96, !PT ;  /* 0x0000000a6d537c12 */ /* 0x010fe2000f8e9666 */
[----:B------:R-:W-:Y:S02]  /*6230*/  IMAD.MOV.U32 R102, RZ, RZ, R106 ;  /* 0x000000ffff667224 */ /* 0x000fe400078e006a */
[----:B------:R-:W2:Y:S04]  /*6240*/  LDL.LU R106, [R1+0x28] ;  /* 0x00002800016a7983 */ /* 0x000ea80000300800 */
[----:B------:R-:W3:Y:S01]  /*6250*/  LDL.LU R110, [R1+0x24] ;  /* 0x00002400016e7983 */ /* 0x000ee20000300800 */
[----:B------:R-:W-:-:S03]  /*6260*/  IMAD.MOV.U32 R109, RZ, RZ, R112 ;  /* 0x000000ffff6d7224 */ /* 0x000fc600078e0070 */
[----:B------:R-:W4:Y:S01]  /*6270*/  LDL.LU R112, [R1+0xa4] ;  /* 0x0000a40001707983 */ /* 0x000f220000300800 */
[----:B------:R-:W-:Y:S02]  /*6280*/  IMAD.MOV.U32 R167, RZ, RZ, R109 ;  /* 0x000000ffffa77224 */ /* 0x000fe400078e006d */
[--C-:B------:R-:W-:Y:S01]  /*6290*/  FFMA.FTZ R109, R176, c[0x0][0x23c], -R164.reuse ;  /* 0x00008f00b06d7a23 */ /* 0x100fe200000108a4 */
[----:B------:R-:W4:Y:S01]  /*62a0*/  LDL.LU R113, [R1+0x2c] ;  /* 0x00002c0001717983 */ /* 0x000f220000300800 */
[----:B------:R-:W-:Y:S02]  /*62b0*/  FFMA.FTZ R103, R165, c[0x0][0x23c], -R164 ;  /* 0x00008f00a5677a23 */ /* 0x000fe400000108a4 */
[----:B------:R-:W-:Y:S02]  /*62c0*/  IMAD.MOV.U32 R176, RZ, RZ, R108 ;  /* 0x000000ffffb07224 */ /* 0x000fe400078e006c */
[----:B------:R-:W-:Y:S02]  /*62d0*/  IMAD.MOV.U32 R165, RZ, RZ, R102 ;  /* 0x000000ffffa57224 */ /* 0x000fe400078e0066 */
[----:B------:R-:W-:-:S02]  /*62e0*/  FFMA.FTZ R108, R177, c[0x0][0x23c], -R164 ;  /* 0x00008f00b16c7a23 */ /* 0x000fc400000108a4 */
[--C-:B------:R-:W-:Y:S02]  /*62f0*/  FFMA.FTZ R102, R166, c[0x0][0x23c], -R164.reuse ;  /* 0x00008f00a6667a23 */ /* 0x100fe400000108a4 */
[--C-:B------:R-:W-:Y:S02]  /*6300*/  FFMA.FTZ R177, R190, c[0x0][0x23c], -R164.reuse ;  /* 0x00008f00beb17a23 */ /* 0x100fe400000108a4 */
[--C-:B------:R-:W-:Y:S02]  /*6310*/  FFMA.FTZ R190, R236, c[0x0][0x23c], -R164.reuse ;  /* 0x00008f00ecbe7a23 */ /* 0x100fe400000108a4 */
[--C-:B------:R-:W-:Y:S02]  /*6320*/  FFMA.FTZ R166, R237, c[0x0][0x23c], -R164.reuse ;  /* 0x00008f00eda67a23 */ /* 0x100fe400000108a4 */
[----:B------:R-:W4:Y:S01]  /*6330*/  LDL.LU.64 R236, [R1+0xb8] ;  /* 0x0000b80001ec7983 */ /* 0x000f220000300a00 */
[--C-:B------:R-:W-:Y:S01]  /*6340*/  FFMA.FTZ R115, R160, c[0x0][0x23c], -R164.reuse ;  /* 0x00008f00a0737a23 */ /* 0x100fe200000108a4 */
[----:B------:R-:W-:Y:S01]  /*6350*/  ISETP.GE.U32.AND P1, PT, R212, R2, PT ;  /* 0x00000002d400720c */ /* 0x000fe20003f26070 */
        /* <DEDUP_REMOVED lines=21> */
[----:B------:R-:W-:Y:S02]  /*64b0*/  FFMA.FTZ R165, R252, c[0x0][0x23c], -R164 ;  /* 0x00008f00fca57a23 */ /* 0x000fe400000108a4 */
[----:B------:R-:W-:Y:S08]  /*64c0*/  MUFU.EX2 R252, R248 ;  /* 0x000000f800fc7308 */ /* 0x000ff00000000800 */
[----:B------:R-:W-:Y:S08]  /*64d0*/  MUFU.EX2 R239, R239 ;  /* 0x000000ef00ef7308 */ /* 0x000ff00000000800 */
[----:B------:R-:W-:Y:S08]  /*64e0*/  MUFU.EX2 R238, R238 ;  /* 0x000000ee00ee7308 */ /* 0x000ff00000000800 */
[----:B------:R-:W-:Y:S01]  /*64f0*/  MUFU.EX2 R235, R235 ;  /* 0x000000eb00eb7308 */ /* 0x000fe20000000800 */
[----:B------:R-:W-:-:S04]  /*6500*/  UIADD3 UR4, UR27, 0x3, URZ ;  /* 0x000000031b047890 */ /* 0x000fc8000fffe03f */
[----:B------:R-:W-:-:S03]  /*6510*/  ULOP3.LUT UR4, UR4, UR21, URZ, 0x3c, !UPT ;  /* 0x0000001504047292 */ /* 0x000fc6000f8e3c3f */
[----:B------:R-:W-:Y:S08]  /*6520*/  MUFU.EX2 R234, R234 ;  /* 0x000000ea00ea7308 */ /* 0x000ff00000000800 */
[----:B--2---:R-:W-:Y:S08]  /*6530*/  MUFU.EX2 R160, R106 ;  /* 0x0000006a00a07308 */ /* 0x004ff00000000800 */
[----:B---3--:R1:W2:Y:S01]  /*6540*/  MUFU.EX2 R106, R110 ;  /* 0x0000006e006a7308 */ /* 0x0082a20000000800 */
[----:B----4-:R-:W-:-:S02]  /*6550*/  FADD.FTZ R251, R113, R112 ;  /* 0x0000007071fb7221 */ /* 0x010fc40000010000 */
[----:B------:R-:W-:-:S04]  /*6560*/  IMAD.WIDE.U32 R112, R83, -0x2daee0ad, RZ ;  /* 0xd2511f5353707825 */ /* 0x000fc800078e00ff */
[----:B-1----:R-:W-:Y:S02]  /*6570*/  IMAD.MOV.U32 R110, RZ, RZ, R97 ;  /* 0x000000ffff6e7224 */ /* 0x002fe400078e0061 */
[----:B------:R-:W-:Y:S02]  /*6580*/  IMAD.MOV.U32 R97, RZ, RZ, R215 ;  /* 0x000000ffff617224 */ /* 0x000fe400078e00d7 */
[----:B------:R-:W-:Y:S02]  /*6590*/  FFMA.FTZ R215, R243, c[0x0][0x23c], -R164 ;  /* 0x00008f00f3d77a23 */ /* 0x000fe400000108a4 */
[----:B------:R-:W-:Y:S01]  /*65a0*/  FADD.FTZ R164, R249, R96 ;  /* 0x00000060f9a47221 */ /* 0x000fe20000010000 */
[----:B--2---:R-:W-:Y:S01]  /*65b0*/  F2FP.PACK_AB R249, R106, R160 ;  /* 0x000000a06af9723e */ /* 0x004fe200000000ff */
[----:B------:R-:W1:Y:S01]  /*65c0*/  MUFU.EX2 R243, R250 ;  /* 0x000000fa00f37308 */ /* 0x000e620000000800 */
[----:B------:R-:W-:Y:S02]  /*65d0*/  LOP3.LUT R96, R113, UR28, R236, 0x96, !PT ;  /* 0x0000001c71607c12 */ /* 0x000fe4000f8e96ec */
[----:B------:R-:W-:Y:S01]  /*65e0*/  PRMT R248, R249, 0x7632, R248 ;  /* 0x00007632f9f87816 */ /* 0x000fe200000000f8 */
[----:B------:R-:W-:Y:S01]  /*65f0*/  @!P2 HADD2 R151, -R249.H0_H0, -RZ.H0_H0 ;  /* 0xa00000fff997a230 */ /* 0x000fe20000000900 */
[----:B------:R-:W-:-:S02]  /*6600*/  LOP3.LUT R236, R112, 0xff, RZ, 0xc0, !PT ;  /* 0x000000ff70ec7812 */ /* 0x000fc400078ec0ff */
[----:B------:R-:W-:Y:S02]  /*6610*/  PRMT R83, R249, 0x5410, R248 ;  /* 0x00005410f9537816 */ /* 0x000fe400000000f8 */
[----:B------:R-:W-:Y:S02]  /*6620*/  @!P2 PRMT R249, R151, 0x5410, RZ ;  /* 0x0000541097f9a816 */ /* 0x000fe400000000ff */
[----:B------:R-:W-:Y:S02]  /*6630*/  ISETP.GE.U32.AND P2, PT, R212, R236, PT ;  /* 0x000000ecd400720c */ /* 0x000fe40003f46070 */
[----:B------:R-:W-:Y:S01]  /*6640*/  LOP3.LUT R236, R112, 0xffff, RZ, 0xc0, !PT ;  /* 0x0000ffff70ec7812 */ /* 0x000fe200078ec0ff */
[----:B------:R-:W-:Y:S01]  /*6650*/  IMAD.MOV.U32 R113, RZ, RZ, R110 ;  /* 0x000000ffff717224 */ /* 0x000fe200078e006e */
[----:B------:R-:W-:Y:S01]  /*6660*/  @!P3 HADD2 R82, -R248.H0_H0, -RZ.H0_H0 ;  /* 0xa00000fff852b230 */ /* 0x000fe20000000900 */
[----:B------:R-:W-:Y:S01]  /*6670*/  IMAD.MOV.U32 R110, RZ, RZ, R107 ;  /* 0x000000ffff6e7224 */ /* 0x000fe200078e006b */
[--C-:B------:R-:W-:Y:S01]  /*6680*/  SHF.R.U32.HI R151, RZ, 0x10, R112.reuse ;  /* 0x00000010ff977819 */ /* 0x100fe20000011670 */
[----:B------:R-:W-:Y:S01]  /*6690*/  FADD.FTZ R107, R152, R251 ;  /* 0x000000fb986b7221 */ /* 0x000fe20000010000 */
[----:B------:R-:W-:Y:S01]  /*66a0*/  SHF.R.U32.HI R237, RZ, 0x18, R112 ;  /* 0x00000018ffed7819 */ /* 0x000fe20000011670 */
[----:B------:R2:W-:Y:S01]  /*66b0*/  MUFU.EX2 R152, R244 ;  /* 0x000000f400987308 */ /* 0x0005e20000000800 */
[----:B------:R-:W-:-:S02]  /*66c0*/  @!P3 PRMT R248, R82, 0x5410, RZ ;  /* 0x0000541052f8b816 */ /* 0x000fc400000000ff */
[----:B-1----:R-:W-:-:S05]  /*66d0*/  F2FP.PACK_AB R251, R243, R252 ;  /* 0x000000fcf3fb723e */ /* 0x002fca00000000ff */
[----:B------:R-:W1:Y:S01]  /*66e0*/  MUFU.EX2 R112, R245 ;  /* 0x000000f500707308 */ /* 0x000e620000000800 */
[----:B------:R-:W-:Y:S02]  /*66f0*/  SHF.R.U32.HI R82, RZ, 0x8, R84 ;  /* 0x00000008ff527819 */ /* 0x000fe40000011654 */
[----:B------:R-:W-:Y:S01]  /*6700*/  PRMT R250, R251, 0x7632, R250 ;  /* 0x00007632fbfa7816 */ /* 0x000fe200000000fa */
[----:B------:R-:W-:Y:S01]  /*6710*/  @!P4 HADD2 R150, -R251.H0_H0, -RZ.H0_H0 ;  /* 0xa00000fffb96c230 */ /* 0x000fe20000000900 */
[----:B------:R-:W-:Y:S02]  /*6720*/  LOP3.LUT R82, R82, 0xffff, RZ, 0xc0, !PT ;  /* 0x0000ffff52527812 */ /* 0x000fe400078ec0ff */
[----:B--2---:R-:W-:Y:S01]  /*6730*/  LOP3.LUT R244, R5, 0xff, RZ, 0xc0, !PT ;  /* 0x000000ff05f47812 */ /* 0x004fe200078ec0ff */
[----:B------:R-:W-:Y:S01]  /*6740*/  @!P6 HADD2 R93, -R250.H0_H0, -RZ.H0_H0 ;  /* 0xa00000fffa5de230 */ /* 0x000fe20000000900 */
[----:B------:R-:W-:Y:S01]  /*6750*/  ISETP.GE.U32.AND P3, PT, R212, R82, PT ;  /* 0x00000052d400720c */ /* 0x000fe20003f66070 */
[----:B------:R-:W-:Y:S01]  /*6760*/  FADD.FTZ R164, R160, R164 ;  /* 0x000000a4a0a47221 */ /* 0x000fe20000010000 */
[----:B------:R-:W-:Y:S01]  /*6770*/  PRMT R82, R251, 0x5410, R250 ;  /* 0x00005410fb527816 */ /* 0x000fe200000000fa */
[----:B------:R-:W-:Y:S01]  /*6780*/  FADD.FTZ R252, R252, R107 ;  /* 0x0000006bfcfc7221 */ /* 0x000fe20000010000 */
[----:B------:R-:W-:Y:S01]  /*6790*/  @!P6 PRMT R250, R93, 0x5410, RZ ;  /* 0x000054105dfae816 */ /* 0x000fe200000000ff */
[----:B------:R-:W-:Y:S01]  /*67a0*/  MUFU.EX2 R233, R233 ;  /* 0x000000e900e97308 */ /* 0x000fe20000000800 */
[----:B-1----:R-:W-:Y:S01]  /*67b0*/  F2FP.PACK_AB R245, R152, R112 ;  /* 0x0000007098f5723e */ /* 0x002fe200000000ff */
[----:B------:R-:W2:Y:S01]  /*67c0*/  LDL.LU R84, [R1+0x288] ;  /* 0x0002880001547983 */ /* 0x000ea20000300800 */
[----:B------:R-:W-:-:S02]  /*67d0*/  ISETP.GE.U32.AND P6, PT, R212, R244, PT ;  /* 0x000000f4d400720c */ /* 0x000fc40003fc6070 */
[----:B------:R-:W-:Y:S02]  /*67e0*/  SHF.R.U32.HI R93, RZ, 0x10, R96 ;  /* 0x00000010ff5d7819 */ /* 0x000fe40000011660 */
[----:B------:R-:W-:Y:S01]  /*67f0*/  @!P4 PRMT R251, R150, 0x5410, RZ ;  /* 0x0000541096fbc816 */ /* 0x000fe200000000ff */
[----:B------:R-:W-:Y:S01]  /*6800*/  MUFU.EX2 R160, R246 ;  /* 0x000000f600a07308 */ /* 0x000fe20000000800 */
[----:B------:R-:W-:Y:S01]  /*6810*/  PRMT R244, R245, 0x7632, R244 ;  /* 0x00007632f5f47816 */ /* 0x000fe200000000f4 */
[----:B------:R-:W-:Y:S01]  /*6820*/  @!P5 HADD2 R149, -R245.H0_H0, -RZ.H0_H0 ;  /* 0xa00000fff595d230 */ /* 0x000fe20000000900 */
[----:B------:R-:W-:Y:S01]  /*6830*/  LOP3.LUT R93, R93, 0xff, RZ, 0xc0, !PT ;  /* 0x000000ff5d5d7812 */ /* 0x000fe200078ec0ff */
[----:B------:R-:W-:Y:S01]  /*6840*/  FADD.FTZ R164, R106, R164 ;  /* 0x000000a46aa47221 */ /* 0x000fe20000010000 */
[----:B------:R-:W-:Y:S01]  /*6850*/  SHF.R.U32.HI R236, RZ, 0x8, R236 ;  /* 0x00000008ffec7819 */ /* 0x000fe200000116ec */
[----:B------:R-:W3:Y:S02]  /*6860*/  LDL.LU R5, [R1+0x284] ;  /* 0x0002840001057983 */ /* 0x000ee40000300800 */
[----:B------:R-:W1:Y:S01]  /*6870*/  MUFU.EX2 R150, R247 ;  /* 0x000000f700967308 */ /* 0x000e620000000800 */
[----:B------:R-:W-:Y:S01]  /*6880*/  @!P3 HADD2 R91, -R244.H0_H0, -RZ.H0_H0 ;  /* 0xa00000fff45bb230 */ /* 0x000fe20000000900 */
[----:B------:R-:W-:-:S06]  /*6890*/  ISETP.GE.U32.AND P4, PT, R212, R93, PT ;  /* 0x0000005dd400720c */ /* 0x000fcc0003f86070 */
[----:B------:R-:W-:Y:S01]  /*68a0*/  MUFU.EX2 R106, R242 ;  /* 0x000000f2006a7308 */ /* 0x000fe20000000800 */
[----:B------:R-:W-:Y:S01]  /*68b0*/  PRMT R93, R245, 0x5410, R244 ;  /* 0x00005410f55d7816 */ /* 0x000fe200000000f4 */
[----:B------:R-:W-:Y:S01]  /*68c0*/  FADD.FTZ R112, R112, R164 ;  /* 0x000000a470707221 */ /* 0x000fe20000010000 */
[----:B------:R-:W-:Y:S01]  /*68d0*/  @!P3 PRMT R244, R91, 0x5410, RZ ;  /* 0x000054105bf4b816 */ /* 0x000fe200000000ff */
[----:B------:R-:W3:Y:S01]  /*68e0*/  LDL.LU R107, [R1+0x280] ;  /* 0x00028000016b7983 */ /* 0x000ee20000300800 */
[----:B------:R-:W-:Y:S02]  /*68f0*/  LOP3.LUT R91, R96, 0xff, RZ, 0xc0, !PT ;  /* 0x000000ff605b7812 */ /* 0x000fe400078ec0ff */
[----:B------:R-:W-:Y:S02]  /*6900*/  @!P5 PRMT R245, R149, 0x5410, RZ ;  /* 0x0000541095f5d816 */ /* 0x000fe400000000ff */
[----:B------:R-:W-:Y:S02]  /*6910*/  ISETP.GE.U32.AND P5, PT, R212, R91, PT ;  /* 0x0000005bd400720c */ /* 0x000fe40003fa6070 */
[----:B------:R-:W-:-:S02]  /*6920*/  SHF.R.U32.HI R91, RZ, 0x18, R96 ;  /* 0x00000018ff5b7819 */ /* 0x000fc40000011660 */
[----:B-1----:R-:W-:Y:S01]  /*6930*/  F2FP.PACK_AB R247, R160, R150 ;  /* 0x00000096a0f7723e */ /* 0x002fe200000000ff */
[----:B------:R1:W1:Y:S01]  /*6940*/  MUFU.EX2 R149, R240 ;  /* 0x000000f000957308 */ /* 0x0002620000000800 */
[----:B------:R-:W-:Y:S02]  /*6950*/  ISETP.GE.U32.AND P3, PT, R212, R91, PT ;  /* 0x0000005bd400720c */ /* 0x000fe40003f66070 */
[----:B------:R-:W-:Y:S02]  /*6960*/  LOP3.LUT R91, R96, 0xffff, RZ, 0xc0, !PT ;  /* 0x0000ffff605b7812 */ /* 0x000fe400078ec0ff */
[----:B------:R-:W-:Y:S02]  /*6970*/  PRMT R246, R247, 0x7632, R246 ;  /* 0x00007632f7f67816 */ /* 0x000fe400000000f6 */
[----:B------:R-:W-:Y:S01]  /*6980*/  SHF.R.U32.HI R91, RZ, 0x8, R91 ;  /* 0x00000008ff5b7819 */ /* 0x000fe2000001165b */
[----:B------:R1:W1:Y:S02]  /*6990*/  MUFU.EX2 R96, R241 ;  /* 0x000000f100607308 */ /* 0x0002640000000800 */
[----:B------:R-:W-:Y:S01]  /*69a0*/  @!P1 HADD2 R81, -R246.H0_H0, -RZ.H0_H0 ;  /* 0xa00000fff6519230 */ /* 0x000fe20000000900 */
[----:B-1----:R-:W-:-:S02]  /*69b0*/  LOP3.LUT R240, R91, 0xffff, RZ, 0xc0, !PT ;  /* 0x0000ffff5bf07812 */ /* 0x002fc400078ec0ff */
[----:B------:R-:W-:Y:S02]  /*69c0*/  PRMT R91, R247, 0x5410, R246 ;  /* 0x00005410f75b7816 */ /* 0x000fe400000000f6 */
[----:B------:R-:W-:Y:S02]  /*69d0*/  @!P1 PRMT R246, R81, 0x5410, RZ ;  /* 0x0000541051f69816 */ /* 0x000fe400000000ff */
[----:B------:R-:W-:Y:S01]  /*69e0*/  ISETP.GE.U32.AND P1, PT, R212, R240, PT ;  /* 0x000000f0d400720c */ /* 0x000fe20003f26070 */
[----:B------:R-:W-:Y:S01]  /*69f0*/  @!P6 HADD2 R148, -R247.H0_H0, -RZ.H0_H0 ;  /* 0xa00000fff794e230 */ /* 0x000fe20000000900 */
[----:B------:R-:W-:-:S04]  /*6a00*/  F2FP.PACK_AB R241, R149, R106 ;  /* 0x0000006a95f1723e */ /* 0x000fc800000000ff */
[----:B------:R-:W-:Y:S01]  /*6a10*/  @!P6 PRMT R247, R148, 0x5410, RZ ;  /* 0x0000541094f7e816 */ /* 0x000fe200000000ff */
[----:B------:R-:W-:Y:S01]  /*6a20*/  FADD.FTZ R148, R243, R252 ;  /* 0x000000fcf3947221 */ /* 0x000fe20000010000 */
[----:B------:R-:W-:Y:S01]  /*6a30*/  PRMT R240, R241, 0x7632, R240 ;  /* 0x00007632f1f07816 */ /* 0x000fe200000000f0 */
[----:B------:R-:W-:Y:S01]  /*6a40*/  @!P5 HADD2 R147, -R241.H0_H0, -RZ.H0_H0 ;  /* 0xa00000fff193d230 */ /* 0x000fe20000000900 */
[----:B------:R-:W-:Y:S02]  /*6a50*/  F2FP.PACK_AB R243, R239, R96 ;  /* 0x00000060eff3723e */ /* 0x000fe400000000ff */
[----:B------:R-:W-:Y:S01]  /*6a60*/  PRMT R81, R241, 0x5410, R240 ;  /* 0x00005410f1517816 */ /* 0x000fe200000000f0 */
[----:B------:R-:W-:Y:S01]  /*6a70*/  @!P1 HADD2 R80, -R240.H0_H0, -RZ.H0_H0 ;  /* 0xa00000fff0509230 */ /* 0x000fe20000000900 */
[----:B------:R-:W-:Y:S02]  /*6a80*/  @!P5 PRMT R241, R147, 0x5410, RZ ;  /* 0x0000541093f1d816 */ /* 0x000fe400000000ff */
[----:B------:R-:W-:-:S02]  /*6a90*/  PRMT R242, R243, 0x7632, R242 ;  /* 0x00007632f3f27816 */ /* 0x000fc400000000f2 */
[----:B------:R-:W-:Y:S02]  /*6aa0*/  ISETP.GE.U32.AND P5, PT, R212, R237, PT ;  /* 0x000000edd400720c */ /* 0x000fe40003fa6070 */
[----:B------:R-:W-:Y:S02]  /*6ab0*/  LOP3.LUT R236, R236, 0xffff, RZ, 0xc0, !PT ;  /* 0x0000ffffecec7812 */ /* 0x000fe400078ec0ff */
[----:B------:R-:W-:Y:S01]  /*6ac0*/  F2FP.PACK_AB R237, R235, R238 ;  /* 0x000000eeebed723e */ /* 0x000fe200000000ff */
[----:B------:R-:W-:Y:S01]  /*6ad0*/  @!P3 HADD2 R87, -R242.H0_H0, -RZ.H0_H0 ;  /* 0xa00000fff257b230 */ /* 0x000fe20000000900 */
[----:B------:R-:W-:Y:S02]  /*6ae0*/  @!P1 PRMT R240, R80, 0x5410, RZ ;  /* 0x0000541050f09816 */ /* 0x000fe400000000ff */
[----:B------:R-:W-:Y:S01]  /*6af0*/  ISETP.GE.U32.AND P1, PT, R212, R236, PT ;  /* 0x000000ecd400720c */ /* 0x000fe20003f26070 */
[----:B------:R-:W-:Y:S01]  /*6b00*/  @!P2 HADD2 R145, -R237.H0_H0, -RZ.H0_H0 ;  /* 0xa00000ffed91a230 */ /* 0x000fe20000000900 */
[----:B------:R-:W-:Y:S01]  /*6b10*/  PRMT R236, R237, 0x7632, R236 ;  /* 0x00007632edec7816 */ /* 0x000fe200000000ec */
[----:B------:R-:W-:Y:S01]  /*6b20*/  FADD.FTZ R148, R150, R148 ;  /* 0x0000009496947221 */ /* 0x000fe20000010000 */
[----:B------:R-:W-:-:S02]  /*6b30*/  PRMT R80, R243, 0x5410, R242 ;  /* 0x00005410f3507816 */ /* 0x000fc400000000f2 */
[----:B------:R-:W-:Y:S02]  /*6b40*/  @!P3 PRMT R242, R87, 0x5410, RZ ;  /* 0x0000541057f2b816 */ /* 0x000fe400000000ff */
[----:B------:R-:W-:Y:S01]  /*6b50*/  PRMT R87, R237, 0x5410, R236 ;  /* 0x00005410ed577816 */ /* 0x000fe200000000ec */
[----:B------:R-:W-:Y:S01]  /*6b60*/  FADD.FTZ R160, R160, R148 ;  /* 0x00000094a0a07221 */ /* 0x000fe20000010000 */
[----:B------:R-:W-:Y:S02]  /*6b70*/  @!P2 PRMT R237, R145, 0x5410, RZ ;  /* 0x0000541091eda816 */ /* 0x000fe400000000ff */
[----:B------:R-:W-:Y:S01]  /*6b80*/  LOP3.LUT R145, R95, UR4, RZ, 0x3c, !PT ;  /* 0x000000045f917c12 */ /* 0x000fe2000f8e3cff */
[----:B------:R-:W-:Y:S02]  /*6b90*/  FADD.FTZ R152, R152, R112 ;  /* 0x0000007098987221 */ /* 0x000fe40000010000 */
[----:B------:R-:W-:Y:S02]  /*6ba0*/  IMAD.MOV.U32 R112, RZ, RZ, R97 ;  /* 0x000000ffff707224 */ /* 0x000fe400078e0061 */
[----:B------:R-:W-:-:S02]  /*6bb0*/  FADD.FTZ R160, R96, R160 ;  /* 0x000000a060a07221 */ /* 0x000fc40000010000 */
[----:B------:R-:W-:Y:S01]  /*6bc0*/  IMAD.WIDE.U32 R96, R145, -0x326172a9, RZ ;  /* 0xcd9e8d5791607825 */ /* 0x000fe200078e00ff */
[----:B------:R-:W-:Y:S02]  /*6bd0*/  @!P1 HADD2 R85, -R236.H0_H0, -RZ.H0_H0 ;  /* 0xa00000ffec559230 */ /* 0x000fe40000000900 */
[----:B------:R-:W-:Y:S01]  /*6be0*/  @!P4 HADD2 R146, -R243.H0_H0, -RZ.H0_H0 ;  /* 0xa00000fff392c230 */ /* 0x000fe20000000900 */
[----:B------:R-:W-:Y:S01]  /*6bf0*/  FADD.FTZ R152, R106, R152 ;  /* 0x000000986a987221 */ /* 0x000fe20000010000 */
[----:B------:R-:W-:Y:S02]  /*6c00*/  LOP3.LUT R145, R97, UR26, R134, 0x96, !PT ;  /* 0x0000001a61917c12 */ /* 0x000fe4000f8e9686 */
[----:B------:R-:W-:Y:S01]  /*6c10*/  @!P1 PRMT R236, R85, 0x5410, RZ ;  /* 0x0000541055ec9816 */ /* 0x000fe200000000ff */
[----:B------:R-:W-:Y:S01]  /*6c20*/  FADD.FTZ R85, R149, R152 ;  /* 0x0000009895557221 */ /* 0x000fe20000010000 */
[----:B------:R-:W-:Y:S01]  /*6c30*/  @!P4 PRMT R243, R146, 0x5410, RZ ;  /* 0x0000541092f3c816 */ /* 0x000fe200000000ff */
[----:B------:R-:W-:Y:S01]  /*6c40*/  IMAD.WIDE.U32 R148, R145, -0x2daee0ad, RZ ;  /* 0xd2511f5391947825 */ /* 0x000fe200078e00ff */
[----:B------:R-:W-:-:S02]  /*6c50*/  LOP3.LUT R146, R137, UR24, R96, 0x96, !PT ;  /* 0x0000001889927c12 */ /* 0x000fc4000f8e9660 */
[----:B------:R-:W-:Y:S02]  /*6c60*/  LOP3.LUT R151, R151, 0xff, RZ, 0xc0, !PT ;  /* 0x000000ff97977812 */ /* 0x000fe400078ec0ff */
[----:B------:R-:W-:Y:S01]  /*6c70*/  LOP3.LUT R145, R149, UR22, R138, 0x96, !PT ;  /* 0x0000001695917c12 */ /* 0x000fe2000f8e968a */
[----:B------:R-:W-:Y:S01]  /*6c80*/  IMAD.WIDE.U32 R96, R146, -0x2daee0ad, RZ ;  /* 0xd2511f5392607825 */ /* 0x000fe200078e00ff */
[----:B------:R-:W-:-:S03]  /*6c90*/  ISETP.GE.U32.AND P6, PT, R212, R151, PT ;  /* 0x00000097d400720c */ /* 0x000fc60003fc6070 */
        /* <DEDUP_REMOVED lines=11> */
[----:B------:R-:W-:Y:S02]  /*6d50*/  IMAD.MOV.U32 R146, RZ, RZ, R96 ;  /* 0x000000ffff927224 */ /* 0x000fe400078e0060 */
[----:B------:R-:W-:-:S05]  /*6d60*/  IMAD.WIDE.U32 R148, R148, -0x326172a9, RZ ;  /* 0xcd9e8d5794947825 */ /* 0x000fca00078e00ff */
[----:B------:R-:W-:Y:S01]  /*6d70*/  LOP3.LUT R146, R149, UR29, R146, 0x96, !PT ;  /* 0x0000001d95927c12 */ /* 0x000fe2000f8e9692 */
[----:B------:R-:W-:Y:S01]  /*6d80*/  IMAD.MOV.U32 R147, RZ, RZ, R97 ;  /* 0x000000ffff937224 */ /* 0x000fe200078e0061 */
[----:B------:R-:W-:Y:S01]  /*6d90*/  MUFU.EX2 R231, R231 ;  /* 0x000000e700e77308 */ /* 0x000fe20000000800 */
[----:B------:R-:W-:Y:S01]  /*6da0*/  FADD.FTZ R239, R239, R160 ;  /* 0x000000a0efef7221 */ /* 0x000fe20000010000 */
[----:B------:R-:W-:-:S06]  /*6db0*/  LOP3.LUT R147, R146, 0xff, RZ, 0xc0, !PT ;  /* 0x000000ff92937812 */ /* 0x000fcc00078ec0ff */
[----:B------:R-:W1:Y:S01]  /*6dc0*/  MUFU.EX2 R230, R230 ;  /* 0x000000e600e67308 */ /* 0x000e620000000800 */
[----:B------:R-:W-:-:S07]  /*6dd0*/  ISETP.GE.U32.AND P4, PT, R212, R147, PT ;  /* 0x00000093d400720c */ /* 0x000fce0003f86070 */
[----:B------:R-:W-:Y:S01]  /*6de0*/  MUFU.EX2 R229, R229 ;  /* 0x000000e500e57308 */ /* 0x000fe20000000800 */
[----:B------:R-:W-:Y:S01]  /*6df0*/  LOP3.LUT R147, R146, 0xffff, RZ, 0xc0, !PT ;  /* 0x0000ffff92937812 */ /* 0x000fe200078ec0ff */
[----:B------:R-:W-:Y:S01]  /*6e00*/  FADD.FTZ R85, R238, R85 ;  /* 0x00000055ee557221 */ /* 0x000fe20000010000 */
[----:B------:R-:W2:Y:S02]  /*6e10*/  LDL.LU.64 R96, [R1+0x278] ;  /* 0x0002780001607983 */ /* 0x000ea40000300a00 */
[----:B------:R-:W-:Y:S01]  /*6e20*/  SHF.R.U32.HI R147, RZ, 0x8, R147 ;  /* 0x00000008ff937819 */ /* 0x000fe20000011693 */
[----:B------:R-:W-:Y:S01]  /*6e30*/  FADD.FTZ R151, R234, R239 ;  /* 0x000000efea977221 */ /* 0x000fe20000010000 */
[----:B------:R-:W2:Y:S02]  /*6e40*/  LDL.LU R152, [R1+0x88] ;  /* 0x0000880001987983 */ /* 0x000ea40000300800 */
[----:B------:R-:W-:-:S04]  /*6e50*/  LOP3.LUT R147, R147, 0xffff, RZ, 0xc0, !PT ;  /* 0x0000ffff93937812 */ /* 0x000fc800078ec0ff */
[----:B------:R-:W-:Y:S02]  /*6e60*/  ISETP.GE.U32.AND P3, PT, R212, R147, PT ;  /* 0x00000093d400720c */ /* 0x000fe40003f66070 */
[--C-:B------:R-:W-:Y:S02]  /*6e70*/  SHF.R.U32.HI R147, RZ, 0x10, R146.reuse ;  /* 0x00000010ff937819 */ /* 0x100fe40000011692 */
[----:B------:R-:W-:-:S04]  /*6e80*/  SHF.R.U32.HI R146, RZ, 0x18, R146 ;  /* 0x00000018ff927819 */ /* 0x000fc80000011692 */
[C---:B------:R-:W-:Y:S02]  /*6e90*/  ISETP.GE.U32.AND P1, PT, R212.reuse, R146, PT ;  /* 0x00000092d400720c */ /* 0x040fe40003f26070 */
[----:B------:R1:W1:Y:S01]  /*6ea0*/  MUFU.EX2 R146, R232 ;  /* 0x000000e800927308 */ /* 0x0002620000000800 */
[----:B------:R-:W-:Y:S01]  /*6eb0*/  LOP3.LUT R147, R147, 0xff, RZ, 0xc0, !PT ;  /* 0x000000ff93937812 */ /* 0x000fe200078ec0ff */
[C---:B------:R-:W-:Y:S01]  /*6ec0*/  FADD.FTZ R151, R233.reuse, R151 ;  /* 0x00000097e9977221 */ /* 0x040fe20000010000 */
[----:B------:R-:W-:Y:S02]  /*6ed0*/  F2FP.PACK_AB R239, R233, R234 ;  /* 0x000000eae9ef723e */ /* 0x000fe400000000ff */
[----:B------:R-:W-:Y:S02]  /*6ee0*/  ISETP.GE.U32.AND P2, PT, R212, R147, PT ;  /* 0x00000093d400720c */ /* 0x000fe40003f46070 */
[----:B-1----:R-:W-:Y:S02]  /*6ef0*/  F2FP.PACK_AB R233, R230, R231 ;  /* 0x000000e7e6e9723e */ /* 0x002fe400000000ff */
[----:B------:R-:W-:Y:S01]  /*6f00*/  PRMT R238, R239, 0x7632, R238 ;  /* 0x00007632efee7816 */ /* 0x000fe200000000ee */
[----:B------:R-:W-:Y:S01]  /*6f10*/  FADD.FTZ R147, R235, R85 ;  /* 0x00000055eb937221 */ /* 0x000fe20000010000 */
[----:B------:R-:W-:-:S03]  /*6f20*/  PRMT R232, R233, 0x7632, R232 ;  /* 0x00007632e9e87816 */ /* 0x000fc600000000e8 */
[----:B------:R-:W-:Y:S01]  /*6f30*/  @!P5 HADD2 R79, -R238.H0_H0, -RZ.H0_H0 ;  /* 0xa00000ffee4fd230 */ /* 0x000fe20000000900 */
[----:B------:R-:W-:Y:S01]  /*6f40*/  F2FP.PACK_AB R235, R229, R146 ;  /* 0x00000092e5eb723e */ /* 0x000fe200000000ff */
[----:B------:R-:W-:Y:S01]  /*6f50*/  @!P3 HADD2 R78, -R232.H0_H0, -RZ.H0_H0 ;  /* 0xa00000ffe84eb230 */ /* 0x000fe20000000900 */
[----:B------:R-:W-:-:S03]  /*6f60*/  PRMT R85, R239, 0x5410, R238 ;  /* 0x00005410ef557816 */ /* 0x000fc600000000ee */
[----:B------:R-:W-:Y:S01]  /*6f70*/  @!P2 HADD2 R142, -R235.H0_H0, -RZ.H0_H0 ;  /* 0xa00000ffeb8ea230 */ /* 0x000fe20000000900 */
[----:B------:R-:W-:Y:S02]  /*6f80*/  PRMT R234, R235, 0x7632, R234 ;  /* 0x00007632ebea7816 */ /* 0x000fe400000000ea */
[----:B------:R-:W-:Y:S02]  /*6f90*/  @!P5 PRMT R238, R79, 0x5410, RZ ;  /* 0x000054104feed816 */ /* 0x000fe400000000ff */
[----:B------:R-:W-:Y:S02]  /*6fa0*/  PRMT R79, R233, 0x5410, R232 ;  /* 0x00005410e94f7816 */ /* 0x000fe400000000e8 */
[----:B------:R-:W-:Y:S01]  /*6fb0*/  @!P3 PRMT R232, R78, 0x5410, RZ ;  /* 0x000054104ee8b816 */ /* 0x000fe200000000ff */
[----:B------:R-:W-:Y:S01]  /*6fc0*/  IMAD.MOV.U32 R252, RZ, RZ, R112 ;  /* 0x000000fffffc7224 */ /* 0x000fe200078e0070 */
[----:B------:R-:W-:Y:S01]  /*6fd0*/  PRMT R78, R235, 0x5410, R234 ;  /* 0x00005410eb4e7816 */ /* 0x000fe200000000ea */
[----:B------:R-:W-:Y:S01]  /*6fe0*/  IMAD.MOV.U32 R160, RZ, RZ, R113 ;  /* 0x000000ffffa07224 */ /* 0x000fe200078e0071 */
[----:B------:R-:W-:Y:S01]  /*6ff0*/  @!P2 PRMT R235, R142, 0x5410, RZ ;  /* 0x000054108eeba816 */ /* 0x000fe200000000ff */
[----:B------:R-:W-:Y:S01]  /*7000*/  IMAD.WIDE.U32 R112, R145, -0x2daee0ad, RZ ;  /* 0xd2511f5391707825 */ /* 0x000fe200078e00ff */
[----:B------:R-:W-:Y:S01]  /*7010*/  SHF.R.U32.HI R142, RZ, 0x18, R148 ;  /* 0x00000018ff8e7819 */ /* 0x000fe20000011694 */
[----:B------:R-:W-:-:S02]  /*7020*/  @!P4 HADD2 R143, -R233.H0_H0, -RZ.H0_H0 ;  /* 0xa00000ffe98fc230 */ /* 0x000fc40000000900 */
[----:B------:R-:W-:Y:S01]  /*7030*/  @!P6 HADD2 R144, -R239.H0_H0, -RZ.H0_H0 ;  /* 0xa00000ffef90e230 */ /* 0x000fe20000000900 */
[----:B------:R-:W-:Y:S02]  /*7040*/  ISETP.GE.U32.AND P2, PT, R212, R142, PT ;  /* 0x0000008ed400720c */ /* 0x000fe40003f46070 */
[----:B------:R-:W-:Y:S02]  /*7050*/  LOP3.LUT R142, R112, 0xff, RZ, 0xc0, !PT ;  /* 0x000000ff708e7812 */ /* 0x000fe400078ec0ff */
[----:B------:R-:W-:Y:S01]  /*7060*/  @!P4 PRMT R233, R143, 0x5410, RZ ;  /* 0x000054108fe9c816 */ /* 0x000fe200000000ff */
[----:B------:R-:W-:Y:S01]  /*7070*/  FADD.FTZ R151, R146, R151 ;  /* 0x0000009792977221 */ /* 0x000fe20000010000 */
[----:B------:R-:W-:Y:S02]  /*7080*/  @!P6 PRMT R239, R144, 0x5410, RZ ;  /* 0x0000541090efe816 */ /* 0x000fe400000000ff */
[----:B------:R-:W-:Y:S02]  /*7090*/  ISETP.GE.U32.AND P4, PT, R212, R142, PT ;  /* 0x0000008ed400720c */ /* 0x000fe40003f86070 */
[----:B------:R-:W-:-:S02]  /*70a0*/  LOP3.LUT R142, R112, 0xffff, RZ, 0xc0, !PT ;  /* 0x0000ffff708e7812 */ /* 0x000fc400078ec0ff */
[--C-:B------:R-:W-:Y:S02]  /*70b0*/  SHF.R.U32.HI R144, RZ, 0x10, R112.reuse ;  /* 0x00000010ff907819 */ /* 0x100fe40000011670 */
[----:B------:R-:W-:Y:S02]  /*70c0*/  SHF.R.U32.HI R143, RZ, 0x18, R112 ;  /* 0x00000018ff8f7819 */ /* 0x000fe40000011670 */
[----:B------:R-:W-:Y:S01]  /*70d0*/  LOP3.LUT R146, R113, UR28, R150, 0x96, !PT ;  /* 0x0000001c71927c12 */ /* 0x000fe2000f8e9696 */
[----:B------:R-:W2:Y:S04]  /*70e0*/  LDL.LU R112, [R1+0x8c] ;  /* 0x00008c0001707983 */ /* 0x000ea80000300800 */
[----:B------:R-:W3:Y:S01]  /*70f0*/  LDL.LU R113, [R1+0x80] ;  /* 0x0000800001717983 */ /* 0x000ee20000300800 */
[----:B------:R-:W-:Y:S01]  /*7100*/  @!P1 HADD2 R77, -R234.H0_H0, -RZ.H0_H0 ;  /* 0xa00000ffea4d9230 */ /* 0x000fe20000000900 */
[----:B------:R-:W-:Y:S01]  /*7110*/  MUFU.EX2 R226, R226 ;  /* 0x000000e200e27308 */ /* 0x000fe20000000800 */
[----:B------:R-:W-:Y:S01]  /*7120*/  FADD.FTZ R147, R231, R147 ;  /* 0x00000093e7937221 */ /* 0x000fe20000010000 */
[----:B------:R-:W3:Y:S02]  /*7130*/  LDL.LU R164, [R1+0x78] ;  /* 0x0000780001a47983 */ /* 0x000ee40000300800 */
[----:B------:R-:W-:-:S02]  /*7140*/  @!P1 PRMT R234, R77, 0x5410, RZ ;  /* 0x000054104dea9816 */ /* 0x000fc400000000ff */
[----:B------:R-:W-:Y:S02]  /*7150*/  LOP3.LUT R77, R148, 0xff, RZ, 0xc0, !PT ;  /* 0x000000ff944d7812 */ /* 0x000fe400078ec0ff */
[----:B------:R-:W1:Y:S01]  /*7160*/  MUFU.EX2 R145, R225 ;  /* 0x000000e100917308 */ /* 0x000e620000000800 */
[----:B------:R-:W-:Y:S01]  /*7170*/  FADD.FTZ R147, R230, R147 ;  /* 0x00000093e6937221 */ /* 0x000fe20000010000 */
[----:B------:R-:W-:Y:S01]  /*7180*/  ISETP.GE.U32.AND P3, PT, R212, R77, PT ;  /* 0x0000004dd400720c */ /* 0x000fe20003f66070 */
[----:B------:R-:W3:Y:S01]  /*7190*/  LDL.LU R106, [R1+0x7c] ;  /* 0x00007c00016a7983 */ /* 0x000ee20000300800 */
[----:B------:R-:W-:Y:S02]  /*71a0*/  LOP3.LUT R77, R148, 0xffff, RZ, 0xc0, !PT ;  /* 0x0000ffff944d7812 */ /* 0x000fe400078ec0ff */
[----:B------:R-:W-:-:S04]  /*71b0*/  SHF.R.U32.HI R148, RZ, 0x10, R148 ;  /* 0x00000010ff947819 */ /* 0x000fc80000011694 */
[----:B------:R-:W-:Y:S02]  /*71c0*/  LOP3.LUT R148, R148, 0xff, RZ, 0xc0, !PT ;  /* 0x000000ff94947812 */ /* 0x000fe400078ec0ff */
[C---:B------:R-:W-:Y:S02]  /*71d0*/  ISETP.GE.U32.AND P1, PT, R212.reuse, R143, PT ;  /* 0x0000008fd400720c */ /* 0x040fe40003f26070 */
[----:B------:R-:W-:Y:S01]  /*71e0*/  ISETP.GE.U32.AND P5, PT, R212, R148, PT ;  /* 0x00000094d400720c */ /* 0x000fe20003fa6070 */
[----:B------:R-:W-:Y:S01]  /*71f0*/  MUFU.EX2 R143, R227 ;  /* 0x000000e3008f7308 */ /* 0x000fe20000000800 */
[----:B------:R-:W-:-:S07]  /*7200*/  SHF.R.U32.HI R77, RZ, 0x8, R77 ;  /* 0x00000008ff4d7819 */ /* 0x000fce000001164d */
[----:B------:R-:W1:Y:S01]  /*7210*/  MUFU.EX2 R148, R228 ;  /* 0x000000e400947308 */ /* 0x000e620000000800 */
[----:B------:R-:W-:Y:S01]  /*7220*/  LOP3.LUT R77, R77, 0xffff, RZ, 0xc0, !PT ;  /* 0x0000ffff4d4d7812 */ /* 0x000fe200078ec0ff */
[----:B------:R-:W-:-:S03]  /*7230*/  FADD.FTZ R149, R229, R151 ;  /* 0x00000097e5957221 */ /* 0x000fc60000010000 */
[----:B------:R-:W-:Y:S02]  /*7240*/  ISETP.GE.U32.AND P6, PT, R212, R77, PT ;  /* 0x0000004dd400720c */ /* 0x000fe40003fc6070 */
[----:B-1----:R-:W-:Y:S02]  /*7250*/  F2FP.PACK_AB R229, R145, R226 ;  /* 0x000000e291e5723e */ /* 0x002fe400000000ff */
[----:B------:R-:W-:Y:S02]  /*7260*/  LOP3.LUT R77, R146, 0xffff, RZ, 0xc0, !PT ;  /* 0x0000ffff924d7812 */ /* 0x000fe400078ec0ff */
[----:B------:R-:W-:Y:S02]  /*7270*/  F2FP.PACK_AB R231, R143, R148 ;  /* 0x000000948fe7723e */ /* 0x000fe400000000ff */
[----:B------:R-:W-:Y:S02]  /*7280*/  PRMT R228, R229, 0x7632, R228 ;  /* 0x00007632e5e47816 */ /* 0x000fe400000000e4 */
[----:B------:R-:W-:-:S02]  /*7290*/  PRMT R230, R231, 0x7632, R230 ;  /* 0x00007632e7e67816 */ /* 0x000fc400000000e6 */
[----:B------:R-:W-:Y:S01]  /*72a0*/  SHF.R.U32.HI R77, RZ, 0x8, R77 ;  /* 0x00000008ff4d7819 */ /* 0x000fe2000001164d */
[----:B------:R-:W-:Y:S02]  /*72b0*/  @!P6 HADD2 R76, -R228.H0_H0, -RZ.H0_H0 ;  /* 0xa00000ffe44ce230 */ /* 0x000fe40000000900 */
[----:B------:R-:W-:Y:S01]  /*72c0*/  @!P2 HADD2 R132, -R230.H0_H0, -RZ.H0_H0 ;  /* 0xa00000ffe684a230 */ /* 0x000fe20000000900 */
[----:B------:R-:W-:Y:S02]  /*72d0*/  LOP3.LUT R150, R77, 0xffff, RZ, 0xc0, !PT ;  /* 0x0000ffff4d967812 */ /* 0x000fe400078ec0ff */
[----:B------:R-:W-:Y:S02]  /*72e0*/  PRMT R77, R229, 0x5410, R228 ;  /* 0x00005410e54d7816 */ /* 0x000fe400000000e4 */
[----:B------:R-:W-:Y:S02]  /*72f0*/  @!P6 PRMT R228, R76, 0x5410, RZ ;  /* 0x000054104ce4e816 */ /* 0x000fe400000000ff */
[----:B------:R-:W-:-:S02]  /*7300*/  PRMT R76, R231, 0x5410, R230 ;  /* 0x00005410e74c7816 */ /* 0x000fc400000000e6 */
[----:B------:R-:W-:Y:S02]  /*7310*/  @!P2 PRMT R230, R132, 0x5410, RZ ;  /* 0x0000541084e6a816 */ /* 0x000fe400000000ff */
[----:B------:R-:W-:Y:S01]  /*7320*/  LOP3.LUT R132, R146, 0xff, RZ, 0xc0, !PT ;  /* 0x000000ff92847812 */ /* 0x000fe200078ec0ff */
[----:B------:R-:W-:-:S03]  /*7330*/  @!P5 HADD2 R133, -R231.H0_H0, -RZ.H0_H0 ;  /* 0xa00000ffe785d230 */ /* 0x000fc60000000900 */
[C---:B------:R-:W-:Y:S02]  /*7340*/  ISETP.GE.U32.AND P2, PT, R212.reuse, R132, PT ;  /* 0x00000084d400720c */ /* 0x040fe40003f46070 */
[----:B------:R-:W-:Y:S02]  /*7350*/  SHF.R.U32.HI R132, RZ, 0x18, R146 ;  /* 0x00000018ff847819 */ /* 0x000fe40000011692 */
[----:B------:R-:W-:Y:S01]  /*7360*/  @!P5 PRMT R231, R133, 0x5410, RZ ;  /* 0x0000541085e7d816 */ /* 0x000fe200000000ff */
[----:B------:R-:W-:Y:S01]  /*7370*/  MUFU.EX2 R222, R222 ;  /* 0x000000de00de7308 */ /* 0x000fe20000000800 */
[----:B------:R-:W-:Y:S01]  /*7380*/  ISETP.GE.U32.AND P5, PT, R212, R132, PT ;  /* 0x00000084d400720c */ /* 0x000fe20003fa6070 */
[----:B------:R-:W-:-:S06]  /*7390*/  @!P3 HADD2 R141, -R229.H0_H0, -RZ.H0_H0 ;  /* 0xa00000ffe58db230 */ /* 0x000fcc0000000900 */
[----:B------:R-:W1:Y:S01]  /*73a0*/  MUFU.EX2 R132, R221 ;  /* 0x000000dd00847308 */ /* 0x000e620000000800 */
[----:B------:R-:W-:-:S07]  /*73b0*/  @!P3 PRMT R229, R141, 0x5410, RZ ;  /* 0x000054108de5b816 */ /* 0x000fce00000000ff */
[----:B------:R-:W-:Y:S08]  /*73c0*/  MUFU.EX2 R141, R224 ;  /* 0x000000e0008d7308 */ /* 0x000ff00000000800 */
[----:B------:R-:W1:Y:S02]  /*73d0*/  MUFU.EX2 R223, R223 ;  /* 0x000000df00df7308 */ /* 0x000e640000000800 */
[----:B-1----:R-:W-:Y:S01]  /*73e0*/  F2FP.PACK_AB R227, R132, R222 ;  /* 0x000000de84e3723e */ /* 0x002fe200000000ff */
[----:B------:R-:W-:Y:S01]  /*73f0*/  FADD.FTZ R147, R226, R147 ;  /* 0x00000093e2937221 */ /* 0x000fe20000010000 */
[----:B------:R-:W-:-:S02]  /*7400*/  SHF.R.U32.HI R146, RZ, 0x10, R146 ;  /* 0x00000010ff927819 */ /* 0x000fc40000011692 */
[----:B------:R-:W-:Y:S02]  /*7410*/  PRMT R226, R227, 0x7632, R226 ;  /* 0x00007632e3e27816 */ /* 0x000fe400000000e2 */
[----:B------:R-:W-:Y:S02]  /*7420*/  ISETP.GE.U32.AND P3, PT, R212, R150, PT ;  /* 0x00000096d400720c */ /* 0x000fe40003f66070 */
[----:B------:R-:W-:Y:S01]  /*7430*/  LOP3.LUT R146, R146, 0xff, RZ, 0xc0, !PT ;  /* 0x000000ff92927812 */ /* 0x000fe200078ec0ff */
[----:B------:R-:W-:Y:S01]  /*7440*/  @!P5 HADD2 R126, -R226.H0_H0, -RZ.H0_H0 ;  /* 0xa00000ffe27ed230 */ /* 0x000fe20000000900 */
[----:B------:R1:W-:Y:S02]  /*7450*/  MUFU.EX2 R133, R161 ;  /* 0x000000a100857308 */ /* 0x0003e40000000800 */
[----:B------:R-:W-:Y:S02]  /*7460*/  ISETP.GE.U32.AND P6, PT, R212, R146, PT ;  /* 0x00000092d400720c */ /* 0x000fe40003fc6070 */
[----:B------:R-:W-:-:S04]  /*7470*/  F2FP.PACK_AB R225, R223, R141 ;  /* 0x0000008ddfe1723e */ /* 0x000fc800000000ff */
[----:B------:R-:W-:Y:S02]  /*7480*/  PRMT R224, R225, 0x7632, R224 ;  /* 0x00007632e1e07816 */ /* 0x000fe400000000e0 */
[----:B-1----:R-:W-:Y:S02]  /*7490*/  PRMT R161, R227, 0x5410, R226 ;  /* 0x00005410e3a17816 */ /* 0x002fe400000000e2 */
[----:B------:R-:W-:Y:S02]  /*74a0*/  @!P5 PRMT R226, R126, 0x5410, RZ ;  /* 0x000054107ee2d816 */ /* 0x000fe400000000ff */
[----:B------:R-:W1:Y:S01]  /*74b0*/  MUFU.EX2 R126, R162 ;  /* 0x000000a2007e7308 */ /* 0x000e620000000800 */
[----:B------:R-:W-:Y:S01]  /*74c0*/  @!P3 HADD2 R128, -R224.H0_H0, -RZ.H0_H0 ;  /* 0xa00000ffe080b230 */ /* 0x000fe20000000900 */
[----:B------:R-:W-:Y:S01]  /*74d0*/  FADD.FTZ R147, R145, R147 ;  /* 0x0000009391937221 */ /* 0x000fe20000010000 */
[----:B------:R-:W-:Y:S01]  /*74e0*/  @!P2 HADD2 R130, -R225.H0_H0, -RZ.H0_H0 ;  /* 0xa00000ffe182a230 */ /* 0x000fe20000000900 */
[----:B------:R-:W-:Y:S01]  /*74f0*/  IMAD.MOV.U32 R151, RZ, RZ, R160 ;  /* 0x000000ffff977224 */ /* 0x000fe200078e00a0 */
[----:B------:R-:W-:Y:S01]  /*7500*/  PRMT R160, R225, 0x5410, R224 ;  /* 0x00005410e1a07816 */ /* 0x000fe200000000e0 */
[----:B------:R-:W-:Y:S01]  /*7510*/  @!P6 HADD2 R127, -R227.H0_H0, -RZ.H0_H0 ;  /* 0xa00000ffe37fe230 */ /* 0x000fe20000000900 */
[----:B------:R-:W-:Y:S01]  /*7520*/  @!P3 PRMT R224, R128, 0x5410, RZ ;  /* 0x0000541080e0b816 */ /* 0x000fe200000000ff */
[----:B------:R-:W-:Y:S01]  /*7530*/  FADD.FTZ R149, R148, R149 ;  /* 0x0000009594957221 */ /* 0x000fe20000010000 */
[----:B------:R-:W1:Y:S01]  /*7540*/  MUFU.EX2 R128, R220 ;  /* 0x000000dc00807308 */ /* 0x000e620000000800 */
[----:B------:R-:W-:Y:S01]  /*7550*/  FADD.FTZ R141, R141, R147 ;  /* 0x000000938d8d7221 */ /* 0x000fe20000010000 */
[----:B------:R-:W-:-:S02]  /*7560*/  @!P2 PRMT R225, R130, 0x5410, RZ ;  /* 0x0000541082e1a816 */ /* 0x000fc400000000ff */
[----:B------:R-:W-:Y:S01]  /*7570*/  @!P6 PRMT R227, R127, 0x5410, RZ ;  /* 0x000054107fe3e816 */ /* 0x000fe200000000ff */
[----:B------:R-:W-:Y:S02]  /*7580*/  FADD.FTZ R127, R143, R149 ;  /* 0x000000958f7f7221 */ /* 0x000fe40000010000 */
[----:B------:R-:W-:Y:S01]  /*7590*/  FADD.FTZ R141, R223, R141 ;  /* 0x0000008ddf8d7221 */ /* 0x000fe20000010000 */
[----:B------:R1:W1:Y:S02]  /*75a0*/  MUFU.EX2 R130, R163 ;  /* 0x000000a300827308 */ /* 0x0002640000000800 */
[----:B-1----:R-:W-:Y:S01]  /*75b0*/  F2FP.PACK_AB R223, R126, R133 ;  /* 0x000000857edf723e */ /* 0x002fe200000000ff */
[----:B------:R-:W-:-:S03]  /*75c0*/  FADD.FTZ R127, R222, R127 ;  /* 0x0000007fde7f7221 */ /* 0x000fc60000010000 */
[----:B------:R-:W-:Y:S01]  /*75d0*/  PRMT R222, R223, 0x7632, R222 ;  /* 0x00007632dfde7816 */ /* 0x000fe200000000de */
[----:B------:R-:W-:Y:S02]  /*75e0*/  FADD.FTZ R127, R132, R127 ;  /* 0x0000007f847f7221 */ /* 0x000fe40000010000 */
[----:B------:R-:W-:Y:S02]  /*75f0*/  FADD.FTZ R141, R128, R141 ;  /* 0x0000008d808d7221 */ /* 0x000fe40000010000 */
[----:B------:R-:W-:Y:S01]  /*7600*/  @!P1 HADD2 R70, -R222.H0_H0, -RZ.H0_H0 ;  /* 0xa00000ffde469230 */ /* 0x000fe20000000900 */
[----:B------:R-:W-:Y:S01]  /*7610*/  FADD.FTZ R127, R133, R127 ;  /* 0x0000007f857f7221 */ /* 0x000fe20000010000 */
[----:B------:R-:W-:-:S03]  /*7620*/  PRMT R163, R223, 0x5410, R222 ;  /* 0x00005410dfa37816 */ /* 0x000fc600000000de */
[----:B------:R-:W-:Y:S01]  /*7630*/  @!P1 PRMT R222, R70, 0x5410, RZ ;  /* 0x0000541046de9816 */ /* 0x000fe200000000ff */
[----:B------:R-:W-:-:S05]  /*7640*/  FADD.FTZ R70, R130, R141 ;  /* 0x0000008d82467221 */ /* 0x000fca0000010000 */
[----:B------:R1:W-:Y:S01]  /*7650*/  STL [R1+0x1dc], R70 ;  /* 0x0001dc4601007387 */ /* 0x0003e20000100800 */
[----:B------:R-:W-:Y:S01]  /*7660*/  F2FP.PACK_AB R221, R130, R128 ;  /* 0x0000008082dd723e */ /* 0x000fe200000000ff */
[----:B-1----:R-:W-:-:S05]  /*7670*/  FADD.FTZ R70, R126, R127 ;  /* 0x0000007f7e467221 */ /* 0x002fca0000010000 */
[----:B------:R1:W-:Y:S04]  /*7680*/  STL [R1+0x1d8], R70 ;  /* 0x0001d84601007387 */ /* 0x0003e80000100800 */
[----:B------:R-:W4:Y:S04]  /*7690*/  LDL.LU R141, [R1+0x5c] ;  /* 0x00005c00018d7983 */ /* 0x000f280000300800 */
[----:B------:R-:W4:Y:S01]  /*76a0*/  LDL.LU R149, [R1+0x58] ;  /* 0x0000580001957983 */ /* 0x000f220000300800 */
[----:B--2---:R-:W-:-:S03]  /*76b0*/  F2FP.PACK_AB R130, R152, R112 ;  /* 0x000000709882723e */ /* 0x004fc600000000ff */
[----:B------:R-:W2:Y:S01]  /*76c0*/  LDL.LU R112, [R1+0x4c] ;  /* 0x00004c0001707983 */ /* 0x000ea20000300800 */
[----:B---3--:R-:W-:-:S03]  /*76d0*/  F2FP.PACK_AB R127, R153, R113 ;  /* 0x00000071997f723e */ /* 0x008fc600000000ff */
[----:B------:R-:W3:Y:S01]  /*76e0*/  LDL.LU R113, [R1+0x48] ;  /* 0x0000480001717983 */ /* 0x000ee20000300800 */
[----:B------:R-:W-:Y:S02]  /*76f0*/  LOP3.LUT R144, R144, 0xff, RZ, 0xc0, !PT ;  /* 0x000000ff90907812 */ /* 0x000fe400078ec0ff */
[----:B------:R-:W-:Y:S01]  /*7700*/  SHF.R.U32.HI R142, RZ, 0x8, R142 ;  /* 0x00000008ff8e7819 */ /* 0x000fe2000001168e */
[----:B------:R-:W-:Y:S01]  /*7710*/  ULOP3.LUT UR27, UR27, UR21, URZ, 0x3c, !UPT ;  /* 0x000000151b1b7292 */ /* 0x000fe2000f8e3c3f */
[----:B------:R-:W-:Y:S01]  /*7720*/  ISETP.GE.U32.AND P2, PT, R212, R144, PT ;  /* 0x00000090d400720c */ /* 0x000fe20003f46070 */
[----:B------:R-:W-:Y:S01]  /*7730*/  @!P4 HADD2 R121, -R221.H0_H0, -RZ.H0_H0 ;  /* 0xa00000ffdd79c230 */ /* 0x000fe20000000900 */
[----:B------:R-:W-:Y:S01]  /*7740*/  LOP3.LUT R142, R142, 0xffff, RZ, 0xc0, !PT ;  /* 0x0000ffff8e8e7812 */ /* 0x000fe200078ec0ff */
[----:B------:R-:W4:Y:S03]  /*7750*/  LDL.LU R148, [R1+0x44] ;  /* 0x0000440001947983 */ /* 0x000f260000300800 */
[----:B------:R-:W-:-:S02]  /*7760*/  ISETP.GE.U32.AND P3, PT, R212, R142, PT ;  /* 0x0000008ed400720c */ /* 0x000fc40003f66070 */
[----:B------:R-:W-:Y:S02]  /*7770*/  LOP3.LUT R132, R95, UR27, RZ, 0x3c, !PT ;  /* 0x0000001b5f847c12 */ /* 0x000fe4000f8e3cff */
[----:B------:R-:W-:-:S03]  /*7780*/  PRMT R220, R221, 0x7632, R220 ;  /* 0x00007632dddc7816 */ /* 0x000fc600000000dc */
[----:B------:R-:W-:Y:S01]  /*7790*/  @!P2 HADD2 R75, -R223.H0_H0, -RZ.H0_H0 ;  /* 0xa00000ffdf4ba230 */ /* 0x000fe20000000900 */
[----:B------:R-:W-:Y:S01]  /*77a0*/  IMAD.WIDE.U32 R132, R132, -0x326172a9, RZ ;  /* 0xcd9e8d5784847825 */ /* 0x000fe200078e00ff */
[----:B------:R-:W-:-:S03]  /*77b0*/  PRMT R162, R221, 0x5410, R220 ;  /* 0x00005410dda27816 */ /* 0x000fc600000000dc */
[----:B------:R-:W-:Y:S01]  /*77c0*/  @!P2 PRMT R223, R75, 0x5410, RZ ;  /* 0x000054104bdfa816 */ /* 0x000fe200000000ff */
[----:B------:R-:W-:Y:S01]  /*77d0*/  @!P3 HADD2 R118, -R220.H0_H0, -RZ.H0_H0 ;  /* 0xa00000ffdc76b230 */ /* 0x000fe20000000900 */
[----:B------:R-:W-:Y:S02]  /*77e0*/  LOP3.LUT R75, R133, UR26, R134, 0x96, !PT ;  /* 0x0000001a854b7c12 */ /* 0x000fe4000f8e9686 */
[----:B-1----:R-:W-:Y:S02]  /*77f0*/  LOP3.LUT R70, R137, UR24, R132, 0x96, !PT ;  /* 0x0000001889467c12 */ /* 0x002fe4000f8e9684 */
[----:B------:R-:W-:Y:S01]  /*7800*/  @!P3 PRMT R220, R118, 0x5410, RZ ;  /* 0x0000541076dcb816 */ /* 0x000fe200000000ff */
[----:B------:R-:W-:Y:S02]  /*7810*/  IMAD.MOV.U32 R118, RZ, RZ, R151 ;  /* 0x000000ffff767224 */ /* 0x000fe400078e0097 */
        /* <DEDUP_REMOVED lines=11> */
[----:B------:R-:W-:Y:S02]  /*78d0*/  @!P4 PRMT R221, R121, 0x5410, RZ ;  /* 0x0000541079ddc816 */ /* 0x000fe400000000ff */
[----:B------:R-:W-:Y:S02]  /*78e0*/  LOP3.LUT R70, R145, UR9, R142, 0x96, !PT ;  /* 0x0000000991467c12 */ /* 0x000fe4000f8e968e */
[----:B------:R-:W-:Y:S01]  /*78f0*/  F2FP.PACK_AB R121, R164, R106 ;  /* 0x0000006aa479723e */ /* 0x000fe200000000ff */
[----:B------:R-:W-:Y:S01]  /*7900*/  IMAD.WIDE.U32 R146, R146, -0x326172a9, RZ ;  /* 0xcd9e8d5792927825 */ /* 0x000fe200078e00ff */
[----:B------:R-:W4:Y:S01]  /*7910*/  LDL.LU R164, [R1+0x60] ;  /* 0x0000600001a47983 */ /* 0x000f220000300800 */
[----:B------:R-:W-:-:S02]  /*7920*/  F2FP.PACK_AB R126, R110, R111 ;  /* 0x0000006f6e7e723e */ /* 0x000fc400000000ff */
[----:B------:R-:W-:Y:S01]  /*7930*/  IMAD.WIDE.U32 R110, R70, -0x326172a9, RZ ;  /* 0xcd9e8d57466e7825 */ /* 0x000fe200078e00ff */
[----:B------:R-:W4:Y:S01]  /*7940*/  LDL.LU R106, [R1+0x64] ;  /* 0x00006400016a7983 */ /* 0x000f220000300800 */
[----:B------:R-:W-:-:S03]  /*7950*/  F2FP.PACK_AB R128, R118, R252 ;  /* 0x000000fc7680723e */ /* 0x000fc600000000ff */
[----:B------:R-:W-:Y:S01]  /*7960*/  LOP3.LUT R118, R111, UR29, R146, 0x96, !PT ;  /* 0x0000001d6f767c12 */ /* 0x000fe2000f8e9692 */
[----:B------:R-:W4:Y:S03]  /*7970*/  LDL.LU R252, [R1+0x14] ;  /* 0x0000140001fc7983 */ /* 0x000f260000300800 */
[----:B------:R-:W-:-:S04]  /*7980*/  LOP3.LUT R70, R118, 0xff, RZ, 0xc0, !PT ;  /* 0x000000ff76467812 */ /* 0x000fc800078ec0ff */
[----:B------:R-:W-:Y:S02]  /*7990*/  ISETP.GE.U32.AND P2, PT, R212, R70, PT ;  /* 0x00000046d400720c */ /* 0x000fe40003f46070 */
[----:B------:R-:W-:-:S04]  /*79a0*/  LOP3.LUT R70, R118, 0xffff, RZ, 0xc0, !PT ;  /* 0x0000ffff76467812 */ /* 0x000fc800078ec0ff */
[----:B------:R-:W-:-:S04]  /*79b0*/  SHF.R.U32.HI R70, RZ, 0x8, R70 ;  /* 0x00000008ff467819 */ /* 0x000fc80000011646 */
[----:B------:R-:W-:-:S04]  /*79c0*/  LOP3.LUT R70, R70, 0xffff, RZ, 0xc0, !PT ;  /* 0x0000ffff46467812 */ /* 0x000fc800078ec0ff */
[----:B------:R-:W-:Y:S02]  /*79d0*/  ISETP.GE.U32.AND P4, PT, R212, R70, PT ;  /* 0x00000046d400720c */ /* 0x000fe40003f86070 */
[----:B--2---:R1:W-:Y:S08]  /*79e0*/  MUFU.EX2 R70, R112 ;  /* 0x0000007000467308 */ /* 0x0043f00000000800 */
[----:B---3--:R2:W-:Y:S01]  /*79f0*/  MUFU.EX2 R142, R113 ;  /* 0x00000071008e7308 */ /* 0x0085e20000000800 */
[----:B-1----:R-:W3:Y:S04]  /*7a00*/  LDL.LU R112, [R1+0x10] ;  /* 0x0000100001707983 */ /* 0x002ee80000300800 */
[----:B--2---:R-:W2:Y:S03]  /*7a10*/  LDL.LU R113, [R1+0x8] ;  /* 0x0000080001717983 */ /* 0x004ea60000300800 */
[----:B----4-:R1:W-:Y:S08]  /*7a20*/  MUFU.EX2 R75, R141 ;  /* 0x0000008d004b7308 */ /* 0x0103f00000000800 */
[----:B------:R-:W4:Y:S01]  /*7a30*/  MUFU.EX2 R149, R149 ;  /* 0x0000009500957308 */ /* 0x000f220000000800 */
[----:B-1----:R-:W-:-:S02]  /*7a40*/  SHF.R.U32.HI R141, RZ, 0x10, R118 ;  /* 0x00000010ff8d7819 */ /* 0x002fc40000011676 */
[----:B------:R-:W-:-:S04]  /*7a50*/  SHF.R.U32.HI R118, RZ, 0x18, R118 ;  /* 0x00000018ff767819 */ /* 0x000fc80000011676 */
[----:B------:R-:W-:Y:S02]  /*7a60*/  ISETP.GE.U32.AND P6, PT, R212, R118, PT ;  /* 0x00000076d400720c */ /* 0x000fe40003fc6070 */
[----:B------:R-:W-:-:S04]  /*7a70*/  LOP3.LUT R118, R110, 0xff, RZ, 0xc0, !PT ;  /* 0x000000ff6e767812 */ /* 0x000fc800078ec0ff */
[----:B------:R-:W-:Y:S02]  /*7a80*/  ISETP.GE.U32.AND P5, PT, R212, R118, PT ;  /* 0x00000076d400720c */ /* 0x000fe40003fa6070 */
[----:B------:R-:W-:-:S04]  /*7a90*/  SHF.R.U32.HI R118, RZ, 0x18, R110 ;  /* 0x00000018ff767819 */ /* 0x000fc8000001166e */
[----:B------:R-:W-:Y:S02]  /*7aa0*/  ISETP.GE.U32.AND P1, PT, R212, R118, PT ;  /* 0x00000076d400720c */ /* 0x000fe40003f26070 */
[----:B------:R-:W-:Y:S02]  /*7ab0*/  LOP3.LUT R141, R141, 0xff, RZ, 0xc0, !PT ;  /* 0x000000ff8d8d7812 */ /* 0x000fe400078ec0ff */
[----:B------:R-:W-:Y:S01]  /*7ac0*/  F2FP.PACK_AB R118, R164, R106 ;  /* 0x0000006aa476723e */ /* 0x000fe200000000ff */
[----:B----4-:R-:W-:Y:S01]  /*7ad0*/  FADD.FTZ R106, R75, R149 ;  /* 0x000000954b6a7221 */ /* 0x010fe20000010000 */
[----:B------:R-:W-:-:S03]  /*7ae0*/  F2FP.PACK_AB R75, R149, R75 ;  /* 0x0000004b954b723e */ /* 0x000fc600000000ff */
[----:B------:R-:W-:Y:S01]  /*7af0*/  FADD.FTZ R106, R70, R106 ;  /* 0x0000006a466a7221 */ /* 0x000fe20000010000 */
[----:B------:R-:W-:-:S03]  /*7b00*/  F2FP.PACK_AB R70, R142, R70 ;  /* 0x000000468e46723e */ /* 0x000fc600000000ff */
[----:B------:R-:W-:Y:S01]  /*7b10*/  FADD.FTZ R149, R142, R106 ;  /* 0x0000006a8e957221 */ /* 0x000fe20000010000 */
[----:B------:R-:W-:Y:S02]  /*7b20*/  PRMT R142, R130, 0x7632, R142 ;  /* 0x00007632828e7816 */ /* 0x000fe4000000008e */
[----:B------:R-:W-:Y:S01]  /*7b30*/  ISETP.GE.U32.AND P3, PT, R212, R141, PT ;  /* 0x0000008dd400720c */ /* 0x000fe20003f66070 */
[----:B------:R1:W-:Y:S01]  /*7b40*/  MUFU.EX2 R164, R139 ;  /* 0x0000008b00a47308 */ /* 0x0003e20000000800 */
[----:B------:R-:W-:Y:S01]  /*7b50*/  LOP3.LUT R141, R110, 0xffff, RZ, 0xc0, !PT ;  /* 0x0000ffff6e8d7812 */ /* 0x000fe200078ec0ff */
[----:B------:R-:W-:-:S03]  /*7b60*/  @!P4 HADD2 R74, -R142.H0_H0, -RZ.H0_H0 ;  /* 0xa00000ff8e4ac230 */ /* 0x000fc60000000900 */
[----:B------:R-:W-:-:S03]  /*7b70*/  SHF.R.U32.HI R141, RZ, 0x8, R141 ;  /* 0x00000008ff8d7819 */ /* 0x000fc6000001168d */
[----:B------:R-:W4:Y:S01]  /*7b80*/  MUFU.EX2 R145, R148 ;  /* 0x0000009400917308 */ /* 0x000f220000000800 */
[----:B-1----:R-:W-:-:S07]  /*7b90*/  PRMT R139, R130, 0x7610, R139 ;  /* 0x00007610828b7816 */ /* 0x002fce000000008b */
[----:B------:R-:W1:Y:S08]  /*7ba0*/  MUFU.EX2 R148, R252 ;  /* 0x000000fc00947308 */ /* 0x000e700000000800 */
[----:B------:R1:W-:Y:S01]  /*7bb0*/  MUFU.EX2 R252, R135 ;  /* 0x0000008700fc7308 */ /* 0x0003e20000000800 */
[----:B------:R-:W-:Y:S01]  /*7bc0*/  @!P2 HADD2 R129, -R139.H0_H0, -RZ.H0_H0 ;  /* 0xa00000ff8b81a230 */ /* 0x000fe20000000900 */
[----:B------:R-:W-:-:S02]  /*7bd0*/  SHF.R.U32.HI R143, RZ, 0x10, R110 ;  /* 0x00000010ff8f7819 */ /* 0x000fc4000001166e */
[----:B------:R-:W-:Y:S01]  /*7be0*/  PRMT R3, R121, 0x7632, R3 ;  /* 0x0000763279037816 */ /* 0x000fe20000000003 */
[----:B------:R-:W4:Y:S01]  /*7bf0*/  LDL.LU.64 R110, [R1+0x270] ;  /* 0x00027000016e7983 */ /* 0x000f220000300a00 */
[----:B-1----:R-:W-:Y:S02]  /*7c00*/  PRMT R135, R139, 0x5410, R142 ;  /* 0x000054108b877816 */ /* 0x002fe4000000008e */
[----:B------:R-:W-:Y:S02]  /*7c10*/  @!P4 PRMT R142, R74, 0x5410, RZ ;  /* 0x000054104a8ec816 */ /* 0x000fe400000000ff */
[----:B------:R-:W-:-:S04]  /*7c20*/  LOP3.LUT R74, R141, 0xffff, RZ, 0xc0, !PT ;  /* 0x0000ffff8d4a7812 */ /* 0x000fc800078ec0ff */
[----:B------:R-:W-:Y:S02]  /*7c30*/  ISETP.GE.U32.AND P4, PT, R212, R74, PT ;  /* 0x0000004ad400720c */ /* 0x000fe40003f86070 */
[----:B------:R-:W-:Y:S02]  /*7c40*/  LOP3.LUT R74, R147, UR10, R150, 0x96, !PT ;  /* 0x0000000a934a7c12 */ /* 0x000fe4000f8e9696 */
[----:B------:R-:W-:Y:S02]  /*7c50*/  @!P2 PRMT R139, R129, 0x5410, RZ ;  /* 0x00005410818ba816 */ /* 0x000fe400000000ff */
[----:B------:R-:W-:-:S04]  /*7c60*/  LOP3.LUT R143, R143, 0xff, RZ, 0xc0, !PT ;  /* 0x000000ff8f8f7812 */ /* 0x000fc800078ec0ff */
[----:B------:R-:W-:Y:S02]  /*7c70*/  ISETP.GE.U32.AND P2, PT, R212, R143, PT ;  /* 0x0000008fd400720c */ /* 0x000fe40003f46070 */
[----:B------:R-:W-:-:S05]  /*7c80*/  PRMT R143, R128, 0x7610, R143 ;  /* 0x00007610808f7816 */ /* 0x000fca000000008f */
[----:B------:R-:W-:Y:S01]  /*7c90*/  @!P3 HADD2 R131, -R143.H0_H0, -RZ.H0_H0 ;  /* 0xa00000ff8f83b230 */ /* 0x000fe20000000900 */
[----:B------:R-:W-:Y:S08]  /*7ca0*/  MUFU.EX2 R103, R103 ;  /* 0x0000006700677308 */ /* 0x000ff00000000800 */
[----:B------:R-:W-:Y:S01]  /*7cb0*/  MUFU.EX2 R104, R104 ;  /* 0x0000006800687308 */ /* 0x000fe20000000800 */
[----:B------:R-:W-:-:S02]  /*7cc0*/  PRMT R214, R118, 0x7610, R214 ;  /* 0x0000761076d67816 */ /* 0x000fc400000000d6 */
[----:B------:R-:W-:Y:S02]  /*7cd0*/  PRMT R4, R118, 0x7632, R4 ;  /* 0x0000763276047816 */ /* 0x000fe40000000004 */
[----:B------:R-:W-:Y:S02]  /*7ce0*/  F2FP.PACK_AB R118, R158, R159 ;  /* 0x0000009f9e76723e */ /* 0x000fe400000000ff */
[----:B------:R-:W-:Y:S01]  /*7cf0*/  PRMT R158, R214, 0x5410, R4 ;  /* 0x00005410d69e7816 */ /* 0x000fe20000000004 */
[----:B------:R-:W-:Y:S01]  /*7d00*/  MUFU.EX2 R211, R211 ;  /* 0x000000d300d37308 */ /* 0x000fe20000000800 */
[C---:B------:R-:W-:Y:S02]  /*7d10*/  PRMT R114, R118.reuse, 0x7610, R114 ;  /* 0x0000761076727816 */ /* 0x040fe40000000072 */
[----:B------:R-:W-:-:S05]  /*7d20*/  PRMT R216, R118, 0x7632, R216 ;  /* 0x0000763276d87816 */ /* 0x000fca00000000d8 */
[----:B------:R-:W-:Y:S08]  /*7d30*/  MUFU.EX2 R197, R197 ;  /* 0x000000c500c57308 */ /* 0x000ff00000000800 */
[----:B------:R-:W-:Y:S08]  /*7d40*/  MUFU.EX2 R193, R193 ;  /* 0x000000c100c17308 */ /* 0x000ff00000000800 */
[----:B------:R-:W-:Y:S08]  /*7d50*/  MUFU.EX2 R189, R189 ;  /* 0x000000bd00bd7308 */ /* 0x000ff00000000800 */
[----:B---3--:R-:W-:Y:S08]  /*7d60*/  MUFU.EX2 R130, R112 ;  /* 0x0000007000827308 */ /* 0x008ff00000000800 */
[----:B--2---:R1:W-:Y:S02]  /*7d70*/  MUFU.EX2 R129, R113 ;  /* 0x0000007100817308 */ /* 0x0043e40000000800 */
[----:B-1----:R-:W-:-:S05]  /*7d80*/  IMAD.WIDE.U32 R112, R74, -0x2daee0ad, RZ ;  /* 0xd2511f534a707825 */ /* 0x002fca00078e00ff */
[----:B------:R-:W-:-:S04]  /*7d90*/  LOP3.LUT R106, R113, UR28, R144, 0x96, !PT ;  /* 0x0000001c716a7c12 */ /* 0x000fc8000f8e9690 */
[----:B------:R-:W-:Y:S02]  /*7da0*/  LOP3.LUT R141, R106, 0xffff, RZ, 0xc0, !PT ;  /* 0x0000ffff6a8d7812 */ /* 0x000fe400078ec0ff */
[----:B------:R-:W-:Y:S02]  /*7db0*/  PRMT R144, R128, 0x7632, R144 ;  /* 0x0000763280907816 */ /* 0x000fe40000000090 */
[----:B------:R-:W-:Y:S02]  /*7dc0*/  SHF.R.U32.HI R128, RZ, 0x8, R141 ;  /* 0x00000008ff807819 */ /* 0x000fe4000001168d */
[----:B------:R-:W-:Y:S02]  /*7dd0*/  PRMT R141, R143, 0x5410, R144 ;  /* 0x000054108f8d7816 */ /* 0x000fe40000000090 */
[----:B------:R-:W-:Y:S02]  /*7de0*/  LOP3.LUT R128, R128, 0xffff, RZ, 0xc0, !PT ;  /* 0x0000ffff80807812 */ /* 0x000fe400078ec0ff */
[----:B------:R-:W-:Y:S01]  /*7df0*/  @!P3 PRMT R143, R131, 0x5410, RZ ;  /* 0x00005410838fb816 */ /* 0x000fe200000000ff */
[--C-:B----4-:R-:W-:Y:S01]  /*7e00*/  FADD.FTZ R131, R145, R149.reuse ;  /* 0x0000009591837221 */ /* 0x110fe20000010000 */
[----:B------:R-:W-:Y:S01]  /*7e10*/  PRMT R149, R126, 0x7632, R149 ;  /* 0x000076327e957816 */ /* 0x000fe20000000095 */
[----:B------:R-:W-:Y:S01]  /*7e20*/  @!P6 HADD2 R140, -R144.H0_H0, -RZ.H0_H0 ;  /* 0xa00000ff908ce230 */ /* 0x000fe20000000900 */
[----:B------:R-:W-:-:S02]  /*7e30*/  ISETP.GE.U32.AND P3, PT, R212, R128, PT ;  /* 0x00000080d400720c */ /* 0x000fc40003f66070 */
[----:B------:R1:W-:Y:S01]  /*7e40*/  MUFU.EX2 R128, R207 ;  /* 0x000000cf00807308 */ /* 0x0003e20000000800 */
[----:B------:R-:W-:Y:S01]  /*7e50*/  FADD.FTZ R131, R148, R131 ;  /* 0x0000008394837221 */ /* 0x000fe20000010000 */
[----:B------:R-:W-:Y:S01]  /*7e60*/  @!P1 HADD2 R119, -R149.H0_H0, -RZ.H0_H0 ;  /* 0xa00000ff95779230 */ /* 0x000fe20000000900 */
[----:B------:R-:W-:Y:S02]  /*7e70*/  @!P6 PRMT R144, R140, 0x5410, RZ ;  /* 0x000054108c90e816 */ /* 0x000fe400000000ff */
[C---:B------:R-:W-:Y:S02]  /*7e80*/  PRMT R140, R127.reuse, 0x7610, R140 ;  /* 0x000076107f8c7816 */ /* 0x040fe4000000008c */
[----:B-1----:R-:W-:Y:S02]  /*7e90*/  F2FP.PACK_AB R207, R148, R145 ;  /* 0x0000009194cf723e */ /* 0x002fe400000000ff */
[----:B------:R-:W-:Y:S02]  /*7ea0*/  PRMT R145, R127, 0x7632, R145 ;  /* 0x000076327f917816 */ /* 0x000fe40000000091 */
[----:B------:R-:W-:Y:S01]  /*7eb0*/  PRMT R148, R126, 0x7610, R148 ;  /* 0x000076107e947816 */ /* 0x000fe20000000094 */
[----:B------:R1:W-:Y:S02]  /*7ec0*/  MUFU.EX2 R127, R155 ;  /* 0x0000009b007f7308 */ /* 0x0003e40000000800 */
[----:B------:R-:W-:-:S02]  /*7ed0*/  @!P4 HADD2 R122, -R145.H0_H0, -RZ.H0_H0 ;  /* 0xa00000ff917ac230 */ /* 0x000fc40000000900 */
[----:B------:R-:W-:-:S04]  /*7ee0*/  @!P2 HADD2 R120, -R148.H0_H0, -RZ.H0_H0 ;  /* 0xa00000ff9478a230 */ /* 0x000fc80000000900 */
[----:B------:R2:W-:Y:S01]  /*7ef0*/  MUFU.EX2 R126, R154 ;  /* 0x0000009a007e7308 */ /* 0x0005e20000000800 */
[----:B-1----:R-:W-:Y:S02]  /*7f00*/  PRMT R155, R148, 0x5410, R149 ;  /* 0x00005410949b7816 */ /* 0x002fe40000000095 */
[----:B------:R-:W-:Y:S02]  /*7f10*/  @!P1 PRMT R149, R119, 0x5410, RZ ;  /* 0x0000541077959816 */ /* 0x000fe400000000ff */
[----:B------:R-:W-:Y:S02]  /*7f20*/  LOP3.LUT R119, R112, 0xff, RZ, 0xc0, !PT ;  /* 0x000000ff70777812 */ /* 0x000fe400078ec0ff */
[----:B--2---:R-:W-:Y:S02]  /*7f30*/  PRMT R154, R140, 0x5410, R145 ;  /* 0x000054108c9a7816 */ /* 0x004fe40000000091 */
[----:B------:R-:W-:Y:S02]  /*7f40*/  @!P4 PRMT R145, R122, 0x5410, RZ ;  /* 0x000054107a91c816 */ /* 0x000fe400000000ff */
[----:B------:R-:W-:-:S02]  /*7f50*/  ISETP.GE.U32.AND P4, PT, R212, R119, PT ;  /* 0x00000077d400720c */ /* 0x000fc40003f86070 */
[----:B------:R-:W-:Y:S02]  /*7f60*/  LOP3.LUT R119, R106, 0xff, RZ, 0xc0, !PT ;  /* 0x000000ff6a777812 */ /* 0x000fe400078ec0ff */
[----:B------:R-:W-:Y:S01]  /*7f70*/  @!P2 PRMT R148, R120, 0x5410, RZ ;  /* 0x000054107894a816 */ /* 0x000fe200000000ff */
[----:B------:R-:W-:Y:S01]  /*7f80*/  @!P5 HADD2 R123, -R140.H0_H0, -RZ.H0_H0 ;  /* 0xa00000ff8c7bd230 */ /* 0x000fe20000000900 */
[----:B------:R1:W-:Y:S01]  /*7f90*/  MUFU.EX2 R120, R157 ;  /* 0x0000009d00787308 */ /* 0x0003e20000000800 */
[C---:B------:R-:W-:Y:S02]  /*7fa0*/  ISETP.GE.U32.AND P2, PT, R212.reuse, R119, PT ;  /* 0x00000077d400720c */ /* 0x040fe40003f46070 */
[----:B------:R-:W-:Y:S02]  /*7fb0*/  SHF.R.U32.HI R119, RZ, 0x18, R106 ;  /* 0x00000018ff777819 */ /* 0x000fe4000001166a */
[----:B------:R-:W-:Y:S02]  /*7fc0*/  @!P5 PRMT R140, R123, 0x5410, RZ ;  /* 0x000054107b8cd816 */ /* 0x000fe400000000ff */
[----:B------:R-:W-:-:S02]  /*7fd0*/  ISETP.GE.U32.AND P5, PT, R212, R119, PT ;  /* 0x00000077d400720c */ /* 0x000fc40003fa6070 */
[----:B------:R-:W-:Y:S02]  /*7fe0*/  SHF.R.U32.HI R119, RZ, 0x18, R112 ;  /* 0x00000018ff777819 */ /* 0x000fe40000011670 */
[----:B-1----:R-:W-:-:S04]  /*7ff0*/  SHF.R.U32.HI R157, RZ, 0x10, R106 ;  /* 0x00000010ff9d7819 */ /* 0x002fc8000001166a */
[----:B------:R-:W-:Y:S01]  /*8000*/  LOP3.LUT R157, R157, 0xff, RZ, 0xc0, !PT ;  /* 0x000000ff9d9d7812 */ /* 0x000fe200078ec0ff */
[----:B------:R-:W-:Y:S01]  /*8010*/  @!P3 HADD2 R124, -R3.H0_H0, -RZ.H0_H0 ;  /* 0xa00000ff037cb230 */ /* 0x000fe20000000900 */
[----:B------:R1:W-:Y:S02]  /*8020*/  MUFU.EX2 R123, R102 ;  /* 0x00000066007b7308 */ /* 0x0003e40000000800 */
[C---:B------:R-:W-:Y:S02]  /*8030*/  ISETP.GE.U32.AND P6, PT, R212.reuse, R157, PT ;  /* 0x0000009dd400720c */ /* 0x040fe40003fc6070 */
[----:B------:R-:W-:Y:S02]  /*8040*/  PRMT R157, R121, 0x7610, R157 ;  /* 0x00007610799d7816 */ /* 0x000fe4000000009d */
[----:B------:R-:W-:Y:S02]  /*8050*/  ISETP.GE.U32.AND P1, PT, R212, R119, PT ;  /* 0x00000077d400720c */ /* 0x000fe40003f26070 */
[----:B------:R-:W-:Y:S01]  /*8060*/  F2FP.PACK_AB R119, R156, R199 ;  /* 0x000000c79c77723e */ /* 0x000fe200000000ff */
[----:B------:R-:W2:Y:S01]  /*8070*/  MUFU.EX2 R74, R115 ;  /* 0x00000073004a7308 */ /* 0x000ea20000000800 */
[----:B------:R-:W-:-:S02]  /*8080*/  PRMT R156, R157, 0x5410, R3 ;  /* 0x000054109d9c7816 */ /* 0x000fc40000000003 */
[----:B------:R-:W-:Y:S02]  /*8090*/  @!P3 PRMT R3, R124, 0x5410, RZ ;  /* 0x000054107c03b816 */ /* 0x000fe400000000ff */
[----:B-1----:R-:W-:-:S04]  /*80a0*/  LOP3.LUT R102, R112, 0xffff, RZ, 0xc0, !PT ;  /* 0x0000ffff70667812 */ /* 0x002fc800078ec0ff */
[----:B------:R-:W-:-:S04]  /*80b0*/  SHF.R.U32.HI R124, RZ, 0x8, R102 ;  /* 0x00000008ff7c7819 */ /* 0x000fc80000011666 */
[----:B------:R-:W-:-:S04]  /*80c0*/  LOP3.LUT R124, R124, 0xffff, RZ, 0xc0, !PT ;  /* 0x0000ffff7c7c7812 */ /* 0x000fc800078ec0ff */
[----:B------:R-:W-:Y:S01]  /*80d0*/  ISETP.GE.U32.AND P3, PT, R212, R124, PT ;  /* 0x0000007cd400720c */ /* 0x000fe20003f66070 */
[----:B------:R2:W-:Y:S01]  /*80e0*/  MUFU.EX2 R115, R219 ;  /* 0x000000db00737308 */ /* 0x0005e20000000800 */
[----:B------:R-:W-:Y:S01]  /*80f0*/  @!P2 HADD2 R125, -R157.H0_H0, -RZ.H0_H0 ;  /* 0xa00000ff9d7da230 */ /* 0x000fe20000000900 */
[----:B------:R-:W-:-:S04]  /*8100*/  PRMT R217, R119, 0x7632, R217 ;  /* 0x0000763277d97816 */ /* 0x000fc800000000d9 */
[----:B------:R-:W-:Y:S02]  /*8110*/  @!P2 PRMT R157, R125, 0x5410, RZ ;  /* 0x000054107d9da816 */ /* 0x000fe400000000ff */
[----:B------:R-:W-:Y:S01]  /*8120*/  MUFU.EX2 R122, R201 ;  /* 0x000000c9007a7308 */ /* 0x000fe20000000800 */
[----:B------:R-:W-:Y:S01]  /*8130*/  PRMT R125, R119, 0x7610, R125 ;  /* 0x00007610777d7816 */ /* 0x000fe2000000007d */
[----:B--2---:R-:W-:Y:S01]  /*8140*/  FADD.FTZ R219, R74, R103 ;  /* 0x000000674adb7221 */ /* 0x004fe20000010000 */
[----:B------:R-:W-:Y:S02]  /*8150*/  F2FP.PACK_AB R74, R103, R74 ;  /* 0x0000004a674a723e */ /* 0x000fe400000000ff */
[----:B------:R-:W-:-:S03]  /*8160*/  SHF.R.U32.HI R103, RZ, 0x10, R112 ;  /* 0x00000010ff677819 */ /* 0x000fc60000011670 */
[----:B------:R-:W1:Y:S01]  /*8170*/  MUFU.EX2 R201, R109 ;  /* 0x0000006d00c97308 */ /* 0x000e620000000800 */
[----:B------:R-:W-:Y:S01]  /*8180*/  @!P3 HADD2 R89, -R217.H0_H0, -RZ.H0_H0 ;  /* 0xa00000ffd959b230 */ /* 0x000fe20000000900 */
[----:B------:R-:W-:-:S06]  /*8190*/  PRMT R159, R125, 0x5410, R217 ;  /* 0x000054107d9f7816 */ /* 0x000fcc00000000d9 */
[----:B------:R-:W2:Y:S01]  /*81a0*/  MUFU.EX2 R199, R108 ;  /* 0x0000006c00c77308 */ /* 0x000ea20000000800 */
[----:B------:R-:W-:Y:S01]  /*81b0*/  LOP3.LUT R121, R103, 0xff, RZ, 0xc0, !PT ;  /* 0x000000ff67797812 */ /* 0x000fe200078ec0ff */
[----:B------:R-:W-:Y:S01]  /*81c0*/  @!P5 HADD2 R116, -R4.H0_H0, -RZ.H0_H0 ;  /* 0xa00000ff0474d230 */ /* 0x000fe20000000900 */
[----:B------:R-:W-:Y:S01]  /*81d0*/  @!P3 PRMT R217, R89, 0x5410, RZ ;  /* 0x0000541059d9b816 */ /* 0x000fe200000000ff */
[----:B------:R-:W-:Y:S01]  /*81e0*/  FADD.FTZ R89, R123, R219 ;  /* 0x000000db7b597221 */ /* 0x000fe20000010000 */
[----:B------:R-:W-:Y:S01]  /*81f0*/  ISETP.GE.U32.AND P2, PT, R212, R121, PT ;  /* 0x00000079d400720c */ /* 0x000fe20003f46070 */
[----:B------:R-:W-:Y:S02]  /*8200*/  @!P4 HADD2 R101, -R125.H0_H0, -RZ.H0_H0 ;  /* 0xa00000ff7d65c230 */ /* 0x000fe40000000900 */
[----:B------:R3:W-:Y:S01]  /*8210*/  MUFU.EX2 R124, R2 ;  /* 0x00000002007c7308 */ /* 0x0007e20000000800 */
[----:B------:R-:W-:Y:S01]  /*8220*/  FADD.FTZ R89, R104, R89 ;  /* 0x0000005968597221 */ /* 0x000fe20000010000 */
[----:B------:R-:W-:-:S06]  /*8230*/  @!P6 HADD2 R117, -R214.H0_H0, -RZ.H0_H0 ;  /* 0xa00000ffd675e230 */ /* 0x000fcc0000000900 */
[----:B------:R-:W-:Y:S01]  /*8240*/  MUFU.EX2 R183, R183 ;  /* 0x000000b700b77308 */ /* 0x000fe20000000800 */
[----:B------:R-:W-:Y:S01]  /*8250*/  @!P5 PRMT R4, R116, 0x5410, RZ ;  /* 0x000054107404d816 */ /* 0x000fe200000000ff */
[----:B------:R-:W-:Y:S01]  /*8260*/  @!P1 HADD2 R66, -R216.H0_H0, -RZ.H0_H0 ;  /* 0xa00000ffd8429230 */ /* 0x000fe20000000900 */
[----:B------:R-:W-:Y:S01]  /*8270*/  PRMT R208, R74, 0x7632, R208 ;  /* 0x000076324ad07816 */ /* 0x000fe200000000d0 */
[----:B------:R-:W4:Y:S04]  /*8280*/  LDL.LU.64 R112, [R1+0x268] ;  /* 0x0002680001707983 */ /* 0x000f280000300a00 */
[----:B------:R-:W3:Y:S01]  /*8290*/  MUFU.EX2 R121, R105 ;  /* 0x0000006900797308 */ /* 0x000ee20000000800 */
[----:B-1----:R-:W-:Y:S01]  /*82a0*/  FADD.FTZ R89, R201, R89 ;  /* 0x00000059c9597221 */ /* 0x002fe20000010000 */
[----:B------:R-:W-:Y:S01]  /*82b0*/  @!P4 PRMT R125, R101, 0x5410, RZ ;  /* 0x00005410657dc816 */ /* 0x000fe200000000ff */
[----:B------:R-:W-:Y:S01]  /*82c0*/  FADD.FTZ R101, R164, R131 ;  /* 0x00000083a4657221 */ /* 0x000fe20000010000 */
[----:B------:R-:W-:-:S04]  /*82d0*/  @!P6 PRMT R214, R117, 0x5410, RZ ;  /* 0x0000541075d6e816 */ /* 0x000fc800000000ff */
[----:B------:R1:W1:Y:S01]  /*82e0*/  MUFU.EX2 R116, R205 ;  /* 0x000000cd00747308 */ /* 0x0002620000000800 */
[----:B--2---:R-:W-:Y:S01]  /*82f0*/  FADD.FTZ R89, R199, R89 ;  /* 0x00000059c7597221 */ /* 0x004fe20000010000 */
[----:B------:R-:W-:Y:S01]  /*8300*/  @!P2 HADD2 R88, -R114.H0_H0, -RZ.H0_H0 ;  /* 0xa00000ff7258a230 */ /* 0x000fe20000000900 */
[----:B------:R-:W-:Y:S01]  /*8310*/  FADD.FTZ R101, R252, R101 ;  /* 0x00000065fc657221 */ /* 0x000fe20000010000 */
[----:B---3--:R-:W-:Y:S01]  /*8320*/  PRMT R2, R114, 0x5410, R216 ;  /* 0x0000541072027816 */ /* 0x008fe200000000d8 */
[----:B------:R-:W2:Y:S03]  /*8330*/  LDL.LU R106, [R1+0x260] ;  /* 0x00026000016a7983 */ /* 0x000ea60000300800 */
[----:B------:R-:W3:Y:S01]  /*8340*/  MUFU.EX2 R117, R203 ;  /* 0x000000cb00757308 */ /* 0x000ee20000000800 */
[----:B------:R-:W-:Y:S01]  /*8350*/  FADD.FTZ R119, R121, R89 ;  /* 0x0000005979777221 */ /* 0x000fe20000010000 */
[----:B------:R-:W-:Y:S01]  /*8360*/  @!P2 PRMT R114, R88, 0x5410, RZ ;  /* 0x000054105872a816 */ /* 0x000fe200000000ff */
[----:B------:R-:W-:Y:S01]  /*8370*/  FADD.FTZ R118, R130, R101 ;  /* 0x0000006582767221 */ /* 0x000fe20000010000 */
[----:B------:R-:W-:Y:S01]  /*8380*/  F2FP.PACK_AB R219, R199, R201 ;  /* 0x000000c9c7db723e */ /* 0x000fe200000000ff */
[C---:B------:R-:W-:Y:S01]  /*8390*/  FADD.FTZ R101, R124.reuse, R119 ;  /* 0x000000777c657221 */ /* 0x040fe20000010000 */
[----:B-1----:R-:W-:-:S02]  /*83a0*/  F2FP.PACK_AB R205, R124, R121 ;  /* 0x000000797ccd723e */ /* 0x002fc400000000ff */
[----:B------:R-:W1:Y:S01]  /*83b0*/  MUFU.EX2 R88, R195 ;  /* 0x000000c300587308 */ /* 0x000e620000000800 */
[----:B------:R-:W-:Y:S01]  /*83c0*/  FADD.FTZ R118, R211, R118 ;  /* 0x00000076d3767221 */ /* 0x000fe20000010000 */
[----:B------:R-:W-:Y:S01]  /*83d0*/  @!P1 PRMT R216, R66, 0x5410, RZ ;  /* 0x0000541042d89816 */ /* 0x000fe200000000ff */
[----:B------:R-:W-:Y:S01]  /*83e0*/  FADD.FTZ R101, R116, R101 ;  /* 0x0000006574657221 */ /* 0x000fe20000010000 */
[----:B------:R-:W-:Y:S01]  /*83f0*/  PRMT R209, R74, 0x7610, R209 ;  /* 0x000076104ad17816 */ /* 0x000fe200000000d1 */
[----:B------:R-:W-:Y:S01]  /*8400*/  FADD.FTZ R118, R129, R118 ;  /* 0x0000007681767221 */ /* 0x000fe20000010000 */
[----:B------:R-:W-:Y:S01]  /*8410*/  PRMT R171, R70, 0x7632, R171 ;  /* 0x0000763246ab7816 */ /* 0x000fe200000000ab */
[C---:B---3--:R-:W-:Y:S01]  /*8420*/  FADD.FTZ R101, R117.reuse, R101 ;  /* 0x0000006575657221 */ /* 0x048fe20000010000 */
[----:B------:R-:W3:Y:S01]  /*8430*/  MUFU.EX2 R89, R191 ;  /* 0x000000bf00597308 */ /* 0x000ee20000000800 */
[----:B------:R-:W-:Y:S01]  /*8440*/  F2FP.PACK_AB R201, R117, R116 ;  /* 0x0000007475c9723e */ /* 0x000fe200000000ff */
[----:B------:R-:W-:Y:S01]  /*8450*/  FADD.FTZ R116, R115, R118 ;  /* 0x0000007673747221 */ /* 0x000fe20000010000 */
[----:B------:R-:W2:Y:S01]  /*8460*/  LDL.LU R109, [R1+0x25c] ;  /* 0x00025c00016d7983 */ /* 0x000ea20000300800 */
[----:B------:R-:W-:-:S02]  /*8470*/  FADD.FTZ R118, R197, R101 ;  /* 0x00000065c5767221 */ /* 0x000fc40000010000 */
[----:B------:R-:W-:Y:S01]  /*8480*/  FADD.FTZ R117, R128, R116 ;  /* 0x0000007480757221 */ /* 0x000fe20000010000 */
[----:B------:R-:W-:Y:S01]  /*8490*/  F2FP.PACK_AB R66, R104, R123 ;  /* 0x0000007b6842723e */ /* 0x000fe200000000ff */
[----:B------:R3:W3:Y:S01]  /*84a0*/  MUFU.EX2 R101, R187 ;  /* 0x000000bb00657308 */ /* 0x0006e20000000800 */
[C---:B-1----:R-:W-:Y:S01]  /*84b0*/  FADD.FTZ R116, R88.reuse, R118 ;  /* 0x0000007658747221 */ /* 0x042fe20000010000 */
[----:B------:R-:W-:Y:S01]  /*84c0*/  F2FP.PACK_AB R195, R115, R129 ;  /* 0x0000008173c3723e */ /* 0x000fe200000000ff */
[----:B------:R-:W2:Y:S02]  /*84d0*/  LDL.LU R108, [R1+0x258] ;  /* 0x00025800016c7983 */ /* 0x000ea40000300800 */
[----:B------:R-:W-:Y:S01]  /*84e0*/  FADD.FTZ R116, R193, R116 ;  /* 0x00000074c1747221 */ /* 0x000fe20000010000 */
[----:B------:R-:W-:Y:S01]  /*84f0*/  F2FP.PACK_AB R197, R88, R197 ;  /* 0x000000c558c5723e */ /* 0x000fe200000000ff */
[----:B------:R-:W-:Y:S01]  /*8500*/  IMAD.MOV.U32 R123, RZ, RZ, R125 ;  /* 0x000000ffff7b7224 */ /* 0x000fe200078e007d */
[----:B------:R-:W-:Y:S01]  /*8510*/  F2FP.PACK_AB R199, R211, R130 ;  /* 0x00000082d3c7723e */ /* 0x000fe200000000ff */
[----:B---3--:R-:W-:Y:S01]  /*8520*/  FADD.FTZ R121, R89, R116 ;  /* 0x0000007459797221 */ /* 0x008fe20000010000 */
[----:B------:R-:W-:-:S02]  /*8530*/  F2FP.PACK_AB R191, R127, R128 ;  /* 0x000000807fbf723e */ /* 0x000fc400000000ff */
[----:B------:R-:W-:Y:S01]  /*8540*/  F2FP.PACK_AB R187, R122, R126 ;  /* 0x0000007e7abb723e */ /* 0x000fe200000000ff */
[----:B------:R-:W-:Y:S01]  /*8550*/  FADD.FTZ R121, R189, R121 ;  /* 0x00000079bd797221 */ /* 0x000fe20000010000 */
[C---:B------:R-:W-:Y:S01]  /*8560*/  F2FP.PACK_AB R189, R101.reuse, R189 ;  /* 0x000000bd65bd723e */ /* 0x040fe200000000ff */
[----:B------:R-:W-:Y:S01]  /*8570*/  IMAD.MOV.U32 R115, RZ, RZ, R210 ;  /* 0x000000ffff737224 */ /* 0x000fe200078e00d2 */
[----:B------:R-:W1:Y:S01]  /*8580*/  MUFU.EX2 R218, R218 ;  /* 0x000000da00da7308 */ /* 0x000e620000000800 */
[----:B------:R-:W-:Y:S01]  /*8590*/  FADD.FTZ R121, R101, R121 ;  /* 0x0000007965797221 */ /* 0x000fe20000010000 */
[----:B------:R-:W-:Y:S01]  /*85a0*/  IADD3 R101, R100, 0x4, RZ ;  /* 0x0000000464657810 */ /* 0x000fe20007ffe0ff */
[----:B------:R-:W-:Y:S01]  /*85b0*/  FADD.FTZ R88, R127, R117 ;  /* 0x000000757f587221 */ /* 0x000fe20000010000 */
[C---:B------:R-:W-:Y:S01]  /*85c0*/  PRMT R169, R66.reuse, 0x7632, R169 ;  /* 0x0000763242a97816 */ /* 0x040fe200000000a9 */
[----:B------:R-:W3:Y:S02]  /*85d0*/  LDL.LU R103, [R1+0x254] ;  /* 0x0002540001677983 */ /* 0x000ee40000300800 */
[----:B------:R-:W-:Y:S01]  /*85e0*/  IMAD.WIDE.U32 R118, R101, -0x326172a9, RZ ;  /* 0xcd9e8d5765767825 */ /* 0x000fe200078e00ff */
[----:B------:R-:W-:Y:S01]  /*85f0*/  F2FP.PACK_AB R193, R89, R193 ;  /* 0x000000c159c1723e */ /* 0x000fe200000000ff */
[----:B------:R-:W1:Y:S01]  /*8600*/  MUFU.EX2 R206, R206 ;  /* 0x000000ce00ce7308 */ /* 0x000e620000000800 */
[----:B------:R-:W-:Y:S01]  /*8610*/  PRMT R170, R66, 0x7610, R170 ;  /* 0x0000761042aa7816 */ /* 0x000fe200000000aa */
[----:B------:R-:W-:Y:S01]  /*8620*/  FADD.FTZ R88, R126, R88 ;  /* 0x000000587e587221 */ /* 0x000fe20000010000 */
[----:B------:R-:W-:Y:S01]  /*8630*/  LOP3.LUT R116, R119, R7, RZ, 0x3c, !PT ;  /* 0x0000000777747212 */ /* 0x000fe200078e3cff */
[----:B------:R-:W2:Y:S02]  /*8640*/  LDL.LU R102, [R1+0x250] ;  /* 0x0002500001667983 */ /* 0x000ea40000300800 */
[----:B------:R-:W-:-:S02]  /*8650*/  FADD.FTZ R88, R122, R88 ;  /* 0x000000587a587221 */ /* 0x000fc40000010000 */
[----:B------:R-:W-:Y:S01]  /*8660*/  IMAD.WIDE.U32 R116, R116, -0x2daee0ad, RZ ;  /* 0xd2511f5374747825 */ /* 0x000fe200078e00ff */
[----:B------:R-:W-:Y:S01]  /*8670*/  LOP3.LUT R89, R133, UR26, R118, 0x96, !PT ;  /* 0x0000001a85597c12 */ /* 0x000fe2000f8e9676 */
[----:B------:R-:W-:Y:S08]  /*8680*/  MUFU.EX2 R179, R179 ;  /* 0x000000b300b37308 */ /* 0x000ff00000000800 */
[----:B------:R-:W-:Y:S01]  /*8690*/  MUFU.EX2 R202, R202 ;  /* 0x000000ca00ca7308 */ /* 0x000fe20000000800 */
[----:B------:R-:W-:-:S07]  /*86a0*/  FADD.FTZ R88, R120, R88 ;  /* 0x0000005878587221 */ /* 0x000fce0000010000 */
[----:B------:R-:W-:Y:S01]  /*86b0*/  MUFU.EX2 R198, R198 ;  /* 0x000000c600c67308 */ /* 0x000fe20000000800 */
[----:B------:R-:W-:Y:S01]  /*86c0*/  FADD.FTZ R122, R183, R88 ;  /* 0x00000058b77a7221 */ /* 0x000fe20000010000 */
[----:B------:R-:W-:Y:S01]  /*86d0*/  LOP3.LUT R88, R117, UR25, R94, 0x96, !PT ;  /* 0x0000001975587c12 */ /* 0x000fe2000f8e965e */
[----:B------:R-:W-:-:S05]  /*86e0*/  IMAD.WIDE.U32 R124, R89, -0x2daee0ad, RZ ;  /* 0xd2511f53597c7825 */ /* 0x000fca00078e00ff */
[----:B------:R-:W-:Y:S01]  /*86f0*/  MUFU.EX2 R204, R204 ;  /* 0x000000cc00cc7308 */ /* 0x000fe20000000800 */
[----:B------:R-:W-:Y:S01]  /*8700*/  IMAD.WIDE.U32 R88, R88, -0x326172a9, RZ ;  /* 0xcd9e8d5758587825 */ /* 0x000fe200078e00ff */
[----:B------:R-:W-:Y:S01]  /*8710*/  LOP3.LUT R117, R125, UR22, R116, 0x96, !PT ;  /* 0x000000167d757c12 */ /* 0x000fe2000f8e9674 */
[----:B------:R-:W2:Y:S03]  /*8720*/  LDL.LU R105, [R1+0x24c] ;  /* 0x00024c0001697983 */ /* 0x000ea60000300800 */
[----:B------:R-:W-:Y:S01]  /*8730*/  LOP3.LUT R119, R89, UR24, R132, 0x96, !PT ;  /* 0x0000001859777c12 */ /* 0x000fe2000f8e9684 */
[----:B------:R-:W-:Y:S01]  /*8740*/  IMAD.WIDE.U32 R126, R117, -0x326172a9, RZ ;  /* 0xcd9e8d57757e7825 */ /* 0x000fe200078e00ff */
[----:B------:R-:W-:Y:S01]  /*8750*/  F2FP.PACK_AB R183, R183, R120 ;  /* 0x00000078b7b7723e */ /* 0x000fe200000000ff */
[----:B------:R-:W-:Y:S01]  /*8760*/  MUFU.EX2 R181, R181 ;  /* 0x000000b500b57308 */ /* 0x000fe20000000800 */
[----:B------:R-:W-:Y:S01]  /*8770*/  F2FP.PACK_AB R203, R252, R164 ;  /* 0x000000a4fccb723e */ /* 0x000fe200000000ff */
[----:B------:R-:W-:Y:S01]  /*8780*/  IMAD.WIDE.U32 R210, R119, -0x2daee0ad, RZ ;  /* 0xd2511f5377d27825 */ /* 0x000fe200078e00ff */
[----:B------:R-:W2:Y:S04]  /*8790*/  LDL.LU R104, [R1+0x248] ;  /* 0x0002480001687983 */ /* 0x000ea80000300800 */
[----:B------:R-:W-:Y:S01]  /*87a0*/  LOP3.LUT R117, R211, UR18, R124, 0x96, !PT ;  /* 0x00000012d3757c12 */ /* 0x000fe2000f8e967c */
[----:B-1----:R-:W-:Y:S01]  /*87b0*/  FADD.FTZ R121, R218, R121 ;  /* 0x00000079da797221 */ /* 0x002fe20000010000 */
[----:B------:R-:W-:Y:S01]  /*87c0*/  LOP3.LUT R119, R127, UR19, R88, 0x96, !PT ;  /* 0x000000137f777c12 */ /* 0x000fe2000f8e9658 */
[----:B------:R-:W-:Y:S01]  /*87d0*/  MUFU.EX2 R168, R168 ;  /* 0x000000a800a87308 */ /* 0x000fe20000000800 */
[----:B------:R-:W-:Y:S01]  /*87e0*/  PRMT R132, R75, 0x7632, R132 ;  /* 0x000076324b847816 */ /* 0x000fe20000000084 */
[----:B------:R-:W-:Y:S01]  /*87f0*/  IMAD.WIDE.U32 R130, R117, -0x326172a9, RZ ;  /* 0xcd9e8d5775827825 */ /* 0x000fe200078e00ff */
[----:B------:R-:W2:Y:S04]  /*8800*/  LDL.LU R252, [R1+0x244] ;  /* 0x0002440001fc7983 */ /* 0x000ea80000300800 */
[----:B------:R-:W-:Y:S01]  /*8810*/  LOP3.LUT R126, R131, UR14, R126, 0x96, !PT ;  /* 0x0000000e837e7c12 */ /* 0x000fe2000f8e967e */
[----:B------:R-:W-:Y:S01]  /*8820*/  IMAD.WIDE.U32 R124, R119, -0x2daee0ad, RZ ;  /* 0xd2511f53777c7825 */ /* 0x000fe200078e00ff */
[----:B------:R-:W-:Y:S01]  /*8830*/  PRMT R74, R75, 0x5410, R132 ;  /* 0x000054104b4a7816 */ /* 0x000fe20000000084 */
[----:B------:R-:W-:Y:S01]  /*8840*/  MUFU.EX2 R200, R200 ;  /* 0x000000c800c87308 */ /* 0x000fe20000000800 */
[----:B------:R1:W5:Y:S01]  /*8850*/  LDL.LU R164, [R1+0x240] ;  /* 0x0002400001a47983 */ /* 0x0003620000300800 */
[----:B------:R-:W-:Y:S01]  /*8860*/  IMAD.WIDE.U32 R126, R126, -0x2daee0ad, RZ ;  /* 0xd2511f537e7e7825 */ /* 0x000fe200078e00ff */
[----:B------:R-:W-:-:S04]  /*8870*/  LOP3.LUT R117, R125, UR13, R210, 0x96, !PT ;  /* 0x0000000d7d757c12 */ /* 0x000fc8000f8e96d2 */
[----:B------:R-:W-:Y:S01]  /*8880*/  LOP3.LUT R124, R127, UR9, R124, 0x96, !PT ;  /* 0x000000097f7c7c12 */ /* 0x000fe2000f8e967c */
[----:B------:R-:W-:-:S04]  /*8890*/  IMAD.WIDE.U32 R128, R117, -0x326172a9, RZ ;  /* 0xcd9e8d5775807825 */ /* 0x000fc800078e00ff */
[----:B------:R-:W-:-:S05]  /*88a0*/  IMAD.WIDE.U32 R124, R124, -0x326172a9, RZ ;  /* 0xcd9e8d577c7c7825 */ /* 0x000fca00078e00ff */
[----:B------:R-:W-:-:S04]  /*88b0*/  LOP3.LUT R120, R125, UR29, R128, 0x96, !PT ;  /* 0x0000001d7d787c12 */ /* 0x000fc8000f8e9680 */
[----:B------:R-:W-:-:S04]  /*88c0*/  LOP3.LUT R119, R120, 0xff, RZ, 0xc0, !PT ;  /* 0x000000ff78777812 */ /* 0x000fc800078ec0ff */
[----:B------:R-:W-:Y:S02]  /*88d0*/  ISETP.GE.U32.AND P4, PT, R212, R119, PT ;  /* 0x00000077d400720c */ /* 0x000fe40003f86070 */
[----:B------:R-:W-:-:S04]  /*88e0*/  LOP3.LUT R119, R120, 0xffff, RZ, 0xc0, !PT ;  /* 0x0000ffff78777812 */ /* 0x000fc800078ec0ff */
[----:B------:R-:W-:Y:S01]  /*88f0*/  SHF.R.U32.HI R119, RZ, 0x8, R119 ;  /* 0x00000008ff777819 */ /* 0x000fe20000011677 */
[----:B------:R-:W-:Y:S01]  /*8900*/  IMAD.MOV.U32 R131, RZ, RZ, R123 ;  /* 0x000000ffff837224 */ /* 0x000fe200078e007b */
[--C-:B------:R-:W-:Y:S02]  /*8910*/  SHF.R.U32.HI R123, RZ, 0x10, R120.reuse ;  /* 0x00000010ff7b7819 */ /* 0x100fe40000011678 */
[----:B------:R-:W-:Y:S02]  /*8920*/  LOP3.LUT R119, R119, 0xffff, RZ, 0xc0, !PT ;  /* 0x0000ffff77777812 */ /* 0x000fe400078ec0ff */
[----:B------:R-:W-:Y:S02]  /*8930*/  SHF.R.U32.HI R120, RZ, 0x18, R120 ;  /* 0x00000018ff787819 */ /* 0x000fe40000011678 */
[C---:B------:R-:W-:Y:S02]  /*8940*/  ISETP.GE.U32.AND P3, PT, R212.reuse, R119, PT ;  /* 0x00000077d400720c */ /* 0x040fe40003f66070 */
[----:B------:R-:W-:-:S02]  /*8950*/  ISETP.GE.U32.AND P1, PT, R212, R120, PT ;  /* 0x00000078d400720c */ /* 0x000fc40003f26070 */
[----:B------:R-:W-:Y:S01]  /*8960*/  LOP3.LUT R123, R123, 0xff, RZ, 0xc0, !PT ;  /* 0x000000ff7b7b7812 */ /* 0x000fe200078ec0ff */
[----:B------:R-:W-:-:S08]  /*8970*/  @!P4 HADD2 R73, -R75.H0_H0, -RZ.H0_H0 ;  /* 0xa00000ff4b49c230 */ /* 0x000fd00000000900 */
[----:B------:R-:W-:Y:S02]  /*8980*/  @!P3 HADD2 R72, -R132.H0_H0, -RZ.H0_H0 ;  /* 0xa00000ff8448b230 */ /* 0x000fe40000000900 */
[----:B------:R-:W-:-:S03]  /*8990*/  @!P1 HADD2 R69, -R208.H0_H0, -RZ.H0_H0 ;  /* 0xa00000ffd0459230 */ /* 0x000fc60000000900 */
[----:B------:R-:W-:Y:S02]  /*89a0*/  @!P3 PRMT R132, R72, 0x5410, RZ ;  /* 0x000054104884b816 */ /* 0x000fe400000000ff */
[----:B------:R-:W-:Y:S02]  /*89b0*/  PRMT R72, R209, 0x5410, R208 ;  /* 0x00005410d1487816 */ /* 0x000fe400000000d0 */
[----:B------:R-:W-:Y:S02]  /*89c0*/  @!P1 PRMT R208, R69, 0x5410, RZ ;  /* 0x0000541045d09816 */ /* 0x000fe400000000ff */
[----:B------:R-:W-:Y:S02]  /*89d0*/  ISETP.GE.U32.AND P2, PT, R212, R123, PT ;  /* 0x0000007bd400720c */ /* 0x000fe40003f46070 */
[----:B------:R-:W-:Y:S02]  /*89e0*/  LOP3.LUT R69, R124, 0xff, RZ, 0xc0, !PT ;  /* 0x000000ff7c457812 */ /* 0x000fe400078ec0ff */
[----:B------:R-:W-:-:S02]  /*89f0*/  @!P4 PRMT R75, R73, 0x5410, RZ ;  /* 0x00005410494bc816 */ /* 0x000fc400000000ff */
[----:B------:R-:W-:Y:S02]  /*8a00*/  ISETP.GE.U32.AND P1, PT, R212, R69, PT ;  /* 0x00000045d400720c */ /* 0x000fe40003f26070 */
[----:B------:R-:W-:Y:S02]  /*8a10*/  SHF.R.U32.HI R69, RZ, 0x18, R124 ;  /* 0x00000018ff457819 */ /* 0x000fe4000001167c */
[----:B------:R-:W-:Y:S02]  /*8a20*/  LOP3.LUT R73, R124, 0xffff, RZ, 0xc0, !PT ;  /* 0x0000ffff7c497812 */ /* 0x000fe400078ec0ff */
[----:B------:R-:W-:Y:S02]  /*8a30*/  LOP3.LUT R117, R129, UR10, R130, 0x96, !PT ;  /* 0x0000000a81757c12 */ /* 0x000fe4000f8e9682 */
[----:B------:R-:W-:Y:S01]  /*8a40*/  SHF.R.U32.HI R124, RZ, 0x10, R124 ;  /* 0x00000010ff7c7819 */ /* 0x000fe2000001167c */
[----:B------:R-:W-:Y:S02]  /*8a50*/  @!P2 HADD2 R71, -R209.H0_H0, -RZ.H0_H0 ;  /* 0xa00000ffd147a230 */ /* 0x000fe40000000900 */
[----:B------:R-:W-:Y:S01]  /*8a60*/  IMAD.WIDE.U32 R128, R117, -0x2daee0ad, RZ ;  /* 0xd2511f5375807825 */ /* 0x000fe200078e00ff */
[----:B------:R-:W-:-:S02]  /*8a70*/  LOP3.LUT R124, R124, 0xff, RZ, 0xc0, !PT ;  /* 0x000000ff7c7c7812 */ /* 0x000fc400078ec0ff */
[C---:B------:R-:W-:Y:S02]  /*8a80*/  ISETP.GE.U32.AND P6, PT, R212.reuse, R69, PT ;  /* 0x00000045d400720c */ /* 0x040fe40003fc6070 */
[----:B------:R-:W-:Y:S02]  /*8a90*/  ISETP.GE.U32.AND P3, PT, R212, R124, PT ;  /* 0x0000007cd400720c */ /* 0x000fe40003f66070 */
[----:B------:R-:W-:Y:S02]  /*8aa0*/  SHF.R.U32.HI R124, RZ, 0x8, R73 ;  /* 0x00000008ff7c7819 */ /* 0x000fe40000011649 */
[----:B------:R-:W-:Y:S01]  /*8ab0*/  LOP3.LUT R69, R128, 0xff, RZ, 0xc0, !PT ;  /* 0x000000ff80457812 */ /* 0x000fe200078ec0ff */
[----:B------:R-:W-:Y:S01]  /*8ac0*/  IMAD.MOV.U32 R125, RZ, RZ, R115 ;  /* 0x000000ffff7d7224 */ /* 0x000fe200078e0073 */
[----:B------:R-:W-:Y:S02]  /*8ad0*/  @!P2 PRMT R209, R71, 0x5410, RZ ;  /* 0x0000541047d1a816 */ /* 0x000fe400000000ff */
[----:B------:R-:W-:-:S02]  /*8ae0*/  LOP3.LUT R71, R129, UR28, R126, 0x96, !PT ;  /* 0x0000001c81477c12 */ /* 0x000fc4000f8e967e */
[----:B------:R-:W-:Y:S02]  /*8af0*/  LOP3.LUT R124, R124, 0xffff, RZ, 0xc0, !PT ;  /* 0x0000ffff7c7c7812 */ /* 0x000fe400078ec0ff */
[----:B------:R-:W-:Y:S02]  /*8b00*/  ISETP.GE.U32.AND P4, PT, R212, R69, PT ;  /* 0x00000045d400720c */ /* 0x000fe40003f86070 */
[----:B------:R-:W-:Y:S01]  /*8b10*/  LOP3.LUT R69, R128, 0xffff, RZ, 0xc0, !PT ;  /* 0x0000ffff80457812 */ /* 0x000fe200078ec0ff */
[----:B------:R-:W-:Y:S01]  /*8b20*/  IMAD.MOV.U32 R129, RZ, RZ, R125 ;  /* 0x000000ffff817224 */ /* 0x000fe200078e007d */
[----:B------:R-:W-:Y:S02]  /*8b30*/  LOP3.LUT R125, R71, 0xffff, RZ, 0xc0, !PT ;  /* 0x0000ffff477d7812 */ /* 0x000fe400078ec0ff */
[----:B------:R-:W-:Y:S02]  /*8b40*/  ISETP.GE.U32.AND P5, PT, R212, R124, PT ;  /* 0x0000007cd400720c */ /* 0x000fe40003fa6070 */
[----:B------:R-:W-:-:S04]  /*8b50*/  SHF.R.U32.HI R125, RZ, 0x8, R125 ;  /* 0x00000008ff7d7819 */ /* 0x000fc8000001167d */
[----:B------:R-:W-:-:S04]  /*8b60*/  LOP3.LUT R73, R125, 0xffff, RZ, 0xc0, !PT ;  /* 0x0000ffff7d497812 */ /* 0x000fc800078ec0ff */
[----:B------:R-:W-:Y:S02]  /*8b70*/  ISETP.GE.U32.AND P2, PT, R212, R73, PT ;  /* 0x00000049d400720c */ /* 0x000fe40003f46070 */
[----:B------:R-:W-:Y:S01]  /*8b80*/  PRMT R73, R70, 0x7610, R73 ;  /* 0x0000761046497816 */ /* 0x000fe20000000049 */
[----:B------:R-:W-:-:S03]  /*8b90*/  @!P5 HADD2 R65, -R171.H0_H0, -RZ.H0_H0 ;  /* 0xa00000ffab41d230 */ /* 0x000fc60000000900 */
[----:B------:R-:W-:Y:S02]  /*8ba0*/  PRMT R70, R73, 0x5410, R171 ;  /* 0x0000541049467816 */ /* 0x000fe400000000ab */
[----:B------:R-:W-:Y:S02]  /*8bb0*/  @!P5 PRMT R171, R65, 0x5410, RZ ;  /* 0x0000541041abd816 */ /* 0x000fe400000000ff */
[----:B------:R-:W-:Y:S01]  /*8bc0*/  SHF.R.U32.HI R65, RZ, 0x18, R71 ;  /* 0x00000018ff417819 */ /* 0x000fe20000011647 */
[----:B------:R-:W-:-:S03]  /*8bd0*/  @!P1 HADD2 R68, -R73.H0_H0, -RZ.H0_H0 ;  /* 0xa00000ff49449230 */ /* 0x000fc60000000900 */
[----:B------:R-:W-:Y:S02]  /*8be0*/  ISETP.GE.U32.AND P5, PT, R212, R65, PT ;  /* 0x00000041d400720c */ /* 0x000fe40003fa6070 */
[----:B------:R-:W-:Y:S01]  /*8bf0*/  SHF.R.U32.HI R65, RZ, 0x10, R71 ;  /* 0x00000010ff417819 */ /* 0x000fe20000011647 */
[----:B------:R-:W-:Y:S01]  /*8c00*/  @!P6 HADD2 R67, -R169.H0_H0, -RZ.H0_H0 ;  /* 0xa00000ffa943e230 */ /* 0x000fe20000000900 */
[----:B------:R1:W1:Y:S01]  /*8c10*/  MUFU.EX2 R119, R185 ;  /* 0x000000b900777308 */ /* 0x0002620000000800 */
[----:B------:R-:W-:Y:S02]  /*8c20*/  @!P1 PRMT R73, R68, 0x5410, RZ ;  /* 0x0000541044499816 */ /* 0x000fe400000000ff */
[----:B------:R-:W-:Y:S02]  /*8c30*/  LOP3.LUT R65, R65, 0xff, RZ, 0xc0, !PT ;  /* 0x000000ff41417812 */ /* 0x000fe400078ec0ff */
[----:B------:R-:W-:Y:S02]  /*8c40*/  LOP3.LUT R68, R71, 0xff, RZ, 0xc0, !PT ;  /* 0x000000ff47447812 */ /* 0x000fe400078ec0ff */
[----:B------:R-:W-:-:S02]  /*8c50*/  PRMT R71, R170, 0x5410, R169 ;  /* 0x00005410aa477816 */ /* 0x000fc400000000a9 */
[----:B------:R-:W-:Y:S02]  /*8c60*/  @!P6 PRMT R169, R67, 0x5410, RZ ;  /* 0x0000541043a9e816 */ /* 0x000fe400000000ff */
[----:B------:R-:W-:Y:S01]  /*8c70*/  ISETP.GE.U32.AND P6, PT, R212, R65, PT ;  /* 0x00000041d400720c */ /* 0x000fe20003fc6070 */
[----:B------:R-:W-:Y:S01]  /*8c80*/  FADD.FTZ R121, R206, R121 ;  /* 0x00000079ce797221 */ /* 0x000fe20000010000 */
[----:B------:R-:W-:Y:S02]  /*8c90*/  ISETP.GE.U32.AND P1, PT, R212, R68, PT ;  /* 0x00000044d400720c */ /* 0x000fe40003f26070 */
[----:B------:R-:W-:Y:S02]  /*8ca0*/  SHF.R.U32.HI R69, RZ, 0x8, R69 ;  /* 0x00000008ff457819 */ /* 0x000fe40000011645 */
[----:B-1----:R-:W-:Y:S02]  /*8cb0*/  F2FP.PACK_AB R185, R206, R218 ;  /* 0x000000daceb9723e */ /* 0x002fe400000000ff */
[----:B------:R-:W-:Y:S01]  /*8cc0*/  PRMT R206, R207, 0x7632, R206 ;  /* 0x00007632cfce7816 */ /* 0x000fe200000000ce */
[----:B------:R-:W-:Y:S01]  /*8cd0*/  @!P3 HADD2 R64, -R170.H0_H0, -RZ.H0_H0 ;  /* 0xa00000ffaa40b230 */ /* 0x000fe20000000900 */
[----:B------:R-:W-:Y:S01]  /*8ce0*/  LOP3.LUT R69, R69, 0xffff, RZ, 0xc0, !PT ;  /* 0x0000ffff45457812 */ /* 0x000fe200078ec0ff */
[----:B------:R-:W-:-:S02]  /*8cf0*/  FADD.FTZ R120, R119, R122 ;  /* 0x0000007a77787221 */ /* 0x000fc40000010000 */
[----:B------:R-:W-:Y:S01]  /*8d00*/  @!P2 HADD2 R62, -R206.H0_H0, -RZ.H0_H0 ;  /* 0xa00000ffce3ea230 */ /* 0x000fe20000000900 */
[----:B------:R-:W-:Y:S01]  /*8d10*/  @!P3 PRMT R170, R64, 0x5410, RZ ;  /* 0x0000541040aab816 */ /* 0x000fe200000000ff */
[----:B------:R-:W-:Y:S01]  /*8d20*/  @!P6 HADD2 R60, -R219.H0_H0, -RZ.H0_H0 ;  /* 0xa00000ffdb3ce230 */ /* 0x000fe20000000900 */
[----:B------:R-:W-:Y:S02]  /*8d30*/  ISETP.GE.U32.AND P3, PT, R212, R69, PT ;  /* 0x00000045d400720c */ /* 0x000fe40003f66070 */
[----:B------:R-:W-:Y:S02]  /*8d40*/  PRMT R64, R207, 0x5410, R206 ;  /* 0x00005410cf407816 */ /* 0x000fe400000000ce */
[----:B------:R-:W-:Y:S01]  /*8d50*/  PRMT R218, R219, 0x7632, R218 ;  /* 0x00007632dbda7816 */ /* 0x000fe200000000da */
[----:B------:R-:W-:Y:S01]  /*8d60*/  FADD.FTZ R120, R179, R120 ;  /* 0x00000078b3787221 */ /* 0x000fe20000010000 */
[----:B------:R-:W-:Y:S01]  /*8d70*/  @!P2 PRMT R206, R62, 0x5410, RZ ;  /* 0x000054103ecea816 */ /* 0x000fe200000000ff */
[----:B------:R-:W-:Y:S01]  /*8d80*/  IMAD.MOV.U32 R127, RZ, RZ, R114 ;  /* 0x000000ffff7f7224 */ /* 0x000fe200078e0072 */
[----:B------:R1:W1:Y:S01]  /*8d90*/  MUFU.EX2 R62, R175 ;  /* 0x000000af003e7308 */ /* 0x0002620000000800 */
[----:B------:R-:W-:Y:S01]  /*8da0*/  IMAD.WIDE.U32 R114, R6, -0x2daee0ad, RZ ;  /* 0xd2511f5306727825 */ /* 0x000fe200078e00ff */
[----:B------:R-:W-:Y:S01]  /*8db0*/  @!P1 HADD2 R63, -R207.H0_H0, -RZ.H0_H0 ;  /* 0xa00000ffcf3f9230 */ /* 0x000fe20000000900 */
[----:B------:R-:W-:-:S02]  /*8dc0*/  PRMT R65, R219, 0x5410, R218 ;  /* 0x00005410db417816 */ /* 0x000fc400000000da */
[----:B------:R-:W-:Y:S01]  /*8dd0*/  @!P6 PRMT R219, R60, 0x5410, RZ ;  /* 0x000054103cdbe816 */ /* 0x000fe200000000ff */
[----:B------:R-:W-:Y:S01]  /*8de0*/  FADD.FTZ R60, R202, R120 ;  /* 0x00000078ca3c7221 */ /* 0x000fe20000010000 */
[----:B------:R-:W-:Y:S02]  /*8df0*/  SHF.R.U32.HI R123, RZ, 0x18, R128 ;  /* 0x00000018ff7b7819 */ /* 0x000fe40000011680 */
[----:B------:R-:W-:Y:S02]  /*8e00*/  LOP3.LUT R114, R115, UR23, RZ, 0x3c, !PT ;  /* 0x0000001773727c12 */ /* 0x000fe4000f8e3cff */
[----:B------:R-:W-:Y:S02]  /*8e10*/  @!P1 PRMT R207, R63, 0x5410, RZ ;  /* 0x000054103fcf9816 */ /* 0x000fe400000000ff */
[----:B-1----:R-:W-:Y:S02]  /*8e20*/  F2FP.PACK_AB R175, R198, R202 ;  /* 0x000000cac6af723e */ /* 0x002fe400000000ff */
[----:B------:R-:W-:Y:S01]  /*8e30*/  PRMT R202, R203, 0x7632, R202 ;  /* 0x00007632cbca7816 */ /* 0x000fe200000000ca */
[----:B------:R-:W-:Y:S01]  /*8e40*/  IMAD.MOV.U32 R68, RZ, RZ, R3 ;  /* 0x000000ffff447224 */ /* 0x000fe200078e0003 */
[----:B------:R-:W-:Y:S01]  /*8e50*/  ISETP.GE.U32.AND P1, PT, R212, R123, PT ;  /* 0x0000007bd400720c */ /* 0x000fe20003f26070 */
[----:B------:R-:W-:-:S02]  /*8e60*/  FADD.FTZ R121, R204, R121 ;  /* 0x00000079cc797221 */ /* 0x000fc40000010000 */
[----:B------:R-:W-:Y:S01]  /*8e70*/  @!P3 HADD2 R58, -R202.H0_H0, -RZ.H0_H0 ;  /* 0xa00000ffca3ab230 */ /* 0x000fe20000000900 */
[----:B------:R-:W-:-:S04]  /*8e80*/  IMAD.WIDE.U32 R114, R114, -0x326172a9, RZ ;  /* 0xcd9e8d5772727825 */ /* 0x000fc800078e00ff */
[----:B------:R-:W-:Y:S02]  /*8e90*/  FADD.FTZ R60, R198, R60 ;  /* 0x0000003cc63c7221 */ /* 0x000fe40000010000 */
[----:B------:R-:W-:Y:S01]  /*8ea0*/  IMAD.MOV.U32 R120, RZ, RZ, R68 ;  /* 0x000000ffff787224 */ /* 0x000fe200078e0044 */
[----:B------:R-:W-:Y:S01]  /*8eb0*/  PRMT R68, R203, 0x5410, R202 ;  /* 0x00005410cb447816 */ /* 0x000fe200000000ca */
[C---:B------:R-:W-:Y:S01]  /*8ec0*/  FADD.FTZ R121, R181.reuse, R121 ;  /* 0x00000079b5797221 */ /* 0x040fe20000010000 */
[----:B------:R-:W-:Y:S02]  /*8ed0*/  F2FP.PACK_AB R181, R181, R204 ;  /* 0x000000ccb5b5723e */ /* 0x000fe400000000ff */
[----:B------:R-:W-:Y:S01]  /*8ee0*/  @!P3 PRMT R202, R58, 0x5410, RZ ;  /* 0x000054103acab816 */ /* 0x000fe200000000ff */
[----:B------:R-:W-:Y:S01]  /*8ef0*/  FADD.FTZ R58, R62, R60 ;  /* 0x0000003c3e3a7221 */ /* 0x000fe20000010000 */
[----:B------:R-:W-:Y:S02]  /*8f00*/  PRMT R204, R205, 0x7632, R204 ;  /* 0x00007632cdcc7816 */ /* 0x000fe400000000cc */
[----:B------:R-:W-:Y:S01]  /*8f10*/  LOP3.LUT R117, R115, UR26, R118, 0x96, !PT ;  /* 0x0000001a73757c12 */ /* 0x000fe2000f8e9676 */
[C---:B------:R-:W-:Y:S01]  /*8f20*/  FADD.FTZ R58, R168.reuse, R58 ;  /* 0x0000003aa83a7221 */ /* 0x040fe20000010000 */
[----:B------:R-:W-:Y:S01]  /*8f30*/  F2FP.PACK_AB R168, R168, R62 ;  /* 0x0000003ea8a8723e */ /* 0x000fe200000000ff */
[----:B------:R-:W-:-:S02]  /*8f40*/  @!P1 HADD2 R56, -R204.H0_H0, -RZ.H0_H0 ;  /* 0xa00000ffcc389230 */ /* 0x000fc40000000900 */
[----:B------:R-:W-:Y:S01]  /*8f50*/  IMAD.WIDE.U32 R62, R117, -0x2daee0ad, RZ ;  /* 0xd2511f53753e7825 */ /* 0x000fe200078e00ff */
[----:B------:R-:W-:Y:S02]  /*8f60*/  PRMT R69, R205, 0x5410, R204 ;  /* 0x00005410cd457816 */ /* 0x000fe400000000cc */
[----:B------:R-:W-:Y:S01]  /*8f70*/  @!P1 PRMT R204, R56, 0x5410, RZ ;  /* 0x0000541038cc9816 */ /* 0x000fe200000000ff */
[----:B------:R-:W-:Y:S01]  /*8f80*/  IMAD.MOV.U32 R66, RZ, RZ, R2 ;  /* 0x000000ffff427224 */ /* 0x000fe200078e0002 */
[----:B------:R-:W-:Y:S01]  /*8f90*/  LOP3.LUT R56, R63, UR22, R116, 0x96, !PT ;  /* 0x000000163f387c12 */ /* 0x000fe2000f8e9674 */
[----:B------:R-:W-:Y:S01]  /*8fa0*/  @!P5 HADD2 R61, -R218.H0_H0, -RZ.H0_H0 ;  /* 0xa00000ffda3dd230 */ /* 0x000fe20000000900 */
[----:B------:R-:W-:Y:S01]  /*8fb0*/  F2FP.PACK_AB R179, R179, R119 ;  /* 0x00000077b3b3723e */ /* 0x000fe200000000ff */
[----:B------:R-:W-:Y:S01]  /*8fc0*/  IMAD.MOV.U32 R123, RZ, RZ, R66 ;  /* 0x000000ffff7b7224 */ /* 0x000fe200078e0042 */
[----:B------:R-:W-:Y:S01]  /*8fd0*/  LOP3.LUT R119, R89, UR24, R114, 0x96, !PT ;  /* 0x0000001859777c12 */ /* 0x000fe2000f8e9672 */
[----:B------:R-:W-:Y:S01]  /*8fe0*/  IMAD.WIDE.U32 R66, R56, -0x326172a9, RZ ;  /* 0xcd9e8d5738427825 */ /* 0x000fe200078e00ff */
[----:B------:R-:W-:Y:S01]  /*8ff0*/  @!P5 PRMT R218, R61, 0x5410, RZ ;  /* 0x000054103ddad816 */ /* 0x000fe200000000ff */
[----:B------:R-:W-:Y:S01]  /*9000*/  @!P4 HADD2 R59, -R203.H0_H0, -RZ.H0_H0 ;  /* 0xa00000ffcb3bc230 */ /* 0x000fe20000000900 */
[----:B------:R-:W-:Y:S01]  /*9010*/  SHF.R.U32.HI R122, RZ, 0x10, R128 ;  /* 0x00000010ff7a7819 */ /* 0x000fe20000011680 */
[----:B------:R-:W-:Y:S01]  /*9020*/  IMAD.WIDE.U32 R60, R119, -0x2daee0ad, RZ ;  /* 0xd2511f53773c7825 */ /* 0x000fe200078e00ff */
[----:B------:R-:W-:Y:S01]  /*9030*/  LOP3.LUT R56, R67, UR19, R88, 0x96, !PT ;  /* 0x0000001343387c12 */ /* 0x000fe2000f8e9658 */
[----:B------:R-:W1:Y:S01]  /*9040*/  MUFU.EX2 R177, R177 ;  /* 0x000000b100b17308 */ /* 0x000e620000000800 */
[----:B------:R-:W-:Y:S01]  /*9050*/  @!P4 PRMT R203, R59, 0x5410, RZ ;  /* 0x000054103bcbc816 */ /* 0x000fe200000000ff */
[----:B------:R-:W2:Y:S01]  /*9060*/  LDL.LU.64 R114, [R1+0x238] ;  /* 0x0002380001727983 */ /* 0x000ea20000300a00 */
[----:B------:R-:W-:Y:S01]  /*9070*/  LOP3.LUT R59, R61, UR18, R62, 0x96, !PT ;  /* 0x000000123d3b7c12 */ /* 0x000fe2000f8e963e */
[----:B------:R-:W-:Y:S01]  /*9080*/  IMAD.WIDE.U32 R62, R56, -0x2daee0ad, RZ ;  /* 0xd2511f53383e7825 */ /* 0x000fe200078e00ff */
[----:B------:R-:W-:Y:S01]  /*9090*/  LOP3.LUT R122, R122, 0xff, RZ, 0xc0, !PT ;  /* 0x000000ff7a7a7812 */ /* 0x000fe200078ec0ff */
[----:B------:R-:W2:Y:S03]  /*90a0*/  LDL.LU R125, [R1+0x20] ;  /* 0x00002000017d7983 */ /* 0x000ea60000300800 */
[----:B------:R-:W-:Y:S01]  /*90b0*/  LOP3.LUT R56, R63, UR13, R60, 0x96, !PT ;  /* 0x0000000d3f387c12 */ /* 0x000fe2000f8e963c */
[----:B------:R-:W-:Y:S01]  /*90c0*/  IMAD.WIDE.U32 R60, R59, -0x326172a9, RZ ;  /* 0xcd9e8d573b3c7825 */ /* 0x000fe200078e00ff */
[----:B------:R-:W-:Y:S01]  /*90d0*/  ISETP.GE.U32.AND P2, PT, R212, R122, PT ;  /* 0x0000007ad400720c */ /* 0x000fe20003f46070 */
[----:B------:R-:W1:Y:S01]  /*90e0*/  MUFU.EX2 R196, R196 ;  /* 0x000000c400c47308 */ /* 0x000e620000000800 */
[----:B------:R-:W-:Y:S01]  /*90f0*/  PRMT R198, R199, 0x7632, R198 ;  /* 0x00007632c7c67816 */ /* 0x000fe200000000c6 */
[----:B------:R1:W5:Y:S01]  /*9100*/  LDL.LU R3, [R1+0x234] ;  /* 0x0002340001037983 */ /* 0x0003620000300800 */
[----:B------:R-:W-:Y:S01]  /*9110*/  LOP3.LUT R66, R61, UR14, R66, 0x96, !PT ;  /* 0x0000000e3d427c12 */ /* 0x000fe2000f8e9642 */
[----:B------:R-:W-:-:S02]  /*9120*/  IMAD.MOV.U32 R63, RZ, RZ, R120 ;  /* 0x000000ffff3f7224 */ /* 0x000fc400078e0078 */
[----:B------:R1:W5:Y:S02]  /*9130*/  LDL.LU R2, [R1+0x230] ;  /* 0x0002300001027983 */ /* 0x0003640000300800 */
[----:B------:R-:W-:-:S04]  /*9140*/  IMAD.WIDE.U32 R66, R66, -0x2daee0ad, RZ ;  /* 0xd2511f5342427825 */ /* 0x000fc800078e00ff */
[----:B------:R-:W-:Y:S01]  /*9150*/  @!P2 HADD2 R57, -R205.H0_H0, -RZ.H0_H0 ;  /* 0xa00000ffcd39a230 */ /* 0x000fe20000000900 */
[----:B------:R-:W-:Y:S01]  /*9160*/  LOP3.LUT R59, R67, UR9, R62, 0x96, !PT ;  /* 0x00000009433b7c12 */ /* 0x000fe2000f8e963e */
[----:B------:R-:W-:-:S03]  /*9170*/  IMAD.MOV.U32 R61, RZ, RZ, R63 ;  /* 0x000000ffff3d7224 */ /* 0x000fc600078e003f */
[----:B------:R-:W-:Y:S01]  /*9180*/  @!P2 PRMT R205, R57, 0x5410, RZ ;  /* 0x0000541039cda816 */ /* 0x000fe200000000ff */
[----:B------:R-:W-:Y:S02]  /*9190*/  FADD.FTZ R57, R200, R121 ;  /* 0x00000079c8397221 */ /* 0x000fe40000010000 */
[----:B------:R-:W-:-:S04]  /*91a0*/  IMAD.WIDE.U32 R120, R56, -0x326172a9, RZ ;  /* 0xcd9e8d5738787825 */ /* 0x000fc800078e00ff */
[----:B------:R-:W-:Y:S01]  /*91b0*/  IMAD.WIDE.U32 R62, R59, -0x326172a9, RZ ;  /* 0xcd9e8d573b3e7825 */ /* 0x000fe200078e00ff */
[----:B------:R-:W-:-:S04]  /*91c0*/  LOP3.LUT R56, R121, UR10, R60, 0x96, !PT ;  /* 0x0000000a79387c12 */ /* 0x000fc8000f8e963c */
[----:B------:R-:W-:-:S04]  /*91d0*/  LOP3.LUT R59, R63, UR29, R120, 0x96, !PT ;  /* 0x0000001d3f3b7c12 */ /* 0x000fc8000f8e9678 */
[----:B------:R-:W-:-:S04]  /*91e0*/  LOP3.LUT R60, R59, 0xff, RZ, 0xc0, !PT ;  /* 0x000000ff3b3c7812 */ /* 0x000fc800078ec0ff */
[----:B------:R-:W-:Y:S02]  /*91f0*/  ISETP.GE.U32.AND P4, PT, R212, R60, PT ;  /* 0x0000003cd400720c */ /* 0x000fe40003f86070 */
[----:B------:R-:W-:-:S04]  /*9200*/  LOP3.LUT R60, R59, 0xffff, RZ, 0xc0, !PT ;  /* 0x0000ffff3b3c7812 */ /* 0x000fc800078ec0ff */
[----:B------:R-:W-:-:S04]  /*9210*/  SHF.R.U32.HI R60, RZ, 0x8, R60 ;  /* 0x00000008ff3c7819 */ /* 0x000fc8000001163c */
[----:B------:R-:W-:-:S04]  /*9220*/  LOP3.LUT R60, R60, 0xffff, RZ, 0xc0, !PT ;  /* 0x0000ffff3c3c7812 */ /* 0x000fc800078ec0ff */
[----:B------:R-:W-:Y:S02]  /*9230*/  ISETP.GE.U32.AND P5, PT, R212, R60, PT ;  /* 0x0000003cd400720c */ /* 0x000fe40003fa6070 */
[----:B------:R-:W-:Y:S01]  /*9240*/  SHF.R.U32.HI R60, RZ, 0x10, R59 ;  /* 0x00000010ff3c7819 */ /* 0x000fe2000001163b */
[----:B------:R-:W-:-:S03]  /*9250*/  IMAD.MOV.U32 R121, RZ, RZ, R131 ;  /* 0x000000ffff797224 */ /* 0x000fc600078e0083 */
[----:B------:R-:W-:Y:S01]  /*9260*/  LOP3.LUT R60, R60, 0xff, RZ, 0xc0, !PT ;  /* 0x000000ff3c3c7812 */ /* 0x000fe200078ec0ff */
[----:B------:R-:W3:Y:S03]  /*9270*/  MUFU.EX2 R131, R192 ;  /* 0x000000c000837308 */ /* 0x000ee60000000800 */
[----:B------:R-:W-:Y:S02]  /*9280*/  ISETP.GE.U32.AND P2, PT, R212, R60, PT ;  /* 0x0000003cd400720c */ /* 0x000fe40003f46070 */
[----:B------:R-:W-:-:S04]  /*9290*/  LOP3.LUT R60, R62, 0xff, RZ, 0xc0, !PT ;  /* 0x000000ff3e3c7812 */ /* 0x000fc800078ec0ff */
[----:B------:R-:W-:Y:S02]  /*92a0*/  ISETP.GE.U32.AND P1, PT, R212, R60, PT ;  /* 0x0000003cd400720c */ /* 0x000fe40003f26070 */
[----:B------:R-:W-:Y:S01]  /*92b0*/  SHF.R.U32.HI R60, RZ, 0x18, R62 ;  /* 0x00000018ff3c7819 */ /* 0x000fe2000001163e */
[----:B-1----:R-:W-:-:S03]  /*92c0*/  FADD.FTZ R57, R177, R57 ;  /* 0x00000039b1397221 */ /* 0x002fc60000010000 */
[----:B------:R-:W-:Y:S01]  /*92d0*/  ISETP.GE.U32.AND P3, PT, R212, R60, PT ;  /* 0x0000003cd400720c */ /* 0x000fe20003f66070 */
[----:B------:R-:W-:Y:S01]  /*92e0*/  IMAD.MOV.U32 R60, RZ, RZ, R121 ;  /* 0x000000ffff3c7224 */ /* 0x000fe200078e0079 */
[----:B------:R-:W-:Y:S01]  /*92f0*/  LOP3.LUT R67, R62, 0xffff, RZ, 0xc0, !PT ;  /* 0x0000ffff3e437812 */ /* 0x000fe200078ec0ff */
[----:B------:R-:W-:Y:S01]  /*9300*/  IMAD.WIDE.U32 R120, R56, -0x2daee0ad, RZ ;  /* 0xd2511f5338787825 */ /* 0x000fe200078e00ff */
[----:B------:R-:W-:Y:S01]  /*9310*/  SHF.R.U32.HI R63, RZ, 0x10, R62 ;  /* 0x00000010ff3f7819 */ /* 0x000fe2000001163e */
[----:B------:R-:W-:Y:S02]  /*9320*/  @!P4 HADD2 R55, -R199.H0_H0, -RZ.H0_H0 ;  /* 0xa00000ffc737c230 */ /* 0x000fe40000000900 */
[----:B------:R-:W-:Y:S01]  /*9330*/  FADD.FTZ R62, R196, R57 ;  /* 0x00000039c43e7221 */ /* 0x000fe20000010000 */
[----:B------:R-:W-:Y:S01]  /*9340*/  LOP3.LUT R56, R120, 0xff, RZ, 0xc0, !PT ;  /* 0x000000ff78387812 */ /* 0x000fe200078ec0ff */
[----:B---3--:R-:W-:Y:S02]  /*9350*/  FADD.FTZ R57, R131, R58 ;  /* 0x0000003a83397221 */ /* 0x008fe40000010000 */
[----:B------:R-:W-:Y:S01]  /*9360*/  IMAD.MOV.U32 R58, RZ, RZ, R61 ;  /* 0x000000ffff3a7224 */ /* 0x000fe200078e003d */
[----:B------:R-:W-:-:S02]  /*9370*/  LOP3.LUT R61, R121, UR28, R66, 0x96, !PT ;  /* 0x0000001c793d7c12 */ /* 0x000fc4000f8e9642 */
[----:B------:R-:W-:Y:S02]  /*9380*/  PRMT R66, R199, 0x5410, R198 ;  /* 0x00005410c7427816 */ /* 0x000fe400000000c6 */
[----:B------:R-:W-:Y:S01]  /*9390*/  @!P4 PRMT R199, R55, 0x5410, RZ ;  /* 0x0000541037c7c816 */ /* 0x000fe200000000ff */
[----:B------:R-:W-:Y:S01]  /*93a0*/  IMAD.MOV.U32 R55, RZ, RZ, R58 ;  /* 0x000000ffff377224 */ /* 0x000fe200078e003a */
[----:B------:R-:W-:Y:S01]  /*93b0*/  ISETP.GE.U32.AND P4, PT, R212, R56, PT ;  /* 0x00000038d400720c */ /* 0x000fe20003f86070 */
[----:B------:R-:W-:Y:S01]  /*93c0*/  IMAD.MOV.U32 R56, RZ, RZ, R60 ;  /* 0x000000ffff387224 */ /* 0x000fe200078e003c */
[----:B------:R-:W-:Y:S01]  /*93d0*/  LOP3.LUT R58, R120, 0xffff, RZ, 0xc0, !PT ;  /* 0x0000ffff783a7812 */ /* 0x000fe200078ec0ff */
[----:B------:R-:W-:Y:S01]  /*93e0*/  IMAD.MOV.U32 R121, RZ, RZ, R55 ;  /* 0x000000ffff797224 */ /* 0x000fe200078e0037 */
[----:B------:R-:W-:Y:S01]  /*93f0*/  LOP3.LUT R55, R53, UR26, R118, 0x96, !PT ;  /* 0x0000001a35377c12 */ /* 0x000fe2000f8e9676 */
[----:B------:R-:W-:Y:S01]  /*9400*/  IMAD.MOV.U32 R119, RZ, RZ, R56 ;  /* 0x000000ffff777224 */ /* 0x000fe200078e0038 */
[----:B------:R-:W-:-:S02]  /*9410*/  LOP3.LUT R56, R89, UR24, R52, 0x96, !PT ;  /* 0x0000001859387c12 */ /* 0x000fc4000f8e9634 */
[----:B------:R1:W3:Y:S01]  /*9420*/  LDL.LU.64 R52, [R1+0x228] ;  /* 0x0002280001347983 */ /* 0x0002e20000300a00 */
[----:B------:R-:W-:-:S04]  /*9430*/  SHF.R.U32.HI R59, RZ, 0x18, R59 ;  /* 0x00000018ff3b7819 */ /* 0x000fc8000001163b */
[----:B------:R-:W-:Y:S02]  /*9440*/  ISETP.GE.U32.AND P6, PT, R212, R59, PT ;  /* 0x0000003bd400720c */ /* 0x000fe40003fc6070 */
[----:B------:R-:W-:Y:S02]  /*9450*/  F2FP.PACK_AB R177, R177, R200 ;  /* 0x000000c8b1b1723e */ /* 0x000fe400000000ff */
[----:B------:R-:W-:Y:S02]  /*9460*/  SHF.R.U32.HI R67, RZ, 0x8, R67 ;  /* 0x00000008ff437819 */ /* 0x000fe40000011643 */
[----:B------:R-:W-:Y:S01]  /*9470*/  PRMT R200, R201, 0x7632, R200 ;  /* 0x00007632c9c87816 */ /* 0x000fe200000000c8 */
[----:B------:R-:W-:Y:S01]  /*9480*/  @!P5 HADD2 R54, -R198.H0_H0, -RZ.H0_H0 ;  /* 0xa00000ffc636d230 */ /* 0x000fe20000000900 */
[----:B------:R-:W-:Y:S01]  /*9490*/  LOP3.LUT R67, R67, 0xffff, RZ, 0xc0, !PT ;  /* 0x0000ffff43437812 */ /* 0x000fe200078ec0ff */
[----:B------:R-:W1:Y:S03]  /*94a0*/  MUFU.EX2 R194, R194 ;  /* 0x000000c200c27308 */ /* 0x000e660000000800 */
[----:B------:R-:W-:-:S02]  /*94b0*/  @!P5 PRMT R198, R54, 0x5410, RZ ;  /* 0x0000541036c6d816 */ /* 0x000fc400000000ff */
[----:B------:R-:W-:Y:S02]  /*94c0*/  ISETP.GE.U32.AND P5, PT, R212, R67, PT ;  /* 0x00000043d400720c */ /* 0x000fe40003fa6070 */
[----:B------:R-:W-:Y:S02]  /*94d0*/  PRMT R67, R201, 0x5410, R200 ;  /* 0x00005410c9437816 */ /* 0x000fe400000000c8 */
[----:B------:R-:W-:Y:S01]  /*94e0*/  LOP3.LUT R63, R63, 0xff, RZ, 0xc0, !PT ;  /* 0x000000ff3f3f7812 */ /* 0x000fe200078ec0ff */
[----:B------:R-:W-:Y:S01]  /*94f0*/  MUFU.EX2 R190, R190 ;  /* 0x000000be00be7308 */ /* 0x000fe20000000800 */
[----:B-1----:R-:W-:-:S07]  /*9500*/  FADD.FTZ R62, R194, R62 ;  /* 0x0000003ec23e7221 */ /* 0x002fce0000010000 */
[----:B------:R1:W1:Y:S01]  /*9510*/  MUFU.EX2 R59, R173 ;  /* 0x000000ad003b7308 */ /* 0x0002620000000800 */
[----:B------:R-:W-:Y:S01]  /*9520*/  @!P1 HADD2 R51, -R195.H0_H0, -RZ.H0_H0 ;  /* 0xa00000ffc3339230 */ /* 0x000fe20000000900 */
[----:B-1----:R-:W-:Y:S02]  /*9530*/  F2FP.PACK_AB R173, R194, R196 ;  /* 0x000000c4c2ad723e */ /* 0x002fe400000000ff */
[----:B------:R-:W-:-:S05]  /*9540*/  PRMT R194, R195, 0x7632, R194 ;  /* 0x00007632c3c27816 */ /* 0x000fca00000000c2 */
[----:B------:R-:W-:Y:S01]  /*9550*/  @!P5 HADD2 R50, -R194.H0_H0, -RZ.H0_H0 ;  /* 0xa00000ffc232d230 */ /* 0x000fe20000000900 */
[----:B------:R-:W1:Y:S01]  /*9560*/  MUFU.EX2 R166, R166 ;  /* 0x000000a600a67308 */ /* 0x000e620000000800 */
[----:B------:R-:W-:Y:S01]  /*9570*/  PRMT R196, R197, 0x7632, R196 ;  /* 0x00007632c5c47816 */ /* 0x000fe200000000c4 */
[C---:B------:R-:W-:Y:S01]  /*9580*/  FADD.FTZ R57, R59.reuse, R57 ;  /* 0x000000393b397221 */ /* 0x040fe20000010000 */
[----:B------:R-:W-:Y:S02]  /*9590*/  SHF.R.U32.HI R58, RZ, 0x8, R58 ;  /* 0x00000008ff3a7819 */ /* 0x000fe4000001163a */
[----:B------:R-:W-:Y:S01]  /*95a0*/  F2FP.PACK_AB R131, R59, R131 ;  /* 0x000000833b83723e */ /* 0x000fe200000000ff */
[----:B------:R-:W-:Y:S02]  /*95b0*/  @!P3 HADD2 R48, -R196.H0_H0, -RZ.H0_H0 ;  /* 0xa00000ffc430b230 */ /* 0x000fe40000000900 */
[----:B------:R-:W-:Y:S01]  /*95c0*/  MUFU.EX2 R186, R186 ;  /* 0x000000ba00ba7308 */ /* 0x000fe20000000800 */
[----:B------:R-:W-:-:S02]  /*95d0*/  SHF.R.U32.HI R59, RZ, 0x10, R120 ;  /* 0x00000010ff3b7819 */ /* 0x000fc40000011678 */
[----:B------:R-:W-:Y:S02]  /*95e0*/  LOP3.LUT R58, R58, 0xffff, RZ, 0xc0, !PT ;  /* 0x0000ffff3a3a7812 */ /* 0x000fe400078ec0ff */
[----:B------:R-:W-:Y:S02]  /*95f0*/  PRMT R192, R193, 0x7632, R192 ;  /* 0x00007632c1c07816 */ /* 0x000fe400000000c0 */
[----:B------:R-:W-:Y:S02]  /*9600*/  LOP3.LUT R59, R59, 0xff, RZ, 0xc0, !PT ;  /* 0x000000ff3b3b7812 */ /* 0x000fe400078ec0ff */
[----:B------:R-:W-:Y:S01]  /*9610*/  SHF.R.U32.HI R60, RZ, 0x18, R120 ;  /* 0x00000018ff3c7819 */ /* 0x000fe20000011678 */
[----:B------:R-:W-:Y:S01]  /*9620*/  IMAD.MOV.U32 R54, RZ, RZ, R4 ;  /* 0x000000ffff367224 */ /* 0x000fe200078e0004 */
[----:B------:R-:W-:Y:S01]  /*9630*/  @!P4 HADD2 R43, -R187.H0_H0, -RZ.H0_H0 ;  /* 0xa00000ffbb2bc230 */ /* 0x000fe20000000900 */
[----:B------:R-:W2:Y:S01]  /*9640*/  LDL.LU R4, [R1+0x220] ;  /* 0x0002200001047983 */ /* 0x000ea20000300800 */
[----:B---3--:R-:W-:-:S05]  /*9650*/  @!P6 HADD2 R53, -R200.H0_H0, -RZ.H0_H0 ;  /* 0xa00000ffc835e230 */ /* 0x008fca0000000900 */
[----:B------:R-:W-:Y:S01]  /*9660*/  @!P6 PRMT R200, R53, 0x5410, RZ ;  /* 0x0000541035c8e816 */ /* 0x000fe200000000ff */
[----:B------:R-:W-:Y:S01]  /*9670*/  IMAD.MOV.U32 R53, RZ, RZ, R217 ;  /* 0x000000ffff357224 */ /* 0x000fe200078e00d9 */
[----:B------:R-:W-:Y:S01]  /*9680*/  ISETP.GE.U32.AND P6, PT, R212, R63, PT ;  /* 0x0000003fd400720c */ /* 0x000fe20003fc6070 */
[----:B------:R-:W-:Y:S01]  /*9690*/  @!P2 HADD2 R52, -R201.H0_H0, -RZ.H0_H0 ;  /* 0xa00000ffc934a230 */ /* 0x000fe20000000900 */
[----:B------:R3:W5:Y:S01]  /*96a0*/  LDL.LU R217, [R1+0x21c] ;  /* 0x00021c0001d97983 */ /* 0x0007620000300800 */
[----:B------:R-:W-:Y:S01]  /*96b0*/  IMAD.MOV.U32 R63, RZ, RZ, R53 ;  /* 0x000000ffff3f7224 */ /* 0x000fe200078e0035 */
[----:B------:R-:W-:-:S04]  /*96c0*/  LOP3.LUT R53, R61, 0xffff, RZ, 0xc0, !PT ;  /* 0x0000ffff3d357812 */ /* 0x000fc800078ec0ff */
[----:B------:R-:W-:Y:S02]  /*96d0*/  SHF.R.U32.HI R53, RZ, 0x8, R53 ;  /* 0x00000008ff357819 */ /* 0x000fe40000011635 */
[----:B------:R-:W-:Y:S01]  /*96e0*/  @!P2 PRMT R201, R52, 0x5410, RZ ;  /* 0x0000541034c9a816 */ /* 0x000fe200000000ff */
[----:B------:R-:W-:Y:S01]  /*96f0*/  IMAD.MOV.U32 R52, RZ, RZ, R216 ;  /* 0x000000ffff347224 */ /* 0x000fe200078e00d8 */
[----:B------:R-:W-:Y:S01]  /*9700*/  LOP3.LUT R53, R53, 0xffff, RZ, 0xc0, !PT ;  /* 0x0000ffff35357812 */ /* 0x000fe200078ec0ff */
[----:B------:R-:W-:Y:S01]  /*9710*/  @!P6 HADD2 R49, -R197.H0_H0, -RZ.H0_H0 ;  /* 0xa00000ffc531e230 */ /* 0x000fe20000000900 */
[----:B------:R3:W5:Y:S02]  /*9720*/  LDL.LU R216, [R1+0x218] ;  /* 0x0002180001d87983 */ /* 0x0007640000300800 */
[----:B------:R-:W-:Y:S01]  /*9730*/  ISETP.GE.U32.AND P2, PT, R212, R53, PT ;  /* 0x00000035d400720c */ /* 0x000fe20003f46070 */
[----:B------:R-:W-:Y:S02]  /*9740*/  IMAD.MOV.U32 R53, RZ, RZ, R52 ;  /* 0x000000ffff357224 */ /* 0x000fe400078e0034 */
[----:B------:R-:W-:Y:S01]  /*9750*/  FADD.FTZ R52, R190, R62 ;  /* 0x0000003ebe347221 */ /* 0x000fe20000010000 */
[----:B------:R-:W-:-:S02]  /*9760*/  PRMT R62, R195, 0x5410, R194 ;  /* 0x00005410c33e7816 */ /* 0x000fc400000000c2 */
[----:B------:R-:W-:Y:S02]  /*9770*/  @!P5 PRMT R194, R50, 0x5410, RZ ;  /* 0x0000541032c2d816 */ /* 0x000fe400000000ff */
[--C-:B------:R-:W-:Y:S02]  /*9780*/  SHF.R.U32.HI R50, RZ, 0x18, R61.reuse ;  /* 0x00000018ff327819 */ /* 0x100fe4000001163d */
[----:B------:R-:W-:Y:S02]  /*9790*/  @!P1 PRMT R195, R51, 0x5410, RZ ;  /* 0x0000541033c39816 */ /* 0x000fe400000000ff */
[----:B------:R-:W-:Y:S02]  /*97a0*/  LOP3.LUT R51, R61, 0xff, RZ, 0xc0, !PT ;  /* 0x000000ff3d337812 */ /* 0x000fe400078ec0ff */
[----:B------:R-:W-:Y:S02]  /*97b0*/  SHF.R.U32.HI R61, RZ, 0x10, R61 ;  /* 0x00000010ff3d7819 */ /* 0x000fe4000001163d */
[----:B------:R-:W-:-:S02]  /*97c0*/  ISETP.GE.U32.AND P5, PT, R212, R50, PT ;  /* 0x00000032d400720c */ /* 0x000fc40003fa6070 */
[----:B------:R-:W-:Y:S02]  /*97d0*/  PRMT R50, R197, 0x5410, R196 ;  /* 0x00005410c5327816 */ /* 0x000fe400000000c4 */
[----:B------:R-:W-:Y:S02]  /*97e0*/  @!P6 PRMT R197, R49, 0x5410, RZ ;  /* 0x0000541031c5e816 */ /* 0x000fe400000000ff */
[----:B------:R-:W-:-:S04]  /*97f0*/  LOP3.LUT R49, R61, 0xff, RZ, 0xc0, !PT ;  /* 0x000000ff3d317812 */ /* 0x000fc800078ec0ff */
[C---:B------:R-:W-:Y:S01]  /*9800*/  ISETP.GE.U32.AND P6, PT, R212.reuse, R49, PT ;  /* 0x00000031d400720c */ /* 0x040fe20003fc6070 */
[----:B------:R-:W-:Y:S01]  /*9810*/  IMAD.MOV.U32 R49, RZ, RZ, R127 ;  /* 0x000000ffff317224 */ /* 0x000fe200078e007f */
[----:B------:R-:W-:Y:S01]  /*9820*/  ISETP.GE.U32.AND P1, PT, R212, R51, PT ;  /* 0x00000033d400720c */ /* 0x000fe20003f26070 */
[----:B------:R-:W3:Y:S01]  /*9830*/  MUFU.EX2 R127, R188 ;  /* 0x000000bc007f7308 */ /* 0x000ee20000000800 */
[C---:B-1----:R-:W-:Y:S01]  /*9840*/  FADD.FTZ R52, R166.reuse, R52 ;  /* 0x00000034a6347221 */ /* 0x042fe20000010000 */
[----:B------:R-:W-:Y:S02]  /*9850*/  F2FP.PACK_AB R166, R166, R190 ;  /* 0x000000bea6a6723e */ /* 0x000fe400000000ff */
[----:B------:R-:W-:Y:S02]  /*9860*/  PRMT R190, R191, 0x7632, R190 ;  /* 0x00007632bfbe7816 */ /* 0x000fe400000000be */
[----:B------:R-:W-:-:S03]  /*9870*/  @!P3 PRMT R196, R48, 0x5410, RZ ;  /* 0x0000541030c4b816 */ /* 0x000fc600000000ff */
[----:B------:R-:W-:Y:S02]  /*9880*/  @!P2 HADD2 R46, -R190.H0_H0, -RZ.H0_H0 ;  /* 0xa00000ffbe2ea230 */ /* 0x000fe40000000900 */
[----:B------:R-:W-:Y:S01]  /*9890*/  @!P6 HADD2 R45, -R193.H0_H0, -RZ.H0_H0 ;  /* 0xa00000ffc12de230 */ /* 0x000fe20000000900 */
[----:B------:R-:W-:Y:S01]  /*98a0*/  PRMT R48, R191, 0x5410, R190 ;  /* 0x00005410bf307816 */ /* 0x000fe200000000be */
[----:B------:R-:W-:Y:S01]  /*98b0*/  @!P1 HADD2 R47, -R191.H0_H0, -RZ.H0_H0 ;  /* 0xa00000ffbf2f9230 */ /* 0x000fe20000000900 */
[----:B------:R-:W-:Y:S02]  /*98c0*/  @!P2 PRMT R190, R46, 0x5410, RZ ;  /* 0x000054102ebea816 */ /* 0x000fe400000000ff */
[C---:B------:R-:W-:Y:S02]  /*98d0*/  ISETP.GE.U32.AND P3, PT, R212.reuse, R58, PT ;  /* 0x0000003ad400720c */ /* 0x040fe40003f66070 */
[----:B------:R-:W-:Y:S02]  /*98e0*/  PRMT R46, R193, 0x5410, R192 ;  /* 0x00005410c12e7816 */ /* 0x000fe400000000c0 */
[----:B------:R-:W-:-:S02]  /*98f0*/  ISETP.GE.U32.AND P2, PT, R212, R59, PT ;  /* 0x0000003bd400720c */ /* 0x000fc40003f46070 */
[----:B------:R-:W-:Y:S01]  /*9900*/  @!P6 PRMT R193, R45, 0x5410, RZ ;  /* 0x000054102dc1e816 */ /* 0x000fe200000000ff */
[----:B---3--:R-:W-:Y:S01]  /*9910*/  FADD.FTZ R45, R127, R57 ;  /* 0x000000397f2d7221 */ /* 0x008fe20000010000 */
[----:B------:R-:W-:Y:S01]  /*9920*/  @!P1 PRMT R191, R47, 0x5410, RZ ;  /* 0x000054102fbf9816 */ /* 0x000fe200000000ff */
[----:B------:R-:W-:Y:S01]  /*9930*/  IMAD.MOV.U32 R51, RZ, RZ, R119 ;  /* 0x000000ffff337224 */ /* 0x000fe200078e0077 */
[----:B------:R-:W-:Y:S01]  /*9940*/  ISETP.GE.U32.AND P1, PT, R212, R60, PT ;  /* 0x0000003cd400720c */ /* 0x000fe20003f26070 */
[C---:B------:R-:W-:Y:S01]  /*9950*/  FADD.FTZ R45, R186.reuse, R45 ;  /* 0x0000002dba2d7221 */ /* 0x040fe20000010000 */
[----:B------:R-:W-:Y:S01]  /*9960*/  F2FP.PACK_AB R127, R186, R127 ;  /* 0x0000007fba7f723e */ /* 0x000fe200000000ff */
[----:B------:R-:W-:Y:S01]  /*9970*/  IMAD.MOV.U32 R119, RZ, RZ, R129 ;  /* 0x000000ffff777224 */ /* 0x000fe200078e0081 */
[----:B------:R-:W-:Y:S01]  /*9980*/  PRMT R186, R187, 0x7632, R186 ;  /* 0x00007632bbba7816 */ /* 0x000fe200000000ba */
[----:B------:R-:W1:Y:S01]  /*9990*/  MUFU.EX2 R129, R215 ;  /* 0x000000d700817308 */ /* 0x000e620000000800 */
[----:B------:R-:W-:Y:S01]  /*99a0*/  @!P5 HADD2 R44, -R192.H0_H0, -RZ.H0_H0 ;  /* 0xa00000ffc02cd230 */ /* 0x000fe20000000900 */
[----:B------:R-:W-:-:S02]  /*99b0*/  PRMT R188, R189, 0x7632, R188 ;  /* 0x00007632bdbc7816 */ /* 0x000fc400000000bc */
[----:B------:R-:W-:Y:S01]  /*99c0*/  @!P3 HADD2 R42, -R186.H0_H0, -RZ.H0_H0 ;  /* 0xa00000ffba2ab230 */ /* 0x000fe20000000900 */
[----:B------:R-:W-:Y:S01]  /*99d0*/  IMAD.WIDE.U32 R58, R55, -0x2daee0ad, RZ ;  /* 0xd2511f53373a7825 */ /* 0x000fe200078e00ff */
[----:B------:R-:W-:Y:S01]  /*99e0*/  @!P2 HADD2 R41, -R189.H0_H0, -RZ.H0_H0 ;  /* 0xa00000ffbd29a230 */ /* 0x000fe20000000900 */
[----:B------:R-:W-:Y:S02]  /*99f0*/  @!P5 PRMT R192, R44, 0x5410, RZ ;  /* 0x000054102cc0d816 */ /* 0x000fe400000000ff */
[----:B------:R-:W-:Y:S01]  /*9a00*/  PRMT R44, R187, 0x5410, R186 ;  /* 0x00005410bb2c7816 */ /* 0x000fe200000000ba */
[----:B------:R-:W-:Y:S01]  /*9a10*/  @!P1 HADD2 R40, -R188.H0_H0, -RZ.H0_H0 ;  /* 0xa00000ffbc289230 */ /* 0x000fe20000000900 */
[----:B------:R-:W-:Y:S02]  /*9a20*/  @!P3 PRMT R186, R42, 0x5410, RZ ;  /* 0x000054102abab816 */ /* 0x000fe400000000ff */
[----:B------:R-:W-:Y:S02]  /*9a30*/  PRMT R42, R189, 0x5410, R188 ;  /* 0x00005410bd2a7816 */ /* 0x000fe400000000bc */
[----:B------:R-:W-:Y:S01]  /*9a40*/  @!P2 PRMT R189, R41, 0x5410, RZ ;  /* 0x0000541029bda816 */ /* 0x000fe200000000ff */
[----:B------:R-:W-:Y:S01]  /*9a50*/  IMAD.MOV.U32 R60, RZ, RZ, R49 ;  /* 0x000000ffff3c7224 */ /* 0x000fe200078e0031 */
[----:B------:R-:W-:Y:S01]  /*9a60*/  LOP3.LUT R41, R59, UR22, R116, 0x96, !PT ;  /* 0x000000163b297c12 */ /* 0x000fe2000f8e9674 */
[----:B------:R-:W-:Y:S01]  /*9a70*/  IMAD.MOV.U32 R49, RZ, RZ, R53 ;  /* 0x000000ffff317224 */ /* 0x000fe200078e0035 */
[----:B------:R-:W-:Y:S01]  /*9a80*/  @!P1 PRMT R188, R40, 0x5410, RZ ;  /* 0x0000541028bc9816 */ /* 0x000fe200000000ff */
[----:B-1----:R-:W-:Y:S01]  /*9a90*/  FADD.FTZ R40, R129, R52 ;  /* 0x0000003481287221 */ /* 0x002fe20000010000 */
[----:B------:R1:W5:Y:S01]  /*9aa0*/  LDL.LU R215, [R1+0x214] ;  /* 0x0002140001d77983 */ /* 0x0003620000300800 */
[----:B------:R-:W-:-:S04]  /*9ab0*/  IMAD.WIDE.U32 R52, R41, -0x326172a9, RZ ;  /* 0xcd9e8d5729347825 */ /* 0x000fc800078e00ff */
[----:B------:R-:W-:Y:S01]  /*9ac0*/  IMAD.MOV.U32 R47, RZ, RZ, R54 ;  /* 0x000000ffff2f7224 */ /* 0x000fe200078e0036 */
[----:B------:R-:W-:Y:S01]  /*9ad0*/  LOP3.LUT R41, R53, UR19, R88, 0x96, !PT ;  /* 0x0000001335297c12 */ /* 0x000fe2000f8e9658 */
[----:B------:R-:W-:Y:S01]  /*9ae0*/  IMAD.WIDE.U32 R54, R56, -0x2daee0ad, RZ ;  /* 0xd2511f5338367825 */ /* 0x000fe200078e00ff */
[----:B------:R-:W-:-:S03]  /*9af0*/  @!P4 PRMT R187, R43, 0x5410, RZ ;  /* 0x000054102bbbc816 */ /* 0x000fc600000000ff */
[----:B------:R-:W-:Y:S01]  /*9b00*/  IMAD.WIDE.U32 R56, R41, -0x2daee0ad, RZ ;  /* 0xd2511f5329387825 */ /* 0x000fe200078e00ff */
[----:B------:R-:W-:-:S04]  /*9b10*/  LOP3.LUT R43, R55, UR18, R58, 0x96, !PT ;  /* 0x00000012372b7c12 */ /* 0x000fc8000f8e963a */
[----:B------:R-:W-:Y:S01]  /*9b20*/  LOP3.LUT R41, R57, UR13, R54, 0x96, !PT ;  /* 0x0000000d39297c12 */ /* 0x000fe2000f8e9636 */
[----:B------:R-:W-:-:S05]  /*9b30*/  IMAD.WIDE.U32 R54, R43, -0x326172a9, RZ ;  /* 0xcd9e8d572b367825 */ /* 0x000fca00078e00ff */
[----:B------:R-:W-:-:S05]  /*9b40*/  LOP3.LUT R52, R55, UR14, R52, 0x96, !PT ;  /* 0x0000000e37347c12 */ /* 0x000fca000f8e9634 */
[----:B------:R-:W-:-:S05]  /*9b50*/  IMAD.WIDE.U32 R52, R52, -0x2daee0ad, RZ ;  /* 0xd2511f5334347825 */ /* 0x000fca00078e00ff */
[----:B------:R-:W-:Y:S01]  /*9b60*/  LOP3.LUT R43, R53, UR9, R56, 0x96, !PT ;  /* 0x00000009352b7c12 */ /* 0x000fe2000f8e9638 */
[----:B------:R-:W-:-:S05]  /*9b70*/  IMAD.WIDE.U32 R56, R41, -0x326172a9, RZ ;  /* 0xcd9e8d5729387825 */ /* 0x000fca00078e00ff */
[----:B------:R-:W-:Y:S01]  /*9b80*/  LOP3.LUT R41, R57, UR10, R54, 0x96, !PT ;  /* 0x0000000a39297c12 */ /* 0x000fe2000f8e9636 */
[----:B------:R-:W-:-:S05]  /*9b90*/  IMAD.WIDE.U32 R54, R43, -0x326172a9, RZ ;  /* 0xcd9e8d572b367825 */ /* 0x000fca00078e00ff */
[----:B------:R-:W-:Y:S01]  /*9ba0*/  LOP3.LUT R43, R55, UR29, R56, 0x96, !PT ;  /* 0x0000001d372b7c12 */ /* 0x000fe2000f8e9638 */
[----:B------:R-:W-:-:S03]  /*9bb0*/  IMAD.MOV.U32 R59, RZ, RZ, R47 ;  /* 0x000000ffff3b7224 */ /* 0x000fc600078e002f */
[----:B------:R-:W-:-:S04]  /*9bc0*/  LOP3.LUT R47, R43, 0xff, RZ, 0xc0, !PT ;  /* 0x000000ff2b2f7812 */ /* 0x000fc800078ec0ff */
[----:B------:R-:W-:Y:S02]  /*9bd0*/  ISETP.GE.U32.AND P1, PT, R212, R47, PT ;  /* 0x0000002fd400720c */ /* 0x000fe40003f26070 */
[----:B------:R-:W-:-:S04]  /*9be0*/  LOP3.LUT R47, R43, 0xffff, RZ, 0xc0, !PT ;  /* 0x0000ffff2b2f7812 */ /* 0x000fc800078ec0ff */
[----:B------:R-:W-:-:S04]  /*9bf0*/  SHF.R.U32.HI R47, RZ, 0x8, R47 ;  /* 0x00000008ff2f7819 */ /* 0x000fc8000001162f */
[----:B------:R-:W-:-:S04]  /*9c00*/  LOP3.LUT R47, R47, 0xffff, RZ, 0xc0, !PT ;  /* 0x0000ffff2f2f7812 */ /* 0x000fc800078ec0ff */
[C---:B------:R-:W-:Y:S02]  /*9c10*/  ISETP.GE.U32.AND P4, PT, R212.reuse, R47, PT ;  /* 0x0000002fd400720c */ /* 0x040fe40003f86070 */
[--C-:B------:R-:W-:Y:S02]  /*9c20*/  SHF.R.U32.HI R47, RZ, 0x10, R43.reuse ;  /* 0x00000010ff2f7819 */ /* 0x100fe4000001162b */
[----:B------:R-:W-:Y:S02]  /*9c30*/  SHF.R.U32.HI R43, RZ, 0x18, R43 ;  /* 0x00000018ff2b7819 */ /* 0x000fe4000001162b */
[----:B------:R-:W-:Y:S02]  /*9c40*/  LOP3.LUT R47, R47, 0xff, RZ, 0xc0, !PT ;  /* 0x000000ff2f2f7812 */ /* 0x000fe400078ec0ff */
[----:B------:R-:W-:Y:S02]  /*9c50*/  ISETP.GE.U32.AND P5, PT, R212, R43, PT ;  /* 0x0000002bd400720c */ /* 0x000fe40003fa6070 */
[----:B------:R-:W-:Y:S01]  /*9c60*/  LOP3.LUT R43, R54, 0xff, RZ, 0xc0, !PT ;  /* 0x000000ff362b7812 */ /* 0x000fe200078ec0ff */
[----:B------:R-:W-:Y:S01]  /*9c70*/  IMAD.MOV.U32 R58, RZ, RZ, R49 ;  /* 0x000000ffff3a7224 */ /* 0x000fe200078e0031 */
[----:B------:R-:W-:-:S02]  /*9c80*/  ISETP.GE.U32.AND P2, PT, R212, R47, PT ;  /* 0x0000002fd400720c */ /* 0x000fc40003f46070 */
[----:B------:R-:W-:Y:S02]  /*9c90*/  ISETP.GE.U32.AND P3, PT, R212, R43, PT ;  /* 0x0000002bd400720c */ /* 0x000fe40003f66070 */
[--C-:B------:R-:W-:Y:S02]  /*9ca0*/  SHF.R.U32.HI R49, RZ, 0x18, R54.reuse ;  /* 0x00000018ff317819 */ /* 0x100fe40000011636 */
[----:B------:R-:W-:Y:S02]  /*9cb0*/  LOP3.LUT R43, R54, 0xffff, RZ, 0xc0, !PT ;  /* 0x0000ffff362b7812 */ /* 0x000fe400078ec0ff */
[----:B------:R-:W-:Y:S02]  /*9cc0*/  SHF.R.U32.HI R47, RZ, 0x10, R54 ;  /* 0x00000010ff2f7819 */ /* 0x000fe40000011636 */
[----:B------:R-:W3:Y:S01]  /*9cd0*/  LDL R54, [R1+0x17c] ;  /* 0x00017c0001367983 */ /* 0x000ee20000100800 */
[----:B------:R-:W-:Y:S02]  /*9ce0*/  IMAD.MOV.U32 R61, RZ, RZ, R63 ;  /* 0x000000ffff3d7224 */ /* 0x000fe400078e003f */
[----:B------:R-:W-:Y:S01]  /*9cf0*/  IMAD.MOV.U32 R63, RZ, RZ, R123 ;  /* 0x000000ffff3f7224 */ /* 0x000fe200078e007b */
[----:B------:R-:W-:Y:S01]  /*9d00*/  MUFU.EX2 R184, R184 ;  /* 0x000000b800b87308 */ /* 0x000fe20000000800 */
[----:B--2---:R-:W-:-:S07]  /*9d10*/  IMAD.MOV.U32 R56, RZ, RZ, R125 ;  /* 0x000000ffff387224 */ /* 0x004fce00078e007d */
[----:B------:R-:W2:Y:S01]  /*9d20*/  MUFU.EX2 R123, R182 ;  /* 0x000000b6007b7308 */ /* 0x000ea20000000800 */
[----:B------:R-:W-:-:S07]  /*9d30*/  IMAD.MOV.U32 R57, RZ, RZ, R119 ;  /* 0x000000ffff397224 */ /* 0x000fce00078e0077 */
[----:B------:R-:W1:Y:S08]  /*9d40*/  MUFU.EX2 R180, R180 ;  /* 0x000000b400b47308 */ /* 0x000e700000000800 */
[----:B------:R-:W1:Y:S08]  /*9d50*/  MUFU.EX2 R125, R178 ;  /* 0x000000b2007d7308 */ /* 0x000e700000000800 */
[----:B------:R-:W4:Y:S01]  /*9d60*/  MUFU.EX2 R119, R174 ;  /* 0x000000ae00777308 */ /* 0x000f220000000800 */
[----:B--2---:R-:W-:-:S07]  /*9d70*/  FADD.FTZ R45, R123, R45 ;  /* 0x0000002d7b2d7221 */ /* 0x004fce0000010000 */
[----:B------:R-:W2:Y:S01]  /*9d80*/  MUFU.EX2 R176, R176 ;  /* 0x000000b000b07308 */ /* 0x000ea20000000800 */
[----:B------:R-:W-:Y:S01]  /*9d90*/  FADD.FTZ R40, R184, R40 ;  /* 0x00000028b8287221 */ /* 0x000fe20000010000 */
[----:B------:R-:W-:Y:S01]  /*9da0*/  ISETP.GE.U32.AND P6, PT, R212, R49, PT ;  /* 0x00000031d400720c */ /* 0x000fe20003fc6070 */
[----:B-1----:R-:W-:Y:S02]  /*9db0*/  FADD.FTZ R45, R180, R45 ;  /* 0x0000002db42d7221 */ /* 0x002fe40000010000 */
[----:B------:R-:W-:-:S03]  /*9dc0*/  FADD.FTZ R49, R125, R40 ;  /* 0x000000287d317221 */ /* 0x000fc60000010000 */
[----:B------:R-:W1:Y:S01]  /*9dd0*/  MUFU.EX2 R172, R172 ;  /* 0x000000ac00ac7308 */ /* 0x000e620000000800 */
[----:B----4-:R-:W-:Y:S02]  /*9de0*/  FADD.FTZ R40, R119, R45 ;  /* 0x0000002d77287221 */ /* 0x010fe40000010000 */
[----:B--2---:R-:W-:Y:S02]  /*9df0*/  FADD.FTZ R45, R176, R49 ;  /* 0x00000031b02d7221 */ /* 0x004fe40000010000 */
[----:B------:R-:W-:-:S03]  /*9e00*/  IMAD.MOV.U32 R49, RZ, RZ, R121 ;  /* 0x000000ffff317224 */ /* 0x000fc600078e0079 */
[----:B------:R-:W2:Y:S01]  /*9e10*/  MUFU.EX2 R121, R167 ;  /* 0x000000a700797308 */ /* 0x000ea20000000800 */
[----:B------:R-:W-:-:S07]  /*9e20*/  PRMT R182, R183, 0x7632, R182 ;  /* 0x00007632b7b67816 */ /* 0x000fce00000000b6 */
[----:B------:R-:W4:Y:S01]  /*9e30*/  MUFU.EX2 R165, R165 ;  /* 0x000000a500a57308 */ /* 0x000f220000000800 */
[----:B-1----:R-:W-:Y:S01]  /*9e40*/  FADD.FTZ R40, R172, R40 ;  /* 0x00000028ac287221 */ /* 0x002fe20000010000 */
[----:B------:R-:W-:Y:S01]  /*9e50*/  @!P4 HADD2 R38, -R182.H0_H0, -RZ.H0_H0 ;  /* 0xa00000ffb626c230 */ /* 0x000fe20000000900 */
[----:B------:R-:W-:Y:S01]  /*9e60*/  IMAD.MOV.U32 R55, RZ, RZ, R214 ;  /* 0x000000ffff377224 */ /* 0x000fe200078e00d6 */
[----:B------:R-:W-:Y:S01]  /*9e70*/  SHF.R.U32.HI R43, RZ, 0x8, R43 ;  /* 0x00000008ff2b7819 */ /* 0x000fe2000001162b */
[----:B------:R1:W5:Y:S01]  /*9e80*/  LDL.LU R214, [R1+0x210] ;  /* 0x0002100001d67983 */ /* 0x0003620000300800 */
[----:B--2---:R-:W-:-:S03]  /*9e90*/  FADD.FTZ R45, R121, R45 ;  /* 0x0000002d792d7221 */ /* 0x004fc60000010000 */
[----:B------:R2:W-:Y:S01]  /*9ea0*/  STL [R1+0x1e0], R40 ;  /* 0x0001e02801007387 */ /* 0x0005e20000100800 */
[----:B------:R-:W-:Y:S01]  /*9eb0*/  @!P1 HADD2 R39, -R183.H0_H0, -RZ.H0_H0 ;  /* 0xa00000ffb7279230 */ /* 0x000fe20000000900 */
[----:B------:R-:W-:Y:S02]  /*9ec0*/  LOP3.LUT R43, R43, 0xffff, RZ, 0xc0, !PT ;  /* 0x0000ffff2b2b7812 */ /* 0x000fe400078ec0ff */
[----:B------:R-:W-:Y:S02]  /*9ed0*/  F2FP.PACK_AB R129, R184, R129 ;  /* 0x00000081b881723e */ /* 0x000fe400000000ff */
[----:B------:R-:W-:Y:S02]  /*9ee0*/  LOP3.LUT R47, R47, 0xff, RZ, 0xc0, !PT ;  /* 0x000000ff2f2f7812 */ /* 0x000fe400078ec0ff */
[----:B------:R-:W-:Y:S01]  /*9ef0*/  PRMT R184, R185, 0x7632, R184 ;  /* 0x00007632b9b87816 */ /* 0x000fe200000000b8 */
[----:B------:R-:W-:Y:S01]  /*9f00*/  @!P2 HADD2 R36, -R185.H0_H0, -RZ.H0_H0 ;  /* 0xa00000ffb924a230 */ /* 0x000fe20000000900 */
[----:B------:R-:W-:-:S03]  /*9f10*/  PRMT R178, R179, 0x7632, R178 ;  /* 0x00007632b3b27816 */ /* 0x000fc600000000b2 */
[----:B------:R-:W-:Y:S01]  /*9f20*/  @!P5 HADD2 R37, -R184.H0_H0, -RZ.H0_H0 ;  /* 0xa00000ffb825d230 */ /* 0x000fe20000000900 */
[----:B--2---:R-:W-:Y:S02]  /*9f30*/  PRMT R40, R183, 0x5410, R182 ;  /* 0x00005410b7287816 */ /* 0x004fe400000000b6 */
[----:B------:R-:W-:Y:S01]  /*9f40*/  @!P4 PRMT R182, R38, 0x5410, RZ ;  /* 0x0000541026b6c816 */ /* 0x000fe200000000ff */
[----:B----4-:R-:W-:Y:S01]  /*9f50*/  FADD.FTZ R38, R165, R45 ;  /* 0x0000002da5267221 */ /* 0x010fe20000010000 */
[C---:B------:R-:W-:Y:S02]  /*9f60*/  ISETP.GE.U32.AND P4, PT, R212.reuse, R43, PT ;  /* 0x0000002bd400720c */ /* 0x040fe40003f86070 */
[----:B------:R-:W-:Y:S02]  /*9f70*/  @!P1 PRMT R183, R39, 0x5410, RZ ;  /* 0x0000541027b79816 */ /* 0x000fe400000000ff */
[----:B------:R2:W-:Y:S01]  /*9f80*/  STL [R1+0x1e4], R38 ;  /* 0x0001e42601007387 */ /* 0x0005e20000100800 */
[----:B------:R-:W-:-:S02]  /*9f90*/  ISETP.GE.U32.AND P1, PT, R212, R47, PT ;  /* 0x0000002fd400720c */ /* 0x000fc40003f26070 */
[----:B------:R-:W-:Y:S02]  /*9fa0*/  F2FP.PACK_AB R123, R180, R123 ;  /* 0x0000007bb47b723e */ /* 0x000fe400000000ff */
[----:B------:R-:W-:-:S04]  /*9fb0*/  PRMT R180, R181, 0x7632, R180 ;  /* 0x00007632b5b47816 */ /* 0x000fc800000000b4 */
[----:B------:R-:W-:Y:S01]  /*9fc0*/  @!P4 HADD2 R34, -R178.H0_H0, -RZ.H0_H0 ;  /* 0xa00000ffb222c230 */ /* 0x000fe20000000900 */
[----:B--2---:R-:W-:Y:S01]  /*9fd0*/  IMAD.WIDE.U32 R38, R41, -0x2daee0ad, RZ ;  /* 0xd2511f5329267825 */ /* 0x004fe200078e00ff */
[----:B------:R-:W-:-:S04]  /*9fe0*/  PRMT R41, R185, 0x5410, R184 ;  /* 0x00005410b9297816 */ /* 0x000fc800000000b8 */
[----:B------:R-:W-:Y:S02]  /*9ff0*/  LOP3.LUT R43, R39, UR28, R52, 0x96, !PT ;  /* 0x0000001c272b7c12 */ /* 0x000fe4000f8e9634 */
[----:B------:R-:W-:Y:S02]  /*a000*/  @!P5 PRMT R184, R37, 0x5410, RZ ;  /* 0x0000541025b8d816 */ /* 0x000fe400000000ff */
[----:B------:R-:W-:Y:S02]  /*a010*/  SHF.R.U32.HI R37, RZ, 0x18, R43 ;  /* 0x00000018ff257819 */ /* 0x000fe4000001162b */
[----:B------:R-:W-:Y:S02]  /*a020*/  @!P2 PRMT R185, R36, 0x5410, RZ ;  /* 0x0000541024b9a816 */ /* 0x000fe400000000ff */
[----:B------:R-:W-:Y:S01]  /*a030*/  ISETP.GE.U32.AND P2, PT, R212, R37, PT ;  /* 0x00000025d400720c */ /* 0x000fe20003f46070 */
[----:B------:R-:W-:Y:S01]  /*a040*/  @!P1 HADD2 R33, -R181.H0_H0, -RZ.H0_H0 ;  /* 0xa00000ffb5219230 */ /* 0x000fe20000000900 */
[----:B------:R-:W-:-:S02]  /*a050*/  LOP3.LUT R45, R43, 0xff, RZ, 0xc0, !PT ;  /* 0x000000ff2b2d7812 */ /* 0x000fc400078ec0ff */
[----:B------:R-:W-:Y:S02]  /*a060*/  SHF.R.U32.HI R36, RZ, 0x10, R43 ;  /* 0x00000010ff247819 */ /* 0x000fe4000001162b */
[----:B------:R-:W-:Y:S02]  /*a070*/  LOP3.LUT R37, R43, 0xffff, RZ, 0xc0, !PT ;  /* 0x0000ffff2b257812 */ /* 0x000fe400078ec0ff */
[----:B------:R-:W-:Y:S02]  /*a080*/  PRMT R43, R179, 0x5410, R178 ;  /* 0x00005410b32b7816 */ /* 0x000fe400000000b2 */
[----:B------:R-:W-:Y:S02]  /*a090*/  @!P4 PRMT R178, R34, 0x5410, RZ ;  /* 0x0000541022b2c816 */ /* 0x000fe400000000ff */
[----:B------:R-:W-:Y:S02]  /*a0a0*/  LOP3.LUT R34, R38, 0xff, RZ, 0xc0, !PT ;  /* 0x000000ff26227812 */ /* 0x000fe400078ec0ff */
[----:B------:R-:W-:Y:S01]  /*a0b0*/  PRMT R47, R181, 0x5410, R180 ;  /* 0x00005410b52f7816 */ /* 0x000fe200000000b4 */
[----:B------:R-:W-:Y:S01]  /*a0c0*/  @!P3 HADD2 R35, -R179.H0_H0, -RZ.H0_H0 ;  /* 0xa00000ffb323b230 */ /* 0x000fe20000000900 */
[----:B------:R-:W-:-:S02]  /*a0d0*/  @!P1 PRMT R181, R33, 0x5410, RZ ;  /* 0x0000541021b59816 */ /* 0x000fc400000000ff */
[----:B------:R-:W-:Y:S02]  /*a0e0*/  SHF.R.U32.HI R37, RZ, 0x8, R37 ;  /* 0x00000008ff257819 */ /* 0x000fe40000011625 */
[----:B------:R-:W-:Y:S02]  /*a0f0*/  ISETP.GE.U32.AND P1, PT, R212, R34, PT ;  /* 0x00000022d400720c */ /* 0x000fe40003f26070 */
[----:B------:R-:W-:Y:S02]  /*a100*/  LOP3.LUT R37, R37, 0xffff, RZ, 0xc0, !PT ;  /* 0x0000ffff25257812 */ /* 0x000fe400078ec0ff */
[----:B------:R-:W-:Y:S01]  /*a110*/  @!P3 PRMT R179, R35, 0x5410, RZ ;  /* 0x0000541023b3b816 */ /* 0x000fe200000000ff */
[----:B------:R-:W-:Y:S01]  /*a120*/  IMAD.WIDE.U32 R34, R6, -0x2daee0ad, RZ ;  /* 0xd2511f5306227825 */ /* 0x000fe200078e00ff */
[C---:B------:R-:W-:Y:S02]  /*a130*/  ISETP.GE.U32.AND P5, PT, R212.reuse, R45, PT ;  /* 0x0000002dd400720c */ /* 0x040fe40003fa6070 */
[----:B------:R-:W-:-:S02]  /*a140*/  ISETP.GE.U32.AND P4, PT, R212, R37, PT ;  /* 0x00000025d400720c */ /* 0x000fc40003f86070 */
[----:B------:R-:W-:Y:S02]  /*a150*/  F2FP.PACK_AB R125, R176, R125 ;  /* 0x0000007db07d723e */ /* 0x000fe400000000ff */
[----:B------:R-:W-:Y:S02]  /*a160*/  PRMT R176, R177, 0x7632, R176 ;  /* 0x00007632b1b07816 */ /* 0x000fe400000000b0 */
[----:B------:R-:W-:Y:S01]  /*a170*/  LOP3.LUT R34, R35, UR4, RZ, 0x3c, !PT ;  /* 0x0000000423227c12 */ /* 0x000fe2000f8e3cff */
[----:B------:R-:W-:Y:S01]  /*a180*/  @!P1 HADD2 R26, -R168.H0_H0, -RZ.H0_H0 ;  /* 0xa00000ffa81a9230 */ /* 0x000fe20000000900 */
[----:B------:R-:W-:Y:S02]  /*a190*/  LOP3.LUT R36, R36, 0xff, RZ, 0xc0, !PT ;  /* 0x000000ff24247812 */ /* 0x000fe400078ec0ff */
[----:B------:R-:W-:Y:S01]  /*a1a0*/  PRMT R167, R168, 0x7632, R167 ;  /* 0x00007632a8a77816 */ /* 0x000fe200000000a7 */
[----:B------:R-:W-:Y:S01]  /*a1b0*/  @!P2 HADD2 R27, -R176.H0_H0, -RZ.H0_H0 ;  /* 0xa00000ffb01ba230 */ /* 0x000fe20000000900 */
[----:B------:R-:W-:Y:S01]  /*a1c0*/  PRMT R174, R175, 0x7632, R174 ;  /* 0x00007632afae7816 */ /* 0x000fe200000000ae */
[----:B------:R-:W-:Y:S01]  /*a1d0*/  IMAD.WIDE.U32 R34, R34, -0x326172a9, RZ ;  /* 0xcd9e8d5722227825 */ /* 0x000fe200078e00ff */
[----:B------:R-:W-:-:S02]  /*a1e0*/  ISETP.GE.U32.AND P3, PT, R212, R36, PT ;  /* 0x00000024d400720c */ /* 0x000fc40003f66070 */
[----:B------:R-:W-:Y:S01]  /*a1f0*/  PRMT R37, R168, 0x5410, R167 ;  /* 0x00005410a8257816 */ /* 0x000fe200000000a7 */
[----:B------:R-:W-:Y:S01]  /*a200*/  IMAD.MOV.U32 R36, RZ, RZ, R49 ;  /* 0x000000ffff247224 */ /* 0x000fe200078e0031 */
[----:B------:R-:W-:Y:S01]  /*a210*/  @!P1 PRMT R168, R26, 0x5410, RZ ;  /* 0x000054101aa89816 */ /* 0x000fe200000000ff */
[----:B------:R-:W-:Y:S01]  /*a220*/  IMAD.MOV.U32 R49, RZ, RZ, R55 ;  /* 0x000000ffff317224 */ /* 0x000fe200078e0037 */
[----:B------:R-:W-:Y:S01]  /*a230*/  LOP3.LUT R26, R38, 0xffff, RZ, 0xc0, !PT ;  /* 0x0000ffff261a7812 */ /* 0x000fe200078ec0ff */
[----:B------:R-:W-:Y:S01]  /*a240*/  @!P6 HADD2 R32, -R180.H0_H0, -RZ.H0_H0 ;  /* 0xa00000ffb420e230 */ /* 0x000fe20000000900 */
[----:B------:R-:W-:Y:S01]  /*a250*/  PRMT R55, R177, 0x5410, R176 ;  /* 0x00005410b1377816 */ /* 0x000fe200000000b0 */
[----:B------:R-:W-:Y:S01]  /*a260*/  @!P5 HADD2 R31, -R175.H0_H0, -RZ.H0_H0 ;  /* 0xa00000ffaf1fd230 */ /* 0x000fe20000000900 */
[----:B------:R-:W-:Y:S01]  /*a270*/  @!P2 PRMT R176, R27, 0x5410, RZ ;  /* 0x000054101bb0a816 */ /* 0x000fe200000000ff */
[----:B------:R-:W-:Y:S01]  /*a280*/  @!P4 HADD2 R30, -R174.H0_H0, -RZ.H0_H0 ;  /* 0xa00000ffae1ec230 */ /* 0x000fe20000000900 */
[----:B------:R-:W-:-:S02]  /*a290*/  LOP3.LUT R118, R35, UR26, R118, 0x96, !PT ;  /* 0x0000001a23767c12 */ /* 0x000fc4000f8e9676 */
[----:B------:R-:W-:Y:S02]  /*a2a0*/  LOP3.LUT R27, R89, UR24, R34, 0x96, !PT ;  /* 0x00000018591b7c12 */ /* 0x000fe4000f8e9622 */
[----:B------:R-:W-:Y:S02]  /*a2b0*/  SHF.R.U32.HI R26, RZ, 0x8, R26 ;  /* 0x00000008ff1a7819 */ /* 0x000fe4000001161a */
[----:B------:R-:W-:Y:S01]  /*a2c0*/  @!P6 PRMT R180, R32, 0x5410, RZ ;  /* 0x0000541020b4e816 */ /* 0x000fe200000000ff */
[----:B------:R-:W-:Y:S01]  /*a2d0*/  IMAD.WIDE.U32 R32, R118, -0x2daee0ad, RZ ;  /* 0xd2511f5376207825 */ /* 0x000fe200078e00ff */
[----:B------:R-:W-:Y:S02]  /*a2e0*/  PRMT R45, R175, 0x5410, R174 ;  /* 0x00005410af2d7816 */ /* 0x000fe400000000ae */
[----:B------:R-:W-:Y:S02]  /*a2f0*/  @!P5 PRMT R175, R31, 0x5410, RZ ;  /* 0x000054101fafd816 */ /* 0x000fe400000000ff */
[----:B------:R-:W-:Y:S01]  /*a300*/  @!P4 PRMT R174, R30, 0x5410, RZ ;  /* 0x000054101eaec816 */ /* 0x000fe200000000ff */
[----:B------:R-:W-:Y:S01]  /*a310*/  IMAD.WIDE.U32 R30, R27, -0x2daee0ad, RZ ;  /* 0xd2511f531b1e7825 */ /* 0x000fe200078e00ff */
[----:B------:R-:W-:-:S02]  /*a320*/  LOP3.LUT R26, R26, 0xffff, RZ, 0xc0, !PT ;  /* 0x0000ffff1a1a7812 */ /* 0x000fc400078ec0ff */
[----:B------:R-:W-:Y:S02]  /*a330*/  LOP3.LUT R116, R33, UR22, R116, 0x96, !PT ;  /* 0x0000001621747c12 */ /* 0x000fe4000f8e9674 */
[----:B------:R-:W-:Y:S02]  /*a340*/  ISETP.GE.U32.AND P1, PT, R212, R26, PT ;  /* 0x0000001ad400720c */ /* 0x000fe40003f26070 */
[----:B------:R-:W-:Y:S01]  /*a350*/  LOP3.LUT R26, R31, UR18, R32, 0x96, !PT ;  /* 0x000000121f1a7c12 */ /* 0x000fe2000f8e9620 */
[----:B------:R-:W-:-:S04]  /*a360*/  IMAD.WIDE.U32 R116, R116, -0x326172a9, RZ ;  /* 0xcd9e8d5774747825 */ /* 0x000fc800078e00ff */
[----:B------:R-:W-:Y:S01]  /*a370*/  IMAD.WIDE.U32 R34, R26, -0x326172a9, RZ ;  /* 0xcd9e8d571a227825 */ /* 0x000fe200078e00ff */
[----:B------:R-:W-:Y:S01]  /*a380*/  LOP3.LUT R88, R117, UR19, R88, 0x96, !PT ;  /* 0x0000001375587c12 */ /* 0x000fe2000f8e9658 */
[----:B------:R-:W-:-:S03]  /*a390*/  @!P3 HADD2 R28, -R177.H0_H0, -RZ.H0_H0 ;  /* 0xa00000ffb11cb230 */ /* 0x000fc60000000900 */
[----:B------:R-:W-:Y:S01]  /*a3a0*/  LOP3.LUT R32, R35, UR14, R116, 0x96, !PT ;  /* 0x0000000e23207c12 */ /* 0x000fe2000f8e9674 */
[----:B------:R-:W-:Y:S01]  /*a3b0*/  IMAD.WIDE.U32 R88, R88, -0x2daee0ad, RZ ;  /* 0xd2511f5358587825 */ /* 0x000fe200078e00ff */
[----:B------:R-:W-:-:S03]  /*a3c0*/  @!P3 PRMT R177, R28, 0x5410, RZ ;  /* 0x000054101cb1b816 */ /* 0x000fc600000000ff */
[----:B------:R-:W-:Y:S01]  /*a3d0*/  IMAD.WIDE.U32 R32, R32, -0x2daee0ad, RZ ;  /* 0xd2511f5320207825 */ /* 0x000fe200078e00ff */
[----:B------:R-:W-:Y:S01]  /*a3e0*/  @!P1 HADD2 R29, -R167.H0_H0, -RZ.H0_H0 ;  /* 0xa00000ffa71d9230 */ /* 0x000fe20000000900 */
[----:B------:R-:W-:Y:S02]  /*a3f0*/  LOP3.LUT R28, R89, UR13, R30, 0x96, !PT ;  /* 0x0000000d591c7c12 */ /* 0x000fe4000f8e961e */
[----:B------:R-:W-:Y:S02]  /*a400*/  SHF.R.U32.HI R26, RZ, 0x10, R38 ;  /* 0x00000010ff1a7819 */ /* 0x000fe40000011626 */
[----:B------:R-:W-:Y:S01]  /*a410*/  LOP3.LUT R27, R33, UR9, R88, 0x96, !PT ;  /* 0x00000009211b7c12 */ /* 0x000fe2000f8e9658 */
[----:B------:R-:W-:Y:S01]  /*a420*/  IMAD.MOV.U32 R117, RZ, RZ, R37 ;  /* 0x000000ffff757224 */ /* 0x000fe200078e0025 */
[----:B------:R-:W-:Y:S01]  /*a430*/  @!P1 PRMT R167, R29, 0x5410, RZ ;  /* 0x000054101da79816 */ /* 0x000fe200000000ff */
[----:B------:R-:W-:Y:S01]  /*a440*/  IMAD.MOV.U32 R116, RZ, RZ, R36 ;  /* 0x000000ffff747224 */ /* 0x000fe200078e0024 */
[----:B------:R-:W-:Y:S01]  /*a450*/  LOP3.LUT R26, R26, 0xff, RZ, 0xc0, !PT ;  /* 0x000000ff1a1a7812 */ /* 0x000fe200078ec0ff */
[----:B------:R-:W-:-:S04]  /*a460*/  IMAD.WIDE.U32 R28, R28, -0x326172a9, RZ ;  /* 0xcd9e8d571c1c7825 */ /* 0x000fc800078e00ff */
[----:B------:R-:W-:Y:S01]  /*a470*/  IMAD.WIDE.U32 R36, R27, -0x326172a9, RZ ;  /* 0xcd9e8d571b247825 */ /* 0x000fe200078e00ff */
[C---:B------:R-:W-:Y:S02]  /*a480*/  ISETP.GE.U32.AND P4, PT, R212.reuse, R26, PT ;  /* 0x0000001ad400720c */ /* 0x040fe40003f86070 */
[----:B------:R-:W-:Y:S02]  /*a490*/  LOP3.LUT R26, R29, UR10, R34, 0x96, !PT ;  /* 0x0000000a1d1a7c12 */ /* 0x000fe4000f8e9622 */
[----:B------:R-:W-:Y:S02]  /*a4a0*/  SHF.R.U32.HI R29, RZ, 0x18, R36 ;  /* 0x00000018ff1d7819 */ /* 0x000fe40000011624 */
[----:B------:R-:W-:Y:S02]  /*a4b0*/  LOP3.LUT R28, R37, UR29, R28, 0x96, !PT ;  /* 0x0000001d251c7c12 */ /* 0x000fe4000f8e961c */
[----:B------:R-:W-:Y:S02]  /*a4c0*/  SHF.R.U32.HI R30, RZ, 0x10, R36 ;  /* 0x00000010ff1e7819 */ /* 0x000fe40000011624 */
[----:B------:R-:W-:-:S02]  /*a4d0*/  ISETP.GE.U32.AND P6, PT, R212, R29, PT ;  /* 0x0000001dd400720c */ /* 0x000fc40003fc6070 */
[----:B------:R-:W-:Y:S02]  /*a4e0*/  LOP3.LUT R30, R30, 0xff, RZ, 0xc0, !PT ;  /* 0x000000ff1e1e7812 */ /* 0x000fe400078ec0ff */
[----:B------:R-:W-:Y:S02]  /*a4f0*/  LOP3.LUT R29, R28, 0xffff, RZ, 0xc0, !PT ;  /* 0x0000ffff1c1d7812 */ /* 0x000fe400078ec0ff */
[----:B------:R-:W-:Y:S02]  /*a500*/  ISETP.GE.U32.AND P1, PT, R212, R30, PT ;  /* 0x0000001ed400720c */ /* 0x000fe40003f26070 */
[----:B------:R-:W-:Y:S01]  /*a510*/  SHF.R.U32.HI R29, RZ, 0x8, R29 ;  /* 0x00000008ff1d7819 */ /* 0x000fe2000001161d */
[----:B------:R-:W-:Y:S01]  /*a520*/  @!P4 HADD2 R25, -R173.H0_H0, -RZ.H0_H0 ;  /* 0xa00000ffad19c230 */ /* 0x000fe20000000900 */
[----:B------:R-:W-:Y:S02]  /*a530*/  F2FP.PACK_AB R119, R172, R119 ;  /* 0x00000077ac77723e */ /* 0x000fe400000000ff */
[----:B------:R-:W-:-:S02]  /*a540*/  LOP3.LUT R30, R28, 0xff, RZ, 0xc0, !PT ;  /* 0x000000ff1c1e7812 */ /* 0x000fc400078ec0ff */
[----:B------:R-:W-:Y:S02]  /*a550*/  PRMT R172, R173, 0x7632, R172 ;  /* 0x00007632adac7816 */ /* 0x000fe400000000ac */
[----:B------:R-:W-:Y:S02]  /*a560*/  LOP3.LUT R29, R29, 0xffff, RZ, 0xc0, !PT ;  /* 0x0000ffff1d1d7812 */ /* 0x000fe400078ec0ff */
[C---:B------:R-:W-:Y:S02]  /*a570*/  ISETP.GE.U32.AND P5, PT, R212.reuse, R30, PT ;  /* 0x0000001ed400720c */ /* 0x040fe40003fa6070 */
[----:B------:R-:W-:Y:S02]  /*a580*/  PRMT R30, R173, 0x5410, R172 ;  /* 0x00005410ad1e7816 */ /* 0x000fe400000000ac */
[----:B------:R-:W-:Y:S02]  /*a590*/  @!P4 PRMT R173, R25, 0x5410, RZ ;  /* 0x0000541019adc816 */ /* 0x000fe400000000ff */
[----:B------:R-:W-:-:S02]  /*a5a0*/  ISETP.GE.U32.AND P4, PT, R212, R29, PT ;  /* 0x0000001dd400720c */ /* 0x000fc40003f86070 */
[----:B------:R-:W-:Y:S02]  /*a5b0*/  SHF.R.U32.HI R38, RZ, 0x18, R38 ;  /* 0x00000018ff267819 */ /* 0x000fe40000011626 */
[----:B------:R-:W-:Y:S02]  /*a5c0*/  LOP3.LUT R27, R36, 0xffff, RZ, 0xc0, !PT ;  /* 0x0000ffff241b7812 */ /* 0x000fe400078ec0ff */
[----:B------:R-:W-:Y:S02]  /*a5d0*/  PRMT R130, R131, 0x7632, R130 ;  /* 0x0000763283827816 */ /* 0x000fe40000000082 */
[----:B------:R-:W-:Y:S02]  /*a5e0*/  ISETP.GE.U32.AND P2, PT, R212, R38, PT ;  /* 0x00000026d400720c */ /* 0x000fe40003f46070 */
[----:B------:R-:W-:-:S03]  /*a5f0*/  SHF.R.U32.HI R27, RZ, 0x8, R27 ;  /* 0x00000008ff1b7819 */ /* 0x000fc6000001161b */
[----:B------:R-:W-:Y:S01]  /*a600*/  @!P4 HADD2 R22, -R130.H0_H0, -RZ.H0_H0 ;  /* 0xa00000ff8216c230 */ /* 0x000fe20000000900 */
[----:B------:R-:W-:Y:S02]  /*a610*/  LOP3.LUT R27, R27, 0xffff, RZ, 0xc0, !PT ;  /* 0x0000ffff1b1b7812 */ /* 0x000fe400078ec0ff */
[----:B------:R-:W-:Y:S02]  /*a620*/  PRMT R88, R131, 0x5410, R130 ;  /* 0x0000541083587816 */ /* 0x000fe40000000082 */
[----:B------:R-:W-:Y:S02]  /*a630*/  @!P4 PRMT R130, R22, 0x5410, RZ ;  /* 0x000054101682c816 */ /* 0x000fe400000000ff */
[----:B------:R-:W-:Y:S01]  /*a640*/  ISETP.GE.U32.AND P4, PT, R212, R27, PT ;  /* 0x0000001bd400720c */ /* 0x000fe20003f86070 */
[----:B------:R-:W-:Y:S01]  /*a650*/  @!P2 HADD2 R24, -R172.H0_H0, -RZ.H0_H0 ;  /* 0xa00000ffac18a230 */ /* 0x000fe20000000900 */
[----:B------:R-:W-:Y:S01]  /*a660*/  PRMT R126, R127, 0x7632, R126 ;  /* 0x000076327f7e7816 */ /* 0x000fe2000000007e */
[----:B------:R-:W-:-:S03]  /*a670*/  @!P5 HADD2 R23, -R131.H0_H0, -RZ.H0_H0 ;  /* 0xa00000ff8317d230 */ /* 0x000fc60000000900 */
[----:B------:R-:W-:Y:S02]  /*a680*/  @!P2 PRMT R172, R24, 0x5410, RZ ;  /* 0x0000541018aca816 */ /* 0x000fe400000000ff */
[--C-:B------:R-:W-:Y:S02]  /*a690*/  SHF.R.U32.HI R24, RZ, 0x10, R28.reuse ;  /* 0x00000010ff187819 */ /* 0x100fe4000001161c */
[----:B------:R-:W-:Y:S01]  /*a6a0*/  @!P5 PRMT R131, R23, 0x5410, RZ ;  /* 0x000054101783d816 */ /* 0x000fe200000000ff */
[----:B------:R-:W-:Y:S01]  /*a6b0*/  IMAD.WIDE.U32 R22, R26, -0x2daee0ad, RZ ;  /* 0xd2511f531a167825 */ /* 0x000fe200078e00ff */
[----:B------:R-:W-:Y:S01]  /*a6c0*/  SHF.R.U32.HI R25, RZ, 0x18, R28 ;  /* 0x00000018ff197819 */ /* 0x000fe2000001161c */
[----:B------:R-:W-:Y:S01]  /*a6d0*/  @!P4 HADD2 R18, -R126.H0_H0, -RZ.H0_H0 ;  /* 0xa00000ff7e12c230 */ /* 0x000fe20000000900 */
[----:B------:R-:W-:Y:S01]  /*a6e0*/  LOP3.LUT R24, R24, 0xff, RZ, 0xc0, !PT ;  /* 0x000000ff18187812 */ /* 0x000fe200078ec0ff */
[----:B------:R-:W-:Y:S01]  /*a6f0*/  @!P1 HADD2 R17, -R129.H0_H0, -RZ.H0_H0 ;  /* 0xa00000ff81119230 */ /* 0x000fe20000000900 */
[----:B------:R-:W-:-:S02]  /*a700*/  PRMT R29, R127, 0x5410, R126 ;  /* 0x000054107f1d7816 */ /* 0x000fc4000000007e */
[C---:B------:R-:W-:Y:S02]  /*a710*/  PRMT R128, R129.reuse, 0x7632, R128 ;  /* 0x0000763281807816 */ /* 0x040fe40000000080 */
[C---:B------:R-:W-:Y:S02]  /*a720*/  ISETP.GE.U32.AND P2, PT, R212.reuse, R25, PT ;  /* 0x00000019d400720c */ /* 0x040fe40003f46070 */
[----:B------:R-:W-:Y:S02]  /*a730*/  ISETP.GE.U32.AND P5, PT, R212, R24, PT ;  /* 0x00000018d400720c */ /* 0x000fe40003fa6070 */
[----:B------:R-:W-:Y:S01]  /*a740*/  @!P4 PRMT R126, R18, 0x5410, RZ ;  /* 0x00005410127ec816 */ /* 0x000fe200000000ff */
[----:B------:R-:W-:Y:S01]  /*a750*/  IMAD.MOV.U32 R34, RZ, RZ, R56 ;  /* 0x000000ffff227224 */ /* 0x000fe200078e0038 */
[----:B------:R-:W-:Y:S02]  /*a760*/  LOP3.LUT R18, R22, 0xff, RZ, 0xc0, !PT ;  /* 0x000000ff16127812 */ /* 0x000fe400078ec0ff */
[----:B------:R-:W-:-:S02]  /*a770*/  PRMT R56, R129, 0x5410, R128 ;  /* 0x0000541081387816 */ /* 0x000fc40000000080 */
[----:B------:R-:W-:Y:S02]  /*a780*/  LOP3.LUT R31, R36, 0xff, RZ, 0xc0, !PT ;  /* 0x000000ff241f7812 */ /* 0x000fe400078ec0ff */
[----:B------:R-:W-:Y:S02]  /*a790*/  @!P1 PRMT R129, R17, 0x5410, RZ ;  /* 0x0000541011819816 */ /* 0x000fe400000000ff */
[C---:B------:R-:W-:Y:S02]  /*a7a0*/  ISETP.GE.U32.AND P1, PT, R212.reuse, R18, PT ;  /* 0x00000012d400720c */ /* 0x040fe40003f26070 */
[----:B------:R-:W-:Y:S02]  /*a7b0*/  F2FP.PACK_AB R121, R165, R121 ;  /* 0x00000079a579723e */ /* 0x000fe400000000ff */
[----:B------:R-:W-:Y:S02]  /*a7c0*/  ISETP.GE.U32.AND P3, PT, R212, R31, PT ;  /* 0x0000001fd400720c */ /* 0x000fe40003f66070 */
[----:B------:R-:W-:Y:S01]  /*a7d0*/  PRMT R165, R166, 0x7632, R165 ;  /* 0x00007632a6a57816 */ /* 0x000fe200000000a5 */
[----:B------:R-:W-:Y:S01]  /*a7e0*/  @!P5 HADD2 R21, -R166.H0_H0, -RZ.H0_H0 ;  /* 0xa00000ffa615d230 */ /* 0x000fe20000000900 */
[----:B------:R-:W-:-:S03]  /*a7f0*/  LOP3.LUT R24, R23, UR28, R32, 0x96, !PT ;  /* 0x0000001c17187c12 */ /* 0x000fc6000f8e9620 */
[----:B------:R-:W-:Y:S01]  /*a800*/  @!P2 HADD2 R20, -R165.H0_H0, -RZ.H0_H0 ;  /* 0xa00000ffa514a230 */ /* 0x000fe20000000900 */
[----:B------:R-:W-:Y:S01]  /*a810*/  PRMT R89, R166, 0x5410, R165 ;  /* 0x00005410a6597816 */ /* 0x000fe200000000a5 */
[----:B------:R-:W-:Y:S01]  /*a820*/  @!P1 HADD2 R10, -R119.H0_H0, -RZ.H0_H0 ;  /* 0xa00000ff770a9230 */ /* 0x000fe20000000900 */
[----:B------:R-:W-:Y:S02]  /*a830*/  @!P5 PRMT R166, R21, 0x5410, RZ ;  /* 0x0000541015a6d816 */ /* 0x000fe400000000ff */
[----:B------:R-:W-:Y:S02]  /*a840*/  @!P2 PRMT R165, R20, 0x5410, RZ ;  /* 0x0000541014a5a816 */ /* 0x000fe400000000ff */
[C---:B------:R-:W-:Y:S02]  /*a850*/  PRMT R118, R119.reuse, 0x7632, R118 ;  /* 0x0000763277767816 */ /* 0x040fe40000000076 */
[--C-:B------:R-:W-:Y:S02]  /*a860*/  SHF.R.U32.HI R21, RZ, 0x18, R24.reuse ;  /* 0x00000018ff157819 */ /* 0x100fe40000011618 */
[----:B------:R-:W-:Y:S01]  /*a870*/  SHF.R.U32.HI R20, RZ, 0x10, R24 ;  /* 0x00000010ff147819 */ /* 0x000fe20000011618 */
[----:B------:R-:W-:Y:S01]  /*a880*/  @!P3 HADD2 R19, -R127.H0_H0, -RZ.H0_H0 ;  /* 0xa00000ff7f13b230 */ /* 0x000fe20000000900 */
[----:B------:R-:W-:-:S02]  /*a890*/  PRMT R39, R119, 0x5410, R118 ;  /* 0x0000541077277816 */ /* 0x000fc40000000076 */
[----:B------:R-:W-:Y:S02]  /*a8a0*/  ISETP.GE.U32.AND P2, PT, R212, R21, PT ;  /* 0x00000015d400720c */ /* 0x000fe40003f46070 */
[----:B------:R-:W-:Y:S02]  /*a8b0*/  LOP3.LUT R20, R20, 0xff, RZ, 0xc0, !PT ;  /* 0x000000ff14147812 */ /* 0x000fe400078ec0ff */
[----:B------:R-:W-:Y:S02]  /*a8c0*/  @!P1 PRMT R119, R10, 0x5410, RZ ;  /* 0x000054100a779816 */ /* 0x000fe400000000ff */
[----:B------:R-:W-:Y:S02]  /*a8d0*/  LOP3.LUT R10, R22, 0xffff, RZ, 0xc0, !PT ;  /* 0x0000ffff160a7812 */ /* 0x000fe400078ec0ff */
[----:B------:R-:W-:Y:S02]  /*a8e0*/  @!P3 PRMT R127, R19, 0x5410, RZ ;  /* 0x00005410137fb816 */ /* 0x000fe400000000ff */
[----:B------:R-:W-:-:S02]  /*a8f0*/  ISETP.GE.U32.AND P3, PT, R212, R20, PT ;  /* 0x00000014d400720c */ /* 0x000fc40003f66070 */
[----:B------:R-:W-:Y:S02]  /*a900*/  SHF.R.U32.HI R10, RZ, 0x8, R10 ;  /* 0x00000008ff0a7819 */ /* 0x000fe4000001160a */
[----:B------:R-:W-:Y:S02]  /*a910*/  PRMT R124, R125, 0x7632, R124 ;  /* 0x000076327d7c7816 */ /* 0x000fe4000000007c */
[----:B------:R-:W-:Y:S02]  /*a920*/  LOP3.LUT R10, R10, 0xffff, RZ, 0xc0, !PT ;  /* 0x0000ffff0a0a7812 */ /* 0x000fe400078ec0ff */
[----:B------:R-:W-:Y:S01]  /*a930*/  LOP3.LUT R213, R213, 0x7ffffffc, RZ, 0xc0, !PT ;  /* 0x7ffffffcd5d57812 */ /* 0x000fe200078ec0ff */
[----:B------:R-:W-:Y:S01]  /*a940*/  @!P2 HADD2 R11, -R124.H0_H0, -RZ.H0_H0 ;  /* 0xa00000ff7c0ba230 */ /* 0x000fe20000000900 */
[----:B------:R-:W-:Y:S02]  /*a950*/  ISETP.GE.U32.AND P1, PT, R212, R10, PT ;  /* 0x0000000ad400720c */ /* 0x000fe40003f26070 */
[--C-:B------:R-:W-:Y:S01]  /*a960*/  SHF.R.U32.HI R10, RZ, 0x18, R22.reuse ;  /* 0x00000018ff0a7819 */ /* 0x100fe20000011616 */
[----:B------:R-:W-:Y:S01]  /*a970*/  IMAD.MOV.U32 R38, RZ, RZ, R49 ;  /* 0x000000ffff267224 */ /* 0x000fe200078e0031 */
[----:B------:R-:W-:Y:S01]  /*a980*/  SHF.R.U32.HI R22, RZ, 0x10, R22 ;  /* 0x00000010ff167819 */ /* 0x000fe20000011616 */
[----:B------:R-:W-:Y:S01]  /*a990*/  @!P3 HADD2 R12, -R125.H0_H0, -RZ.H0_H0 ;  /* 0xa00000ff7d0cb230 */ /* 0x000fe20000000900 */
[----:B------:R-:W-:Y:S01]  /*a9a0*/  PRMT R49, R125, 0x5410, R124 ;  /* 0x000054107d317816 */ /* 0x000fe2000000007c */
[----:B------:R-:W-:Y:S01]  /*a9b0*/  IMAD.IADD R213, R34, 0x1, -R213 ;  /* 0x0000000122d57824 */ /* 0x000fe200078e0ad5 */
[----:B------:R-:W-:-:S02]  /*a9c0*/  @!P2 PRMT R124, R11, 0x5410, RZ ;  /* 0x000054100b7ca816 */ /* 0x000fc400000000ff */
[----:B------:R-:W-:Y:S02]  /*a9d0*/  ISETP.GE.U32.AND P2, PT, R212, R10, PT ;  /* 0x0000000ad400720c */ /* 0x000fe40003f46070 */
[----:B------:R-:W-:Y:S01]  /*a9e0*/  LOP3.LUT R22, R22, 0xff, RZ, 0xc0, !PT ;  /* 0x000000ff16167812 */ /* 0x000fe200078ec0ff */
[----:B------:R-:W-:Y:S01]  /*a9f0*/  ULEA UR7, UR6, UR7, 0x7 ;  /* 0x0000000706077291 */ /* 0x000fe2000f8e383f */
[----:B---3--:R-:W-:Y:S01]  /*aa00*/  IMAD.MOV.U32 R35, RZ, RZ, R54 ;  /* 0x000000ffff237224 */ /* 0x008fe200078e0036 */
[----:B------:R-:W-:Y:S01]  /*aa10*/  @!P3 PRMT R125, R12, 0x5410, RZ ;  /* 0x000054100c7db816 */ /* 0x000fe200000000ff */
[----:B------:R-:W-:Y:S01]  /*aa20*/  IMAD.SHL.U32 R11, R213, 0x2, RZ ;  /* 0x00000002d50b7824 */ /* 0x000fe200078e00ff */
[----:B------:R-:W-:Y:S01]  /*aa30*/  ISETP.GE.U32.AND P3, PT, R212, R22, PT ;  /* 0x00000016d400720c */ /* 0x000fe20003f66070 */
[----:B------:R-:W-:Y:S01]  /*aa40*/  UIADD3 UR7, UR7, -0x80, URZ ;  /* 0xffffff8007077890 */ /* 0x000fe2000fffe03f */
[----:B------:R-:W-:Y:S01]  /*aa50*/  @!P1 HADD2 R13, -R118.H0_H0, -RZ.H0_H0 ;  /* 0xa00000ff760d9230 */ /* 0x000fe20000000900 */
[----:B------:R-:W-:Y:S01]  /*aa60*/  IMAD R11, R35, c[0x0][0x228], R11 ;  /* 0x00008a00230b7a24 */ /* 0x000fe200078e020b */
[----:B------:R-:W-:-:S03]  /*aa70*/  PRMT R120, R121, 0x7632, R120 ;  /* 0x0000763279787816 */ /* 0x000fc60000000078 */
[----:B------:R-:W-:Y:S01]  /*aa80*/  @!P1 PRMT R118, R13, 0x5410, RZ ;  /* 0x000054100d769816 */ /* 0x000fe200000000ff */
[----:B------:R-:W-:Y:S01]  /*aa90*/  IMAD.U32 R12, RZ, RZ, UR7 ;  /* 0x00000007ff0c7e24 */ /* 0x000fe2000f8e00ff */
[----:B------:R-:W-:Y:S01]  /*aaa0*/  SHF.R.S32.HI R10, RZ, 0x1f, R11 ;  /* 0x0000001fff0a7819 */ /* 0x000fe2000001140b */
[----:B------:R-:W-:Y:S01]  /*aab0*/  @!P2 HADD2 R8, -R120.H0_H0, -RZ.H0_H0 ;  /* 0xa00000ff7808a230 */ /* 0x000fe20000000900 */
[----:B------:R-:W-:Y:S01]  /*aac0*/  IADD3 R11, P1, R11, UR7, RZ ;  /* 0x000000070b0b7c10 */ /* 0x000fe2000ff3e0ff */
[----:B------:R-:W-:Y:S01]  /*aad0*/  IMAD.MOV.U32 R34, RZ, RZ, R116 ;  /* 0x000000ffff227224 */ /* 0x000fe200078e0074 */
[----:B------:R-:W-:Y:S01]  /*aae0*/  @!P3 HADD2 R9, -R121.H0_H0, -RZ.H0_H0 ;  /* 0xa00000ff7909b230 */ /* 0x000fe20000000900 */
[----:B------:R-:W-:Y:S02]  /*aaf0*/  PRMT R28, R121, 0x5410, R120 ;  /* 0x00005410791c7816 */ /* 0x000fe40000000078 */
[----:B------:R-:W-:Y:S02]  /*ab00*/  LEA.HI.X.SX32 R10, R12, R10, 0x1, P1 ;  /* 0x0000000a0c0a7211 */ /* 0x000fe400008f0eff */
[----:B------:R-:W-:-:S02]  /*ab10*/  LEA R116, P1, R11, c[0x0][0x1f8], 0x1 ;  /* 0x00007e000b747a11 */ /* 0x000fc400078208ff */
[----:B------:R-:W-:Y:S01]  /*ab20*/  @!P2 PRMT R120, R8, 0x5410, RZ ;  /* 0x000054100878a816 */ /* 0x000fe200000000ff */
[----:B------:R-:W-:Y:S01]  /*ab30*/  IMAD.MOV.U32 R8, RZ, RZ, c[0x0][0x228] ;  /* 0x00008a00ff087624 */ /* 0x000fe200078e00ff */
[----:B------:R-:W-:Y:S01]  /*ab40*/  @!P3 PRMT R121, R9, 0x5410, RZ ;  /* 0x000054100979b816 */ /* 0x000fe200000000ff */
[----:B------:R-:W-:Y:S01]  /*ab50*/  IMAD.MOV.U32 R35, RZ, RZ, R117 ;  /* 0x000000ffff237224 */ /* 0x000fe200078e0075 */
[----:B------:R-:W-:Y:S01]  /*ab60*/  LEA.HI.X R117, R11, c[0x0][0x1fc], R10, 0x1, P1 ;  /* 0x00007f000b757a11 */ /* 0x000fe200008f0c0a */
[----:B------:R-:W-:-:S04]  /*ab70*/  IMAD.SHL.U32 R9, R8, 0x8, RZ ;  /* 0x0000000808097824 */ /* 0x000fc800078e00ff */
[----:B------:R-:W-:-:S04]  /*ab80*/  IMAD.WIDE R22, R9, 0x2, R116 ;  /* 0x0000000209167825 */ /* 0x000fc800078e0274 */
[C---:B------:R-:W-:Y:S02]  /*ab90*/  IMAD.SHL.U32 R9, R8.reuse, 0x40, RZ ;  /* 0x0000004008097824 */ /* 0x040fe400078e00ff */
[----:B------:R-:W-:Y:S01]  /*aba0*/  IMAD R8, R8, 0x48, RZ ;  /* 0x0000004808087824 */ /* 0x000fe200078e02ff */
[----:B------:R-:W-:-:S03]  /*abb0*/  LOP3.LUT R152, R151, UR14, R152, 0x96, !PT ;  /* 0x0000000e97987c12 */ /* 0x000fc6000f8e9698 */
[----:B------:R-:W-:Y:S01]  /*abc0*/  IMAD.WIDE R32, R8, 0x2, R116 ;  /* 0x0000000208207825 */ /* 0x000fe200078e0274 */
[----:B------:R-:W-:Y:S02]  /*abd0*/  LOP3.LUT R8, R153, UR19, R136, 0x96, !PT ;  /* 0x0000001399087c12 */ /* 0x000fe4000f8e9688 */
[----:B------:R-:W-:Y:S01]  /*abe0*/  LOP3.LUT R25, R24, 0xff, RZ, 0xc0, !PT ;  /* 0x000000ff18197812 */ /* 0x000fe200078ec0ff */
[----:B------:R-:W-:-:S03]  /*abf0*/  IMAD.WIDE.U32 R152, R152, -0x2daee0ad, RZ ;  /* 0xd2511f5398987825 */ /* 0x000fc600078e00ff */
[----:B------:R-:W-:Y:S01]  /*ac00*/  ISETP.GE.U32.AND P5, PT, R212, R25, PT ;  /* 0x00000019d400720c */ /* 0x000fe20003fa6070 */
[----:B------:R-:W-:-:S05]  /*ac10*/  IMAD R8, R8, -0x2daee0ad, RZ ;  /* 0xd2511f5308087824 */ /* 0x000fca00078e02ff */
[----:B------:R-:W-:-:S05]  /*ac20*/  LOP3.LUT R8, R153, UR9, R8, 0x96, !PT ;  /* 0x0000000999087c12 */ /* 0x000fca000f8e9608 */
[----:B------:R-:W-:Y:S01]  /*ac30*/  IMAD.WIDE.U32 R10, R8, -0x326172a9, RZ ;  /* 0xcd9e8d57080a7825 */ /* 0x000fe200078e00ff */
[----:B------:R-:W-:Y:S01]  /*ac40*/  PRMT R122, R123, 0x7632, R122 ;  /* 0x000076327b7a7816 */ /* 0x000fe2000000007a */
[----:B------:R-:W-:-:S03]  /*ac50*/  @!P5 HADD2 R15, -R123.H0_H0, -RZ.H0_H0 ;  /* 0xa00000ff7b0fd230 */ /* 0x000fc60000000900 */
[C---:B------:R-:W-:Y:S02]  /*ac60*/  LOP3.LUT R8, R10.reuse, 0xffff, RZ, 0xc0, !PT ;  /* 0x0000ffff0a087812 */ /* 0x040fe400078ec0ff */
[----:B------:R-:W-:Y:S02]  /*ac70*/  PRMT R54, R123, 0x5410, R122 ;  /* 0x000054107b367816 */ /* 0x000fe4000000007a */
[----:B------:R-:W-:Y:S02]  /*ac80*/  @!P5 PRMT R123, R15, 0x5410, RZ ;  /* 0x000054100f7bd816 */ /* 0x000fe400000000ff */
[----:B------:R-:W-:Y:S02]  /*ac90*/  SHF.R.U32.HI R8, RZ, 0x8, R8 ;  /* 0x00000008ff087819 */ /* 0x000fe40000011608 */
[----:B------:R-:W-:Y:S02]  /*aca0*/  LOP3.LUT R12, R10, 0xff, RZ, 0xc0, !PT ;  /* 0x000000ff0a0c7812 */ /* 0x000fe400078ec0ff */
[----:B------:R-:W-:-:S02]  /*acb0*/  SHF.R.U32.HI R15, RZ, 0x10, R10 ;  /* 0x00000010ff0f7819 */ /* 0x000fc4000001160a */
[----:B------:R-:W-:Y:S02]  /*acc0*/  PRMT R12, R12, 0x5410, R8 ;  /* 0x000054100c0c7816 */ /* 0x000fe40000000008 */
[----:B------:R-:W-:Y:S02]  /*acd0*/  SHF.R.U32.HI R8, RZ, 0x18, R10 ;  /* 0x00000018ff087819 */ /* 0x000fe4000001160a */
[----:B------:R-:W-:Y:S02]  /*ace0*/  LOP3.LUT R15, R15, 0xff, RZ, 0xc0, !PT ;  /* 0x000000ff0f0f7812 */ /* 0x000fe400078ec0ff */
[----:B------:R-:W-:Y:S02]  /*acf0*/  LOP3.LUT R146, R11, UR29, R146, 0x96, !PT ;  /* 0x0000001d0b927c12 */ /* 0x000fe4000f8e9692 */
[----:B------:R-:W-:Y:S02]  /*ad00*/  PRMT R15, R15, 0x5410, R8 ;  /* 0x000054100f0f7816 */ /* 0x000fe40000000008 */
[----:B------:R-:W-:-:S02]  /*ad10*/  LOP3.LUT R24, R24, 0xffff, RZ, 0xc0, !PT ;  /* 0x0000ffff18187812 */ /* 0x000fc400078ec0ff */
[C---:B------:R-:W-:Y:S02]  /*ad20*/  LOP3.LUT R8, R146.reuse, 0xffff, RZ, 0xc0, !PT ;  /* 0x0000ffff92087812 */ /* 0x040fe400078ec0ff */
[----:B------:R-:W-:Y:S02]  /*ad30*/  SHF.R.U32.HI R24, RZ, 0x8, R24 ;  /* 0x00000008ff187819 */ /* 0x000fe40000011618 */
[----:B------:R-:W-:Y:S02]  /*ad40*/  LOP3.LUT R150, R147, UR10, R150, 0x96, !PT ;  /* 0x0000000a93967c12 */ /* 0x000fe4000f8e9696 */
[----:B------:R-:W-:Y:S02]  /*ad50*/  SHF.R.U32.HI R8, RZ, 0x8, R8 ;  /* 0x00000008ff087819 */ /* 0x000fe40000011608 */
[----:B------:R-:W-:Y:S01]  /*ad60*/  LOP3.LUT R11, R146, 0xff, RZ, 0xc0, !PT ;  /* 0x000000ff920b7812 */ /* 0x000fe200078ec0ff */
[----:B------:R-:W-:Y:S01]  /*ad70*/  IMAD.WIDE.U32 R150, R150, -0x2daee0ad, RZ ;  /* 0xd2511f5396967825 */ /* 0x000fe200078e00ff */
[----:B------:R-:W-:-:S02]  /*ad80*/  LOP3.LUT R24, R24, 0xffff, RZ, 0xc0, !PT ;  /* 0x0000ffff18187812 */ /* 0x000fc400078ec0ff */
[----:B------:R-:W-:Y:S01]  /*ad90*/  PRMT R11, R11, 0x5410, R8 ;  /* 0x000054100b0b7816 */ /* 0x000fe20000000008 */
[----:B------:R-:W-:Y:S01]  /*ada0*/  STG.E.U16 [R116.64], R139 ;  /* 0x0000008b74007986 */ /* 0x000fe2000c101510 */
[----:B------:R-:W-:-:S03]  /*adb0*/  SHF.R.U32.HI R8, RZ, 0x10, R146 ;  /* 0x00000010ff087819 */ /* 0x000fc60000011692 */
[----:B------:R-:W-:Y:S01]  /*adc0*/  STG.E.U16 [R116.64+0x2], R142 ;  /* 0x0000028e74007986 */ /* 0x000fe2000c101510 */
[----:B------:R-:W-:-:S03]  /*add0*/  ISETP.GE.U32.AND P4, PT, R212, R24, PT ;  /* 0x00000018d400720c */ /* 0x000fc60003f86070 */
[----:B------:R2:W-:Y:S01]  /*ade0*/  STG.E.U16 [R22.64], R143 ;  /* 0x0000008f16007986 */ /* 0x0005e2000c101510 */
[----:B------:R-:W-:Y:S01]  /*adf0*/  SHF.R.U32.HI R20, RZ, 0x18, R146 ;  /* 0x00000018ff147819 */ /* 0x000fe20000011692 */
[----:B------:R-:W-:Y:S01]  /*ae00*/  IMAD.MOV.U32 R37, RZ, RZ, R34 ;  /* 0x000000ffff257224 */ /* 0x000fe200078e0022 */
[----:B------:R-:W-:-:S07]  /*ae10*/  LOP3.LUT R34, R95, UR23, RZ, 0x3c, !PT ;  /* 0x000000175f227c12 */ /* 0x000fce000f8e3cff */
[----:B------:R-:W-:Y:S01]  /*ae20*/  @!P4 HADD2 R14, -R122.H0_H0, -RZ.H0_H0 ;  /* 0xa00000ff7a0ec230 */ /* 0x000fe20000000900 */
[----:B--2---:R-:W-:Y:S01]  /*ae30*/  IMAD.WIDE R142, R9, 0x2, R116 ;  /* 0x00000002098e7825 */ /* 0x004fe200078e0274 */
[----:B------:R-:W-:Y:S02]  /*ae40*/  LOP3.LUT R9, R8, 0xff, RZ, 0xc0, !PT ;  /* 0x000000ff08097812 */ /* 0x000fe400078ec0ff */
[----:B------:R-:W-:Y:S02]  /*ae50*/  LOP3.LUT R8, R151, UR28, R152, 0x96, !PT ;  /* 0x0000001c97087c12 */ /* 0x000fe4000f8e9698 */
[----:B------:R-:W-:Y:S02]  /*ae60*/  PRMT R20, R9, 0x5410, R20 ;  /* 0x0000541009147816 */ /* 0x000fe40000000014 */
[----:B------:R-:W-:Y:S02]  /*ae70*/  SHF.R.U32.HI R17, RZ, 0x10, R8 ;  /* 0x00000010ff117819 */ /* 0x000fe40000011608 */
[----:B------:R-:W-:-:S02]  /*ae80*/  LOP3.LUT R9, R8, 0xffff, RZ, 0xc0, !PT ;  /* 0x0000ffff08097812 */ /* 0x000fc400078ec0ff */
[----:B------:R-:W-:Y:S02]  /*ae90*/  LOP3.LUT R18, R8, 0xff, RZ, 0xc0, !PT ;  /* 0x000000ff08127812 */ /* 0x000fe400078ec0ff */
[----:B------:R-:W-:Y:S02]  /*aea0*/  SHF.R.U32.HI R8, RZ, 0x18, R8 ;  /* 0x00000018ff087819 */ /* 0x000fe40000011608 */
[----:B------:R-:W-:-:S04]  /*aeb0*/  LOP3.LUT R17, R17, 0xff, RZ, 0xc0, !PT ;  /* 0x000000ff11117812 */ /* 0x000fc800078ec0ff */
[----:B------:R-:W-:Y:S02]  /*aec0*/  PRMT R17, R17, 0x5410, R8 ;  /* 0x0000541011117816 */ /* 0x000fe40000000008 */
[----:B------:R-:W-:Y:S02]  /*aed0*/  LOP3.LUT R8, R150, 0xffff, RZ, 0xc0, !PT ;  /* 0x0000ffff96087812 */ /* 0x000fe400078ec0ff */
[----:B------:R-:W-:Y:S02]  /*aee0*/  @!P4 PRMT R122, R14, 0x5410, RZ ;  /* 0x000054100e7ac816 */ /* 0x000fe400000000ff */
[----:B------:R-:W-:Y:S02]  /*aef0*/  SHF.R.U32.HI R8, RZ, 0x8, R8 ;  /* 0x00000008ff087819 */ /* 0x000fe40000011608 */
[----:B------:R-:W-:Y:S02]  /*af00*/  LOP3.LUT R14, R150, 0xff, RZ, 0xc0, !PT ;  /* 0x000000ff960e7812 */ /* 0x000fe400078ec0ff */
[----:B------:R-:W-:Y:S01]  /*af10*/  SHF.R.U32.HI R13, RZ, 0x10, R150 ;  /* 0x00000010ff0d7819 */ /* 0x000fe20000011696 */
[----:B------:R-:W-:Y:S01]  /*af20*/  IMAD.MOV.U32 R36, RZ, RZ, R35 ;  /* 0x000000ffff247224 */ /* 0x000fe200078e0023 */
[----:B------:R-:W-:Y:S01]  /*af30*/  PRMT R14, R14, 0x5410, R8 ;  /* 0x000054100e0e7816 */ /* 0x000fe20000000008 */
[----:B------:R-:W-:Y:S01]  /*af40*/  IMAD.WIDE.U32 R34, R34, -0x326172a9, RZ ;  /* 0xcd9e8d5722227825 */ /* 0x000fe200078e00ff */
[----:B------:R-:W-:-:S02]  /*af50*/  SHF.R.U32.HI R8, RZ, 0x18, R150 ;  /* 0x00000018ff087819 */ /* 0x000fc40000011696 */
[----:B------:R-:W-:-:S04]  /*af60*/  LOP3.LUT R13, R13, 0xff, RZ, 0xc0, !PT ;  /* 0x000000ff0d0d7812 */ /* 0x000fc800078ec0ff */
[----:B------:R-:W-:Y:S02]  /*af70*/  PRMT R13, R13, 0x5410, R8 ;  /* 0x000054100d0d7816 */ /* 0x000fe40000000008 */
[----:B------:R-:W-:-:S05]  /*af80*/  LOP3.LUT R8, R35, UR26, R134, 0x96, !PT ;  /* 0x0000001a23087c12 */ /* 0x000fca000f8e9686 */
[----:B------:R-:W-:Y:S01]  /*af90*/  IMAD.WIDE.U32 R26, R8, -0x2daee0ad, RZ ;  /* 0xd2511f53081a7825 */ /* 0x000fe200078e00ff */
[----:B------:R-:W-:-:S04]  /*afa0*/  SHF.R.U32.HI R9, RZ, 0x8, R9 ;  /* 0x00000008ff097819 */ /* 0x000fc80000011609 */
[----:B------:R-:W-:Y:S01]  /*afb0*/  LOP3.LUT R8, R27, UR22, R138, 0x96, !PT ;  /* 0x000000161b087c12 */ /* 0x000fe2000f8e968a */
[----:B------:R2:W-:Y:S01]  /*afc0*/  STG.E.U16 [R22.64+0x2], R144 ;  /* 0x0000029016007986 */ /* 0x0005e2000c101510 */
[----:B------:R-:W-:Y:S01]  /*afd0*/  PRMT R18, R18, 0x5410, R9 ;  /* 0x0000541012127816 */ /* 0x000fe20000000009 */
[----:B------:R-:W-:Y:S01]  /*afe0*/  IMAD.MOV.U32 R150, RZ, RZ, R22 ;  /* 0x000000ffff967224 */ /* 0x000fe200078e0016 */
[----:B------:R-:W-:Y:S01]  /*aff0*/  LOP3.LUT R9, R137, UR24, R34, 0x96, !PT ;  /* 0x0000001889097c12 */ /* 0x000fe2000f8e9622 */
[----:B------:R-:W-:-:S04]  /*b000*/  IMAD.MOV.U32 R151, RZ, RZ, R23 ;  /* 0x000000ffff977224 */ /* 0x000fc800078e0017 */
[----:B------:R-:W-:-:S05]  /*b010*/  IMAD.WIDE.U32 R24, R9, -0x2daee0ad, RZ ;  /* 0xd2511f5309187825 */ /* 0x000fca00078e00ff */
[----:B------:R-:W-:Y:S01]  /*b020*/  LOP3.LUT R9, R25, UR18, R26, 0x96, !PT ;  /* 0x0000001219097c12 */ /* 0x000fe2000f8e961a */
[----:B--2---:R-:W-:-:S05]  /*b030*/  IMAD.WIDE.U32 R22, R8, -0x326172a9, RZ ;  /* 0xcd9e8d5708167825 */ /* 0x004fca00078e00ff */
[----:B------:R-:W-:-:S05]  /*b040*/  LOP3.LUT R8, R23, UR19, R136, 0x96, !PT ;  /* 0x0000001317087c12 */ /* 0x000fca000f8e9688 */
[----:B------:R-:W-:-:S05]  /*b050*/  IMAD.WIDE.U32 R26, R8, -0x2daee0ad, RZ ;  /* 0xd2511f53081a7825 */ /* 0x000fca00078e00ff */
[----:B------:R-:W-:Y:S01]  /*b060*/  LOP3.LUT R8, R27, UR13, R24, 0x96, !PT ;  /* 0x0000000d1b087c12 */ /* 0x000fe2000f8e9618 */
[----:B------:R-:W-:-:S05]  /*b070*/  IMAD.WIDE.U32 R24, R9, -0x326172a9, RZ ;  /* 0xcd9e8d5709187825 */ /* 0x000fca00078e00ff */
[----:B------:R-:W-:-:S05]  /*b080*/  LOP3.LUT R9, R25, UR14, R22, 0x96, !PT ;  /* 0x0000000e19097c12 */ /* 0x000fca000f8e9616 */
[----:B------:R-:W-:-:S05]  /*b090*/  IMAD.WIDE.U32 R22, R9, -0x2daee0ad, RZ ;  /* 0xd2511f5309167825 */ /* 0x000fca00078e00ff */
[----:B------:R-:W-:Y:S01]  /*b0a0*/  LOP3.LUT R9, R23, UR9, R26, 0x96, !PT ;  /* 0x0000000917097c12 */ /* 0x000fe2000f8e961a */
[----:B------:R-:W-:-:S05]  /*b0b0*/  IMAD.WIDE.U32 R26, R8, -0x326172a9, RZ ;  /* 0xcd9e8d57081a7825 */ /* 0x000fca00078e00ff */
[----:B------:R-:W-:Y:S01]  /*b0c0*/  LOP3.LUT R8, R27, UR10, R24, 0x96, !PT ;  /* 0x0000000a1b087c12 */ /* 0x000fe2000f8e9618 */
[----:B------:R-:W-:Y:S01]  /*b0d0*/  IMAD.WIDE.U32 R24, R9, -0x326172a9, RZ ;  /* 0xcd9e8d5709187825 */ /* 0x000fe200078e00ff */
[----:B------:R-:W-:-:S04]  /*b0e0*/  @!P6 HADD2 R16, -R128.H0_H0, -RZ.H0_H0 ;  /* 0xa00000ff8010e230 */ /* 0x000fc80000000900 */
[C---:B------:R-:W-:Y:S02]  /*b0f0*/  LOP3.LUT R9, R24.reuse, 0xffff, RZ, 0xc0, !PT ;  /* 0x0000ffff18097812 */ /* 0x040fe400078ec0ff */
[----:B------:R-:W-:Y:S02]  /*b100*/  LOP3.LUT R21, R24, 0xff, RZ, 0xc0, !PT ;  /* 0x000000ff18157812 */ /* 0x000fe400078ec0ff */
[----:B------:R-:W-:Y:S02]  /*b110*/  SHF.R.U32.HI R9, RZ, 0x8, R9 ;  /* 0x00000008ff097819 */ /* 0x000fe40000011609 */
[----:B------:R-:W-:Y:S02]  /*b120*/  @!P6 PRMT R128, R16, 0x5410, RZ ;  /* 0x000054101080e816 */ /* 0x000fe400000000ff */
[----:B------:R-:W-:Y:S02]  /*b130*/  PRMT R21, R21, 0x5410, R9 ;  /* 0x0000541015157816 */ /* 0x000fe40000000009 */
[----:B------:R-:W-:-:S02]  /*b140*/  LOP3.LUT R16, R25, UR29, R26, 0x96, !PT ;  /* 0x0000001d19107c12 */ /* 0x000fc4000f8e961a */
[--C-:B------:R-:W-:Y:S02]  /*b150*/  SHF.R.U32.HI R10, RZ, 0x10, R24.reuse ;  /* 0x00000010ff0a7819 */ /* 0x100fe40000011618 */
[----:B------:R-:W-:Y:S01]  /*b160*/  SHF.R.U32.HI R9, RZ, 0x18, R24 ;  /* 0x00000018ff097819 */ /* 0x000fe20000011618 */
[----:B------:R-:W-:Y:S01]  /*b170*/  IMAD.WIDE.U32 R24, R8, -0x2daee0ad, RZ ;  /* 0xd2511f5308187825 */ /* 0x000fe200078e00ff */
[----:B------:R-:W-:-:S04]  /*b180*/  LOP3.LUT R10, R10, 0xff, RZ, 0xc0, !PT ;  /* 0x000000ff0a0a7812 */ /* 0x000fc800078ec0ff */
[----:B------:R-:W-:Y:S02]  /*b190*/  LOP3.LUT R8, R24, 0xffff, RZ, 0xc0, !PT ;  /* 0x0000ffff18087812 */ /* 0x000fe400078ec0ff */
[----:B------:R-:W-:Y:S02]  /*b1a0*/  PRMT R10, R10, 0x5410, R9 ;  /* 0x000054100a0a7816 */ /* 0x000fe40000000009 */
[----:B------:R-:W-:Y:S02]  /*b1b0*/  SHF.R.U32.HI R8, RZ, 0x8, R8 ;  /* 0x00000008ff087819 */ /* 0x000fe40000011608 */
[----:B------:R-:W-:-:S04]  /*b1c0*/  LOP3.LUT R9, R24, 0xff, RZ, 0xc0, !PT ;  /* 0x000000ff18097812 */ /* 0x000fc800078ec0ff */
[----:B------:R-:W-:Y:S02]  /*b1d0*/  PRMT R9, R9, 0x5410, R8 ;  /* 0x0000541009097816 */ /* 0x000fe40000000008 */
[--C-:B------:R-:W-:Y:S02]  /*b1e0*/  SHF.R.U32.HI R8, RZ, 0x10, R24.reuse ;  /* 0x00000010ff087819 */ /* 0x100fe40000011618 */
[----:B------:R-:W-:Y:S02]  /*b1f0*/  SHF.R.U32.HI R19, RZ, 0x18, R24 ;  /* 0x00000018ff137819 */ /* 0x000fe40000011618 */
[----:B------:R-:W-:Y:S02]  /*b200*/  LOP3.LUT R8, R8, 0xff, RZ, 0xc0, !PT ;  /* 0x000000ff08087812 */ /* 0x000fe400078ec0ff */
[----:B------:R-:W-:Y:S02]  /*b210*/  LOP3.LUT R23, R16, 0xffff, RZ, 0xc0, !PT ;  /* 0x0000ffff10177812 */ /* 0x000fe400078ec0ff */
[----:B------:R-:W-:-:S02]  /*b220*/  PRMT R8, R8, 0x5410, R19 ;  /* 0x0000541008087816 */ /* 0x000fc40000000013 */
[----:B------:R-:W-:Y:S02]  /*b230*/  SHF.R.U32.HI R23, RZ, 0x8, R23 ;  /* 0x00000008ff177819 */ /* 0x000fe40000011617 */
[----:B------:R-:W-:Y:S01]  /*b240*/  LOP3.LUT R19, R16, 0xff, RZ, 0xc0, !PT ;  /* 0x000000ff10137812 */ /* 0x000fe200078ec0ff */
[----:B------:R-:W-:Y:S03]  /*b250*/  STG.E.U16 [R142.64], R75 ;  /* 0x0000004b8e007986 */ /* 0x000fe6000c101510 */
[----:B------:R-:W-:Y:S01]  /*b260*/  PRMT R19, R19, 0x5410, R23 ;  /* 0x0000541013137816 */ /* 0x000fe20000000017 */
[----:B------:R2:W-:Y:S01]  /*b270*/  STG.E.U16 [R142.64+0x2], R132 ;  /* 0x000002848e007986 */ /* 0x0005e2000c101510 */
[----:B------:R-:W-:-:S03]  /*b280*/  SHF.R.U32.HI R23, RZ, 0x10, R16 ;  /* 0x00000010ff177819 */ /* 0x000fc60000011610 */
[----:B------:R-:W-:Y:S01]  /*b290*/  STG.E.U16 [R32.64], R209 ;  /* 0x000000d120007986 */ /* 0x000fe2000c101510 */
[----:B------:R-:W-:Y:S02]  /*b2a0*/  SHF.R.U32.HI R16, RZ, 0x18, R16 ;  /* 0x00000018ff107819 */ /* 0x000fe40000011610 */
[----:B------:R-:W-:Y:S01]  /*b2b0*/  LOP3.LUT R23, R23, 0xff, RZ, 0xc0, !PT ;  /* 0x000000ff17177812 */ /* 0x000fe200078ec0ff */
[----:B------:R-:W-:Y:S01]  /*b2c0*/  STG.E.U16 [R32.64+0x2], R208 ;  /* 0x000002d020007986 */ /* 0x000fe2000c101510 */
[----:B------:R-:W-:Y:S01]  /*b2d0*/  LOP3.LUT R22, R25, UR28, R22, 0x96, !PT ;  /* 0x0000001c19167c12 */ /* 0x000fe2000f8e9616 */
[----:B------:R-:W-:Y:S02]  /*b2e0*/  IMAD.MOV.U32 R146, RZ, RZ, R56 ;  /* 0x000000ffff927224 */ /* 0x000fe400078e0038 */
[----:B------:R3:W-:Y:S01]  /*b2f0*/  STG.E.U16 [R116.64+0x10], R140 ;  /* 0x0000108c74007986 */ /* 0x0007e2000c101510 */
[----:B--2---:R-:W-:-:S05]  /*b300*/  IMAD R132, R212, 0x10000, R212 ;  /* 0x00010000d4847824 */ /* 0x004fca00078e02d4 */
[--C-:B------:R-:W-:Y:S01]  /*b310*/  HSET2.LE.AND R20, R20, R132.reuse, PT ;  /* 0x0000008414147233 */ /* 0x100fe20003803000 */
[----:B------:R-:W-:Y:S01]  /*b320*/  IMAD.MOV.U32 R75, RZ, RZ, R57 ;  /* 0x000000ffff4b7224 */ /* 0x000fe200078e0039 */
[--C-:B------:R-:W-:Y:S01]  /*b330*/  HSET2.LE.AND R56, R11, R132.reuse, PT ;  /* 0x000000840b387233 */ /* 0x100fe20003803000 */
[----:B------:R-:W-:Y:S02]  /*b340*/  PRMT R11, R23, 0x5410, R16 ;  /* 0x00005410170b7816 */ /* 0x000fe40000000010 */
[----:B---3--:R-:W-:Y:S01]  /*b350*/  LOP3.LUT R140, R95, UR5, RZ, 0x3c, !PT ;  /* 0x000000055f8c7c12 */ /* 0x008fe2000f8e3cff */
[----:B------:R-:W-:Y:S01]  /*b360*/  HSET2.LE.AND R13, R13, R132, PT ;  /* 0x000000840d0d7233 */ /* 0x000fe20003803000 */
[----:B------:R-:W-:Y:S02]  /*b370*/  LOP3.LUT R23, R22, 0xffff, RZ, 0xc0, !PT ;  /* 0x0000ffff16177812 */ /* 0x000fe400078ec0ff */
[----:B------:R-:W-:Y:S01]  /*b380*/  LOP3.LUT R57, R20, R141, RZ, 0xc0, !PT ;  /* 0x0000008d14397212 */ /* 0x000fe200078ec0ff */
[----:B------:R-:W-:Y:S01]  /*b390*/  IMAD.WIDE.U32 R140, R140, -0x326172a9, RZ ;  /* 0xcd9e8d578c8c7825 */ /* 0x000fe200078e00ff */
[----:B------:R-:W-:-:S02]  /*b3a0*/  SHF.R.U32.HI R23, RZ, 0x8, R23 ;  /* 0x00000008ff177819 */ /* 0x000fc40000011617 */
[----:B------:R-:W-:Y:S02]  /*b3b0*/  LOP3.LUT R16, R22, 0xff, RZ, 0xc0, !PT ;  /* 0x000000ff16107812 */ /* 0x000fe400078ec0ff */
[----:B------:R-:W-:Y:S02]  /*b3c0*/  LOP3.LUT R63, R13, R63, RZ, 0xc0, !PT ;  /* 0x0000003f0d3f7212 */ /* 0x000fe400078ec0ff */
[----:B------:R-:W-:Y:S02]  /*b3d0*/  SHF.R.U32.HI R24, RZ, 0x10, R22 ;  /* 0x00000010ff187819 */ /* 0x000fe40000011616 */
[----:B------:R-:W-:Y:S02]  /*b3e0*/  LOP3.LUT R13, R141, UR26, R134, 0x96, !PT ;  /* 0x0000001a8d0d7c12 */ /* 0x000fe4000f8e9686 */
[----:B------:R-:W-:Y:S02]  /*b3f0*/  PRMT R16, R16, 0x5410, R23 ;  /* 0x0000541010107816 */ /* 0x000fe40000000017 */
[----:B------:R-:W-:-:S02]  /*b400*/  SHF.R.U32.HI R23, RZ, 0x18, R22 ;  /* 0x00000018ff177819 */ /* 0x000fc40000011616 */
[----:B------:R-:W-:Y:S01]  /*b410*/  LOP3.LUT R22, R24, 0xff, RZ, 0xc0, !PT ;  /* 0x000000ff18167812 */ /* 0x000fe200078ec0ff */
[----:B------:R-:W-:Y:S01]  /*b420*/  IMAD.WIDE.U32 R24, R13, -0x2daee0ad, RZ ;  /* 0xd2511f530d187825 */ /* 0x000fe200078e00ff */
[--C-:B------:R-:W-:Y:S02]  /*b430*/  HSET2.LE.AND R14, R14, R132.reuse, PT ;  /* 0x000000840e0e7233 */ /* 0x100fe40003803000 */
[----:B------:R-:W-:Y:S01]  /*b440*/  HSET2.LE.AND R21, R21, R132, PT ;  /* 0x0000008415157233 */ /* 0x000fe20003803000 */
[----:B------:R-:W-:Y:S01]  /*b450*/  IMAD.MOV.U32 R147, RZ, RZ, R54 ;  /* 0x000000ffff937224 */ /* 0x000fe200078e0036 */
[----:B------:R-:W-:Y:S01]  /*b460*/  LOP3.LUT R13, R25, UR22, R138, 0x96, !PT ;  /* 0x00000016190d7c12 */ /* 0x000fe2000f8e968a */
[----:B------:R-:W-:Y:S02]  /*b470*/  IMAD.MOV.U32 R54, RZ, RZ, R51 ;  /* 0x000000ffff367224 */ /* 0x000fe400078e0033 */
[----:B------:R-:W-:Y:S01]  /*b480*/  IMAD.MOV.U32 R51, RZ, RZ, R62 ;  /* 0x000000ffff337224 */ /* 0x000fe200078e003e */
[----:B------:R-:W-:-:S02]  /*b490*/  LOP3.LUT R62, R14, R159, RZ, 0xc0, !PT ;  /* 0x0000009f0e3e7212 */ /* 0x000fc400078ec0ff */
[----:B------:R-:W-:Y:S01]  /*b4a0*/  LOP3.LUT R26, R21, R98, RZ, 0xc0, !PT ;  /* 0x00000062151a7212 */ /* 0x000fe200078ec0ff */
[----:B------:R-:W-:Y:S01]  /*b4b0*/  IMAD.WIDE.U32 R20, R13, -0x326172a9, RZ ;  /* 0xcd9e8d570d147825 */ /* 0x000fe200078e00ff */
[----:B------:R-:W-:-:S03]  /*b4c0*/  LOP3.LUT R14, R137, UR24, R140, 0x96, !PT ;  /* 0x00000018890e7c12 */ /* 0x000fc6000f8e968c */
[----:B------:R-:W-:Y:S01]  /*b4d0*/  IMAD.MOV.U32 R153, RZ, RZ, R58 ;  /* 0x000000ffff997224 */ /* 0x000fe200078e003a */
[----:B------:R-:W-:Y:S01]  /*b4e0*/  HSET2.LE.AND R58, R12, R132, PT ;  /* 0x000000840c3a7233 */ /* 0x000fe20003803000 */
[----:B------:R-:W-:Y:S01]  /*b4f0*/  PRMT R12, R22, 0x5410, R23 ;  /* 0x00005410160c7816 */ /* 0x000fe20000000017 */
[----:B------:R-:W-:Y:S01]  /*b500*/  IMAD.WIDE.U32 R22, R14, -0x2daee0ad, RZ ;  /* 0xd2511f530e167825 */ /* 0x000fe200078e00ff */
[----:B------:R-:W-:-:S04]  /*b510*/  LOP3.LUT R13, R21, UR19, R136, 0x96, !PT ;  /* 0x00000013150d7c12 */ /* 0x000fc8000f8e9688 */
[----:B------:R-:W-:Y:S01]  /*b520*/  LOP3.LUT R14, R23, UR18, R24, 0x96, !PT ;  /* 0x00000012170e7c12 */ /* 0x000fe2000f8e9618 */
[----:B------:R-:W-:-:S05]  /*b530*/  IMAD.WIDE.U32 R24, R13, -0x2daee0ad, RZ ;  /* 0xd2511f530d187825 */ /* 0x000fca00078e00ff */
[----:B------:R-:W-:Y:S01]  /*b540*/  LOP3.LUT R13, R25, UR13, R22, 0x96, !PT ;  /* 0x0000000d190d7c12 */ /* 0x000fe2000f8e9616 */
[----:B------:R-:W-:-:S05]  /*b550*/  IMAD.WIDE.U32 R22, R14, -0x326172a9, RZ ;  /* 0xcd9e8d570e167825 */ /* 0x000fca00078e00ff */
[----:B------:R-:W-:-:S05]  /*b560*/  LOP3.LUT R14, R23, UR14, R20, 0x96, !PT ;  /* 0x0000000e170e7c12 */ /* 0x000fca000f8e9614 */
[----:B------:R-:W-:-:S05]  /*b570*/  IMAD.WIDE.U32 R20, R14, -0x2daee0ad, RZ ;  /* 0xd2511f530e147825 */ /* 0x000fca00078e00ff */
[----:B------:R-:W-:Y:S01]  /*b580*/  LOP3.LUT R14, R21, UR9, R24, 0x96, !PT ;  /* 0x00000009150e7c12 */ /* 0x000fe2000f8e9618 */
[----:B------:R-:W-:Y:S01]  /*b590*/  IMAD.WIDE.U32 R24, R13, -0x326172a9, RZ ;  /* 0xcd9e8d570d187825 */ /* 0x000fe200078e00ff */
[----:B------:R-:W-:-:S04]  /*b5a0*/  HSET2.LE.AND R18, R18, R132, PT ;  /* 0x0000008412127233 */ /* 0x000fc80003803000 */
[----:B------:R-:W-:Y:S01]  /*b5b0*/  LOP3.LUT R13, R25, UR10, R22, 0x96, !PT ;  /* 0x0000000a190d7c12 */ /* 0x000fe2000f8e9616 */
[----:B------:R-:W-:Y:S01]  /*b5c0*/  IMAD.WIDE.U32 R22, R14, -0x326172a9, RZ ;  /* 0xcd9e8d570e167825 */ /* 0x000fe200078e00ff */
[----:B------:R-:W-:-:S04]  /*b5d0*/  HSET2.LE.AND R17, R17, R132, PT ;  /* 0x0000008411117233 */ /* 0x000fc80003803000 */
[----:B------:R-:W-:Y:S01]  /*b5e0*/  LOP3.LUT R14, R22, 0xffff, RZ, 0xc0, !PT ;  /* 0x0000ffff160e7812 */ /* 0x000fe200078ec0ff */
[----:B------:R-:W-:Y:S01]  /*b5f0*/  IMAD.MOV.U32 R31, RZ, RZ, R60 ;  /* 0x000000ffff1f7224 */ /* 0x000fe200078e003c */
[----:B------:R-:W-:Y:S02]  /*b600*/  LOP3.LUT R60, R18, R156, RZ, 0xc0, !PT ;  /* 0x0000009c123c7212 */ /* 0x000fe400078ec0ff */
[----:B------:R-:W-:Y:S02]  /*b610*/  SHF.R.U32.HI R14, RZ, 0x8, R14 ;  /* 0x00000008ff0e7819 */ /* 0x000fe4000001160e */
[----:B------:R-:W-:Y:S01]  /*b620*/  LOP3.LUT R18, R22, 0xff, RZ, 0xc0, !PT ;  /* 0x000000ff16127812 */ /* 0x000fe200078ec0ff */
[----:B------:R-:W-:Y:S02]  /*b630*/  IMAD.MOV.U32 R144, RZ, RZ, R49 ;  /* 0x000000ffff907224 */ /* 0x000fe400078e0031 */
[----:B------:R-:W-:Y:S01]  /*b640*/  IMAD.MOV.U32 R49, RZ, RZ, R61 ;  /* 0x000000ffff317224 */ /* 0x000fe200078e003d */
[----:B------:R-:W-:-:S02]  /*b650*/  LOP3.LUT R61, R17, R158, RZ, 0xc0, !PT ;  /* 0x0000009e113d7212 */ /* 0x000fc400078ec0ff */
[----:B------:R-:W-:Y:S02]  /*b660*/  PRMT R18, R18, 0x5410, R14 ;  /* 0x0000541012127816 */ /* 0x000fe4000000000e */
[----:B------:R-:W-:Y:S02]  /*b670*/  LOP3.LUT R21, R23, UR29, R24, 0x96, !PT ;  /* 0x0000001d17157c12 */ /* 0x000fe4000f8e9618 */
[--C-:B------:R-:W-:Y:S02]  /*b680*/  SHF.R.U32.HI R17, RZ, 0x10, R22.reuse ;  /* 0x00000010ff117819 */ /* 0x100fe40000011616 */
[----:B------:R-:W-:Y:S01]  /*b690*/  SHF.R.U32.HI R14, RZ, 0x18, R22 ;  /* 0x00000018ff0e7819 */ /* 0x000fe20000011616 */
[----:B------:R-:W-:Y:S01]  /*b6a0*/  IMAD.WIDE.U32 R22, R13, -0x2daee0ad, RZ ;  /* 0xd2511f530d167825 */ /* 0x000fe200078e00ff */
[----:B------:R-:W-:-:S04]  /*b6b0*/  LOP3.LUT R17, R17, 0xff, RZ, 0xc0, !PT ;  /* 0x000000ff11117812 */ /* 0x000fc800078ec0ff */
[C---:B------:R-:W-:Y:S02]  /*b6c0*/  LOP3.LUT R13, R22.reuse, 0xffff, RZ, 0xc0, !PT ;  /* 0x0000ffff160d7812 */ /* 0x040fe400078ec0ff */
[----:B------:R-:W-:Y:S02]  /*b6d0*/  PRMT R17, R17, 0x5410, R14 ;  /* 0x0000541011117816 */ /* 0x000fe4000000000e */
[----:B------:R-:W-:Y:S02]  /*b6e0*/  SHF.R.U32.HI R13, RZ, 0x8, R13 ;  /* 0x00000008ff0d7819 */ /* 0x000fe4000001160d */
[----:B------:R-:W-:Y:S01]  /*b6f0*/  LOP3.LUT R14, R22, 0xff, RZ, 0xc0, !PT ;  /* 0x000000ff160e7812 */ /* 0x000fe200078ec0ff */
[--C-:B------:R-:W-:Y:S02]  /*b700*/  HSET2.LE.AND R15, R15, R132.reuse, PT ;  /* 0x000000840f0f7233 */ /* 0x100fe40003803000 */
[--C-:B------:R-:W-:Y:S01]  /*b710*/  HSET2.LE.AND R10, R10, R132.reuse, PT ;  /* 0x000000840a0a7233 */ /* 0x100fe20003803000 */
[----:B------:R-:W-:Y:S01]  /*b720*/  PRMT R14, R14, 0x5410, R13 ;  /* 0x000054100e0e7816 */ /* 0x000fe2000000000d */
[----:B------:R-:W-:Y:S01]  /*b730*/  IMAD.MOV.U32 R52, RZ, RZ, R210 ;  /* 0x000000ffff347224 */ /* 0x000fe200078e00d2 */
[----:B------:R-:W-:Y:S01]  /*b740*/  SHF.R.U32.HI R13, RZ, 0x10, R22 ;  /* 0x00000010ff0d7819 */ /* 0x000fe20000011616 */
[----:B------:R-:W-:Y:S01]  /*b750*/  IMAD.MOV.U32 R213, RZ, RZ, R59 ;  /* 0x000000ffffd57224 */ /* 0x000fe200078e003b */
[----:B------:R-:W-:Y:S01]  /*b760*/  LOP3.LUT R59, R15, R155, RZ, 0xc0, !PT ;  /* 0x0000009b0f3b7212 */ /* 0x000fe200078ec0ff */
[----:B------:R-:W-:Y:S01]  /*b770*/  HSET2.LE.AND R9, R9, R132, PT ;  /* 0x0000008409097233 */ /* 0x000fe20003803000 */
[----:B------:R-:W-:Y:S01]  /*b780*/  LOP3.LUT R27, R10, R96, RZ, 0xc0, !PT ;  /* 0x000000600a1b7212 */ /* 0x000fe200078ec0ff */
[----:B------:R-:W-:Y:S01]  /*b790*/  IMAD.MOV.U32 R96, RZ, RZ, R52 ;  /* 0x000000ffff607224 */ /* 0x000fe200078e0034 */
[----:B------:R-:W-:Y:S01]  /*b7a0*/  SHF.R.U32.HI R15, RZ, 0x18, R22 ;  /* 0x00000018ff0f7819 */ /* 0x000fe20000011616 */
[----:B------:R-:W-:Y:S01]  /*b7b0*/  IMAD.MOV.U32 R53, RZ, RZ, R211 ;  /* 0x000000ffff357224 */ /* 0x000fe200078e00d3 */
[----:B------:R-:W-:-:S02]  /*b7c0*/  LOP3.LUT R13, R13, 0xff, RZ, 0xc0, !PT ;  /* 0x000000ff0d0d7812 */ /* 0x000fc400078ec0ff */
[----:B------:R-:W-:Y:S02]  /*b7d0*/  LOP3.LUT R56, R56, R135, RZ, 0xc0, !PT ;  /* 0x0000008738387212 */ /* 0x000fe400078ec0ff */
[----:B------:R-:W-:Y:S01]  /*b7e0*/  LOP3.LUT R20, R23, UR28, R20, 0x96, !PT ;  /* 0x0000001c17147c12 */ /* 0x000fe2000f8e9614 */
[----:B------:R-:W-:Y:S01]  /*b7f0*/  HSET2.LE.AND R19, R19, R132, PT ;  /* 0x0000008413137233 */ /* 0x000fe20003803000 */
[----:B------:R-:W-:Y:S01]  /*b800*/  LOP3.LUT R10, R21, 0xffff, RZ, 0xc0, !PT ;  /* 0x0000ffff150a7812 */ /* 0x000fe200078ec0ff */
[----:B------:R2:W-:Y:S01]  /*b810*/  STG.E.U16 [R116.64+0x12], R145 ;  /* 0x0000129174007986 */ /* 0x0005e2000c101510 */
[----:B------:R-:W-:Y:S02]  /*b820*/  LOP3.LUT R52, R95, UR4, RZ, 0x3c, !PT ;  /* 0x000000045f347c12 */ /* 0x000fe4000f8e3cff */
[----:B------:R-:W-:Y:S01]  /*b830*/  PRMT R13, R13, 0x5410, R15 ;  /* 0x000054100d0d7816 */ /* 0x000fe2000000000f */
[----:B------:R-:W-:Y:S01]  /*b840*/  IMAD.MOV.U32 R155, RZ, RZ, R151 ;  /* 0x000000ffff9b7224 */ /* 0x000fe200078e0097 */
[----:B------:R-:W-:Y:S01]  /*b850*/  LOP3.LUT R22, R9, R97, RZ, 0xc0, !PT ;  /* 0x0000006109167212 */ /* 0x000fe200078ec0ff */
[----:B------:R-:W-:Y:S01]  /*b860*/  IMAD.MOV.U32 R97, RZ, RZ, R53 ;  /* 0x000000ffff617224 */ /* 0x000fe200078e0035 */
[----:B------:R-:W-:Y:S01]  /*b870*/  SHF.R.U32.HI R10, RZ, 0x8, R10 ;  /* 0x00000008ff0a7819 */ /* 0x000fe2000001160a */
[----:B------:R-:W-:Y:S01]  /*b880*/  IMAD.WIDE.U32 R52, R52, -0x326172a9, RZ ;  /* 0xcd9e8d5734347825 */ /* 0x000fe200078e00ff */
[----:B------:R-:W-:-:S03]  /*b890*/  LOP3.LUT R15, R21, 0xff, RZ, 0xc0, !PT ;  /* 0x000000ff150f7812 */ /* 0x000fc600078ec0ff */
[----:B------:R-:W-:Y:S01]  /*b8a0*/  IMAD.MOV.U32 R158, RZ, RZ, R32 ;  /* 0x000000ffff9e7224 */ /* 0x000fe200078e0020 */
[----:B------:R-:W-:Y:S01]  /*b8b0*/  PRMT R15, R15, 0x5410, R10 ;  /* 0x000054100f0f7816 */ /* 0x000fe2000000000a */
[----:B------:R-:W-:Y:S01]  /*b8c0*/  IMAD.MOV.U32 R159, RZ, RZ, R33 ;  /* 0x000000ffff9f7224 */ /* 0x000fe200078e0021 */
[--C-:B------:R-:W-:Y:S01]  /*b8d0*/  SHF.R.U32.HI R10, RZ, 0x10, R21.reuse ;  /* 0x00000010ff0a7819 */ /* 0x100fe20000011615 */
[----:B------:R-:W-:Y:S01]  /*b8e0*/  IMAD.MOV.U32 R156, RZ, RZ, R142 ;  /* 0x000000ffff9c7224 */ /* 0x000fe200078e008e */
[----:B------:R-:W-:Y:S01]  /*b8f0*/  LOP3.LUT R134, R53, UR26, R134, 0x96, !PT ;  /* 0x0000001a35867c12 */ /* 0x000fe2000f8e9686 */
[--C-:B------:R-:W-:Y:S01]  /*b900*/  HSET2.LE.AND R25, R11, R132.reuse, PT ;  /* 0x000000840b197233 */ /* 0x100fe20003803000 */
[----:B------:R-:W-:Y:S01]  /*b910*/  SHF.R.U32.HI R21, RZ, 0x18, R21 ;  /* 0x00000018ff157819 */ /* 0x000fe20000011615 */
[----:B------:R-:W-:Y:S01]  /*b920*/  IMAD.MOV.U32 R152, RZ, RZ, R75 ;  /* 0x000000ffff987224 */ /* 0x000fe200078e004b */
[----:B------:R-:W-:Y:S01]  /*b930*/  LOP3.LUT R10, R10, 0xff, RZ, 0xc0, !PT ;  /* 0x000000ff0a0a7812 */ /* 0x000fe200078ec0ff */
[----:B------:R-:W-:Y:S01]  /*b940*/  IMAD.WIDE.U32 R134, R134, -0x2daee0ad, RZ ;  /* 0xd2511f5386867825 */ /* 0x000fe200078e00ff */
[----:B------:R-:W-:-:S03]  /*b950*/  HSET2.LE.AND R17, R17, R132, PT ;  /* 0x0000008411117233 */ /* 0x000fc60003803000 */
[----:B------:R-:W-:Y:S01]  /*b960*/  IMAD.MOV.U32 R212, RZ, RZ, R55 ;  /* 0x000000ffffd47224 */ /* 0x000fe200078e0037 */
[----:B------:R-:W-:Y:S01]  /*b970*/  PRMT R10, R10, 0x5410, R21 ;  /* 0x000054100a0a7816 */ /* 0x000fe20000000015 */
[--C-:B------:R-:W-:Y:S01]  /*b980*/  HSET2.LE.AND R18, R18, R132.reuse, PT ;  /* 0x0000008412127233 */ /* 0x100fe20003803000 */
[C---:B------:R-:W-:Y:S01]  /*b990*/  LOP3.LUT R21, R20.reuse, 0xffff, RZ, 0xc0, !PT ;  /* 0x0000ffff14157812 */ /* 0x040fe200078ec0ff */
[--C-:B------:R-:W-:Y:S01]  /*b9a0*/  HSET2.LE.AND R12, R12, R132.reuse, PT ;  /* 0x000000840c0c7233 */ /* 0x100fe20003803000 */
[----:B------:R-:W-:Y:S01]  /*b9b0*/  LOP3.LUT R138, R135, UR22, R138, 0x96, !PT ;  /* 0x00000016878a7c12 */ /* 0x000fe2000f8e968a */
[----:B------:R-:W-:Y:S01]  /*b9c0*/  HSET2.LE.AND R14, R14, R132, PT ;  /* 0x000000840e0e7233 */ /* 0x000fe20003803000 */
[----:B------:R-:W-:Y:S01]  /*b9d0*/  SHF.R.U32.HI R21, RZ, 0x8, R21 ;  /* 0x00000008ff157819 */ /* 0x000fe20000011615 */
[----:B------:R1:W5:Y:S01]  /*b9e0*/  LDL.LU.64 R210, [R1+0x208] ;  /* 0x0002080001d27983 */ /* 0x0003620000300a00 */
[----:B------:R-:W-:Y:S01]  /*b9f0*/  LOP3.LUT R9, R20, 0xff, RZ, 0xc0, !PT ;  /* 0x000000ff14097812 */ /* 0x000fe200078ec0ff */
[----:B------:R-:W-:Y:S01]  /*ba00*/  IMAD.WIDE.U32 R138, R138, -0x326172a9, RZ ;  /* 0xcd9e8d578a8a7825 */ /* 0x000fe200078e00ff */
[----:B------:R-:W-:Y:S01]  /*ba10*/  LOP3.LUT R24, R19, R92, RZ, 0xc0, !PT ;  /* 0x0000005c13187212 */ /* 0x000fe200078ec0ff */
[----:B------:R-:W-:Y:S01]  /*ba20*/  STG.E.U16 [R150.64+0x10], R148 ;  /* 0x0000109496007986 */ /* 0x000fe2000c101510 */
[----:B------:R-:W-:-:S02]  /*ba30*/  PRMT R9, R9, 0x5410, R21 ;  /* 0x0000541009097816 */ /* 0x000fc40000000015 */
[----:B------:R-:W-:Y:S01]  /*ba40*/  LOP3.LUT R19, R137, UR24, R52, 0x96, !PT ;  /* 0x0000001889137c12 */ /* 0x000fe2000f8e9634 */
[----:B--2---:R-:W-:Y:S01]  /*ba50*/  IMAD.MOV.U32 R145, RZ, RZ, R29 ;  /* 0x000000ffff917224 */ /* 0x004fe200078e001d */
[----:B------:R-:W-:Y:S01]  /*ba60*/  SHF.R.U32.HI R21, RZ, 0x10, R20 ;  /* 0x00000010ff157819 */ /* 0x000fe20000011614 */
[----:B------:R2:W-:Y:S01]  /*ba70*/  STG.E.U16 [R150.64+0x12], R149 ;  /* 0x0000129596007986 */ /* 0x0005e2000c101510 */
[----:B------:R-:W-:Y:S02]  /*ba80*/  LOP3.LUT R136, R139, UR19, R136, 0x96, !PT ;  /* 0x000000138b887c12 */ /* 0x000fe4000f8e9688 */
[----:B------:R-:W-:Y:S01]  /*ba90*/  SHF.R.U32.HI R20, RZ, 0x18, R20 ;  /* 0x00000018ff147819 */ /* 0x000fe20000011614 */
[--C-:B------:R-:W-:Y:S01]  /*baa0*/  HSET2.LE.AND R23, R8, R132.reuse, PT ;  /* 0x0000008408177233 */ /* 0x100fe20003803000 */
[----:B------:R-:W-:Y:S01]  /*bab0*/  LOP3.LUT R21, R21, 0xff, RZ, 0xc0, !PT ;  /* 0x000000ff15157812 */ /* 0x000fe200078ec0ff */
[----:B------:R-:W-:Y:S01]  /*bac0*/  IMAD.WIDE.U32 R136, R136, -0x2daee0ad, RZ ;  /* 0xd2511f5388887825 */ /* 0x000fe200078e00ff */
[----:B------:R-:W-:Y:S01]  /*bad0*/  LOP3.LUT R25, R25, R90, RZ, 0xc0, !PT ;  /* 0x0000005a19197212 */ /* 0x000fe200078ec0ff */
[----:B------:R-:W-:Y:S01]  /*bae0*/  HSET2.LE.AND R13, R13, R132, PT ;  /* 0x000000840d0d7233 */ /* 0x000fe20003803000 */
[----:B------:R-:W-:Y:S01]  /*baf0*/  PRMT R8, R21, 0x5410, R20 ;  /* 0x0000541015087816 */ /* 0x000fe20000000014 */
[----:B------:R-:W-:Y:S04]  /*bb00*/  STG.E.U16 [R142.64+0x10], R73 ;  /* 0x000010498e007986 */ /* 0x000fe8000c101510 */
[----:B------:R3:W-:Y:S01]  /*bb10*/  STG.E.U16 [R142.64+0x12], R171 ;  /* 0x000012ab8e007986 */ /* 0x0007e2000c101510 */
[----:B------:R-:W-:-:S02]  /*bb20*/  LOP3.LUT R18, R18, R93, RZ, 0xc0, !PT ;  /* 0x0000005d12127212 */ /* 0x000fc400078ec0ff */
[----:B------:R-:W-:Y:S02]  /*bb30*/  LOP3.LUT R14, R14, R87, RZ, 0xc0, !PT ;  /* 0x000000570e0e7212 */ /* 0x000fe400078ec0ff */
[----:B------:R-:W-:Y:S01]  /*bb40*/  LOP3.LUT R58, R58, R154, RZ, 0xc0, !PT ;  /* 0x0000009a3a3a7212 */ /* 0x000fe200078ec0ff */
[----:B------:R-:W-:Y:S01]  /*bb50*/  HSET2.LE.AND R10, R10, R132, PT ;  /* 0x000000840a0a7233 */ /* 0x000fe20003803000 */
[----:B------:R1:W5:Y:S01]  /*bb60*/  LDL.LU R209, [R1+0x200] ;  /* 0x0002000001d17983 */ /* 0x0003620000300800 */
[----:B--2---:R-:W-:-:S03]  /*bb70*/  IMAD.MOV.U32 R151, RZ, RZ, R28 ;  /* 0x000000ffff977224 */ /* 0x004fc600078e001c */
[----:B------:R-:W-:Y:S01]  /*bb80*/  STG.E.U16 [R32.64+0x10], R170 ;  /* 0x000010aa20007986 */ /* 0x000fe2000c101510 */
[----:B------:R-:W-:-:S04]  /*bb90*/  IMAD.WIDE.U32 R28, R19, -0x2daee0ad, RZ ;  /* 0xd2511f53131c7825 */ /* 0x000fc800078e00ff */
[----:B------:R-:W-:Y:S01]  /*bba0*/  IMAD.MOV.U32 R149, RZ, RZ, R36 ;  /* 0x000000ffff957224 */ /* 0x000fe200078e0024 */
[----:B------:R-:W-:Y:S01]  /*bbb0*/  LOP3.LUT R20, R29, UR18, R134, 0x96, !PT ;  /* 0x000000121d147c12 */ /* 0x000fe2000f8e9686 */
[----:B---3--:R-:W-:Y:S01]  /*bbc0*/  IMAD.MOV.U32 R142, RZ, RZ, R37 ;  /* 0x000000ffff8e7224 */ /* 0x008fe200078e0025 */
[----:B------:R-:W-:-:S03]  /*bbd0*/  LOP3.LUT R19, R137, UR13, R28, 0x96, !PT ;  /* 0x0000000d89137c12 */ /* 0x000fc6000f8e961c */
[----:B------:R-:W-:Y:S01]  /*bbe0*/  IMAD.WIDE.U32 R28, R20, -0x326172a9, RZ ;  /* 0xcd9e8d57141c7825 */ /* 0x000fe200078e00ff */
[----:B------:R2:W-:Y:S03]  /*bbf0*/  STG.E.U16 [R32.64+0x12], R169 ;  /* 0x000012a920007986 */ /* 0x0005e6000c101510 */
[----:B------:R-:W-:-:S04]  /*bc00*/  IMAD.WIDE.U32 R20, R19, -0x326172a9, RZ ;  /* 0xcd9e8d5713147825 */ /* 0x000fc800078e00ff */
[----:B------:R-:W-:Y:S02]  /*bc10*/  IMAD.MOV.U32 R148, RZ, RZ, R30 ;  /* 0x000000ffff947224 */ /* 0x000fe400078e001e */
[----:B------:R-:W-:Y:S01]  /*bc20*/  IMAD.MOV.U32 R139, RZ, RZ, R146 ;  /* 0x000000ffff8b7224 */ /* 0x000fe200078e0092 */
[--C-:B------:R-:W-:Y:S01]  /*bc30*/  HSET2.LE.AND R9, R9, R132.reuse, PT ;  /* 0x0000008409097233 */ /* 0x100fe20003803000 */
[----:B------:R-:W-:Y:S01]  /*bc40*/  IMAD.MOV.U32 R154, RZ, RZ, R150 ;  /* 0x000000ffff9a7224 */ /* 0x000fe200078e0096 */
[----:B------:R-:W-:Y:S01]  /*bc50*/  HSET2.LE.AND R8, R8, R132, PT ;  /* 0x0000008408087233 */ /* 0x000fe20003803000 */
[----:B------:R1:W5:Y:S01]  /*bc60*/  LDL.LU R208, [R1+0x1fc] ;  /* 0x0001fc0001d07983 */ /* 0x0003620000300800 */
[----:B--2---:R-:W-:Y:S02]  /*bc70*/  LOP3.LUT R32, R29, UR14, R138, 0x96, !PT ;  /* 0x0000000e1d207c12 */ /* 0x004fe4000f8e968a */
[----:B------:R-:W-:Y:S01]  /*bc80*/  LOP3.LUT R19, R21, UR10, R28, 0x96, !PT ;  /* 0x0000000a15137c12 */ /* 0x000fe2000f8e961c */
[----:B------:R2:W-:Y:S02]  /*bc90*/  STG.E.U16 [R116.64+0x20], R157 ;  /* 0x0000209d74007986 */ /* 0x0005e4000c101510 */
[----:B------:R-:W-:-:S02]  /*bca0*/  IMAD.WIDE.U32 R32, R32, -0x2daee0ad, RZ ;  /* 0xd2511f5320207825 */ /* 0x000fc400078e00ff */
[----:B------:R1:W5:Y:S03]  /*bcb0*/  LDL.LU R171, [R1+0x1f8] ;  /* 0x0001f80001ab7983 */ /* 0x0003660000300800 */
[----:B------:R-:W-:Y:S01]  /*bcc0*/  LOP3.LUT R36, R33, UR9, R136, 0x96, !PT ;  /* 0x0000000921247c12 */ /* 0x000fe2000f8e9688 */
[----:B------:R-:W-:Y:S01]  /*bcd0*/  IMAD.MOV.U32 R150, RZ, RZ, R39 ;  /* 0x000000ffff967224 */ /* 0x000fe200078e0027 */
[----:B------:R-:W-:Y:S01]  /*bce0*/  LOP3.LUT R21, R12, R84, RZ, 0xc0, !PT ;  /* 0x000000540c157212 */ /* 0x000fe200078ec0ff */
[----:B------:R-:W-:Y:S01]  /*bcf0*/  IMAD.MOV.U32 R146, RZ, RZ, R49 ;  /* 0x000000ffff927224 */ /* 0x000fe200078e0031 */
[----:B------:R1:W5:Y:S01]  /*bd00*/  LDL.LU R170, [R1+0x1f4] ;  /* 0x0001f40001aa7983 */ /* 0x0003620000300800 */
[----:B------:R-:W-:-:S03]  /*bd10*/  IMAD.WIDE.U32 R36, R36, -0x326172a9, RZ ;  /* 0xcd9e8d5724247825 */ /* 0x000fc600078e00ff */
[----:B------:R1:W5:Y:S02]  /*bd20*/  LDL.LU R169, [R1+0x1f0] ;  /* 0x0001f00001a97983 */ /* 0x0003640000300800 */
[----:B------:R-:W-:-:S04]  /*bd30*/  LOP3.LUT R11, R37, UR29, R20, 0x96, !PT ;  /* 0x0000001d250b7c12 */ /* 0x000fc8000f8e9614 */
[C---:B------:R-:W-:Y:S02]  /*bd40*/  LOP3.LUT R20, R11.reuse, 0xffff, RZ, 0xc0, !PT ;  /* 0x0000ffff0b147812 */ /* 0x040fe400078ec0ff */
[----:B------:R-:W-:Y:S02]  /*bd50*/  LOP3.LUT R33, R11, 0xff, RZ, 0xc0, !PT ;  /* 0x000000ff0b217812 */ /* 0x000fe400078ec0ff */
[----:B------:R-:W-:Y:S02]  /*bd60*/  SHF.R.U32.HI R20, RZ, 0x8, R20 ;  /* 0x00000008ff147819 */ /* 0x000fe40000011614 */
[--C-:B------:R-:W-:Y:S02]  /*bd70*/  SHF.R.U32.HI R30, RZ, 0x18, R11.reuse ;  /* 0x00000018ff1e7819 */ /* 0x100fe4000001160b */
[----:B------:R-:W-:Y:S02]  /*bd80*/  PRMT R33, R33, 0x5410, R20 ;  /* 0x0000541021217816 */ /* 0x000fe40000000014 */
[----:B------:R-:W-:-:S02]  /*bd90*/  SHF.R.U32.HI R20, RZ, 0x10, R11 ;  /* 0x00000010ff147819 */ /* 0x000fc4000001160b */
[C---:B------:R-:W-:Y:S02]  /*bda0*/  LOP3.LUT R11, R36.reuse, 0xffff, RZ, 0xc0, !PT ;  /* 0x0000ffff240b7812 */ /* 0x040fe400078ec0ff */
[----:B------:R-:W-:Y:S02]  /*bdb0*/  LOP3.LUT R28, R36, 0xff, RZ, 0xc0, !PT ;  /* 0x000000ff241c7812 */ /* 0x000fe400078ec0ff */
[----:B------:R-:W-:Y:S02]  /*bdc0*/  SHF.R.U32.HI R11, RZ, 0x8, R11 ;  /* 0x00000008ff0b7819 */ /* 0x000fe4000001160b */
[----:B------:R-:W-:Y:S02]  /*bdd0*/  LOP3.LUT R20, R20, 0xff, RZ, 0xc0, !PT ;  /* 0x000000ff14147812 */ /* 0x000fe400078ec0ff */
[----:B------:R-:W-:Y:S02]  /*bde0*/  PRMT R28, R28, 0x5410, R11 ;  /* 0x000054101c1c7816 */ /* 0x000fe4000000000b */
[----:B------:R-:W-:-:S02]  /*bdf0*/  SHF.R.U32.HI R11, RZ, 0x10, R36 ;  /* 0x00000010ff0b7819 */ /* 0x000fc40000011624 */
[----:B------:R-:W-:Y:S02]  /*be00*/  PRMT R30, R20, 0x5410, R30 ;  /* 0x00005410141e7816 */ /* 0x000fe4000000001e */
[----:B------:R-:W-:Y:S01]  /*be10*/  SHF.R.U32.HI R20, RZ, 0x18, R36 ;  /* 0x00000018ff147819 */ /* 0x000fe20000011624 */
[----:B------:R-:W-:Y:S01]  /*be20*/  IMAD.WIDE.U32 R36, R19, -0x2daee0ad, RZ ;  /* 0xd2511f5313247825 */ /* 0x000fe200078e00ff */
[----:B------:R-:W-:-:S04]  /*be30*/  LOP3.LUT R11, R11, 0xff, RZ, 0xc0, !PT ;  /* 0x000000ff0b0b7812 */ /* 0x000fc800078ec0ff */
[----:B------:R-:W-:Y:S01]  /*be40*/  PRMT R11, R11, 0x5410, R20 ;  /* 0x000054100b0b7816 */ /* 0x000fe20000000014 */
[----:B------:R-:W-:Y:S01]  /*be50*/  HSET2.LE.AND R20, R16, R132, PT ;  /* 0x0000008410147233 */ /* 0x000fe20003803000 */
[----:B------:R-:W-:-:S04]  /*be60*/  LOP3.LUT R16, R37, UR28, R32, 0x96, !PT ;  /* 0x0000001c25107c12 */ /* 0x000fc8000f8e9620 */
[C---:B------:R-:W-:Y:S02]  /*be70*/  LOP3.LUT R19, R16.reuse, 0xffff, RZ, 0xc0, !PT ;  /* 0x0000ffff10137812 */ /* 0x040fe400078ec0ff */
[----:B------:R-:W-:Y:S02]  /*be80*/  LOP3.LUT R29, R16, 0xff, RZ, 0xc0, !PT ;  /* 0x000000ff101d7812 */ /* 0x000fe400078ec0ff */
[----:B------:R-:W-:-:S04]  /*be90*/  SHF.R.U32.HI R19, RZ, 0x8, R19 ;  /* 0x00000008ff137819 */ /* 0x000fc80000011613 */
[----:B------:R-:W-:Y:S02]  /*bea0*/  PRMT R29, R29, 0x5410, R19 ;  /* 0x000054101d1d7816 */ /* 0x000fe40000000013 */
[--C-:B------:R-:W-:Y:S02]  /*beb0*/  SHF.R.U32.HI R19, RZ, 0x10, R16.reuse ;  /* 0x00000010ff137819 */ /* 0x100fe40000011610 */
[----:B------:R-:W-:Y:S02]  /*bec0*/  SHF.R.U32.HI R75, RZ, 0x18, R16 ;  /* 0x00000018ff4b7819 */ /* 0x000fe40000011610 */
[----:B------:R-:W-:Y:S02]  /*bed0*/  LOP3.LUT R19, R19, 0xff, RZ, 0xc0, !PT ;  /* 0x000000ff13137812 */ /* 0x000fe400078ec0ff */
[----:B------:R-:W-:Y:S02]  /*bee0*/  LOP3.LUT R16, R36, 0xffff, RZ, 0xc0, !PT ;  /* 0x0000ffff24107812 */ /* 0x000fe400078ec0ff */
[----:B------:R-:W-:-:S02]  /*bef0*/  PRMT R75, R19, 0x5410, R75 ;  /* 0x00005410134b7816 */ /* 0x000fc4000000004b */
[----:B------:R-:W-:Y:S01]  /*bf00*/  LOP3.LUT R19, R17, R91, RZ, 0xc0, !PT ;  /* 0x0000005b11137212 */ /* 0x000fe200078ec0ff */
[----:B------:R-:W-:Y:S01]  /*bf10*/  IMAD.WIDE.U32 R90, R101, -0x326172a9, RZ ;  /* 0xcd9e8d57655a7825 */ /* 0x000fe200078e00ff */
[----:B------:R-:W-:Y:S02]  /*bf20*/  SHF.R.U32.HI R16, RZ, 0x8, R16 ;  /* 0x00000008ff107819 */ /* 0x000fe40000011610 */
[----:B------:R-:W-:Y:S02]  /*bf30*/  LOP3.LUT R73, R36, 0xff, RZ, 0xc0, !PT ;  /* 0x000000ff24497812 */ /* 0x000fe400078ec0ff */
[----:B------:R-:W-:Y:S02]  /*bf40*/  SHF.R.U32.HI R55, RZ, 0x10, R36 ;  /* 0x00000010ff377819 */ /* 0x000fe40000011624 */
[----:B------:R-:W-:Y:S02]  /*bf50*/  PRMT R73, R73, 0x5410, R16 ;  /* 0x0000541049497816 */ /* 0x000fe40000000010 */
[----:B------:R-:W-:-:S02]  /*bf60*/  SHF.R.U32.HI R16, RZ, 0x18, R36 ;  /* 0x00000018ff107819 */ /* 0x000fc40000011624 */
[----:B------:R-:W-:Y:S02]  /*bf70*/  LOP3.LUT R55, R55, 0xff, RZ, 0xc0, !PT ;  /* 0x000000ff37377812 */ /* 0x000fe400078ec0ff */
[----:B------:R-:W-:Y:S02]  /*bf80*/  LOP3.LUT R133, R133, UR26, R90, 0x96, !PT ;  /* 0x0000001a85857c12 */ /* 0x000fe4000f8e965a */
[----:B------:R-:W-:Y:S02]  /*bf90*/  LOP3.LUT R92, R91, R7, RZ, 0x3c, !PT ;  /* 0x000000075b5c7212 */ /* 0x000fe400078e3cff */
[----:B------:R-:W-:Y:S01]  /*bfa0*/  PRMT R55, R55, 0x5410, R16 ;  /* 0x0000541037377816 */ /* 0x000fe20000000010 */
[----:B------:R-:W-:-:S04]  /*bfb0*/  IMAD.WIDE.U32 R16, R133, -0x2daee0ad, RZ ;  /* 0xd2511f5385107825 */ /* 0x000fc800078e00ff */
[----:B------:R-:W-:Y:S01]  /*bfc0*/  IMAD.WIDE.U32 R92, R92, -0x2daee0ad, RZ ;  /* 0xd2511f535c5c7825 */ /* 0x000fe200078e00ff */
[----:B------:R-:W-:Y:S01]  /*bfd0*/  LOP3.LUT R12, R97, UR18, R16, 0x96, !PT ;  /* 0x00000012610c7c12 */ /* 0x000fe2000f8e9610 */
[----:B------:R-:W-:-:S03]  /*bfe0*/  HSET2.LE.AND R16, R15, R132, PT ;  /* 0x000000840f107233 */ /* 0x000fc60003803000 */
[----:B------:R-:W-:Y:S02]  /*bff0*/  LOP3.LUT R84, R93, UR25, R94, 0x96, !PT ;  /* 0x000000195d547c12 */ /* 0x000fe4000f8e965e */
[----:B------:R-:W-:Y:S02]  /*c000*/  LOP3.LUT R17, R17, UR22, R92, 0x96, !PT ;  /* 0x0000001611117c12 */ /* 0x000fe4000f8e965c */
[----:B------:R-:W-:Y:S01]  /*c010*/  LOP3.LUT R20, R20, R86, RZ, 0xc0, !PT ;  /* 0x0000005614147212 */ /* 0x000fe200078ec0ff */
[----:B------:R-:W-:Y:S01]  /*c020*/  IMAD.WIDE.U32 R86, R12, -0x326172a9, RZ ;  /* 0xcd9e8d570c567825 */ /* 0x000fe200078e00ff */
[----:B------:R-:W-:-:S03]  /*c030*/  LOP3.LUT R15, R13, R85, RZ, 0xc0, !PT ;  /* 0x000000550d0f7212 */ /* 0x000fc600078ec0ff */
[----:B------:R-:W-:-:S04]  /*c040*/  IMAD.WIDE.U32 R36, R17, -0x326172a9, RZ ;  /* 0xcd9e8d5711247825 */ /* 0x000fc800078e00ff */
[----:B------:R-:W-:Y:S01]  /*c050*/  IMAD.WIDE.U32 R84, R84, -0x326172a9, RZ ;  /* 0xcd9e8d5754547825 */ /* 0x000fe200078e00ff */
[----:B------:R-:W-:-:S04]  /*c060*/  LOP3.LUT R12, R87, UR14, R36, 0x96, !PT ;  /* 0x0000000e570c7c12 */ /* 0x000fc8000f8e9624 */
[----:B------:R-:W-:Y:S01]  /*c070*/  LOP3.LUT R13, R37, UR19, R84, 0x96, !PT ;  /* 0x00000013250d7c12 */ /* 0x000fe2000f8e9654 */
[----:B--2---:R-:W-:Y:S02]  /*c080*/  IMAD.MOV.U32 R157, RZ, RZ, R143 ;  /* 0x000000ffff9d7224 */ /* 0x004fe400078e008f */
[----:B------:R-:W-:Y:S02]  /*c090*/  IMAD.MOV.U32 R143, RZ, RZ, R38 ;  /* 0x000000ffff8f7224 */ /* 0x000fe400078e0026 */
[----:B------:R-:W-:-:S04]  /*c0a0*/  IMAD.WIDE.U32 R38, R13, -0x2daee0ad, RZ ;  /* 0xd2511f530d267825 */ /* 0x000fc800078e00ff */
[----:B------:R-:W-:Y:S01]  /*c0b0*/  IMAD.WIDE.U32 R36, R12, -0x2daee0ad, RZ ;  /* 0xd2511f530c247825 */ /* 0x000fe200078e00ff */
[----:B------:R-:W-:-:S04]  /*c0c0*/  LOP3.LUT R13, R39, UR13, R96, 0x96, !PT ;  /* 0x0000000d270d7c12 */ /* 0x000fc8000f8e9660 */
[----:B------:R-:W-:Y:S01]  /*c0d0*/  LOP3.LUT R12, R37, UR9, R38, 0x96, !PT ;  /* 0x00000009250c7c12 */ /* 0x000fe2000f8e9626 */
[----:B------:R-:W-:-:S04]  /*c0e0*/  IMAD.WIDE.U32 R94, R13, -0x326172a9, RZ ;  /* 0xcd9e8d570d5e7825 */ /* 0x000fc800078e00ff */
[----:B------:R-:W-:Y:S01]  /*c0f0*/  IMAD.WIDE.U32 R38, R12, -0x326172a9, RZ ;  /* 0xcd9e8d570c267825 */ /* 0x000fe200078e00ff */
[----:B------:R-:W-:-:S04]  /*c100*/  LOP3.LUT R16, R16, R83, RZ, 0xc0, !PT ;  /* 0x0000005310107212 */ /* 0x000fc800078ec0ff */
[C---:B------:R-:W-:Y:S02]  /*c110*/  LOP3.LUT R17, R38.reuse, 0xffff, RZ, 0xc0, !PT ;  /* 0x0000ffff26117812 */ /* 0x040fe400078ec0ff */
[----:B------:R-:W-:Y:S01]  /*c120*/  LOP3.LUT R12, R39, UR29, R94, 0x96, !PT ;  /* 0x0000001d270c7c12 */ /* 0x000fe2000f8e965e */
[----:B------:R-:W-:Y:S01]  /*c130*/  IMAD.MOV.U32 R94, RZ, RZ, R148 ;  /* 0x000000ffff5e7224 */ /* 0x000fe200078e0094 */
[----:B------:R-:W-:Y:S01]  /*c140*/  SHF.R.U32.HI R17, RZ, 0x8, R17 ;  /* 0x00000008ff117819 */ /* 0x000fe20000011611 */
[----:B------:R-:W-:Y:S01]  /*c150*/  IMAD.MOV.U32 R148, RZ, RZ, R147 ;  /* 0x000000ffff947224 */ /* 0x000fe200078e0093 */
[----:B------:R-:W-:Y:S01]  /*c160*/  LOP3.LUT R83, R38, 0xff, RZ, 0xc0, !PT ;  /* 0x000000ff26537812 */ /* 0x000fe200078ec0ff */
[----:B------:R-:W-:Y:S01]  /*c170*/  IMAD.MOV.U32 R147, RZ, RZ, R54 ;  /* 0x000000ffff937224 */ /* 0x000fe200078e0036 */
[----:B------:R-:W-:Y:S02]  /*c180*/  LOP3.LUT R13, R95, UR10, R86, 0x96, !PT ;  /* 0x0000000a5f0d7c12 */ /* 0x000fe4000f8e9656 */
[----:B------:R-:W-:-:S02]  /*c190*/  SHF.R.U32.HI R54, RZ, 0x10, R38 ;  /* 0x00000010ff367819 */ /* 0x000fc40000011626 */
[----:B------:R-:W-:Y:S02]  /*c1a0*/  PRMT R83, R83, 0x5410, R17 ;  /* 0x0000541053537816 */ /* 0x000fe40000000011 */
[----:B------:R-:W-:Y:S01]  /*c1b0*/  SHF.R.U32.HI R17, RZ, 0x18, R38 ;  /* 0x00000018ff117819 */ /* 0x000fe20000011626 */
[----:B------:R-:W-:Y:S01]  /*c1c0*/  IMAD.WIDE.U32 R38, R13, -0x2daee0ad, RZ ;  /* 0xd2511f530d267825 */ /* 0x000fe200078e00ff */
[----:B------:R-:W-:-:S03]  /*c1d0*/  LOP3.LUT R54, R54, 0xff, RZ, 0xc0, !PT ;  /* 0x000000ff36367812 */ /* 0x000fc600078ec0ff */
[----:B------:R-:W-:Y:S01]  /*c1e0*/  IMAD.MOV.U32 R95, RZ, RZ, R149 ;  /* 0x000000ffff5f7224 */ /* 0x000fe200078e0095 */
[----:B------:R-:W-:Y:S01]  /*c1f0*/  PRMT R54, R54, 0x5410, R17 ;  /* 0x0000541036367816 */ /* 0x000fe20000000011 */
[----:B------:R-:W-:Y:S01]  /*c200*/  IMAD.MOV.U32 R149, RZ, RZ, R144 ;  /* 0x000000ffff957224 */ /* 0x000fe200078e0090 */
[C---:B------:R-:W-:Y:S01]  /*c210*/  LOP3.LUT R17, R38.reuse, 0xffff, RZ, 0xc0, !PT ;  /* 0x0000ffff26117812 */ /* 0x040fe200078ec0ff */
[----:B------:R-:W-:Y:S02]  /*c220*/  IMAD.MOV.U32 R144, RZ, RZ, R213 ;  /* 0x000000ffff907224 */ /* 0x000fe400078e00d5 */
[----:B------:R-:W-:Y:S01]  /*c230*/  IMAD.MOV.U32 R213, RZ, RZ, R51 ;  /* 0x000000ffffd57224 */ /* 0x000fe200078e0033 */
[----:B------:R-:W-:Y:S02]  /*c240*/  SHF.R.U32.HI R17, RZ, 0x8, R17 ;  /* 0x00000008ff117819 */ /* 0x000fe40000011611 */
[----:B------:R-:W-:Y:S02]  /*c250*/  LOP3.LUT R51, R38, 0xff, RZ, 0xc0, !PT ;  /* 0x000000ff26337812 */ /* 0x000fe400078ec0ff */
[----:B------:R-:W-:-:S02]  /*c260*/  SHF.R.U32.HI R49, RZ, 0x10, R38 ;  /* 0x00000010ff317819 */ /* 0x000fc40000011626 */
[----:B------:R-:W-:Y:S02]  /*c270*/  PRMT R51, R51, 0x5410, R17 ;  /* 0x0000541033337816 */ /* 0x000fe40000000011 */
[----:B------:R-:W-:Y:S02]  /*c280*/  SHF.R.U32.HI R17, RZ, 0x18, R38 ;  /* 0x00000018ff117819 */ /* 0x000fe40000011626 */
[----:B------:R-:W-:-:S04]  /*c290*/  LOP3.LUT R49, R49, 0xff, RZ, 0xc0, !PT ;  /* 0x000000ff31317812 */ /* 0x000fc800078ec0ff */
[----:B------:R-:W-:Y:S02]  /*c2a0*/  PRMT R49, R49, 0x5410, R17 ;  /* 0x0000541031317816 */ /* 0x000fe40000000011 */
[----:B------:R-:W-:Y:S02]  /*c2b0*/  LOP3.LUT R17, R10, R82, RZ, 0xc0, !PT ;  /* 0x000000520a117212 */ /* 0x000fe400078ec0ff */
[C---:B------:R-:W-:Y:S02]  /*c2c0*/  LOP3.LUT R10, R12.reuse, 0xffff, RZ, 0xc0, !PT ;  /* 0x0000ffff0c0a7812 */ /* 0x040fe400078ec0ff */
[----:B------:R-:W-:Y:S02]  /*c2d0*/  LOP3.LUT R13, R39, UR28, R36, 0x96, !PT ;  /* 0x0000001c270d7c12 */ /* 0x000fe4000f8e9624 */
[----:B------:R-:W-:Y:S02]  /*c2e0*/  SHF.R.U32.HI R10, RZ, 0x8, R10 ;  /* 0x00000008ff0a7819 */ /* 0x000fe4000001160a */
[----:B------:R-:W-:-:S02]  /*c2f0*/  LOP3.LUT R39, R12, 0xff, RZ, 0xc0, !PT ;  /* 0x000000ff0c277812 */ /* 0x000fc400078ec0ff */
[----:B------:R-:W-:Y:S02]  /*c300*/  SHF.R.U32.HI R38, RZ, 0x18, R12 ;  /* 0x00000018ff267819 */ /* 0x000fe4000001160c */
[----:B------:R-:W-:Y:S02]  /*c310*/  PRMT R39, R39, 0x5410, R10 ;  /* 0x0000541027277816 */ /* 0x000fe4000000000a */
[----:B------:R-:W-:Y:S02]  /*c320*/  SHF.R.U32.HI R10, RZ, 0x10, R12 ;  /* 0x00000010ff0a7819 */ /* 0x000fe4000001160c */
[----:B------:R-:W-:Y:S02]  /*c330*/  LOP3.LUT R12, R9, R81, RZ, 0xc0, !PT ;  /* 0x00000051090c7212 */ /* 0x000fe400078ec0ff */
[C---:B------:R-:W-:Y:S02]  /*c340*/  LOP3.LUT R9, R13.reuse, 0xffff, RZ, 0xc0, !PT ;  /* 0x0000ffff0d097812 */ /* 0x040fe400078ec0ff */
[----:B------:R-:W-:-:S02]  /*c350*/  LOP3.LUT R32, R13, 0xff, RZ, 0xc0, !PT ;  /* 0x000000ff0d207812 */ /* 0x000fc400078ec0ff */
[----:B------:R-:W-:Y:S01]  /*c360*/  SHF.R.U32.HI R9, RZ, 0x8, R9 ;  /* 0x00000008ff097819 */ /* 0x000fe20000011609 */
[----:B------:R-:W-:Y:S01]  /*c370*/  IMAD.MOV.U32 R138, RZ, RZ, R145 ;  /* 0x000000ffff8a7224 */ /* 0x000fe200078e0091 */
[----:B------:R-:W-:Y:S02]  /*c380*/  LOP3.LUT R35, R35, UR26, R90, 0x96, !PT ;  /* 0x0000001a23237c12 */ /* 0x000fe4000f8e965a */
[----:B------:R-:W-:Y:S01]  /*c390*/  PRMT R32, R32, 0x5410, R9 ;  /* 0x0000541020207816 */ /* 0x000fe20000000009 */
[----:B------:R-:W-:Y:S01]  /*c3a0*/  IMAD.MOV.U32 R145, RZ, RZ, R152 ;  /* 0x000000ffff917224 */ /* 0x000fe200078e0098 */
[----:B------:R-:W-:Y:S01]  /*c3b0*/  SHF.R.U32.HI R9, RZ, 0x10, R13 ;  /* 0x00000010ff097819 */ /* 0x000fe2000001160d */
[----:B------:R-:W-:Y:S01]  /*c3c0*/  IMAD.MOV.U32 R152, RZ, RZ, R153 ;  /* 0x000000ffff987224 */ /* 0x000fe200078e0099 */
[----:B------:R-:W-:Y:S01]  /*c3d0*/  LOP3.LUT R10, R10, 0xff, RZ, 0xc0, !PT ;  /* 0x000000ff0a0a7812 */ /* 0x000fe200078ec0ff */
[----:B------:R-:W-:Y:S01]  /*c3e0*/  IMAD.MOV.U32 R153, RZ, RZ, R31 ;  /* 0x000000ffff997224 */ /* 0x000fe200078e001f */
[----:B------:R-:W-:Y:S01]  /*c3f0*/  SHF.R.U32.HI R31, RZ, 0x18, R13 ;  /* 0x00000018ff1f7819 */ /* 0x000fe2000001160d */
[----:B------:R-:W-:Y:S01]  /*c400*/  IMAD.WIDE.U32 R36, R35, -0x2daee0ad, RZ ;  /* 0xd2511f5323247825 */ /* 0x000fe200078e00ff */
[----:B------:R-:W-:-:S02]  /*c410*/  LOP3.LUT R9, R9, 0xff, RZ, 0xc0, !PT ;  /* 0x000000ff09097812 */ /* 0x000fc400078ec0ff */
[----:B------:R-:W-:Y:S01]  /*c420*/  PRMT R38, R10, 0x5410, R38 ;  /* 0x000054100a267816 */ /* 0x000fe20000000026 */
[--C-:B------:R-:W-:Y:S01]  /*c430*/  HSET2.LE.AND R10, R28, R132.reuse, PT ;  /* 0x000000841c0a7233 */ /* 0x100fe20003803000 */
[----:B------:R-:W-:Y:S01]  /*c440*/  PRMT R31, R9, 0x5410, R31 ;  /* 0x00005410091f7816 */ /* 0x000fe2000000001f */
[--C-:B------:R-:W-:Y:S01]  /*c450*/  HSET2.LE.AND R9, R30, R132.reuse, PT ;  /* 0x000000841e097233 */ /* 0x100fe20003803000 */
[----:B------:R-:W-:Y:S01]  /*c460*/  LOP3.LUT R13, R8, R80, RZ, 0xc0, !PT ;  /* 0x00000050080d7212 */ /* 0x000fe200078ec0ff */
[----:B------:R-:W-:Y:S01]  /*c470*/  HSET2.LE.AND R8, R33, R132, PT ;  /* 0x0000008421087233 */ /* 0x000fe20003803000 */
[----:B------:R-:W-:Y:S02]  /*c480*/  LOP3.LUT R28, R37, UR22, R92, 0x96, !PT ;  /* 0x00000016251c7c12 */ /* 0x000fe4000f8e965c */
[----:B------:R-:W-:Y:S02]  /*c490*/  LOP3.LUT R34, R85, UR24, R34, 0x96, !PT ;  /* 0x0000001855227c12 */ /* 0x000fe4000f8e9622 */
[----:B------:R-:W-:-:S02]  /*c4a0*/  LOP3.LUT R8, R8, R79, RZ, 0xc0, !PT ;  /* 0x0000004f08087212 */ /* 0x000fc400078ec0ff */
[----:B------:R-:W-:Y:S01]  /*c4b0*/  LOP3.LUT R9, R9, R78, RZ, 0xc0, !PT ;  /* 0x0000004e09097212 */ /* 0x000fe200078ec0ff */
[----:B------:R-:W-:-:S04]  /*c4c0*/  IMAD.WIDE.U32 R78, R28, -0x326172a9, RZ ;  /* 0xcd9e8d571c4e7825 */ /* 0x000fc800078e00ff */
        /* <DEDUP_REMOVED lines=12> */
[C---:B------:R-:W-:Y:S02]  /*c590*/  LOP3.LUT R33, R34.reuse, 0xffff, RZ, 0xc0, !PT ;  /* 0x0000ffff22217812 */ /* 0x040fe400078ec0ff */
[----:B------:R-:W-:Y:S02]  /*c5a0*/  LOP3.LUT R28, R35, UR29, R36, 0x96, !PT ;  /* 0x0000001d231c7c12 */ /* 0x000fe4000f8e9624 */
[----:B------:R-:W-:Y:S02]  /*c5b0*/  SHF.R.U32.HI R33, RZ, 0x8, R33 ;  /* 0x00000008ff217819 */ /* 0x000fe40000011621 */
[----:B------:R-:W-:-:S04]  /*c5c0*/  LOP3.LUT R36, R34, 0xff, RZ, 0xc0, !PT ;  /* 0x000000ff22247812 */ /* 0x000fc800078ec0ff */
[----:B------:R-:W-:Y:S02]  /*c5d0*/  PRMT R36, R36, 0x5410, R33 ;  /* 0x0000541024247816 */ /* 0x000fe40000000021 */
[--C-:B------:R-:W-:Y:S02]  /*c5e0*/  SHF.R.U32.HI R33, RZ, 0x10, R34.reuse ;  /* 0x00000010ff217819 */ /* 0x100fe40000011622 */
[----:B------:R-:W-:Y:S02]  /*c5f0*/  SHF.R.U32.HI R34, RZ, 0x18, R34 ;  /* 0x00000018ff227819 */ /* 0x000fe40000011622 */
[----:B------:R-:W-:-:S04]  /*c600*/  LOP3.LUT R33, R33, 0xff, RZ, 0xc0, !PT ;  /* 0x000000ff21217812 */ /* 0x000fc800078ec0ff */
[----:B------:R-:W-:Y:S02]  /*c610*/  PRMT R33, R33, 0x5410, R34 ;  /* 0x0000541021217816 */ /* 0x000fe40000000022 */
[C---:B------:R-:W-:Y:S01]  /*c620*/  LOP3.LUT R34, R28.reuse, 0xffff, RZ, 0xc0, !PT ;  /* 0x0000ffff1c227812 */ /* 0x040fe200078ec0ff */
[----:B------:R-:W-:Y:S01]  /*c630*/  HSET2.LE.AND R11, R11, R132, PT ;  /* 0x000000840b0b7233 */ /* 0x000fe20003803000 */
[----:B------:R-:W-:Y:S02]  /*c640*/  LOP3.LUT R37, R28, 0xff, RZ, 0xc0, !PT ;  /* 0x000000ff1c257812 */ /* 0x000fe400078ec0ff */
[----:B------:R-:W-:Y:S02]  /*c650*/  SHF.R.U32.HI R34, RZ, 0x8, R34 ;  /* 0x00000008ff227819 */ /* 0x000fe40000011622 */
[----:B------:R-:W-:Y:S02]  /*c660*/  LOP3.LUT R10, R10, R77, RZ, 0xc0, !PT ;  /* 0x0000004d0a0a7212 */ /* 0x000fe400078ec0ff */
[----:B------:R-:W-:Y:S01]  /*c670*/  LOP3.LUT R11, R11, R76, RZ, 0xc0, !PT ;  /* 0x0000004c0b0b7212 */ /* 0x000fe200078ec0ff */
[----:B------:R-:W-:Y:S01]  /*c680*/  IMAD.WIDE.U32 R76, R30, -0x2daee0ad, RZ ;  /* 0xd2511f531e4c7825 */ /* 0x000fe200078e00ff */
[----:B------:R-:W-:-:S02]  /*c690*/  PRMT R37, R37, 0x5410, R34 ;  /* 0x0000541025257816 */ /* 0x000fc40000000022 */
[--C-:B------:R-:W-:Y:S01]  /*c6a0*/  SHF.R.U32.HI R34, RZ, 0x10, R28.reuse ;  /* 0x00000010ff227819 */ /* 0x100fe2000001161c */
[----:B------:R-:W-:Y:S01]  /*c6b0*/  HSET2.LE.AND R30, R29, R132, PT ;  /* 0x000000841d1e7233 */ /* 0x000fe20003803000 */
[----:B------:R-:W-:Y:S02]  /*c6c0*/  SHF.R.U32.HI R28, RZ, 0x18, R28 ;  /* 0x00000018ff1c7819 */ /* 0x000fe4000001161c */
[----:B------:R-:W-:Y:S02]  /*c6d0*/  LOP3.LUT R34, R34, 0xff, RZ, 0xc0, !PT ;  /* 0x000000ff22227812 */ /* 0x000fe400078ec0ff */
[----:B------:R-:W-:Y:S02]  /*c6e0*/  LOP3.LUT R29, R77, UR28, R78, 0x96, !PT ;  /* 0x0000001c4d1d7c12 */ /* 0x000fe4000f8e964e */
[----:B------:R-:W-:Y:S02]  /*c6f0*/  PRMT R28, R34, 0x5410, R28 ;  /* 0x00005410221c7816 */ /* 0x000fe4000000001c */
[----:B------:R-:W-:-:S02]  /*c700*/  LOP3.LUT R34, R29, 0xffff, RZ, 0xc0, !PT ;  /* 0x0000ffff1d227812 */ /* 0x000fc400078ec0ff */
[----:B------:R-:W-:Y:S02]  /*c710*/  LOP3.LUT R160, R30, R160, RZ, 0xc0, !PT ;  /* 0x000000a01ea07212 */ /* 0x000fe400078ec0ff */
[----:B------:R-:W-:Y:S02]  /*c720*/  SHF.R.U32.HI R34, RZ, 0x8, R34 ;  /* 0x00000008ff227819 */ /* 0x000fe40000011622 */
[----:B------:R-:W-:-:S04]  /*c730*/  LOP3.LUT R30, R29, 0xff, RZ, 0xc0, !PT ;  /* 0x000000ff1d1e7812 */ /* 0x000fc800078ec0ff */
[----:B------:R-:W-:Y:S02]  /*c740*/  PRMT R30, R30, 0x5410, R34 ;  /* 0x000054101e1e7816 */ /* 0x000fe40000000022 */
[--C-:B------:R-:W-:Y:S02]  /*c750*/  SHF.R.U32.HI R34, RZ, 0x10, R29.reuse ;  /* 0x00000010ff227819 */ /* 0x100fe4000001161d */
[----:B------:R-:W-:Y:S02]  /*c760*/  SHF.R.U32.HI R29, RZ, 0x18, R29 ;  /* 0x00000018ff1d7819 */ /* 0x000fe4000001161d */
[----:B------:R-:W-:-:S04]  /*c770*/  LOP3.LUT R34, R34, 0xff, RZ, 0xc0, !PT ;  /* 0x000000ff22227812 */ /* 0x000fc800078ec0ff */
[----:B------:R-:W-:Y:S02]  /*c780*/  PRMT R29, R34, 0x5410, R29 ;  /* 0x00005410221d7816 */ /* 0x000fe4000000001d */
[C---:B------:R-:W-:Y:S02]  /*c790*/  LOP3.LUT R34, R76.reuse, 0xffff, RZ, 0xc0, !PT ;  /* 0x0000ffff4c227812 */ /* 0x040fe400078ec0ff */
[----:B------:R-:W-:Y:S02]  /*c7a0*/  LOP3.LUT R35, R76, 0xff, RZ, 0xc0, !PT ;  /* 0x000000ff4c237812 */ /* 0x000fe400078ec0ff */
[----:B------:R-:W-:-:S04]  /*c7b0*/  SHF.R.U32.HI R34, RZ, 0x8, R34 ;  /* 0x00000008ff227819 */ /* 0x000fc80000011622 */
[----:B------:R-:W-:Y:S02]  /*c7c0*/  PRMT R35, R35, 0x5410, R34 ;  /* 0x0000541023237816 */ /* 0x000fe40000000022 */
[--C-:B------:R-:W-:Y:S02]  /*c7d0*/  SHF.R.U32.HI R34, RZ, 0x10, R76.reuse ;  /* 0x00000010ff227819 */ /* 0x100fe4000001164c */
[----:B------:R-:W-:Y:S02]  /*c7e0*/  SHF.R.U32.HI R76, RZ, 0x18, R76 ;  /* 0x00000018ff4c7819 */ /* 0x000fe4000001164c */
[----:B------:R-:W-:-:S04]  /*c7f0*/  LOP3.LUT R34, R34, 0xff, RZ, 0xc0, !PT ;  /* 0x000000ff22227812 */ /* 0x000fc800078ec0ff */
[----:B------:R-:W-:Y:S01]  /*c800*/  PRMT R34, R34, 0x5410, R76 ;  /* 0x0000541022227816 */ /* 0x000fe2000000004c */
[--C-:B------:R-:W-:Y:S01]  /*c810*/  HSET2.LE.AND R76, R75, R132.reuse, PT ;  /* 0x000000844b4c7233 */ /* 0x100fe20003803000 */
[----:B------:R-:W-:Y:S01]  /*c820*/  LOP3.LUT R75, R141, UR26, R90, 0x96, !PT ;  /* 0x0000001a8d4b7c12 */ /* 0x000fe2000f8e965a */
[----:B------:R-:W-:Y:S01]  /*c830*/  HSET2.LE.AND R55, R55, R132, PT ;  /* 0x0000008437377233 */ /* 0x000fe20003803000 */
[----:B------:R-:W-:Y:S02]  /*c840*/  LOP3.LUT R140, R85, UR24, R140, 0x96, !PT ;  /* 0x00000018558c7c12 */ /* 0x000fe4000f8e968c */
[----:B------:R-:W-:Y:S01]  /*c850*/  LOP3.LUT R161, R76, R161, RZ, 0xc0, !PT ;  /* 0x000000a14ca17212 */ /* 0x000fe200078ec0ff */
[----:B------:R-:W-:Y:S01]  /*c860*/  IMAD.WIDE.U32 R76, R75, -0x2daee0ad, RZ ;  /* 0xd2511f534b4c7825 */ /* 0x000fe200078e00ff */
[----:B------:R-:W-:-:S03]  /*c870*/  LOP3.LUT R163, R55, R163, RZ, 0xc0, !PT ;  /* 0x000000a337a37212 */ /* 0x000fc600078ec0ff */
[----:B------:R-:W-:Y:S01]  /*c880*/  IMAD.WIDE.U32 R140, R140, -0x2daee0ad, RZ ;  /* 0xd2511f538c8c7825 */ /* 0x000fe200078e00ff */
[----:B------:R-:W-:-:S05]  /*c890*/  LOP3.LUT R55, R77, UR22, R92, 0x96, !PT ;  /* 0x000000164d377c12 */ /* 0x000fca000f8e965c */
[----:B------:R-:W-:Y:S01]  /*c8a0*/  IMAD.WIDE.U32 R80, R55, -0x326172a9, RZ ;  /* 0xcd9e8d5737507825 */ /* 0x000fe200078e00ff */
[----:B------:R-:W-:Y:S01]  /*c8b0*/  LOP3.LUT R55, R141, UR18, R76, 0x96, !PT ;  /* 0x000000128d377c12 */ /* 0x000fe2000f8e964c */
[----:B------:R-:W-:-:S04]  /*c8c0*/  HSET2.LE.AND R73, R73, R132, PT ;  /* 0x0000008449497233 */ /* 0x000fc80003803000 */
[----:B------:R-:W-:Y:S01]  /*c8d0*/  IMAD.WIDE.U32 R78, R55, -0x326172a9, RZ ;  /* 0xcd9e8d57374e7825 */ /* 0x000fe200078e00ff */
[----:B------:R-:W-:Y:S02]  /*c8e0*/  LOP3.LUT R162, R73, R162, RZ, 0xc0, !PT ;  /* 0x000000a249a27212 */ /* 0x000fe400078ec0ff */
[----:B------:R-:W-:Y:S02]  /*c8f0*/  LOP3.LUT R73, R81, UR19, R84, 0x96, !PT ;  /* 0x0000001351497c12 */ /* 0x000fe4000f8e9654 */
[----:B------:R-:W-:-:S03]  /*c900*/  LOP3.LUT R80, R79, UR14, R80, 0x96, !PT ;  /* 0x0000000e4f507c12 */ /* 0x000fc6000f8e9650 */
[----:B------:R-:W-:-:S04]  /*c910*/  IMAD.WIDE.U32 R76, R73, -0x2daee0ad, RZ ;  /* 0xd2511f53494c7825 */ /* 0x000fc800078e00ff */
[----:B------:R-:W-:Y:S01]  /*c920*/  IMAD.WIDE.U32 R80, R80, -0x2daee0ad, RZ ;  /* 0xd2511f5350507825 */ /* 0x000fe200078e00ff */
[----:B------:R-:W-:Y:S01]  /*c930*/  HSET2.LE.AND R83, R83, R132, PT ;  /* 0x0000008453537233 */ /* 0x000fe20003803000 */
[----:B------:R-:W-:-:S03]  /*c940*/  LOP3.LUT R73, R77, UR13, R140, 0x96, !PT ;  /* 0x0000000d4d497c12 */ /* 0x000fc6000f8e968c */
[----:B------:R-:W-:Y:S02]  /*c950*/  LOP3.LUT R55, R81, UR9, R76, 0x96, !PT ;  /* 0x0000000951377c12 */ /* 0x000fe4000f8e964c */
[----:B------:R-:W-:-:S03]  /*c960*/  LOP3.LUT R70, R83, R70, RZ, 0xc0, !PT ;  /* 0x0000004653467212 */ /* 0x000fc600078ec0ff */
[----:B------:R-:W-:-:S04]  /*c970*/  IMAD.WIDE.U32 R82, R55, -0x326172a9, RZ ;  /* 0xcd9e8d5737527825 */ /* 0x000fc800078e00ff */
[----:B------:R-:W-:Y:S01]  /*c980*/  IMAD.WIDE.U32 R76, R73, -0x326172a9, RZ ;  /* 0xcd9e8d57494c7825 */ /* 0x000fe200078e00ff */
[----:B------:R-:W-:-:S04]  /*c990*/  LOP3.LUT R73, R82, 0xffff, RZ, 0xc0, !PT ;  /* 0x0000ffff52497812 */ /* 0x000fc800078ec0ff */
[----:B------:R-:W-:Y:S02]  /*c9a0*/  LOP3.LUT R78, R77, UR10, R78, 0x96, !PT ;  /* 0x0000000a4d4e7c12 */ /* 0x000fe4000f8e964e */
[----:B------:R-:W-:Y:S02]  /*c9b0*/  LOP3.LUT R55, R83, UR29, R76, 0x96, !PT ;  /* 0x0000001d53377c12 */ /* 0x000fe4000f8e964c */
[----:B------:R-:W-:Y:S02]  /*c9c0*/  SHF.R.U32.HI R73, RZ, 0x8, R73 ;  /* 0x00000008ff497819 */ /* 0x000fe40000011649 */
[----:B------:R-:W-:Y:S02]  /*c9d0*/  LOP3.LUT R77, R82, 0xff, RZ, 0xc0, !PT ;  /* 0x000000ff524d7812 */ /* 0x000fe400078ec0ff */
[----:B------:R-:W-:Y:S02]  /*c9e0*/  SHF.R.U32.HI R76, RZ, 0x10, R82 ;  /* 0x00000010ff4c7819 */ /* 0x000fe40000011652 */
[----:B------:R-:W-:-:S02]  /*c9f0*/  PRMT R77, R77, 0x5410, R73 ;  /* 0x000054104d4d7816 */ /* 0x000fc40000000049 */
[----:B------:R-:W-:Y:S02]  /*ca00*/  SHF.R.U32.HI R73, RZ, 0x18, R82 ;  /* 0x00000018ff497819 */ /* 0x000fe40000011652 */
[----:B------:R-:W-:Y:S02]  /*ca10*/  LOP3.LUT R76, R76, 0xff, RZ, 0xc0, !PT ;  /* 0x000000ff4c4c7812 */ /* 0x000fe400078ec0ff */
[----:B------:R-:W-:Y:S02]  /*ca20*/  SHF.R.U32.HI R81, RZ, 0x10, R55 ;  /* 0x00000010ff517819 */ /* 0x000fe40000011637 */
[----:B------:R-:W-:Y:S01]  /*ca30*/  PRMT R76, R76, 0x5410, R73 ;  /* 0x000054104c4c7816 */ /* 0x000fe20000000049 */
[----:B------:R-:W-:Y:S01]  /*ca40*/  IMAD.WIDE.U32 R78, R78, -0x2daee0ad, RZ ;  /* 0xd2511f534e4e7825 */ /* 0x000fe200078e00ff */
[C---:B------:R-:W-:Y:S02]  /*ca50*/  LOP3.LUT R73, R55.reuse, 0xffff, RZ, 0xc0, !PT ;  /* 0x0000ffff37497812 */ /* 0x040fe400078ec0ff */
[----:B------:R-:W-:-:S02]  /*ca60*/  LOP3.LUT R82, R55, 0xff, RZ, 0xc0, !PT ;  /* 0x000000ff37527812 */ /* 0x000fc400078ec0ff */
[----:B------:R-:W-:Y:S02]  /*ca70*/  SHF.R.U32.HI R55, RZ, 0x18, R55 ;  /* 0x00000018ff377819 */ /* 0x000fe40000011637 */
[----:B------:R-:W-:-:S04]  /*ca80*/  LOP3.LUT R81, R81, 0xff, RZ, 0xc0, !PT ;  /* 0x000000ff51517812 */ /* 0x000fc800078ec0ff */
[----:B------:R-:W-:Y:S02]  /*ca90*/  PRMT R81, R81, 0x5410, R55 ;  /* 0x0000541051517816 */ /* 0x000fe40000000037 */
[----:B------:R-:W-:Y:S02]  /*caa0*/  LOP3.LUT R55, R79, UR28, R80, 0x96, !PT ;  /* 0x0000001c4f377c12 */ /* 0x000fe4000f8e9650 */
[----:B------:R-:W-:Y:S02]  /*cab0*/  SHF.R.U32.HI R73, RZ, 0x8, R73 ;  /* 0x00000008ff497819 */ /* 0x000fe40000011649 */
[----:B------:R-:W-:Y:S02]  /*cac0*/  SHF.R.U32.HI R75, RZ, 0x10, R55 ;  /* 0x00000010ff4b7819 */ /* 0x000fe40000011637 */
[----:B------:R-:W-:Y:S02]  /*cad0*/  LOP3.LUT R90, R53, UR26, R90, 0x96, !PT ;  /* 0x0000001a355a7c12 */ /* 0x000fe4000f8e965a */
[----:B------:R-:W-:-:S02]  /*cae0*/  PRMT R82, R82, 0x5410, R73 ;  /* 0x0000541052527816 */ /* 0x000fc40000000049 */
[C---:B------:R-:W-:Y:S02]  /*caf0*/  LOP3.LUT R73, R55.reuse, 0xffff, RZ, 0xc0, !PT ;  /* 0x0000ffff37497812 */ /* 0x040fe400078ec0ff */
[----:B------:R-:W-:Y:S01]  /*cb00*/  LOP3.LUT R80, R55, 0xff, RZ, 0xc0, !PT ;  /* 0x000000ff37507812 */ /* 0x000fe200078ec0ff */
[----:B------:R-:W-:Y:S01]  /*cb10*/  IMAD.WIDE.U32 R86, R90, -0x2daee0ad, RZ ;  /* 0xd2511f535a567825 */ /* 0x000fe200078e00ff */
[----:B------:R-:W-:Y:S02]  /*cb20*/  SHF.R.U32.HI R55, RZ, 0x18, R55 ;  /* 0x00000018ff377819 */ /* 0x000fe40000011637 */
[----:B------:R-:W-:Y:S02]  /*cb30*/  LOP3.LUT R75, R75, 0xff, RZ, 0xc0, !PT ;  /* 0x000000ff4b4b7812 */ /* 0x000fe400078ec0ff */
[----:B------:R-:W-:Y:S02]  /*cb40*/  SHF.R.U32.HI R73, RZ, 0x8, R73 ;  /* 0x00000008ff497819 */ /* 0x000fe40000011649 */
[----:B------:R-:W-:-:S02]  /*cb50*/  PRMT R75, R75, 0x5410, R55 ;  /* 0x000054104b4b7816 */ /* 0x000fc40000000037 */
[----:B------:R-:W-:Y:S02]  /*cb60*/  LOP3.LUT R55, R78, 0xffff, RZ, 0xc0, !PT ;  /* 0x0000ffff4e377812 */ /* 0x000fe400078ec0ff */
[----:B------:R-:W-:Y:S02]  /*cb70*/  LOP3.LUT R92, R87, UR22, R92, 0x96, !PT ;  /* 0x00000016575c7c12 */ /* 0x000fe4000f8e965c */
[----:B------:R-:W-:Y:S02]  /*cb80*/  PRMT R80, R80, 0x5410, R73 ;  /* 0x0000541050507816 */ /* 0x000fe40000000049 */
[----:B------:R-:W-:Y:S02]  /*cb90*/  SHF.R.U32.HI R55, RZ, 0x8, R55 ;  /* 0x00000008ff377819 */ /* 0x000fe40000011637 */
[----:B------:R-:W-:Y:S01]  /*cba0*/  LOP3.LUT R73, R78, 0xff, RZ, 0xc0, !PT ;  /* 0x000000ff4e497812 */ /* 0x000fe200078ec0ff */
[----:B------:R-:W-:Y:S01]  /*cbb0*/  IMAD.WIDE.U32 R92, R92, -0x326172a9, RZ ;  /* 0xcd9e8d575c5c7825 */ /* 0x000fe200078e00ff */
[----:B------:R-:W-:-:S02]  /*cbc0*/  LOP3.LUT R52, R85, UR24, R52, 0x96, !PT ;  /* 0x0000001855347c12 */ /* 0x000fc4000f8e9634 */
[----:B------:R-:W-:Y:S02]  /*cbd0*/  PRMT R73, R73, 0x5410, R55 ;  /* 0x0000541049497816 */ /* 0x000fe40000000037 */
[--C-:B------:R-:W-:Y:S02]  /*cbe0*/  SHF.R.U32.HI R91, RZ, 0x10, R78.reuse ;  /* 0x00000010ff5b7819 */ /* 0x100fe4000001164e */
[----:B------:R-:W-:Y:S01]  /*cbf0*/  SHF.R.U32.HI R55, RZ, 0x18, R78 ;  /* 0x00000018ff377819 */ /* 0x000fe2000001164e */
        /* <DEDUP_REMOVED lines=9> */
[----:B------:R-:W-:-:S04]  /*cc90*/  IMAD.WIDE.U32 R92, R53, -0x326172a9, RZ ;  /* 0xcd9e8d57355c7825 */ /* 0x000fc800078e00ff */
[----:B------:R-:W-:Y:S01]  /*cca0*/  IMAD.WIDE.U32 R86, R52, -0x326172a9, RZ ;  /* 0xcd9e8d5734567825 */ /* 0x000fe200078e00ff */
[----:B------:R-:W-:-:S04]  /*ccb0*/  LOP3.LUT R78, R93, UR10, R78, 0x96, !PT ;  /* 0x0000000a5d4e7c12 */ /* 0x000fc8000f8e964e */
[C---:B------:R-:W-:Y:S02]  /*ccc0*/  LOP3.LUT R52, R86.reuse, 0xffff, RZ, 0xc0, !PT ;  /* 0x0000ffff56347812 */ /* 0x040fe400078ec0ff */
[----:B------:R-:W-:Y:S02]  /*ccd0*/  LOP3.LUT R90, R86, 0xff, RZ, 0xc0, !PT ;  /* 0x000000ff565a7812 */ /* 0x000fe400078ec0ff */
[----:B------:R-:W-:Y:S02]  /*cce0*/  SHF.R.U32.HI R52, RZ, 0x8, R52 ;  /* 0x00000008ff347819 */ /* 0x000fe40000011634 */
[----:B------:R-:W-:Y:S01]  /*ccf0*/  SHF.R.U32.HI R83, RZ, 0x10, R86 ;  /* 0x00000010ff537819 */ /* 0x000fe20000011656 */
[----:B------:R-:W-:Y:S01]  /*cd00*/  IMAD.WIDE.U32 R78, R78, -0x2daee0ad, RZ ;  /* 0xd2511f534e4e7825 */ /* 0x000fe200078e00ff */
[----:B------:R-:W-:Y:S02]  /*cd10*/  PRMT R90, R90, 0x5410, R52 ;  /* 0x000054105a5a7816 */ /* 0x000fe40000000034 */
[----:B------:R-:W-:-:S02]  /*cd20*/  SHF.R.U32.HI R52, RZ, 0x18, R86 ;  /* 0x00000018ff347819 */ /* 0x000fc40000011656 */
[----:B------:R-:W-:-:S04]  /*cd30*/  LOP3.LUT R83, R83, 0xff, RZ, 0xc0, !PT ;  /* 0x000000ff53537812 */ /* 0x000fc800078ec0ff */
[----:B------:R-:W-:Y:S02]  /*cd40*/  PRMT R83, R83, 0x5410, R52 ;  /* 0x0000541053537816 */ /* 0x000fe40000000034 */
[----:B------:R-:W-:-:S04]  /*cd50*/  LOP3.LUT R52, R79, UR28, R84, 0x96, !PT ;  /* 0x0000001c4f347c12 */ /* 0x000fc8000f8e9654 */
[C---:B------:R-:W-:Y:S02]  /*cd60*/  LOP3.LUT R53, R52.reuse, 0xffff, RZ, 0xc0, !PT ;  /* 0x0000ffff34357812 */ /* 0x040fe400078ec0ff */
[----:B------:R-:W-:Y:S02]  /*cd70*/  LOP3.LUT R137, R52, 0xff, RZ, 0xc0, !PT ;  /* 0x000000ff34897812 */ /* 0x000fe400078ec0ff */
[----:B------:R-:W-:Y:S01]  /*cd80*/  SHF.R.U32.HI R53, RZ, 0x8, R53 ;  /* 0x00000008ff357819 */ /* 0x000fe20000011635 */
[--C-:B------:R-:W-:Y:S02]  /*cd90*/  HSET2.LE.AND R54, R54, R132.reuse, PT ;  /* 0x0000008436367233 */ /* 0x100fe40003803000 */
[--C-:B------:R-:W-:Y:S01]  /*cda0*/  HSET2.LE.AND R51, R51, R132.reuse, PT ;  /* 0x0000008433337233 */ /* 0x100fe20003803000 */
[----:B------:R-:W-:Y:S01]  /*cdb0*/  PRMT R137, R137, 0x5410, R53 ;  /* 0x0000541089897816 */ /* 0x000fe20000000035 */
[----:B------:R-:W-:Y:S01]  /*cdc0*/  HSET2.LE.AND R39, R39, R132, PT ;  /* 0x0000008427277233 */ /* 0x000fe20003803000 */
[--C-:B------:R-:W-:Y:S01]  /*cdd0*/  SHF.R.U32.HI R53, RZ, 0x10, R52.reuse ;  /* 0x00000010ff357819 */ /* 0x100fe20000011634 */
[----:B------:R-:W-:Y:S01]  /*cde0*/  IMAD.MOV.U32 R141, RZ, RZ, R213 ;  /* 0x000000ffff8d7224 */ /* 0x000fe200078e00d5 */
[----:B------:R-:W-:Y:S01]  /*cdf0*/  SHF.R.U32.HI R136, RZ, 0x18, R52 ;  /* 0x00000018ff887819 */ /* 0x000fe20000011634 */
[----:B------:R-:W-:Y:S01]  /*ce00*/  IMAD.SHL.U32 R213, R5, 0x2, RZ ;  /* 0x0000000205d57824 */ /* 0x000fe200078e00ff */
[----:B------:R-:W-:-:S02]  /*ce10*/  LOP3.LUT R52, R78, 0xffff, RZ, 0xc0, !PT ;  /* 0x0000ffff4e347812 */ /* 0x000fc400078ec0ff */
[----:B------:R-:W-:Y:S02]  /*ce20*/  LOP3.LUT R71, R54, R71, RZ, 0xc0, !PT ;  /* 0x0000004736477212 */ /* 0x000fe400078ec0ff */
[----:B------:R-:W-:Y:S01]  /*ce30*/  LOP3.LUT R54, R51, R68, RZ, 0xc0, !PT ;  /* 0x0000004433367212 */ /* 0x000fe200078ec0ff */
[--C-:B------:R-:W-:Y:S01]  /*ce40*/  HSET2.LE.AND R77, R77, R132.reuse, PT ;  /* 0x000000844d4d7233 */ /* 0x100fe20003803000 */
[----:B------:R-:W-:Y:S01]  /*ce50*/  LOP3.LUT R68, R39, R74, RZ, 0xc0, !PT ;  /* 0x0000004a27447212 */ /* 0x000fe200078ec0ff */
[----:B------:R-:W-:Y:S01]  /*ce60*/  IMAD.MOV.U32 R74, RZ, RZ, R212 ;  /* 0x000000ffff4a7224 */ /* 0x000fe200078e00d4 */
[----:B------:R-:W-:Y:S01]  /*ce70*/  SHF.R.U32.HI R52, RZ, 0x8, R52 ;  /* 0x00000008ff347819 */ /* 0x000fe20000011634 */
[----:B------:R-:W-:Y:S01]  /*ce80*/  HSET2.LE.AND R76, R76, R132, PT ;  /* 0x000000844c4c7233 */ /* 0x000fe20003803000 */
[----:B------:R-:W-:Y:S01]  /*ce90*/  LOP3.LUT R135, R78, 0xff, RZ, 0xc0, !PT ;  /* 0x000000ff4e877812 */ /* 0x000fe200078ec0ff */
[----:B------:R-:W-:Y:S01]  /*cea0*/  IMAD R212, R4, 0x2, R213 ;  /* 0x0000000204d47824 */ /* 0x000fe200078e02d5 */
[----:B------:R-:W-:-:S02]  /*ceb0*/  LOP3.LUT R133, R87, UR29, R92, 0x96, !PT ;  /* 0x0000001d57857c12 */ /* 0x000fc4000f8e965c */
[----:B------:R-:W-:Y:S02]  /*cec0*/  PRMT R135, R135, 0x5410, R52 ;  /* 0x0000541087877816 */ /* 0x000fe40000000034 */
[----:B------:R-:W-:Y:S02]  /*ced0*/  LOP3.LUT R23, R23, R99, RZ, 0xc0, !PT ;  /* 0x0000006317177212 */ /* 0x000fe400078ec0ff */
[--C-:B------:R-:W-:Y:S01]  /*cee0*/  SHF.R.U32.HI R134, RZ, 0x10, R78.reuse ;  /* 0x00000010ff867819 */ /* 0x100fe2000001164e */
[----:B------:R-:W2:Y:S01]  /*cef0*/  LDSM.16.MT88.4 R96, [R213+0x4000] ;  /* 0x00400000d560783b */ /* 0x000ea20000004200 */
[----:B------:R-:W-:Y:S02]  /*cf00*/  SHF.R.U32.HI R52, RZ, 0x18, R78 ;  /* 0x00000018ff347819 */ /* 0x000fe4000001164e */
[----:B------:R-:W-:Y:S02]  /*cf10*/  LOP3.LUT R86, R77, R43, RZ, 0xc0, !PT ;  /* 0x0000002b4d567212 */ /* 0x000fe400078ec0ff */
[----:B------:R-:W-:-:S02]  /*cf20*/  LOP3.LUT R87, R76, R47, RZ, 0xc0, !PT ;  /* 0x0000002f4c577212 */ /* 0x000fc400078ec0ff */
[----:B------:R-:W3:Y:S01]  /*cf30*/  LDSM.16.MT88.4 R76, [R212+0x4000] ;  /* 0x00400000d44c783b */ /* 0x000ee20000004200 */
[----:B------:R-:W-:Y:S01]  /*cf40*/  LOP3.LUT R91, R91, 0xff, RZ, 0xc0, !PT ;  /* 0x000000ff5b5b7812 */ /* 0x000fe200078ec0ff */
[--C-:B------:R-:W-:Y:S02]  /*cf50*/  HSET2.LE.AND R49, R49, R132.reuse, PT ;  /* 0x0000008431317233 */ /* 0x100fe40003803000 */
[--C-:B------:R-:W-:Y:S01]  /*cf60*/  HSET2.LE.AND R38, R38, R132.reuse, PT ;  /* 0x0000008426267233 */ /* 0x100fe20003803000 */
[----:B------:R-:W-:Y:S01]  /*cf70*/  IMAD.MOV.U32 R140, RZ, RZ, R95 ;  /* 0x000000ffff8c7224 */ /* 0x000fe200078e005f */
[--C-:B------:R-:W-:Y:S02]  /*cf80*/  HSET2.LE.AND R36, R36, R132.reuse, PT ;  /* 0x0000008424247233 */ /* 0x100fe40003803000 */
[--C-:B------:R-:W-:Y:S02]  /*cf90*/  HSET2.LE.AND R82, R82, R132.reuse, PT ;  /* 0x0000008452527233 */ /* 0x100fe40003803000 */
[--C-:B------:R-:W-:Y:S01]  /*cfa0*/  HSET2.LE.AND R81, R81, R132.reuse, PT ;  /* 0x0000008451517233 */ /* 0x100fe20003803000 */
[----:B------:R-:W-:Y:S01]  /*cfb0*/  PRMT R91, R91, 0x5410, R55 ;  /* 0x000054105b5b7816 */ /* 0x000fe20000000037 */
[----:B------:R-:W-:-:S02]  /*cfc0*/  HSET2.LE.AND R75, R75, R132, PT ;  /* 0x000000844b4b7233 */ /* 0x000fc40003803000 */
[----:B------:R-:W-:Y:S01]  /*cfd0*/  HSET2.LE.AND R73, R73, R132, PT ;  /* 0x0000008449497233 */ /* 0x000fe20003803000 */
[----:B------:R-:W-:Y:S02]  /*cfe0*/  LOP3.LUT R55, R49, R69, RZ, 0xc0, !PT ;  /* 0x0000004531377212 */ /* 0x000fe400078ec0ff */
[----:B------:R-:W-:Y:S02]  /*cff0*/  LOP3.LUT R69, R38, R72, RZ, 0xc0, !PT ;  /* 0x0000004826457212 */ /* 0x000fe400078ec0ff */
[----:B------:R-:W-:Y:S01]  /*d000*/  LOP3.LUT R38, R36, R141, RZ, 0xc0, !PT ;  /* 0x0000008d24267212 */ /* 0x000fe200078ec0ff */
[----:B------:R-:W-:Y:S01]  /*d010*/  IMAD.MOV.U32 R141, RZ, RZ, R94 ;  /* 0x000000ffff8d7224 */ /* 0x000fe200078e005e */
[----:B------:R-:W-:Y:S01]  /*d020*/  LOP3.LUT R84, R82, R40, RZ, 0xc0, !PT ;  /* 0x0000002852547212 */ /* 0x000fe200078ec0ff */
[----:B------:R-:W4:Y:S01]  /*d030*/  LDSM.16.MT88.4 R92, [R213+0x4400] ;  /* 0x00440000d55c783b */ /* 0x000f220000004200 */
[----:B------:R-:W-:Y:S02]  /*d040*/  LOP3.LUT R85, R81, R41, RZ, 0xc0, !PT ;  /* 0x0000002951557212 */ /* 0x000fe400078ec0ff */
[----:B------:R-:W-:-:S02]  /*d050*/  LOP3.LUT R81, R75, R74, RZ, 0xc0, !PT ;  /* 0x0000004a4b517212 */ /* 0x000fc400078ec0ff */
[----:B------:R-:W-:Y:S02]  /*d060*/  LOP3.LUT R82, R73, R140, RZ, 0xc0, !PT ;  /* 0x0000008c49527212 */ /* 0x000fe400078ec0ff */
[----:B------:R-:W1:Y:S01]  /*d070*/  LDSM.16.MT88.4 R72, [R212+0x4400] ;  /* 0x00440000d448783b */ /* 0x000e620000004200 */
[----:B------:R-:W-:Y:S01]  /*d080*/  LOP3.LUT R134, R134, 0xff, RZ, 0xc0, !PT ;  /* 0x000000ff86867812 */ /* 0x000fe200078ec0ff */
[--C-:B------:R-:W-:Y:S02]  /*d090*/  HSET2.LE.AND R32, R32, R132.reuse, PT ;  /* 0x0000008420207233 */ /* 0x100fe40003803000 */
[--C-:B------:R-:W-:Y:S02]  /*d0a0*/  HSET2.LE.AND R33, R33, R132.reuse, PT ;  /* 0x0000008421217233 */ /* 0x100fe40003803000 */
[--C-:B------:R-:W-:Y:S02]  /*d0b0*/  HSET2.LE.AND R5, R35, R132.reuse, PT ;  /* 0x0000008423057233 */ /* 0x100fe40003803000 */
[----:B------:R-:W-:-:S02]  /*d0c0*/  HSET2.LE.AND R30, R30, R132, PT ;  /* 0x000000841e1e7233 */ /* 0x000fc40003803000 */
[--C-:B------:R-:W-:Y:S02]  /*d0d0*/  HSET2.LE.AND R29, R29, R132.reuse, PT ;  /* 0x000000841d1d7233 */ /* 0x100fe40003803000 */
[--C-:B------:R-:W-:Y:S02]  /*d0e0*/  HSET2.LE.AND R35, R34, R132.reuse, PT ;  /* 0x0000008422237233 */ /* 0x100fe40003803000 */
[----:B------:R-:W-:Y:S01]  /*d0f0*/  HSET2.LE.AND R80, R80, R132, PT ;  /* 0x0000008450507233 */ /* 0x000fe20003803000 */
[----:B------:R-:W-:Y:S02]  /*d100*/  PRMT R134, R134, 0x5410, R52 ;  /* 0x0000541086867816 */ /* 0x000fe40000000034 */
[----:B------:R-:W-:Y:S02]  /*d110*/  LOP3.LUT R52, R32, R64, RZ, 0xc0, !PT ;  /* 0x0000004020347212 */ /* 0x000fe400078ec0ff */
[----:B------:R-:W-:Y:S02]  /*d120*/  LOP3.LUT R39, R33, R50, RZ, 0xc0, !PT ;  /* 0x0000003221277212 */ /* 0x000fe400078ec0ff */
[----:B------:R-:W-:-:S02]  /*d130*/  LOP3.LUT R32, R30, R48, RZ, 0xc0, !PT ;  /* 0x000000301e207212 */ /* 0x000fc400078ec0ff */
[----:B------:R-:W-:Y:S01]  /*d140*/  LOP3.LUT R33, R29, R46, RZ, 0xc0, !PT ;  /* 0x0000002e1d217212 */ /* 0x000fe200078ec0ff */
[----:B--2---:R-:W-:Y:S01]  /*d150*/  HMMA.16816.F32 R48, R68, R96, RZ ;  /* 0x000000604430723c */ /* 0x004fe200000018ff */
[----:B------:R-:W-:Y:S02]  /*d160*/  LOP3.LUT R34, R5, R44, RZ, 0xc0, !PT ;  /* 0x0000002c05227212 */ /* 0x000fe400078ec0ff */
[----:B------:R-:W-:Y:S02]  /*d170*/  LOP3.LUT R35, R35, R42, RZ, 0xc0, !PT ;  /* 0x0000002a23237212 */ /* 0x000fe400078ec0ff */
[----:B------:R-:W-:-:S03]  /*d180*/  LOP3.LUT R80, R80, R45, RZ, 0xc0, !PT ;  /* 0x0000002d50507212 */ /* 0x000fc600078ec0ff */
[C---:B---3--:R-:W-:Y:S08]  /*d190*/  HMMA.16816.F32 R40, R68.reuse, R76, RZ ;  /* 0x0000004c4428723c */ /* 0x048ff000000018ff */
[C---:B------:R-:W-:Y:S08]  /*d1a0*/  HMMA.16816.F32 R44, R68.reuse, R98, RZ ;  /* 0x00000062442c723c */ /* 0x040ff000000018ff */
[----:B------:R-:W-:Y:S01]  /*d1b0*/  HMMA.16816.F32 R68, R68, R78, RZ ;  /* 0x0000004e4444723c */ /* 0x000fe200000018ff */
[----:B------:R-:W-:Y:S01]  /*d1c0*/  LOP3.LUT R53, R53, 0xff, RZ, 0xc0, !PT ;  /* 0x000000ff35357812 */ /* 0x000fe200078ec0ff */
[----:B------:R-:W-:-:S03]  /*d1d0*/  HSET2.LE.AND R31, R31, R132, PT ;  /* 0x000000841f1f7233 */ /* 0x000fc60003803000 */
[----:B------:R-:W-:Y:S02]  /*d1e0*/  PRMT R136, R53, 0x5410, R136 ;  /* 0x0000541035887816 */ /* 0x000fe40000000088 */
[----:B------:R-:W-:Y:S01]  /*d1f0*/  LOP3.LUT R53, R31, R65, RZ, 0xc0, !PT ;  /* 0x000000411f357212 */ /* 0x000fe200078ec0ff */
[--C-:B------:R-:W-:Y:S02]  /*d200*/  HSET2.LE.AND R37, R37, R132.reuse, PT ;  /* 0x0000008425257233 */ /* 0x100fe40003803000 */
[----:B------:R-:W-:-:S03]  /*d210*/  HSET2.LE.AND R28, R28, R132, PT ;  /* 0x000000841c1c7233 */ /* 0x000fc60003803000 */
[----:B------:R-:W-:Y:S01]  /*d220*/  LOP3.LUT R36, R37, R66, RZ, 0xc0, !PT ;  /* 0x0000004225247212 */ /* 0x000fe200078ec0ff */
[----:B----4-:R-:W-:Y:S01]  /*d230*/  HMMA.16816.F32 R48, R52, R92, R48 ;  /* 0x0000005c3430723c */ /* 0x010fe20000001830 */
[----:B------:R-:W-:-:S07]  /*d240*/  LOP3.LUT R37, R28, R67, RZ, 0xc0, !PT ;  /* 0x000000431c257212 */ /* 0x000fce00078ec0ff */
[C---:B-1----:R-:W-:Y:S08]  /*d250*/  HMMA.16816.F32 R40, R52.reuse, R72, R40 ;  /* 0x000000483428723c */ /* 0x042ff00000001828 */
[C---:B------:R-:W-:Y:S08]  /*d260*/  HMMA.16816.F32 R44, R52.reuse, R94, R44 ;  /* 0x0000005e342c723c */ /* 0x040ff0000000182c */
[----:B------:R-:W-:Y:S08]  /*d270*/  HMMA.16816.F32 R52, R52, R74, R68 ;  /* 0x0000004a3434723c */ /* 0x000ff00000001844 */
[C---:B------:R-:W-:Y:S08]  /*d280*/  HMMA.16816.F32 R28, R56.reuse, R96, RZ ;  /* 0x00000060381c723c */ /* 0x040ff000000018ff */
[C---:B------:R-:W-:Y:S08]  /*d290*/  HMMA.16816.F32 R64, R56.reuse, R76, RZ ;  /* 0x0000004c3840723c */ /* 0x040ff000000018ff */
[C---:B------:R-:W-:Y:S08]  /*d2a0*/  HMMA.16816.F32 R68, R56.reuse, R98, RZ ;  /* 0x000000623844723c */ /* 0x040ff000000018ff */
[----:B------:R-:W-:Y:S01]  /*d2b0*/  HMMA.16816.F32 R56, R56, R78, RZ ;  /* 0x0000004e3838723c */ /* 0x000fe200000018ff */
[----:B------:R-:W1:Y:S07]  /*d2c0*/  LDSM.16.MT88.4 R76, [R213+0x4800] ;  /* 0x00480000d54c783b */ /* 0x000e6e0000004200 */
[C---:B------:R-:W-:Y:S08]  /*d2d0*/  HMMA.16816.F32 R28, R60.reuse, R92, R28 ;  /* 0x0000005c3c1c723c */ /* 0x040ff0000000181c */
[C---:B------:R-:W-:Y:S08]  /*d2e0*/  HMMA.16816.F32 R64, R60.reuse, R72, R64 ;  /* 0x000000483c40723c */ /* 0x040ff00000001840 */
[C---:B------:R-:W-:Y:S08]  /*d2f0*/  HMMA.16816.F32 R68, R60.reuse, R94, R68 ;  /* 0x0000005e3c44723c */ /* 0x040ff00000001844 */
[----:B------:R-:W-:Y:S01]  /*d300*/  HMMA.16816.F32 R60, R60, R74, R56 ;  /* 0x0000004a3c3c723c */ /* 0x000fe20000001838 */
[----:B------:R-:W2:Y:S04]  /*d310*/  LDSM.16.MT88.4 R72, [R212+0x4800] ;  /* 0x00480000d448783b */ /* 0x000ea80000004200 */
[----:B------:R-:W3:Y:S03]  /*d320*/  LDSM.16.MT88.4 R56, [R213+0x4c00] ;  /* 0x004c0000d538783b */ /* 0x000ee60000004200 */
[C---:B-1----:R-:W-:Y:S08]  /*d330*/  HMMA.16816.F32 R48, R36.reuse, R76, R48 ;  /* 0x0000004c2430723c */ /* 0x042ff00000001830 */
[C---:B------:R-:W-:Y:S08]  /*d340*/  HMMA.16816.F32 R44, R36.reuse, R78, R44 ;  /* 0x0000004e242c723c */ /* 0x040ff0000000182c */
[C---:B--2---:R-:W-:Y:S08]  /*d350*/  HMMA.16816.F32 R40, R36.reuse, R72, R40 ;  /* 0x000000482428723c */ /* 0x044ff00000001828 */
[----:B------:R-:W-:Y:S01]  /*d360*/  HMMA.16816.F32 R36, R36, R74, R52 ;  /* 0x0000004a2424723c */ /* 0x000fe20000001834 */
[----:B------:R-:W1:Y:S01]  /*d370*/  LDSM.16.MT88.4 R52, [R212+0x4c00] ;  /* 0x004c0000d434783b */ /* 0x000e620000004200 */
[----:B------:R-:W-:-:S02]  /*d380*/  IMAD.MOV.U32 R98, RZ, RZ, R154 ;  /* 0x000000ffff627224 */ /* 0x000fc400078e009a */
[----:B------:R-:W-:-:S04]  /*d390*/  IMAD.MOV.U32 R99, RZ, RZ, R155 ;  /* 0x000000ffff637224 */ /* 0x000fc800078e009b */
[----:B------:R-:W-:Y:S01]  /*d3a0*/  HMMA.16816.F32 R28, R24, R76, R28 ;  /* 0x0000004c181c723c */ /* 0x000fe2000000181c */
[----:B------:R-:W-:Y:S02]  /*d3b0*/  IMAD.MOV.U32 R92, RZ, RZ, R156 ;  /* 0x000000ffff5c7224 */ /* 0x000fe400078e009c */
[----:B------:R-:W-:-:S05]  /*d3c0*/  IMAD.MOV.U32 R93, RZ, RZ, R157 ;  /* 0x000000ffff5d7224 */ /* 0x000fca00078e009d */
[----:B------:R-:W-:Y:S01]  /*d3d0*/  HMMA.16816.F32 R68, R24, R78, R68 ;  /* 0x0000004e1844723c */ /* 0x000fe20000001844 */
[----:B------:R-:W-:-:S07]  /*d3e0*/  IMAD.MOV.U32 R96, RZ, RZ, R158 ;  /* 0x000000ffff607224 */ /* 0x000fce00078e009e */
[----:B------:R-:W-:Y:S01]  /*d3f0*/  HMMA.16816.F32 R64, R24, R72, R64 ;  /* 0x000000481840723c */ /* 0x000fe20000001840 */
[----:B------:R-:W-:-:S06]  /*d400*/  IMAD.MOV.U32 R78, RZ, RZ, R144 ;  /* 0x000000ffff4e7224 */ /* 0x000fcc00078e0090 */
[----:B------:R-:W-:Y:S01]  /*d410*/  IMAD.MOV.U32 R72, RZ, RZ, R142 ;  /* 0x000000ffff487224 */ /* 0x000fe200078e008e */
[----:B------:R-:W-:Y:S01]  /*d420*/  HMMA.16816.F32 R60, R24, R74, R60 ;  /* 0x0000004a183c723c */ /* 0x000fe2000000183c */
[----:B------:R-:W-:Y:S01]  /*d430*/  IMAD.MOV.U32 R73, RZ, RZ, R143 ;  /* 0x000000ffff497224 */ /* 0x000fe200078e008f */
[----:B------:R-:W2:Y:S01]  /*d440*/  LDSM.16.MT88.4 R24, [R213+0x5000] ;  /* 0x00500000d518783b */ /* 0x000ea20000004200 */
[----:B------:R-:W-:-:S03]  /*d450*/  IMAD.MOV.U32 R97, RZ, RZ, R159 ;  /* 0x000000ffff617224 */ /* 0x000fc600078e009f */
[----:B------:R-:W-:Y:S02]  /*d460*/  STG.E.U16 [R116.64+0x22], R72 ;  /* 0x0000224874007986 */ /* 0x000fe4000c101510 */
[C---:B---3--:R-:W-:Y:S01]  /*d470*/  HMMA.16816.F32 R48, R32.reuse, R56, R48 ;  /* 0x000000382030723c */ /* 0x048fe20000001830 */
[----:B------:R-:W-:Y:S01]  /*d480*/  IMAD.MOV.U32 R76, RZ, RZ, R146 ;  /* 0x000000ffff4c7224 */ /* 0x000fe200078e0092 */
[----:B------:R-:W-:Y:S01]  /*d490*/  STG.E.U16 [R98.64+0x20], R73 ;  /* 0x0000204962007986 */ /* 0x000fe2000c101510 */
[----:B------:R-:W-:Y:S02]  /*d4a0*/  IMAD.MOV.U32 R79, RZ, RZ, R147 ;  /* 0x000000ffff4f7224 */ /* 0x000fe400078e0093 */
[----:B------:R-:W-:Y:S01]  /*d4b0*/  IMAD.MOV.U32 R77, RZ, RZ, R153 ;  /* 0x000000ffff4d7224 */ /* 0x000fe200078e0099 */
[----:B------:R-:W-:Y:S02]  /*d4c0*/  STG.E.U16 [R98.64+0x22], R78 ;  /* 0x0000224e62007986 */ /* 0x000fe4000c101510 */
[C---:B------:R-:W-:Y:S01]  /*d4d0*/  HMMA.16816.F32 R44, R32.reuse, R58, R44 ;  /* 0x0000003a202c723c */ /* 0x040fe2000000182c */
[----:B------:R-:W-:Y:S01]  /*d4e0*/  IMAD.MOV.U32 R94, RZ, RZ, R152 ;  /* 0x000000ffff5e7224 */ /* 0x000fe200078e0098 */
[----:B------:R-:W-:Y:S06]  /*d4f0*/  STG.E.U16 [R92.64+0x20], R207 ;  /* 0x000020cf5c007986 */ /* 0x000fec000c101510 */
[C---:B-1----:R-:W-:Y:S01]  /*d500*/  HMMA.16816.F32 R40, R32.reuse, R52, R40 ;  /* 0x000000342028723c */ /* 0x042fe20000001828 */
[----:B------:R-:W-:Y:S07]  /*d510*/  STG.E.U16 [R92.64+0x22], R206 ;  /* 0x000022ce5c007986 */ /* 0x000fee000c101510 */
[----:B------:R-:W-:Y:S01]  /*d520*/  HMMA.16816.F32 R36, R32, R54, R36 ;  /* 0x000000362024723c */ /* 0x000fe20000001824 */
[----:B------:R-:W1:Y:S04]  /*d530*/  LDSM.16.MT88.4 R32, [R212+0x5000] ;  /* 0x00500000d420783b */ /* 0x000e680000004200 */
[----:B------:R-:W-:Y:S04]  /*d540*/  STG.E.U16 [R96.64+0x20], R219 ;  /* 0x000020db60007986 */ /* 0x000fe8000c101510 */
[----:B------:R-:W-:Y:S04]  /*d550*/  STG.E.U16 [R96.64+0x22], R218 ;  /* 0x000022da60007986 */ /* 0x000fe8000c101510 */
[----:B------:R-:W-:Y:S04]  /*d560*/  STG.E.U16 [R116.64+0x30], R79 ;  /* 0x0000304f74007986 */ /* 0x000fe8000c101510 */
[----:B------:R-:W-:Y:S04]  /*d570*/  STG.E.U16 [R116.64+0x32], R76 ;  /* 0x0000324c74007986 */ /* 0x000fe8000c101510 */
[----:B------:R-:W-:Y:S04]  /*d580*/  STG.E.U16 [R98.64+0x30], R77 ;  /* 0x0000304d62007986 */ /* 0x000fe8000c101510 */
[----:B------:R-:W-:Y:S04]  /*d590*/  STG.E.U16 [R98.64+0x32], R94 ;  /* 0x0000325e62007986 */ /* 0x000fe8000c101510 */
[----:B------:R-:W-:Y:S04]  /*d5a0*/  STG.E.U16 [R92.64+0x30], R203 ;  /* 0x000030cb5c007986 */ /* 0x000fe8000c101510 */
[----:B------:R-:W-:Y:S04]  /*d5b0*/  STG.E.U16 [R92.64+0x32], R202 ;  /* 0x000032ca5c007986 */ /* 0x000fe8000c101510 */
[----:B------:R-:W-:Y:S01]  /*d5c0*/  STG.E.U16 [R96.64+0x30], R205 ;  /* 0x000030cd60007986 */ /* 0x000fe2000c101510 */
[C---:B------:R-:W-:Y:S03]  /*d5d0*/  HMMA.16816.F32 R28, R20.reuse, R56, R28 ;  /* 0x00000038141c723c */ /* 0x040fe6000000181c */
        /* <DEDUP_REMOVED lines=8> */
[----:B------:R-:W-:Y:S03]  /*d660*/  HMMA.16816.F32 R60, R20, R54, R60 ;  /* 0x00000036143c723c */ /* 0x000fe6000000183c */
[----:B------:R-:W-:Y:S04]  /*d670*/  STG.E.U16 [R92.64+0x42], R198 ;  /* 0x000042c65c007986 */ /* 0x000fe8000c101510 */
[----:B------:R-:W-:Y:S04]  /*d680*/  STG.E.U16 [R96.64+0x40], R201 ;  /* 0x000040c960007986 */ /* 0x000fe8000c101510 */
[----:B------:R-:W-:Y:S04]  /*d690*/  STG.E.U16 [R96.64+0x42], R200 ;  /* 0x000042c860007986 */ /* 0x000fe8000c101510 */
[----:B------:R-:W-:Y:S04]  /*d6a0*/  STG.E.U16 [R116.64+0x50], R107 ;  /* 0x0000506b74007986 */ /* 0x000fe8000c101510 */
[----:B------:R-:W-:Y:S04]  /*d6b0*/  STG.E.U16 [R116.64+0x52], R106 ;  /* 0x0000526a74007986 */ /* 0x000fe8000c101510 */
[----:B------:R-:W-:Y:S04]  /*d6c0*/  STG.E.U16 [R98.64+0x50], R109 ;  /* 0x0000506d62007986 */ /* 0x000fe8000c101510 */
[----:B------:R-:W-:Y:S04]  /*d6d0*/  STG.E.U16 [R98.64+0x52], R108 ;  /* 0x0000526c62007986 */ /* 0x000fe8000c101510 */
[----:B------:R-:W3:Y:S04]  /*d6e0*/  LDSM.16.MT88.4 R20, [R213+0x5400] ;  /* 0x00540000d514783b */ /* 0x000ee80000004200 */
[----:B------:R-:W-:Y:S04]  /*d6f0*/  STG.E.U16 [R92.64+0x50], R195 ;  /* 0x000050c35c007986 */ /* 0x000fe8000c101510 */
[----:B------:R-:W4:Y:S04]  /*d700*/  LDSM.16.MT88.4 R52, [R212+0x5400] ;  /* 0x00540000d434783b */ /* 0x000f280000004200 */
[----:B------:R-:W-:Y:S04]  /*d710*/  STG.E.U16 [R92.64+0x52], R194 ;  /* 0x000052c25c007986 */ /* 0x000fe8000c101510 */
[----:B------:R-:W-:Y:S04]  /*d720*/  STG.E.U16 [R96.64+0x50], R197 ;  /* 0x000050c560007986 */ /* 0x000fe8000c101510 */
[----:B------:R-:W-:Y:S01]  /*d730*/  STG.E.U16 [R96.64+0x52], R196 ;  /* 0x000052c460007986 */ /* 0x000fe2000c101510 */
[----:B------:R-:W-:-:S03]  /*d740*/  IMAD.MOV.U32 R95, RZ, RZ, R145 ;  /* 0x000000ffff5f7224 */ /* 0x000fc600078e0091 */
        /* <DEDUP_REMOVED lines=11> */
[C---:B--2---:R-:W-:Y:S03]  /*d800*/  HMMA.16816.F32 R48, R84.reuse, R24, R48 ;  /* 0x000000185430723c */ /* 0x044fe60000001830 */
[----:B------:R-:W-:Y:S04]  /*d810*/  STG.E.U16 [R98.64+0x72], R252 ;  /* 0x000072fc62007986 */ /* 0x000fe8000c101510 */
[----:B------:R-:W-:Y:S01]  /*d820*/  STG.E.U16 [R92.64+0x70], R187 ;  /* 0x000070bb5c007986 */ /* 0x000fe2000c101510 */
[----:B------:R-:W-:Y:S03]  /*d830*/  HMMA.16816.F32 R44, R84, R26, R44 ;  /* 0x0000001a542c723c */ /* 0x000fe6000000182c */
[----:B------:R-:W-:Y:S04]  /*d840*/  STG.E.U16 [R92.64+0x72], R186 ;  /* 0x000072ba5c007986 */ /* 0x000fe8000c101510 */
[----:B------:R-:W-:Y:S01]  /*d850*/  STG.E.U16 [R96.64+0x70], R189 ;  /* 0x000070bd60007986 */ /* 0x000fe2000c101510 */
[----:B------:R-:W-:Y:S03]  /*d860*/  HMMA.16816.F32 R28, R16, R24, R28 ;  /* 0x00000018101c723c */ /* 0x000fe6000000181c */
[----:B------:R-:W-:Y:S04]  /*d870*/  STG.E.U16 [R96.64+0x72], R188 ;  /* 0x000072bc60007986 */ /* 0x000fe8000c101510 */
[----:B------:R-:W-:Y:S01]  /*d880*/  STG.E.U16 [R116.64+0x80], R249 ;  /* 0x000080f974007986 */ /* 0x000fe2000c101510 */
[----:B-1----:R-:W-:Y:S03]  /*d890*/  HMMA.16816.F32 R40, R84, R32, R40 ;  /* 0x000000205428723c */ /* 0x002fe60000001828 */
[----:B------:R-:W-:Y:S01]  /*d8a0*/  STG.E.U16 [R116.64+0x82], R248 ;  /* 0x000082f874007986 */ /* 0x000fe2000c101510 */
[----:B------:R-:W-:Y:S01]  /*d8b0*/  HSET2.LE.AND R4, R91, R132, PT ;  /* 0x000000845b047233 */ /* 0x000fe20003803000 */
[----:B------:R-:W-:-:S02]  /*d8c0*/  SHF.R.U32.HI R5, RZ, 0x10, R133 ;  /* 0x00000010ff057819 */ /* 0x000fc40000011685 */
[----:B------:R-:W-:Y:S01]  /*d8d0*/  LDSM.16.MT88.4 R152, [R213+0x5c00] ;  /* 0x005c0000d598783b */ /* 0x000fe20000004200 */
[C---:B------:R-:W-:Y:S03]  /*d8e0*/  HMMA.16816.F32 R68, R16.reuse, R26, R68 ;  /* 0x0000001a1044723c */ /* 0x040fe60000001844 */
[----:B------:R-:W-:Y:S05]  /*d8f0*/  STG.E.U16 [R98.64+0x80], R251 ;  /* 0x000080fb62007986 */ /* 0x000fea000c101510 */
[----:B------:R-:W-:Y:S01]  /*d900*/  HMMA.16816.F32 R64, R16, R32, R64 ;  /* 0x000000201040723c */ /* 0x000fe20000001840 */
[----:B------:R-:W-:Y:S04]  /*d910*/  STG.E.U16 [R98.64+0x82], R250 ;  /* 0x000082fa62007986 */ /* 0x000fe8000c101510 */
[----:B------:R-:W-:Y:S03]  /*d920*/  STG.E.U16 [R92.64+0x80], R183 ;  /* 0x000080b75c007986 */ /* 0x000fe6000c101510 */
[-C--:B------:R-:W-:Y:S01]  /*d930*/  HMMA.16816.F32 R36, R84, R34.reuse, R36 ;  /* 0x000000225424723c */ /* 0x080fe20000001824 */
[----:B------:R-:W-:Y:S07]  /*d940*/  STG.E.U16 [R92.64+0x82], R182 ;  /* 0x000082b65c007986 */ /* 0x000fee000c101510 */
[----:B------:R-:W-:Y:S01]  /*d950*/  HMMA.16816.F32 R60, R16, R34, R60 ;  /* 0x00000022103c723c */ /* 0x000fe2000000183c */
[----:B------:R-:W-:Y:S04]  /*d960*/  STG.E.U16 [R96.64+0x80], R185 ;  /* 0x000080b960007986 */ /* 0x000fe8000c101510 */
[----:B------:R-:W1:Y:S04]  /*d970*/  LDSM.16.MT88.4 R16, [R213+0x5800] ;  /* 0x00580000d510783b */ /* 0x000e680000004200 */
[----:B------:R-:W-:Y:S04]  /*d980*/  STG.E.U16 [R96.64+0x82], R184 ;  /* 0x000082b860007986 */ /* 0x000fe8000c101510 */
[----:B------:R-:W2:Y:S04]  /*d990*/  LDSM.16.MT88.4 R24, [R212+0x5800] ;  /* 0x00580000d418783b */ /* 0x000ea80000004200 */
[----:B------:R-:W-:Y:S04]  /*d9a0*/  STG.E.U16 [R116.64+0x90], R245 ;  /* 0x000090f574007986 */ /* 0x000fe8000c101510 */
[----:B------:R-:W-:Y:S04]  /*d9b0*/  STG.E.U16 [R116.64+0x92], R244 ;  /* 0x000092f474007986 */ /* 0x000fe8000c101510 */
[----:B------:R-:W-:Y:S04]  /*d9c0*/  STG.E.U16 [R98.64+0x90], R247 ;  /* 0x000090f762007986 */ /* 0x000fe8000c101510 */
[----:B------:R-:W-:Y:S04]  /*d9d0*/  STG.E.U16 [R98.64+0x92], R246 ;  /* 0x000092f662007986 */ /* 0x000fe8000c101510 */
[----:B------:R-:W-:Y:S01]  /*d9e0*/  STG.E.U16 [R92.64+0x90], R179 ;  /* 0x000090b35c007986 */ /* 0x000fe2000c101510 */
[----:B------:R-:W-:-:S03]  /*d9f0*/  HSET2.LE.AND R91, R83, R132, PT ;  /* 0x00000084535b7233 */ /* 0x000fc60003803000 */
[----:B------:R-:W-:Y:S01]  /*da00*/  STG.E.U16 [R92.64+0x92], R178 ;  /* 0x000092b25c007986 */ /* 0x000fe2000c101510 */
[----:B------:R-:W-:-:S03]  /*da10*/  LOP3.LUT R83, R4, R141, RZ, 0xc0, !PT ;  /* 0x0000008d04537212 */ /* 0x000fc600078ec0ff */
[----:B------:R-:W-:Y:S04]  /*da20*/  STG.E.U16 [R96.64+0x90], R181 ;  /* 0x000090b560007986 */ /* 0x000fe8000c101510 */
[----:B------:R-:W-:Y:S04]  /*da30*/  STG.E.U16 [R96.64+0x92], R180 ;  /* 0x000092b460007986 */ /* 0x000fe8000c101510 */
[----:B------:R-:W-:Y:S04]  /*da40*/  STG.E.U16 [R116.64+0xa0], R241 ;  /* 0x0000a0f174007986 */ /* 0x000fe8000c101510 */
[----:B------:R-:W-:Y:S04]  /*da50*/  STG.E.U16 [R116.64+0xa2], R240 ;  /* 0x0000a2f074007986 */ /* 0x000fe8000c101510 */
[----:B------:R-:W-:Y:S04]  /*da60*/  STG.E.U16 [R98.64+0xa0], R243 ;  /* 0x0000a0f362007986 */ /* 0x000fe8000c101510 */
[----:B------:R-:W-:Y:S04]  /*da70*/  STG.E.U16 [R98.64+0xa2], R242 ;  /* 0x0000a2f262007986 */ /* 0x000fe8000c101510 */
[----:B------:R-:W-:Y:S01]  /*da80*/  STG.E.U16 [R92.64+0xa0], R175 ;  /* 0x0000a0af5c007986 */ /* 0x000fe2000c101510 */
[----:B------:R-:W-:-:S03]  /*da90*/  LOP3.LUT R4, R133, 0xffff, RZ, 0xc0, !PT ;  /* 0x0000ffff85047812 */ /* 0x000fc600078ec0ff */
[----:B------:R-:W-:Y:S01]  /*daa0*/  STG.E.U16 [R92.64+0xa2], R174 ;  /* 0x0000a2ae5c007986 */ /* 0x000fe2000c101510 */
[C---:B---3--:R-:W-:Y:S03]  /*dab0*/  HMMA.16816.F32 R48, R80.reuse, R20, R48 ;  /* 0x000000145030723c */ /* 0x048fe60000001830 */
[----:B------:R-:W-:Y:S04]  /*dac0*/  STG.E.U16 [R96.64+0xa0], R177 ;  /* 0x0000a0b160007986 */ /* 0x000fe8000c101510 */
[----:B------:R-:W-:Y:S01]  /*dad0*/  STG.E.U16 [R96.64+0xa2], R176 ;  /* 0x0000a2b060007986 */ /* 0x000fe2000c101510 */
[----:B------:R-:W-:Y:S03]  /*dae0*/  HMMA.16816.F32 R44, R80, R22, R44 ;  /* 0x00000016502c723c */ /* 0x000fe6000000182c */
[----:B------:R-:W-:Y:S04]  /*daf0*/  STG.E.U16 [R116.64+0xb0], R237 ;  /* 0x0000b0ed74007986 */ /* 0x000fe8000c101510 */
[----:B------:R-:W-:Y:S01]  /*db00*/  STG.E.U16 [R116.64+0xb2], R236 ;  /* 0x0000b2ec74007986 */ /* 0x000fe2000c101510 */
[----:B------:R-:W-:Y:S03]  /*db10*/  HMMA.16816.F32 R28, R12, R20, R28 ;  /* 0x000000140c1c723c */ /* 0x000fe6000000181c */
[----:B------:R-:W-:Y:S01]  /*db20*/  STG.E.U16 [R98.64+0xb0], R239 ;  /* 0x0000b0ef62007986 */ /* 0x000fe2000c101510 */
[----:B------:R-:W-:-:S03]  /*db30*/  SHF.R.U32.HI R4, RZ, 0x8, R4 ;  /* 0x00000008ff047819 */ /* 0x000fc60000011604 */
[----:B------:R-:W-:Y:S01]  /*db40*/  STG.E.U16 [R98.64+0xb2], R238 ;  /* 0x0000b2ee62007986 */ /* 0x000fe2000c101510 */
[----:B----4-:R-:W-:Y:S01]  /*db50*/  HMMA.16816.F32 R40, R80, R52, R40 ;  /* 0x000000345028723c */ /* 0x010fe20000001828 */
[----:B------:R-:W-:Y:S02]  /*db60*/  LOP3.LUT R20, R133, 0xff, RZ, 0xc0, !PT ;  /* 0x000000ff85147812 */ /* 0x000fe400078ec0ff */
[----:B------:R-:W-:Y:S01]  /*db70*/  STG.E.U16 [R92.64+0xb0], R168 ;  /* 0x0000b0a85c007986 */ /* 0x000fe2000c101510 */
[----:B------:R-:W-:Y:S02]  /*db80*/  SHF.R.U32.HI R133, RZ, 0x18, R133 ;  /* 0x00000018ff857819 */ /* 0x000fe40000011685 */
[----:B------:R-:W-:Y:S02]  /*db90*/  LOP3.LUT R5, R5, 0xff, RZ, 0xc0, !PT ;  /* 0x000000ff05057812 */ /* 0x000fe400078ec0ff */
[----:B------:R-:W-:Y:S01]  /*dba0*/  HMMA.16816.F32 R68, R12, R22, R68 ;  /* 0x000000160c44723c */ /* 0x000fe20000001844 */
[----:B------:R-:W-:Y:S01]  /*dbb0*/  STG.E.U16 [R92.64+0xb2], R167 ;  /* 0x0000b2a75c007986 */ /* 0x000fe2000c101510 */
[----:B------:R-:W-:-:S03]  /*dbc0*/  PRMT R4, R20, 0x5410, R4 ;  /* 0x0000541014047816 */ /* 0x000fc60000000004 */
[----:B------:R-:W-:Y:S03]  /*dbd0*/  STG.E.U16 [R96.64+0xb0], R173 ;  /* 0x0000b0ad60007986 */ /* 0x000fe6000c101510 */
[----:B------:R-:W-:Y:S01]  /*dbe0*/  HMMA.16816.F32 R64, R12, R52, R64 ;  /* 0x000000340c40723c */ /* 0x000fe20000001840 */
[----:B------:R-:W-:Y:S01]  /*dbf0*/  STG.E.U16 [R96.64+0xb2], R172 ;  /* 0x0000b2ac60007986 */ /* 0x000fe2000c101510 */
[----:B------:R-:W-:-:S06]  /*dc00*/  PRMT R5, R5, 0x5410, R133 ;  /* 0x0000541005057816 */ /* 0x000fcc0000000085 */
[-C--:B------:R-:W-:Y:S01]  /*dc10*/  HMMA.16816.F32 R36, R80, R54.reuse, R36 ;  /* 0x000000365024723c */ /* 0x080fe20000001824 */
[----:B------:R-:W-:Y:S07]  /*dc20*/  STG.E.U16 [R116.64+0xc0], R233 ;  /* 0x0000c0e974007986 */ /* 0x000fee000c101510 */
[----:B------:R-:W-:Y:S01]  /*dc30*/  HMMA.16816.F32 R60, R12, R54, R60 ;  /* 0x000000360c3c723c */ /* 0x000fe2000000183c */
[----:B------:R-:W-:Y:S04]  /*dc40*/  STG.E.U16 [R116.64+0xc2], R232 ;  /* 0x0000c2e874007986 */ /* 0x000fe8000c101510 */
[----:B------:R-:W-:Y:S04]  /*dc50*/  STG.E.U16 [R98.64+0xc0], R235 ;  /* 0x0000c0eb62007986 */ /* 0x000fe8000c101510 */
[----:B------:R-:W-:Y:S01]  /*dc60*/  STG.E.U16 [R98.64+0xc2], R234 ;  /* 0x0000c2ea62007986 */ /* 0x000fe2000c101510 */
[----:B------:R-:W-:-:S03]  /*dc70*/  HSET2.LE.AND R90, R90, R132, PT ;  /* 0x000000845a5a7233 */ /* 0x000fc60003803000 */
[----:B------:R-:W3:Y:S01]  /*dc80*/  LDSM.16.MT88.4 R12, [R212+0x5c00] ;  /* 0x005c0000d40c783b */ /* 0x000ee20000004200 */
[----:B------:R-:W-:-:S03]  /*dc90*/  HSET2.LE.AND R4, R4, R132, PT ;  /* 0x0000008404047233 */ /* 0x000fc60003803000 */
[----:B------:R4:W-:Y:S01]  /*dca0*/  STG.E.U16 [R92.64+0xc0], R131 ;  /* 0x0000c0835c007986 */ /* 0x0009e2000c101510 */
[----:B------:R-:W-:-:S03]  /*dcb0*/  HSET2.LE.AND R5, R5, R132, PT ;  /* 0x0000008405057233 */ /* 0x000fc60003803000 */
[----:B------:R4:W-:Y:S04]  /*dcc0*/  STG.E.U16 [R92.64+0xc2], R130 ;  /* 0x0000c2825c007986 */ /* 0x0009e8000c101510 */
[----:B------:R4:W-:Y:S04]  /*dcd0*/  STG.E.U16 [R96.64+0xc0], R166 ;  /* 0x0000c0a660007986 */ /* 0x0009e8000c101510 */
[----:B------:R4:W-:Y:S04]  /*dce0*/  STG.E.U16 [R96.64+0xc2], R165 ;  /* 0x0000c2a560007986 */ /* 0x0009e8000c101510 */
[----:B------:R4:W-:Y:S04]  /*dcf0*/  STG.E.U16 [R116.64+0xd0], R229 ;  /* 0x0000d0e574007986 */ /* 0x0009e8000c101510 */
[----:B------:R4:W-:Y:S01]  /*dd00*/  STG.E.U16 [R116.64+0xd2], R228 ;  /* 0x0000d2e474007986 */ /* 0x0009e2000c101510 */
[----:B------:R-:W-:-:S03]  /*dd10*/  LOP3.LUT R90, R90, R138, RZ, 0xc0, !PT ;  /* 0x0000008a5a5a7212 */ /* 0x000fc600078ec0ff */
[----:B------:R4:W-:Y:S01]  /*dd20*/  STG.E.U16 [R98.64+0xd0], R231 ;  /* 0x0000d0e762007986 */ /* 0x0009e2000c101510 */
[----:B------:R-:W-:-:S03]  /*dd30*/  LOP3.LUT R91, R91, R139, RZ, 0xc0, !PT ;  /* 0x0000008b5b5b7212 */ /* 0x000fc600078ec0ff */
[----:B------:R4:W-:Y:S01]  /*dd40*/  STG.E.U16 [R98.64+0xd2], R230 ;  /* 0x0000d2e662007986 */ /* 0x0009e2000c101510 */
[----:B------:R-:W-:Y:S02]  /*dd50*/  LOP3.LUT R88, R4, R88, RZ, 0xc0, !PT ;  /* 0x0000005804587212 */ /* 0x000fe400078ec0ff */
[----:B------:R-:W-:Y:S01]  /*dd60*/  LOP3.LUT R89, R5, R89, RZ, 0xc0, !PT ;  /* 0x0000005905597212 */ /* 0x000fe200078ec0ff */
[----:B------:R4:W-:Y:S04]  /*dd70*/  STG.E.U16 [R92.64+0xd0], R127 ;  /* 0x0000d07f5c007986 */ /* 0x0009e8000c101510 */
[----:B------:R4:W-:Y:S04]  /*dd80*/  STG.E.U16 [R92.64+0xd2], R126 ;  /* 0x0000d27e5c007986 */ /* 0x0009e8000c101510 */
[----:B------:R4:W-:Y:S04]  /*dd90*/  STG.E.U16 [R96.64+0xd0], R129 ;  /* 0x0000d08160007986 */ /* 0x0009e8000c101510 */
[----:B------:R4:W-:Y:S04]  /*dda0*/  STG.E.U16 [R96.64+0xd2], R128 ;  /* 0x0000d28060007986 */ /* 0x0009e8000c101510 */
[----:B------:R4:W-:Y:S04]  /*ddb0*/  STG.E.U16 [R116.64+0xe0], R225 ;  /* 0x0000e0e174007986 */ /* 0x0009e8000c101510 */
[----:B------:R4:W-:Y:S01]  /*ddc0*/  STG.E.U16 [R116.64+0xe2], R224 ;  /* 0x0000e2e074007986 */ /* 0x0009e2000c101510 */
[C---:B-1----:R-:W-:Y:S03]  /*ddd0*/  HMMA.16816.F32 R48, R88.reuse, R16, R48 ;  /* 0x000000105830723c */ /* 0x042fe60000001830 */
[----:B------:R4:W-:Y:S04]  /*dde0*/  STG.E.U16 [R98.64+0xe0], R227 ;  /* 0x0000e0e362007986 */ /* 0x0009e8000c101510 */
[----:B------:R4:W-:Y:S01]  /*ddf0*/  STG.E.U16 [R98.64+0xe2], R226 ;  /* 0x0000e2e262007986 */ /* 0x0009e2000c101510 */
[----:B------:R-:W-:Y:S03]  /*de00*/  HMMA.16816.F32 R44, R88, R18, R44 ;  /* 0x00000012582c723c */ /* 0x000fe6000000182c */
[----:B------:R4:W-:Y:S04]  /*de10*/  STG.E.U16 [R92.64+0xe0], R123 ;  /* 0x0000e07b5c007986 */ /* 0x0009e8000c101510 */
[----:B------:R4:W-:Y:S01]  /*de20*/  STG.E.U16 [R92.64+0xe2], R122 ;  /* 0x0000e27a5c007986 */ /* 0x0009e2000c101510 */
[----:B------:R-:W-:Y:S03]  /*de30*/  HMMA.16816.F32 R28, R8, R16, R28 ;  /* 0x00000010081c723c */ /* 0x000fe6000000181c */
[----:B------:R4:W-:Y:S04]  /*de40*/  STG.E.U16 [R96.64+0xe0], R125 ;  /* 0x0000e07d60007986 */ /* 0x0009e8000c101510 */
[----:B------:R4:W-:Y:S01]  /*de50*/  STG.E.U16 [R96.64+0xe2], R124 ;  /* 0x0000e27c60007986 */ /* 0x0009e2000c101510 */
[----:B--2---:R-:W-:Y:S03]  /*de60*/  HMMA.16816.F32 R40, R88, R24, R40 ;  /* 0x000000185828723c */ /* 0x004fe60000001828 */
[----:B------:R4:W-:Y:S05]  /*de70*/  STG.E.U16 [R116.64+0xf0], R221 ;  /* 0x0000f0dd74007986 */ /* 0x0009ea000c101510 */
[C---:B------:R-:W-:Y:S01]  /*de80*/  HMMA.16816.F32 R68, R8.reuse, R18, R68 ;  /* 0x000000120844723c */ /* 0x040fe20000001844 */
[----:B------:R4:W-:Y:S04]  /*de90*/  STG.E.U16 [R116.64+0xf2], R220 ;  /* 0x0000f2dc74007986 */ /* 0x0009e8000c101510 */
[----:B------:R4:W-:Y:S03]  /*dea0*/  STG.E.U16 [R98.64+0xf0], R223 ;  /* 0x0000f0df62007986 */ /* 0x0009e6000c101510 */
[----:B------:R-:W-:Y:S01]  /*deb0*/  HMMA.16816.F32 R64, R8, R24, R64 ;  /* 0x000000180840723c */ /* 0x000fe20000001840 */
[----:B------:R4:W-:Y:S07]  /*dec0*/  STG.E.U16 [R98.64+0xf2], R222 ;  /* 0x0000f2de62007986 */ /* 0x0009ee000c101510 */
[-C--:B------:R-:W-:Y:S01]  /*ded0*/  HMMA.16816.F32 R36, R88, R26.reuse, R36 ;  /* 0x0000001a5824723c */ /* 0x080fe20000001824 */
[----:B------:R4:W-:Y:S07]  /*dee0*/  STG.E.U16 [R92.64+0xf0], R119 ;  /* 0x0000f0775c007986 */ /* 0x0009ee000c101510 */
[----:B------:R-:W-:Y:S01]  /*def0*/  HMMA.16816.F32 R60, R8, R26, R60 ;  /* 0x0000001a083c723c */ /* 0x000fe2000000183c */
[----:B------:R4:W-:Y:S04]  /*df00*/  STG.E.U16 [R92.64+0xf2], R118 ;  /* 0x0000f2765c007986 */ /* 0x0009e8000c101510 */
[----:B------:R4:W-:Y:S01]  /*df10*/  STG.E.U16 [R96.64+0xf0], R121 ;  /* 0x0000f07960007986 */ /* 0x0009e2000c101510 */
[----:B------:R-:W-:-:S03]  /*df20*/  HSET2.LE.AND R137, R137, R132, PT ;  /* 0x0000008489897233 */ /* 0x000fc60003803000 */
[----:B------:R4:W-:Y:S01]  /*df30*/  STG.E.U16 [R96.64+0xf2], R120 ;  /* 0x0000f27860007986 */ /* 0x0009e2000c101510 */
[--C-:B------:R-:W-:Y:S02]  /*df40*/  HSET2.LE.AND R136, R136, R132.reuse, PT ;  /* 0x0000008488887233 */ /* 0x100fe40003803000 */
[--C-:B------:R-:W-:Y:S02]  /*df50*/  HSET2.LE.AND R135, R135, R132.reuse, PT ;  /* 0x0000008487877233 */ /* 0x100fe40003803000 */
[----:B------:R-:W-:Y:S01]  /*df60*/  HSET2.LE.AND R134, R134, R132, PT ;  /* 0x0000008486867233 */ /* 0x000fe20003803000 */
[----:B------:R-:W-:Y:S02]  /*df70*/  LOP3.LUT R148, R137, R148, RZ, 0xc0, !PT ;  /* 0x0000009489947212 */ /* 0x000fe400078ec0ff */
[----:B------:R-:W-:Y:S02]  /*df80*/  LOP3.LUT R149, R136, R149, RZ, 0xc0, !PT ;  /* 0x0000009588957212 */ /* 0x000fe400078ec0ff */
[----:B------:R-:W-:-:S02]  /*df90*/  LOP3.LUT R150, R135, R150, RZ, 0xc0, !PT ;  /* 0x0000009687967212 */ /* 0x000fc400078ec0ff */
[----:B------:R-:W-:Y:S01]  /*dfa0*/  LOP3.LUT R151, R134, R151, RZ, 0xc0, !PT ;  /* 0x0000009786977212 */ /* 0x000fe200078ec0ff */
[-C--:B------:R-:W-:Y:S08]  /*dfb0*/  HMMA.16816.F32 R144, R160, R152.reuse, R28 ;  /* 0x00000098a090723c */ /* 0x080ff0000000181c */
[C---:B------:R-:W-:Y:S08]  /*dfc0*/  HMMA.16816.F32 R132, R148.reuse, R152, R48 ;  /* 0x000000989484723c */ /* 0x040ff00000001830 */
[C---:B------:R-:W-:Y:S08]  /*dfd0*/  HMMA.16816.F32 R136, R148.reuse, R154, R44 ;  /* 0x0000009a9488723c */ /* 0x040ff0000000182c */
[----:B---3--:R-:W-:Y:S08]  /*dfe0*/  HMMA.16816.F32 R140, R148, R12, R40 ;  /* 0x0000000c948c723c */ /* 0x008ff00000001828 */
[C---:B------:R-:W-:Y:S08]  /*dff0*/  HMMA.16816.F32 R152, R160.reuse, R154, R68 ;  /* 0x0000009aa098723c */ /* 0x040ff00000001844 */
[----:B------:R-:W-:Y:S08]  /*e000*/  HMMA.16816.F32 R156, R160, R12, R64 ;  /* 0x0000000ca09c723c */ /* 0x000ff00000001840 */
[-C--:B------:R-:W-:Y:S08]  /*e010*/  HMMA.16816.F32 R148, R148, R14.reuse, R36 ;  /* 0x0000000e9494723c */ /* 0x080ff00000001824 */
[----:B------:R-:W-:Y:S01]  /*e020*/  HMMA.16816.F32 R160, R160, R14, R60 ;  /* 0x0000000ea0a0723c */ /* 0x000fe2000000183c */
[----:B------:R-:W-:Y:S07]  /*e030*/  @!P0 BRA `(.L_x_549) ;  /* 0x0000b09000008947 */ /* 0x000fee0003800000 */
[----:B----4-:R-:W-:Y:S01]  /*e040*/  IADD3 R4, P0, R116, -0x100, RZ ;  /* 0xffffff0074047810 */ /* 0x010fe20007f1e0ff */
[----:B------:R-:W-:Y:S01]  /*e050*/  IMAD.MOV.U32 R166, RZ, RZ, R0 ;  /* 0x000000ffffa67224 */ /* 0x000fe200078e0000 */
[----:B-----5:R-:W-:Y:S01]  /*e060*/  MOV R165, R2 ;  /* 0x0000000200a57202 */ /* 0x020fe20000000f00 */
[----:B------:R-:W-:Y:S01]  /*e070*/  UIADD3 UR17, UR6, -0x2, URZ ;  /* 0xfffffffe06117890 */ /* 0x000fe2000fffe03f */
[----:B------:R-:W-:Y:S01]  /*e080*/  IADD3.X R0, R117, -0x1, RZ, P0, !PT ;  /* 0xffffffff75007810 */ /* 0x000fe200007fe4ff */
[----:B------:R1:W-:Y:S01]  /*e090*/  STL [R1+0x1e8], R4 ;  /* 0x0001e80401007387 */ /* 0x0003e20000100800 */
[----:B------:R-:W2:Y:S01]  /*e0a0*/  LDC.U8 R2, c[0x0][0x2d8] ;  /* 0x0000b600ff027b82 */ /* 0x000ea20000000000 */
[----:B------:R-:W-:Y:S01]  /*e0b0*/  IMAD.WIDE.U32 R10, R100, -0x326172a9, RZ ;  /* 0xcd9e8d57640a7825 */ /* 0x000fe200078e00ff */
[----:B------:R-:W-:Y:S01]  /*e0c0*/  MOV R168, R3 ;  /* 0x0000000300a87202 */ /* 0x000fe20000000f00 */
[----:B------:R3:W-:Y:S01]  /*e0d0*/  STL [R1+0x1ec], R0 ;  /* 0x0001ec0001007387 */ /* 0x0007e20000100800 */
[----:B------:R-:W-:Y:S01]  /*e0e0*/  MOV R167, R164 ;  /* 0x000000a400a77202 */ /* 0x000fe20000000f00 */
[----:B------:R-:W-:Y:S01]  /*e0f0*/  IMAD.WIDE.U32 R8, R101, -0x326172a9, RZ ;  /* 0xcd9e8d5765087825 */ /* 0x000fe200078e00ff */
[----:B------:R-:W-:Y:S01]  /*e100*/  ULDC.64 UR26, c[0x0][0x118] ;  /* 0x00004600001a7ab9 */ /* 0x000fe20000000a00 */
[----:B------:R-:W4:Y:S01]  /*e110*/  LDL.64 R96, [R1+0x1a0] ;  /* 0x0001a00001607983 */ /* 0x000f220000100a00 */
[----:B------:R-:W-:Y:S01]  /*e120*/  ULDC.U8 UR16, c[0x0][0x2d8] ;  /* 0x0000b60000107ab9 */ /* 0x000fe20000000000 */
[----:B------:R-:W-:Y:S01]  /*e130*/  IMAD.WIDE.U32 R12, R6, -0x2daee0ad, RZ ;  /* 0xd2511f53060c7825 */ /* 0x000fe200078e00ff */
[-C--:B------:R-:W-:Y:S01]  /*e140*/  LOP3.LUT R3, R11, R7.reuse, RZ, 0x3c, !PT ;  /* 0x000000070b037212 */ /* 0x080fe200078e3cff */
[----:B------:R-:W-:Y:S01]  /*e150*/  STL.64 [R1+0x1c8], R10 ;  /* 0x0001c80a01007387 */ /* 0x000fe20000100a00 */
[----:B------:R-:W-:Y:S01]  /*e160*/  LOP3.LUT R7, R9, R7, RZ, 0x3c, !PT ;  /* 0x0000000709077212 */ /* 0x000fe200078e3cff */
[----:B------:R-:W-:-:S02]  /*e170*/  ULDC.64 UR6, c[0x0][0x1a0] ;  /* 0x0000680000067ab9 */ /* 0x000fc40000000a00 */
[----:B------:R-:W-:Y:S01]  /*e180*/  STL.64 [R1+0x1b8], R8 ;  /* 0x0001b80801007387 */ /* 0x000fe20000100a00 */
[----:B-1----:R-:W-:Y:S01]  /*e190*/  MOV R4, c[0x0][0x228] ;  /* 0x00008a0000047a02 */ /* 0x002fe20000000f00 */
[----:B---3--:R-:W-:-:S04]  /*e1a0*/  IMAD.MOV.U32 R0, RZ, RZ, c[0x0][0x1a4] ;  /* 0x00006900ff007624 */ /* 0x008fc800078e00ff */
[----:B------:R-:W-:Y:S01]  /*e1b0*/  IMAD.SHL.U32 R5, R4, 0x8, RZ ;  /* 0x0000000804057824 */ /* 0x000fe200078e00ff */
[----:B------:R-:W-:Y:S01]  /*e1c0*/  STL.64 [R1+0x1d0], R12 ;  /* 0x0001d00c01007387 */ /* 0x000fe20000100a00 */
[----:B--2---:R-:W-:Y:S02]  /*e1d0*/  PRMT R6, R2, 0x7054, R2 ;  /* 0x0000705402067816 */ /* 0x004fe40000000002 */
[----:B----4-:R-:W-:-:S13]  /*e1e0*/  ISETP.GE.AND P1, PT, R96, c[0x0][0x220], PT ;  /* 0x0000880060007a0c */ /* 0x010fda0003f26270 */
[----:B------:R-:W-:-:S05]  /*e1f0*/  @!P1 IMAD R0, R0, 0x60, RZ ;  /* 0x0000006000009824 */ /* 0x000fca00078e02ff */
[----:B------:R1:W-:Y:S02]  /*e200*/  @!P1 STL [R1+0x198], R0 ;  /* 0x0001980001009387 */ /* 0x0003e40000100800 */
[----:B-1----:R-:W-:Y:S02]  /*e210*/  IMAD R0, R4, 0x38, R5 ;  /* 0x0000003804007824 */ /* 0x002fe400078e0205 */
[----:B------:R-:W-:-:S04]  /*e220*/  IMAD.WIDE.U32 R4, R3, -0x2daee0ad, RZ ;  /* 0xd2511f5303047825 */ /* 0x000fc800078e00ff */
[----:B------:R-:W-:Y:S01]  /*e230*/  IMAD.WIDE.U32 R2, R7, -0x2daee0ad, RZ ;  /* 0xd2511f5307027825 */ /* 0x000fe200078e00ff */
[----:B------:R1:W-:Y:S04]  /*e240*/  STL.64 [R1+0x1c0], R4 ;  /* 0x0001c00401007387 */ /* 0x0003e80000100a00 */
[----:B------:R1:W-:Y:S01]  /*e250*/  STL.64 [R1+0x1b0], R2 ;  /* 0x0001b00201007387 */ /* 0x0003e20000100a00 */
[----:B------:R-:W-:Y:S01]  /*e260*/  IADD3 R0, R0, 0x1, RZ ;  /* 0x0000000100007810 */ /* 0x000fe20007ffe0ff */
[----:B------:R-:W-:Y:S05]  /*e270*/  BRA `(.L_x_550) ;  /* 0x000003b000007947 */ /* 0x000fea0003800000 */
.L_x_552:
        /* <DEDUP_REMOVED lines=15> */
[C---:B--2---:R-:W-:Y:S04]  /*e370*/  LEA R174, P0, R2.reuse, R190, 0x7 ;  /* 0x000000be02ae7211 */ /* 0x044fe800078038ff */
[----:B---3--:R-:W-:Y:S01]  /*e380*/  LEA.HI.X R175, R2, R189, R0, 0x7, P0 ;  /* 0x000000bd02af7211 */ /* 0x008fe200000f3c00 */
[----:B------:R-:W-:Y:S01]  /*e390*/  @!P1 IMAD.MOV.U32 R0, RZ, RZ, c[0x0][0x19c] ;  /* 0x00006700ff009624 */ /* 0x000fe200078e00ff */
[C---:B------:R-:W-:Y:S04]  /*e3a0*/  @!P1 LEA R2, P0, R174.reuse, c[0x0][0x168], 0x1 ;  /* 0x00005a00ae029a11 */ /* 0x040fe800078008ff */
[--C-:B------:R-:W-:Y:S05]  /*e3b0*/  @!P1 LEA.HI.X R3, R174, c[0x0][0x16c], R175.reuse, 0x1, P0 ;  /* 0x00005b00ae039a11 */ /* 0x100fea00000f0caf */
[----:B------:R-:W-:Y:S01]  /*e3c0*/  @!PT LDS RZ, [RZ] ;  /* 0x00000000fffff984 */ /* 0x000fe20000000800 */
[----:B------:R-:W-:Y:S01]  /*e3d0*/  @!PT LDS RZ, [RZ] ;  /* 0x00000000fffff984 */ /* 0x000fe20000000800 */
[----:B------:R-:W-:Y:S01]  /*e3e0*/  @!PT LDS RZ, [RZ] ;  /* 0x00000000fffff984 */ /* 0x000fe20000000800 */
[----:B------:R2:W-:Y:S04]  /*e3f0*/  @!P1 LDGSTS.E.BYPASS.LTC128B.128 [R164+0x2000], [R2.64] ;  /* 0x0200000002a49fae */ /* 0x0005e8000b901d5a */
[----:B------:R1:W-:Y:S01]  /*e400*/  @P1 STS.128 [R164+0x2800], RZ ;  /* 0x002800ffa4001388 */ /* 0x0003e20000000c00 */
[----:B--2---:R-:W-:Y:S05]  /*e410*/  @!P1 IMAD.MOV.U32 R2, RZ, RZ, c[0x0][0x198] ;  /* 0x00006600ff029624 */ /* 0x004fea00078e00ff */
[CC--:B------:R-:W-:Y:S04]  /*e420*/  @!P1 LEA R3, P0, R2.reuse, R174.reuse, 0x5 ;  /* 0x000000ae02039211 */ /* 0x0c0fe800078028ff */
[-C--:B------:R-:W-:Y:S02]  /*e430*/  @!P1 LEA.HI.X R0, R2, R175.reuse, R0, 0x5, P0 ;  /* 0x000000af02009211 */ /* 0x080fe400000f2c00 */
[C---:B------:R-:W-:Y:S04]  /*e440*/  @!P1 LEA R2, P0, R3.reuse, c[0x0][0x168], 0x1 ;  /* 0x00005a0003029a11 */ /* 0x040fe800078008ff */
[----:B------:R-:W-:Y:S01]  /*e450*/  @!P1 LEA.HI.X R3, R3, c[0x0][0x16c], R0, 0x1, P0 ;  /* 0x00005b0003039a11 */ /* 0x000fe200000f0c00 */
[----:B------:R-:W-:Y:S04]  /*e460*/  @!P1 IMAD.MOV.U32 R0, RZ, RZ, c[0x0][0x19c] ;  /* 0x00006700ff009624 */ /* 0x000fe800078e00ff */
[----:B------:R-:W-:Y:S01]  /*e470*/  @!PT LDS RZ, [RZ] ;  /* 0x00000000fffff984 */ /* 0x000fe20000000800 */
[----:B------:R-:W-:Y:S01]  /*e480*/  @!PT LDS RZ, [RZ] ;  /* 0x00000000fffff984 */ /* 0x000fe20000000800 */
[----:B------:R-:W-:Y:S01]  /*e490*/  @!PT LDS RZ, [RZ] ;  /* 0x00000000fffff984 */ /* 0x000fe20000000800 */
[----:B------:R2:W-:Y:S04]  /*e4a0*/  @!P1 LDGSTS.E.BYPASS.LTC128B.128 [R164+0x2800], [R2.64] ;  /* 0x0280000002a49fae */ /* 0x0005e8000b901d5a */
[----:B------:R1:W-:Y:S01]  /*e4b0*/  @P1 STS.128 [R164+0x3000], RZ ;  /* 0x003000ffa4001388 */ /* 0x0003e20000000c00 */
[----:B--2---:R-:W-:Y:S05]  /*e4c0*/  @!P1 IMAD.MOV.U32 R2, RZ, RZ, c[0x0][0x198] ;  /* 0x00006600ff029624 */ /* 0x004fea00078e00ff */
[C---:B------:R-:W-:Y:S04]  /*e4d0*/  @!P1 LEA R3, P0, R2.reuse, R174, 0x6 ;  /* 0x000000ae02039211 */ /* 0x040fe800078030ff */
[----:B------:R-:W-:Y:S02]  /*e4e0*/  @!P1 LEA.HI.X R0, R2, R175, R0, 0x6, P0 ;  /* 0x000000af02009211 */ /* 0x000fe400000f3400 */
[C---:B------:R-:W-:Y:S04]  /*e4f0*/  @!P1 LEA R2, P0, R3.reuse, c[0x0][0x168], 0x1 ;  /* 0x00005a0003029a11 */ /* 0x040fe800078008ff */
[----:B------:R-:W-:Y:S01]  /*e500*/  @!P1 LEA.HI.X R3, R3, c[0x0][0x16c], R0, 0x1, P0 ;  /* 0x00005b0003039a11 */ /* 0x000fe200000f0c00 */
[----:B------:R-:W-:Y:S04]  /*e510*/  @!P1 IMAD.MOV.U32 R0, RZ, RZ, c[0x0][0x198] ;  /* 0x00006600ff009624 */ /* 0x000fe800078e00ff */
[----:B------:R-:W-:Y:S01]  /*e520*/  @!PT LDS RZ, [RZ] ;  /* 0x00000000fffff984 */ /* 0x000fe20000000800 */
[----:B------:R-:W-:Y:S01]  /*e530*/  @!PT LDS RZ, [RZ] ;  /* 0x00000000fffff984 */ /* 0x000fe20000000800 */
[----:B------:R-:W-:Y:S01]  /*e540*/  @!PT LDS RZ, [RZ] ;  /* 0x00000000fffff984 */ /* 0x000fe20000000800 */
[----:B------:R2:W-:Y:S01]  /*e550*/  @!P1 LDGSTS.E.BYPASS.LTC128B.128 [R164+0x3000], [R2.64] ;  /* 0x0300000002a49fae */ /* 0x0005e2000b901d5a */
[----:B------:R-:W-:Y:S03]  /*e560*/  @!P1 IMAD.WIDE.U32 R174, R0, 0x60, R174 ;  /* 0x0000006000ae9825 */ /* 0x000fe600078e00ae */
[----:B------:R1:W-:Y:S01]  /*e570*/  @P1 STS.128 [R164+0x3800], RZ ;  /* 0x003800ffa4001388 */ /* 0x0003e20000000c00 */
[----:B------:R-:W-:Y:S04]  /*e580*/  @!P1 IMAD.MOV.U32 R0, RZ, RZ, c[0x0][0x19c] ;  /* 0x00006700ff009624 */ /* 0x000fe800078e00ff */
[----:B------:R-:W-:Y:S04]  /*e590*/  @!P1 IMAD R0, R0, 0x60, RZ ;  /* 0x0000006000009824 */ /* 0x000fe800078e02ff */
[----:B------:R-:W-:Y:S01]  /*e5a0*/  @!P1 IMAD.IADD R0, R0, 0x1, R175 ;  /* 0x0000000100009824 */ /* 0x000fe200078e02af */
[C---:B--2---:R-:W-:Y:S04]  /*e5b0*/  @!P1 LEA R2, P0, R174.reuse, c[0x0][0x168], 0x1 ;  /* 0x00005a00ae029a11 */ /* 0x044fe800078008ff */
[----:B------:R-:W-:Y:S05]  /*e5c0*/  @!P1 LEA.HI.X R3, R174, c[0x0][0x16c], R0, 0x1, P0 ;  /* 0x00005b00ae039a11 */ /* 0x000fea00000f0c00 */
[----:B------:R-:W-:Y:S01]  /*e5d0*/  @!PT LDS RZ, [RZ] ;  /* 0x00000000fffff984 */ /* 0x000fe20000000800 */
[----:B------:R-:W-:Y:S01]  /*e5e0*/  @!PT LDS RZ, [RZ] ;  /* 0x00000000fffff984 */ /* 0x000fe20000000800 */
[----:B------:R-:W-:Y:S01]  /*e5f0*/  @!PT LDS RZ, [RZ] ;  /* 0x00000000fffff984 */ /* 0x000fe20000000800 */
[----:B------:R1:W-:Y:S04]  /*e600*/  @!P1 LDGSTS.E.BYPASS.LTC128B.128 [R164+0x3800], [R2.64] ;  /* 0x0380000002a49fae */ /* 0x0003e8000b901d5a */
[----:B------:R-:W0:Y:S01]  /*e610*/  LDGDEPBAR ;  /* 0x00000000000079af */ /* 0x000e220000000000 */
[----:B------:R-:W-:-:S05]  /*e620*/  BRA `(.L_x_551) ;  /* 0x0000097000007947 */ /* 0x000fca0003800000 */
.L_x_550:
[----:B------:R-:W2:Y:S01]  /*e630*/  LDL R164, [R1+0x178] ;  /* 0x0001780001a47983 */ /* 0x000ea20000100800 */
[----:B------:R-:W-:Y:S04]  /*e640*/  DEPBAR.LE SB0, 0x0 ;  /* 0x000080000000791a */ /* 0x000fe80000000000 */
[----:B------:R-:W-:Y:S01]  /*e650*/  USHF.R.S32.HI UR4, URZ, 0x1f, UR17 ;  /* 0x0000001f3f047899 */ /* 0x000fe20008011411 */
[----:B-1----:R-:W3:Y:S01]  /*e660*/  LDL.64 R2, [R1+0x180] ;  /* 0x0001800001027983 */ /* 0x002ee20000100a00 */
[----:B------:R-:W-:Y:S01]  /*e670*/  UIMAD.WIDE.U32 UR24, UR17, UR6, URZ ;  /* 0x00000006111872a5 */ /* 0x000fe2000f8e003f */
[----:B------:R-:W-:Y:S01]  /*e680*/  IMAD.MOV.U32 R8, RZ, RZ, c[0x0][0x1a0] ;  /* 0x00006800ff087624 */ /* 0x000fe200078e00ff */
[----:B------:R-:W-:Y:S01]  /*e690*/  UIMAD UR4, UR4, UR6, URZ ;  /* 0x00000006040472a4 */ /* 0x000fe2000f8e023f */
[----:B------:R-:W-:Y:S01]  /*e6a0*/  IMAD.MOV.U32 R15, RZ, RZ, c[0x0][0x1a4] ;  /* 0x00006900ff0f7624 */ /* 0x000fe200078e00ff */
[----:B------:R-:W-:Y:S01]  /*e6b0*/  UISETP.GE.AND UP0, UPT, UR17, 0x1, UPT ;  /* 0x000000011100788c */ /* 0x000fe2000bf06270 */
[----:B------:R-:W4:Y:S01]  /*e6c0*/  LDL R9, [R1+0x174] ;  /* 0x0001740001097983 */ /* 0x000f220000100800 */
[----:B------:R-:W-:Y:S01]  /*e6d0*/  UIMAD UR4, UR17, UR7, UR4 ;  /* 0x00000007110472a4 */ /* 0x000fe2000f8e0204 */
[----:B------:R-:W-:Y:S02]  /*e6e0*/  IMAD.U32 R4, RZ, RZ, UR24 ;  /* 0x00000018ff047e24 */ /* 0x000fe4000f8e00ff */
[----:B------:R-:W-:Y:S01]  /*e6f0*/  IMAD.U32 R5, RZ, RZ, UR25 ;  /* 0x00000019ff057e24 */ /* 0x000fe2000f8e00ff */
[----:B------:R-:W-:Y:S01]  /*e700*/  UIADD3 UR4, UR25, UR4, URZ ;  /* 0x0000000419047290 */ /* 0x000fe2000fffe03f */
[----:B------:R-:W5:Y:S05]  /*e710*/  LDL R14, [R1+0x198] ;  /* 0x00019800010e7983 */ /* 0x000f6a0000100800 */
[----:B------:R-:W-:Y:S01]  /*e720*/  IMAD.U32 R0, RZ, RZ, UR4 ;  /* 0x00000004ff007e24 */ /* 0x000fe2000f8e00ff */
[----:B------:R-:W-:Y:S06]  /*e730*/  BAR.SYNC.DEFER_BLOCKING 0x0 ;  /* 0x0000000000007b1d */ /* 0x000fec0000010000 */
[----:B--2---:R-:W-:Y:S01]  /*e740*/  @P1 STS [R164+0x4000], RZ ;  /* 0x004000ffa4001388 */ /* 0x004fe20000000800 */
[----:B---3--:R-:W-:Y:S05]  /*e750*/  LEA R6, P2, R4, R2, 0x7 ;  /* 0x0000000204067211 */ /* 0x008fea00078438ff */
[----:B------:R-:W-:Y:S01]  /*e760*/  @P1 STS [R164+0x4004], RZ ;  /* 0x004004ffa4001388 */ /* 0x000fe20000000800 */
[----:B------:R-:W-:Y:S01]  /*e770*/  IMAD.MOV.U32 R3, RZ, RZ, c[0x0][0x1a0] ;  /* 0x00006800ff037624 */ /* 0x000fe200078e00ff */
[----:B------:R-:W-:Y:S02]  /*e780*/  @!P1 LEA R12, P4, R6, c[0x0][0x170], 0x1 ;  /* 0x00005c00060c9a11 */ /* 0x000fe400078808ff */
[----:B----4-:R-:W-:Y:S02]  /*e790*/  LEA.HI.X R7, R4, R9, R0, 0x7, P2 ;  /* 0x0000000904077211 */ /* 0x010fe400010f3c00 */
[----:B------:R-:W-:Y:S01]  /*e7a0*/  @P1 STS.64 [R164+0x4008], RZ ;  /* 0x004008ffa4001388 */ /* 0x000fe20000000a00 */
        /* <DEDUP_REMOVED lines=11> */
[C---:B------:R-:W-:Y:S01]  /*e860*/  @!P1 LEA R8, P0, R4.reuse, c[0x0][0x170], 0x1 ;  /* 0x00005c0004089a11 */ /* 0x040fe200078008ff */
[----:B------:R-:W-:Y:S01]  /*e870*/  @P1 STS.128 [R164+0x4800], RZ ;  /* 0x004800ffa4001388 */ /* 0x000fe20000000c00 */
[----:B------:R-:W-:Y:S01]  /*e880*/  @!P1 LEA.HI.X R3, R3, R7, R15, 0x6, P2 ;  /* 0x0000000703039211 */ /* 0x000fe200010f340f */
[----:B------:R-:W-:Y:S03]  /*e890*/  IMAD.MOV.U32 R15, RZ, RZ, c[0x0][0x1a0] ;  /* 0x00006800ff0f7624 */ /* 0x000fe600078e00ff */
[----:B------:R-:W-:Y:S01]  /*e8a0*/  @!P1 LEA.HI.X R9, R4, c[0x0][0x174], R3, 0x1, P0 ;  /* 0x00005d0004099a11 */ /* 0x000fe200000f0c03 */
[----:B------:R-:W-:Y:S01]  /*e8b0*/  @!PT LDS RZ, [RZ] ;  /* 0x00000000fffff984 */ /* 0x000fe20000000800 */
[----:B------:R-:W-:Y:S01]  /*e8c0*/  @!PT LDS RZ, [RZ] ;  /* 0x00000000fffff984 */ /* 0x000fe20000000800 */
[----:B------:R-:W-:Y:S01]  /*e8d0*/  @!PT LDS RZ, [RZ] ;  /* 0x00000000fffff984 */ /* 0x000fe20000000800 */
[----:B------:R2:W-:Y:S01]  /*e8e0*/  @!P1 LDGSTS.E.BYPASS.LTC128B.128 [R164+0x4800], [R10.64] ;  /* 0x048000000aa49fae */ /* 0x0005e2000b901d5a */
[----:B------:R-:W-:Y:S04]  /*e8f0*/  @!P1 IMAD.WIDE.U32 R6, R15, 0x60, R6 ;  /* 0x000000600f069825 */ /* 0x000fe800078e0006 */
[----:B-----5:R-:W-:Y:S01]  /*e900*/  @!P1 IMAD.IADD R0, R14, 0x1, R7 ;  /* 0x000000010e009824 */ /* 0x020fe200078e0207 */
[----:B------:R-:W-:Y:S01]  /*e910*/  @P1 STS.128 [R164+0x5000], RZ ;  /* 0x005000ffa4001388 */ /* 0x000fe20000000c00 */
[C---:B------:R-:W-:Y:S04]  /*e920*/  @!P1 LEA R2, P0, R6.reuse, c[0x0][0x170], 0x1 ;  /* 0x00005c0006029a11 */ /* 0x040fe800078008ff */
[----:B------:R-:W-:Y:S01]  /*e930*/  @!P1 LEA.HI.X R3, R6, c[0x0][0x174], R0, 0x1, P0 ;  /* 0x00005d0006039a11 */ /* 0x000fe200000f0c00 */
[----:B------:R-:W-:Y:S01]  /*e940*/  @!PT LDS RZ, [RZ] ;  /* 0x00000000fffff984 */ /* 0x000fe20000000800 */
[----:B------:R-:W-:Y:S01]  /*e950*/  @!PT LDS RZ, [RZ] ;  /* 0x00000000fffff984 */ /* 0x000fe20000000800 */
[----:B------:R-:W-:Y:S01]  /*e960*/  @!PT LDS RZ, [RZ] ;  /* 0x00000000fffff984 */ /* 0x000fe20000000800 */
[----:B------:R2:W-:Y:S01]  /*e970*/  @!P1 LDGSTS.E.BYPASS.LTC128B.128 [R164+0x5000], [R8.64] ;  /* 0x0500000008a49fae */ /* 0x0005e2000b901d5a */
[----:B------:R-:W-:Y:S05]  /*e980*/  PLOP3.LUT P0, PT, PT, PT, UP0, 0x80, 0x0 ;  /* 0x000000000000781c */ /* 0x000fea0003f0f008 */
[----:B------:R-:W-:Y:S06]  /*e990*/  @P1 STS.128 [R164+0x5800], RZ ;  /* 0x005800ffa4001388 */ /* 0x000fec0000000c00 */
[----:B------:R-:W-:Y:S01]  /*e9a0*/  @!PT LDS RZ, [RZ] ;  /* 0x00000000fffff984 */ /* 0x000fe20000000800 */
[----:B------:R-:W-:Y:S01]  /*e9b0*/  @!PT LDS RZ, [RZ] ;  /* 0x00000000fffff984 */ /* 0x000fe20000000800 */
[----:B------:R-:W-:Y:S01]  /*e9c0*/  @!PT LDS RZ, [RZ] ;  /* 0x00000000fffff984 */ /* 0x000fe20000000800 */
[----:B------:R3:W-:Y:S06]  /*e9d0*/  @!P1 LDGSTS.E.BYPASS.LTC128B.128 [R164+0x5800], [R2.64] ;  /* 0x0580000002a49fae */ /* 0x0007ec000b901d5a */
[----:B------:R-:W-:Y:S06]  /*e9e0*/  LDSM.16.M88.4 R128, [R217] ;  /* 0x00000000d980783b */ /* 0x000fec0000000200 */
[----:B------:R-:W4:Y:S06]  /*e9f0*/  LDSM.16.M88.4 R16, [R216+0x2000] ;  /* 0x00200000d810783b */ /* 0x000f2c0000000200 */
[----:B------:R-:W2:Y:S06]  /*ea00*/  LDSM.16.M88.4 R124, [R217+0x1000] ;  /* 0x00100000d97c783b */ /* 0x000eac0000000200 */
[----:B------:R-:W2:Y:S06]  /*ea10*/  LDSM.16.M88.4 R32, [R216+0x2400] ;  /* 0x00240000d820783b */ /* 0x000eac0000000200 */
[----:B------:R-:W5:Y:S06]  /*ea20*/  LDL.LU R0, [R1+0x1e8] ;  /* 0x0001e80001007983 */ /* 0x000f6c0000300800 */
[----:B------:R-:W1:Y:S06]  /*ea30*/  LDSM.16.M88.4 R48, [R216+0x2800] ;  /* 0x00280000d830783b */ /* 0x000e6c0000000200 */
[----:B---3--:R-:W3:Y:S06]  /*ea40*/  LDL.LU R3, [R1+0x1ec] ;  /* 0x0001ec0001037983 */ /* 0x008eec0000300800 */
[----:B------:R-:W1:Y:S01]  /*ea50*/  LDSM.16.M88.4 R64, [R216+0x2c00] ;  /* 0x002c0000d840783b */ /* 0x000e620000000200 */
[-C--:B----4-:R-:W-:Y:S05]  /*ea60*/  HMMA.16816.F32 R4, R128, R16.reuse, RZ ;  /* 0x000000108004723c */ /* 0x090fea00000018ff */
[----:B------:R-:W0:Y:S03]  /*ea70*/  LDGDEPBAR ;  /* 0x00000000000079af */ /* 0x000e260000000000 */
[C---:B--2---:R-:W-:Y:S03]  /*ea80*/  HMMA.16816.F32 R8, R124.reuse, R16, RZ ;  /* 0x000000107c08723c */ /* 0x044fe600000018ff */
[----:B------:R-:W2:Y:S06]  /*ea90*/  LDSM.16.M88.4 R80, [R216+0x3000] ;  /* 0x00300000d850783b */ /* 0x000eac0000000200 */
[----:B------:R-:W4:Y:S01]  /*eaa0*/  LDSM.16.M88.4 R96, [R216+0x3400] ;  /* 0x00340000d860783b */ /* 0x000f220000000200 */
[-C--:B-1----:R-:W-:Y:S05]  /*eab0*/  HMMA.16816.F32 R12, R124, R18.reuse, RZ ;  /* 0x000000127c0c723c */ /* 0x082fea00000018ff */
[----:B------:R-:W1:Y:S03]  /*eac0*/  LDSM.16.M88.4 R112, [R216+0x3800] ;  /* 0x00380000d870783b */ /* 0x000e660000000200 */
[C---:B------:R-:W-:Y:S03]  /*ead0*/  HMMA.16816.F32 R16, R128.reuse, R18, RZ ;  /* 0x000000128010723c */ /* 0x040fe600000018ff */
[----:B------:R-:W1:Y:S05]  /*eae0*/  LDSM.16.M88.4 R172, [R216+0x3c00] ;  /* 0x003c0000d8ac783b */ /* 0x000e6a0000000200 */
[-C--:B------:R-:W-:Y:S01]  /*eaf0*/  HMMA.16816.F32 R20, R128, R32.reuse, RZ ;  /* 0x000000208014723c */ /* 0x080fe200000018ff */
[----:B------:R-:W-:Y:S06]  /*eb00*/  LDSM.16.M88.4 R176, [R215] ;  /* 0x00000000d7b0783b */ /* 0x000fec0000000200 */
[----:B------:R-:W1:Y:S01]  /*eb10*/  LDSM.16.M88.4 R180, [R214] ;  /* 0x00000000d6b4783b */ /* 0x000e620000000200 */
[C---:B------:R-:W-:Y:S05]  /*eb20*/  HMMA.16816.F32 R24, R124.reuse, R32, RZ ;  /* 0x000000207c18723c */ /* 0x040fea00000018ff */
[----:B------:R-:W1:Y:S03]  /*eb30*/  LDSM.16.M88.4 R184, [R215+0x1000] ;  /* 0x00100000d7b8783b */ /* 0x000e660000000200 */
[-C--:B------:R-:W-:Y:S03]  /*eb40*/  HMMA.16816.F32 R28, R124, R34.reuse, RZ ;  /* 0x000000227c1c723c */ /* 0x080fe600000018ff */
[----:B------:R-:W1:Y:S05]  /*eb50*/  LDSM.16.M88.4 R188, [R211] ;  /* 0x00000000d3bc783b */ /* 0x000e6a0000000200 */
[C---:B------:R-:W-:Y:S01]  /*eb60*/  HMMA.16816.F32 R32, R128.reuse, R34, RZ ;  /* 0x000000228020723c */ /* 0x040fe200000018ff */
[----:B------:R-:W1:Y:S06]  /*eb70*/  LDSM.16.M88.4 R192, [R210] ;  /* 0x00000000d2c0783b */ /* 0x000e6c0000000200 */
[----:B------:R-:W1:Y:S01]  /*eb80*/  LDSM.16.M88.4 R196, [R209] ;  /* 0x00000000d1c4783b */ /* 0x000e620000000200 */
[-C--:B------:R-:W-:Y:S05]  /*eb90*/  HMMA.16816.F32 R36, R128, R48.reuse, RZ ;  /* 0x000000308024723c */ /* 0x080fea00000018ff */
[----:B------:R-:W1:Y:S03]  /*eba0*/  LDSM.16.M88.4 R200, [R208] ;  /* 0x00000000d0c8783b */ /* 0x000e660000000200 */
[C---:B------:R-:W-:Y:S03]  /*ebb0*/  HMMA.16816.F32 R40, R124.reuse, R48, RZ ;  /* 0x000000307c28723c */ /* 0x040fe600000018ff */
[----:B------:R-:W-:Y:S05]  /*ebc0*/  LDSM.16.M88.4 R204, [R170] ;  /* 0x00000000aacc783b */ /* 0x000fea0000000200 */
        /* <DEDUP_REMOVED lines=10> */
[-C--:B----4-:R-:W-:Y:S08]  /*ec70*/  HMMA.16816.F32 R84, R128, R96.reuse, RZ ;  /* 0x000000608054723c */ /* 0x090ff000000018ff */
        /* <DEDUP_REMOVED lines=36> */
[C---:B------:R-:W-:Y:S07]  /*eec0*/  HMMA.16816.F32 R88, R184.reuse, R172, R88 ;  /* 0x000000acb858723c */ /* 0x040fee0000001858 */
[----:B-----5:R-:W-:Y:S01]  /*eed0*/  IMAD.MOV.U32 R172, RZ, RZ, R0 ;  /* 0x000000ffffac7224 */ /* 0x020fe200078e0000 */
[-C--:B------:R-:W-:Y:S04]  /*eee0*/  HMMA.16816.F32 R92, R184, R174.reuse, R92 ;  /* 0x000000aeb85c723c */ /* 0x080fe8000000185c */
[----:B---3--:R-:W-:Y:S04]  /*eef0*/  IMAD.MOV.U32 R173, RZ, RZ, R3 ;  /* 0x000000ffffad7224 */ /* 0x008fe800078e0003 */
        /* <DEDUP_REMOVED lines=10> */
.L_x_551:
[----:B------:R-:W-:Y:S01]  /*efa0*/  FMNMX.FTZ R174, R4, R167, !PT ;  /* 0x000000a704ae7209 */ /* 0x000fe20007810000 */
[----:B------:R2:W-:Y:S01]  /*efb0*/  STL [R1+0x208], R211 ;  /* 0x000208d301007387 */ /* 0x0005e20000100800 */
[----:B------:R-:W-:Y:S01]  /*efc0*/  FMNMX.FTZ R0, R8, R165, !PT ;  /* 0x000000a508007209 */ /* 0x000fe20007810000 */
[----:B------:R-:W-:Y:S01]  /*efd0*/  UIADD3 UR5, UR21, -0x4498517b, URZ ;  /* 0xbb67ae8515057890 */ /* 0x000fe2000fffe03f */
[----:B------:R-:W-:Y:S01]  /*efe0*/  FMNMX.FTZ R174, R5, R174, !PT ;  /* 0x000000ae05ae7209 */ /* 0x000fe20007810000 */
[----:B------:R-:W-:Y:S01]  /*eff0*/  UIADD3 UR23, UR20, -0x61c88647, URZ ;  /* 0x9e3779b914177890 */ /* 0x000fe2000fffe03f */
[----:B------:R-:W-:Y:S01]  /*f000*/  FMNMX.FTZ R0, R9, R0, !PT ;  /* 0x0000000009007209 */ /* 0x000fe20007810000 */
[----:B------:R-:W-:Y:S01]  /*f010*/  UIADD3 UR24, UR21, 0x646e171e, URZ ;  /* 0x646e171e15187890 */ /* 0x000fe2000fffe03f */
[----:B------:R-:W-:Y:S01]  /*f020*/  FMNMX.FTZ R174, R16, R174, !PT ;  /* 0x000000ae10ae7209 */ /* 0x000fe20007810000 */
[----:B------:R-:W-:Y:S01]  /*f030*/  USHF.L.U32 UR28, UR17, 0x2, URZ ;  /* 0x00000002111c7899 */ /* 0x000fe2000800063f */
[----:B------:R-:W-:Y:S01]  /*f040*/  FMNMX.FTZ R0, R12, R0, !PT ;  /* 0x000000000c007209 */ /* 0x000fe20007810000 */
[----:B------:R-:W-:Y:S01]  /*f050*/  UIADD3 UR25, UR20, 0x3c6ef372, URZ ;  /* 0x3c6ef37214197890 */ /* 0x000fe2000fffe03f */
[----:B------:R-:W-:Y:S01]  /*f060*/  FMNMX.FTZ R174, R17, R174, !PT ;  /* 0x000000ae11ae7209 */ /* 0x000fe20007810000 */
[----:B------:R-:W-:Y:S01]  /*f070*/  UIADD3 UR4, UR20, -0x4ab325aa, URZ ;  /* 0xb54cda5614047890 */ /* 0x000fe2000fffe03f */
[----:B------:R-:W-:Y:S02]  /*f080*/  FMNMX.FTZ R0, R13, R0, !PT ;  /* 0x000000000d007209 */ /* 0x000fe40007810000 */
[----:B------:R-:W-:Y:S02]  /*f090*/  FMNMX.FTZ R174, R20, R174, !PT ;  /* 0x000000ae14ae7209 */ /* 0x000fe40007810000 */
[----:B------:R-:W-:Y:S02]  /*f0a0*/  FMNMX.FTZ R0, R24, R0, !PT ;  /* 0x0000000018007209 */ /* 0x000fe40007810000 */
[----:B------:R-:W-:Y:S02]  /*f0b0*/  FMNMX.FTZ R174, R21, R174, !PT ;  /* 0x000000ae15ae7209 */ /* 0x000fe40007810000 */
[----:B------:R-:W-:Y:S02]  /*f0c0*/  FMNMX.FTZ R0, R25, R0, !PT ;  /* 0x0000000019007209 */ /* 0x000fe40007810000 */
[----:B------:R-:W-:Y:S02]  /*f0d0*/  FMNMX.FTZ R174, R32, R174, !PT ;  /* 0x000000ae20ae7209 */ /* 0x000fe40007810000 */
[----:B------:R-:W-:Y:S01]  /*f0e0*/  FMNMX.FTZ R0, R28, R0, !PT ;  /* 0x000000001c007209 */ /* 0x000fe20007810000 */
[----:B--2---:R-:W2:Y:S01]  /*f0f0*/  LDL.LU R211, [R1+0x1a8] ;  /* 0x0001a80001d37983 */ /* 0x004ea20000300800 */
[----:B------:R-:W-:Y:S02]  /*f100*/  FMNMX.FTZ R174, R33, R174, !PT ;  /* 0x000000ae21ae7209 */ /* 0x000fe40007810000 */
[----:B------:R-:W-:Y:S01]  /*f110*/  FMNMX.FTZ R0, R29, R0, !PT ;  /* 0x000000001d007209 */ /* 0x000fe20007810000 */
[----:B------:R-:W-:Y:S01]  /*f120*/  STL [R1+0x204], R210 ;  /* 0x000204d201007387 */ /* 0x000fe20000100800 */
[----:B------:R-:W-:Y:S02]  /*f130*/  FMNMX.FTZ R174, R36, R174, !PT ;  /* 0x000000ae24ae7209 */ /* 0x000fe40007810000 */
[----:B------:R-:W-:Y:S01]  /*f140*/  FMNMX.FTZ R0, R40, R0, !PT ;  /* 0x0000000028007209 */ /* 0x000fe20007810000 */
[----:B------:R-:W-:Y:S01]  /*f150*/  STL [R1+0x200], R169 ;  /* 0x000200a901007387 */ /* 0x000fe20000100800 */
[----:B------:R-:W-:Y:S02]  /*f160*/  FMNMX.FTZ R174, R37, R174, !PT ;  /* 0x000000ae25ae7209 */ /* 0x000fe40007810000 */
[----:B-1----:R-:W-:Y:S01]  /*f170*/  FMNMX.FTZ R164, R6, R168, !PT ;  /* 0x000000a806a47209 */ /* 0x002fe20007810000 */
[----:B------:R-:W-:Y:S01]  /*f180*/  STL.64 [R1+0x1f8], R208 ;  /* 0x0001f8d001007387 */ /* 0x000fe20000100a00 */
[----:B------:R-:W-:Y:S02]  /*f190*/  FMNMX.FTZ R174, R48, R174, !PT ;  /* 0x000000ae30ae7209 */ /* 0x000fe40007810000 */
[----:B------:R-:W-:Y:S02]  /*f1a0*/  FMNMX.FTZ R0, R41, R0, !PT ;  /* 0x0000000029007209 */ /* 0x000fe40007810000 */
[----:B------:R-:W-:Y:S01]  /*f1b0*/  FMNMX.FTZ R174, R49, R174, !PT ;  /* 0x000000ae31ae7209 */ /* 0x000fe20007810000 */
[----:B------:R-:W-:Y:S01]  /*f1c0*/  STL.64 [R1+0x1f0], R170 ;  /* 0x0001f0aa01007387 */ /* 0x000fe20000100a00 */
        /* <DEDUP_REMOVED lines=67> */
[----:B------:R-:W-:Y:S01]  /*f600*/  FMNMX.FTZ R164, R102, R164, !PT ;  /* 0x000000a466a47209 */ /* 0x000fe20007810000 */
[----:B------:R-:W1:Y:S03]  /*f610*/  SHFL.BFLY PT, R174, R0, 0x2, 0x1f ;  /* 0x0c401f0000ae7f89 */ /* 0x000e6600000e0000 */
        /* <DEDUP_REMOVED lines=28> */
[----:B------:R-:W1:Y:S01]  /*f7e0*/  SHFL.BFLY PT, R3, R2, 0x1, 0x1f ;  /* 0x0c201f0002037f89 */ /* 0x000e6200000e0000 */
[C---:B------:R-:W-:Y:S01]  /*f7f0*/  FSETP.NEU.FTZ.AND P0, PT, R164.reuse, -INF , PT ;  /* 0xff800000a400780b */ /* 0x040fe20003f1d000 */
[----:B------:R-:W-:Y:S01]  /*f800*/  FMUL.FTZ R179, R164, c[0x0][0x23c] ;  /* 0x00008f00a4b37a20 */ /* 0x000fe20000410000 */
[----:B------:R-:W-:Y:S04]  /*f810*/  FMNMX.FTZ R0, R74, R0, !PT ;  /* 0x000000004a007209 */ /* 0x000fe80007810000 */
[----:B------:R-:W-:Y:S02]  /*f820*/  FMNMX.FTZ R0, R75, R0, !PT ;  /* 0x000000004b007209 */ /* 0x000fe40007810000 */
[----:B------:R-:W-:Y:S02]  /*f830*/  FSEL R179, R179, RZ, P0 ;  /* 0x000000ffb3b37208 */ /* 0x000fe40000000000 */
[----:B------:R-:W-:Y:S03]  /*f840*/  FMNMX.FTZ R0, R78, R0, !PT ;  /* 0x000000004e007209 */ /* 0x000fe60007810000 */
[--C-:B------:R-:W-:Y:S01]  /*f850*/  FFMA.FTZ R207, R4, c[0x0][0x23c], -R179.reuse ;  /* 0x00008f0004cf7a23 */ /* 0x100fe200000108b3 */
[----:B------:R-:W-:Y:S01]  /*f860*/  FMNMX.FTZ R4, R79, R0, !PT ;  /* 0x000000004f047209 */ /* 0x000fe20007810000 */
[--C-:B------:R-:W-:Y:S02]  /*f870*/  FFMA.FTZ R171, R5, c[0x0][0x23c], -R179.reuse ;  /* 0x00008f0005ab7a23 */ /* 0x100fe400000108b3 */
[--C-:B------:R-:W-:Y:S01]  /*f880*/  FFMA.FTZ R184, R48, c[0x0][0x23c], -R179.reuse ;  /* 0x00008f0030b87a23 */ /* 0x100fe200000108b3 */
[----:B------:R-:W-:Y:S01]  /*f890*/  FMNMX.FTZ R4, R90, R4, !PT ;  /* 0x000000045a047209 */ /* 0x000fe20007810000 */
[--C-:B------:R-:W-:Y:S02]  /*f8a0*/  FFMA.FTZ R185, R49, c[0x0][0x23c], -R179.reuse ;  /* 0x00008f0031b97a23 */ /* 0x100fe400000108b3 */
[--C-:B------:R-:W-:Y:S01]  /*f8b0*/  FFMA.FTZ R180, R52, c[0x0][0x23c], -R179.reuse ;  /* 0x00008f0034b47a23 */ /* 0x100fe200000108b3 */
[----:B------:R-:W-:Y:S01]  /*f8c0*/  FMNMX.FTZ R4, R91, R4, !PT ;  /* 0x000000045b047209 */ /* 0x000fe20007810000 */
[--C-:B------:R-:W-:Y:S01]  /*f8d0*/  FFMA.FTZ R199, R84, c[0x0][0x23c], -R179.reuse ;  /* 0x00008f0054c77a23 */ /* 0x100fe200000108b3 */
[----:B-1----:R-:W-:Y:S01]  /*f8e0*/  FMNMX.FTZ R3, R2, R3, !PT ;  /* 0x0000000302037209 */ /* 0x002fe20007810000 */
[----:B------:R-:W-:Y:S01]  /*f8f0*/  MUFU.EX2 R185, R185 ;  /* 0x000000b900b97308 */ /* 0x000fe20000000800 */
[----:B------:R-:W-:Y:S01]  /*f900*/  FMNMX.FTZ R4, R94, R4, !PT ;  /* 0x000000045e047209 */ /* 0x000fe20007810000 */
[----:B------:R-:W1:Y:S01]  /*f910*/  SHFL.BFLY PT, R2, R174, 0x1, 0x1f ;  /* 0x0c201f00ae027f89 */ /* 0x000e6200000e0000 */
[----:B------:R-:W-:Y:S01]  /*f920*/  FSETP.NEU.FTZ.AND P0, PT, R3, -INF , PT ;  /* 0xff8000000300780b */ /* 0x000fe20003f1d000 */
[--C-:B------:R-:W-:Y:S01]  /*f930*/  FFMA.FTZ R195, R112, c[0x0][0x23c], -R179.reuse ;  /* 0x00008f0070c37a23 */ /* 0x100fe200000108b3 */
[----:B------:R-:W-:Y:S01]  /*f940*/  FMNMX.FTZ R4, R95, R4, !PT ;  /* 0x000000045f047209 */ /* 0x000fe20007810000 */
[----:B------:R-:W-:Y:S02]  /*f950*/  FMUL.FTZ R0, R3, c[0x0][0x23c] ;  /* 0x00008f0003007a20 */ /* 0x000fe40000410000 */
[--C-:B------:R-:W-:Y:S01]  /*f960*/  FFMA.FTZ R188, R16, c[0x0][0x23c], -R179.reuse ;  /* 0x00008f0010bc7a23 */ /* 0x100fe200000108b3 */
[----:B------:R-:W-:Y:S01]  /*f970*/  FMNMX.FTZ R4, R106, R4, !PT ;  /* 0x000000046a047209 */ /* 0x000fe20007810000 */
[----:B------:R-:W-:Y:S01]  /*f980*/  MUFU.EX2 R180, R180 ;  /* 0x000000b400b47308 */ /* 0x000fe20000000800 */
[----:B------:R-:W-:Y:S01]  /*f990*/  FSEL R0, R0, RZ, P0 ;  /* 0x000000ff00007208 */ /* 0x000fe20000000000 */
[--C-:B------:R-:W-:Y:S01]  /*f9a0*/  FFMA.FTZ R189, R17, c[0x0][0x23c], -R179.reuse ;  /* 0x00008f0011bd7a23 */ /* 0x100fe200000108b3 */
[----:B------:R-:W-:Y:S01]  /*f9b0*/  FMNMX.FTZ R4, R107, R4, !PT ;  /* 0x000000046b047209 */ /* 0x000fe20007810000 */
[--C-:B------:R-:W-:Y:S02]  /*f9c0*/  FFMA.FTZ R186, R20, c[0x0][0x23c], -R179.reuse ;  /* 0x00008f0014ba7a23 */ /* 0x100fe400000108b3 */
[--C-:B------:R-:W-:Y:S01]  /*f9d0*/  FFMA.FTZ R209, R7, c[0x0][0x23c], -R0.reuse ;  /* 0x00008f0007d17a23 */ /* 0x100fe20000010800 */
[----:B------:R-:W-:Y:S01]  /*f9e0*/  FMNMX.FTZ R4, R110, R4, !PT ;  /* 0x000000046e047209 */ /* 0x000fe20007810000 */
[--C-:B------:R-:W-:Y:S02]  /*f9f0*/  FFMA.FTZ R200, R34, c[0x0][0x23c], -R0.reuse ;  /* 0x00008f0022c87a23 */ /* 0x100fe40000010800 */
[----:B------:R-:W-:Y:S01]  /*fa00*/  MUFU.EX2 R195, R195 ;  /* 0x000000c300c37308 */ /* 0x000fe20000000800 */
[----:B------:R-:W-:Y:S01]  /*fa10*/  FMNMX.FTZ R4, R111, R4, !PT ;  /* 0x000000046f047209 */ /* 0x000fe20007810000 */
[--C-:B------:R-:W-:Y:S02]  /*fa20*/  FFMA.FTZ R201, R35, c[0x0][0x23c], -R0.reuse ;  /* 0x00008f0023c97a23 */ /* 0x100fe40000010800 */
[--C-:B------:R-:W-:Y:S01]  /*fa30*/  FFMA.FTZ R196, R38, c[0x0][0x23c], -R0.reuse ;  /* 0x00008f0026c47a23 */ /* 0x100fe20000010800 */
[----:B------:R-:W-:Y:S01]  /*fa40*/  FMNMX.FTZ R4, R122, R4, !PT ;  /* 0x000000047a047209 */ /* 0x000fe20007810000 */
[--C-:B------:R-:W-:Y:S01]  /*fa50*/  FFMA.FTZ R206, R51, c[0x0][0x23c], -R0.reuse ;  /* 0x00008f0033ce7a23 */ /* 0x100fe20000010800 */
[----:B-1----:R-:W-:Y:S01]  /*fa60*/  FMNMX.FTZ R2, R174, R2, !PT ;  /* 0x00000002ae027209 */ /* 0x002fe20007810000 */
[--C-:B------:R-:W-:Y:S02]  /*fa70*/  FFMA.FTZ R202, R66, c[0x0][0x23c], -R0.reuse ;  /* 0x00008f0042ca7a23 */ /* 0x100fe40000010800 */
[--C-:B------:R-:W-:Y:S01]  /*fa80*/  FFMA.FTZ R197, R98, c[0x0][0x23c], -R0.reuse ;  /* 0x00008f0062c57a23 */ /* 0x100fe20000010800 */
[----:B------:R-:W-:Y:S01]  /*fa90*/  FSETP.NEU.FTZ.AND P0, PT, R2, -INF , PT ;  /* 0xff8000000200780b */ /* 0x000fe20003f1d000 */
[--C-:B------:R-:W-:Y:S01]  /*faa0*/  FFMA.FTZ R114, R114, c[0x0][0x23c], -R0.reuse ;  /* 0x00008f0072727a23 */ /* 0x100fe20000010800 */
[----:B--2---:R-:W-:Y:S01]  /*fab0*/  LOP3.LUT R211, R211, 0xffffffef, RZ, 0xc0, !PT ;  /* 0xffffffefd3d37812 */ /* 0x004fe200078ec0ff */
[--C-:B------:R-:W-:Y:S01]  /*fac0*/  FFMA.FTZ R187, R21, c[0x0][0x23c], -R179.reuse ;  /* 0x00008f0015bb7a23 */ /* 0x100fe200000108b3 */
[----:B------:R-:W-:Y:S01]  /*fad0*/  MUFU.EX2 R206, R206 ;  /* 0x000000ce00ce7308 */ /* 0x000fe20000000800 */
[--C-:B------:R-:W-:Y:S01]  /*fae0*/  FFMA.FTZ R190, R32, c[0x0][0x23c], -R179.reuse ;  /* 0x00008f0020be7a23 */ /* 0x100fe200000108b3 */
[----:B------:R-:W-:Y:S01]  /*faf0*/  @P1 LOP3.LUT R211, R211, 0x10, RZ, 0xfc, !PT ;  /* 0x00000010d3d31812 */ /* 0x000fe200078efcff */
[--C-:B------:R-:W-:Y:S02]  /*fb00*/  FFMA.FTZ R191, R33, c[0x0][0x23c], -R179.reuse ;  /* 0x00008f0021bf7a23 */ /* 0x100fe400000108b3 */
[--C-:B------:R-:W-:Y:S01]  /*fb10*/  FFMA.FTZ R183, R36, c[0x0][0x23c], -R179.reuse ;  /* 0x00008f0024b77a23 */ /* 0x100fe200000108b3 */
[----:B------:R-:W-:Y:S01]  /*fb20*/  LOP3.LUT R211, R211, 0xffffffbf, RZ, 0xc0, !PT ;  /* 0xffffffbfd3d37812 */ /* 0x000fe200078ec0ff */
        /* <DEDUP_REMOVED lines=50> */
[----:B------:R-:W-:Y:S01]  /*fe50*/  FMNMX.FTZ R0, R123, R4, !PT ;  /* 0x000000047b007209 */ /* 0x000fe20007810000 */
[C---:B------:R-:W-:Y:S01]  /*fe60*/  FMUL.FTZ R4, R2.reuse, c[0x0][0x23c] ;  /* 0x00008f0002047a20 */ /* 0x040fe20000410000 */
[----:B------:R-:W-:Y:S01]  /*fe70*/  MUFU.EX2 R197, R197 ;  /* 0x000000c500c57308 */ /* 0x000fe20000000800 */
[----:B------:R-:W-:Y:S01]  /*fe80*/  FADD.FTZ R37, -R2, R165 ;  /* 0x000000a502257221 */ /* 0x000fe20000010100 */
[----:B------:R-:W-:Y:S01]  /*fe90*/  FMNMX.FTZ R0, R126, R0, !PT ;  /* 0x000000007e007209 */ /* 0x000fe20007810000 */
[----:B------:R-:W-:Y:S01]  /*fea0*/  FADD.FTZ R6, -R164, R167 ;  /* 0x000000a7a4067221 */ /* 0x000fe20000010100 */
[----:B------:R-:W-:Y:S01]  /*feb0*/  FSEL R4, R4, RZ, P0 ;  /* 0x000000ff04047208 */ /* 0x000fe20000000000 */
[----:B------:R-:W-:Y:S01]  /*fec0*/  FMUL.FTZ R37, R37, c[0x0][0x23c] ;  /* 0x00008f0025257a20 */ /* 0x000fe20000410000 */
[----:B------:R-:W-:Y:S01]  /*fed0*/  FMNMX.FTZ R0, R127, R0, !PT ;  /* 0x000000007f007209 */ /* 0x000fe20007810000 */
[----:B------:R-:W-:Y:S02]  /*fee0*/  FMUL.FTZ R6, R6, c[0x0][0x23c] ;  /* 0x00008f0006067a20 */ /* 0x000fe40000410000 */
[--C-:B------:R-:W-:Y:S01]  /*fef0*/  FFMA.FTZ R38, R9, c[0x0][0x23c], -R4.reuse ;  /* 0x00008f0009267a23 */ /* 0x100fe20000010804 */
[----:B------:R-:W-:Y:S01]  /*ff00*/  MUFU.EX2 R192, R192 ;  /* 0x000000c000c07308 */ /* 0x000fe20000000800 */
[----:B------:R-:W2:Y:S01]  /*ff10*/  LDL.LU R9, [R1+0x1dc] ;  /* 0x0001dc0001097983 */ /* 0x000ea20000300800 */
[--C-:B------:R-:W-:Y:S02]  /*ff20*/  FFMA.FTZ R51, R25, c[0x0][0x23c], -R4.reuse ;  /* 0x00008f0019337a23 */ /* 0x100fe40000010804 */
[--C-:B------:R-:W-:Y:S01]  /*ff30*/  FFMA.FTZ R208, R40, c[0x0][0x23c], -R4.reuse ;  /* 0x00008f0028d07a23 */ /* 0x100fe20000010804 */
[----:B------:R-:W3:Y:S01]  /*ff40*/  LDL.LU R25, [R1+0x1d8] ;  /* 0x0001d80001197983 */ /* 0x000ee20000300800 */
[--C-:B------:R-:W-:Y:S02]  /*ff50*/  FFMA.FTZ R204, R44, c[0x0][0x23c], -R4.reuse ;  /* 0x00008f002ccc7a23 */ /* 0x100fe40000010804 */
[--C-:B------:R-:W-:Y:S02]  /*ff60*/  FFMA.FTZ R28, R28, c[0x0][0x23c], -R4.reuse ;  /* 0x00008f001c1c7a23 */ /* 0x100fe40000010804 */
[--C-:B------:R-:W-:Y:S01]  /*ff70*/  FFMA.FTZ R29, R29, c[0x0][0x23c], -R4.reuse ;  /* 0x00008f001d1d7a23 */ /* 0x100fe20000010804 */
[----:B------:R-:W1:Y:S01]  /*ff80*/  MUFU.EX2 R37, R37 ;  /* 0x0000002500257308 */ /* 0x000e620000000800 */
[--C-:B------:R-:W-:Y:S02]  /*ff90*/  FFMA.FTZ R205, R45, c[0x0][0x23c], -R4.reuse ;  /* 0x00008f002dcd7a23 */ /* 0x100fe40000010804 */
[--C-:B------:R-:W-:Y:S02]  /*ffa0*/  FFMA.FTZ R103, R56, c[0x0][0x23c], -R4.reuse ;  /* 0x00008f0038677a23 */ /* 0x100fe40000010804 */
[--C-:B------:R-:W-:Y:S02]  /*ffb0*/  FFMA.FTZ R129, R109, c[0x0][0x23c], -R4.reuse ;  /* 0x00008f006d817a23 */ /* 0x100fe40000010804 */
[--C-:B------:R-:W-:Y:S02]  /*ffc0*/  FFMA.FTZ R7, R8, c[0x0][0x23c], -R4.reuse ;  /* 0x00008f0008077a23 */ /* 0x100fe40000010804 */
[--C-:B------:R-:W-:Y:S01]  /*ffd0*/  FFMA.FTZ R39, R12, c[0x0][0x23c], -R4.reuse ;  /* 0x00008f000c277a23 */ /* 0x100fe20000010804 */
[----:B------:R-:W4:Y:S01]  /*ffe0*/  MUFU.EX2 R6, R6 ;  /* 0x0000000600067308 */ /* 0x000f220000000800 */
[----:B------:R-:W-:Y:S02]  /*fff0*/  IMAD.MOV.U32 R12, RZ, RZ, R201 ;  /* 0x000000ffff0c7224 */ /* 0x000fe400078e00c9 */
[----:B------:R-:W-:Y:S02]  /*10000*/  FFMA.FTZ R55, R13, c[0x0][0x23c], -R4 ;  /* 0x00008f000d377a23 */ /* 0x000fe40000010804 */
[----:B------:R-:W-:Y:S02]  /*10010*/  IMAD.MOV.U32 R13, RZ, RZ, R200 ;  /* 0x000000ffff0d7224 */ /* 0x000fe400078e00c8 */
[----:B------:R-:W-:Y:S02]  /*10020*/  FFMA.FTZ R50, R24, c[0x0][0x23c], -R4 ;  /* 0x00008f0018327a23 */ /* 0x000fe40000010804 */
[----:B------:R-:W-:Y:S01]  /*10030*/  IMAD.MOV.U32 R24, RZ, RZ, R196 ;  /* 0x000000ffff187224 */ /* 0x000fe200078e00c4 */
        /* <DEDUP_REMOVED lines=23> */
[----:B------:R-:W4:Y:S01]  /*101b0*/  SHFL.BFLY PT, R4, R0, 0x2, 0x1f ;  /* 0x0c401f0000047f89 */ /* 0x000f2200000e0000 */
[----:B------:R-:W-:Y:S01]  /*101c0*/  IMAD.MOV.U32 R109, RZ, RZ, R208 ;  /* 0x000000ffff6d7224 */ /* 0x000fe200078e00d0 */
[----:B------:R-:W-:Y:S01]  /*101d0*/  MUFU.EX2 R196, R196 ;  /* 0x000000c400c47308 */ /* 0x000fe20000000800 */
[----:B------:R-:W-:Y:S02]  /*101e0*/  IMAD.MOV.U32 R108, RZ, RZ, R24 ;  /* 0x000000ffff6c7224 */ /* 0x000fe400078e0018 */
[----:B-1----:R-:W-:Y:S02]  /*101f0*/  FMUL.FTZ R24, R37, R140 ;  /* 0x0000008c25187220 */ /* 0x002fe40000410000 */
[C---:B----4-:R-:W-:Y:S02]  /*10200*/  FMUL.FTZ R32, R6.reuse, R160 ;  /* 0x000000a006207220 */ /* 0x050fe40000410000 */
[----:B------:R-:W-:Y:S02]  /*10210*/  IMAD.MOV.U32 R160, RZ, RZ, R108 ;  /* 0x000000ffffa07224 */ /* 0x000fe400078e006c */
[C---:B------:R-:W-:Y:S01]  /*10220*/  FMUL.FTZ R33, R6.reuse, R161 ;  /* 0x000000a106217220 */ /* 0x040fe20000410000 */
[----:B------:R-:W-:Y:S01]  /*10230*/  MUFU.EX2 R89, R89 ;  /* 0x0000005900597308 */ /* 0x000fe20000000800 */
[----:B------:R-:W-:Y:S02]  /*10240*/  IMAD.MOV.U32 R161, RZ, RZ, R109 ;  /* 0x000000ffffa17224 */ /* 0x000fe400078e006d */
[C---:B------:R-:W-:Y:S02]  /*10250*/  FMUL.FTZ R17, R6.reuse, R153 ;  /* 0x0000009906117220 */ /* 0x040fe40000410000 */
[C---:B------:R-:W-:Y:S02]  /*10260*/  FMUL.FTZ R20, R6.reuse, R156 ;  /* 0x0000009c06147220 */ /* 0x040fe40000410000 */
[----:B------:R-:W-:Y:S02]  /*10270*/  FMUL.FTZ R21, R6, R157 ;  /* 0x0000009d06157220 */ /* 0x000fe40000410000 */
[----:B------:R-:W-:Y:S01]  /*10280*/  FADD.FTZ R8, -R3, R168 ;  /* 0x000000a803087221 */ /* 0x000fe20000010100 */
[----:B------:R-:W-:Y:S01]  /*10290*/  MUFU.EX2 R116, R116 ;  /* 0x0000007400747308 */ /* 0x000fe20000000800 */
[----:B------:R-:W-:Y:S02]  /*102a0*/  FMNMX.FTZ R4, R0, R4, !PT ;  /* 0x0000000400047209 */ /* 0x000fe40007810000 */
[----:B------:R-:W-:Y:S03]  /*102b0*/  FMUL.FTZ R8, R8, c[0x0][0x23c] ;  /* 0x00008f0008087a20 */ /* 0x000fe60000410000 */
[----:B------:R-:W1:Y:S04]  /*102c0*/  SHFL.BFLY PT, R0, R4, 0x1, 0x1f ;  /* 0x0c201f0004007f89 */ /* 0x000e6800000e0000 */
[----:B------:R-:W4:Y:S10]  /*102d0*/  MUFU.EX2 R8, R8 ;  /* 0x0000000800087308 */ /* 0x000f340000000800 */
[----:B------:R-:W-:Y:S10]  /*102e0*/  MUFU.EX2 R87, R87 ;  /* 0x0000005700577308 */ /* 0x000ff40000000800 */
[----:B------:R-:W-:Y:S01]  /*102f0*/  MUFU.EX2 R194, R194 ;  /* 0x000000c200c27308 */ /* 0x000fe20000000800 */
[----:B-1----:R-:W-:Y:S01]  /*10300*/  FMNMX.FTZ R0, R4, R0, !PT ;  /* 0x0000000004007209 */ /* 0x002fe20007810000 */
[----:B----4-:R-:W-:Y:S03]  /*10310*/  FMUL.FTZ R34, R8, R162 ;  /* 0x000000a208227220 */ /* 0x010fe60000410000 */
[C---:B------:R-:W-:Y:S01]  /*10320*/  FSETP.NEU.FTZ.AND P0, PT, R0.reuse, -INF , PT ;  /* 0xff8000000000780b */ /* 0x040fe20003f1d000 */
[----:B------:R-:W-:Y:S02]  /*10330*/  FMUL.FTZ R5, R0, c[0x0][0x23c] ;  /* 0x00008f0000057a20 */ /* 0x000fe40000410000 */
[C---:B------:R-:W-:Y:S02]  /*10340*/  FMUL.FTZ R35, R8.reuse, R163 ;  /* 0x000000a308237220 */ /* 0x040fe40000410000 */
[----:B------:R-:W-:Y:S01]  /*10350*/  FMUL.FTZ R19, R8, R155 ;  /* 0x0000009b08137220 */ /* 0x000fe20000410000 */
[----:B------:R-:W-:Y:S01]  /*10360*/  FSEL R5, R5, RZ, P0 ;  /* 0x000000ff05057208 */ /* 0x000fe20000000000 */
[----:B------:R-:W-:Y:S01]  /*10370*/  FADD.FTZ R4, -R0, R166 ;  /* 0x000000a600047221 */ /* 0x000fe20000010100 */
[----:B------:R-:W-:Y:S01]  /*10380*/  MUFU.EX2 R203, R203 ;  /* 0x000000cb00cb7308 */ /* 0x000fe20000000800 */
[----:B------:R-:W-:Y:S02]  /*10390*/  FMUL.FTZ R18, R8, R154 ;  /* 0x0000009a08127220 */ /* 0x000fe40000410000 */
[--C-:B------:R-:W-:Y:S02]  /*103a0*/  FFMA.FTZ R210, R58, c[0x0][0x23c], -R5.reuse ;  /* 0x00008f003ad27a23 */ /* 0x100fe40000010805 */
[--C-:B------:R-:W-:Y:S02]  /*103b0*/  FFMA.FTZ R40, R11, c[0x0][0x23c], -R5.reuse ;  /* 0x00008f000b287a23 */ /* 0x100fe40000010805 */
[--C-:B------:R-:W-:Y:S01]  /*103c0*/  FFMA.FTZ R168, R62, c[0x0][0x23c], -R5.reuse ;  /* 0x00008f003ea87a23 */ /* 0x100fe20000010805 */
[----:B------:R-:W4:Y:S01]  /*103d0*/  LDL.LU R11, [R1+0x1e0] ;  /* 0x0001e000010b7983 */ /* 0x000f220000300800 */
[--C-:B------:R-:W-:Y:S01]  /*103e0*/  FFMA.FTZ R120, R107, c[0x0][0x23c], -R5.reuse ;  /* 0x00008f006b787a23 */ /* 0x100fe20000010805 */
[----:B------:R1:W-:Y:S01]  /*103f0*/  MUFU.EX2 R58, R171 ;  /* 0x000000ab003a7308 */ /* 0x0003e20000000800 */
[--C-:B------:R-:W-:Y:S01]  /*10400*/  FFMA.FTZ R107, R111, c[0x0][0x23c], -R5.reuse ;  /* 0x00008f006f6b7a23 */ /* 0x100fe20000010805 */
[----:B------:R-:W4:Y:S01]  /*10410*/  LDL.64 R162, [R1+0x1d0] ;  /* 0x0001d00001a27983 */ /* 0x000f220000100a00 */
[----:B------:R-:W-:Y:S02]  /*10420*/  FMUL.FTZ R4, R4, c[0x0][0x23c] ;  /* 0x00008f0004047a20 */ /* 0x000fe40000410000 */
[--C-:B------:R-:W-:Y:S02]  /*10430*/  FFMA.FTZ R45, R42, c[0x0][0x23c], -R5.reuse ;  /* 0x00008f002a2d7a23 */ /* 0x100fe40000010805 */
[--C-:B------:R-:W-:Y:S02]  /*10440*/  FFMA.FTZ R61, R14, c[0x0][0x23c], -R5.reuse ;  /* 0x00008f000e3d7a23 */ /* 0x100fe40000010805 */
[--C-:B------:R-:W-:Y:S01]  /*10450*/  FFMA.FTZ R169, R59, c[0x0][0x23c], -R5.reuse ;  /* 0x00008f003ba97a23 */ /* 0x100fe20000010805 */
[----:B------:R1:W-:Y:S01]  /*10460*/  MUFU.EX2 R62, R209 ;  /* 0x000000d1003e7308 */ /* 0x0003e20000000800 */
[----:B------:R-:W-:Y:S02]  /*10470*/  FFMA.FTZ R165, R110, c[0x0][0x23c], -R5 ;  /* 0x00008f006ea57a23 */ /* 0x000fe40000010805 */
[----:B------:R-:W-:Y:S02]  /*10480*/  IMAD.MOV.U32 R110, RZ, RZ, R13 ;  /* 0x000000ffff6e7224 */ /* 0x000fe400078e000d */
[----:B------:R-:W-:Y:S02]  /*10490*/  FMUL.FTZ R13, R37, R137 ;  /* 0x00000089250d7220 */ /* 0x000fe40000410000 */
[--C-:B------:R-:W-:Y:S02]  /*104a0*/  FFMA.FTZ R10, R10, c[0x0][0x23c], -R5.reuse ;  /* 0x00008f000a0a7a23 */ /* 0x100fe40000010805 */
[--C-:B------:R-:W-:Y:S01]  /*104b0*/  FFMA.FTZ R60, R46, c[0x0][0x23c], -R5.reuse ;  /* 0x00008f002e3c7a23 */ /* 0x100fe20000010805 */
[----:B------:R-:W1:Y:S01]  /*104c0*/  MUFU.EX2 R36, R4 ;  /* 0x0000000400247308 */ /* 0x000e620000000800 */
[--C-:B------:R-:W-:Y:S02]  /*104d0*/  FFMA.FTZ R207, R63, c[0x0][0x23c], -R5.reuse ;  /* 0x00008f003fcf7a23 */ /* 0x100fe40000010805 */
[--C-:B------:R-:W-:Y:S01]  /*104e0*/  FFMA.FTZ R56, R31, c[0x0][0x23c], -R5.reuse ;  /* 0x00008f001f387a23 */ /* 0x100fe20000010805 */
[----:B-1----:R-:W4:Y:S01]  /*104f0*/  LDL.64 R170, [R1+0x1c0] ;  /* 0x0001c00001aa7983 */ /* 0x002f220000100a00 */
[--C-:B------:R-:W-:Y:S02]  /*10500*/  FFMA.FTZ R92, R90, c[0x0][0x23c], -R5.reuse ;  /* 0x00008f005a5c7a23 */ /* 0x100fe40000010805 */
[--C-:B------:R-:W-:Y:S02]  /*10510*/  FFMA.FTZ R57, R26, c[0x0][0x23c], -R5.reuse ;  /* 0x00008f001a397a23 */ /* 0x100fe40000010805 */
[--C-:B------:R-:W-:Y:S01]  /*10520*/  FFMA.FTZ R126, R126, c[0x0][0x23c], -R5.reuse ;  /* 0x00008f007e7e7a23 */ /* 0x100fe20000010805 */
[----:B------:R-:W4:Y:S01]  /*10530*/  LDL.LU R111, [R1+0x1e4] ;  /* 0x0001e400016f7983 */ /* 0x000f220000300800 */
[----:B------:R1:W3:Y:S01]  /*10540*/  MUFU.EX2 R42, R16 ;  /* 0x00000010002a7308 */ /* 0x0002e20000000800 */
[--C-:B------:R-:W-:Y:S02]  /*10550*/  FFMA.FTZ R105, R30, c[0x0][0x23c], -R5.reuse ;  /* 0x00008f001e697a23 */ /* 0x100fe40000010805 */
[----:B------:R-:W4:Y:S01]  /*10560*/  LDL.64 R208, [R1+0x1c8] ;  /* 0x0001c80001d07983 */ /* 0x000f220000100a00 */
[--C-:B------:R-:W-:Y:S02]  /*10570*/  FFMA.FTZ R104, R47, c[0x0][0x23c], -R5.reuse ;  /* 0x00008f002f687a23 */ /* 0x100fe40000010805 */
[--C-:B------:R-:W-:Y:S02]  /*10580*/  FFMA.FTZ R90, R94, c[0x0][0x23c], -R5.reuse ;  /* 0x00008f005e5a7a23 */ /* 0x100fe40000010805 */
[----:B------:R-:W-:Y:S01]  /*10590*/  FFMA.FTZ R167, R74, c[0x0][0x23c], -R5 ;  /* 0x00008f004aa77a23 */ /* 0x000fe20000010805 */
[----:B------:R2:W4:Y:S01]  /*105a0*/  LDL.S16 R140, [R1+0x168] ;  /* 0x00016800018c7983 */ /* 0x0005220000100600 */
[----:B------:R-:W-:Y:S01]  /*105b0*/  MUFU.EX2 R46, R10 ;  /* 0x0000000a002e7308 */ /* 0x000fe20000000800 */
[----:B------:R-:W-:Y:S02]  /*105c0*/  IMAD.MOV.U32 R74, RZ, RZ, R29 ;  /* 0x000000ffff4a7224 */ /* 0x000fe400078e001d */
[C---:B------:R-:W-:Y:S01]  /*105d0*/  FMUL.FTZ R14, R36.reuse, R138 ;  /* 0x0000008a240e7220 */ /* 0x040fe20000410000 */
[----:B------:R2:W4:Y:S01]  /*105e0*/  LDL.S16 R137, [R1+0x160] ;  /* 0x0001600001897983 */ /* 0x0005220000100600 */
[C---:B------:R-:W-:Y:S02]  /*105f0*/  FMUL.FTZ R29, R37.reuse, R149 ;  /* 0x00000095251d7220 */ /* 0x040fe40000410000 */
[C---:B------:R-:W-:Y:S01]  /*10600*/  FMUL.FTZ R30, R36.reuse, R150 ;  /* 0x00000096241e7220 */ /* 0x040fe20000410000 */
[----:B------:R2:W4:Y:S01]  /*10610*/  LDL.S16 R138, [R1+0x164] ;  /* 0x00016400018a7983 */ /* 0x0005220000100600 */
[----:B------:R-:W-:Y:S01]  /*10620*/  FMUL.FTZ R31, R36, R151 ;  /* 0x00000097241f7220 */ /* 0x000fe20000410000 */
[----:B------:R-:W-:Y:S01]  /*10630*/  MUFU.EX2 R165, R165 ;  /* 0x000000a500a57308 */ /* 0x000fe20000000800 */
[----:B------:R-:W-:Y:S02]  /*10640*/  IMAD.MOV.U32 R154, RZ, RZ, R74 ;  /* 0x000000ffff9a7224 */ /* 0x000fe400078e004a */
[C---:B------:R-:W-:Y:S02]  /*10650*/  FMUL.FTZ R4, R6.reuse, R144 ;  /* 0x0000009006047220 */ /* 0x040fe40000410000 */
[----:B-1----:R-:W-:Y:S02]  /*10660*/  FMUL.FTZ R16, R6, R152 ;  /* 0x0000009806107220 */ /* 0x002fe40000410000 */
[----:B------:R-:W-:Y:S02]  /*10670*/  FMUL.FTZ R26, R36, R142 ;  /* 0x0000008e241a7220 */ /* 0x000fe40000410000 */
[--C-:B------:R-:W-:Y:S01]  /*10680*/  FFMA.FTZ R93, R78, c[0x0][0x23c], -R5.reuse ;  /* 0x00008f004e5d7a23 */ /* 0x100fe20000010805 */
[----:B------:R-:W-:Y:S01]  /*10690*/  MUFU.EX2 R168, R168 ;  /* 0x000000a800a87308 */ /* 0x000fe20000000800 */
[----:B------:R-:W-:Y:S02]  /*106a0*/  IMAD.MOV.U32 R78, RZ, RZ, R28 ;  /* 0x000000ffff4e7224 */ /* 0x000fe400078e001c */
[----:B------:R-:W-:Y:S02]  /*106b0*/  FMUL.FTZ R28, R37, R148 ;  /* 0x00000094251c7220 */ /* 0x000fe40000410000 */
[----:B------:R-:W-:Y:S02]  /*106c0*/  FMUL.FTZ R23, R8, R159 ;  /* 0x0000009f08177220 */ /* 0x000fe40000410000 */
[----:B------:R-:W-:Y:S02]  /*106d0*/  IMAD.MOV.U32 R159, RZ, RZ, R78 ;  /* 0x000000ffff9f7224 */ /* 0x000fe400078e004e */
        /* <DEDUP_REMOVED lines=8> */
[--C-:B------:R-:W-:Y:S02]  /*10760*/  FFMA.FTZ R123, R123, c[0x0][0x23c], -R5.reuse ;  /* 0x00008f007b7b7a23 */ /* 0x100fe40000010805 */
[--C-:B------:R-:W-:Y:S02]  /*10770*/  FFMA.FTZ R127, R127, c[0x0][0x23c], -R5.reuse ;  /* 0x00008f007f7f7a23 */ /* 0x100fe40000010805 */
[----:B------:R-:W-:Y:S02]  /*10780*/  FMUL.FTZ R22, R8, R158 ;  /* 0x0000009e08167220 */ /* 0x000fe40000410000 */
[----:B------:R-:W-:Y:S02]  /*10790*/  IMAD.MOV.U32 R158, RZ, RZ, c[0x0][0x228] ;  /* 0x00008a00ff9e7624 */ /* 0x000fe400078e00ff */
[--C-:B------:R-:W-:Y:S01]  /*107a0*/  FFMA.FTZ R44, R43, c[0x0][0x23c], -R5.reuse ;  /* 0x00008f002b2c7a23 */ /* 0x100fe20000010805 */
[----:B------:R-:W-:Y:S01]  /*107b0*/  MUFU.EX2 R91, R91 ;  /* 0x0000005b005b7308 */ /* 0x000fe20000000800 */
[----:B------:R-:W-:Y:S02]  /*107c0*/  IMAD.SHL.U32 R158, R158, 0x8, RZ ;  /* 0x000000089e9e7824 */ /* 0x000fe400078e00ff */
[--C-:B------:R-:W-:Y:S02]  /*107d0*/  FFMA.FTZ R121, R75, c[0x0][0x23c], -R5.reuse ;  /* 0x00008f004b797a23 */ /* 0x100fe40000010805 */
[--C-:B------:R-:W-:Y:S02]  /*107e0*/  FFMA.FTZ R75, R79, c[0x0][0x23c], -R5.reuse ;  /* 0x00008f004f4b7a23 */ /* 0x100fe40000010805 */
[--C-:B------:R-:W-:Y:S02]  /*107f0*/  FFMA.FTZ R79, R95, c[0x0][0x23c], -R5.reuse ;  /* 0x00008f005f4f7a23 */ /* 0x100fe40000010805 */
[----:B------:R-:W-:Y:S01]  /*10800*/  FFMA.FTZ R166, R106, c[0x0][0x23c], -R5 ;  /* 0x00008f006aa67a23 */ /* 0x000fe20000010805 */
[----:B------:R-:W-:Y:S01]  /*10810*/  MUFU.EX2 R127, R127 ;  /* 0x0000007f007f7308 */ /* 0x000fe20000000800 */
[----:B------:R-:W-:Y:S02]  /*10820*/  FMUL.FTZ R5, R6, R145 ;  /* 0x0000009106057220 */ /* 0x000fe40000410000 */
[----:B------:R-:W-:Y:S02]  /*10830*/  IMAD.MOV.U32 R106, RZ, RZ, R12 ;  /* 0x000000ffff6a7224 */ /* 0x000fe400078e000c */
[C---:B------:R-:W-:Y:S02]  /*10840*/  FMUL.FTZ R12, R37.reuse, R136 ;  /* 0x00000088250c7220 */ /* 0x040fe40000410000 */
[----:B------:R-:W-:Y:S03]  /*10850*/  IMAD.MOV.U32 R136, RZ, RZ, R106 ;  /* 0x000000ffff887224 */ /* 0x000fe600078e006a */
[----:B------:R-:W-:Y:S10]  /*10860*/  MUFU.EX2 R79, R79 ;  /* 0x0000004f004f7308 */ /* 0x000ff40000000800 */
[----:B------:R1:W1:Y:S10]  /*10870*/  MUFU.EX2 R43, R7 ;  /* 0x00000007002b7308 */ /* 0x0002740000000800 */
[----:B------:R-:W-:Y:S10]  /*10880*/  MUFU.EX2 R76, R76 ;  /* 0x0000004c004c7308 */ /* 0x000ff40000000800 */
[----:B------:R-:W-:Y:S01]  /*10890*/  MUFU.EX2 R44, R44 ;  /* 0x0000002c002c7308 */ /* 0x000fe20000000800 */
[----:B-1----:R-:W-:Y:S09]  /*108a0*/  FMUL.FTZ R7, R8, R147 ;  /* 0x0000009308077220 */ /* 0x002ff20000410000 */
[----:B------:R-:W-:Y:S01]  /*108b0*/  MUFU.EX2 R104, R104 ;  /* 0x0000006800687308 */ /* 0x000fe20000000800 */
[----:B--2---:R-:W-:Y:S02]  /*108c0*/  FFMA.FTZ R47, R6, R9, R41 ;  /* 0x00000009062f7223 */ /* 0x004fe40000010029 */
[----:B------:R-:W-:Y:S02]  /*108d0*/  IMAD.U32 R9, RZ, RZ, UR21 ;  /* 0x00000015ff097e24 */ /* 0x000fe4000f8e00ff */
[----:B---3--:R-:W-:Y:S01]  /*108e0*/  FFMA.FTZ R59, R8, R25, R42 ;  /* 0x00000019083b7223 */ /* 0x008fe2000001002a */
[----:B------:R-:W-:Y:S01]  /*108f0*/  F2FP.PACK_AB R42, R62, R42 ;  /* 0x0000002a3e2a723e */ /* 0x000fe200000000ff */
[C---:B------:R-:W-:Y:S03]  /*10900*/  FMUL.FTZ R25, R37.reuse, R141 ;  /* 0x0000008d25197220 */ /* 0x040fe60000410000 */
[----:B------:R-:W-:Y:S01]  /*10910*/  MUFU.EX2 R177, R177 ;  /* 0x000000b100b17308 */ /* 0x000fe20000000800 */
[----:B------:R1:W2:Y:S01]  /*10920*/  LDL.S16 R141, [R1+0x16c] ;  /* 0x00016c00018d7983 */ /* 0x0002a20000100600 */
[----:B------:R-:W-:Y:S02]  /*10930*/  FADD.FTZ R47, R58, R47 ;  /* 0x0000002f3a2f7221 */ /* 0x000fe40000010000 */
[----:B------:R-:W-:Y:S02]  /*10940*/  FMUL.FTZ R6, R8, R146 ;  /* 0x0000009208067220 */ /* 0x000fe40000410000 */
[----:B------:R-:W-:Y:S02]  /*10950*/  FMUL.FTZ R8, R37, R132 ;  /* 0x0000008425087220 */ /* 0x000fe40000410000 */
[----:B------:R-:W-:Y:S02]  /*10960*/  FADD.FTZ R59, R62, R59 ;  /* 0x0000003b3e3b7221 */ /* 0x000fe40000010000 */
        /* <DEDUP_REMOVED lines=11> */
[----:B----4-:R-:W-:Y:S01]  /*10a20*/  LOP3.LUT R10, R163, UR28, R9, 0x96, !PT ;  /* 0x0000001ca30a7c12 */ /* 0x010fe2000f8e9609 */
[C---:B------:R-:W-:Y:S02]  /*10a30*/  FMUL.FTZ R9, R37.reuse, R133 ;  /* 0x0000008525097220 */ /* 0x040fe40000410000 */
[----:B------:R-:W-:Y:S01]  /*10a40*/  FFMA.FTZ R37, R37, R11, R43 ;  /* 0x0000000b25257223 */ /* 0x000fe2000001002b */
[----:B------:R-:W-:Y:S01]  /*10a50*/  F2FP.PACK_AB R43, R38, R43 ;  /* 0x0000002b262b723e */ /* 0x000fe200000000ff */
[----:B------:R-:W-:Y:S04]  /*10a60*/  IMAD.WIDE.U32 R94, R10, -0x326172a9, RZ ;  /* 0xcd9e8d570a5e7825 */ /* 0x000fe800078e00ff */
[C---:B------:R-:W-:Y:S02]  /*10a70*/  FMUL.FTZ R10, R36.reuse, R134 ;  /* 0x00000086240a7220 */ /* 0x040fe40000410000 */
[C---:B------:R-:W-:Y:S02]  /*10a80*/  FMUL.FTZ R11, R36.reuse, R135 ;  /* 0x00000087240b7220 */ /* 0x040fe40000410000 */
[----:B------:R-:W-:Y:S01]  /*10a90*/  IMAD.MOV.U32 R133, RZ, RZ, R110 ;  /* 0x000000ffff857224 */ /* 0x000fe200078e006e */
[----:B------:R-:W-:Y:S05]  /*10aa0*/  LOP3.LUT R63, R171, UR5, R162, 0x96, !PT ;  /* 0x00000005ab3f7c12 */ /* 0x000fea000f8e96a2 */
[----:B------:R-:W-:Y:S02]  /*10ab0*/  IMAD.WIDE.U32 R150, R63, -0x326172a9, RZ ;  /* 0xcd9e8d573f967825 */ /* 0x000fe400078e00ff */
[----:B------:R3:W4:Y:S02]  /*10ac0*/  MUFU.EX2 R63, R40 ;  /* 0x00000028003f7308 */ /* 0x0007240000000800 */
[----:B------:R-:W-:Y:S01]  /*10ad0*/  FFMA.FTZ R36, R36, R111, R46 ;  /* 0x0000006f24247223 */ /* 0x000fe2000001002e */
[----:B------:R-:W-:Y:S02]  /*10ae0*/  LOP3.LUT R78, R95, UR23, R208, 0x96, !PT ;  /* 0x000000175f4e7c12 */ /* 0x000fe4000f8e96d0 */
[----:B------:R-:W-:Y:S03]  /*10af0*/  LOP3.LUT R74, R151, UR25, R94, 0x96, !PT ;  /* 0x00000019974a7c12 */ /* 0x000fe6000f8e965e */
[----:B------:R-:W-:Y:S04]  /*10b00*/  IMAD.WIDE.U32 R108, R78, -0x2daee0ad, RZ ;  /* 0xd2511f534e6c7825 */ /* 0x000fe800078e00ff */
[----:B------:R-:W-:Y:S02]  /*10b10*/  IMAD.WIDE.U32 R94, R74, -0x2daee0ad, RZ ;  /* 0xd2511f534a5e7825 */ /* 0x000fe400078e00ff */
[----:B------:R-:W-:Y:S01]  /*10b20*/  MUFU.EX2 R74, R55 ;  /* 0x00000037004a7308 */ /* 0x000fe20000000800 */
[----:B---3--:R-:W-:Y:S02]  /*10b30*/  F2FP.PACK_AB R40, R58, R41 ;  /* 0x000000293a28723e */ /* 0x008fe400000000ff */
[----:B------:R-:W-:Y:S02]  /*10b40*/  LOP3.LUT R41, R109, UR22, R170, 0x96, !PT ;  /* 0x000000166d297c12 */ /* 0x000fe4000f8e96aa */
[----:B------:R-:W-:Y:S03]  /*10b50*/  LOP3.LUT R58, R95, UR18, R108, 0x96, !PT ;  /* 0x000000125f3a7c12 */ /* 0x000fe6000f8e966c */
[----:B------:R-:W-:Y:S04]  /*10b60*/  IMAD.WIDE.U32 R110, R41, -0x326172a9, RZ ;  /* 0xcd9e8d57296e7825 */ /* 0x000fe800078e00ff */
[----:B------:R-:W-:Y:S01]  /*10b70*/  IMAD.WIDE.U32 R108, R58, -0x326172a9, RZ ;  /* 0xcd9e8d573a6c7825 */ /* 0x000fe200078e00ff */
[----:B------:R-:W-:Y:S03]  /*10b80*/  LOP3.LUT R62, R111, UR19, R150, 0x96, !PT ;  /* 0x000000136f3e7c12 */ /* 0x000fe6000f8e9696 */
[----:B------:R-:W-:Y:S01]  /*10b90*/  FADD.FTZ R58, R188, R47 ;  /* 0x0000002fbc3a7221 */ /* 0x000fe20000010000 */
[----:B------:R-:W-:Y:S01]  /*10ba0*/  LOP3.LUT R110, R109, UR14, R110, 0x96, !PT ;  /* 0x0000000e6d6e7c12 */ /* 0x000fe2000f8e966e */
[----:B------:R-:W-:Y:S01]  /*10bb0*/  FADD.FTZ R41, R38, R37 ;  /* 0x0000002526297221 */ /* 0x000fe20000010000 */
[C---:B----4-:R-:W-:Y:S01]  /*10bc0*/  F2FP.PACK_AB R38, R63.reuse, R46 ;  /* 0x0000002e3f26723e */ /* 0x050fe200000000ff */
[----:B------:R-:W-:Y:S01]  /*10bd0*/  FADD.FTZ R37, R63, R36 ;  /* 0x000000243f257221 */ /* 0x000fe20000010000 */
[C---:B------:R-:W-:Y:S01]  /*10be0*/  F2FP.PACK_AB R47, R189.reuse, R188 ;  /* 0x000000bcbd2f723e */ /* 0x040fe200000000ff */
[----:B------:R-:W-:Y:S01]  /*10bf0*/  IMAD.WIDE.U32 R110, R110, -0x2daee0ad, RZ ;  /* 0xd2511f536e6e7825 */ /* 0x000fe200078e00ff */
[----:B------:R-:W-:Y:S03]  /*10c00*/  LEA R188, P5, R158, R172, 0x1 ;  /* 0x000000ac9ebc7211 */ /* 0x000fe600078a08ff */
[----:B------:R-:W-:Y:S04]  /*10c10*/  IMAD.WIDE.U32 R62, R62, -0x2daee0ad, RZ ;  /* 0xd2511f533e3e7825 */ /* 0x000fe800078e00ff */
[----:B------:R-:W-:Y:S01]  /*10c20*/  FADD.FTZ R58, R189, R58 ;  /* 0x0000003abd3a7221 */ /* 0x000fe20000010000 */
[----:B------:R-:W-:Y:S02]  /*10c30*/  LOP3.LUT R36, R63, UR13, R94, 0x96, !PT ;  /* 0x0000000d3f247c12 */ /* 0x000fe4000f8e965e */
[----:B------:R-:W-:Y:S02]  /*10c40*/  LOP3.LUT R134, R111, UR9, R62, 0x96, !PT ;  /* 0x000000096f867c12 */ /* 0x000fe4000f8e963e */
[----:B------:R-:W-:Y:S01]  /*10c50*/  LEA.HI.X.SX32 R189, R158, R173, 0x1, P5 ;  /* 0x000000ad9ebd7211 */ /* 0x000fe200028f0eff */
[----:B------:R-:W-:Y:S01]  /*10c60*/  IMAD.WIDE.U32 R62, R36, -0x326172a9, RZ ;  /* 0xcd9e8d57243e7825 */ /* 0x000fe200078e00ff */
[----:B------:R-:W-:Y:S03]  /*10c70*/  MUFU.EX2 R111, R57 ;  /* 0x00000039006f7308 */ /* 0x000fe60000000800 */
[----:B------:R-:W-:Y:S01]  /*10c80*/  IMAD.WIDE.U32 R134, R134, -0x326172a9, RZ ;  /* 0xcd9e8d5786867825 */ /* 0x000fe200078e00ff */
[----:B------:R-:W-:Y:S04]  /*10c90*/  LOP3.LUT R108, R63, UR10, R108, 0x96, !PT ;  /* 0x0000000a3f6c7c12 */ /* 0x000fe8000f8e966c */
[----:B------:R-:W-:Y:S01]  /*10ca0*/  LOP3.LUT R36, R135, UR4, R62, 0x96, !PT ;  /* 0x0000000487247c12 */ /* 0x000fe2000f8e963e */
[----:B------:R-:W-:Y:S01]  /*10cb0*/  IMAD.WIDE.U32 R108, R108, -0x2daee0ad, RZ ;  /* 0xd2511f536c6c7825 */ /* 0x000fe200078e00ff */
[----:B------:R-:W-:Y:S01]  /*10cc0*/  SHF.R.U32.HI R94, RZ, 0x18, R134 ;  /* 0x00000018ff5e7819 */ /* 0x000fe20000011686 */
[----:B------:R-:W3:Y:S01]  /*10cd0*/  MUFU.EX2 R62, R48 ;  /* 0x00000030003e7308 */ /* 0x000ee20000000800 */
[----:B------:R-:W-:Y:S02]  /*10ce0*/  LOP3.LUT R46, R36, 0xff, RZ, 0xc0, !PT ;  /* 0x000000ff242e7812 */ /* 0x000fe400078ec0ff */
[----:B------:R-:W-:Y:S02]  /*10cf0*/  LOP3.LUT R106, R108, 0xff, RZ, 0xc0, !PT ;  /* 0x000000ff6c6a7812 */ /* 0x000fe400078ec0ff */
[----:B------:R-:W-:Y:S02]  /*10d00*/  ISETP.LE.U32.AND P4, PT, R46, UR16, PT ;  /* 0x000000102e007c0c */ /* 0x000fe4000bf83070 */
[----:B------:R-:W-:Y:S02]  /*10d10*/  LOP3.LUT R46, R36, 0xffff, RZ, 0xc0, !PT ;  /* 0x0000ffff242e7812 */ /* 0x000fe400078ec0ff */
[----:B------:R-:W-:Y:S01]  /*10d20*/  LOP3.LUT R95, R108, 0xffff, RZ, 0xc0, !PT ;  /* 0x0000ffff6c5f7812 */ /* 0x000fe200078ec0ff */
[----:B------:R4:W-:Y:S01]  /*10d30*/  MUFU.EX2 R48, R39 ;  /* 0x0000002700307308 */ /* 0x0009e20000000800 */
[----:B------:R-:W-:Y:S02]  /*10d40*/  SHF.R.U32.HI R46, RZ, 0x8, R46 ;  /* 0x00000008ff2e7819 */ /* 0x000fe4000001162e */
[----:B------:R-:W-:Y:S02]  /*10d50*/  SHF.R.U32.HI R78, RZ, 0x10, R108 ;  /* 0x00000010ff4e7819 */ /* 0x000fe4000001166c */
[----:B------:R-:W-:Y:S02]  /*10d60*/  LOP3.LUT R46, R46, 0xffff, RZ, 0xc0, !PT ;  /* 0x0000ffff2e2e7812 */ /* 0x000fe400078ec0ff */
[----:B------:R-:W-:Y:S02]  /*10d70*/  SHF.R.U32.HI R132, RZ, 0x10, R134 ;  /* 0x00000010ff847819 */ /* 0x000fe40000011686 */
[----:B------:R-:W-:Y:S01]  /*10d80*/  ISETP.LE.U32.AND P3, PT, R46, UR16, PT ;  /* 0x000000102e007c0c */ /* 0x000fe2000bf63070 */
[----:B------:R-:W1:Y:S01]  /*10d90*/  MUFU.EX2 R63, R52 ;  /* 0x00000034003f7308 */ /* 0x000e620000000800 */
[----:B------:R-:W-:Y:S02]  /*10da0*/  LOP3.LUT R46, R134, 0xff, RZ, 0xc0, !PT ;  /* 0x000000ff862e7812 */ /* 0x000fe400078ec0ff */
[----:B------:R-:W-:Y:S01]  /*10db0*/  LOP3.LUT R132, R132, 0xff, RZ, 0xc0, !PT ;  /* 0x000000ff84847812 */ /* 0x000fe200078ec0ff */
[----:B---3--:R-:W-:Y:S01]  /*10dc0*/  FADD.FTZ R59, R62, R59 ;  /* 0x0000003b3e3b7221 */ /* 0x008fe20000010000 */
[----:B------:R-:W-:Y:S04]  /*10dd0*/  SHF.R.U32.HI R95, RZ, 0x8, R95 ;  /* 0x00000008ff5f7819 */ /* 0x000fe8000001165f */
[----:B------:R-:W-:Y:S01]  /*10de0*/  LOP3.LUT R95, R95, 0xffff, RZ, 0xc0, !PT ;  /* 0x0000ffff5f5f7812 */ /* 0x000fe200078ec0ff */
[----:B------:R3:W-:Y:S01]  /*10df0*/  MUFU.EX2 R57, R159 ;  /* 0x0000009f00397308 */ /* 0x0007e20000000800 */
[--C-:B----4-:R-:W-:Y:S02]  /*10e00*/  SHF.R.U32.HI R39, RZ, 0x18, R36.reuse ;  /* 0x00000018ff277819 */ /* 0x110fe40000011624 */
[----:B------:R-:W-:Y:S02]  /*10e10*/  SHF.R.U32.HI R36, RZ, 0x10, R36 ;  /* 0x00000010ff247819 */ /* 0x000fe40000011624 */
[----:B------:R-:W-:Y:S02]  /*10e20*/  ISETP.LE.U32.AND P0, PT, R39, UR16, PT ;  /* 0x0000001027007c0c */ /* 0x000fe4000bf03070 */
[----:B------:R-:W-:Y:S02]  /*10e30*/  LOP3.LUT R36, R36, 0xff, RZ, 0xc0, !PT ;  /* 0x000000ff24247812 */ /* 0x000fe400078ec0ff */
[----:B------:R-:W-:Y:S02]  /*10e40*/  PRMT R39, R40, 0x7632, R39 ;  /* 0x0000763228277816 */ /* 0x000fe40000000027 */
[----:B------:R-:W-:Y:S02]  /*10e50*/  ISETP.LE.U32.AND P2, PT, R36, UR16, PT ;  /* 0x0000001024007c0c */ /* 0x000fe4000bf43070 */
[----:B------:R-:W-:Y:S01]  /*10e60*/  LOP3.LUT R36, R134, 0xffff, RZ, 0xc0, !PT ;  /* 0x0000ffff86247812 */ /* 0x000fe200078ec0ff */
[----:B------:R-:W-:Y:S01]  /*10e70*/  @!P3 HADD2 R140, -R39.H0_H0, -RZ.H0_H0 ;  /* 0xa00000ff278cb230 */ /* 0x000fe20000000900 */
[C---:B-1----:R-:W-:Y:S01]  /*10e80*/  F2FP.PACK_AB R52, R63.reuse, R62 ;  /* 0x0000003e3f34723e */ /* 0x042fe200000000ff */
[----:B------:R-:W-:Y:S01]  /*10e90*/  FADD.FTZ R63, R63, R59 ;  /* 0x0000003b3f3f7221 */ /* 0x000fe20000010000 */
[----:B------:R-:W-:Y:S01]  /*10ea0*/  SHF.R.U32.HI R36, RZ, 0x8, R36 ;  /* 0x00000008ff247819 */ /* 0x000fe20000011624 */
[----:B------:R-:W-:Y:S01]  /*10eb0*/  FADD.FTZ R59, R48, R41 ;  /* 0x00000029303b7221 */ /* 0x000fe20000010000 */
[----:B------:R-:W-:Y:S02]  /*10ec0*/  F2FP.PACK_AB R55, R74, R48 ;  /* 0x000000304a37723e */ /* 0x000fe400000000ff */
[----:B------:R-:W-:Y:S01]  /*10ed0*/  PRMT R48, R140, 0x7610, R48 ;  /* 0x000076108c307816 */ /* 0x000fe20000000030 */
[----:B---3--:R-:W-:Y:S01]  /*10ee0*/  IMAD.MOV.U32 R159, RZ, RZ, R160 ;  /* 0x000000ffff9f7224 */ /* 0x008fe200078e00a0 */
[----:B------:R-:W-:Y:S01]  /*10ef0*/  LOP3.LUT R36, R36, 0xffff, RZ, 0xc0, !PT ;  /* 0x0000ffff24247812 */ /* 0x000fe200078ec0ff */
[----:B------:R-:W-:Y:S01]  /*10f00*/  @!P2 HADD2 R138, -R42.H0_H0, -RZ.H0_H0 ;  /* 0xa00000ff2a8aa230 */ /* 0x000fe20000000900 */
[----:B------:R-:W-:Y:S01]  /*10f10*/  LOP3.LUT R135, R109, UR24, R110, 0x96, !PT ;  /* 0x000000186d877c12 */ /* 0x000fe2000f8e966e */
[----:B------:R-:W-:Y:S01]  /*10f20*/  FADD.FTZ R74, R74, R59 ;  /* 0x0000003b4a4a7221 */ /* 0x000fe20000010000 */
[----:B------:R-:W-:Y:S01]  /*10f30*/  ISETP.LE.U32.AND P1, PT, R36, UR16, PT ;  /* 0x0000001024007c0c */ /* 0x000fe2000bf23070 */
[----:B------:R1:W-:Y:S01]  /*10f40*/  MUFU.EX2 R109, R72 ;  /* 0x00000048006d7308 */ /* 0x0003e20000000800 */
[----:B------:R-:W-:Y:S01]  /*10f50*/  PRMT R36, R40, 0x5410, R39 ;  /* 0x0000541028247816 */ /* 0x000fe20000000027 */
[----:B--2---:R-:W-:Y:S01]  /*10f60*/  @!P4 HADD2 R141, -R40.H0_H0, -RZ.H0_H0 ;  /* 0xa00000ff288dc230 */ /* 0x004fe20000000900 */
[----:B------:R-:W-:Y:S02]  /*10f70*/  @!P3 PRMT R39, R48, 0x5410, RZ ;  /* 0x000054103027b816 */ /* 0x000fe400000000ff */
[----:B------:R-:W-:Y:S02]  /*10f80*/  PRMT R41, R42, 0x7632, R41 ;  /* 0x000076322a297816 */ /* 0x000fe40000000029 */
[----:B------:R-:W-:Y:S01]  /*10f90*/  PRMT R62, R138, 0x7610, R62 ;  /* 0x000076108a3e7816 */ /* 0x000fe2000000003e */
[----:B------:R-:W-:Y:S01]  /*10fa0*/  @!P4 STL.S16 [R1+0x16c], R141 ;  /* 0x00016c8d0100c387 */ /* 0x000fe20000100600 */
[--C-:B------:R-:W-:Y:S01]  /*10fb0*/  SHF.R.U32.HI R59, RZ, 0x18, R108.reuse ;  /* 0x00000018ff3b7819 */ /* 0x100fe2000001166c */
[----:B------:R-:W2:Y:S01]  /*10fc0*/  MUFU.EX2 R48, R61 ;  /* 0x0000003d00307308 */ /* 0x000ea20000000800 */
[----:B------:R-:W-:Y:S01]  /*10fd0*/  PRMT R108, R141, 0x7610, R108 ;  /* 0x000076108d6c7816 */ /* 0x000fe2000000006c */
[----:B------:R-:W-:Y:S01]  /*10fe0*/  @!P3 STL.S16 [R1+0x168], R140 ;  /* 0x0001688c0100b387 */ /* 0x000fe20000100600 */
[----:B------:R-:W-:Y:S02]  /*10ff0*/  @!P0 HADD2 R137, -R41.H0_H0, -RZ.H0_H0 ;  /* 0xa00000ff29898230 */ /* 0x000fe40000000900 */
[----:B------:R-:W-:Y:S01]  /*11000*/  @!P4 PRMT R40, R108, 0x5410, RZ ;  /* 0x000054106c28c816 */ /* 0x000fe200000000ff */
[----:B------:R-:W-:Y:S02]  /*11010*/  @!P2 STL.S16 [R1+0x164], R138 ;  /* 0x0001648a0100a387 */ /* 0x000fe40000100600 */
[----:B------:R-:W-:Y:S02]  /*11020*/  PRMT R134, R137, 0x7610, R134 ;  /* 0x0000761089867816 */ /* 0x000fe40000000086 */
[----:B------:R4:W-:Y:S01]  /*11030*/  @!P0 STL.S16 [R1+0x160], R137 ;  /* 0x0001608901008387 */ /* 0x0009e20000100600 */
[----:B------:R-:W4:Y:S03]  /*11040*/  MUFU.EX2 R61, R50 ;  /* 0x00000032003d7308 */ /* 0x000f260000000800 */
[----:B------:R-:W3:Y:S01]  /*11050*/  LDL.64 R148, [R1+0x1b0] ;  /* 0x0001b00001947983 */ /* 0x000ee20000100a00 */
[----:B-1----:R-:W-:Y:S01]  /*11060*/  FADD.FTZ R72, R192, R63 ;  /* 0x0000003fc0487221 */ /* 0x002fe20000010000 */
[----:B------:R-:W-:Y:S04]  /*11070*/  F2FP.PACK_AB R63, R193, R192 ;  /* 0x000000c0c13f723e */ /* 0x000fe800000000ff */
[----:B------:R1:W-:Y:S01]  /*11080*/  STG.E.U16 [R172.64+0x2], R39 ;  /* 0x00000227ac007986 */ /* 0x0003e2000c10151a */
[----:B------:R-:W-:Y:S01]  /*11090*/  MUFU.EX2 R110, R136 ;  /* 0x00000088006e7308 */ /* 0x000fe20000000800 */
[----:B--2---:R-:W-:Y:S01]  /*110a0*/  FADD.FTZ R37, R48, R37 ;  /* 0x0000002530257221 */ /* 0x004fe20000010000 */
[C---:B------:R-:W-:Y:S01]  /*110b0*/  F2FP.PACK_AB R48, R76.reuse, R48 ;  /* 0x000000304c30723e */ /* 0x040fe200000000ff */
[----:B------:R2:W-:Y:S02]  /*110c0*/  STG.E.U16 [R172.64], R40 ;  /* 0x00000028ac007986 */ /* 0x0005e4000c10151a */
[----:B------:R-:W-:Y:S01]  /*110d0*/  FADD.FTZ R76, R76, R37 ;  /* 0x000000254c4c7221 */ /* 0x000fe20000010000 */
[----:B------:R-:W-:Y:S04]  /*110e0*/  LOP3.LUT R37, R135, 0xff, RZ, 0xc0, !PT ;  /* 0x000000ff87257812 */ /* 0x000fe800078ec0ff */
[----:B------:R-:W-:Y:S01]  /*110f0*/  MUFU.EX2 R108, R105 ;  /* 0x00000069006c7308 */ /* 0x000fe20000000800 */
[----:B------:R-:W-:Y:S02]  /*11100*/  ISETP.LE.U32.AND P6, PT, R37, UR16, PT ;  /* 0x0000001025007c0c */ /* 0x000fe4000bfc3070 */
[----:B------:R-:W-:Y:S01]  /*11110*/  PRMT R37, R42, 0x5410, R41 ;  /* 0x000054102a257816 */ /* 0x000fe20000000029 */
[----:B----4-:R-:W-:Y:S01]  /*11120*/  FADD.FTZ R74, R61, R74 ;  /* 0x0000004a3d4a7221 */ /* 0x010fe20000010000 */
[----:B------:R-:W-:Y:S01]  /*11130*/  @!P2 PRMT R42, R62, 0x5410, RZ ;  /* 0x000054103e2aa816 */ /* 0x000fe200000000ff */
[----:B------:R-:W-:Y:S01]  /*11140*/  IMAD.MOV.U32 R137, RZ, RZ, R133 ;  /* 0x000000ffff897224 */ /* 0x000fe200078e0085 */
[----:B------:R-:W-:Y:S01]  /*11150*/  @!P0 PRMT R41, R134, 0x5410, RZ ;  /* 0x0000541086298816 */ /* 0x000fe200000000ff */
[----:B------:R-:W-:Y:S02]  /*11160*/  IMAD.MOV.U32 R134, RZ, RZ, c[0x0][0x228] ;  /* 0x00008a00ff867624 */ /* 0x000fe400078e00ff */
[----:B------:R4:W-:Y:S01]  /*11170*/  MUFU.EX2 R62, R154 ;  /* 0x0000009a003e7308 */ /* 0x0009e20000000800 */
[----:B------:R3:W-:Y:S03]  /*11180*/  STG.E.U16 [R188.64], R42 ;  /* 0x0000002abc007986 */ /* 0x0007e6000c10151a */
[----:B------:R-:W-:Y:S01]  /*11190*/  @P6 LOP3.LUT R211, R211, 0x40, RZ, 0xfc, !PT ;  /* 0x00000040d3d36812 */ /* 0x000fe200078efcff */
[----:B-1----:R-:W-:Y:S01]  /*111a0*/  IMAD.U32 R39, RZ, RZ, UR21 ;  /* 0x00000015ff277e24 */ /* 0x002fe2000f8e00ff */
[----:B------:R-:W-:Y:S01]  /*111b0*/  ISETP.LE.U32.AND P6, PT, R94, UR16, PT ;  /* 0x000000105e007c0c */ /* 0x000fe2000bfc3070 */
[----:B------:R1:W-:Y:S01]  /*111c0*/  STG.E.U16 [R188.64+0x2], R41 ;  /* 0x00000229bc007986 */ /* 0x0003e2000c10151a */
[----:B------:R-:W-:Y:S02]  /*111d0*/  LOP3.LUT R211, R211, 0xffffffdf, RZ, 0xc0, !PT ;  /* 0xffffffdfd3d37812 */ /* 0x000fe400078ec0ff */
[----:B------:R-:W1:Y:S01]  /*111e0*/  MUFU.EX2 R133, R51 ;  /* 0x0000003300857308 */ /* 0x000e620000000800 */
[----:B--2---:R-:W-:Y:S01]  /*111f0*/  FADD.FTZ R40, R186, R58 ;  /* 0x0000003aba287221 */ /* 0x004fe20000010000 */
[C---:B------:R-:W-:Y:S03]  /*11200*/  F2FP.PACK_AB R58, R187.reuse, R186 ;  /* 0x000000babb3a723e */ /* 0x040fe600000000ff */
[----:B------:R-:W-:Y:S01]  /*11210*/  FADD.FTZ R187, R187, R40 ;  /* 0x00000028bbbb7221 */ /* 0x000fe20000010000 */
[----:B------:R-:W-:Y:S01]  /*11220*/  LOP3.LUT R40, R163, UR28, R39, 0x96, !PT ;  /* 0x0000001ca3287c12 */ /* 0x000fe2000f8e9627 */
[----:B------:R-:W-:Y:S03]  /*11230*/  FADD.FTZ R39, R193, R72 ;  /* 0x00000048c1277221 */ /* 0x000fe60000010000 */
[----:B------:R2:W-:Y:S01]  /*11240*/  MUFU.EX2 R72, R56 ;  /* 0x0000003800487308 */ /* 0x0005e20000000800 */
[----:B------:R-:W-:Y:S04]  /*11250*/  IMAD.WIDE.U32 R192, R40, -0x326172a9, RZ ;  /* 0xcd9e8d5728c07825 */ /* 0x000fe800078e00ff */
[----:B----4-:R-:W-:Y:S02]  /*11260*/  IMAD.MOV.U32 R154, RZ, RZ, R161 ;  /* 0x000000ffff9a7224 */ /* 0x010fe400078e00a1 */
[----:B------:R-:W4:Y:S03]  /*11270*/  LDL.64 R160, [R1+0x1b8] ;  /* 0x0001b80001a07983 */ /* 0x000f260000100a00 */
[----:B------:R-:W2:Y:S01]  /*11280*/  MUFU.EX2 R51, R190 ;  /* 0x000000be00337308 */ /* 0x000ea20000000800 */
[C---:B-1----:R-:W-:Y:S01]  /*11290*/  F2FP.PACK_AB R61, R133.reuse, R61 ;  /* 0x0000003d853d723e */ /* 0x042fe200000000ff */
[----:B------:R-:W-:Y:S02]  /*112a0*/  FADD.FTZ R133, R133, R74 ;  /* 0x0000004a85857221 */ /* 0x000fe40000010000 */
[----:B------:R-:W-:Y:S02]  /*112b0*/  FADD.FTZ R74, R111, R76 ;  /* 0x0000004c6f4a7221 */ /* 0x000fe40000010000 */
[----:B------:R-:W-:Y:S01]  /*112c0*/  FADD.FTZ R133, R57, R133 ;  /* 0x0000008539857221 */ /* 0x000fe20000010000 */
[C---:B------:R-:W-:Y:S03]  /*112d0*/  F2FP.PACK_AB R57, R62.reuse, R57 ;  /* 0x000000393e39723e */ /* 0x040fe600000000ff */
[----:B------:R-:W1:Y:S01]  /*112e0*/  MUFU.EX2 R50, R137 ;  /* 0x0000008900327308 */ /* 0x000e620000000800 */
[C---:B------:R-:W-:Y:S01]  /*112f0*/  FADD.FTZ R74, R109.reuse, R74 ;  /* 0x0000004a6d4a7221 */ /* 0x040fe20000010000 */
[----:B--2---:R-:W-:Y:S01]  /*11300*/  F2FP.PACK_AB R56, R109, R111 ;  /* 0x0000006f6d38723e */ /* 0x004fe200000000ff */
[----:B------:R-:W-:Y:S01]  /*11310*/  FADD.FTZ R62, R62, R133 ;  /* 0x000000853e3e7221 */ /* 0x000fe20000010000 */
[----:B------:R2:W2:Y:S04]  /*11320*/  LDL.S16 R111, [R1+0x170] ;  /* 0x00017000016f7983 */ /* 0x0004a80000100600 */
[----:B------:R2:W2:Y:S02]  /*11330*/  LDL.S16 R133, [R1+0x15c] ;  /* 0x00015c0001857983 */ /* 0x0004a40000100600 */
[----:B------:R1:W-:Y:S01]  /*11340*/  MUFU.EX2 R138, R54 ;  /* 0x00000036008a7308 */ /* 0x0003e20000000800 */
[----:B------:R-:W-:Y:S01]  /*11350*/  FADD.FTZ R109, R51, R187 ;  /* 0x000000bb336d7221 */ /* 0x000fe20000010000 */
[C---:B------:R-:W-:Y:S03]  /*11360*/  F2FP.PACK_AB R51, R191.reuse, R51 ;  /* 0x00000033bf33723e */ /* 0x040fe600000000ff */
[----:B------:R-:W-:Y:S02]  /*11370*/  FADD.FTZ R109, R191, R109 ;  /* 0x0000006dbf6d7221 */ /* 0x000fe40000010000 */
[----:B-1----:R-:W-:Y:S01]  /*11380*/  FADD.FTZ R39, R50, R39 ;  /* 0x0000002732277221 */ /* 0x002fe20000010000 */
[C---:B------:R-:W-:Y:S03]  /*11390*/  F2FP.PACK_AB R50, R110.reuse, R50 ;  /* 0x000000326e32723e */ /* 0x040fe600000000ff */
[----:B------:R-:W-:Y:S01]  /*113a0*/  FADD.FTZ R39, R110, R39 ;  /* 0x000000276e277221 */ /* 0x000fe20000010000 */
[----:B------:R-:W-:Y:S02]  /*113b0*/  F2FP.PACK_AB R54, R72, R108 ;  /* 0x0000006c4836723e */ /* 0x000fe400000000ff */
[----:B---3--:R-:W-:Y:S01]  /*113c0*/  LOP3.LUT R140, R149, UR5, R162, 0x96, !PT ;  /* 0x00000005958c7c12 */ /* 0x008fe2000f8e96a2 */
[----:B------:R-:W-:Y:S04]  /*113d0*/  UIADD3 UR5, UR28, 0x1, URZ ;  /* 0x000000011c057890 */ /* 0x000fe8000fffe03f */
[----:B------:R-:W-:Y:S05]  /*113e0*/  IMAD.WIDE.U32 R140, R140, -0x326172a9, RZ ;  /* 0xcd9e8d578c8c7825 */ /* 0x000fea00078e00ff */
[----:B------:R-:W-:Y:S05]  /*113f0*/  LOP3.LUT R42, R141, UR25, R192, 0x96, !PT ;  /* 0x000000198d2a7c12 */ /* 0x000fea000f8e96c0 */
[----:B------:R-:W-:Y:S02]  /*11400*/  IMAD.WIDE.U32 R190, R42, -0x2daee0ad, RZ ;  /* 0xd2511f532abe7825 */ /* 0x000fe400078e00ff */
[----:B------:R-:W-:Y:S01]  /*11410*/  MUFU.EX2 R42, R182 ;  /* 0x000000b6002a7308 */ /* 0x000fe20000000800 */
[----:B----4-:R-:W-:Y:S05]  /*11420*/  LOP3.LUT R40, R193, UR23, R160, 0x96, !PT ;  /* 0x00000017c1287c12 */ /* 0x010fea000f8e96a0 */
[----:B------:R-:W-:Y:S04]  /*11430*/  IMAD.WIDE.U32 R136, R40, -0x2daee0ad, RZ ;  /* 0xd2511f5328887825 */ /* 0x000fe800078e00ff */
[----:B------:R1:W3:Y:S01]  /*11440*/  MUFU.EX2 R40, R183 ;  /* 0x000000b700287308 */ /* 0x0002e20000000800 */
[----:B------:R-:W-:Y:S02]  /*11450*/  LOP3.LUT R41, R137, UR22, R148, 0x96, !PT ;  /* 0x0000001689297c12 */ /* 0x000fe4000f8e9694 */
[----:B------:R-:W-:Y:S05]  /*11460*/  LOP3.LUT R76, R191, UR18, R136, 0x96, !PT ;  /* 0x00000012bf4c7c12 */ /* 0x000fea000f8e9688 */
[----:B------:R-:W-:Y:S02]  /*11470*/  IMAD.WIDE.U32 R136, R76, -0x326172a9, RZ ;  /* 0xcd9e8d574c887825 */ /* 0x000fe400078e00ff */
[----:B------:R4:W2:Y:S02]  /*11480*/  MUFU.EX2 R76, R154 ;  /* 0x0000009a004c7308 */ /* 0x0008a40000000800 */
[----:B-1----:R-:W-:Y:S08]  /*11490*/  IMAD.WIDE.U32 R182, R41, -0x326172a9, RZ ;  /* 0xcd9e8d5729b67825 */ /* 0x002ff000078e00ff */
[----:B------:R-:W1:Y:S01]  /*114a0*/  MUFU.EX2 R41, R159 ;  /* 0x0000009f00297308 */ /* 0x000e620000000800 */
[----:B---3--:R-:W-:Y:S01]  /*114b0*/  FADD.FTZ R109, R40, R109 ;  /* 0x0000006d286d7221 */ /* 0x008fe20000010000 */
[----:B------:R-:W-:Y:S02]  /*114c0*/  LOP3.LUT R105, R183, UR19, R140, 0x96, !PT ;  /* 0x00000013b7697c12 */ /* 0x000fe4000f8e968c */
[----:B------:R-:W-:Y:S03]  /*114d0*/  LOP3.LUT R182, R137, UR14, R182, 0x96, !PT ;  /* 0x0000000e89b67c12 */ /* 0x000fe6000f8e96b6 */
[----:B------:R-:W-:Y:S03]  /*114e0*/  IMAD.WIDE.U32 R186, R105, -0x2daee0ad, RZ ;  /* 0xd2511f5369ba7825 */ /* 0x000fe600078e00ff */
[----:B------:R3:W1:Y:S01]  /*114f0*/  MUFU.EX2 R105, R49 ;  /* 0x0000003100697308 */ /* 0x0006620000000800 */
[----:B------:R-:W-:Y:S01]  /*11500*/  IMAD.WIDE.U32 R182, R182, -0x2daee0ad, RZ ;  /* 0xd2511f53b6b67825 */ /* 0x000fe200078e00ff */
[----:B------:R-:W-:Y:S03]  /*11510*/  LOP3.LUT R190, R187, UR13, R190, 0x96, !PT ;  /* 0x0000000dbbbe7c12 */ /* 0x000fe6000f8e96be */
[----:B----4-:R-:W-:Y:S01]  /*11520*/  IMAD.MOV.U32 R154, RZ, RZ, c[0x0][0x228] ;  /* 0x00008a00ff9a7624 */ /* 0x010fe200078e00ff */
[----:B------:R-:W-:Y:S01]  /*11530*/  LOP3.LUT R186, R183, UR9, R186, 0x96, !PT ;  /* 0x00000009b7ba7c12 */ /* 0x000fe2000f8e96ba */
[----:B------:R-:W-:Y:S04]  /*11540*/  IMAD.WIDE.U32 R190, R190, -0x326172a9, RZ ;  /* 0xcd9e8d57bebe7825 */ /* 0x000fe800078e00ff */
[----:B------:R-:W-:Y:S01]  /*11550*/  IMAD.WIDE.U32 R186, R186, -0x326172a9, RZ ;  /* 0xcd9e8d57baba7825 */ /* 0x000fe200078e00ff */
[----:B------:R-:W-:Y:S03]  /*11560*/  LOP3.LUT R136, R191, UR10, R136, 0x96, !PT ;  /* 0x0000000abf887c12 */ /* 0x000fe6000f8e9688 */
[----:B------:R-:W-:Y:S02]  /*11570*/  IMAD R154, R154, 0x38, R158 ;  /* 0x000000389a9a7824 */ /* 0x000fe400078e029e */
[----:B--2---:R-:W-:Y:S01]  /*11580*/  FADD.FTZ R62, R76, R62 ;  /* 0x0000003e4c3e7221 */ /* 0x004fe20000010000 */
[----:B------:R-:W-:Y:S02]  /*11590*/  F2FP.PACK_AB R76, R138, R76 ;  /* 0x0000004c8a4c723e */ /* 0x000fe400000000ff */
[----:B------:R-:W-:Y:S01]  /*115a0*/  IADD3 R154, R154, 0x1, RZ ;  /* 0x000000019a9a7810 */ /* 0x000fe20007ffe0ff */
[----:B------:R-:W-:Y:S02]  /*115b0*/  FADD.FTZ R138, R138, R62 ;  /* 0x0000003e8a8a7221 */ /* 0x000fe40000010000 */
[----:B---3--:R-:W-:Y:S02]  /*115c0*/  FADD.FTZ R49, R108, R74 ;  /* 0x0000004a6c317221 */ /* 0x008fe40000010000 */
[----:B------:R2:W3:Y:S01]  /*115d0*/  MUFU.EX2 R74, R45 ;  /* 0x0000002d004a7308 */ /* 0x0004e20000000800 */
[--C-:B-1----:R-:W-:Y:S01]  /*115e0*/  FADD.FTZ R108, R41, R39.reuse ;  /* 0x00000027296c7221 */ /* 0x102fe20000010000 */
[----:B------:R-:W-:Y:S01]  /*115f0*/  PRMT R39, R43, 0x7632, R39 ;  /* 0x000076322b277816 */ /* 0x000fe20000000027 */
[----:B------:R-:W-:Y:S01]  /*11600*/  FADD.FTZ R72, R72, R49 ;  /* 0x0000003148487221 */ /* 0x000fe20000010000 */
[C---:B------:R-:W-:Y:S01]  /*11610*/  F2FP.PACK_AB R49, R42.reuse, R40 ;  /* 0x000000282a31723e */ /* 0x040fe200000000ff */
[----:B------:R-:W-:Y:S01]  /*11620*/  FADD.FTZ R42, R42, R109 ;  /* 0x0000006d2a2a7221 */ /* 0x000fe20000010000 */
[----:B------:R-:W-:Y:S02]  /*11630*/  F2FP.PACK_AB R41, R105, R41 ;  /* 0x000000296929723e */ /* 0x000fe400000000ff */
[----:B--2---:R-:W-:Y:S01]  /*11640*/  LOP3.LUT R45, R187, UR4, R190, 0x96, !PT ;  /* 0x00000004bb2d7c12 */ /* 0x004fe2000f8e96be */
[----:B---3--:R-:W-:Y:S01]  /*11650*/  FADD.FTZ R72, R74, R72 ;  /* 0x000000484a487221 */ /* 0x008fe20000010000 */
[C---:B------:R-:W-:Y:S02]  /*11660*/  F2FP.PACK_AB R74, R44.reuse, R74 ;  /* 0x0000004a2c4a723e */ /* 0x040fe400000000ff */
[----:B------:R-:W-:Y:S01]  /*11670*/  LOP3.LUT R40, R45, 0xff, RZ, 0xc0, !PT ;  /* 0x000000ff2d287812 */ /* 0x000fe200078ec0ff */
[----:B------:R-:W-:Y:S01]  /*11680*/  FADD.FTZ R137, R44, R72 ;  /* 0x000000482c897221 */ /* 0x000fe20000010000 */
[----:B------:R-:W-:Y:S02]  /*11690*/  F2FP.PACK_AB R72, R206, R53 ;  /* 0x00000035ce48723e */ /* 0x000fe400000000ff */
[----:B------:R-:W-:Y:S02]  /*116a0*/  ISETP.LE.U32.AND P0, PT, R40, UR16, PT ;  /* 0x0000001028007c0c */ /* 0x000fe4000bf03070 */
[----:B------:R-:W-:Y:S01]  /*116b0*/  PRMT R40, R43, 0x7610, R40 ;  /* 0x000076102b287816 */ /* 0x000fe20000000028 */
[----:B------:R-:W-:Y:S02]  /*116c0*/  FADD.FTZ R43, R105, R108 ;  /* 0x0000006c692b7221 */ /* 0x000fe40000010000 */
[----:B------:R-:W-:Y:S01]  /*116d0*/  IMAD.WIDE R108, R134, 0x70, R188 ;  /* 0x00000070866c7825 */ /* 0x000fe200078e02bc */
[----:B------:R-:W-:Y:S03]  /*116e0*/  PRMT R44, R40, 0x5410, R39 ;  /* 0x00005410282c7816 */ /* 0x000fe60000000027 */
[----:B------:R-:W-:Y:S01]  /*116f0*/  FADD.FTZ R43, R53, R43 ;  /* 0x0000002b352b7221 */ /* 0x000fe20000010000 */
[----:B------:R-:W-:Y:S03]  /*11700*/  PRMT R53, R55, 0x7632, R53 ;  /* 0x0000763237357816 */ /* 0x000fe60000000035 */
[----:B------:R-:W-:Y:S05]  /*11710*/  @!P0 HADD2 R111, -R40.H0_H0, -RZ.H0_H0 ;  /* 0xa00000ff286f8230 */ /* 0x000fea0000000900 */
[----:B------:R-:W-:Y:S01]  /*11720*/  PRMT R110, R111, 0x7610, R110 ;  /* 0x000076106f6e7816 */ /* 0x000fe2000000006e */
[----:B------:R1:W-:Y:S03]  /*11730*/  @!P0 STL.S16 [R1+0x170], R111 ;  /* 0x0001706f01008387 */ /* 0x0003e60000100600 */
[----:B------:R-:W-:Y:S02]  /*11740*/  @!P0 PRMT R40, R110, 0x5410, RZ ;  /* 0x000054106e288816 */ /* 0x000fe400000000ff */
[CC--:B------:R-:W-:Y:S03]  /*11750*/  LEA R110, P0, R154.reuse, R172.reuse, 0x1 ;  /* 0x000000ac9a6e7211 */ /* 0x0c0fe600078008ff */
[----:B------:R2:W-:Y:S01]  /*11760*/  STG.E.U16 [R108.64], R40 ;  /* 0x000000286c007986 */ /* 0x0005e2000c10151a */
[-C--:B-1----:R-:W-:Y:S02]  /*11770*/  LEA.HI.X.SX32 R111, R154, R173.reuse, 0x1, P0 ;  /* 0x000000ad9a6f7211 */ /* 0x082fe400000f0eff */
[----:B--2---:R-:W-:Y:S04]  /*11780*/  LOP3.LUT R40, R45, 0xffff, RZ, 0xc0, !PT ;  /* 0x0000ffff2d287812 */ /* 0x004fe800078ec0ff */
[----:B------:R-:W-:Y:S04]  /*11790*/  SHF.R.U32.HI R40, RZ, 0x8, R40 ;  /* 0x00000008ff287819 */ /* 0x000fe80000011628 */
[----:B------:R-:W-:Y:S04]  /*117a0*/  LOP3.LUT R40, R40, 0xffff, RZ, 0xc0, !PT ;  /* 0x0000ffff28287812 */ /* 0x000fe800078ec0ff */
[----:B------:R-:W-:Y:S02]  /*117b0*/  ISETP.LE.U32.AND P0, PT, R40, UR16, PT ;  /* 0x0000001028007c0c */ /* 0x000fe4000bf03070 */
[--C-:B------:R-:W-:Y:S02]  /*117c0*/  SHF.R.U32.HI R40, RZ, 0x10, R45.reuse ;  /* 0x00000010ff287819 */ /* 0x100fe4000001162d */
[----:B------:R-:W-:Y:S09]  /*117d0*/  SHF.R.U32.HI R45, RZ, 0x18, R45 ;  /* 0x00000018ff2d7819 */ /* 0x000ff2000001162d */
[----:B------:R-:W-:Y:S05]  /*117e0*/  @!P0 HADD2 R133, -R39.H0_H0, -RZ.H0_H0 ;  /* 0xa00000ff27858230 */ /* 0x000fea0000000900 */
[----:B------:R-:W-:Y:S01]  /*117f0*/  PRMT R62, R133, 0x7610, R62 ;  /* 0x00007610853e7816 */ /* 0x000fe2000000003e */
[----:B------:R1:W-:Y:S03]  /*11800*/  @!P0 STL.S16 [R1+0x15c], R133 ;  /* 0x00015c8501008387 */ /* 0x0003e60000100600 */
[----:B------:R-:W-:Y:S01]  /*11810*/  @!P0 PRMT R39, R62, 0x5410, RZ ;  /* 0x000054103e278816 */ /* 0x000fe200000000ff */
[----:B------:R2:W3:Y:S01]  /*11820*/  LDL.S16 R158, [R1+0x14c] ;  /* 0x00014c00019e7983 */ /* 0x0004e20000100600 */
[----:B------:R4:W2:Y:S03]  /*11830*/  MUFU.EX2 R62, R184 ;  /* 0x000000b8003e7308 */ /* 0x0008a60000000800 */
[----:B------:R2:W-:Y:S04]  /*11840*/  STG.E.U16 [R110.64], R39 ;  /* 0x000000276e007986 */ /* 0x0005e8000c10151a */
[----:B------:R2:W3:Y:S04]  /*11850*/  LDL.S16 R159, [R1+0x144] ;  /* 0x00014400019f7983 */ /* 0x0004e80000100600 */
[----:B------:R3:W3:Y:S01]  /*11860*/  LDL.S16 R154, [R1+0x140] ;  /* 0x00014000019a7983 */ /* 0x0006e20000100600 */
[----:B-1----:R-:W-:Y:S03]  /*11870*/  IMAD R133, R134, 0x48, RZ ;  /* 0x0000004886857824 */ /* 0x002fe600078e02ff */
[----:B----4-:R1:W4:Y:S02]  /*11880*/  LDL.S16 R184, [R1+0x148] ;  /* 0x0001480001b87983 */ /* 0x0103240000100600 */
[----:B------:R-:W-:Y:S01]  /*11890*/  LEA R108, P0, R133, R172, 0x1 ;  /* 0x000000ac856c7211 */ /* 0x000fe200078008ff */
[----:B--2---:R-:W-:Y:S01]  /*118a0*/  FADD.FTZ R42, R62, R42 ;  /* 0x0000002a3e2a7221 */ /* 0x004fe20000010000 */
[----:B------:R-:W-:Y:S02]  /*118b0*/  F2FP.PACK_AB R62, R185, R62 ;  /* 0x0000003eb93e723e */ /* 0x000fe400000000ff */
[----:B------:R-:W-:Y:S01]  /*118c0*/  LEA.HI.X.SX32 R109, R133, R173, 0x1, P0 ;  /* 0x000000ad856d7211 */ /* 0x000fe200000f0eff */
[----:B------:R-:W-:Y:S01]  /*118d0*/  FADD.FTZ R133, R206, R43 ;  /* 0x0000002bce857221 */ /* 0x000fe20000010000 */
[----:B------:R-:W-:Y:S01]  /*118e0*/  LOP3.LUT R39, R40, 0xff, RZ, 0xc0, !PT ;  /* 0x000000ff28277812 */ /* 0x000fe200078ec0ff */
[----:B------:R1:W2:Y:S01]  /*118f0*/  LDL.S16 R206, [R1+0x138] ;  /* 0x0001380001ce7983 */ /* 0x0002a20000100600 */
[----:B------:R-:W-:Y:S01]  /*11900*/  SHF.R.U32.HI R40, RZ, 0x18, R135 ;  /* 0x00000018ff287819 */ /* 0x000fe20000011687 */
[----:B------:R-:W-:Y:S01]  /*11910*/  FADD.FTZ R134, R185, R42 ;  /* 0x0000002ab9867221 */ /* 0x000fe20000010000 */
[----:B------:R-:W-:Y:S01]  /*11920*/  ISETP.LE.U32.AND P2, PT, R39, UR16, PT ;  /* 0x0000001027007c0c */ /* 0x000fe2000bf43070 */
[----:B------:R1:W2:Y:S01]  /*11930*/  LDL.S16 R185, [R1+0x150] ;  /* 0x0001500001b97983 */ /* 0x0002a20000100600 */
[----:B------:R-:W-:Y:S01]  /*11940*/  LOP3.LUT R39, R135, 0xffff, RZ, 0xc0, !PT ;  /* 0x0000ffff87277812 */ /* 0x000fe200078ec0ff */
[----:B------:R-:W-:Y:S01]  /*11950*/  FADD.FTZ R134, R180, R134 ;  /* 0x00000086b4867221 */ /* 0x000fe20000010000 */
[----:B------:R-:W-:Y:S02]  /*11960*/  ISETP.LE.U32.AND P3, PT, R40, UR16, PT ;  /* 0x0000001028007c0c */ /* 0x000fe4000bf63070 */
[----:B------:R-:W-:Y:S02]  /*11970*/  SHF.R.U32.HI R39, RZ, 0x8, R39 ;  /* 0x00000008ff277819 */ /* 0x000fe40000011627 */
[----:B------:R-:W-:Y:S02]  /*11980*/  ISETP.LE.U32.AND P0, PT, R45, UR16, PT ;  /* 0x000000102d007c0c */ /* 0x000fe4000bf03070 */
[----:B------:R-:W-:Y:S02]  /*11990*/  LOP3.LUT R39, R39, 0xffff, RZ, 0xc0, !PT ;  /* 0x0000ffff27277812 */ /* 0x000fe400078ec0ff */
[----:B------:R-:W-:Y:S02]  /*119a0*/  PRMT R42, R47, 0x7632, R42 ;  /* 0x000076322f2a7816 */ /* 0x000fe4000000002a */
[----:B------:R-:W-:Y:S02]  /*119b0*/  ISETP.LE.U32.AND P5, PT, R39, UR16, PT ;  /* 0x0000001027007c0c */ /* 0x000fe4000bfa3070 */
[----:B------:R-:W-:Y:S02]  /*119c0*/  PRMT R43, R52, 0x7632, R43 ;  /* 0x00007632342b7816 */ /* 0x000fe4000000002b */
[----:B------:R-:W-:Y:S02]  /*119d0*/  @P3 LOP3.LUT R211, R211, 0x20, RZ, 0xfc, !PT ;  /* 0x00000020d3d33812 */ /* 0x000fe400078efcff */
[----:B------:R-:W-:Y:S02]  /*119e0*/  ISETP.LE.U32.AND P3, PT, R46, UR16, PT ;  /* 0x000000102e007c0c */ /* 0x000fe4000bf63070 */
[----:B------:R-:W-:Y:S02]  /*119f0*/  LOP3.LUT R211, R211, 0xffffff7f, RZ, 0xc0, !PT ;  /* 0xffffff7fd3d37812 */ /* 0x000fe400078ec0ff */
[----:B------:R-:W-:Y:S02]  /*11a00*/  PRMT R40, R58, 0x7632, R40 ;  /* 0x000076323a287816 */ /* 0x000fe40000000028 */
[----:B------:R-:W-:Y:S02]  /*11a10*/  SHF.R.U32.HI R135, RZ, 0x10, R135 ;  /* 0x00000010ff877819 */ /* 0x000fe40000011687 */
[----:B------:R-:W-:Y:S02]  /*11a20*/  @P5 LOP3.LUT R211, R211, 0x80, RZ, 0xfc, !PT ;  /* 0x00000080d3d35812 */ /* 0x000fe400078efcff */
[----:B------:R-:W-:Y:S02]  /*11a30*/  ISETP.LE.U32.AND P5, PT, R132, UR16, PT ;  /* 0x0000001084007c0c */ /* 0x000fe4000bfa3070 */
[----:B------:R-:W-:Y:S01]  /*11a40*/  LOP3.LUT R135, R135, 0xff, RZ, 0xc0, !PT ;  /* 0x000000ff87877812 */ /* 0x000fe200078ec0ff */
[----:B------:R-:W-:Y:S01]  /*11a50*/  STL [R1+0x1a8], R211 ;  /* 0x0001a8d301007387 */ /* 0x000fe20000100800 */
[----:B------:R-:W-:Y:S02]  /*11a60*/  PRMT R46, R38, 0x7632, R46 ;  /* 0x00007632262e7816 */ /* 0x000fe4000000002e */
[----:B------:R-:W-:Y:S01]  /*11a70*/  ISETP.LE.U32.AND P4, PT, R135, UR16, PT ;  /* 0x0000001087007c0c */ /* 0x000fe2000bf83070 */
[----:B---3--:R-:W-:Y:S05]  /*11a80*/  @!P1 HADD2 R158, -R42.H0_H0, -RZ.H0_H0 ;  /* 0xa00000ff2a9e9230 */ /* 0x008fea0000000900 */
[----:B------:R-:W-:Y:S01]  /*11a90*/  PRMT R39, R158, 0x7610, R39 ;  /* 0x000076109e277816 */ /* 0x000fe20000000027 */
[----:B------:R-:W-:Y:S05]  /*11aa0*/  @!P6 HADD2 R159, -R43.H0_H0, -RZ.H0_H0 ;  /* 0xa00000ff2b9fe230 */ /* 0x000fea0000000900 */
[----:B------:R-:W-:Y:S01]  /*11ab0*/  PRMT R155, R159, 0x7610, R155 ;  /* 0x000076109f9b7816 */ /* 0x000fe2000000009b */
[----:B----4-:R-:W-:Y:S05]  /*11ac0*/  @!P5 HADD2 R184, -R52.H0_H0, -RZ.H0_H0 ;  /* 0xa00000ff34b8d230 */ /* 0x010fea0000000900 */
[----:B------:R-:W-:Y:S01]  /*11ad0*/  PRMT R105, R184, 0x7610, R105 ;  /* 0x00007610b8697816 */ /* 0x000fe20000000069 */
[----:B--2---:R-:W-:Y:S02]  /*11ae0*/  @!P2 HADD2 R206, -R38.H0_H0, -RZ.H0_H0 ;  /* 0xa00000ff26cea230 */ /* 0x004fe40000000900 */
[----:B------:R-:W-:Y:S03]  /*11af0*/  @!P3 HADD2 R185, -R47.H0_H0, -RZ.H0_H0 ;  /* 0xa00000ff2fb9b230 */ /* 0x000fe60000000900 */
[----:B------:R-:W-:Y:S01]  /*11b00*/  PRMT R147, R206, 0x7610, R147 ;  /* 0x00007610ce937816 */ /* 0x000fe20000000093 */
[----:B------:R-:W-:Y:S01]  /*11b10*/  @!P2 STL.S16 [R1+0x138], R206 ;  /* 0x000138ce0100a387 */ /* 0x000fe20000100600 */
[----:B------:R-:W-:Y:S03]  /*11b20*/  PRMT R144, R185, 0x7610, R144 ;  /* 0x00007610b9907816 */ /* 0x000fe60000000090 */
[----:B------:R1:W2:Y:S04]  /*11b30*/  LDL.S16 R45, [R1+0x13c] ;  /* 0x00013c00012d7983 */ /* 0x0002a80000100600 */
[----:B------:R-:W-:Y:S04]  /*11b40*/  @!P3 STL.S16 [R1+0x150], R185 ;  /* 0x000150b90100b387 */ /* 0x000fe80000100600 */
[----:B------:R3:W-:Y:S04]  /*11b50*/  @!P1 STL.S16 [R1+0x14c], R158 ;  /* 0x00014c9e01009387 */ /* 0x0007e80000100600 */
[----:B---3--:R1:W3:Y:S04]  /*11b60*/  LDL.S16 R158, [R1+0x134] ;  /* 0x00013400019e7983 */ /* 0x0082e80000100600 */
[----:B------:R4:W-:Y:S01]  /*11b70*/  @!P5 STL.S16 [R1+0x148], R184 ;  /* 0x000148b80100d387 */ /* 0x0009e20000100600 */
[C---:B------:R-:W-:Y:S03]  /*11b80*/  LOP3.LUT P5, RZ, R211.reuse, 0x80, RZ, 0xc0, !PT ;  /* 0x00000080d3ff7812 */ /* 0x040fe600078ac0ff */
[----:B------:R-:W-:Y:S01]  /*11b90*/  @!P6 STL.S16 [R1+0x144], R159 ;  /* 0x0001449f0100e387 */ /* 0x000fe20000100600 */
[----:B------:R-:W-:Y:S11]  /*11ba0*/  LOP3.LUT P6, RZ, R211, 0x40, RZ, 0xc0, !PT ;  /* 0x00000040d3ff7812 */ /* 0x000ff600078cc0ff */
[----:B------:R-:W-:Y:S02]  /*11bb0*/  @!UPT UIADD3 URZ, URZ, URZ, URZ ;  /* 0x0000003f3f3ff290 */ /* 0x000fe4000fffe03f */
[----:B------:R-:W-:Y:S05]  /*11bc0*/  @!P6 HADD2 R154, -R58.H0_H0, -RZ.H0_H0 ;  /* 0xa00000ff3a9ae230 */ /* 0x000fea0000000900 */
[----:B------:R-:W-:Y:S01]  /*11bd0*/  PRMT R139, R154, 0x7610, R139 ;  /* 0x000076109a8b7816 */ /* 0x000fe2000000008b */
[----:B------:R1:W-:Y:S01]  /*11be0*/  @!P6 STL.S16 [R1+0x140], R154 ;  /* 0x0001409a0100e387 */ /* 0x0003e20000100600 */
[----:B----4-:R-:W-:Y:S01]  /*11bf0*/  IMAD.WIDE.U32 R184, R136, -0x2daee0ad, RZ ;  /* 0xd2511f5388b87825 */ /* 0x010fe200078e00ff */
[----:B--2---:R-:W-:Y:S05]  /*11c00*/  @!P5 HADD2 R45, -R40.H0_H0, -RZ.H0_H0 ;  /* 0xa00000ff282dd230 */ /* 0x004fea0000000900 */
[----:B------:R-:W-:Y:S01]  /*11c10*/  PRMT R135, R45, 0x7610, R135 ;  /* 0x000076102d877816 */ /* 0x000fe20000000087 */
[----:B------:R2:W-:Y:S04]  /*11c20*/  @!P5 STL.S16 [R1+0x13c], R45 ;  /* 0x00013c2d0100d387 */ /* 0x0005e80000100600 */
[----:B-1----:R1:W4:Y:S01]  /*11c30*/  LDL.S16 R154, [R1+0x130] ;  /* 0x00013000019a7983 */ /* 0x0023220000100600 */
[----:B--2---:R-:W-:Y:S02]  /*11c40*/  PRMT R45, R38, 0x5410, R46 ;  /* 0x00005410262d7816 */ /* 0x004fe4000000002e */
[----:B------:R-:W-:Y:S01]  /*11c50*/  @!P2 PRMT R38, R147, 0x5410, RZ ;  /* 0x000054109326a816 */ /* 0x000fe200000000ff */
[----:B---3--:R-:W-:Y:S01]  /*11c60*/  @!P0 HADD2 R158, -R46.H0_H0, -RZ.H0_H0 ;  /* 0xa00000ff2e9e8230 */ /* 0x008fe20000000900 */
[----:B------:R-:W-:Y:S01]  /*11c70*/  ISETP.LE.U32.AND P2, PT, R132, UR16, PT ;  /* 0x0000001084007c0c */ /* 0x000fe2000bf43070 */
[----:B------:R1:W2:Y:S04]  /*11c80*/  LDL.S16 R147, [R1+0x12c] ;  /* 0x00012c0001937983 */ /* 0x0002a80000100600 */
[----:B------:R3:W-:Y:S04]  /*11c90*/  STG.E.U16 [R108.64], R38 ;  /* 0x000000266c007986 */ /* 0x0007e8000c10151a */
[----:B------:R-:W-:Y:S01]  /*11ca0*/  @!P0 STL.S16 [R1+0x134], R158 ;  /* 0x0001349e01008387 */ /* 0x000fe20000100600 */
[----:B---3--:R-:W-:Y:S04]  /*11cb0*/  PRMT R38, R158, 0x7610, R38 ;  /* 0x000076109e267816 */ /* 0x008fe80000000026 */
[----:B------:R-:W-:Y:S02]  /*11cc0*/  @!P0 PRMT R46, R38, 0x5410, RZ ;  /* 0x00005410262e8816 */ /* 0x000fe400000000ff */
[----:B------:R-:W-:Y:S02]  /*11cd0*/  PRMT R38, R47, 0x5410, R42 ;  /* 0x000054102f267816 */ /* 0x000fe4000000002a */
[----:B------:R-:W-:Y:S01]  /*11ce0*/  @!P3 PRMT R47, R144, 0x5410, RZ ;  /* 0x00005410902fb816 */ /* 0x000fe200000000ff */
[----:B------:R3:W-:Y:S01]  /*11cf0*/  STG.E.U16 [R108.64+0x2], R46 ;  /* 0x0000022e6c007986 */ /* 0x0007e2000c10151a */
[----:B------:R-:W-:Y:S02]  /*11d00*/  LOP3.LUT P3, RZ, R211, 0x20, RZ, 0xc0, !PT ;  /* 0x00000020d3ff7812 */ /* 0x000fe4000786c0ff */
[----:B------:R-:W-:Y:S01]  /*11d10*/  @!P1 PRMT R42, R39, 0x5410, RZ ;  /* 0x00005410272a9816 */ /* 0x000fe200000000ff */
[----:B------:R1:W2:Y:S01]  /*11d20*/  LDL.S16 R144, [R1+0x128] ;  /* 0x0001280001907983 */ /* 0x0002a20000100600 */
[----:B------:R-:W-:Y:S02]  /*11d30*/  PRMT R39, R52, 0x5410, R43 ;  /* 0x0000541034277816 */ /* 0x000fe4000000002b */
[----:B------:R-:W-:Y:S01]  /*11d40*/  @!P2 PRMT R52, R105, 0x5410, RZ ;  /* 0x000054106934a816 */ /* 0x000fe200000000ff */
[----:B------:R-:W-:Y:S01]  /*11d50*/  STG.E.U16 [R172.64+0x10], R47 ;  /* 0x0000102fac007986 */ /* 0x000fe2000c10151a */
[----:B------:R-:W-:Y:S02]  /*11d60*/  ISETP.LE.U32.AND P2, PT, R94, UR16, PT ;  /* 0x000000105e007c0c */ /* 0x000fe4000bf43070 */
[----:B------:R-:W-:Y:S01]  /*11d70*/  ISETP.LE.U32.AND P0, PT, R106, UR16, PT ;  /* 0x000000106a007c0c */ /* 0x000fe2000bf03070 */
[----:B------:R1:W-:Y:S01]  /*11d80*/  STG.E.U16 [R172.64+0x12], R42 ;  /* 0x0000122aac007986 */ /* 0x0003e2000c10151a */
[----:B------:R-:W-:Y:S02]  /*11d90*/  LOP3.LUT R94, R78, 0xff, RZ, 0xc0, !PT ;  /* 0x000000ff4e5e7812 */ /* 0x000fe400078ec0ff */
[--C-:B------:R-:W-:Y:S01]  /*11da0*/  SHF.R.U32.HI R78, RZ, 0x18, R186.reuse ;  /* 0x00000018ff4e7819 */ /* 0x100fe200000116ba */
[----:B------:R1:W-:Y:S01]  /*11db0*/  STG.E.U16 [R188.64+0x10], R52 ;  /* 0x00001034bc007986 */ /* 0x0003e2000c10151a */
[----:B------:R-:W-:Y:S03]  /*11dc0*/  LOP3.LUT P1, RZ, R211, 0x10, RZ, 0xc0, !PT ;  /* 0x00000010d3ff7812 */ /* 0x000fe6000782c0ff */
[----:B------:R1:W5:Y:S02]  /*11dd0*/  LDL.LU R211, [R1+0x208] ;  /* 0x0002080001d37983 */ /* 0x0003640000300800 */
[----:B------:R-:W-:Y:S02]  /*11de0*/  @!P2 PRMT R43, R155, 0x5410, RZ ;  /* 0x000054109b2ba816 */ /* 0x000fe400000000ff */
[----:B------:R2:W2:Y:S01]  /*11df0*/  LDL.S16 R105, [R1+0x124] ;  /* 0x0001240001697983 */ /* 0x0004a20000100600 */
[----:B---3--:R-:W-:Y:S03]  /*11e00*/  LOP3.LUT R46, R186, 0xff, RZ, 0xc0, !PT ;  /* 0x000000ffba2e7812 */ /* 0x008fe600078ec0ff */
[----:B------:R-:W-:Y:S01]  /*11e10*/  STG.E.U16 [R188.64+0x12], R43 ;  /* 0x0000122bbc007986 */ /* 0x000fe2000c10151a */
[----:B------:R-:W-:Y:S02]  /*11e20*/  ISETP.LE.U32.AND P2, PT, R46, UR16, PT ;  /* 0x000000102e007c0c */ /* 0x000fe4000bf43070 */
[----:B------:R-:W-:Y:S02]  /*11e30*/  PRMT R46, R55, 0x5410, R53 ;  /* 0x00005410372e7816 */ /* 0x000fe40000000035 */
[----:B-1----:R-:W-:Y:S04]  /*11e40*/  SHF.R.U32.HI R42, RZ, 0x10, R186 ;  /* 0x00000010ff2a7819 */ /* 0x002fe800000116ba */
[----:B------:R-:W-:Y:S01]  /*11e50*/  LOP3.LUT R42, R42, 0xff, RZ, 0xc0, !PT ;  /* 0x000000ff2a2a7812 */ /* 0x000fe200078ec0ff */
[----:B------:R-:W1:Y:S04]  /*11e60*/  MUFU.EX2 R52, R204 ;  /* 0x000000cc00347308 */ /* 0x000e680000000800 */
[----:B----4-:R-:W-:Y:S05]  /*11e70*/  @!P2 HADD2 R154, -R55.H0_H0, -RZ.H0_H0 ;  /* 0xa00000ff379aa230 */ /* 0x010fea0000000900 */
[----:B------:R-:W-:Y:S01]  /*11e80*/  PRMT R47, R154, 0x7610, R47 ;  /* 0x000076109a2f7816 */ /* 0x000fe2000000002f */
[----:B------:R3:W-:Y:S03]  /*11e90*/  @!P2 STL.S16 [R1+0x130], R154 ;  /* 0x0001309a0100a387 */ /* 0x0007e60000100600 */
[----:B------:R-:W-:Y:S02]  /*11ea0*/  @!P2 PRMT R55, R47, 0x5410, RZ ;  /* 0x000054102f37a816 */ /* 0x000fe400000000ff */
[----:B------:R-:W-:Y:S03]  /*11eb0*/  LOP3.LUT R47, R186, 0xffff, RZ, 0xc0, !PT ;  /* 0x0000ffffba2f7812 */ /* 0x000fe600078ec0ff */
[----:B------:R-:W-:Y:S01]  /*11ec0*/  STG.E.U16 [R110.64+0xe], R55 ;  /* 0x00000e376e007986 */ /* 0x000fe2000c10151a */
[----:B------:R-:W-:Y:S04]  /*11ed0*/  SHF.R.U32.HI R47, RZ, 0x8, R47 ;  /* 0x00000008ff2f7819 */ /* 0x000fe8000001162f */
[----:B------:R-:W-:Y:S04]  /*11ee0*/  LOP3.LUT R47, R47, 0xffff, RZ, 0xc0, !PT ;  /* 0x0000ffff2f2f7812 */ /* 0x000fe800078ec0ff */
[----:B------:R-:W-:Y:S11]  /*11ef0*/  ISETP.LE.U32.AND P2, PT, R47, UR16, PT ;  /* 0x000000102f007c0c */ /* 0x000ff6000bf43070 */
[----:B------:R-:W-:Y:S02]  /*11f00*/  @!UPT UIADD3 URZ, URZ, URZ, URZ ;  /* 0x0000003f3f3ff290 */ /* 0x000fe4000fffe03f */
[----:B--2---:R-:W-:Y:S05]  /*11f10*/  @!P2 HADD2 R147, -R53.H0_H0, -RZ.H0_H0 ;  /* 0xa00000ff3593a230 */ /* 0x004fea0000000900 */
[----:B------:R-:W-:Y:S01]  /*11f20*/  PRMT R47, R147, 0x7610, R47 ;  /* 0x00007610932f7816 */ /* 0x000fe2000000002f */
[----:B------:R2:W-:Y:S03]  /*11f30*/  @!P2 STL.S16 [R1+0x12c], R147 ;  /* 0x00012c930100a387 */ /* 0x0005e60000100600 */
[----:B------:R-:W-:Y:S01]  /*11f40*/  @!P2 PRMT R53, R47, 0x5410, RZ ;  /* 0x000054102f35a816 */ /* 0x000fe200000000ff */
[----:B------:R4:W4:Y:S01]  /*11f50*/  LDL.S16 R132, [R1+0x120] ;  /* 0x0001200001847983 */ /* 0x0009220000100600 */
[----:B------:R-:W-:Y:S02]  /*11f60*/  ISETP.LE.U32.AND P2, PT, R42, UR16, PT ;  /* 0x000000102a007c0c */ /* 0x000fe4000bf43070 */
[C---:B------:R-:W-:Y:S01]  /*11f70*/  PRMT R42, R48.reuse, 0x7632, R42 ;  /* 0x00007632302a7816 */ /* 0x040fe2000000002a */
[----:B------:R-:W-:Y:S03]  /*11f80*/  STG.E.U16 [R110.64+0x10], R53 ;  /* 0x000010356e007986 */ /* 0x000fe6000c10151a */
[----:B------:R-:W-:Y:S07]  /*11f90*/  PRMT R47, R48, 0x5410, R42 ;  /* 0x00005410302f7816 */ /* 0x000fee000000002a */
[----:B------:R-:W-:Y:S05]  /*11fa0*/  @!P2 HADD2 R144, -R48.H0_H0, -RZ.H0_H0 ;  /* 0xa00000ff3090a230 */ /* 0x000fea0000000900 */
[----:B------:R-:W-:Y:S01]  /*11fb0*/  PRMT R106, R144, 0x7610, R106 ;  /* 0x00007610906a7816 */ /* 0x000fe2000000006a */
[----:B------:R-:W-:Y:S03]  /*11fc0*/  @!P2 STL.S16 [R1+0x128], R144 ;  /* 0x000128900100a387 */ /* 0x000fe60000100600 */
[----:B------:R-:W-:Y:S02]  /*11fd0*/  @!P2 PRMT R48, R106, 0x5410, RZ ;  /* 0x000054106a30a816 */ /* 0x000fe400000000ff */
[----:B------:R-:W-:Y:S01]  /*11fe0*/  ISETP.LE.U32.AND P2, PT, R78, UR16, PT ;  /* 0x000000104e007c0c */ /* 0x000fe2000bf43070 */
[----:B------:R-:W1:Y:S02]  /*11ff0*/  MUFU.EX2 R106, R101 ;  /* 0x00000065006a7308 */ /* 0x000e640000000800 */
[----:B------:R2:W-:Y:S10]  /*12000*/  STG.E.U16 [R108.64+0x10], R48 ;  /* 0x000010306c007986 */ /* 0x0005f4000c10151a */
[----:B------:R-:W-:Y:S05]  /*12010*/  @!P2 HADD2 R105, -R42.H0_H0, -RZ.H0_H0 ;  /* 0xa00000ff2a69a230 */ /* 0x000fea0000000900 */
[----:B------:R-:W-:Y:S01]  /*12020*/  PRMT R78, R105, 0x7610, R78 ;  /* 0x00007610694e7816 */ /* 0x000fe2000000004e */
[----:B------:R2:W-:Y:S03]  /*12030*/  @!P2 STL.S16 [R1+0x124], R105 ;  /* 0x000124690100a387 */ /* 0x0005e60000100600 */
[----:B------:R-:W-:Y:S01]  /*12040*/  @!P2 PRMT R42, R78, 0x5410, RZ ;  /* 0x000054104e2aa816 */ /* 0x000fe200000000ff */
[----:B---3--:R3:W3:Y:S01]  /*12050*/  LDL.S16 R154, [R1+0x11c] ;  /* 0x00011c00019a7983 */ /* 0x0086e20000100600 */
[----:B------:R-:W-:Y:S01]  /*12060*/  ISETP.LE.U32.AND P2, PT, R59, UR16, PT ;  /* 0x000000103b007c0c */ /* 0x000fe2000bf43070 */
[----:B-1----:R-:W-:Y:S01]  /*12070*/  FADD.FTZ R78, R52, R138 ;  /* 0x0000008a344e7221 */ /* 0x002fe20000010000 */
[----:B------:R-:W-:Y:S01]  /*12080*/  LOP3.LUT R138, R185, UR24, R182, 0x96, !PT ;  /* 0x00000018b98a7c12 */ /* 0x000fe2000f8e96b6 */
[----:B--2---:R1:W2:Y:S01]  /*12090*/  LDL.S16 R147, [R1+0x114] ;  /* 0x0001140001937983 */ /* 0x0042a20000100600 */
[C---:B------:R-:W-:Y:S01]  /*120a0*/  F2FP.PACK_AB R52, R205.reuse, R52 ;  /* 0x00000034cd34723e */ /* 0x040fe200000000ff */
[----:B------:R-:W-:Y:S01]  /*120b0*/  FADD.FTZ R78, R205, R78 ;  /* 0x0000004ecd4e7221 */ /* 0x000fe20000010000 */
[----:B------:R-:W-:Y:S01]  /*120c0*/  LOP3.LUT R55, R138, 0xffff, RZ, 0xc0, !PT ;  /* 0x0000ffff8a377812 */ /* 0x000fe200078ec0ff */
[----:B------:R1:W-:Y:S01]  /*120d0*/  STG.E.U16 [R108.64+0x12], R42 ;  /* 0x0000122a6c007986 */ /* 0x0003e2000c10151a */
[----:B------:R-:W-:Y:S01]  /*120e0*/  SHF.R.U32.HI R48, RZ, 0x18, R138 ;  /* 0x00000018ff307819 */ /* 0x000fe2000001168a */
[----:B------:R1:W1:Y:S01]  /*120f0*/  MUFU.EX2 R59, R60 ;  /* 0x0000003c003b7308 */ /* 0x0002620000000800 */
[----:B------:R-:W-:Y:S01]  /*12100*/  SHF.R.U32.HI R55, RZ, 0x8, R55 ;  /* 0x00000008ff377819 */ /* 0x000fe20000011637 */
[----:B------:R-:W-:Y:S03]  /*12110*/  FADD.FTZ R133, R106, R133 ;  /* 0x000000856a857221 */ /* 0x000fe60000010000 */
[----:B------:R-:W-:Y:S02]  /*12120*/  LOP3.LUT R53, R55, 0xffff, RZ, 0xc0, !PT ;  /* 0x0000ffff37357812 */ /* 0x000fe400078ec0ff */
[C---:B------:R-:W-:Y:S01]  /*12130*/  F2FP.PACK_AB R55, R181.reuse, R180 ;  /* 0x000000b4b537723e */ /* 0x040fe200000000ff */
[----:B------:R-:W-:Y:S01]  /*12140*/  FADD.FTZ R181, R181, R134 ;  /* 0x00000086b5b57221 */ /* 0x000fe20000010000 */
[----:B------:R-:W-:Y:S02]  /*12150*/  PRMT R105, R58, 0x5410, R40 ;  /* 0x000054103a697816 */ /* 0x000fe40000000028 */
[----:B------:R-:W-:Y:S02]  /*12160*/  @!P6 PRMT R58, R139, 0x5410, RZ ;  /* 0x000054108b3ae816 */ /* 0x000fe400000000ff */
[----:B------:R-:W-:Y:S01]  /*12170*/  @!P5 PRMT R40, R135, 0x5410, RZ ;  /* 0x000054108728d816 */ /* 0x000fe200000000ff */
[----:B------:R2:W2:Y:S01]  /*12180*/  LDL.S16 R139, [R1+0x118] ;  /* 0x00011800018b7983 */ /* 0x0004a20000100600 */
[----:B------:R-:W-:Y:S01]  /*12190*/  ISETP.LE.U32.AND P6, PT, R95, UR16, PT ;  /* 0x000000105f007c0c */ /* 0x000fe2000bfc3070 */
[----:B------:R4:W-:Y:S01]  /*121a0*/  MUFU.EX2 R135, R100 ;  /* 0x0000006400877308 */ /* 0x0009e20000000800 */
[----:B------:R-:W-:Y:S01]  /*121b0*/  SHF.R.U32.HI R95, RZ, 0x10, R184 ;  /* 0x00000010ff5f7819 */ /* 0x000fe200000116b8 */
[----:B------:R-:W-:Y:S03]  /*121c0*/  STG.E.U16 [R172.64+0x20], R58 ;  /* 0x0000203aac007986 */ /* 0x000fe6000c10151a */
[----:B------:R-:W-:Y:S01]  /*121d0*/  LOP3.LUT R95, R95, 0xff, RZ, 0xc0, !PT ;  /* 0x000000ff5f5f7812 */ /* 0x000fe200078ec0ff */
[----:B------:R-:W-:Y:S01]  /*121e0*/  STG.E.U16 [R172.64+0x22], R40 ;  /* 0x00002228ac007986 */ /* 0x000fe2000c10151a */
[----:B-1----:R-:W-:Y:S02]  /*121f0*/  PRMT R60, R63, 0x7632, R60 ;  /* 0x000076323f3c7816 */ /* 0x002fe4000000003c */
[----:B------:R-:W-:Y:S02]  /*12200*/  F2FP.PACK_AB R43, R104, R59 ;  /* 0x0000003b682b723e */ /* 0x000fe400000000ff */
[----:B------:R-:W-:Y:S01]  /*12210*/  PRMT R42, R51, 0x7632, R42 ;  /* 0x00007632332a7816 */ /* 0x000fe2000000002a */
[----:B----4-:R-:W-:Y:S05]  /*12220*/  @!P4 HADD2 R132, -R63.H0_H0, -RZ.H0_H0 ;  /* 0xa00000ff3f84c230 */ /* 0x010fea0000000900 */
[----:B------:R-:W-:Y:S01]  /*12230*/  PRMT R136, R132, 0x7610, R136 ;  /* 0x0000761084887816 */ /* 0x000fe20000000088 */
[----:B------:R1:W-:Y:S04]  /*12240*/  @!P4 STL.S16 [R1+0x120], R132 ;  /* 0x000120840100c387 */ /* 0x0003e80000100600 */
[----:B------:R4:W4:Y:S04]  /*12250*/  LDL.S16 R100, [R1+0x108] ;  /* 0x0001080001647983 */ /* 0x0009280000100600 */
[----:B------:R2:W4:Y:S01]  /*12260*/  LDL.S16 R144, [R1+0x104] ;  /* 0x0001040001907983 */ /* 0x0005220000100600 */
[----:B-1----:R-:W-:Y:S01]  /*12270*/  FADD.FTZ R132, R59, R137 ;  /* 0x000000893b847221 */ /* 0x002fe20000010000 */
[----:B------:R-:W-:Y:S01]  /*12280*/  LOP3.LUT R59, R138, 0xff, RZ, 0xc0, !PT ;  /* 0x000000ff8a3b7812 */ /* 0x000fe200078ec0ff */
[----:B------:R-:W-:Y:S02]  /*12290*/  MUFU.EX2 R137, R210 ;  /* 0x000000d200897308 */ /* 0x000fe40000000800 */
[----:B------:R-:W-:Y:S01]  /*122a0*/  FADD.FTZ R132, R104, R132 ;  /* 0x0000008468847221 */ /* 0x000fe20000010000 */
[----:B------:R-:W-:Y:S02]  /*122b0*/  PRMT R104, R63, 0x5410, R60 ;  /* 0x000054103f687816 */ /* 0x000fe4000000003c */
[----:B------:R-:W-:Y:S02]  /*122c0*/  @!P4 PRMT R63, R136, 0x5410, RZ ;  /* 0x00005410883fc816 */ /* 0x000fe400000000ff */
[----:B------:R-:W-:Y:S02]  /*122d0*/  ISETP.LE.U32.AND P4, PT, R59, UR16, PT ;  /* 0x000000103b007c0c */ /* 0x000fe4000bf83070 */
[----:B------:R-:W-:Y:S01]  /*122e0*/  PRMT R59, R61, 0x7632, R59 ;  /* 0x000076323d3b7816 */ /* 0x000fe2000000003b */
[----:B------:R-:W1:Y:S01]  /*122f0*/  MUFU.EX2 R136, R103 ;  /* 0x0000006700887308 */ /* 0x000e620000000800 */
[----:B------:R-:W-:Y:S01]  /*12300*/  STG.E.U16 [R188.64+0x20], R63 ;  /* 0x0000203fbc007986 */ /* 0x000fe2000c10151a */
[----:B---3--:R-:W-:Y:S05]  /*12310*/  @!P3 HADD2 R154, -R60.H0_H0, -RZ.H0_H0 ;  /* 0xa00000ff3c9ab230 */ /* 0x008fea0000000900 */
[----:B------:R-:W-:Y:S01]  /*12320*/  PRMT R101, R154, 0x7610, R101 ;  /* 0x000076109a657816 */ /* 0x000fe20000000065 */
[----:B------:R-:W-:Y:S03]  /*12330*/  @!P3 STL.S16 [R1+0x11c], R154 ;  /* 0x00011c9a0100b387 */ /* 0x000fe60000100600 */
[----:B------:R-:W-:Y:S01]  /*12340*/  @!P3 PRMT R60, R101, 0x5410, RZ ;  /* 0x00005410653cb816 */ /* 0x000fe200000000ff */
[----:B-1----:R-:W-:Y:S01]  /*12350*/  FADD.FTZ R78, R136, R78 ;  /* 0x0000004e884e7221 */ /* 0x002fe20000010000 */
[----:B------:R-:W-:Y:S02]  /*12360*/  PRMT R101, R61, 0x5410, R59 ;  /* 0x000054103d657816 */ /* 0x000fe4000000003b */
[----:B------:R-:W-:Y:S01]  /*12370*/  ISETP.LE.U32.AND P3, PT, R53, UR16, PT ;  /* 0x0000001035007c0c */ /* 0x000fe2000bf63070 */
[----:B------:R1:W-:Y:S01]  /*12380*/  STG.E.U16 [R188.64+0x22], R60 ;  /* 0x0000223cbc007986 */ /* 0x0003e2000c10151a */
[----:B------:R-:W-:Y:S02]  /*12390*/  SHF.R.U32.HI R53, RZ, 0x10, R138 ;  /* 0x00000010ff357819 */ /* 0x000fe4000001168a */
[----:B------:R3:W-:Y:S02]  /*123a0*/  MUFU.EX2 R138, R169 ;  /* 0x000000a9008a7308 */ /* 0x0007e40000000800 */
[----:B------:R-:W-:Y:S01]  /*123b0*/  LOP3.LUT R53, R53, 0xff, RZ, 0xc0, !PT ;  /* 0x000000ff35357812 */ /* 0x000fe200078ec0ff */
[----:B--2---:R-:W-:Y:S06]  /*123c0*/  @!P4 HADD2 R139, -R61.H0_H0, -RZ.H0_H0 ;  /* 0xa00000ff3d8bc230 */ /* 0x004fec0000000900 */
[----:B------:R-:W-:Y:S01]  /*123d0*/  @!P3 HADD2 R147, -R59.H0_H0, -RZ.H0_H0 ;  /* 0xa00000ff3b93b230 */ /* 0x000fe20000000900 */
[----:B------:R-:W-:Y:S01]  /*123e0*/  PRMT R103, R139, 0x7610, R103 ;  /* 0x000076108b677816 */ /* 0x000fe20000000067 */
[----:B------:R2:W-:Y:S03]  /*123f0*/  @!P4 STL.S16 [R1+0x118], R139 ;  /* 0x0001188b0100c387 */ /* 0x0005e60000100600 */
[----:B------:R-:W-:Y:S02]  /*12400*/  PRMT R146, R147, 0x7610, R146 ;  /* 0x0000761093927816 */ /* 0x000fe40000000092 */
[----:B------:R-:W-:Y:S01]  /*12410*/  @!P4 PRMT R61, R103, 0x5410, RZ ;  /* 0x00005410673dc816 */ /* 0x000fe200000000ff */
[----:B------:R3:W5:Y:S01]  /*12420*/  LDL.LU R210, [R1+0x204] ;  /* 0x0002040001d27983 */ /* 0x0007620000300800 */
[----:B------:R-:W-:Y:S02]  /*12430*/  ISETP.LE.U32.AND P4, PT, R53, UR16, PT ;  /* 0x0000001035007c0c */ /* 0x000fe4000bf83070 */
[----:B------:R-:W-:Y:S01]  /*12440*/  @!P3 PRMT R59, R146, 0x5410, RZ ;  /* 0x00005410923bb816 */ /* 0x000fe200000000ff */
[----:B------:R3:W4:Y:S01]  /*12450*/  LDL.S16 R103, [R1+0xf0] ;  /* 0x0000f00001677983 */ /* 0x0007220000100600 */
[----:B------:R-:W-:Y:S02]  /*12460*/  PRMT R53, R56, 0x7632, R53 ;  /* 0x0000763238357816 */ /* 0x000fe40000000035 */
[----:B-1----:R-:W-:Y:S01]  /*12470*/  F2FP.PACK_AB R60, R207, R168 ;  /* 0x000000a8cf3c723e */ /* 0x002fe200000000ff */
[----:B------:R-:W-:Y:S04]  /*12480*/  STG.E.U16 [R110.64+0x1e], R61 ;  /* 0x00001e3d6e007986 */ /* 0x000fe8000c10151a */
[----:B------:R1:W-:Y:S04]  /*12490*/  STG.E.U16 [R110.64+0x20], R59 ;  /* 0x0000203b6e007986 */ /* 0x0003e8000c10151a */
[----:B--2---:R2:W2:Y:S04]  /*124a0*/  LDL.S16 R139, [R1+0xf4] ;  /* 0x0000f400018b7983 */ /* 0x0044a80000100600 */
[----:B------:R-:W-:Y:S01]  /*124b0*/  @!P3 STL.S16 [R1+0x114], R147 ;  /* 0x000114930100b387 */ /* 0x000fe20000100600 */
[----:B------:R-:W-:Y:S02]  /*124c0*/  ISETP.LE.U32.AND P3, PT, R48, UR16, PT ;  /* 0x0000001030007c0c */ /* 0x000fe4000bf63070 */
[----:B------:R-:W-:Y:S01]  /*124d0*/  LOP3.LUT R48, R184, 0xff, RZ, 0xc0, !PT ;  /* 0x000000ffb8307812 */ /* 0x000fe200078ec0ff */
[----:B---3--:R3:W5:Y:S01]  /*124e0*/  LDL.LU R169, [R1+0x200] ;  /* 0x0002000001a97983 */ /* 0x0087620000300800 */
[----:B-1----:R-:W-:Y:S01]  /*124f0*/  MUFU.EX2 R59, R73 ;  /* 0x00000049003b7308 */ /* 0x002fe20000000800 */
[----:B----4-:R-:W-:Y:S08]  /*12500*/  @!P4 HADD2 R100, -R56.H0_H0, -RZ.H0_H0 ;  /* 0xa00000ff3864c230 */ /* 0x010ff00000000900 */
[----:B------:R-:W-:Y:S01]  /*12510*/  @!P3 HADD2 R144, -R53.H0_H0, -RZ.H0_H0 ;  /* 0xa00000ff3590b230 */ /* 0x000fe20000000900 */
[----:B------:R-:W-:Y:S01]  /*12520*/  PRMT R145, R100, 0x7610, R145 ;  /* 0x0000761064917816 */ /* 0x000fe20000000091 */
[----:B------:R1:W-:Y:S03]  /*12530*/  @!P4 STL.S16 [R1+0x108], R100 ;  /* 0x000108640100c387 */ /* 0x0003e60000100600 */
[----:B------:R-:W-:Y:S01]  /*12540*/  PRMT R143, R144, 0x7610, R143 ;  /* 0x00007610908f7816 */ /* 0x000fe2000000008f */
[----:B------:R4:W-:Y:S01]  /*12550*/  @!P3 STL.S16 [R1+0x104], R144 ;  /* 0x000104900100b387 */ /* 0x0009e20000100600 */
[----:B-1----:R-:W-:Y:S02]  /*12560*/  PRMT R100, R56, 0x5410, R53 ;  /* 0x0000541038647816 */ /* 0x002fe40000000035 */
[----:B------:R-:W-:Y:S02]  /*12570*/  @!P4 PRMT R56, R145, 0x5410, RZ ;  /* 0x000054109138c816 */ /* 0x000fe400000000ff */
[----:B------:R-:W-:Y:S01]  /*12580*/  @!P3 PRMT R53, R143, 0x5410, RZ ;  /* 0x000054108f35b816 */ /* 0x000fe200000000ff */
[----:B----4-:R-:W-:Y:S01]  /*12590*/  IMAD.U32 R144, RZ, RZ, UR21 ;  /* 0x00000015ff907e24 */ /* 0x010fe2000f8e00ff */
[----:B------:R-:W-:Y:S01]  /*125a0*/  ISETP.LE.U32.AND P4, PT, R48, UR16, PT ;  /* 0x0000001030007c0c */ /* 0x000fe2000bf83070 */
[----:B------:R-:W-:Y:S01]  /*125b0*/  STG.E.U16 [R108.64+0x20], R56 ;  /* 0x000020386c007986 */ /* 0x000fe2000c10151a */
[----:B------:R-:W-:Y:S02]  /*125c0*/  LOP3.LUT R48, R184, 0xffff, RZ, 0xc0, !PT ;  /* 0x0000ffffb8307812 */ /* 0x000fe400078ec0ff */
[----:B------:R-:W-:Y:S01]  /*125d0*/  LOP3.LUT R144, R163, UR5, R144, 0x96, !PT ;  /* 0x00000005a3907c12 */ /* 0x000fe2000f8e9690 */
[----:B------:R-:W-:Y:S01]  /*125e0*/  STG.E.U16 [R108.64+0x22], R53 ;  /* 0x000022356c007986 */ /* 0x000fe2000c10151a */
[----:B------:R-:W-:Y:S01]  /*125f0*/  SHF.R.U32.HI R48, RZ, 0x8, R48 ;  /* 0x00000008ff307819 */ /* 0x000fe20000011630 */
[----:B------:R-:W-:Y:S02]  /*12600*/  UIADD3 UR5, UR28, 0x2, URZ ;  /* 0x000000021c057890 */ /* 0x000fe4000fffe03f */
[----:B------:R-:W-:Y:S01]  /*12610*/  IMAD.WIDE.U32 R144, R144, -0x326172a9, RZ ;  /* 0xcd9e8d5790907825 */ /* 0x000fe200078e00ff */
[----:B------:R-:W-:Y:S01]  /*12620*/  LOP3.LUT R48, R48, 0xffff, RZ, 0xc0, !PT ;  /* 0x0000ffff30307812 */ /* 0x000fe200078ec0ff */
[----:B------:R-:W-:Y:S03]  /*12630*/  UIADD3 UR28, UR28, 0x3, URZ ;  /* 0x000000031c1c7890 */ /* 0x000fe6000fffe03f */
[--C-:B------:R-:W-:Y:S02]  /*12640*/  LOP3.LUT R40, R151, UR25, R144.reuse, 0x96, !PT ;  /* 0x0000001997287c12 */ /* 0x100fe4000f8e9690 */
[----:B------:R-:W-:Y:S02]  /*12650*/  ISETP.LE.U32.AND P3, PT, R48, UR16, PT ;  /* 0x0000001030007c0c */ /* 0x000fe4000bf63070 */
[----:B------:R-:W-:Y:S02]  /*12660*/  F2FP.PACK_AB R48, R135, R106 ;  /* 0x0000006a8730723e */ /* 0x000fe400000000ff */
[----:B------:R-:W-:Y:S02]  /*12670*/  F2FP.PACK_AB R106, R176, R177 ;  /* 0x000000b1b06a723e */ /* 0x000fe400000000ff */
[----:B------:R-:W-:Y:S01]  /*12680*/  LOP3.LUT R144, R141, UR25, R144, 0x96, !PT ;  /* 0x000000198d907c12 */ /* 0x000fe2000f8e9690 */
[----:B------:R-:W-:Y:S05]  /*12690*/  @!P6 HADD2 R103, -R42.H0_H0, -RZ.H0_H0 ;  /* 0xa00000ff2a67e230 */ /* 0x000fea0000000900 */
[----:B------:R-:W-:Y:S01]  /*126a0*/  PRMT R134, R103, 0x7610, R134 ;  /* 0x0000761067867816 */ /* 0x000fe20000000086 */
[----:B--2---:R-:W-:Y:S05]  /*126b0*/  @!P0 HADD2 R139, -R51.H0_H0, -RZ.H0_H0 ;  /* 0xa00000ff338b8230 */ /* 0x004fea0000000900 */
[----:B------:R-:W-:Y:S01]  /*126c0*/  PRMT R142, R139, 0x7610, R142 ;  /* 0x000076108b8e7816 */ /* 0x000fe2000000008e */
[----:B------:R1:W-:Y:S04]  /*126d0*/  @!P0 STL.S16 [R1+0xf4], R139 ;  /* 0x0000f48b01008387 */ /* 0x0003e80000100600 */
[----:B------:R2:W-:Y:S04]  /*126e0*/  @!P6 STL.S16 [R1+0xf0], R103 ;  /* 0x0000f0670100e387 */ /* 0x0005e80000100600 */
[----:B------:R3:W4:Y:S04]  /*126f0*/  LDL.S16 R204, [R1+0x110] ;  /* 0x0001100001cc7983 */ /* 0x0007280000100600 */
[----:B------:R3:W3:Y:S04]  /*12700*/  LDL.S16 R180, [R1+0x10c] ;  /* 0x00010c0001b47983 */ /* 0x0006e80000100600 */
[----:B------:R3:W3:Y:S04]  /*12710*/  LDL.S16 R159, [R1+0x100] ;  /* 0x00010000019f7983 */ /* 0x0006e80000100600 */
[----:B------:R3:W3:Y:S01]  /*12720*/  LDL.S16 R158, [R1+0xfc] ;  /* 0x0000fc00019e7983 */ /* 0x0006e20000100600 */
[----:B-1----:R-:W-:Y:S02]  /*12730*/  FADD.FTZ R139, R135, R133 ;  /* 0x00000085878b7221 */ /* 0x002fe40000010000 */
[----:B------:R1:W1:Y:S01]  /*12740*/  MUFU.EX2 R133, R68 ;  /* 0x0000004400857308 */ /* 0x0002620000000800 */
[----:B------:R-:W-:Y:S01]  /*12750*/  FADD.FTZ R135, R177, R181 ;  /* 0x000000b5b1877221 */ /* 0x000fe20000010000 */
[----:B--2---:R-:W-:Y:S02]  /*12760*/  PRMT R103, R51, 0x5410, R42 ;  /* 0x0000541033677816 */ /* 0x004fe4000000002a */
[----:B------:R-:W-:Y:S01]  /*12770*/  @!P0 PRMT R51, R142, 0x5410, RZ ;  /* 0x000054108e338816 */ /* 0x000fe200000000ff */
[----:B------:R-:W-:Y:S01]  /*12780*/  FADD.FTZ R135, R176, R135 ;  /* 0x00000087b0877221 */ /* 0x000fe20000010000 */
[----:B------:R-:W-:Y:S02]  /*12790*/  ISETP.LE.U32.AND P0, PT, R95, UR16, PT ;  /* 0x000000105f007c0c */ /* 0x000fe4000bf03070 */
[----:B------:R-:W-:Y:S01]  /*127a0*/  @!P6 PRMT R42, R134, 0x5410, RZ ;  /* 0x00005410862ae816 */ /* 0x000fe200000000ff */
[----:B------:R2:W-:Y:S01]  /*127b0*/  STG.E.U16 [R172.64+0x30], R51 ;  /* 0x00003033ac007986 */ /* 0x0005e2000c10151a */
[----:B------:R-:W-:Y:S01]  /*127c0*/  ISETP.LE.U32.AND P6, PT, R94, UR16, PT ;  /* 0x000000105e007c0c */ /* 0x000fe2000bfc3070 */
[----:B------:R2:W2:Y:S02]  /*127d0*/  MUFU.EX2 R95, R102 ;  /* 0x00000066005f7308 */ /* 0x0004a40000000800 */
[----:B------:R-:W-:Y:S08]  /*127e0*/  STG.E.U16 [R172.64+0x32], R42 ;  /* 0x0000322aac007986 */ /* 0x000ff0000c10151a */
[----:B------:R2:W2:Y:S01]  /*127f0*/  MUFU.EX2 R134, R70 ;  /* 0x0000004600867308 */ /* 0x0004a20000000800 */
[----:B-1----:R-:W-:Y:S04]  /*12800*/  SHF.R.U32.HI R68, RZ, 0x18, R184 ;  /* 0x00000018ff447819 */ /* 0x002fe800000116b8 */
[----:B------:R-:W-:Y:S02]  /*12810*/  ISETP.LE.U32.AND P5, PT, R68, UR16, PT ;  /* 0x0000001044007c0c */ /* 0x000fe4000bfa3070 */
[C---:B------:R-:W-:Y:S01]  /*12820*/  F2FP.PACK_AB R68, R203.reuse, R136 ;  /* 0x00000088cb44723e */ /* 0x040fe200000000ff */
[----:B------:R-:W-:Y:S01]  /*12830*/  FADD.FTZ R203, R203, R78 ;  /* 0x0000004ecbcb7221 */ /* 0x000fe20000010000 */
[----:B------:R-:W-:Y:S01]  /*12840*/  LOP3.LUT R78, R145, UR23, R208, 0x96, !PT ;  /* 0x00000017914e7c12 */ /* 0x000fe2000f8e96d0 */
[----:B--2---:R-:W-:Y:S01]  /*12850*/  FADD.FTZ R102, R137, R132 ;  /* 0x0000008489667221 */ /* 0x004fe20000010000 */
[----:B------:R-:W-:Y:S03]  /*12860*/  PRMT R51, R54, 0x7632, R51 ;  /* 0x0000763236337816 */ /* 0x000fe60000000033 */
[----:B------:R-:W-:Y:S01]  /*12870*/  IMAD.WIDE.U32 R142, R78, -0x2daee0ad, RZ ;  /* 0xd2511f534e8e7825 */ /* 0x000fe200078e00ff */
[----:B------:R-:W-:Y:S03]  /*12880*/  F2FP.PACK_AB R78, R133, R202 ;  /* 0x000000ca854e723e */ /* 0x000fe600000000ff */
[----:B------:R-:W-:Y:S01]  /*12890*/  FADD.FTZ R132, R202, R139 ;  /* 0x0000008bca847221 */ /* 0x000fe20000010000 */
[----:B------:R-:W-:Y:S01]  /*128a0*/  LOP3.LUT R58, R143, UR22, R170, 0x96, !PT ;  /* 0x000000168f3a7c12 */ /* 0x000fe2000f8e96aa */
[----:B------:R-:W-:Y:S01]  /*128b0*/  FADD.FTZ R203, R95, R203 ;  /* 0x000000cb5fcb7221 */ /* 0x000fe20000010000 */
[C---:B------:R-:W-:Y:S01]  /*128c0*/  F2FP.PACK_AB R70, R138.reuse, R137 ;  /* 0x000000898a46723e */ /* 0x040fe200000000ff */
[----:B------:R-:W-:Y:S02]  /*128d0*/  FADD.FTZ R102, R138, R102 ;  /* 0x000000668a667221 */ /* 0x000fe40000010000 */
[----:B------:R-:W-:Y:S04]  /*128e0*/  IMAD.WIDE.U32 R146, R58, -0x326172a9, RZ ;  /* 0xcd9e8d573a927825 */ /* 0x000fe800078e00ff */
[----:B------:R-:W-:Y:S01]  /*128f0*/  FADD.FTZ R63, R168, R102 ;  /* 0x00000066a83f7221 */ /* 0x000fe20000010000 */
[----:B------:R-:W-:Y:S01]  /*12900*/  LOP3.LUT R58, R147, UR19, R150, 0x96, !PT ;  /* 0x00000013933a7c12 */ /* 0x000fe2000f8e9696 */
[----:B------:R-:W-:Y:S04]  /*12910*/  IMAD.WIDE.U32 R136, R40, -0x2daee0ad, RZ ;  /* 0xd2511f5328887825 */ /* 0x000fe800078e00ff */
[----:B------:R-:W-:Y:S01]  /*12920*/  IMAD.WIDE.U32 R138, R58, -0x2daee0ad, RZ ;  /* 0xd2511f533a8a7825 */ /* 0x000fe200078e00ff */
[----:B------:R-:W-:Y:S02]  /*12930*/  LOP3.LUT R40, R137, UR18, R142, 0x96, !PT ;  /* 0x0000001289287c12 */ /* 0x000fe4000f8e968e */
[C---:B------:R-:W-:Y:S01]  /*12940*/  F2FP.PACK_AB R58, R134.reuse, R95 ;  /* 0x0000005f863a723e */ /* 0x040fe200000000ff */
[----:B------:R-:W-:Y:S01]  /*12950*/  FADD.FTZ R95, R134, R203 ;  /* 0x000000cb865f7221 */ /* 0x000fe20000010000 */
[----:B------:R-:W-:Y:S01]  /*12960*/  LOP3.LUT R176, R139, UR13, R136, 0x96, !PT ;  /* 0x0000000d8bb07c12 */ /* 0x000fe2000f8e9688 */
[----:B------:R-:W1:Y:S01]  /*12970*/  MUFU.EX2 R142, R175 ;  /* 0x000000af008e7308 */ /* 0x000e620000000800 */
[----:B------:R-:W-:Y:S02]  /*12980*/  FADD.FTZ R132, R133, R132 ;  /* 0x0000008485847221 */ /* 0x000fe40000010000 */
[----:B------:R-:W-:Y:S01]  /*12990*/  IMAD.WIDE.U32 R154, R40, -0x326172a9, RZ ;  /* 0xcd9e8d57289a7825 */ /* 0x000fe200078e00ff */
[----:B------:R-:W-:Y:S03]  /*129a0*/  PRMT R40, R50, 0x7632, R40 ;  /* 0x0000763232287816 */ /* 0x000fe60000000028 */
[----:B------:R-:W-:Y:S01]  /*129b0*/  IMAD.WIDE.U32 R176, R176, -0x326172a9, RZ ;  /* 0xcd9e8d57b0b07825 */ /* 0x000fe200078e00ff */
[----:B------:R-:W-:Y:S02]  /*129c0*/  LOP3.LUT R136, R155, UR14, R146, 0x96, !PT ;  /* 0x0000000e9b887c12 */ /* 0x000fe4000f8e9692 */
[----:B------:R-:W-:Y:S01]  /*129d0*/  PRMT R102, R50, 0x5410, R40 ;  /* 0x0000541032667816 */ /* 0x000fe20000000028 */
[----:B------:R2:W2:Y:S01]  /*129e0*/  MUFU.EX2 R139, R174 ;  /* 0x000000ae008b7308 */ /* 0x0004a20000000800 */
[----:B------:R-:W-:Y:S01]  /*129f0*/  LOP3.LUT R154, R177, UR10, R154, 0x96, !PT ;  /* 0x0000000ab19a7c12 */ /* 0x000fe2000f8e969a */
[----:B------:R-:W-:Y:S04]  /*12a00*/  IMAD.WIDE.U32 R136, R136, -0x2daee0ad, RZ ;  /* 0xd2511f5388887825 */ /* 0x000fe800078e00ff */
[----:B------:R-:W-:Y:S04]  /*12a10*/  FADD.FTZ R63, R207, R63 ;  /* 0x0000003fcf3f7221 */ /* 0x000fe80000010000 */
[----:B------:R2:W-:Y:S01]  /*12a20*/  MUFU.EX2 R133, R71 ;  /* 0x0000004700857308 */ /* 0x0005e20000000800 */
[----:B------:R-:W-:Y:S02]  /*12a30*/  FADD.FTZ R63, R167, R63 ;  /* 0x0000003fa73f7221 */ /* 0x000fe40000010000 */
[----:B-1----:R-:W-:Y:S01]  /*12a40*/  FADD.FTZ R135, R142, R135 ;  /* 0x000000878e877221 */ /* 0x002fe20000010000 */
[----:B--2---:R-:W-:Y:S02]  /*12a50*/  LOP3.LUT R174, R137, UR9, R138, 0x96, !PT ;  /* 0x0000000989ae7c12 */ /* 0x004fe4000f8e968a */
[----:B------:R-:W-:Y:S04]  /*12a60*/  F2FP.PACK_AB R73, R139, R142 ;  /* 0x0000008e8b49723e */ /* 0x000fe800000000ff */
[----:B------:R-:W1:Y:S01]  /*12a70*/  MUFU.EX2 R138, R99 ;  /* 0x00000063008a7308 */ /* 0x000e620000000800 */
[----:B------:R-:W-:Y:S05]  /*12a80*/  IMAD.WIDE.U32 R174, R174, -0x326172a9, RZ ;  /* 0xcd9e8d57aeae7825 */ /* 0x000fea00078e00ff */
[----:B------:R-:W-:Y:S04]  /*12a90*/  LOP3.LUT R71, R175, UR4, R176, 0x96, !PT ;  /* 0x00000004af477c12 */ /* 0x000fe8000f8e96b0 */
[----:B------:R-:W-:Y:S02]  /*12aa0*/  LOP3.LUT R61, R71, 0xff, RZ, 0xc0, !PT ;  /* 0x000000ff473d7812 */ /* 0x000fe400078ec0ff */
[----:B------:R-:W-:Y:S01]  /*12ab0*/  SHF.R.U32.HI R53, RZ, 0x18, R71 ;  /* 0x00000018ff357819 */ /* 0x000fe20000011647 */
[----:B-1----:R-:W-:Y:S01]  /*12ac0*/  FADD.FTZ R95, R138, R95 ;  /* 0x0000005f8a5f7221 */ /* 0x002fe20000010000 */
[----:B----4-:R-:W-:Y:S02]  /*12ad0*/  @!P6 HADD2 R204, -R50.H0_H0, -RZ.H0_H0 ;  /* 0xa00000ff32cce230 */ /* 0x010fe40000000900 */
[----:B---3--:R-:W-:Y:S03]  /*12ae0*/  @!P2 HADD2 R180, -R40.H0_H0, -RZ.H0_H0 ;  /* 0xa00000ff28b4a230 */ /* 0x008fe60000000900 */
[----:B------:R-:W-:Y:S01]  /*12af0*/  PRMT R137, R204, 0x7610, R137 ;  /* 0x00007610cc897816 */ /* 0x000fe20000000089 */
[----:B------:R1:W-:Y:S01]  /*12b00*/  @!P6 STL.S16 [R1+0x110], R204 ;  /* 0x000110cc0100e387 */ /* 0x0003e20000100600 */
[----:B------:R-:W-:Y:S02]  /*12b10*/  @!P4 HADD2 R159, -R57.H0_H0, -RZ.H0_H0 ;  /* 0xa00000ff399fc230 */ /* 0x000fe40000000900 */
[----:B------:R-:W-:Y:S01]  /*12b20*/  @!P6 PRMT R50, R137, 0x5410, RZ ;  /* 0x000054108932e816 */ /* 0x000fe200000000ff */
[----:B------:R-:W-:Y:S01]  /*12b30*/  @!P2 STL.S16 [R1+0x10c], R180 ;  /* 0x00010cb40100a387 */ /* 0x000fe20000100600 */
[----:B------:R-:W-:Y:S01]  /*12b40*/  ISETP.LE.U32.AND P6, PT, R61, UR16, PT ;  /* 0x000000103d007c0c */ /* 0x000fe2000bfc3070 */
[----:B------:R-:W-:Y:S01]  /*12b50*/  FADD.FTZ R137, R139, R135 ;  /* 0x000000878b897221 */ /* 0x000fe20000010000 */
[----:B------:R-:W-:Y:S01]  /*12b60*/  LOP3.LUT R61, R71, 0xffff, RZ, 0xc0, !PT ;  /* 0x0000ffff473d7812 */ /* 0x000fe200078ec0ff */
[----:B------:R-:W-:Y:S01]  /*12b70*/  @!P4 STL.S16 [R1+0x100], R159 ;  /* 0x0001009f0100c387 */ /* 0x000fe20000100600 */
[----:B------:R-:W-:Y:S01]  /*12b80*/  PRMT R99, R180, 0x7610, R99 ;  /* 0x00007610b4637816 */ /* 0x000fe20000000063 */
[----:B------:R2:W-:Y:S01]  /*12b90*/  MUFU.EX2 R135, R69 ;  /* 0x0000004500877308 */ /* 0x0005e20000000800 */
[----:B------:R-:W-:Y:S01]  /*12ba0*/  SHF.R.U32.HI R56, RZ, 0x8, R61 ;  /* 0x00000008ff387819 */ /* 0x000fe2000001163d */
[----:B------:R-:W-:Y:S01]  /*12bb0*/  STG.E.U16 [R188.64+0x30], R50 ;  /* 0x00003032bc007986 */ /* 0x000fe2000c10151a */
[----:B------:R-:W-:Y:S02]  /*12bc0*/  @!P2 PRMT R40, R99, 0x5410, RZ ;  /* 0x000054106328a816 */ /* 0x000fe400000000ff */
[----:B------:R-:W-:Y:S02]  /*12bd0*/  LOP3.LUT R61, R56, 0xffff, RZ, 0xc0, !PT ;  /* 0x0000ffff383d7812 */ /* 0x000fe400078ec0ff */
[----:B------:R-:W-:Y:S01]  /*12be0*/  PRMT R56, R57, 0x7632, R56 ;  /* 0x0000763239387816 */ /* 0x000fe20000000038 */
[----:B------:R-:W-:Y:S01]  /*12bf0*/  STG.E.U16 [R188.64+0x32], R40 ;  /* 0x00003228bc007986 */ /* 0x000fe2000c10151a */
[----:B------:R-:W-:Y:S02]  /*12c00*/  ISETP.LE.U32.AND P2, PT, R61, UR16, PT ;  /* 0x000000103d007c0c */ /* 0x000fe4000bf43070 */
[----:B------:R-:W-:Y:S01]  /*12c10*/  PRMT R134, R159, 0x7610, R134 ;  /* 0x000076109f867816 */ /* 0x000fe20000000086 */
[----:B------:R-:W-:Y:S01]  /*12c20*/  @!P3 HADD2 R158, -R56.H0_H0, -RZ.H0_H0 ;  /* 0xa00000ff389eb230 */ /* 0x000fe20000000900 */
[----:B------:R-:W-:Y:S01]  /*12c30*/  PRMT R99, R57, 0x5410, R56 ;  /* 0x0000541039637816 */ /* 0x000fe20000000038 */
[----:B------:R3:W3:Y:S01]  /*12c40*/  MUFU.EX2 R61, R121 ;  /* 0x00000079003d7308 */ /* 0x0006e20000000800 */
[----:B------:R-:W-:Y:S02]  /*12c50*/  @!P4 PRMT R57, R134, 0x5410, RZ ;  /* 0x000054108639c816 */ /* 0x000fe400000000ff */
[----:B------:R-:W-:Y:S01]  /*12c60*/  ISETP.LE.U32.AND P4, PT, R53, UR16, PT ;  /* 0x0000001035007c0c */ /* 0x000fe2000bf83070 */
[----:B------:R3:W-:Y:S01]  /*12c70*/  @!P3 STL.S16 [R1+0xfc], R158 ;  /* 0x0000fc9e0100b387 */ /* 0x0007e20000100600 */
[----:B------:R-:W-:Y:S01]  /*12c80*/  LOP3.LUT R53, R145, UR23, R160, 0x96, !PT ;  /* 0x0000001791357c12 */ /* 0x000fe2000f8e96a0 */
[----:B------:R-:W-:Y:S01]  /*12c90*/  IMAD.WIDE.U32 R144, R144, -0x2daee0ad, RZ ;  /* 0xd2511f5390907825 */ /* 0x000fe200078e00ff */
[----:B------:R-:W-:Y:S01]  /*12ca0*/  SHF.R.U32.HI R71, RZ, 0x10, R71 ;  /* 0x00000010ff477819 */ /* 0x000fe20000011647 */
[----:B------:R3:W4:Y:S01]  /*12cb0*/  LDL.S16 R205, [R1+0xe8] ;  /* 0x0000e80001cd7983 */ /* 0x0007220000100600 */
[----:B------:R-:W-:Y:S01]  /*12cc0*/  PRMT R94, R158, 0x7610, R94 ;  /* 0x000076109e5e7816 */ /* 0x000fe2000000005e */
[----:B------:R-:W3:Y:S01]  /*12cd0*/  MUFU.EX2 R134, R178 ;  /* 0x000000b200867308 */ /* 0x000ee20000000800 */
[----:B------:R-:W-:Y:S01]  /*12ce0*/  LOP3.LUT R71, R71, 0xff, RZ, 0xc0, !PT ;  /* 0x000000ff47477812 */ /* 0x000fe200078ec0ff */
[----:B-1----:R1:W4:Y:S01]  /*12cf0*/  LDL.S16 R204, [R1+0xf8] ;  /* 0x0000f80001cc7983 */ /* 0x0023220000100600 */
[----:B------:R-:W-:Y:S01]  /*12d00*/  @!P3 PRMT R56, R94, 0x5410, RZ ;  /* 0x000054105e38b816 */ /* 0x000fe200000000ff */
[----:B------:R-:W-:Y:S01]  /*12d10*/  IMAD.WIDE.U32 R146, R53, -0x2daee0ad, RZ ;  /* 0xd2511f5335927825 */ /* 0x000fe200078e00ff */
[----:B------:R-:W-:Y:S01]  /*12d20*/  ISETP.LE.U32.AND P3, PT, R71, UR16, PT ;  /* 0x0000001047007c0c */ /* 0x000fe2000bf63070 */
[----:B------:R1:W4:Y:S01]  /*12d30*/  LDL.S16 R206, [R1+0xec] ;  /* 0x0000ec0001ce7983 */ /* 0x0003220000100600 */
[C---:B--2---:R-:W-:Y:S01]  /*12d40*/  F2FP.PACK_AB R69, R59.reuse, R138 ;  /* 0x0000008a3b45723e */ /* 0x044fe200000000ff */
[----:B------:R-:W-:Y:S01]  /*12d50*/  FADD.FTZ R59, R59, R95 ;  /* 0x0000005f3b3b7221 */ /* 0x000fe20000010000 */
[----:B------:R-:W-:Y:S01]  /*12d60*/  LOP3.LUT R71, R147, UR22, R148, 0x96, !PT ;  /* 0x0000001693477c12 */ /* 0x000fe2000f8e9694 */
[----:B------:R1:W2:Y:S01]  /*12d70*/  LDL.S16 R202, [R1+0xe4] ;  /* 0x0000e40001ca7983 */ /* 0x0002a20000100600 */
[----:B------:R-:W-:Y:S01]  /*12d80*/  LOP3.LUT R53, R145, UR18, R146, 0x96, !PT ;  /* 0x0000001291357c12 */ /* 0x000fe2000f8e9692 */
[----:B------:R-:W-:Y:S02]  /*12d90*/  FADD.FTZ R94, R179, R132 ;  /* 0x00000084b35e7221 */ /* 0x000fe40000010000 */
[----:B------:R-:W-:Y:S01]  /*12da0*/  IMAD.WIDE.U32 R142, R71, -0x326172a9, RZ ;  /* 0xcd9e8d57478e7825 */ /* 0x000fe200078e00ff */
[C---:B------:R-:W-:Y:S01]  /*12db0*/  F2FP.PACK_AB R71, R133.reuse, R179 ;  /* 0x000000b38547723e */ /* 0x040fe200000000ff */
[----:B------:R-:W-:Y:S01]  /*12dc0*/  STG.E.U16 [R110.64+0x2e], R57 ;  /* 0x00002e396e007986 */ /* 0x000fe2000c10151a */
[----:B------:R-:W-:Y:S01]  /*12dd0*/  MUFU.EX2 R132, R67 ;  /* 0x0000004300847308 */ /* 0x000fe20000000800 */
[----:B------:R-:W-:Y:S01]  /*12de0*/  FADD.FTZ R94, R133, R94 ;  /* 0x0000005e855e7221 */ /* 0x000fe20000010000 */
[----:B---3--:R-:W-:Y:S01]  /*12df0*/  LOP3.LUT R121, R143, UR19, R140, 0x96, !PT ;  /* 0x000000138f797c12 */ /* 0x008fe2000f8e968c */
[----:B------:R-:W-:Y:S01]  /*12e00*/  IMAD.WIDE.U32 R158, R53, -0x326172a9, RZ ;  /* 0xcd9e8d57359e7825 */ /* 0x000fe200078e00ff */
[----:B------:R-:W-:Y:S01]  /*12e10*/  F2FP.PACK_AB R53, R61, R167 ;  /* 0x000000a73d35723e */ /* 0x000fe200000000ff */
[----:B------:R3:W-:Y:S01]  /*12e20*/  STG.E.U16 [R110.64+0x30], R56 ;  /* 0x000030386e007986 */ /* 0x0007e2000c10151a */
[----:B------:R-:W-:Y:S01]  /*12e30*/  F2FP.PACK_AB R50, R135, R134 ;  /* 0x000000868732723e */ /* 0x000fe200000000ff */
[----:B------:R-:W-:Y:S01]  /*12e40*/  FADD.FTZ R137, R134, R137 ;  /* 0x0000008986897221 */ /* 0x000fe20000010000 */
[----:B------:R-:W-:Y:S02]  /*12e50*/  LOP3.LUT R138, R159, UR14, R142, 0x96, !PT ;  /* 0x0000000e9f8a7c12 */ /* 0x000fe4000f8e968e */
[----:B------:R-:W1:Y:S01]  /*12e60*/  MUFU.EX2 R133, R97 ;  /* 0x0000006100857308 */ /* 0x000e620000000800 */
[----:B------:R-:W-:Y:S04]  /*12e70*/  IMAD.WIDE.U32 R178, R121, -0x2daee0ad, RZ ;  /* 0xd2511f5379b27825 */ /* 0x000fe800078e00ff */
[----:B------:R-:W-:Y:S01]  /*12e80*/  IMAD.WIDE.U32 R138, R138, -0x2daee0ad, RZ ;  /* 0xd2511f538a8a7825 */ /* 0x000fe200078e00ff */
[----:B------:R-:W-:Y:S03]  /*12e90*/  LOP3.LUT R180, R179, UR13, R144, 0x96, !PT ;  /* 0x0000000db3b47c12 */ /* 0x000fe6000f8e9690 */
[----:B------:R-:W-:Y:S01]  /*12ea0*/  FADD.FTZ R135, R135, R137 ;  /* 0x0000008987877221 */ /* 0x000fe20000010000 */
[----:B------:R-:W-:Y:S01]  /*12eb0*/  LOP3.LUT R178, R139, UR9, R178, 0x96, !PT ;  /* 0x000000098bb27c12 */ /* 0x000fe2000f8e96b2 */
[----:B------:R3:W3:Y:S01]  /*12ec0*/  MUFU.EX2 R121, R98 ;  /* 0x0000006200797308 */ /* 0x0006e20000000800 */
[----:B------:R-:W-:Y:S02]  /*12ed0*/  FADD.FTZ R61, R61, R63 ;  /* 0x0000003f3d3d7221 */ /* 0x000fe40000010000 */
[----:B------:R-:W-:Y:S04]  /*12ee0*/  IMAD.WIDE.U32 R180, R180, -0x326172a9, RZ ;  /* 0xcd9e8d57b4b47825 */ /* 0x000fe800078e00ff */
[----:B------:R-:W-:Y:S01]  /*12ef0*/  IMAD.WIDE.U32 R178, R178, -0x326172a9, RZ ;  /* 0xcd9e8d57b2b27825 */ /* 0x000fe200078e00ff */
[----:B------:R-:W-:Y:S04]  /*12f00*/  LOP3.LUT R158, R181, UR10, R158, 0x96, !PT ;  /* 0x0000000ab59e7c12 */ /* 0x000fe8000f8e969e */
[----:B------:R-:W-:Y:S01]  /*12f10*/  LOP3.LUT R95, R179, UR4, R180, 0x96, !PT ;  /* 0x00000004b35f7c12 */ /* 0x000fe2000f8e96b4 */
[----:B-1----:R-:W-:Y:S01]  /*12f20*/  FADD.FTZ R94, R133, R94 ;  /* 0x0000005e855e7221 */ /* 0x002fe20000010000 */
[C---:B------:R-:W-:Y:S01]  /*12f30*/  F2FP.PACK_AB R67, R132.reuse, R133 ;  /* 0x000000858443723e */ /* 0x040fe200000000ff */
[----:B------:R-:W-:Y:S01]  /*12f40*/  FADD.FTZ R133, R201, R59 ;  /* 0x0000003bc9857221 */ /* 0x000fe20000010000 */
[----:B------:R-:W-:Y:S01]  /*12f50*/  LOP3.LUT R42, R95, 0xff, RZ, 0xc0, !PT ;  /* 0x000000ff5f2a7812 */ /* 0x000fe200078ec0ff */
[----:B------:R-:W-:Y:S01]  /*12f60*/  FADD.FTZ R132, R132, R94 ;  /* 0x0000005e84847221 */ /* 0x000fe20000010000 */
[----:B------:R-:W-:Y:S01]  /*12f70*/  SHF.R.U32.HI R40, RZ, 0x18, R95 ;  /* 0x00000018ff287819 */ /* 0x000fe2000001165f */
[----:B------:R1:W1:Y:S01]  /*12f80*/  MUFU.EX2 R94, R96 ;  /* 0x00000060005e7308 */ /* 0x0002620000000800 */
[----:B---3--:R-:W-:Y:S02]  /*12f90*/  LOP3.LUT R56, R178, 0xff, RZ, 0xc0, !PT ;  /* 0x000000ffb2387812 */ /* 0x008fe400078ec0ff */
[----:B------:R-:W-:Y:S02]  /*12fa0*/  PRMT R98, R54, 0x5410, R51 ;  /* 0x0000541036627816 */ /* 0x000fe40000000033 */
[C---:B------:R-:W-:Y:S01]  /*12fb0*/  F2FP.PACK_AB R59, R121.reuse, R201 ;  /* 0x000000c9793b723e */ /* 0x040fe200000000ff */
[----:B------:R-:W-:Y:S04]  /*12fc0*/  FADD.FTZ R121, R121, R133 ;  /* 0x0000008579797221 */ /* 0x000fe80000010000 */
[----:B------:R3:W-:Y:S01]  /*12fd0*/  MUFU.EX2 R133, R66 ;  /* 0x0000004200857308 */ /* 0x0007e20000000800 */
[----:B------:R-:W-:Y:S01]  /*12fe0*/  FADD.FTZ R121, R200, R121 ;  /* 0x00000079c8797221 */ /* 0x000fe20000010000 */
[----:B-1----:R-:W-:Y:S01]  /*12ff0*/  SHF.R.U32.HI R96, RZ, 0x10, R95 ;  /* 0x00000010ff607819 */ /* 0x002fe2000001165f */
[----:B------:R-:W-:Y:S01]  /*13000*/  FADD.FTZ R132, R94, R132 ;  /* 0x000000845e847221 */ /* 0x000fe20000010000 */
[----:B----4-:R-:W-:Y:S02]  /*13010*/  @!P0 HADD2 R205, -R54.H0_H0, -RZ.H0_H0 ;  /* 0xa00000ff36cd8230 */ /* 0x010fe40000000900 */
[----:B------:R-:W-:Y:S03]  /*13020*/  @!P5 HADD2 R204, -R51.H0_H0, -RZ.H0_H0 ;  /* 0xa00000ff33ccd230 */ /* 0x000fe60000000900 */
[----:B------:R-:W-:Y:S01]  /*13030*/  PRMT R63, R205, 0x7610, R63 ;  /* 0x00007610cd3f7816 */ /* 0x000fe2000000003f */
[----:B------:R1:W-:Y:S01]  /*13040*/  @!P0 STL.S16 [R1+0xe8], R205 ;  /* 0x0000e8cd01008387 */ /* 0x0003e20000100600 */
[----:B------:R-:W-:Y:S01]  /*13050*/  @!P6 HADD2 R206, -R49.H0_H0, -RZ.H0_H0 ;  /* 0xa00000ff31cee230 */ /* 0x000fe20000000900 */
[----:B------:R-:W-:Y:S02]  /*13060*/  PRMT R97, R204, 0x7610, R97 ;  /* 0x00007610cc617816 */ /* 0x000fe40000000061 */
[----:B------:R4:W-:Y:S01]  /*13070*/  @!P5 STL.S16 [R1+0xf8], R204 ;  /* 0x0000f8cc0100d387 */ /* 0x0009e20000100600 */
[----:B------:R-:W-:Y:S02]  /*13080*/  @!P0 PRMT R54, R63, 0x5410, RZ ;  /* 0x000054103f368816 */ /* 0x000fe400000000ff */
[----:B------:R-:W-:Y:S01]  /*13090*/  ISETP.LE.U32.AND P0, PT, R42, UR16, PT ;  /* 0x000000102a007c0c */ /* 0x000fe2000bf03070 */
[----:B------:R-:W4:Y:S01]  /*130a0*/  MUFU.EX2 R63, R199 ;  /* 0x000000c7003f7308 */ /* 0x000f220000000800 */
[----:B------:R-:W-:Y:S01]  /*130b0*/  LOP3.LUT R42, R95, 0xffff, RZ, 0xc0, !PT ;  /* 0x0000ffff5f2a7812 */ /* 0x000fe200078ec0ff */
[----:B------:R4:W-:Y:S01]  /*130c0*/  STG.E.U16 [R108.64+0x30], R54 ;  /* 0x000030366c007986 */ /* 0x0009e2000c10151a */
[----:B------:R-:W-:Y:S02]  /*130d0*/  @!P5 PRMT R51, R97, 0x5410, RZ ;  /* 0x000054106133d816 */ /* 0x000fe400000000ff */
[----:B------:R-:W-:Y:S02]  /*130e0*/  SHF.R.U32.HI R42, RZ, 0x8, R42 ;  /* 0x00000008ff2a7819 */ /* 0x000fe4000001162a */
[----:B------:R-:W-:Y:S01]  /*130f0*/  PRMT R203, R206, 0x7610, R203 ;  /* 0x00007610cecb7816 */ /* 0x000fe200000000cb */
[----:B------:R4:W-:Y:S01]  /*13100*/  STG.E.U16 [R108.64+0x32], R51 ;  /* 0x000032336c007986 */ /* 0x0009e2000c10151a */
[----:B------:R-:W-:Y:S02]  /*13110*/  LOP3.LUT R42, R42, 0xffff, RZ, 0xc0, !PT ;  /* 0x0000ffff2a2a7812 */ /* 0x000fe400078ec0ff */
[----:B------:R-:W-:Y:S02]  /*13120*/  LOP3.LUT R95, R174, 0xffff, RZ, 0xc0, !PT ;  /* 0x0000ffffae5f7812 */ /* 0x000fe400078ec0ff */
[----:B------:R-:W-:Y:S02]  /*13130*/  ISETP.LE.U32.AND P5, PT, R42, UR16, PT ;  /* 0x000000102a007c0c */ /* 0x000fe4000bfa3070 */
[C---:B------:R-:W-:Y:S02]  /*13140*/  PRMT R42, R49.reuse, 0x7632, R42 ;  /* 0x00007632312a7816 */ /* 0x040fe4000000002a */
[----:B---3--:R-:W-:Y:S01]  /*13150*/  SHF.R.U32.HI R66, RZ, 0x8, R95 ;  /* 0x00000008ff427819 */ /* 0x008fe2000001165f */
[----:B-1----:R1:W3:Y:S01]  /*13160*/  LDL.S16 R205, [R1+0xe0] ;  /* 0x0000e00001cd7983 */ /* 0x0022e20000100600 */
[----:B------:R-:W-:Y:S01]  /*13170*/  PRMT R97, R49, 0x5410, R42 ;  /* 0x0000541031617816 */ /* 0x000fe2000000002a */
[----:B--2---:R-:W-:Y:S01]  /*13180*/  @!P2 HADD2 R202, -R42.H0_H0, -RZ.H0_H0 ;  /* 0xa00000ff2acaa230 */ /* 0x004fe20000000900 */
[----:B------:R-:W-:Y:S01]  /*13190*/  @!P6 PRMT R49, R203, 0x5410, RZ ;  /* 0x00005410cb31e816 */ /* 0x000fe200000000ff */
[----:B----4-:R1:W2:Y:S01]  /*131a0*/  LDL.S16 R204, [R1+0xdc] ;  /* 0x0000dc0001cc7983 */ /* 0x0102a20000100600 */
[----:B------:R-:W-:Y:S01]  /*131b0*/  LOP3.LUT R66, R66, 0xffff, RZ, 0xc0, !PT ;  /* 0x0000ffff42427812 */ /* 0x000fe200078ec0ff */
[----:B------:R-:W-:Y:S01]  /*131c0*/  FADD.FTZ R135, R63, R135 ;  /* 0x000000873f877221 */ /* 0x000fe20000010000 */
[----:B------:R-:W-:Y:S01]  /*131d0*/  PRMT R134, R202, 0x7610, R134 ;  /* 0x00007610ca867816 */ /* 0x000fe20000000086 */
[----:B------:R-:W-:Y:S01]  /*131e0*/  @!P6 STL.S16 [R1+0xec], R206 ;  /* 0x0000ecce0100e387 */ /* 0x000fe20000100600 */
[----:B------:R-:W-:Y:S02]  /*131f0*/  ISETP.LE.U32.AND P6, PT, R40, UR16, PT ;  /* 0x0000001028007c0c */ /* 0x000fe4000bfc3070 */
[----:B------:R-:W-:Y:S01]  /*13200*/  LOP3.LUT R40, R174, 0xff, RZ, 0xc0, !PT ;  /* 0x000000ffae287812 */ /* 0x000fe200078ec0ff */
[----:B------:R4:W-:Y:S01]  /*13210*/  @!P2 STL.S16 [R1+0xe4], R202 ;  /* 0x0000e4ca0100a387 */ /* 0x0009e20000100600 */
[----:B------:R-:W-:Y:S02]  /*13220*/  @!P2 PRMT R42, R134, 0x5410, RZ ;  /* 0x00005410862aa816 */ /* 0x000fe400000000ff */
[----:B------:R-:W-:Y:S01]  /*13230*/  ISETP.LE.U32.AND P2, PT, R40, UR16, PT ;  /* 0x0000001028007c0c */ /* 0x000fe2000bf43070 */
[----:B------:R1:W2:Y:S01]  /*13240*/  LDL.S16 R203, [R1+0xd4] ;  /* 0x0000d40001cb7983 */ /* 0x0002a20000100600 */
[C---:B------:R-:W-:Y:S02]  /*13250*/  PRMT R40, R41.reuse, 0x7632, R40 ;  /* 0x0000763229287816 */ /* 0x040fe40000000028 */
[----:B------:R-:W-:Y:S01]  /*13260*/  LOP3.LUT R134, R96, 0xff, RZ, 0xc0, !PT ;  /* 0x000000ff60867812 */ /* 0x000fe200078ec0ff */
[----:B------:R1:W2:Y:S01]  /*13270*/  LDL.S16 R137, [R1+0xd0] ;  /* 0x0000d00001897983 */ /* 0x0002a20000100600 */
[----:B------:R-:W-:Y:S02]  /*13280*/  PRMT R96, R41, 0x5410, R40 ;  /* 0x0000541029607816 */ /* 0x000fe40000000028 */
[C---:B------:R-:W-:Y:S01]  /*13290*/  F2FP.PACK_AB R63, R198.reuse, R63 ;  /* 0x0000003fc63f723e */ /* 0x040fe200000000ff */
[----:B------:R-:W-:Y:S01]  /*132a0*/  FADD.FTZ R198, R198, R135 ;  /* 0x00000087c6c67221 */ /* 0x000fe20000010000 */
[----:B------:R-:W-:Y:S01]  /*132b0*/  SHF.R.U32.HI R54, RZ, 0x10, R178 ;  /* 0x00000010ff367819 */ /* 0x000fe200000116b2 */
[----:B------:R1:W-:Y:S01]  /*132c0*/  MUFU.EX2 R135, R64 ;  /* 0x0000004000877308 */ /* 0x0003e20000000800 */
[----:B------:R-:W-:Y:S02]  /*132d0*/  STG.E.U16 [R172.64+0x40], R49 ;  /* 0x00004031ac007986 */ /* 0x000fe4000c10151a */
[----:B------:R-:W-:Y:S02]  /*132e0*/  LOP3.LUT R51, R54, 0xff, RZ, 0xc0, !PT ;  /* 0x000000ff36337812 */ /* 0x000fe400078ec0ff */
[----:B------:R-:W-:Y:S04]  /*132f0*/  STG.E.U16 [R172.64+0x42], R42 ;  /* 0x0000422aac007986 */ /* 0x000fe8000c10151a */
[----:B----4-:R4:W4:Y:S01]  /*13300*/  LDL.S16 R202, [R1+0xcc] ;  /* 0x0000cc0001ca7983 */ /* 0x0109220000100600 */
[----:B-1----:R-:W-:Y:S01]  /*13310*/  PRMT R64, R72, 0x7632, R64 ;  /* 0x0000763248407816 */ /* 0x002fe20000000040 */
[----:B---3--:R-:W-:Y:S02]  /*13320*/  @!P3 HADD2 R205, -R41.H0_H0, -RZ.H0_H0 ;  /* 0xa00000ff29cdb230 */ /* 0x008fe40000000900 */
[----:B--2---:R-:W-:Y:S03]  /*13330*/  @!P4 HADD2 R204, -R40.H0_H0, -RZ.H0_H0 ;  /* 0xa00000ff28ccc230 */ /* 0x004fe60000000900 */
[----:B------:R-:W-:Y:S01]  /*13340*/  PRMT R199, R205, 0x7610, R199 ;  /* 0x00007610cdc77816 */ /* 0x000fe200000000c7 */
[----:B------:R-:W-:Y:S03]  /*13350*/  @!P3 STL.S16 [R1+0xe0], R205 ;  /* 0x0000e0cd0100b387 */ /* 0x000fe60000100600 */
[----:B------:R-:W-:Y:S02]  /*13360*/  @!P3 PRMT R41, R199, 0x5410, RZ ;  /* 0x00005410c729b816 */ /* 0x000fe400000000ff */
[----:B------:R-:W-:Y:S01]  /*13370*/  PRMT R95, R204, 0x7610, R95 ;  /* 0x00007610cc5f7816 */ /* 0x000fe2000000005f */
[----:B------:R1:W2:Y:S01]  /*13380*/  LDL.S16 R199, [R1+0xc8] ;  /* 0x0000c80001c77983 */ /* 0x0002a20000100600 */
[----:B------:R-:W-:Y:S01]  /*13390*/  ISETP.LE.U32.AND P3, PT, R134, UR16, PT ;  /* 0x0000001086007c0c */ /* 0x000fe2000bf63070 */
[----:B------:R-:W-:Y:S01]  /*133a0*/  FADD.FTZ R134, R93, R61 ;  /* 0x0000003d5d867221 */ /* 0x000fe20000010000 */
[----:B------:R-:W-:Y:S01]  /*133b0*/  @!P4 PRMT R40, R95, 0x5410, RZ ;  /* 0x000054105f28c816 */ /* 0x000fe200000000ff */
[----:B------:R-:W-:Y:S01]  /*133c0*/  @!P4 STL.S16 [R1+0xdc], R204 ;  /* 0x0000dccc0100c387 */ /* 0x000fe20000100600 */
[C---:B------:R-:W-:Y:S01]  /*133d0*/  F2FP.PACK_AB R61, R75.reuse, R93 ;  /* 0x0000005d4b3d723e */ /* 0x040fe200000000ff */
[----:B------:R-:W-:Y:S01]  /*133e0*/  FADD.FTZ R134, R75, R134 ;  /* 0x000000864b867221 */ /* 0x000fe20000010000 */
[----:B------:R-:W-:Y:S01]  /*133f0*/  PRMT R75, R76, 0x7632, R75 ;  /* 0x000076324c4b7816 */ /* 0x000fe2000000004b */
[----:B------:R1:W3:Y:S01]  /*13400*/  LDL.S16 R95, [R1+0xc4] ;  /* 0x0000c400015f7983 */ /* 0x0002e20000100600 */
[----:B------:R-:W-:Y:S01]  /*13410*/  ISETP.LE.U32.AND P4, PT, R66, UR16, PT ;  /* 0x0000001042007c0c */ /* 0x000fe2000bf83070 */
[----:B------:R-:W-:Y:S01]  /*13420*/  @!P0 HADD2 R203, -R76.H0_H0, -RZ.H0_H0 ;  /* 0xa00000ff4ccb8230 */ /* 0x000fe20000000900 */
[----:B------:R-:W-:Y:S01]  /*13430*/  PRMT R93, R76, 0x5410, R75 ;  /* 0x000054104c5d7816 */ /* 0x000fe2000000004b */
[----:B------:R-:W-:Y:S01]  /*13440*/  @!P5 HADD2 R137, -R75.H0_H0, -RZ.H0_H0 ;  /* 0xa00000ff4b89d230 */ /* 0x000fe20000000900 */
[----:B------:R-:W-:Y:S01]  /*13450*/  SHF.R.U32.HI R66, RZ, 0x10, R174 ;  /* 0x00000010ff427819 */ /* 0x000fe200000116ae */
[----:B------:R1:W-:Y:S01]  /*13460*/  STG.E.U16 [R188.64+0x40], R41 ;  /* 0x00004029bc007986 */ /* 0x0003e2000c10151a */
[----:B------:R-:W-:Y:S02]  /*13470*/  PRMT R159, R203, 0x7610, R159 ;  /* 0x00007610cb9f7816 */ /* 0x000fe4000000009f */
[----:B------:R-:W-:Y:S01]  /*13480*/  PRMT R139, R137, 0x7610, R139 ;  /* 0x00007610898b7816 */ /* 0x000fe2000000008b */
[----:B------:R-:W-:Y:S01]  /*13490*/  @!P0 STL.S16 [R1+0xd4], R203 ;  /* 0x0000d4cb01008387 */ /* 0x000fe20000100600 */
[----:B------:R-:W-:Y:S02]  /*134a0*/  @!P0 PRMT R76, R159, 0x5410, RZ ;  /* 0x000054109f4c8816 */ /* 0x000fe400000000ff */
[----:B------:R-:W-:Y:S01]  /*134b0*/  LOP3.LUT R57, R66, 0xff, RZ, 0xc0, !PT ;  /* 0x000000ff42397812 */ /* 0x000fe200078ec0ff */
[----:B------:R1:W-:Y:S01]  /*134c0*/  @!P5 STL.S16 [R1+0xd0], R137 ;  /* 0x0000d0890100d387 */ /* 0x0003e20000100600 */
[----:B------:R-:W-:Y:S02]  /*134d0*/  PRMT R66, R74, 0x7632, R66 ;  /* 0x000076324a427816 */ /* 0x000fe40000000042 */
[----:B------:R-:W-:Y:S01]  /*134e0*/  @!P5 PRMT R75, R139, 0x5410, RZ ;  /* 0x000054108b4bd816 */ /* 0x000fe200000000ff */
[----:B------:R2:W3:Y:S01]  /*134f0*/  LDL.S16 R159, [R1+0xc0] ;  /* 0x0000c000019f7983 */ /* 0x0004e20000100600 */
[----:B------:R-:W-:Y:S01]  /*13500*/  ISETP.LE.U32.AND P0, PT, R57, UR16, PT ;  /* 0x0000001039007c0c */ /* 0x000fe2000bf03070 */
[----:B----4-:R-:W-:Y:S01]  /*13510*/  @!P3 HADD2 R202, -R74.H0_H0, -RZ.H0_H0 ;  /* 0xa00000ff4acab230 */ /* 0x010fe20000000900 */
[----:B------:R-:W-:Y:S01]  /*13520*/  SHF.R.U32.HI R57, RZ, 0x18, R174 ;  /* 0x00000018ff397819 */ /* 0x000fe200000116ae */
[----:B------:R-:W-:Y:S01]  /*13530*/  STG.E.U16 [R188.64+0x42], R40 ;  /* 0x00004228bc007986 */ /* 0x000fe2000c10151a */
[----:B------:R-:W4:Y:S02]  /*13540*/  MUFU.EX2 R139, R119 ;  /* 0x00000077008b7308 */ /* 0x000f240000000800 */
[----:B------:R-:W-:Y:S01]  /*13550*/  PRMT R155, R202, 0x7610, R155 ;  /* 0x00007610ca9b7816 */ /* 0x000fe2000000009b */
[----:B------:R-:W-:Y:S01]  /*13560*/  @!P3 STL.S16 [R1+0xcc], R202 ;  /* 0x0000ccca0100b387 */ /* 0x000fe20000100600 */
[----:B------:R-:W-:Y:S03]  /*13570*/  ISETP.LE.U32.AND P5, PT, R57, UR16, PT ;  /* 0x0000001039007c0c */ /* 0x000fe6000bfa3070 */
[----:B------:R-:W-:Y:S01]  /*13580*/  STG.E.U16 [R110.64+0x3e], R76 ;  /* 0x00003e4c6e007986 */ /* 0x000fe2000c10151a */
[----:B-1----:R-:W-:Y:S03]  /*13590*/  PRMT R41, R43, 0x7632, R41 ;  /* 0x000076322b297816 */ /* 0x002fe60000000029 */
[----:B------:R-:W-:Y:S01]  /*135a0*/  STG.E.U16 [R110.64+0x40], R75 ;  /* 0x0000404b6e007986 */ /* 0x000fe2000c10151a */
[----:B------:R1:W1:Y:S01]  /*135b0*/  MUFU.EX2 R137, R92 ;  /* 0x0000005c00897308 */ /* 0x0002620000000800 */
[----:B----4-:R-:W-:Y:S02]  /*135c0*/  F2FP.PACK_AB R57, R139, R200 ;  /* 0x000000c88b39723e */ /* 0x010fe400000000ff */
[----:B-1----:R-:W-:Y:S02]  /*135d0*/  PRMT R92, R74, 0x5410, R66 ;  /* 0x000054104a5c7816 */ /* 0x002fe40000000042 */
[----:B------:R-:W-:Y:S02]  /*135e0*/  @!P3 PRMT R74, R155, 0x5410, RZ ;  /* 0x000054109b4ab816 */ /* 0x000fe400000000ff */
[----:B------:R-:W-:Y:S01]  /*135f0*/  ISETP.LE.U32.AND P3, PT, R56, UR16, PT ;  /* 0x0000001038007c0c */ /* 0x000fe2000bf63070 */
[----:B------:R1:W4:Y:S01]  /*13600*/  LDL.S16 R155, [R1+0xbc] ;  /* 0x0000bc00019b7983 */ /* 0x0003220000100600 */
[----:B------:R-:W-:Y:S02]  /*13610*/  LOP3.LUT R56, R178, 0xffff, RZ, 0xc0, !PT ;  /* 0x0000ffffb2387812 */ /* 0x000fe400078ec0ff */
[----:B------:R-:W-:Y:S01]  /*13620*/  F2FP.PACK_AB R54, R91, R137 ;  /* 0x000000895b36723e */ /* 0x000fe200000000ff */
[----:B------:R-:W-:Y:S01]  /*13630*/  STG.E.U16 [R108.64+0x40], R74 ;  /* 0x0000404a6c007986 */ /* 0x000fe2000c10151a */
[----:B------:R-:W-:Y:S04]  /*13640*/  SHF.R.U32.HI R56, RZ, 0x8, R56 ;  /* 0x00000008ff387819 */ /* 0x000fe80000011638 */
[----:B------:R-:W-:Y:S01]  /*13650*/  LOP3.LUT R56, R56, 0xffff, RZ, 0xc0, !PT ;  /* 0x0000ffff38387812 */ /* 0x000fe200078ec0ff */
[----:B--2---:R-:W-:Y:S05]  /*13660*/  @!P6 HADD2 R199, -R66.H0_H0, -RZ.H0_H0 ;  /* 0xa00000ff42c7e230 */ /* 0x004fea0000000900 */
[----:B------:R-:W-:Y:S01]  /*13670*/  PRMT R119, R199, 0x7610, R119 ;  /* 0x00007610c7777816 */ /* 0x000fe20000000077 */
[----:B------:R-:W-:Y:S01]  /*13680*/  @!P6 STL.S16 [R1+0xc8], R199 ;  /* 0x0000c8c70100e387 */ /* 0x000fe20000100600 */
[----:B---3--:R-:W-:Y:S02]  /*13690*/  @!P2 HADD2 R95, -R62.H0_H0, -RZ.H0_H0 ;  /* 0xa00000ff3e5fa230 */ /* 0x008fe40000000900 */
[----:B------:R-:W-:Y:S02]  /*136a0*/  @!P6 PRMT R66, R119, 0x5410, RZ ;  /* 0x000054107742e816 */ /* 0x000fe400000000ff */
[----:B------:R-:W-:Y:S01]  /*136b0*/  ISETP.LE.U32.AND P6, PT, R56, UR16, PT ;  /* 0x0000001038007c0c */ /* 0x000fe2000bfc3070 */
[----:B------:R2:W3:Y:S01]  /*136c0*/  MUFU.EX2 R119, R65 ;  /* 0x0000004100777308 */ /* 0x0004e20000000800 */
[----:B------:R-:W-:Y:S01]  /*136d0*/  PRMT R56, R62, 0x7632, R56 ;  /* 0x000076323e387816 */ /* 0x000fe20000000038 */
[----:B------:R1:W-:Y:S01]  /*136e0*/  @!P2 STL.S16 [R1+0xc4], R95 ;  /* 0x0000c45f0100a387 */ /* 0x0003e20000100600 */
[----:B------:R-:W-:Y:S03]  /*136f0*/  PRMT R167, R95, 0x7610, R167 ;  /* 0x000076105fa77816 */ /* 0x000fe600000000a7 */
[----:B------:R3:W-:Y:S01]  /*13700*/  STG.E.U16 [R108.64+0x42], R66 ;  /* 0x000042426c007986 */ /* 0x0007e2000c10151a */
[----:B------:R-:W-:Y:S05]  /*13710*/  @!P4 HADD2 R159, -R56.H0_H0, -RZ.H0_H0 ;  /* 0xa00000ff389fc230 */ /* 0x000fea0000000900 */
[----:B------:R-:W-:Y:S02]  /*13720*/  PRMT R142, R159, 0x7610, R142 ;  /* 0x000076109f8e7816 */ /* 0x000fe4000000008e */
[C---:B--2---:R-:W-:Y:S01]  /*13730*/  F2FP.PACK_AB R65, R133.reuse, R94 ;  /* 0x0000005e8541723e */ /* 0x044fe200000000ff */
[----:B------:R-:W-:Y:S01]  /*13740*/  FADD.FTZ R133, R133, R132 ;  /* 0x0000008485857221 */ /* 0x000fe20000010000 */
[----:B------:R-:W-:Y:S01]  /*13750*/  PRMT R94, R72, 0x5410, R64 ;  /* 0x00005410485e7816 */ /* 0x000fe20000000040 */
[----:B------:R-:W-:Y:S01]  /*13760*/  FADD.FTZ R132, R137, R134 ;  /* 0x0000008689847221 */ /* 0x000fe20000010000 */
[----:B-1----:R-:W-:Y:S01]  /*13770*/  PRMT R95, R62, 0x5410, R56 ;  /* 0x000054103e5f7816 */ /* 0x002fe20000000038 */
[----:B------:R-:W-:Y:S01]  /*13780*/  FADD.FTZ R133, R197, R133 ;  /* 0x00000085c5857221 */ /* 0x000fe20000010000 */
[----:B------:R-:W-:Y:S01]  /*13790*/  @!P2 PRMT R62, R167, 0x5410, RZ ;  /* 0x00005410a73ea816 */ /* 0x000fe200000000ff */
[----:B------:R-:W-:Y:S01]  /*137a0*/  FADD.FTZ R134, R139, R121 ;  /* 0x000000798b867221 */ /* 0x000fe20000010000 */
[----:B------:R-:W-:Y:S01]  /*137b0*/  @!P4 PRMT R56, R142, 0x5410, RZ ;  /* 0x000054108e38c816 */ /* 0x000fe200000000ff */
[----:B------:R1:W2:Y:S01]  /*137c0*/  LDL.S16 R167, [R1+0xb8] ;  /* 0x0000b80001a77983 */ /* 0x0002a20000100600 */
[----:B------:R-:W-:Y:S01]  /*137d0*/  ISETP.LE.U32.AND P2, PT, R51, UR16, PT ;  /* 0x0000001033007c0c */ /* 0x000fe2000bf43070 */
[----:B------:R-:W1:Y:S01]  /*137e0*/  MUFU.EX2 R139, R117 ;  /* 0x00000075008b7308 */ /* 0x000e620000000800 */
[----:B------:R-:W-:Y:S01]  /*137f0*/  SHF.R.U32.HI R51, RZ, 0x18, R178 ;  /* 0x00000018ff337819 */ /* 0x000fe200000116b2 */
[----:B------:R4:W-:Y:S01]  /*13800*/  @!P4 STL.S16 [R1+0xc0], R159 ;  /* 0x0000c09f0100c387 */ /* 0x0009e20000100600 */
[----:B---3--:R-:W-:Y:S01]  /*13810*/  PRMT R66, R106, 0x7632, R66 ;  /* 0x000076326a427816 */ /* 0x008fe20000000042 */
[----:B------:R-:W-:Y:S01]  /*13820*/  FADD.FTZ R198, R119, R198 ;  /* 0x000000c677c67221 */ /* 0x000fe20000010000 */
[----:B------:R-:W-:Y:S01]  /*13830*/  ISETP.LE.U32.AND P4, PT, R51, UR16, PT ;  /* 0x0000001033007c0c */ /* 0x000fe2000bf83070 */
[----:B------:R3:W3:Y:S01]  /*13840*/  LDL.S16 R142, [R1+0xb0] ;  /* 0x0000b000018e7983 */ /* 0x0006e20000100600 */
[----:B------:R-:W-:Y:S02]  /*13850*/  FADD.FTZ R132, R91, R132 ;  /* 0x000000845b847221 */ /* 0x000fe40000010000 */
[----:B------:R-:W-:Y:S01]  /*13860*/  FADD.FTZ R134, R89, R134 ;  /* 0x0000008659867221 */ /* 0x000fe20000010000 */
[----:B------:R4:W-:Y:S04]  /*13870*/  STG.E.U16 [R172.64+0x50], R62 ;  /* 0x0000503eac007986 */ /* 0x0009e8000c10151a */
[----:B------:R-:W-:Y:S01]  /*13880*/  STG.E.U16 [R172.64+0x52], R56 ;  /* 0x00005238ac007986 */ /* 0x000fe2000c10151a */
[C---:B-1----:R-:W-:Y:S01]  /*13890*/  F2FP.PACK_AB R121, R139.reuse, R197 ;  /* 0x000000c58b79723e */ /* 0x042fe200000000ff */
[----:B------:R-:W-:Y:S02]  /*138a0*/  FADD.FTZ R133, R139, R133 ;  /* 0x000000858b857221 */ /* 0x000fe40000010000 */
[----:B----4-:R1:W4:Y:S01]  /*138b0*/  LDL.S16 R159, [R1+0xb4] ;  /* 0x0000b400019f7983 */ /* 0x0103220000100600 */
[----:B------:R-:W-:Y:S01]  /*138c0*/  MUFU.EX2 R139, R84 ;  /* 0x00000054008b7308 */ /* 0x000fe20000000800 */
[----:B------:R-:W-:Y:S01]  /*138d0*/  @!P0 HADD2 R155, -R72.H0_H0, -RZ.H0_H0 ;  /* 0xa00000ff489b8230 */ /* 0x000fe20000000900 */
[----:B------:R-:W-:Y:S04]  /*138e0*/  FADD.FTZ R133, R116, R133 ;  /* 0x0000008574857221 */ /* 0x000fe80000010000 */
[----:B------:R-:W-:Y:S01]  /*138f0*/  PRMT R157, R155, 0x7610, R157 ;  /* 0x000076109b9d7816 */ /* 0x000fe2000000009d */
[----:B------:R1:W-:Y:S01]  /*13900*/  @!P0 STL.S16 [R1+0xbc], R155 ;  /* 0x0000bc9b01008387 */ /* 0x0003e20000100600 */
[----:B------:R-:W-:Y:S02]  /*13910*/  FADD.FTZ R133, R87, R133 ;  /* 0x0000008557857221 */ /* 0x000fe40000010000 */
[----:B------:R-:W-:Y:S01]  /*13920*/  @!P0 PRMT R72, R157, 0x5410, RZ ;  /* 0x000054109d488816 */ /* 0x000fe200000000ff */
[----:B------:R-:W-:Y:S01]  /*13930*/  MUFU.EX2 R62, R128 ;  /* 0x00000080003e7308 */ /* 0x000fe20000000800 */
[----:B------:R2:W4:Y:S04]  /*13940*/  LDL.S16 R157, [R1+0xac] ;  /* 0x0000ac00019d7983 */ /* 0x0005280000100600 */
[----:B------:R-:W-:Y:S01]  /*13950*/  STG.E.U16 [R188.64+0x50], R72 ;  /* 0x00005048bc007986 */ /* 0x000fe2000c10151a */
[----:B-1----:R-:W-:Y:S05]  /*13960*/  IMAD.WIDE.U32 R154, R154, -0x2daee0ad, RZ ;  /* 0xd2511f539a9a7825 */ /* 0x002fea00078e00ff */
[----:B------:R-:W-:Y:S02]  /*13970*/  LOP3.LUT R51, R155, UR24, R136, 0x96, !PT ;  /* 0x000000189b337c12 */ /* 0x000fe4000f8e9688 */
[----:B------:R-:W-:Y:S02]  /*13980*/  LOP3.LUT R76, R154, 0xffff, RZ, 0xc0, !PT ;  /* 0x0000ffff9a4c7812 */ /* 0x000fe400078ec0ff */
[----:B------:R-:W-:Y:S02]  /*13990*/  LOP3.LUT R91, R51, 0xff, RZ, 0xc0, !PT ;  /* 0x000000ff335b7812 */ /* 0x000fe400078ec0ff */
[--C-:B------:R-:W-:Y:S02]  /*139a0*/  SHF.R.U32.HI R42, RZ, 0x18, R51.reuse ;  /* 0x00000018ff2a7819 */ /* 0x100fe40000011633 */
[----:B------:R-:W-:Y:S02]  /*139b0*/  ISETP.LE.U32.AND P0, PT, R91, UR16, PT ;  /* 0x000000105b007c0c */ /* 0x000fe4000bf03070 */
[----:B------:R-:W-:Y:S02]  /*139c0*/  LOP3.LUT R91, R51, 0xffff, RZ, 0xc0, !PT ;  /* 0x0000ffff335b7812 */ /* 0x000fe400078ec0ff */
[----:B------:R-:W-:Y:S02]  /*139d0*/  SHF.R.U32.HI R51, RZ, 0x10, R51 ;  /* 0x00000010ff337819 */ /* 0x000fe40000011633 */
[----:B------:R-:W-:Y:S02]  /*139e0*/  SHF.R.U32.HI R49, RZ, 0x8, R91 ;  /* 0x00000008ff317819 */ /* 0x000fe4000001165b */
[----:B------:R-:W-:Y:S02]  /*139f0*/  LOP3.LUT R51, R51, 0xff, RZ, 0xc0, !PT ;  /* 0x000000ff33337812 */ /* 0x000fe400078ec0ff */
[----:B------:R-:W-:Y:S02]  /*13a00*/  LOP3.LUT R91, R49, 0xffff, RZ, 0xc0, !PT ;  /* 0x0000ffff315b7812 */ /* 0x000fe400078ec0ff */
[----:B------:R-:W-:Y:S02]  /*13a10*/  PRMT R49, R52, 0x7632, R49 ;  /* 0x0000763234317816 */ /* 0x000fe40000000031 */
[----:B------:R-:W-:Y:S02]  /*13a20*/  SHF.R.U32.HI R76, RZ, 0x8, R76 ;  /* 0x00000008ff4c7819 */ /* 0x000fe4000001164c */
[----:B------:R-:W-:Y:S02]  /*13a30*/  SHF.R.U32.HI R74, RZ, 0x18, R154 ;  /* 0x00000018ff4a7819 */ /* 0x000fe4000001169a */
[----:B------:R-:W-:Y:S02]  /*13a40*/  LOP3.LUT R75, R76, 0xffff, RZ, 0xc0, !PT ;  /* 0x0000ffff4c4b7812 */ /* 0x000fe400078ec0ff */
[----:B------:R-:W-:Y:S01]  /*13a50*/  PRMT R76, R68, 0x7632, R76 ;  /* 0x00007632444c7816 */ /* 0x000fe2000000004c */
[----:B--2---:R-:W-:Y:S05]  /*13a60*/  @!P5 HADD2 R167, -R64.H0_H0, -RZ.H0_H0 ;  /* 0xa00000ff40a7d230 */ /* 0x004fea0000000900 */
[----:B------:R-:W-:Y:S01]  /*13a70*/  PRMT R117, R167, 0x7610, R117 ;  /* 0x00007610a7757816 */ /* 0x000fe20000000075 */
[----:B------:R-:W-:Y:S01]  /*13a80*/  @!P5 STL.S16 [R1+0xb8], R167 ;  /* 0x0000b8a70100d387 */ /* 0x000fe20000100600 */
[----:B---3--:R-:W-:Y:S02]  /*13a90*/  @!P6 HADD2 R142, -R49.H0_H0, -RZ.H0_H0 ;  /* 0xa00000ff318ee230 */ /* 0x008fe40000000900 */
[----:B------:R-:W-:Y:S02]  /*13aa0*/  @!P5 PRMT R64, R117, 0x5410, RZ ;  /* 0x000054107540d816 */ /* 0x000fe400000000ff */
[----:B------:R-:W-:Y:S01]  /*13ab0*/  ISETP.LE.U32.AND P5, PT, R91, UR16, PT ;  /* 0x000000105b007c0c */ /* 0x000fe2000bfa3070 */
[----:B------:R1:W2:Y:S01]  /*13ac0*/  MUFU.EX2 R117, R90 ;  /* 0x0000005a00757308 */ /* 0x0002a20000000800 */
[----:B------:R-:W-:Y:S01]  /*13ad0*/  PRMT R91, R52, 0x5410, R49 ;  /* 0x00005410345b7816 */ /* 0x000fe20000000031 */
[----:B------:R-:W-:Y:S01]  /*13ae0*/  STG.E.U16 [R188.64+0x52], R64 ;  /* 0x00005240bc007986 */ /* 0x000fe2000c10151a */
[----:B----4-:R-:W-:Y:S05]  /*13af0*/  @!P3 HADD2 R159, -R52.H0_H0, -RZ.H0_H0 ;  /* 0xa00000ff349fb230 */ /* 0x010fea0000000900 */
[----:B------:R-:W-:Y:S01]  /*13b00*/  PRMT R156, R159, 0x7610, R156 ;  /* 0x000076109f9c7816 */ /* 0x000fe2000000009c */
[----:B------:R3:W-:Y:S01]  /*13b10*/  @!P3 STL.S16 [R1+0xb4], R159 ;  /* 0x0000b49f0100b387 */ /* 0x0007e20000100600 */
[----:B-1----:R-:W-:Y:S01]  /*13b20*/  PRMT R90, R142, 0x7610, R90 ;  /* 0x000076108e5a7816 */ /* 0x002fe2000000005a */
[----:B--2---:R-:W-:Y:S01]  /*13b30*/  FADD.FTZ R132, R117, R132 ;  /* 0x0000008475847221 */ /* 0x004fe20000010000 */
[----:B------:R-:W-:Y:S01]  /*13b40*/  @!P3 PRMT R52, R156, 0x5410, RZ ;  /* 0x000054109c34b816 */ /* 0x000fe200000000ff */
[----:B------:R1:W2:Y:S01]  /*13b50*/  LDL.S16 R137, [R1+0xa8] ;  /* 0x0000a80001897983 */ /* 0x0002a20000100600 */
[----:B------:R-:W-:Y:S01]  /*13b60*/  @!P6 PRMT R49, R90, 0x5410, RZ ;  /* 0x000054105a31e816 */ /* 0x000fe200000000ff */
[----:B------:R-:W-:Y:S01]  /*13b70*/  FADD.FTZ R132, R79, R132 ;  /* 0x000000844f847221 */ /* 0x000fe20000010000 */
[----:B------:R-:W-:Y:S01]  /*13b80*/  PRMT R90, R43, 0x5410, R41 ;  /* 0x000054102b5a7816 */ /* 0x000fe20000000029 */
[----:B------:R4:W-:Y:S01]  /*13b90*/  @!P6 STL.S16 [R1+0xb0], R142 ;  /* 0x0000b08e0100e387 */ /* 0x0009e20000100600 */
[----:B------:R-:W-:Y:S01]  /*13ba0*/  ISETP.LE.U32.AND P6, PT, R51, UR16, PT ;  /* 0x0000001033007c0c */ /* 0x000fe2000bfc3070 */
[----:B------:R-:W-:Y:S01]  /*13bb0*/  @!P2 HADD2 R157, -R43.H0_H0, -RZ.H0_H0 ;  /* 0xa00000ff2b9da230 */ /* 0x000fe20000000900 */
[----:B------:R-:W-:Y:S01]  /*13bc0*/  ISETP.LE.U32.AND P3, PT, R42, UR16, PT ;  /* 0x000000102a007c0c */ /* 0x000fe2000bf63070 */
[----:B------:R1:W2:Y:S01]  /*13bd0*/  LDL.S16 R156, [R1+0xa4] ;  /* 0x0000a400019c7983 */ /* 0x0002a20000100600 */
[----:B------:R-:W-:Y:S01]  /*13be0*/  PRMT R42, R55, 0x7632, R42 ;  /* 0x00007632372a7816 */ /* 0x000fe2000000002a */
[----:B------:R-:W-:Y:S01]  /*13bf0*/  FADD.FTZ R132, R166, R132 ;  /* 0x00000084a6847221 */ /* 0x000fe20000010000 */
[----:B------:R-:W-:Y:S01]  /*13c00*/  PRMT R152, R157, 0x7610, R152 ;  /* 0x000076109d987816 */ /* 0x000fe20000000098 */
[----:B------:R1:W-:Y:S01]  /*13c10*/  @!P2 STL.S16 [R1+0xac], R157 ;  /* 0x0000ac9d0100a387 */ /* 0x0003e20000100600 */
[C---:B------:R-:W-:Y:S01]  /*13c20*/  F2FP.PACK_AB R51, R135.reuse, R119 ;  /* 0x000000778733723e */ /* 0x040fe200000000ff */
[----:B------:R-:W-:Y:S01]  /*13c30*/  FADD.FTZ R135, R135, R198 ;  /* 0x000000c687877221 */ /* 0x000fe20000010000 */
[----:B------:R-:W-:Y:S01]  /*13c40*/  @!P2 PRMT R43, R152, 0x5410, RZ ;  /* 0x00005410982ba816 */ /* 0x000fe200000000ff */
[----:B------:R1:W-:Y:S01]  /*13c50*/  STG.E.U16 [R110.64+0x50], R49 ;  /* 0x000050316e007986 */ /* 0x0003e2000c10151a */
[----:B------:R-:W-:Y:S02]  /*13c60*/  F2FP.PACK_AB R117, R79, R117 ;  /* 0x000000754f75723e */ /* 0x000fe400000000ff */
[----:B------:R-:W-:Y:S01]  /*13c70*/  LOP3.LUT R79, R154, 0xff, RZ, 0xc0, !PT ;  /* 0x000000ff9a4f7812 */ /* 0x000fe200078ec0ff */
[----:B------:R1:W2:Y:S01]  /*13c80*/  LDL.S16 R152, [R1+0x9c] ;  /* 0x00009c0001987983 */ /* 0x0002a20000100600 */
[----:B---3--:R-:W-:Y:S03]  /*13c90*/  IMAD.WIDE.U32 R158, R158, -0x2daee0ad, RZ ;  /* 0xd2511f539e9e7825 */ /* 0x008fe600078e00ff */
[----:B------:R-:W-:Y:S04]  /*13ca0*/  STG.E.U16 [R110.64+0x4e], R52 ;  /* 0x00004e346e007986 */ /* 0x000fe8000c10151a */
[----:B------:R-:W-:Y:S01]  /*13cb0*/  STG.E.U16 [R108.64+0x50], R43 ;  /* 0x0000502b6c007986 */ /* 0x000fe2000c10151a */
[----:B----4-:R-:W3:Y:S03]  /*13cc0*/  MUFU.EX2 R142, R88 ;  /* 0x00000058008e7308 */ /* 0x010ee60000000800 */
[----:B-1----:R1:W4:Y:S07]  /*13cd0*/  LDL.S16 R157, [R1+0xa0] ;  /* 0x0000a000019d7983 */ /* 0x00232e0000100600 */
[----:B------:R-:W-:Y:S01]  /*13ce0*/  MUFU.EX2 R49, R83 ;  /* 0x0000005300317308 */ /* 0x000fe20000000800 */
[C---:B---3--:R-:W-:Y:S01]  /*13cf0*/  F2FP.PACK_AB R119, R142.reuse, R89 ;  /* 0x000000598e77723e */ /* 0x048fe200000000ff */
[----:B------:R-:W-:Y:S01]  /*13d00*/  FADD.FTZ R134, R142, R134 ;  /* 0x000000868e867221 */ /* 0x000fe20000010000 */
[----:B------:R-:W-:Y:S02]  /*13d10*/  PRMT R89, R55, 0x5410, R42 ;  /* 0x0000541037597816 */ /* 0x000fe4000000002a */
[----:B------:R-:W-:Y:S01]  /*13d20*/  LOP3.LUT R88, R159, UR24, R138, 0x96, !PT ;  /* 0x000000189f587c12 */ /* 0x000fe2000f8e968a */
[----:B------:R-:W-:Y:S03]  /*13d30*/  FADD.FTZ R134, R196, R134 ;  /* 0x00000086c4867221 */ /* 0x000fe60000010000 */
[----:B------:R-:W-:Y:S04]  /*13d40*/  LOP3.LUT R40, R88, 0xff, RZ, 0xc0, !PT ;  /* 0x000000ff58287812 */ /* 0x000fe800078ec0ff */
[----:B------:R-:W-:Y:S02]  /*13d50*/  ISETP.LE.U32.AND P2, PT, R40, UR16, PT ;  /* 0x0000001028007c0c */ /* 0x000fe4000bf43070 */
[----:B------:R-:W-:Y:S04]  /*13d60*/  LOP3.LUT R40, R88, 0xffff, RZ, 0xc0, !PT ;  /* 0x0000ffff58287812 */ /* 0x000fe800078ec0ff */
[----:B------:R-:W-:Y:S04]  /*13d70*/  SHF.R.U32.HI R40, RZ, 0x8, R40 ;  /* 0x00000008ff287819 */ /* 0x000fe80000011628 */
[----:B------:R-:W-:Y:S01]  /*13d80*/  LOP3.LUT R40, R40, 0xffff, RZ, 0xc0, !PT ;  /* 0x0000ffff28287812 */ /* 0x000fe200078ec0ff */
[----:B--2---:R-:W-:Y:S05]  /*13d90*/  @!P4 HADD2 R137, -R41.H0_H0, -RZ.H0_H0 ;  /* 0xa00000ff2989c230 */ /* 0x004fea0000000900 */
[----:B------:R-:W-:Y:S01]  /*13da0*/  PRMT R144, R137, 0x7610, R144 ;  /* 0x0000761089907816 */ /* 0x000fe20000000090 */
[----:B------:R2:W-:Y:S01]  /*13db0*/  @!P4 STL.S16 [R1+0xa8], R137 ;  /* 0x0000a8890100c387 */ /* 0x0005e20000100600 */
[----:B------:R-:W-:Y:S02]  /*13dc0*/  @!P0 HADD2 R156, -R55.H0_H0, -RZ.H0_H0 ;  /* 0xa00000ff379c8230 */ /* 0x000fe40000000900 */
[----:B------:R-:W-:Y:S02]  /*13dd0*/  @!P4 PRMT R41, R144, 0x5410, RZ ;  /* 0x000054109029c816 */ /* 0x000fe400000000ff */
[----:B------:R-:W-:Y:S01]  /*13de0*/  ISETP.LE.U32.AND P4, PT, R40, UR16, PT ;  /* 0x0000001028007c0c */ /* 0x000fe2000bf83070 */
[----:B------:R1:W3:Y:S01]  /*13df0*/  LDL.S16 R144, [R1+0x98] ;  /* 0x0000980001907983 */ /* 0x0002e20000100600 */
[--C-:B------:R-:W-:Y:S02]  /*13e00*/  SHF.R.U32.HI R40, RZ, 0x18, R88.reuse ;  /* 0x00000018ff287819 */ /* 0x100fe40000011658 */
[----:B------:R-:W-:Y:S01]  /*13e10*/  SHF.R.U32.HI R88, RZ, 0x10, R88 ;  /* 0x00000010ff587819 */ /* 0x000fe20000011658 */
[----:B------:R1:W-:Y:S01]  /*13e20*/  @!P0 STL.S16 [R1+0xa4], R156 ;  /* 0x0000a49c01008387 */ /* 0x0003e20000100600 */
[----:B------:R-:W-:Y:S03]  /*13e30*/  @!P6 HADD2 R152, -R48.H0_H0, -RZ.H0_H0 ;  /* 0xa00000ff3098e230 */ /* 0x000fe60000000900 */
[----:B------:R-:W-:Y:S02]  /*13e40*/  STG.E.U16 [R108.64+0x52], R41 ;  /* 0x000052296c007986 */ /* 0x000fe4000c10151a */
[----:B------:R-:W-:Y:S01]  /*13e50*/  PRMT R145, R152, 0x7610, R145 ;  /* 0x0000761098917816 */ /* 0x000fe20000000091 */
[----:B--2---:R2:W1:Y:S01]  /*13e60*/  MUFU.EX2 R137, R85 ;  /* 0x0000005500897308 */ /* 0x0044620000000800 */
[----:B----4-:R-:W-:Y:S05]  /*13e70*/  @!P5 HADD2 R157, -R42.H0_H0, -RZ.H0_H0 ;  /* 0xa00000ff2a9dd230 */ /* 0x010fea0000000900 */
[----:B------:R-:W-:Y:S04]  /*13e80*/  PRMT R147, R157, 0x7610, R147 ;  /* 0x000076109d937816 */ /* 0x000fe80000000093 */
[----:B------:R-:W-:Y:S05]  /*13e90*/  @!P5 PRMT R42, R147, 0x5410, RZ ;  /* 0x00005410932ad816 */ /* 0x000fea00000000ff */
[----:B------:R-:W-:Y:S01]  /*13ea0*/  STG.E.U16 [R172.64+0x62], R42 ;  /* 0x0000622aac007986 */ /* 0x000fe2000c10151a */
[----:B--2---:R-:W-:Y:S01]  /*13eb0*/  PRMT R85, R156, 0x7610, R85 ;  /* 0x000076109c557816 */ /* 0x004fe20000000055 */
[----:B-1----:R-:W-:Y:S02]  /*13ec0*/  FADD.FTZ R135, R137, R135 ;  /* 0x0000008789877221 */ /* 0x002fe40000010000 */
[----:B------:R1:W2:Y:S01]  /*13ed0*/  LDL.S16 R156, [R1+0x94] ;  /* 0x00009400019c7983 */ /* 0x0002a20000100600 */
[----:B------:R-:W-:Y:S02]  /*13ee0*/  @!P0 PRMT R55, R85, 0x5410, RZ ;  /* 0x0000541055378816 */ /* 0x000fe400000000ff */
[----:B------:R-:W-:Y:S01]  /*13ef0*/  ISETP.LE.U32.AND P0, PT, R40, UR16, PT ;  /* 0x0000001028007c0c */ /* 0x000fe2000bf03070 */
[----:B------:R1:W2:Y:S01]  /*13f00*/  LDL.S16 R85, [R1+0x90] ;  /* 0x0000900001557983 */ /* 0x0002a20000100600 */
[----:B------:R-:W-:Y:S03]  /*13f10*/  PRMT R40, R48, 0x7632, R40 ;  /* 0x0000763230287816 */ /* 0x000fe60000000028 */
[----:B------:R-:W-:Y:S01]  /*13f20*/  @!P5 STL.S16 [R1+0xa0], R157 ;  /* 0x0000a09d0100d387 */ /* 0x000fe20000100600 */
[----:B------:R-:W-:Y:S02]  /*13f30*/  ISETP.LE.U32.AND P5, PT, R79, UR16, PT ;  /* 0x000000104f007c0c */ /* 0x000fe4000bfa3070 */
[----:B------:R-:W-:Y:S01]  /*13f40*/  LOP3.LUT R79, R88, 0xff, RZ, 0xc0, !PT ;  /* 0x000000ff584f7812 */ /* 0x000fe200078ec0ff */
[----:B------:R1:W-:Y:S01]  /*13f50*/  @!P6 STL.S16 [R1+0x9c], R152 ;  /* 0x00009c980100e387 */ /* 0x0003e20000100600 */
[----:B------:R-:W-:Y:S02]  /*13f60*/  PRMT R88, R48, 0x5410, R40 ;  /* 0x0000541030587816 */ /* 0x000fe40000000028 */
[----:B------:R-:W-:Y:S01]  /*13f70*/  @!P6 PRMT R48, R145, 0x5410, RZ ;  /* 0x000054109130e816 */ /* 0x000fe200000000ff */
[----:B------:R2:W2:Y:S01]  /*13f80*/  LDL.S16 R147, [R1+0x80] ;  /* 0x0000800001937983 */ /* 0x0004a20000100600 */
[----:B------:R-:W-:Y:S03]  /*13f90*/  ISETP.LE.U32.AND P6, PT, R79, UR16, PT ;  /* 0x000000104f007c0c */ /* 0x000fe6000bfc3070 */
[----:B------:R-:W-:Y:S04]  /*13fa0*/  STG.E.U16 [R172.64+0x60], R55 ;  /* 0x00006037ac007986 */ /* 0x000fe8000c10151a */
[----:B------:R-:W-:Y:S04]  /*13fb0*/  STG.E.U16 [R188.64+0x60], R48 ;  /* 0x00006030bc007986 */ /* 0x000fe8000c10151a */
[----:B-1----:R1:W2:Y:S01]  /*13fc0*/  LDL.S16 R152, [R1+0x8c] ;  /* 0x00008c0001987983 */ /* 0x0022a20000100600 */
[----:B---3--:R-:W-:Y:S05]  /*13fd0*/  @!P3 HADD2 R144, -R40.H0_H0, -RZ.H0_H0 ;  /* 0xa00000ff2890b230 */ /* 0x008fea0000000900 */
[----:B------:R-:W-:Y:S01]  /*13fe0*/  PRMT R79, R144, 0x7610, R79 ;  /* 0x00007610904f7816 */ /* 0x000fe2000000004f */
[----:B------:R3:W-:Y:S03]  /*13ff0*/  @!P3 STL.S16 [R1+0x98], R144 ;  /* 0x000098900100b387 */ /* 0x0007e60000100600 */
[----:B------:R-:W-:Y:S01]  /*14000*/  @!P3 PRMT R40, R79, 0x5410, RZ ;  /* 0x000054104f28b816 */ /* 0x000fe200000000ff */
[----:B------:R1:W4:Y:S01]  /*14010*/  LDL.S16 R145, [R1+0x70] ;  /* 0x0000700001917983 */ /* 0x0003220000100600 */
[----:B------:R-:W-:Y:S02]  /*14020*/  SHF.R.U32.HI R79, RZ, 0x10, R154 ;  /* 0x00000010ff4f7819 */ /* 0x000fe4000001169a */
[----:B------:R-:W-:Y:S01]  /*14030*/  ISETP.LE.U32.AND P3, PT, R75, UR16, PT ;  /* 0x000000104b007c0c */ /* 0x000fe2000bf63070 */
[----:B------:R-:W-:Y:S01]  /*14040*/  STG.E.U16 [R188.64+0x62], R40 ;  /* 0x00006228bc007986 */ /* 0x000fe2000c10151a */
[----:B------:R-:W-:Y:S01]  /*14050*/  LOP3.LUT R79, R79, 0xff, RZ, 0xc0, !PT ;  /* 0x000000ff4f4f7812 */ /* 0x000fe200078ec0ff */
[----:B------:R1:W-:Y:S02]  /*14060*/  MUFU.EX2 R75, R118 ;  /* 0x00000076004b7308 */ /* 0x0003e40000000800 */
[----:B---3--:R3:W3:Y:S01]  /*14070*/  LDL.S16 R144, [R1+0x6c] ;  /* 0x00006c0001907983 */ /* 0x0086e20000100600 */
[----:B--2---:R-:W-:Y:S05]  /*14080*/  @!P2 HADD2 R156, -R68.H0_H0, -RZ.H0_H0 ;  /* 0xa00000ff449ca230 */ /* 0x004fea0000000900 */
[----:B------:R-:W-:Y:S01]  /*14090*/  PRMT R153, R156, 0x7610, R153 ;  /* 0x000076109c997816 */ /* 0x000fe20000000099 */
[----:B------:R-:W-:Y:S01]  /*140a0*/  @!P4 HADD2 R85, -R76.H0_H0, -RZ.H0_H0 ;  /* 0xa00000ff4c55c230 */ /* 0x000fe20000000900 */
[----:B------:R-:W-:Y:S04]  /*140b0*/  @!P2 STL.S16 [R1+0x94], R156 ;  /* 0x0000949c0100a387 */ /* 0x000fe80000100600 */
[----:B------:R-:W-:Y:S01]  /*140c0*/  PRMT R84, R85, 0x7610, R84 ;  /* 0x0000761055547816 */ /* 0x000fe20000000054 */
[----:B------:R2:W-:Y:S02]  /*140d0*/  @!P4 STL.S16 [R1+0x90], R85 ;  /* 0x000090550100c387 */ /* 0x0005e40000100600 */
[----:B--2---:R-:W-:Y:S01]  /*140e0*/  PRMT R85, R68, 0x5410, R76 ;  /* 0x0000541044557816 */ /* 0x004fe2000000004c */
[----:B------:R-:W-:Y:S01]  /*140f0*/  @!P6 HADD2 R152, -R70.H0_H0, -RZ.H0_H0 ;  /* 0xa00000ff4698e230 */ /* 0x000fe20000000900 */
[----:B------:R-:W-:Y:S02]  /*14100*/  @!P2 PRMT R68, R153, 0x5410, RZ ;  /* 0x000054109944a816 */ /* 0x000fe400000000ff */
[----:B------:R-:W-:Y:S02]  /*14110*/  ISETP.LE.U32.AND P2, PT, R79, UR16, PT ;  /* 0x000000104f007c0c */ /* 0x000fe4000bf43070 */
[----:B------:R-:W-:Y:S01]  /*14120*/  PRMT R79, R70, 0x7632, R79 ;  /* 0x00007632464f7816 */ /* 0x000fe2000000004f */
[----:B------:R-:W-:Y:S01]  /*14130*/  @!P6 STL.S16 [R1+0x8c], R152 ;  /* 0x00008c980100e387 */ /* 0x000fe20000100600 */
[----:B-1----:R-:W-:Y:S02]  /*14140*/  PRMT R118, R152, 0x7610, R118 ;  /* 0x0000761098767816 */ /* 0x002fe40000000076 */
[----:B------:R-:W-:Y:S01]  /*14150*/  @!P4 PRMT R76, R84, 0x5410, RZ ;  /* 0x00005410544cc816 */ /* 0x000fe200000000ff */
[----:B------:R-:W-:Y:S01]  /*14160*/  @!P0 HADD2 R147, -R79.H0_H0, -RZ.H0_H0 ;  /* 0xa00000ff4f938230 */ /* 0x000fe20000000900 */
[----:B------:R-:W-:Y:S01]  /*14170*/  ISETP.LE.U32.AND P4, PT, R74, UR16, PT ;  /* 0x000000104a007c0c */ /* 0x000fe2000bf83070 */
[----:B------:R-:W-:Y:S01]  /*14180*/  STG.E.U16 [R110.64+0x5e], R68 ;  /* 0x00005e446e007986 */ /* 0x000fe2000c10151a */
[----:B------:R-:W-:Y:S02]  /*14190*/  LOP3.LUT R74, R158, 0xff, RZ, 0xc0, !PT ;  /* 0x000000ff9e4a7812 */ /* 0x000fe400078ec0ff */
[----:B------:R-:W-:Y:S01]  /*141a0*/  PRMT R84, R70, 0x5410, R79 ;  /* 0x0000541046547816 */ /* 0x000fe2000000004f */
[----:B------:R-:W-:Y:S01]  /*141b0*/  @!P0 STL.S16 [R1+0x80], R147 ;  /* 0x0000809301008387 */ /* 0x000fe20000100600 */
[----:B------:R-:W-:Y:S02]  /*141c0*/  @!P6 PRMT R70, R118, 0x5410, RZ ;  /* 0x000054107646e816 */ /* 0x000fe400000000ff */
[----:B------:R-:W-:Y:S01]  /*141d0*/  ISETP.LE.U32.AND P6, PT, R74, UR16, PT ;  /* 0x000000104a007c0c */ /* 0x000fe2000bfc3070 */
[----:B------:R-:W-:Y:S01]  /*141e0*/  STG.E.U16 [R110.64+0x60], R76 ;  /* 0x0000604c6e007986 */ /* 0x000fe2000c10151a */
[----:B------:R-:W-:Y:S01]  /*141f0*/  LOP3.LUT R118, R158, 0xffff, RZ, 0xc0, !PT ;  /* 0x0000ffff9e767812 */ /* 0x000fe200078ec0ff */
[----:B------:R1:W-:Y:S01]  /*14200*/  MUFU.EX2 R74, R120 ;  /* 0x00000078004a7308 */ /* 0x0003e20000000800 */
[----:B------:R-:W-:Y:S01]  /*14210*/  PRMT R146, R147, 0x7610, R146 ;  /* 0x0000761093927816 */ /* 0x000fe20000000092 */
[----:B------:R2:W-:Y:S01]  /*14220*/  STG.E.U16 [R108.64+0x60], R70 ;  /* 0x000060466c007986 */ /* 0x0005e2000c10151a */
[----:B------:R-:W-:Y:S02]  /*14230*/  SHF.R.U32.HI R118, RZ, 0x8, R118 ;  /* 0x00000008ff767819 */ /* 0x000fe40000011676 */
[----:B------:R-:W-:Y:S02]  /*14240*/  @!P0 PRMT R79, R146, 0x5410, RZ ;  /* 0x00005410924f8816 */ /* 0x000fe400000000ff */
[----:B------:R-:W-:Y:S03]  /*14250*/  LOP3.LUT R118, R118, 0xffff, RZ, 0xc0, !PT ;  /* 0x0000ffff76767812 */ /* 0x000fe600078ec0ff */
[----:B------:R2:W-:Y:S01]  /*14260*/  STG.E.U16 [R108.64+0x62], R79 ;  /* 0x0000624f6c007986 */ /* 0x0005e2000c10151a */
[----:B------:R-:W-:Y:S02]  /*14270*/  ISETP.LE.U32.AND P0, PT, R118, UR16, PT ;  /* 0x0000001076007c0c */ /* 0x000fe4000bf03070 */
[----:B------:R-:W-:Y:S02]  /*14280*/  F2FP.PACK_AB R118, R87, R116 ;  /* 0x000000745776723e */ /* 0x000fe400000000ff */
[----:B------:R-:W-:Y:S02]  /*14290*/  PRMT R87, R106, 0x5410, R66 ;  /* 0x000054106a577816 */ /* 0x000fe40000000042 */
[C---:B-1----:R-:W-:Y:S01]  /*142a0*/  F2FP.PACK_AB R120, R139.reuse, R137 ;  /* 0x000000898b78723e */ /* 0x042fe200000000ff */
[----:B------:R-:W-:Y:S01]  /*142b0*/  FADD.FTZ R139, R139, R135 ;  /* 0x000000878b8b7221 */ /* 0x000fe20000010000 */
[----:B------:R-:W-:Y:S02]  /*142c0*/  SHF.R.U32.HI R135, RZ, 0x10, R158 ;  /* 0x00000010ff877819 */ /* 0x000fe4000001169e */
[C---:B--2---:R-:W-:Y:S01]  /*142d0*/  PRMT R70, R50.reuse, 0x7632, R70 ;  /* 0x0000763232467816 */ /* 0x044fe20000000046 */
[----:B------:R-:W-:Y:S01]  /*142e0*/  FADD.FTZ R72, R195, R139 ;  /* 0x0000008bc3487221 */ /* 0x000fe20000010000 */
[----:B------:R-:W-:Y:S02]  /*142f0*/  LOP3.LUT R116, R135, 0xff, RZ, 0xc0, !PT ;  /* 0x000000ff87747812 */ /* 0x000fe400078ec0ff */
[----:B------:R1:W2:Y:S01]  /*14300*/  MUFU.EX2 R135, R113 ;  /* 0x0000007100877308 */ /* 0x0002a20000000800 */
[----:B------:R-:W-:Y:S02]  /*14310*/  PRMT R79, R50, 0x5410, R70 ;  /* 0x00005410324f7816 */ /* 0x000fe40000000046 */
[----:B-1----:R-:W-:Y:S01]  /*14320*/  SHF.R.U32.HI R113, RZ, 0x18, R158 ;  /* 0x00000018ff717819 */ /* 0x002fe2000001169e */
[----:B--2---:R-:W-:Y:S04]  /*14330*/  FADD.FTZ R72, R135, R72 ;  /* 0x0000004887487221 */ /* 0x004fe80000010000 */
[----:B------:R-:W-:Y:S01]  /*14340*/  FADD.FTZ R72, R194, R72 ;  /* 0x00000048c2487221 */ /* 0x000fe20000010000 */
[----:B----4-:R-:W-:Y:S05]  /*14350*/  @!P5 HADD2 R145, -R106.H0_H0, -RZ.H0_H0 ;  /* 0xa00000ff6a91d230 */ /* 0x010fea0000000900 */
[----:B------:R-:W-:Y:S01]  /*14360*/  PRMT R143, R145, 0x7610, R143 ;  /* 0x00007610918f7816 */ /* 0x000fe2000000008f */
[----:B------:R-:W-:Y:S03]  /*14370*/  @!P5 STL.S16 [R1+0x70], R145 ;  /* 0x000070910100d387 */ /* 0x000fe60000100600 */
[----:B------:R-:W-:Y:S02]  /*14380*/  @!P5 PRMT R106, R143, 0x5410, RZ ;  /* 0x000054108f6ad816 */ /* 0x000fe400000000ff */
[----:B------:R-:W-:Y:S02]  /*14390*/  ISETP.LE.U32.AND P5, PT, R116, UR16, PT ;  /* 0x0000001074007c0c */ /* 0x000fe4000bfa3070 */
[C---:B------:R-:W-:Y:S01]  /*143a0*/  F2FP.PACK_AB R116, R75.reuse, R196 ;  /* 0x000000c44b74723e */ /* 0x040fe200000000ff */
[----:B------:R-:W-:Y:S01]  /*143b0*/  FADD.FTZ R75, R75, R134 ;  /* 0x000000864b4b7221 */ /* 0x000fe20000010000 */
[----:B------:R-:W-:Y:S01]  /*143c0*/  STG.E.U16 [R172.64+0x70], R106 ;  /* 0x0000706aac007986 */ /* 0x000fe2000c10151a */
[----:B------:R1:W-:Y:S02]  /*143d0*/  MUFU.EX2 R134, R115 ;  /* 0x0000007300867308 */ /* 0x0003e40000000800 */
[----:B------:R-:W-:Y:S01]  /*143e0*/  FADD.FTZ R75, R62, R75 ;  /* 0x0000004b3e4b7221 */ /* 0x000fe20000010000 */
[----:B---3--:R-:W-:Y:S05]  /*143f0*/  @!P3 HADD2 R144, -R66.H0_H0, -RZ.H0_H0 ;  /* 0xa00000ff4290b230 */ /* 0x008fea0000000900 */
[----:B------:R-:W-:Y:S01]  /*14400*/  PRMT R142, R144, 0x7610, R142 ;  /* 0x00007610908e7816 */ /* 0x000fe2000000008e */
[----:B------:R2:W-:Y:S03]  /*14410*/  @!P3 STL.S16 [R1+0x6c], R144 ;  /* 0x00006c900100b387 */ /* 0x0005e60000100600 */
[----:B------:R-:W-:Y:S01]  /*14420*/  @!P3 PRMT R66, R142, 0x5410, RZ ;  /* 0x000054108e42b816 */ /* 0x000fe200000000ff */
[----:B------:R3:W4:Y:S01]  /*14430*/  LDL.S16 R197, [R1+0x88] ;  /* 0x0000880001c57983 */ /* 0x0007220000100600 */
[----:B------:R-:W-:Y:S01]  /*14440*/  ISETP.LE.U32.AND P3, PT, R113, UR16, PT ;  /* 0x0000001071007c0c */ /* 0x000fe2000bf63070 */
[----:B------:R-:W-:Y:S01]  /*14450*/  IMAD.U32 R142, RZ, RZ, UR21 ;  /* 0x00000015ff8e7e24 */ /* 0x000fe2000f8e00ff */
[----:B------:R2:W2:Y:S01]  /*14460*/  MUFU.EX2 R113, R114 ;  /* 0x0000007200717308 */ /* 0x0004a20000000800 */
[----:B------:R3:W3:Y:S03]  /*14470*/  LDL.S16 R167, [R1+0x84] ;  /* 0x0000840001a77983 */ /* 0x0006e60000100600 */
[----:B------:R-:W-:Y:S01]  /*14480*/  LOP3.LUT R142, R163, UR5, R142, 0x96, !PT ;  /* 0x00000005a38e7c12 */ /* 0x000fe2000f8e968e */
[----:B------:R3:W3:Y:S01]  /*14490*/  LDL.S16 R157, [R1+0x7c] ;  /* 0x00007c00019d7983 */ /* 0x0006e20000100600 */
[C---:B-1----:R-:W-:Y:S01]  /*144a0*/  F2FP.PACK_AB R115, R74.reuse, R166 ;  /* 0x000000a64a73723e */ /* 0x042fe200000000ff */
[----:B------:R-:W-:Y:S01]  /*144b0*/  FADD.FTZ R74, R74, R132 ;  /* 0x000000844a4a7221 */ /* 0x000fe20000010000 */
[----:B------:R-:W-:Y:S01]  /*144c0*/  UIADD3 UR5, UR20, -0x61c88647, URZ ;  /* 0x9e3779b914057890 */ /* 0x000fe2000fffe03f */
[----:B------:R1:W3:Y:S01]  /*144d0*/  LDL.S16 R156, [R1+0x78] ;  /* 0x00007800019c7983 */ /* 0x0002e20000100600 */
[----:B------:R-:W-:Y:S01]  /*144e0*/  IMAD.WIDE.U32 R142, R142, -0x326172a9, RZ ;  /* 0xcd9e8d578e8e7825 */ /* 0x000fe200078e00ff */
[----:B------:R1:W-:Y:S02]  /*144f0*/  MUFU.EX2 R132, R129 ;  /* 0x0000008100847308 */ /* 0x0003e40000000800 */
[----:B------:R1:W-:Y:S01]  /*14500*/  STG.E.U16 [R172.64+0x72], R66 ;  /* 0x00007242ac007986 */ /* 0x0003e2000c10151a */
[----:B------:R-:W-:Y:S01]  /*14510*/  FADD.FTZ R74, R165, R74 ;  /* 0x0000004aa54a7221 */ /* 0x000fe20000010000 */
[--C-:B------:R-:W-:Y:S02]  /*14520*/  LOP3.LUT R56, R151, UR25, R142.reuse, 0x96, !PT ;  /* 0x0000001997387c12 */ /* 0x100fe4000f8e968e */
[----:B------:R-:W-:Y:S03]  /*14530*/  LOP3.LUT R142, R141, UR25, R142, 0x96, !PT ;  /* 0x000000198d8e7c12 */ /* 0x000fe6000f8e968e */
[----:B------:R-:W-:Y:S01]  /*14540*/  IMAD.WIDE.U32 R152, R56, -0x2daee0ad, RZ ;  /* 0xd2511f5338987825 */ /* 0x000fe200078e00ff */
[----:B--2---:R-:W-:Y:S03]  /*14550*/  LOP3.LUT R114, R143, UR23, R208, 0x96, !PT ;  /* 0x000000178f727c12 */ /* 0x004fe6000f8e96d0 */
[----:B------:R-:W-:Y:S01]  /*14560*/  FADD.FTZ R64, R113, R133 ;  /* 0x0000008571407221 */ /* 0x000fe20000010000 */
[----:B------:R-:W-:Y:S01]  /*14570*/  F2FP.PACK_AB R113, R134, R113 ;  /* 0x000000718671723e */ /* 0x000fe200000000ff */
[----:B------:R-:W-:Y:S01]  /*14580*/  IMAD.WIDE.U32 R144, R114, -0x2daee0ad, RZ ;  /* 0xd2511f5372907825 */ /* 0x000fe200078e00ff */
[----:B------:R-:W-:Y:S03]  /*14590*/  F2FP.PACK_AB R114, R135, R195 ;  /* 0x000000c38772723e */ /* 0x000fe600000000ff */
[----:B------:R-:W-:Y:S01]  /*145a0*/  FADD.FTZ R64, R134, R64 ;  /* 0x0000004086407221 */ /* 0x000fe20000010000 */
[----:B------:R-:W-:Y:S02]  /*145b0*/  LOP3.LUT R56, R145, UR22, R170, 0x96, !PT ;  /* 0x0000001691387c12 */ /* 0x000fe4000f8e96aa */
[----:B------:R-:W-:Y:S03]  /*145c0*/  LOP3.LUT R128, R153, UR18, R144, 0x96, !PT ;  /* 0x0000001299807c12 */ /* 0x000fe6000f8e9690 */
[----:B------:R-:W-:Y:S01]  /*145d0*/  IMAD.WIDE.U32 R144, R56, -0x326172a9, RZ ;  /* 0xcd9e8d5738907825 */ /* 0x000fe200078e00ff */
[----:B-1----:R-:W-:Y:S03]  /*145e0*/  PRMT R66, R67, 0x7632, R66 ;  /* 0x0000763243427816 */ /* 0x002fe60000000042 */
[----:B------:R-:W-:Y:S01]  /*145f0*/  IMAD.WIDE.U32 R134, R128, -0x326172a9, RZ ;  /* 0xcd9e8d5780867825 */ /* 0x000fe200078e00ff */
[----:B------:R-:W-:Y:S04]  /*14600*/  LOP3.LUT R56, R145, UR19, R150, 0x96, !PT ;  /* 0x0000001391387c12 */ /* 0x000fe8000f8e9696 */
[----:B------:R-:W-:Y:S01]  /*14610*/  LOP3.LUT R128, R135, UR14, R144, 0x96, !PT ;  /* 0x0000000e87807c12 */ /* 0x000fe2000f8e9690 */
[----:B------:R-:W-:Y:S02]  /*14620*/  IMAD.WIDE.U32 R146, R56, -0x2daee0ad, RZ ;  /* 0xd2511f5338927825 */ /* 0x000fe400078e00ff */
[----:B------:R-:W1:Y:S02]  /*14630*/  MUFU.EX2 R56, R107 ;  /* 0x0000006b00387308 */ /* 0x000e640000000800 */
[----:B------:R-:W-:Y:S01]  /*14640*/  IMAD.WIDE.U32 R128, R128, -0x2daee0ad, RZ ;  /* 0xd2511f5380807825 */ /* 0x000fe200078e00ff */
[----:B------:R-:W-:Y:S04]  /*14650*/  LOP3.LUT R152, R147, UR13, R152, 0x96, !PT ;  /* 0x0000000d93987c12 */ /* 0x000fe8000f8e9698 */
[----:B------:R-:W-:Y:S01]  /*14660*/  LOP3.LUT R144, R129, UR9, R146, 0x96, !PT ;  /* 0x0000000981907c12 */ /* 0x000fe2000f8e9692 */
[----:B------:R-:W-:Y:S02]  /*14670*/  IMAD.WIDE.U32 R152, R152, -0x326172a9, RZ ;  /* 0xcd9e8d5798987825 */ /* 0x000fe400078e00ff */
[----:B------:R2:W-:Y:S02]  /*14680*/  MUFU.EX2 R129, R112 ;  /* 0x0000007000817308 */ /* 0x0005e40000000800 */
[----:B------:R-:W-:Y:S01]  /*14690*/  IMAD.WIDE.U32 R144, R144, -0x326172a9, RZ ;  /* 0xcd9e8d5790907825 */ /* 0x000fe200078e00ff */
[----:B------:R-:W-:Y:S04]  /*146a0*/  LOP3.LUT R134, R153, UR10, R134, 0x96, !PT ;  /* 0x0000000a99867c12 */ /* 0x000fe8000f8e9686 */
[----:B------:R-:W-:Y:S04]  /*146b0*/  LOP3.LUT R133, R145, UR4, R152, 0x96, !PT ;  /* 0x0000000491857c12 */ /* 0x000fe8000f8e9698 */
[----:B------:R-:W-:Y:S02]  /*146c0*/  SHF.R.U32.HI R41, RZ, 0x18, R133 ;  /* 0x00000018ff297819 */ /* 0x000fe40000011685 */
[----:B------:R-:W-:Y:S02]  /*146d0*/  LOP3.LUT R52, R133, 0xff, RZ, 0xc0, !PT ;  /* 0x000000ff85347812 */ /* 0x000fe400078ec0ff */
[C---:B-1----:R-:W-:Y:S01]  /*146e0*/  F2FP.PACK_AB R107, R56.reuse, R165 ;  /* 0x000000a5386b723e */ /* 0x042fe200000000ff */
[--C-:B------:R-:W-:Y:S01]  /*146f0*/  FADD.FTZ R56, R56, R74.reuse ;  /* 0x0000004a38387221 */ /* 0x100fe20000010000 */
[----:B------:R-:W-:Y:S02]  /*14700*/  PRMT R74, R58, 0x7632, R74 ;  /* 0x000076323a4a7816 */ /* 0x000fe4000000004a */
[C---:B--2---:R-:W-:Y:S01]  /*14710*/  F2FP.PACK_AB R112, R132.reuse, R62 ;  /* 0x0000003e8470723e */ /* 0x044fe200000000ff */
[--C-:B------:R-:W-:Y:S01]  /*14720*/  FADD.FTZ R62, R132, R75.reuse ;  /* 0x0000004b843e7221 */ /* 0x100fe20000010000 */
[C---:B------:R-:W-:Y:S01]  /*14730*/  PRMT R75, R78.reuse, 0x7632, R75 ;  /* 0x000076324e4b7816 */ /* 0x040fe2000000004b */
[----:B------:R1:W2:Y:S02]  /*14740*/  MUFU.EX2 R132, R86 ;  /* 0x0000005600847308 */ /* 0x0002a40000000800 */
[----:B------:R-:W-:Y:S01]  /*14750*/  FADD.FTZ R62, R131, R62 ;  /* 0x0000003e833e7221 */ /* 0x000fe20000010000 */
[----:B-1----:R-:W-:Y:S01]  /*14760*/  PRMT R86, R78, 0x5410, R75 ;  /* 0x000054104e567816 */ /* 0x002fe2000000004b */
[----:B--2---:R-:W-:Y:S04]  /*14770*/  FADD.FTZ R64, R132, R64 ;  /* 0x0000004084407221 */ /* 0x004fe80000010000 */
[----:B------:R-:W-:Y:S01]  /*14780*/  FADD.FTZ R64, R49, R64 ;  /* 0x0000004031407221 */ /* 0x000fe20000010000 */
[----:B----4-:R-:W-:Y:S02]  /*14790*/  @!P2 HADD2 R197, -R78.H0_H0, -RZ.H0_H0 ;  /* 0xa00000ff4ec5a230 */ /* 0x010fe40000000900 */
[----:B---3--:R-:W-:Y:S03]  /*147a0*/  @!P4 HADD2 R167, -R75.H0_H0, -RZ.H0_H0 ;  /* 0xa00000ff4ba7c230 */ /* 0x008fe60000000900 */
[----:B------:R-:W-:Y:S01]  /*147b0*/  PRMT R135, R197, 0x7610, R135 ;  /* 0x00007610c5877816 */ /* 0x000fe20000000087 */
[----:B------:R1:W-:Y:S01]  /*147c0*/  @!P2 STL.S16 [R1+0x88], R197 ;  /* 0x000088c50100a387 */ /* 0x0003e20000100600 */
[----:B------:R-:W-:Y:S01]  /*147d0*/  @!P6 HADD2 R157, -R58.H0_H0, -RZ.H0_H0 ;  /* 0xa00000ff3a9de230 */ /* 0x000fe20000000900 */
[----:B------:R-:W-:Y:S02]  /*147e0*/  PRMT R83, R167, 0x7610, R83 ;  /* 0x00007610a7537816 */ /* 0x000fe40000000053 */
[----:B------:R-:W-:Y:S01]  /*147f0*/  @!P4 STL.S16 [R1+0x84], R167 ;  /* 0x000084a70100c387 */ /* 0x000fe20000100600 */
[----:B------:R-:W-:Y:S01]  /*14800*/  @!P2 PRMT R78, R135, 0x5410, RZ ;  /* 0x00005410874ea816 */ /* 0x000fe200000000ff */
[----:B------:R-:W-:Y:S01]  /*14810*/  @!P0 HADD2 R156, -R74.H0_H0, -RZ.H0_H0 ;  /* 0xa00000ff4a9c8230 */ /* 0x000fe20000000900 */
[----:B------:R-:W-:Y:S01]  /*14820*/  PRMT R146, R157, 0x7610, R146 ;  /* 0x000076109d927816 */ /* 0x000fe20000000092 */
[----:B------:R-:W-:Y:S01]  /*14830*/  @!P6 STL.S16 [R1+0x7c], R157 ;  /* 0x00007c9d0100e387 */ /* 0x000fe20000100600 */
[----:B------:R-:W-:Y:S01]  /*14840*/  @!P4 PRMT R75, R83, 0x5410, RZ ;  /* 0x00005410534bc816 */ /* 0x000fe200000000ff */
[----:B------:R-:W2:Y:S01]  /*14850*/  MUFU.EX2 R135, R77 ;  /* 0x0000004d00877308 */ /* 0x000ea20000000800 */
[----:B------:R-:W-:Y:S01]  /*14860*/  PRMT R83, R58, 0x5410, R74 ;  /* 0x000054103a537816 */ /* 0x000fe2000000004a */
[----:B------:R-:W-:Y:S01]  /*14870*/  @!P0 STL.S16 [R1+0x78], R156 ;  /* 0x0000789c01008387 */ /* 0x000fe20000100600 */
[----:B------:R-:W-:Y:S02]  /*14880*/  @!P6 PRMT R58, R146, 0x5410, RZ ;  /* 0x00005410923ae816 */ /* 0x000fe400000000ff */
[----:B------:R-:W-:Y:S01]  /*14890*/  ISETP.LE.U32.AND P6, PT, R41, UR16, PT ;  /* 0x0000001029007c0c */ /* 0x000fe2000bfc3070 */
[----:B------:R3:W4:Y:S01]  /*148a0*/  LDL.S16 R165, [R1+0x60] ;  /* 0x0000600001a57983 */ /* 0x0007220000100600 */
[----:B------:R-:W-:Y:S01]  /*148b0*/  LOP3.LUT R41, R143, UR23, R160, 0x96, !PT ;  /* 0x000000178f297c12 */ /* 0x000fe2000f8e96a0 */
[----:B------:R-:W-:Y:S01]  /*148c0*/  IMAD.WIDE.U32 R142, R142, -0x2daee0ad, RZ ;  /* 0xd2511f538e8e7825 */ /* 0x000fe200078e00ff */
[----:B------:R-:W-:Y:S01]  /*148d0*/  ISETP.LE.U32.AND P2, PT, R52, UR16, PT ;  /* 0x0000001034007c0c */ /* 0x000fe2000bf43070 */
[----:B------:R3:W3:Y:S01]  /*148e0*/  LDL.S16 R196, [R1+0x68] ;  /* 0x0000680001c47983 */ /* 0x0006e20000100600 */
[----:B------:R-:W-:Y:S01]  /*148f0*/  LOP3.LUT R52, R133, 0xffff, RZ, 0xc0, !PT ;  /* 0x0000ffff85347812 */ /* 0x000fe200078ec0ff */
[----:B------:R-:W-:Y:S01]  /*14900*/  IMAD.WIDE.U32 R146, R41, -0x2daee0ad, RZ ;  /* 0xd2511f5329927825 */ /* 0x000fe200078e00ff */
[----:B------:R-:W-:Y:S01]  /*14910*/  SHF.R.U32.HI R133, RZ, 0x10, R133 ;  /* 0x00000010ff857819 */ /* 0x000fe20000011685 */
[----:B------:R2:W3:Y:S01]  /*14920*/  LDL.S16 R195, [R1+0x64] ;  /* 0x0000640001c37983 */ /* 0x0004e20000100600 */
[----:B------:R-:W-:Y:S01]  /*14930*/  SHF.R.U32.HI R43, RZ, 0x8, R52 ;  /* 0x00000008ff2b7819 */ /* 0x000fe20000011634 */
[----:B------:R-:W2:Y:S01]  /*14940*/  MUFU.EX2 R41, R122 ;  /* 0x0000007a00297308 */ /* 0x000ea20000000800 */
[----:B------:R-:W-:Y:S01]  /*14950*/  F2FP.PACK_AB R52, R129, R194 ;  /* 0x000000c28134723e */ /* 0x000fe200000000ff */
[----:B-1----:R1:W3:Y:S01]  /*14960*/  LDL.S16 R197, [R1+0x74] ;  /* 0x0000740001c57983 */ /* 0x0022e20000100600 */
[----:B------:R-:W-:Y:S01]  /*14970*/  LOP3.LUT R43, R43, 0xffff, RZ, 0xc0, !PT ;  /* 0x0000ffff2b2b7812 */ /* 0x000fe200078ec0ff */
[----:B------:R-:W-:Y:S01]  /*14980*/  FADD.FTZ R129, R129, R72 ;  /* 0x0000004881817221 */ /* 0x000fe20000010000 */
[----:B------:R-:W-:Y:S01]  /*14990*/  LOP3.LUT R72, R143, UR18, R146, 0x96, !PT ;  /* 0x000000128f487c12 */ /* 0x000fe2000f8e9692 */
[----:B------:R1:W-:Y:S01]  /*149a0*/  STG.E.U16 [R188.64+0x70], R78 ;  /* 0x0000704ebc007986 */ /* 0x0003e2000c10151a */
[----:B------:R-:W-:Y:S02]  /*149b0*/  ISETP.LE.U32.AND P4, PT, R43, UR16, PT ;  /* 0x000000102b007c0c */ /* 0x000fe4000bf83070 */
[----:B------:R-:W-:Y:S01]  /*149c0*/  PRMT R43, R156, 0x7610, R43 ;  /* 0x000076109c2b7816 */ /* 0x000fe2000000002b */
[----:B------:R-:W1:Y:S01]  /*149d0*/  MUFU.EX2 R77, R123 ;  /* 0x0000007b004d7308 */ /* 0x000e620000000800 */
[----:B------:R-:W-:Y:S01]  /*149e0*/  LOP3.LUT R133, R133, 0xff, RZ, 0xc0, !PT ;  /* 0x000000ff85857812 */ /* 0x000fe200078ec0ff */
[----:B------:R-:W-:Y:S01]  /*149f0*/  STG.E.U16 [R188.64+0x72], R75 ;  /* 0x0000724bbc007986 */ /* 0x000fe2000c10151a */
[----:B------:R-:W-:Y:S02]  /*14a00*/  @!P0 PRMT R74, R43, 0x5410, RZ ;  /* 0x000054102b4a8816 */ /* 0x000fe400000000ff */
[----:B------:R-:W-:Y:S01]  /*14a10*/  LOP3.LUT R43, R147, UR22, R148, 0x96, !PT ;  /* 0x00000016932b7c12 */ /* 0x000fe2000f8e9694 */
[----:B------:R1:W-:Y:S01]  /*14a20*/  STG.E.U16 [R110.64+0x6e], R58 ;  /* 0x00006e3a6e007986 */ /* 0x0003e2000c10151a */
[----:B------:R-:W-:Y:S03]  /*14a30*/  ISETP.LE.U32.AND P0, PT, R133, UR16, PT ;  /* 0x0000001085007c0c */ /* 0x000fe6000bf03070 */
[----:B------:R-:W-:Y:S01]  /*14a40*/  IMAD.WIDE.U32 R146, R43, -0x326172a9, RZ ;  /* 0xcd9e8d572b927825 */ /* 0x000fe200078e00ff */
[----:B------:R-:W-:Y:S01]  /*14a50*/  F2FP.PACK_AB R43, R49, R132 ;  /* 0x00000084312b723e */ /* 0x000fe200000000ff */
[----:B------:R-:W-:Y:S01]  /*14a60*/  STG.E.U16 [R110.64+0x70], R74 ;  /* 0x0000704a6e007986 */ /* 0x000fe2000c10151a */
[----:B--2---:R-:W-:Y:S01]  /*14a70*/  F2FP.PACK_AB R49, R135, R131 ;  /* 0x000000838731723e */ /* 0x004fe200000000ff */
[----:B------:R-:W-:Y:S01]  /*14a80*/  FADD.FTZ R56, R41, R56 ;  /* 0x0000003829387221 */ /* 0x000fe20000010000 */
[----:B------:R-:W2:Y:S01]  /*14a90*/  MUFU.EX2 R132, R81 ;  /* 0x0000005100847308 */ /* 0x000ea20000000800 */
[--C-:B------:R-:W-:Y:S01]  /*14aa0*/  FADD.FTZ R122, R135, R62.reuse ;  /* 0x0000003e877a7221 */ /* 0x100fe20000010000 */
[----:B------:R-:W-:Y:S03]  /*14ab0*/  PRMT R62, R60, 0x7632, R62 ;  /* 0x000076323c3e7816 */ /* 0x000fe6000000003e */
[----:B------:R-:W-:Y:S01]  /*14ac0*/  FADD.FTZ R122, R124, R122 ;  /* 0x0000007a7c7a7221 */ /* 0x000fe20000010000 */
[----:B-1----:R-:W-:Y:S02]  /*14ad0*/  PRMT R78, R67, 0x5410, R66 ;  /* 0x00005410434e7816 */ /* 0x002fe40000000042 */
[C---:B------:R-:W-:Y:S01]  /*14ae0*/  F2FP.PACK_AB R41, R77.reuse, R41 ;  /* 0x000000294d29723e */ /* 0x040fe200000000ff */
[----:B------:R-:W-:Y:S01]  /*14af0*/  FADD.FTZ R77, R77, R56 ;  /* 0x000000384d4d7221 */ /* 0x000fe20000010000 */
[----:B------:R-:W-:Y:S01]  /*14b00*/  LOP3.LUT R123, R147, UR19, R140, 0x96, !PT ;  /* 0x00000013937b7c12 */ /* 0x000fe2000f8e968c */
[----:B------:R-:W1:Y:S04]  /*14b10*/  MUFU.EX2 R81, R80 ;  /* 0x0000005000517308 */ /* 0x000e680000000800 */
[----:B------:R-:W-:Y:S01]  /*14b20*/  IMAD.WIDE.U32 R156, R123, -0x2daee0ad, RZ ;  /* 0xd2511f537b9c7825 */ /* 0x000fe200078e00ff */
[----:B------:R-:W-:Y:S04]  /*14b30*/  PRMT R58, R59, 0x7632, R58 ;  /* 0x000076323b3a7816 */ /* 0x000fe8000000003a */
[----:B------:R-:W-:Y:S01]  /*14b40*/  LOP3.LUT R166, R157, UR13, R142, 0x96, !PT ;  /* 0x0000000d9da67c12 */ /* 0x000fe2000f8e968e */
[----:B------:R1:W-:Y:S01]  /*14b50*/  MUFU.EX2 R80, R82 ;  /* 0x0000005200507308 */ /* 0x0003e20000000800 */
[----:B------:R-:W-:Y:S01]  /*14b60*/  IMAD.WIDE.U32 R142, R72, -0x326172a9, RZ ;  /* 0xcd9e8d57488e7825 */ /* 0x000fe200078e00ff */
[----:B------:R-:W-:Y:S03]  /*14b70*/  PRMT R72, R73, 0x7632, R72 ;  /* 0x0000763249487816 */ /* 0x000fe60000000048 */
[----:B--2---:R-:W-:Y:S01]  /*14b80*/  FADD.FTZ R129, R132, R129 ;  /* 0x0000008184817221 */ /* 0x004fe20000010000 */
[----:B------:R-:W-:Y:S01]  /*14b90*/  LOP3.LUT R131, R143, UR14, R146, 0x96, !PT ;  /* 0x0000000e8f837c12 */ /* 0x000fe2000f8e9692 */
[----:B------:R-:W-:Y:S03]  /*14ba0*/  IMAD.WIDE.U32 R166, R166, -0x326172a9, RZ ;  /* 0xcd9e8d57a6a67825 */ /* 0x000fe600078e00ff */
[----:B------:R2:W2:Y:S02]  /*14bb0*/  MUFU.EX2 R123, R130 ;  /* 0x00000082007b7308 */ /* 0x0004a40000000800 */
[----:B------:R-:W-:Y:S01]  /*14bc0*/  LOP3.LUT R142, R167, UR10, R142, 0x96, !PT ;  /* 0x0000000aa78e7c12 */ /* 0x000fe2000f8e968e */
[----:B------:R-:W-:Y:S01]  /*14bd0*/  IMAD.MOV.U32 R167, RZ, RZ, R164 ;  /* 0x000000ffffa77224 */ /* 0x000fe200078e00a4 */
[C---:B-1----:R-:W-:Y:S01]  /*14be0*/  F2FP.PACK_AB R48, R81.reuse, R132 ;  /* 0x000000845130723e */ /* 0x042fe200000000ff */
[----:B------:R-:W-:Y:S01]  /*14bf0*/  FADD.FTZ R81, R81, R129 ;  /* 0x0000008151517221 */ /* 0x000fe20000010000 */
[----:B------:R-:W-:Y:S01]  /*14c00*/  PRMT R82, R60, 0x5410, R62 ;  /* 0x000054103c527816 */ /* 0x000fe2000000003e */
[----:B--2---:R-:W-:Y:S04]  /*14c10*/  IMAD.WIDE.U32 R130, R131, -0x2daee0ad, RZ ;  /* 0xd2511f5383827825 */ /* 0x004fe800078e00ff */
[----:B------:R-:W-:Y:S01]  /*14c20*/  FADD.FTZ R64, R123, R64 ;  /* 0x000000407b407221 */ /* 0x000fe20000010000 */
[----:B------:R-:W-:Y:S05]  /*14c30*/  LOP3.LUT R156, R131, UR9, R156, 0x96, !PT ;  /* 0x00000009839c7c12 */ /* 0x000fea000f8e969c */
[----:B------:R-:W-:Y:S05]  /*14c40*/  IMAD.WIDE.U32 R156, R156, -0x326172a9, RZ ;  /* 0xcd9e8d579c9c7825 */ /* 0x000fea00078e00ff */
[----:B------:R-:W-:Y:S04]  /*14c50*/  LOP3.LUT R55, R157, UR4, R166, 0x96, !PT ;  /* 0x000000049d377c12 */ /* 0x000fe8000f8e96a6 */
[----:B------:R-:W-:Y:S01]  /*14c60*/  LOP3.LUT R42, R55, 0xff, RZ, 0xc0, !PT ;  /* 0x000000ff372a7812 */ /* 0x000fe200078ec0ff */
[----:B----4-:R-:W-:Y:S02]  /*14c70*/  @!P5 HADD2 R165, -R60.H0_H0, -RZ.H0_H0 ;  /* 0xa00000ff3ca5d230 */ /* 0x010fe40000000900 */
[----:B---3--:R-:W-:Y:S03]  /*14c80*/  @!P2 HADD2 R196, -R73.H0_H0, -RZ.H0_H0 ;  /* 0xa00000ff49c4a230 */ /* 0x008fe60000000900 */
[----:B------:R-:W-:Y:S01]  /*14c90*/  PRMT R56, R165, 0x7610, R56 ;  /* 0x00007610a5387816 */ /* 0x000fe20000000038 */
[----:B------:R1:W-:Y:S01]  /*14ca0*/  @!P5 STL.S16 [R1+0x60], R165 ;  /* 0x000060a50100d387 */ /* 0x0003e20000100600 */
[----:B------:R-:W-:Y:S02]  /*14cb0*/  @!P4 HADD2 R195, -R72.H0_H0, -RZ.H0_H0 ;  /* 0xa00000ff48c3c230 */ /* 0x000fe40000000900 */
[----:B------:R-:W-:Y:S02]  /*14cc0*/  @!P5 PRMT R60, R56, 0x5410, RZ ;  /* 0x00005410383cd816 */ /* 0x000fe400000000ff */
[----:B------:R-:W-:Y:S01]  /*14cd0*/  ISETP.LE.U32.AND P5, PT, R42, UR16, PT ;  /* 0x000000102a007c0c */ /* 0x000fe2000bfa3070 */
[----:B------:R-:W-:Y:S01]  /*14ce0*/  @!P3 HADD2 R197, -R62.H0_H0, -RZ.H0_H0 ;  /* 0xa00000ff3ec5b230 */ /* 0x000fe20000000900 */
[----:B------:R-:W-:Y:S01]  /*14cf0*/  LOP3.LUT R42, R55, 0xffff, RZ, 0xc0, !PT ;  /* 0x0000ffff372a7812 */ /* 0x000fe200078ec0ff */
[----:B------:R-:W-:Y:S01]  /*14d00*/  STG.E.U16 [R108.64+0x70], R60 ;  /* 0x0000703c6c007986 */ /* 0x000fe2000c10151a */
[----:B------:R-:W-:Y:S01]  /*14d10*/  PRMT R194, R196, 0x7610, R194 ;  /* 0x00007610c4c27816 */ /* 0x000fe200000000c2 */
[----:B------:R-:W2:Y:S01]  /*14d20*/  MUFU.EX2 R56, R126 ;  /* 0x0000007e00387308 */ /* 0x000ea20000000800 */
[----:B------:R-:W-:Y:S02]  /*14d30*/  PRMT R146, R197, 0x7610, R146 ;  /* 0x00007610c5927816 */ /* 0x000fe40000000092 */
[----:B------:R-:W-:Y:S02]  /*14d40*/  SHF.R.U32.HI R42, RZ, 0x8, R42 ;  /* 0x00000008ff2a7819 */ /* 0x000fe4000001162a */
[----:B------:R-:W-:Y:S02]  /*14d50*/  @!P3 PRMT R62, R146, 0x5410, RZ ;  /* 0x00005410923eb816 */ /* 0x000fe400000000ff */
[----:B------:R-:W-:Y:S02]  /*14d60*/  LOP3.LUT R40, R42, 0xffff, RZ, 0xc0, !PT ;  /* 0x0000ffff2a287812 */ /* 0x000fe400078ec0ff */
[C---:B------:R-:W-:Y:S01]  /*14d70*/  F2FP.PACK_AB R42, R80.reuse, R123 ;  /* 0x0000007b502a723e */ /* 0x040fe200000000ff */
[----:B------:R-:W-:Y:S01]  /*14d80*/  FADD.FTZ R80, R80, R64 ;  /* 0x0000004050507221 */ /* 0x000fe20000010000 */
[----:B------:R-:W-:Y:S01]  /*14d90*/  PRMT R168, R195, 0x7610, R168 ;  /* 0x00007610c3a87816 */ /* 0x000fe200000000a8 */
[----:B------:R-:W-:Y:S01]  /*14da0*/  STG.E.U16 [R108.64+0x72], R62 ;  /* 0x0000723e6c007986 */ /* 0x000fe2000c10151a */
[----:B------:R-:W-:Y:S03]  /*14db0*/  PRMT R64, R71, 0x7632, R64 ;  /* 0x0000763247407816 */ /* 0x000fe60000000040 */
[----:B-1----:R1:W3:Y:S04]  /*14dc0*/  LDL.S16 R165, [R1+0x5c] ;  /* 0x00005c0001a57983 */ /* 0x0022e80000100600 */
[----:B------:R-:W-:Y:S01]  /*14dd0*/  @!P3 STL.S16 [R1+0x74], R197 ;  /* 0x000074c50100b387 */ /* 0x000fe20000100600 */
[----:B------:R-:W-:Y:S02]  /*14de0*/  ISETP.LE.U32.AND P3, PT, R40, UR16, PT ;  /* 0x0000001028007c0c */ /* 0x000fe4000bf63070 */
[--C-:B------:R-:W-:Y:S01]  /*14df0*/  SHF.R.U32.HI R40, RZ, 0x18, R55.reuse ;  /* 0x00000018ff287819 */ /* 0x100fe20000011637 */
[----:B------:R-:W-:Y:S01]  /*14e00*/  @!P2 STL.S16 [R1+0x68], R196 ;  /* 0x000068c40100a387 */ /* 0x000fe20000100600 */
[----:B------:R-:W-:Y:S01]  /*14e10*/  SHF.R.U32.HI R55, RZ, 0x10, R55 ;  /* 0x00000010ff377819 */ /* 0x000fe20000011637 */
[----:B--2---:R-:W-:Y:S01]  /*14e20*/  FADD.FTZ R77, R56, R77 ;  /* 0x0000004d384d7221 */ /* 0x004fe20000010000 */
[----:B------:R-:W-:Y:S01]  /*14e30*/  F2FP.PACK_AB R56, R127, R56 ;  /* 0x000000387f38723e */ /* 0x000fe200000000ff */
[----:B------:R-:W-:Y:S04]  /*14e40*/  @!P4 STL.S16 [R1+0x64], R195 ;  /* 0x000064c30100c387 */ /* 0x000fe80000100600 */
[----:B------:R1:W2:Y:S04]  /*14e50*/  LDL.S16 R146, [R1+0x58] ;  /* 0x0000580001927983 */ /* 0x0002a80000100600 */
[----:B------:R4:W-:Y:S02]  /*14e60*/  STL [R1+0x1dc], R81 ;  /* 0x0001dc5101007387 */ /* 0x0009e40000100800 */
[----:B----4-:R-:W-:Y:S02]  /*14e70*/  PRMT R81, R73, 0x5410, R72 ;  /* 0x0000541049517816 */ /* 0x010fe40000000048 */
[----:B------:R-:W-:Y:S02]  /*14e80*/  @!P2 PRMT R73, R194, 0x5410, RZ ;  /* 0x00005410c249a816 */ /* 0x000fe400000000ff */
[----:B------:R-:W-:Y:S01]  /*14e90*/  @!P4 PRMT R72, R168, 0x5410, RZ ;  /* 0x00005410a848c816 */ /* 0x000fe200000000ff */
[----:B------:R1:W4:Y:S01]  /*14ea0*/  LDL.S16 R194, [R1+0x44] ;  /* 0x0000440001c27983 */ /* 0x0003220000100600 */
[----:B------:R-:W-:Y:S02]  /*14eb0*/  ISETP.LE.U32.AND P2, PT, R40, UR16, PT ;  /* 0x0000001028007c0c */ /* 0x000fe4000bf43070 */
[----:B------:R-:W-:Y:S01]  /*14ec0*/  LOP3.LUT R40, R144, 0xff, RZ, 0xc0, !PT ;  /* 0x000000ff90287812 */ /* 0x000fe200078ec0ff */
[----:B------:R1:W-:Y:S03]  /*14ed0*/  STL [R1+0x1d8], R80 ;  /* 0x0001d85001007387 */ /* 0x0003e60000100800 */
[----:B------:R-:W-:Y:S01]  /*14ee0*/  ISETP.LE.U32.AND P4, PT, R40, UR16, PT ;  /* 0x0000001028007c0c */ /* 0x000fe2000bf83070 */
[----:B------:R2:W4:Y:S01]  /*14ef0*/  LDL.S16 R168, [R1+0x40] ;  /* 0x0000400001a87983 */ /* 0x0005220000100600 */
[C---:B------:R-:W-:Y:S03]  /*14f00*/  F2FP.PACK_AB R40, R125.reuse, R124 ;  /* 0x0000007c7d28723e */ /* 0x040fe600000000ff */
[----:B------:R-:W-:Y:S04]  /*14f10*/  STG.E.U16 [R172.64+0x82], R72 ;  /* 0x00008248ac007986 */ /* 0x000fe8000c10151a */
[----:B------:R-:W-:Y:S01]  /*14f20*/  STG.E.U16 [R172.64+0x80], R73 ;  /* 0x00008049ac007986 */ /* 0x000fe2000c10151a */
[----:B-1----:R-:W-:Y:S01]  /*14f30*/  FADD.FTZ R80, R125, R122 ;  /* 0x0000007a7d507221 */ /* 0x002fe20000010000 */
[----:B------:R-:W-:Y:S02]  /*14f40*/  LOP3.LUT R122, R55, 0xff, RZ, 0xc0, !PT ;  /* 0x000000ff377a7812 */ /* 0x000fe400078ec0ff */
[----:B------:R-:W-:Y:S04]  /*14f50*/  LOP3.LUT R55, R144, 0xffff, RZ, 0xc0, !PT ;  /* 0x0000ffff90377812 */ /* 0x000fe800078ec0ff */
[----:B------:R-:W-:Y:S01]  /*14f60*/  SHF.R.U32.HI R55, RZ, 0x8, R55 ;  /* 0x00000008ff377819 */ /* 0x000fe20000011637 */
[----:B---3--:R-:W-:Y:S05]  /*14f70*/  @!P0 HADD2 R165, -R71.H0_H0, -RZ.H0_H0 ;  /* 0xa00000ff47a58230 */ /* 0x008fea0000000900 */
[----:B------:R-:W-:Y:S01]  /*14f80*/  PRMT R126, R165, 0x7610, R126 ;  /* 0x00007610a57e7816 */ /* 0x000fe2000000007e */
[----:B------:R1:W-:Y:S01]  /*14f90*/  @!P0 STL.S16 [R1+0x5c], R165 ;  /* 0x00005ca501008387 */ /* 0x0003e20000100600 */
[----:B--2---:R-:W-:Y:S05]  /*14fa0*/  @!P6 HADD2 R146, -R64.H0_H0, -RZ.H0_H0 ;  /* 0xa00000ff4092e230 */ /* 0x004fea0000000900 */
[----:B------:R-:W-:Y:S01]  /*14fb0*/  PRMT R143, R146, 0x7610, R143 ;  /* 0x00007610928f7816 */ /* 0x000fe2000000008f */
[----:B-1----:R1:W2:Y:S04]  /*14fc0*/  LDL.S16 R165, [R1+0x28] ;  /* 0x0000280001a57983 */ /* 0x0022a80000100600 */
[----:B------:R3:W-:Y:S01]  /*14fd0*/  STL [R1+0x1e0], R80 ;  /* 0x0001e05001007387 */ /* 0x0007e20000100800 */
[----:B----4-:R-:W-:Y:S01]  /*14fe0*/  @!P5 HADD2 R194, -R69.H0_H0, -RZ.H0_H0 ;  /* 0xa00000ff45c2d230 */ /* 0x010fe20000000900 */
[----:B---3--:R-:W-:Y:S02]  /*14ff0*/  PRMT R80, R71, 0x5410, R64 ;  /* 0x0000541047507816 */ /* 0x008fe40000000040 */
[----:B------:R-:W-:Y:S02]  /*15000*/  @!P0 PRMT R71, R126, 0x5410, RZ ;  /* 0x000054107e478816 */ /* 0x000fe400000000ff */
[----:B------:R-:W-:Y:S01]  /*15010*/  ISETP.LE.U32.AND P0, PT, R122, UR16, PT ;  /* 0x000000107a007c0c */ /* 0x000fe2000bf03070 */
[----:B------:R1:W3:Y:S01]  /*15020*/  LDL.S16 R126, [R1+0x1c] ;  /* 0x00001c00017e7983 */ /* 0x0002e20000100600 */
[----:B------:R-:W-:Y:S02]  /*15030*/  @!P6 PRMT R64, R143, 0x5410, RZ ;  /* 0x000054108f40e816 */ /* 0x000fe400000000ff */
[----:B------:R-:W-:Y:S01]  /*15040*/  PRMT R122, R194, 0x7610, R122 ;  /* 0x00007610c27a7816 */ /* 0x000fe2000000007a */
[----:B------:R4:W-:Y:S04]  /*15050*/  @!P6 STL.S16 [R1+0x58], R146 ;  /* 0x000058920100e387 */ /* 0x0009e80000100600 */
[----:B------:R-:W-:Y:S04]  /*15060*/  STG.E.U16 [R188.64+0x80], R71 ;  /* 0x00008047bc007986 */ /* 0x000fe8000c10151a */
[----:B------:R1:W-:Y:S01]  /*15070*/  STG.E.U16 [R188.64+0x82], R64 ;  /* 0x00008240bc007986 */ /* 0x0003e2000c10151a */
[----:B----4-:R-:W-:Y:S01]  /*15080*/  FADD.FTZ R146, R127, R77 ;  /* 0x0000004d7f927221 */ /* 0x010fe20000010000 */
[----:B------:R-:W-:Y:S02]  /*15090*/  LOP3.LUT R77, R55, 0xffff, RZ, 0xc0, !PT ;  /* 0x0000ffff374d7812 */ /* 0x000fe400078ec0ff */
[----:B------:R-:W-:Y:S02]  /*150a0*/  PRMT R55, R69, 0x7632, R55 ;  /* 0x0000763245377816 */ /* 0x000fe40000000037 */
[----:B------:R-:W-:Y:S01]  /*150b0*/  ISETP.LE.U32.AND P6, PT, R77, UR16, PT ;  /* 0x000000104d007c0c */ /* 0x000fe2000bfc3070 */
[----:B------:R4:W-:Y:S01]  /*150c0*/  STL [R1+0x1e4], R146 ;  /* 0x0001e49201007387 */ /* 0x0009e20000100800 */
[----:B------:R-:W-:Y:S01]  /*150d0*/  SHF.R.U32.HI R77, RZ, 0x10, R144 ;  /* 0x00000010ff4d7819 */ /* 0x000fe20000011690 */
[----:B------:R-:W-:Y:S01]  /*150e0*/  @!P3 HADD2 R168, -R55.H0_H0, -RZ.H0_H0 ;  /* 0xa00000ff37a8b230 */ /* 0x000fe20000000900 */
[----:B-1----:R-:W-:Y:S01]  /*150f0*/  PRMT R64, R65, 0x7632, R64 ;  /* 0x0000763241407816 */ /* 0x002fe20000000040 */
[----:B------:R1:W3:Y:S01]  /*15100*/  LDL.S16 R143, [R1+0x8] ;  /* 0x00000800018f7983 */ /* 0x0002e20000100600 */
[----:B------:R-:W-:Y:S02]  /*15110*/  LOP3.LUT R68, R77, 0xff, RZ, 0xc0, !PT ;  /* 0x000000ff4d447812 */ /* 0x000fe400078ec0ff */
[----:B------:R-:W-:Y:S02]  /*15120*/  PRMT R132, R168, 0x7610, R132 ;  /* 0x00007610a8847816 */ /* 0x000fe40000000084 */
[----:B------:R-:W-:Y:S02]  /*15130*/  PRMT R77, R69, 0x5410, R55 ;  /* 0x00005410454d7816 */ /* 0x000fe40000000037 */
[----:B------:R-:W-:Y:S02]  /*15140*/  @!P5 PRMT R69, R122, 0x5410, RZ ;  /* 0x000054107a45d816 */ /* 0x000fe400000000ff */
[----:B------:R-:W-:Y:S02]  /*15150*/  @!P3 PRMT R55, R132, 0x5410, RZ ;  /* 0x000054108437b816 */ /* 0x000fe400000000ff */
[----:B------:R-:W-:Y:S01]  /*15160*/  SHF.R.U32.HI R122, RZ, 0x18, R144 ;  /* 0x00000018ff7a7819 */ /* 0x000fe20000011690 */
[----:B------:R-:W-:Y:S04]  /*15170*/  STG.E.U16 [R110.64+0x7e], R69 ;  /* 0x00007e456e007986 */ /* 0x000fe8000c10151a */
[----:B------:R1:W-:Y:S04]  /*15180*/  STG.E.U16 [R110.64+0x80], R55 ;  /* 0x000080376e007986 */ /* 0x0003e8000c10151a */
[----:B----4-:R4:W4:Y:S04]  /*15190*/  LDL.S16 R146, [R1+0xc] ;  /* 0x00000c0001927983 */ /* 0x0109280000100600 */
[----:B------:R-:W-:Y:S01]  /*151a0*/  @!P5 STL.S16 [R1+0x44], R194 ;  /* 0x000044c20100d387 */ /* 0x000fe20000100600 */
[----:B------:R-:W-:Y:S02]  /*151b0*/  ISETP.LE.U32.AND P5, PT, R68, UR16, PT ;  /* 0x0000001044007c0c */ /* 0x000fe4000bfa3070 */
[C---:B------:R-:W-:Y:S01]  /*151c0*/  PRMT R68, R53.reuse, 0x7632, R68 ;  /* 0x0000763235447816 */ /* 0x040fe20000000044 */
[----:B------:R1:W-:Y:S01]  /*151d0*/  @!P3 STL.S16 [R1+0x40], R168 ;  /* 0x000040a80100b387 */ /* 0x0003e20000100600 */
[----:B------:R-:W-:Y:S02]  /*151e0*/  ISETP.LE.U32.AND P3, PT, R122, UR16, PT ;  /* 0x000000107a007c0c */ /* 0x000fe4000bf63070 */
[----:B------:R-:W-:Y:S02]  /*151f0*/  PRMT R76, R53, 0x5410, R68 ;  /* 0x00005410354c7816 */ /* 0x000fe40000000044 */
[----:B------:R-:W-:Y:S02]  /*15200*/  LOP3.LUT R122, R156, 0xff, RZ, 0xc0, !PT ;  /* 0x000000ff9c7a7812 */ /* 0x000fe400078ec0ff */
[----:B-1----:R-:W-:Y:S01]  /*15210*/  PRMT R55, R57, 0x7632, R55 ;  /* 0x0000763239377816 */ /* 0x002fe20000000037 */
[----:B------:R-:W-:Y:S01]  /*15220*/  IMAD.MOV.U32 R168, RZ, RZ, R3 ;  /* 0x000000ffffa87224 */ /* 0x000fe200078e0003 */
[----:B--2---:R-:W-:Y:S05]  /*15230*/  @!P0 HADD2 R165, -R53.H0_H0, -RZ.H0_H0 ;  /* 0xa00000ff35a58230 */ /* 0x004fea0000000900 */
[----:B------:R-:W-:Y:S01]  /*15240*/  PRMT R147, R165, 0x7610, R147 ;  /* 0x00007610a5937816 */ /* 0x000fe20000000093 */
[----:B------:R1:W-:Y:S03]  /*15250*/  @!P0 STL.S16 [R1+0x28], R165 ;  /* 0x000028a501008387 */ /* 0x0003e60000100600 */
[----:B------:R-:W-:Y:S01]  /*15260*/  @!P0 PRMT R53, R147, 0x5410, RZ ;  /* 0x0000541093358816 */ /* 0x000fe200000000ff */
[----:B------:R2:W2:Y:S01]  /*15270*/  LDL.S16 R132, [R1+0x4] ;  /* 0x0000040001847983 */ /* 0x0004a20000100600 */
[----:B------:R-:W-:Y:S02]  /*15280*/  ISETP.LE.U32.AND P0, PT, R122, UR16, PT ;  /* 0x000000107a007c0c */ /* 0x000fe4000bf03070 */
[----:B------:R-:W-:Y:S01]  /*15290*/  LOP3.LUT R122, R156, 0xffff, RZ, 0xc0, !PT ;  /* 0x0000ffff9c7a7812 */ /* 0x000fe200078ec0ff */
[----:B------:R-:W-:Y:S03]  /*152a0*/  STG.E.U16 [R108.64+0x80], R53 ;  /* 0x000080356c007986 */ /* 0x000fe6000c10151a */
[----:B------:R-:W-:Y:S04]  /*152b0*/  SHF.R.U32.HI R122, RZ, 0x8, R122 ;  /* 0x00000008ff7a7819 */ /* 0x000fe8000001167a */
[----:B------:R-:W-:Y:S01]  /*152c0*/  LOP3.LUT R122, R122, 0xffff, RZ, 0xc0, !PT ;  /* 0x0000ffff7a7a7812 */ /* 0x000fe200078ec0ff */
[----:B-1----:R-:W-:Y:S01]  /*152d0*/  IMAD.MOV.U32 R165, RZ, RZ, R2 ;  /* 0x000000ffffa57224 */ /* 0x002fe200078e0002 */
[----:B---3--:R-:W-:Y:S05]  /*152e0*/  @!P2 HADD2 R126, -R68.H0_H0, -RZ.H0_H0 ;  /* 0xa00000ff447ea230 */ /* 0x008fea0000000900 */
[----:B------:R-:W-:Y:S01]  /*152f0*/  PRMT R125, R126, 0x7610, R125 ;  /* 0x000076107e7d7816 */ /* 0x000fe2000000007d */
[----:B------:R1:W-:Y:S03]  /*15300*/  @!P2 STL.S16 [R1+0x1c], R126 ;  /* 0x00001c7e0100a387 */ /* 0x0003e60000100600 */
[----:B------:R-:W-:Y:S02]  /*15310*/  @!P2 PRMT R68, R125, 0x5410, RZ ;  /* 0x000054107d44a816 */ /* 0x000fe400000000ff */
[----:B------:R-:W-:Y:S01]  /*15320*/  ISETP.LE.U32.AND P2, PT, R122, UR16, PT ;  /* 0x000000107a007c0c */ /* 0x000fe2000bf43070 */
[----:B------:R3:W3:Y:S01]  /*15330*/  LDL.S16 R125, [R1+0x18] ;  /* 0x00001800017d7983 */ /* 0x0006e20000100600 */
[--C-:B------:R-:W-:Y:S03]  /*15340*/  SHF.R.U32.HI R122, RZ, 0x10, R156.reuse ;  /* 0x00000010ff7a7819 */ /* 0x100fe6000001169c */
[----:B------:R-:W-:Y:S01]  /*15350*/  STG.E.U16 [R108.64+0x82], R68 ;  /* 0x000082446c007986 */ /* 0x000fe2000c10151a */
[----:B------:R-:W-:Y:S07]  /*15360*/  LOP3.LUT R122, R122, 0xff, RZ, 0xc0, !PT ;  /* 0x000000ff7a7a7812 */ /* 0x000fee00078ec0ff */
[----:B------:R-:W-:Y:S01]  /*15370*/  @!P2 HADD2 R252, -R58.H0_H0, -RZ.H0_H0 ;  /* 0xa00000ff3afca230 */ /* 0x000fe20000000900 */
[----:B-1----:R1:W3:Y:S01]  /*15380*/  LDL.S16 R126, [R1+0x20] ;  /* 0x00002000017e7983 */ /* 0x0022e20000100600 */
[----:B------:R-:W-:Y:S05]  /*15390*/  @!P6 HADD2 R143, -R70.H0_H0, -RZ.H0_H0 ;  /* 0xa00000ff468fe230 */ /* 0x000fea0000000900 */
[----:B------:R-:W-:Y:S04]  /*153a0*/  PRMT R133, R143, 0x7610, R133 ;  /* 0x000076108f857816 */ /* 0x000fe80000000085 */
[----:B------:R-:W-:Y:S05]  /*153b0*/  @!P6 PRMT R70, R133, 0x5410, RZ ;  /* 0x000054108546e816 */ /* 0x000fea00000000ff */
[----:B------:R-:W-:Y:S01]  /*153c0*/  STG.E.U16 [R172.64+0x92], R70 ;  /* 0x00009246ac007986 */ /* 0x000fe2000c10151a */
[----:B----4-:R-:W-:Y:S05]  /*153d0*/  @!P4 HADD2 R146, -R50.H0_H0, -RZ.H0_H0 ;  /* 0xa00000ff3292c230 */ /* 0x010fea0000000900 */
[----:B------:R-:W-:Y:S01]  /*153e0*/  PRMT R135, R146, 0x7610, R135 ;  /* 0x0000761092877816 */ /* 0x000fe20000000087 */
[----:B------:R-:W-:Y:S03]  /*153f0*/  @!P4 STL.S16 [R1+0xc], R146 ;  /* 0x00000c920100c387 */ /* 0x000fe60000100600 */
[----:B------:R-:W-:Y:S01]  /*15400*/  @!P4 PRMT R50, R135, 0x5410, RZ ;  /* 0x000054108732c816 */ /* 0x000fe200000000ff */
[----:B------:R4:W-:Y:S01]  /*15410*/  @!P6 STL.S16 [R1+0x8], R143 ;  /* 0x0000088f0100e387 */ /* 0x0009e20000100600 */
[----:B------:R-:W-:Y:S01]  /*15420*/  ISETP.LE.U32.AND P4, PT, R122, UR16, PT ;  /* 0x000000107a007c0c */ /* 0x000fe2000bf83070 */
[----:B------:R-:W-:Y:S01]  /*15430*/  IMAD.WIDE.U32 R134, R134, -0x2daee0ad, RZ ;  /* 0xd2511f5386867825 */ /* 0x000fe200078e00ff */
[----:B------:R-:W-:Y:S01]  /*15440*/  SHF.R.U32.HI R122, RZ, 0x18, R156 ;  /* 0x00000018ff7a7819 */ /* 0x000fe2000001169c */
[----:B------:R1:W-:Y:S03]  /*15450*/  STG.E.U16 [R172.64+0x90], R50 ;  /* 0x00009032ac007986 */ /* 0x0003e6000c10151a */
[----:B------:R-:W-:Y:S02]  /*15460*/  LOP3.LUT R106, R135, UR24, R128, 0x96, !PT ;  /* 0x00000018876a7c12 */ /* 0x000fe4000f8e9680 */
[----:B------:R-:W-:Y:S02]  /*15470*/  ISETP.LE.U32.AND P6, PT, R122, UR16, PT ;  /* 0x000000107a007c0c */ /* 0x000fe4000bfc3070 */
[C---:B------:R-:W-:Y:S02]  /*15480*/  LOP3.LUT R75, R106.reuse, 0xffff, RZ, 0xc0, !PT ;  /* 0x0000ffff6a4b7812 */ /* 0x040fe400078ec0ff */
[----:B------:R-:W-:Y:S01]  /*15490*/  LOP3.LUT R122, R106, 0xff, RZ, 0xc0, !PT ;  /* 0x000000ff6a7a7812 */ /* 0x000fe200078ec0ff */
[----:B------:R-:W-:Y:S01]  /*154a0*/  @!P4 HADD2 R251, -R61.H0_H0, -RZ.H0_H0 ;  /* 0xa00000ff3dfbc230 */ /* 0x000fe20000000900 */
[----:B------:R-:W-:Y:S02]  /*154b0*/  SHF.R.U32.HI R75, RZ, 0x8, R75 ;  /* 0x00000008ff4b7819 */ /* 0x000fe4000001164b */
[--C-:B------:R-:W-:Y:S02]  /*154c0*/  SHF.R.U32.HI R74, RZ, 0x18, R106.reuse ;  /* 0x00000018ff4a7819 */ /* 0x100fe4000001166a */
[----:B------:R-:W-:Y:S02]  /*154d0*/  SHF.R.U32.HI R106, RZ, 0x10, R106 ;  /* 0x00000010ff6a7819 */ /* 0x000fe4000001166a */
[----:B------:R-:W-:Y:S02]  /*154e0*/  LOP3.LUT R75, R75, 0xffff, RZ, 0xc0, !PT ;  /* 0x0000ffff4b4b7812 */ /* 0x000fe400078ec0ff */
[----:B------:R-:W-:Y:S02]  /*154f0*/  LOP3.LUT R60, R106, 0xff, RZ, 0xc0, !PT ;  /* 0x000000ff6a3c7812 */ /* 0x000fe400078ec0ff */
[----:B------:R-:W-:Y:S01]  /*15500*/  LOP3.LUT R71, R134, 0xff, RZ, 0xc0, !PT ;  /* 0x000000ff86477812 */ /* 0x000fe200078ec0ff */
[----:B----4-:R-:W-:Y:S05]  /*15510*/  IMAD.WIDE.U32 R142, R142, -0x2daee0ad, RZ ;  /* 0xd2511f538e8e7825 */ /* 0x010fea00078e00ff */
[----:B------:R-:W-:Y:S02]  /*15520*/  LOP3.LUT R106, R143, UR24, R130, 0x96, !PT ;  /* 0x000000188f6a7c12 */ /* 0x000fe4000f8e9682 */
[----:B-1----:R-:W-:Y:S02]  /*15530*/  PRMT R50, R51, 0x7632, R50 ;  /* 0x0000763233327816 */ /* 0x002fe40000000032 */
[----:B------:R-:W-:Y:S02]  /*15540*/  LOP3.LUT R62, R106, 0xff, RZ, 0xc0, !PT ;  /* 0x000000ff6a3e7812 */ /* 0x000fe400078ec0ff */
[----:B------:R-:W-:Y:S01]  /*15550*/  SHF.R.U32.HI R70, RZ, 0x18, R142 ;  /* 0x00000018ff467819 */ /* 0x000fe2000001168e */
[----:B--2---:R-:W-:Y:S05]  /*15560*/  @!P5 HADD2 R132, -R67.H0_H0, -RZ.H0_H0 ;  /* 0xa00000ff4384d230 */ /* 0x004fea0000000900 */
[----:B------:R-:W-:Y:S01]  /*15570*/  PRMT R127, R132, 0x7610, R127 ;  /* 0x00007610847f7816 */ /* 0x000fe2000000007f */
[----:B------:R-:W-:Y:S03]  /*15580*/  @!P5 STL.S16 [R1+0x4], R132 ;  /* 0x000004840100d387 */ /* 0x000fe60000100600 */
[----:B------:R-:W-:Y:S02]  /*15590*/  @!P5 PRMT R67, R127, 0x5410, RZ ;  /* 0x000054107f43d816 */ /* 0x000fe400000000ff */
[----:B------:R-:W-:Y:S03]  /*155a0*/  ISETP.LE.U32.AND P5, PT, R122, UR16, PT ;  /* 0x000000107a007c0c */ /* 0x000fe6000bfa3070 */
[----:B------:R-:W-:Y:S01]  /*155b0*/  STG.E.U16 [R188.64+0x90], R67 ;  /* 0x00009043bc007986 */ /* 0x000fe2000c10151a */
[----:B---3--:R-:W-:Y:S05]  /*155c0*/  @!P0 HADD2 R125, -R59.H0_H0, -RZ.H0_H0 ;  /* 0xa00000ff3b7d8230 */ /* 0x008fea0000000900 */
[----:B------:R-:W-:Y:S01]  /*155d0*/  PRMT R124, R125, 0x7610, R124 ;  /* 0x000076107d7c7816 */ /* 0x000fe2000000007c */
[----:B------:R-:W-:Y:S05]  /*155e0*/  @!P3 HADD2 R126, -R66.H0_H0, -RZ.H0_H0 ;  /* 0xa00000ff427eb230 */ /* 0x000fea0000000900 */
[----:B------:R-:W-:Y:S01]  /*155f0*/  PRMT R123, R126, 0x7610, R123 ;  /* 0x000076107e7b7816 */ /* 0x000fe2000000007b */
[----:B------:R-:W-:Y:S03]  /*15600*/  @!P3 STL.S16 [R1+0x20], R126 ;  /* 0x0000207e0100b387 */ /* 0x000fe60000100600 */
[----:B------:R-:W-:Y:S01]  /*15610*/  @!P3 PRMT R66, R123, 0x5410, RZ ;  /* 0x000054107b42b816 */ /* 0x000fe200000000ff */
[----:B------:R-:W-:Y:S01]  /*15620*/  @!P0 STL.S16 [R1+0x18], R125 ;  /* 0x0000187d01008387 */ /* 0x000fe20000100600 */
[----:B------:R-:W-:Y:S02]  /*15630*/  ISETP.LE.U32.AND P3, PT, R75, UR16, PT ;  /* 0x000000104b007c0c */ /* 0x000fe4000bf63070 */
[----:B------:R-:W-:Y:S01]  /*15640*/  PRMT R75, R59, 0x5410, R58 ;  /* 0x000054103b4b7816 */ /* 0x000fe2000000003a */
[----:B------:R1:W2:Y:S01]  /*15650*/  LDL.S16 R123, [R1] ;  /* 0x00000000017b7983 */ /* 0x0002a20000100600 */
[----:B------:R-:W-:Y:S02]  /*15660*/  @!P2 PRMT R58, R252, 0x5410, RZ ;  /* 0x00005410fc3aa816 */ /* 0x000fe400000000ff */
[----:B------:R-:W-:Y:S01]  /*15670*/  ISETP.LE.U32.AND P2, PT, R60, UR16, PT ;  /* 0x000000103c007c0c */ /* 0x000fe2000bf43070 */
[----:B------:R-:W-:Y:S01]  /*15680*/  STG.E.U16 [R188.64+0x92], R66 ;  /* 0x00009242bc007986 */ /* 0x000fe2000c10151a */
[C---:B------:R-:W-:Y:S02]  /*15690*/  PRMT R60, R61.reuse, 0x7632, R60 ;  /* 0x000076323d3c7816 */ /* 0x040fe4000000003c */
[----:B------:R-:W-:Y:S01]  /*156a0*/  @!P0 PRMT R59, R124, 0x5410, RZ ;  /* 0x000054107c3b8816 */ /* 0x000fe200000000ff */
[----:B------:R-:W-:Y:S01]  /*156b0*/  STG.E.U16 [R110.64+0x90], R58 ;  /* 0x0000903a6e007986 */ /* 0x000fe2000c10151a */
[----:B------:R-:W-:Y:S01]  /*156c0*/  ISETP.LE.U32.AND P0, PT, R74, UR16, PT ;  /* 0x000000104a007c0c */ /* 0x000fe2000bf03070 */
[----:B------:R-:W-:Y:S01]  /*156d0*/  @!P6 HADD2 R250, -R60.H0_H0, -RZ.H0_H0 ;  /* 0xa00000ff3cfae230 */ /* 0x000fe20000000900 */
[----:B------:R-:W-:Y:S01]  /*156e0*/  PRMT R74, R61, 0x5410, R60 ;  /* 0x000054103d4a7816 */ /* 0x000fe2000000003c */
[----:B------:R-:W-:Y:S01]  /*156f0*/  STG.E.U16 [R110.64+0x8e], R59 ;  /* 0x00008e3b6e007986 */ /* 0x000fe2000c10151a */
[----:B------:R-:W-:Y:S02]  /*15700*/  @!P4 PRMT R61, R251, 0x5410, RZ ;  /* 0x00005410fb3dc816 */ /* 0x000fe400000000ff */
[----:B------:R-:W-:Y:S01]  /*15710*/  ISETP.LE.U32.AND P4, PT, R62, UR16, PT ;  /* 0x000000103e007c0c */ /* 0x000fe2000bf83070 */
[----:B------:R-:W-:Y:S01]  /*15720*/  @!P2 HADD2 R244, -R65.H0_H0, -RZ.H0_H0 ;  /* 0xa00000ff41f4a230 */ /* 0x000fe20000000900 */
[----:B------:R-:W-:Y:S01]  /*15730*/  LOP3.LUT R62, R106, 0xffff, RZ, 0xc0, !PT ;  /* 0x0000ffff6a3e7812 */ /* 0x000fe200078ec0ff */
[----:B------:R-:W-:Y:S01]  /*15740*/  STG.E.U16 [R108.64+0x90], R61 ;  /* 0x0000903d6c007986 */ /* 0x000fe2000c10151a */
[----:B------:R-:W-:Y:S02]  /*15750*/  @!P6 PRMT R60, R250, 0x5410, RZ ;  /* 0x00005410fa3ce816 */ /* 0x000fe400000000ff */
[--C-:B------:R-:W-:Y:S01]  /*15760*/  SHF.R.U32.HI R72, RZ, 0x8, R62.reuse ;  /* 0x00000008ff487819 */ /* 0x100fe2000001163e */
[----:B------:R-:W-:Y:S01]  /*15770*/  @!P0 HADD2 R243, -R64.H0_H0, -RZ.H0_H0 ;  /* 0xa00000ff40f38230 */ /* 0x000fe20000000900 */
[C---:B------:R-:W-:Y:S01]  /*15780*/  PRMT R62, R63.reuse, 0x7632, R62 ;  /* 0x000076323f3e7816 */ /* 0x040fe2000000003e */
[----:B------:R-:W-:Y:S01]  /*15790*/  STG.E.U16 [R108.64+0x92], R60 ;  /* 0x0000923c6c007986 */ /* 0x000fe2000c10151a */
[----:B------:R-:W-:Y:S02]  /*157a0*/  LOP3.LUT R72, R72, 0xffff, RZ, 0xc0, !PT ;  /* 0x0000ffff48487812 */ /* 0x000fe400078ec0ff */
[----:B------:R-:W-:Y:S01]  /*157b0*/  PRMT R73, R63, 0x5410, R62 ;  /* 0x000054103f497816 */ /* 0x000fe2000000003e */
[----:B------:R-:W-:Y:S01]  /*157c0*/  @!P3 HADD2 R248, -R62.H0_H0, -RZ.H0_H0 ;  /* 0xa00000ff3ef8b230 */ /* 0x000fe20000000900 */
[----:B------:R-:W-:Y:S01]  /*157d0*/  ISETP.LE.U32.AND P6, PT, R72, UR16, PT ;  /* 0x0000001048007c0c */ /* 0x000fe2000bfc3070 */
[----:B------:R-:W-:Y:S01]  /*157e0*/  @!P4 HADD2 R237, -R57.H0_H0, -RZ.H0_H0 ;  /* 0xa00000ff39edc230 */ /* 0x000fe20000000900 */
[--C-:B------:R-:W-:Y:S02]  /*157f0*/  SHF.R.U32.HI R72, RZ, 0x18, R106.reuse ;  /* 0x00000018ff487819 */ /* 0x100fe4000001166a */
[----:B------:R-:W-:Y:S02]  /*15800*/  SHF.R.U32.HI R106, RZ, 0x10, R106 ;  /* 0x00000010ff6a7819 */ /* 0x000fe4000001166a */
[----:B------:R-:W-:Y:S02]  /*15810*/  @!P3 PRMT R62, R248, 0x5410, RZ ;  /* 0x00005410f83eb816 */ /* 0x000fe400000000ff */
[----:B------:R-:W-:Y:S02]  /*15820*/  ISETP.LE.U32.AND P3, PT, R71, UR16, PT ;  /* 0x0000001047007c0c */ /* 0x000fe4000bf63070 */
[----:B------:R-:W-:Y:S01]  /*15830*/  LOP3.LUT R71, R134, 0xffff, RZ, 0xc0, !PT ;  /* 0x0000ffff86477812 */ /* 0x000fe200078ec0ff */
[----:B------:R-:W-:Y:S01]  /*15840*/  STG.E.U16 [R172.64+0xa2], R62 ;  /* 0x0000a23eac007986 */ /* 0x000fe2000c10151a */
[----:B------:R-:W-:Y:S01]  /*15850*/  LOP3.LUT R69, R106, 0xff, RZ, 0xc0, !PT ;  /* 0x000000ff6a457812 */ /* 0x000fe200078ec0ff */
[----:B------:R-:W-:Y:S01]  /*15860*/  @!P6 HADD2 R236, -R55.H0_H0, -RZ.H0_H0 ;  /* 0xa00000ff37ece230 */ /* 0x000fe20000000900 */
[----:B------:R-:W-:Y:S02]  /*15870*/  SHF.R.U32.HI R71, RZ, 0x8, R71 ;  /* 0x00000008ff477819 */ /* 0x000fe40000011647 */
[----:B------:R-:W-:Y:S04]  /*15880*/  SHF.R.U32.HI R106, RZ, 0x10, R142 ;  /* 0x00000010ff6a7819 */ /* 0x000fe8000001168e */
[----:B------:R-:W-:Y:S01]  /*15890*/  LOP3.LUT R106, R106, 0xff, RZ, 0xc0, !PT ;  /* 0x000000ff6a6a7812 */ /* 0x000fe200078ec0ff */
[----:B------:R-:W-:Y:S02]  /*158a0*/  @!P3 HADD2 R230, -R51.H0_H0, -RZ.H0_H0 ;  /* 0xa00000ff33e6b230 */ /* 0x000fe40000000900 */
[----:B--2---:R-:W-:Y:S05]  /*158b0*/  @!P5 HADD2 R123, -R63.H0_H0, -RZ.H0_H0 ;  /* 0xa00000ff3f7bd230 */ /* 0x004fea0000000900 */
[----:B------:R-:W-:Y:S01]  /*158c0*/  PRMT R122, R123, 0x7610, R122 ;  /* 0x000076107b7a7816 */ /* 0x000fe2000000007a */
[----:B------:R-:W-:Y:S03]  /*158d0*/  @!P5 STL.S16 [R1], R123 ;  /* 0x0000007b0100d387 */ /* 0x000fe60000100600 */
[----:B------:R-:W-:Y:S01]  /*158e0*/  @!P5 PRMT R63, R122, 0x5410, RZ ;  /* 0x000054107a3fd816 */ /* 0x000fe200000000ff */
[----:B------:R1:W2:Y:S01]  /*158f0*/  LDL.S16 R162, [R1+0x34] ;  /* 0x0000340001a27983 */ /* 0x0002a20000100600 */
[----:B------:R-:W-:Y:S02]  /*15900*/  ISETP.LE.U32.AND P5, PT, R72, UR16, PT ;  /* 0x0000001048007c0c */ /* 0x000fe4000bfa3070 */
[----:B------:R-:W-:Y:S01]  /*15910*/  PRMT R72, R65, 0x5410, R64 ;  /* 0x0000541041487816 */ /* 0x000fe20000000040 */
[----:B------:R1:W3:Y:S01]  /*15920*/  LDL.S16 R147, [R1+0x4c] ;  /* 0x00004c0001937983 */ /* 0x0002e20000100600 */
[----:B------:R-:W-:Y:S02]  /*15930*/  @!P2 PRMT R65, R244, 0x5410, RZ ;  /* 0x00005410f441a816 */ /* 0x000fe400000000ff */
[----:B------:R-:W-:Y:S01]  /*15940*/  ISETP.LE.U32.AND P2, PT, R69, UR16, PT ;  /* 0x0000001045007c0c */ /* 0x000fe2000bf43070 */
[----:B------:R1:W4:Y:S01]  /*15950*/  LDL.S16 R146, [R1+0x3c] ;  /* 0x00003c0001927983 */ /* 0x0003220000100600 */
[----:B------:R-:W-:Y:S02]  /*15960*/  LOP3.LUT R69, R71, 0xffff, RZ, 0xc0, !PT ;  /* 0x0000ffff47457812 */ /* 0x000fe400078ec0ff */
[----:B------:R-:W-:Y:S01]  /*15970*/  @!P0 PRMT R64, R243, 0x5410, RZ ;  /* 0x00005410f3408816 */ /* 0x000fe200000000ff */
[----:B------:R-:W-:Y:S01]  /*15980*/  STG.E.U16 [R172.64+0xa0], R63 ;  /* 0x0000a03fac007986 */ /* 0x000fe2000c10151a */
[----:B------:R-:W-:Y:S02]  /*15990*/  ISETP.LE.U32.AND P0, PT, R69, UR16, PT ;  /* 0x0000001045007c0c */ /* 0x000fe4000bf03070 */
[--C-:B------:R-:W-:Y:S01]  /*159a0*/  SHF.R.U32.HI R69, RZ, 0x10, R134.reuse ;  /* 0x00000010ff457819 */ /* 0x100fe20000011686 */
[----:B------:R-:W-:Y:S01]  /*159b0*/  STG.E.U16 [R188.64+0xa0], R65 ;  /* 0x0000a041bc007986 */ /* 0x000fe2000c10151a */
[----:B------:R-:W-:Y:S02]  /*159c0*/  SHF.R.U32.HI R71, RZ, 0x18, R134 ;  /* 0x00000018ff477819 */ /* 0x000fe40000011686 */
[----:B------:R-:W-:Y:S01]  /*159d0*/  LOP3.LUT R53, R69, 0xff, RZ, 0xc0, !PT ;  /* 0x000000ff45357812 */ /* 0x000fe200078ec0ff */
[----:B------:R-:W-:Y:S01]  /*159e0*/  @!P2 HADD2 R235, -R54.H0_H0, -RZ.H0_H0 ;  /* 0xa00000ff36eba230 */ /* 0x000fe20000000900 */
[----:B------:R-:W-:Y:S01]  /*159f0*/  PRMT R69, R57, 0x5410, R55 ;  /* 0x0000541039457816 */ /* 0x000fe20000000037 */
[----:B------:R-:W-:Y:S01]  /*15a00*/  STG.E.U16 [R188.64+0xa2], R64 ;  /* 0x0000a240bc007986 */ /* 0x000fe2000c10151a */
[----:B------:R-:W-:Y:S02]  /*15a10*/  @!P4 PRMT R57, R237, 0x5410, RZ ;  /* 0x00005410ed39c816 */ /* 0x000fe400000000ff */
        /* <DEDUP_REMOVED lines=8> */
[----:B------:R1:W-:Y:S01]  /*15aa0*/  STG.E.U16 [R110.64+0xa0], R55 ;  /* 0x0000a0376e007986 */ /* 0x0003e2000c10151a */
[----:B------:R-:W-:Y:S02]  /*15ab0*/  PRMT R68, R54, 0x5410, R53 ;  /* 0x0000541036447816 */ /* 0x000fe40000000035 */
[----:B------:R-:W-:Y:S02]  /*15ac0*/  @!P2 PRMT R54, R235, 0x5410, RZ ;  /* 0x00005410eb36a816 */ /* 0x000fe400000000ff */
[----:B------:R-:W-:Y:S02]  /*15ad0*/  ISETP.LE.U32.AND P2, PT, R71, UR16, PT ;  /* 0x0000001047007c0c */ /* 0x000fe4000bf43070 */
[----:B------:R-:W-:Y:S01]  /*15ae0*/  LOP3.LUT R71, R142, 0xffff, RZ, 0xc0, !PT ;  /* 0x0000ffff8e477812 */ /* 0x000fe200078ec0ff */
[----:B------:R1:W-:Y:S01]  /*15af0*/  STG.E.U16 [R108.64+0xa0], R54 ;  /* 0x0000a0366c007986 */ /* 0x0003e2000c10151a */
[----:B------:R-:W-:Y:S02]  /*15b00*/  @!P5 PRMT R53, R232, 0x5410, RZ ;  /* 0x00005410e835d816 */ /* 0x000fe400000000ff */
[----:B------:R-:W-:Y:S03]  /*15b10*/  SHF.R.U32.HI R71, RZ, 0x8, R71 ;  /* 0x00000008ff477819 */ /* 0x000fe60000011647 */
[----:B------:R1:W-:Y:S01]  /*15b20*/  STG.E.U16 [R108.64+0xa2], R53 ;  /* 0x0000a2356c007986 */ /* 0x0003e2000c10151a */
[----:B------:R-:W-:Y:S04]  /*15b30*/  LOP3.LUT R71, R71, 0xffff, RZ, 0xc0, !PT ;  /* 0x0000ffff47477812 */ /* 0x000fe800078ec0ff */
[----:B------:R-:W-:Y:S02]  /*15b40*/  ISETP.LE.U32.AND P5, PT, R71, UR16, PT ;  /* 0x0000001047007c0c */ /* 0x000fe4000bfa3070 */
[----:B------:R-:W-:Y:S02]  /*15b50*/  PRMT R71, R51, 0x5410, R50 ;  /* 0x0000541033477816 */ /* 0x000fe40000000032 */
[----:B------:R-:W-:Y:S02]  /*15b60*/  @!P3 PRMT R51, R230, 0x5410, RZ ;  /* 0x00005410e633b816 */ /* 0x000fe400000000ff */
[----:B------:R-:W-:Y:S02]  /*15b70*/  ISETP.LE.U32.AND P3, PT, R106, UR16, PT ;  /* 0x000000106a007c0c */ /* 0x000fe4000bf63070 */
[----:B------:R-:W-:Y:S01]  /*15b80*/  @!P0 PRMT R50, R229, 0x5410, RZ ;  /* 0x00005410e5328816 */ /* 0x000fe200000000ff */
[----:B------:R2:W4:Y:S01]  /*15b90*/  LDL.S16 R106, [R1+0x24] ;  /* 0x00002400016a7983 */ /* 0x0005220000100600 */
[----:B------:R-:W-:Y:S01]  /*15ba0*/  ISETP.LE.U32.AND P0, PT, R70, UR16, PT ;  /* 0x0000001046007c0c */ /* 0x000fe2000bf03070 */
[----:B------:R-:W-:Y:S01]  /*15bb0*/  IMAD.U32 R70, RZ, RZ, UR21 ;  /* 0x00000015ff467e24 */ /* 0x000fe2000f8e00ff */
[----:B-1----:R-:W-:Y:S01]  /*15bc0*/  PRMT R55, R119, 0x7610, R55 ;  /* 0x0000761077377816 */ /* 0x002fe20000000037 */
[----:B------:R-:W-:Y:S03]  /*15bd0*/  STG.E.U16 [R172.64+0xb0], R51 ;  /* 0x0000b033ac007986 */ /* 0x000fe6000c10151a */
[----:B------:R-:W-:Y:S01]  /*15be0*/  LOP3.LUT R70, R163, UR28, R70, 0x96, !PT ;  /* 0x0000001ca3467c12 */ /* 0x000fe2000f8e9646 */
[----:B------:R1:W-:Y:S01]  /*15bf0*/  STG.E.U16 [R172.64+0xb2], R50 ;  /* 0x0000b232ac007986 */ /* 0x0003e2000c10151a */
[----:B------:R-:W-:Y:S03]  /*15c00*/  PRMT R54, R119, 0x7632, R54 ;  /* 0x0000763277367816 */ /* 0x000fe60000000036 */
[----:B------:R-:W-:Y:S05]  /*15c10*/  IMAD.WIDE.U32 R124, R70, -0x326172a9, RZ ;  /* 0xcd9e8d57467c7825 */ /* 0x000fea00078e00ff */
[----:B------:R-:W-:Y:S02]  /*15c20*/  LOP3.LUT R66, R125, UR23, R208, 0x96, !PT ;  /* 0x000000177d427c12 */ /* 0x000fe4000f8e96d0 */
[----:B------:R-:W-:Y:S02]  /*15c30*/  LOP3.LUT R58, R151, UR25, R124, 0x96, !PT ;  /* 0x00000019973a7c12 */ /* 0x000fe4000f8e967c */
[----:B------:R-:W-:Y:S01]  /*15c40*/  LOP3.LUT R53, R125, UR23, R160, 0x96, !PT ;  /* 0x000000177d357c12 */ /* 0x000fe2000f8e96a0 */
[----:B------:R-:W-:Y:S04]  /*15c50*/  IMAD.WIDE.U32 R66, R66, -0x2daee0ad, RZ ;  /* 0xd2511f5342427825 */ /* 0x000fe800078e00ff */
[----:B------:R-:W-:Y:S01]  /*15c60*/  IMAD.WIDE.U32 R132, R58, -0x2daee0ad, RZ ;  /* 0xd2511f533a847825 */ /* 0x000fe200078e00ff */
[----:B------:R-:W-:Y:S02]  /*15c70*/  LOP3.LUT R59, R67, UR22, R170, 0x96, !PT ;  /* 0x00000016433b7c12 */ /* 0x000fe4000f8e96aa */
[----:B------:R-:W-:Y:S02]  /*15c80*/  PRMT R67, R55, 0x5410, R54 ;  /* 0x0000541037437816 */ /* 0x000fe40000000036 */
[----:B------:R-:W-:Y:S01]  /*15c90*/  LOP3.LUT R58, R133, UR18, R66, 0x96, !PT ;  /* 0x00000012853a7c12 */ /* 0x000fe2000f8e9642 */
[----:B------:R-:W-:Y:S01]  /*15ca0*/  IMAD.WIDE.U32 R122, R59, -0x326172a9, RZ ;  /* 0xcd9e8d573b7a7825 */ /* 0x000fe200078e00ff */
[----:B-1----:R-:W-:Y:S03]  /*15cb0*/  PRMT R50, R117, 0x7632, R50 ;  /* 0x0000763275327816 */ /* 0x002fe60000000032 */
[----:B------:R-:W-:Y:S01]  /*15cc0*/  IMAD.WIDE.U32 R62, R58, -0x326172a9, RZ ;  /* 0xcd9e8d573a3e7825 */ /* 0x000fe200078e00ff */
[----:B------:R-:W-:Y:S02]  /*15cd0*/  LOP3.LUT R59, R123, UR19, R150, 0x96, !PT ;  /* 0x000000137b3b7c12 */ /* 0x000fe4000f8e9696 */
[----:B------:R-:W-:Y:S02]  /*15ce0*/  PRMT R58, R121, 0x7610, R58 ;  /* 0x00007610793a7816 */ /* 0x000fe4000000003a */
[----:B------:R-:W-:Y:S01]  /*15cf0*/  LOP3.LUT R122, R63, UR14, R122, 0x96, !PT ;  /* 0x0000000e3f7a7c12 */ /* 0x000fe2000f8e967a */
[----:B------:R-:W-:Y:S01]  /*15d00*/  IMAD.WIDE.U32 R126, R59, -0x2daee0ad, RZ ;  /* 0xd2511f533b7e7825 */ /* 0x000fe200078e00ff */
[----:B------:R-:W-:Y:S03]  /*15d10*/  PRMT R59, R121, 0x7632, R59 ;  /* 0x00007632793b7816 */ /* 0x000fe6000000003b */
[----:B------:R-:W-:Y:S01]  /*15d20*/  IMAD.WIDE.U32 R122, R122, -0x2daee0ad, RZ ;  /* 0xd2511f537a7a7825 */ /* 0x000fe200078e00ff */
[----:B------:R-:W-:Y:S02]  /*15d30*/  PRMT R70, R58, 0x5410, R59 ;  /* 0x000054103a467816 */ /* 0x000fe4000000003b */
[----:B------:R-:W-:Y:S02]  /*15d40*/  LOP3.LUT R132, R127, UR13, R132, 0x96, !PT ;  /* 0x0000000d7f847c12 */ /* 0x000fe4000f8e9684 */
[----:B------:R-:W-:Y:S03]  /*15d50*/  LOP3.LUT R126, R123, UR9, R126, 0x96, !PT ;  /* 0x000000097b7e7c12 */ /* 0x000fe6000f8e967e */
[----:B------:R-:W-:Y:S04]  /*15d60*/  IMAD.WIDE.U32 R132, R132, -0x326172a9, RZ ;  /* 0xcd9e8d5784847825 */ /* 0x000fe800078e00ff */
[----:B------:R-:W-:Y:S01]  /*15d70*/  IMAD.WIDE.U32 R126, R126, -0x326172a9, RZ ;  /* 0xcd9e8d577e7e7825 */ /* 0x000fe200078e00ff */
[----:B------:R-:W-:Y:S04]  /*15d80*/  LOP3.LUT R62, R133, UR10, R62, 0x96, !PT ;  /* 0x0000000a853e7c12 */ /* 0x000fe8000f8e963e */
[----:B------:R-:W-:Y:S04]  /*15d90*/  LOP3.LUT R60, R127, UR4, R132, 0x96, !PT ;  /* 0x000000047f3c7c12 */ /* 0x000fe8000f8e9684 */
[----:B------:R-:W-:Y:S01]  /*15da0*/  LOP3.LUT R57, R60, 0xff, RZ, 0xc0, !PT ;  /* 0x000000ff3c397812 */ /* 0x000fe200078ec0ff */
[----:B--2---:R-:W-:Y:S02]  /*15db0*/  @!P4 HADD2 R162, -R58.H0_H0, -RZ.H0_H0 ;  /* 0xa00000ff3aa2c230 */ /* 0x004fe40000000900 */
[----:B---3--:R-:W-:Y:S03]  /*15dc0*/  @!P6 HADD2 R147, -R59.H0_H0, -RZ.H0_H0 ;  /* 0xa00000ff3b93e230 */ /* 0x008fe60000000900 */
[----:B------:R-:W-:Y:S01]  /*15dd0*/  PRMT R66, R162, 0x7610, R66 ;  /* 0x00007610a2427816 */ /* 0x000fe20000000042 */
[----:B------:R-:W-:Y:S01]  /*15de0*/  @!P4 STL.S16 [R1+0x34], R162 ;  /* 0x000034a20100c387 */ /* 0x000fe20000100600 */
[----:B----4-:R-:W-:Y:S02]  /*15df0*/  @!P2 HADD2 R146, -R55.H0_H0, -RZ.H0_H0 ;  /* 0xa00000ff3792a230 */ /* 0x010fe40000000900 */
[----:B------:R-:W-:Y:S01]  /*15e00*/  @!P4 PRMT R58, R66, 0x5410, RZ ;  /* 0x00005410423ac816 */ /* 0x000fe200000000ff */
[----:B------:R-:W-:Y:S01]  /*15e10*/  @!P6 STL.S16 [R1+0x4c], R147 ;  /* 0x00004c930100e387 */ /* 0x000fe20000100600 */
[----:B------:R-:W-:Y:S02]  /*15e20*/  ISETP.LE.U32.AND P4, PT, R57, UR16, PT ;  /* 0x0000001039007c0c */ /* 0x000fe4000bf83070 */
[----:B------:R-:W-:Y:S01]  /*15e30*/  LOP3.LUT R57, R60, 0xffff, RZ, 0xc0, !PT ;  /* 0x0000ffff3c397812 */ /* 0x000fe200078ec0ff */
[----:B------:R1:W-:Y:S01]  /*15e40*/  @!P2 STL.S16 [R1+0x3c], R146 ;  /* 0x00003c920100a387 */ /* 0x0003e20000100600 */
[----:B------:R-:W-:Y:S02]  /*15e50*/  PRMT R65, R147, 0x7610, R65 ;  /* 0x0000761093417816 */ /* 0x000fe40000000041 */
[----:B------:R-:W-:Y:S01]  /*15e60*/  SHF.R.U32.HI R57, RZ, 0x8, R57 ;  /* 0x00000008ff397819 */ /* 0x000fe20000011639 */
[----:B------:R2:W3:Y:S01]  /*15e70*/  LDL.S16 R66, [R1+0x38] ;  /* 0x0000380001427983 */ /* 0x0004e20000100600 */
[----:B------:R-:W-:Y:S02]  /*15e80*/  PRMT R64, R146, 0x7610, R64 ;  /* 0x0000761092407816 */ /* 0x000fe40000000040 */
[----:B------:R-:W-:Y:S01]  /*15e90*/  LOP3.LUT R57, R57, 0xffff, RZ, 0xc0, !PT ;  /* 0x0000ffff39397812 */ /* 0x000fe200078ec0ff */
[----:B------:R-:W-:Y:S01]  /*15ea0*/  STG.E.U16 [R188.64+0xb0], R58 ;  /* 0x0000b03abc007986 */ /* 0x000fe2000c10151a */
[----:B------:R-:W-:Y:S02]  /*15eb0*/  @!P6 PRMT R59, R65, 0x5410, RZ ;  /* 0x00005410413be816 */ /* 0x000fe400000000ff */
[----:B------:R-:W-:Y:S02]  /*15ec0*/  ISETP.LE.U32.AND P6, PT, R57, UR16, PT ;  /* 0x0000001039007c0c */ /* 0x000fe4000bfc3070 */
[----:B------:R-:W-:Y:S01]  /*15ed0*/  SHF.R.U32.HI R57, RZ, 0x18, R60 ;  /* 0x00000018ff397819 */ /* 0x000fe2000001163c */
[----:B------:R-:W-:Y:S01]  /*15ee0*/  STG.E.U16 [R188.64+0xb2], R59 ;  /* 0x0000b23bbc007986 */ /* 0x000fe2000c10151a */
[----:B------:R-:W-:Y:S01]  /*15ef0*/  @!P2 PRMT R55, R64, 0x5410, RZ ;  /* 0x000054104037a816 */ /* 0x000fe200000000ff */
[----:B------:R-:W-:Y:S01]  /*15f00*/  IMAD.WIDE.U32 R64, R53, -0x2daee0ad, RZ ;  /* 0xd2511f5335407825 */ /* 0x000fe200078e00ff */
[----:B------:R-:W-:Y:S02]  /*15f10*/  ISETP.LE.U32.AND P2, PT, R57, UR16, PT ;  /* 0x0000001039007c0c */ /* 0x000fe4000bf43070 */
[----:B------:R-:W-:Y:S01]  /*15f20*/  LOP3.LUT R57, R141, UR25, R124, 0x96, !PT ;  /* 0x000000198d397c12 */ /* 0x000fe2000f8e967c */
[----:B------:R4:W-:Y:S01]  /*15f30*/  STG.E.U16 [R110.64+0xae], R55 ;  /* 0x0000ae376e007986 */ /* 0x0009e2000c10151a */
[----:B------:R-:W-:Y:S02]  /*15f40*/  LOP3.LUT R53, R65, UR22, R148, 0x96, !PT ;  /* 0x0000001641357c12 */ /* 0x000fe4000f8e9694 */
[----:B------:R-:W-:Y:S01]  /*15f50*/  SHF.R.U32.HI R60, RZ, 0x10, R60 ;  /* 0x00000010ff3c7819 */ /* 0x000fe2000001163c */
[----:B-1----:R-:W-:Y:S03]  /*15f60*/  IMAD.WIDE.U32 R146, R57, -0x2daee0ad, RZ ;  /* 0xd2511f5339927825 */ /* 0x002fe600078e00ff */
[----:B------:R-:W-:Y:S01]  /*15f70*/  LOP3.LUT R60, R60, 0xff, RZ, 0xc0, !PT ;  /* 0x000000ff3c3c7812 */ /* 0x000fe200078ec0ff */
[----:B------:R-:W-:Y:S01]  /*15f80*/  IMAD.WIDE.U32 R124, R53, -0x326172a9, RZ ;  /* 0xcd9e8d57357c7825 */ /* 0x000fe200078e00ff */
[----:B------:R-:W-:Y:S04]  /*15f90*/  LOP3.LUT R51, R147, UR18, R64, 0x96, !PT ;  /* 0x0000001293337c12 */ /* 0x000fe8000f8e9640 */
[----:B------:R-:W-:Y:S05]  /*15fa0*/  LOP3.LUT R140, R125, UR19, R140, 0x96, !PT ;  /* 0x000000137d8c7c12 */ /* 0x000fea000f8e968c */
[----:B------:R-:W-:Y:S05]  /*15fb0*/  IMAD.WIDE.U32 R140, R140, -0x2daee0ad, RZ ;  /* 0xd2511f538c8c7825 */ /* 0x000fea00078e00ff */
[----:B------:R-:W-:Y:S02]  /*15fc0*/  LOP3.LUT R146, R141, UR13, R146, 0x96, !PT ;  /* 0x0000000d8d927c12 */ /* 0x000fe4000f8e9692 */
[----:B----4-:R-:W-:Y:S01]  /*15fd0*/  PRMT R55, R120, 0x7610, R55 ;  /* 0x0000761078377816 */ /* 0x010fe20000000037 */
[----:B------:R-:W-:Y:S02]  /*15fe0*/  @!P5 HADD2 R106, -R54.H0_H0, -RZ.H0_H0 ;  /* 0xa00000ff366ad230 */ /* 0x000fe40000000900 */
[----:B------:R-:W-:Y:S03]  /*15ff0*/  IMAD.WIDE.U32 R146, R146, -0x326172a9, RZ ;  /* 0xcd9e8d5792927825 */ /* 0x000fe600078e00ff */
[----:B------:R-:W-:Y:S01]  /*16000*/  PRMT R61, R106, 0x7610, R61 ;  /* 0x000076106a3d7816 */ /* 0x000fe2000000003d */
[----:B------:R1:W-:Y:S03]  /*16010*/  @!P5 STL.S16 [R1+0x24], R106 ;  /* 0x0000246a0100d387 */ /* 0x0003e60000100600 */
[----:B------:R-:W-:Y:S01]  /*16020*/  @!P5 PRMT R54, R61, 0x5410, RZ ;  /* 0x000054103d36d816 */ /* 0x000fe200000000ff */
[----:B------:R2:W4:Y:S01]  /*16030*/  LDL.S16 R160, [R1+0x50] ;  /* 0x0000500001a07983 */ /* 0x0005220000100600 */
[----:B------:R-:W-:Y:S01]  /*16040*/  ISETP.LE.U32.AND P5, PT, R60, UR16, PT ;  /* 0x000000103c007c0c */ /* 0x000fe2000bfa3070 */
[----:B------:R-:W-:Y:S01]  /*16050*/  IMAD.WIDE.U32 R60, R51, -0x326172a9, RZ ;  /* 0xcd9e8d57333c7825 */ /* 0x000fe200078e00ff */
[----:B------:R-:W-:Y:S01]  /*16060*/  PRMT R51, R117, 0x7610, R51 ;  /* 0x0000761075337816 */ /* 0x000fe20000000033 */
[----:B------:R2:W2:Y:S03]  /*16070*/  LDL.S16 R149, [R1+0x54] ;  /* 0x0000540001957983 */ /* 0x0004a60000100600 */
[----:B------:R-:W-:Y:S01]  /*16080*/  LOP3.LUT R124, R61, UR14, R124, 0x96, !PT ;  /* 0x0000000e3d7c7c12 */ /* 0x000fe2000f8e967c */
[----:B------:R2:W2:Y:S04]  /*16090*/  LDL.S16 R148, [R1+0x48] ;  /* 0x0000480001947983 */ /* 0x0004a80000100600 */
[----:B------:R2:W2:Y:S01]  /*160a0*/  LDL.S16 R121, [R1+0x30] ;  /* 0x0000300001797983 */ /* 0x0004a20000100600 */
[----:B------:R-:W-:Y:S03]  /*160b0*/  IMAD.WIDE.U32 R124, R124, -0x2daee0ad, RZ ;  /* 0xd2511f537c7c7825 */ /* 0x000fe600078e00ff */
[----:B------:R2:W2:Y:S02]  /*160c0*/  LDL.S16 R119, [R1+0x2c] ;  /* 0x00002c0001777983 */ /* 0x0004a40000100600 */
[----:B------:R-:W-:Y:S02]  /*160d0*/  LOP3.LUT R140, R125, UR9, R140, 0x96, !PT ;  /* 0x000000097d8c7c12 */ /* 0x000fe4000f8e968c */
[----:B------:R-:W-:Y:S01]  /*160e0*/  STG.E.U16 [R110.64+0xb0], R54 ;  /* 0x0000b0366e007986 */ /* 0x000fe2000c10151a */
[----:B-1----:R-:W-:Y:S02]  /*160f0*/  LOP3.LUT R106, R147, UR10, R60, 0x96, !PT ;  /* 0x0000000a936a7c12 */ /* 0x002fe4000f8e963c */
[----:B------:R-:W-:Y:S05]  /*16100*/  IMAD.WIDE.U32 R140, R140, -0x326172a9, RZ ;  /* 0xcd9e8d578c8c7825 */ /* 0x000fea00078e00ff */
[----:B------:R-:W-:Y:S01]  /*16110*/  LOP3.LUT R57, R141, UR4, R146, 0x96, !PT ;  /* 0x000000048d397c12 */ /* 0x000fe2000f8e9692 */
[----:B------:R-:W-:Y:S03]  /*16120*/  UIADD3 UR4, UR20, 0x3c6ef372, URZ ;  /* 0x3c6ef37214047890 */ /* 0x000fe6000fffe03f */
[----:B------:R-:W-:Y:S03]  /*16130*/  LOP3.LUT R53, R57, 0xff, RZ, 0xc0, !PT ;  /* 0x000000ff39357812 */ /* 0x000fe600078ec0ff */
[----:B------:R-:W-:Y:S01]  /*16140*/  LOP3.LUT R192, R151, UR4, R192, 0x96, !PT ;  /* 0x0000000497c07c12 */ /* 0x000fe2000f8e96c0 */
[----:B------:R-:W-:Y:S06]  /*16150*/  UIADD3 UR4, UR21, 0x646e171e, URZ ;  /* 0x646e171e15047890 */ /* 0x000fec000fffe03f */
[----:B------:R-:W-:Y:S02]  /*16160*/  LOP3.LUT R182, R185, UR4, R182, 0x96, !PT ;  /* 0x00000004b9b67c12 */ /* 0x000fe4000f8e96b6 */
[----:B------:R-:W-:Y:S02]  /*16170*/  LOP3.LUT R136, R155, UR4, R136, 0x96, !PT ;  /* 0x000000049b887c12 */ /* 0x000fe4000f8e9688 */
[----:B------:R-:W-:Y:S02]  /*16180*/  LOP3.LUT R138, R159, UR4, R138, 0x96, !PT ;  /* 0x000000049f8a7c12 */ /* 0x000fe4000f8e968a */
[----:B------:R-:W-:Y:S02]  /*16190*/  LOP3.LUT R128, R135, UR4, R128, 0x96, !PT ;  /* 0x0000000487807c12 */ /* 0x000fe4000f8e9680 */
[----:B------:R-:W-:Y:S01]  /*161a0*/  LOP3.LUT R130, R143, UR4, R130, 0x96, !PT ;  /* 0x000000048f827c12 */ /* 0x000fe2000f8e9682 */
[----:B---3--:R-:W-:Y:S05]  /*161b0*/  @!P3 HADD2 R66, -R51.H0_H0, -RZ.H0_H0 ;  /* 0xa00000ff3342b230 */ /* 0x008fea0000000900 */
[----:B------:R-:W-:Y:S01]  /*161c0*/  PRMT R60, R66, 0x7610, R60 ;  /* 0x00007610423c7816 */ /* 0x000fe2000000003c */
[----:B------:R1:W-:Y:S02]  /*161d0*/  @!P3 STL.S16 [R1+0x38], R66 ;  /* 0x000038420100b387 */ /* 0x0003e40000100600 */
[----:B-1----:R-:W-:Y:S02]  /*161e0*/  PRMT R66, R51, 0x5410, R50 ;  /* 0x0000541033427816 */ /* 0x002fe40000000032 */
[----:B------:R-:W-:Y:S02]  /*161f0*/  @!P3 PRMT R51, R60, 0x5410, RZ ;  /* 0x000054103c33b816 */ /* 0x000fe400000000ff */
[----:B------:R-:W-:Y:S02]  /*16200*/  ISETP.LE.U32.AND P3, PT, R53, UR16, PT ;  /* 0x0000001035007c0c */ /* 0x000fe4000bf63070 */
[----:B------:R-:W-:Y:S01]  /*16210*/  LOP3.LUT R53, R57, 0xffff, RZ, 0xc0, !PT ;  /* 0x0000ffff39357812 */ /* 0x000fe200078ec0ff */
[----:B------:R1:W-:Y:S03]  /*16220*/  STG.E.U16 [R108.64+0xb0], R51 ;  /* 0x0000b0336c007986 */ /* 0x0003e6000c10151a */
[--C-:B------:R-:W-:Y:S02]  /*16230*/  SHF.R.U32.HI R54, RZ, 0x8, R53.reuse ;  /* 0x00000008ff367819 */ /* 0x100fe40000011635 */
[----:B------:R-:W-:Y:S02]  /*16240*/  PRMT R53, R120, 0x7632, R53 ;  /* 0x0000763278357816 */ /* 0x000fe40000000035 */
[----:B------:R-:W-:Y:S01]  /*16250*/  LOP3.LUT R54, R54, 0xffff, RZ, 0xc0, !PT ;  /* 0x0000ffff36367812 */ /* 0x000fe200078ec0ff */
[----:B------:R-:W3:Y:S01]  /*16260*/  LDC.U8 R120, c[0x0][0x2d8] ;  /* 0x0000b600ff787b82 */ /* 0x000ee20000000000 */
[----:B------:R-:W-:Y:S01]  /*16270*/  PRMT R65, R55, 0x5410, R53 ;  /* 0x0000541037417816 */ /* 0x000fe20000000035 */
[----:B----4-:R-:W-:Y:S02]  /*16280*/  @!P0 HADD2 R160, -R50.H0_H0, -RZ.H0_H0 ;  /* 0xa00000ff32a08230 */ /* 0x010fe40000000900 */
[----:B--2---:R-:W-:Y:S03]  /*16290*/  @!P4 HADD2 R149, -R55.H0_H0, -RZ.H0_H0 ;  /* 0xa00000ff3795c230 */ /* 0x004fe60000000900 */
[----:B------:R-:W-:Y:S01]  /*162a0*/  PRMT R59, R160, 0x7610, R59 ;  /* 0x00007610a03b7816 */ /* 0x000fe2000000003b */
[----:B------:R-:W-:Y:S01]  /*162b0*/  @!P0 STL.S16 [R1+0x50], R160 ;  /* 0x000050a001008387 */ /* 0x000fe20000100600 */
[----:B------:R-:W-:Y:S02]  /*162c0*/  @!P6 HADD2 R148, -R53.H0_H0, -RZ.H0_H0 ;  /* 0xa00000ff3594e230 */ /* 0x000fe40000000900 */
[----:B------:R-:W-:Y:S01]  /*162d0*/  @!P0 PRMT R50, R59, 0x5410, RZ ;  /* 0x000054103b328816 */ /* 0x000fe200000000ff */
[----:B------:R-:W-:Y:S01]  /*162e0*/  @!P4 STL.S16 [R1+0x54], R149 ;  /* 0x000054950100c387 */ /* 0x000fe20000100600 */
[----:B------:R-:W-:Y:S02]  /*162f0*/  PRMT R117, R149, 0x7610, R117 ;  /* 0x0000761095757816 */ /* 0x000fe40000000075 */
[----:B------:R-:W-:Y:S01]  /*16300*/  PRMT R64, R148, 0x7610, R64 ;  /* 0x0000761094407816 */ /* 0x000fe20000000040 */
[----:B------:R2:W4:Y:S01]  /*16310*/  LDL.S16 R60, [R1+0x14] ;  /* 0x00001400013c7983 */ /* 0x0005220000100600 */
[----:B------:R-:W-:Y:S02]  /*16320*/  @!P4 PRMT R55, R117, 0x5410, RZ ;  /* 0x000054107537c816 */ /* 0x000fe400000000ff */
[----:B------:R-:W-:Y:S01]  /*16330*/  @!P6 PRMT R53, R64, 0x5410, RZ ;  /* 0x000054104035e816 */ /* 0x000fe200000000ff */
[----:B------:R2:W2:Y:S01]  /*16340*/  LDL.S16 R59, [R1+0x10] ;  /* 0x00001000013b7983 */ /* 0x0004a20000100600 */
[----:B------:R-:W-:Y:S02]  /*16350*/  ISETP.LE.U32.AND P0, PT, R54, UR16, PT ;  /* 0x0000001036007c0c */ /* 0x000fe4000bf03070 */
[--C-:B------:R-:W-:Y:S01]  /*16360*/  SHF.R.U32.HI R54, RZ, 0x18, R57.reuse ;  /* 0x00000018ff367819 */ /* 0x100fe20000011639 */
[----:B------:R3:W-:Y:S01]  /*16370*/  STG.E.U16 [R108.64+0xb2], R50 ;  /* 0x0000b2326c007986 */ /* 0x0007e2000c10151a */
[----:B-1----:R-:W-:Y:S02]  /*16380*/  LOP3.LUT R51, R126, 0xff, RZ, 0xc0, !PT ;  /* 0x000000ff7e337812 */ /* 0x002fe400078ec0ff */
[----:B------:R-:W-:Y:S01]  /*16390*/  ISETP.LE.U32.AND P4, PT, R54, UR16, PT ;  /* 0x0000001036007c0c */ /* 0x000fe2000bf83070 */
[----:B------:R1:W-:Y:S01]  /*163a0*/  STG.E.U16 [R172.64+0xc2], R53 ;  /* 0x0000c235ac007986 */ /* 0x0003e2000c10151a */
[----:B------:R-:W-:Y:S02]  /*163b0*/  PRMT R54, R118, 0x7632, R54 ;  /* 0x0000763276367816 */ /* 0x000fe40000000036 */
[----:B------:R-:W-:Y:S01]  /*163c0*/  SHF.R.U32.HI R57, RZ, 0x10, R57 ;  /* 0x00000010ff397819 */ /* 0x000fe20000011639 */
[----:B------:R1:W-:Y:S02]  /*163d0*/  STG.E.U16 [R172.64+0xc0], R55 ;  /* 0x0000c037ac007986 */ /* 0x0003e4000c10151a */
[----:B------:R-:W-:Y:S02]  /*163e0*/  @!P2 HADD2 R119, -R54.H0_H0, -RZ.H0_H0 ;  /* 0xa00000ff3677a230 */ /* 0x000fe40000000900 */
[----:B------:R-:W-:Y:S01]  /*163f0*/  @!P6 STL.S16 [R1+0x48], R148 ;  /* 0x000048940100e387 */ /* 0x000fe20000100600 */
[----:B------:R-:W-:Y:S02]  /*16400*/  ISETP.LE.U32.AND P6, PT, R51, UR16, PT ;  /* 0x0000001033007c0c */ /* 0x000fe4000bfc3070 */
[----:B------:R-:W-:Y:S02]  /*16410*/  LOP3.LUT R51, R126, 0xffff, RZ, 0xc0, !PT ;  /* 0x0000ffff7e337812 */ /* 0x000fe400078ec0ff */
[----:B------:R-:W-:Y:S02]  /*16420*/  PRMT R61, R119, 0x7610, R61 ;  /* 0x00007610773d7816 */ /* 0x000fe4000000003d */
[----:B------:R-:W-:Y:S02]  /*16430*/  SHF.R.U32.HI R51, RZ, 0x8, R51 ;  /* 0x00000008ff337819 */ /* 0x000fe40000011633 */
[----:B---3--:R-:W-:Y:S04]  /*16440*/  PRMT R50, R118, 0x7610, R50 ;  /* 0x0000761076327816 */ /* 0x008fe80000000032 */
[----:B------:R-:W-:Y:S01]  /*16450*/  PRMT R64, R50, 0x5410, R54 ;  /* 0x0000541032407816 */ /* 0x000fe20000000036 */
[----:B------:R-:W-:Y:S01]  /*16460*/  @!P5 HADD2 R121, -R50.H0_H0, -RZ.H0_H0 ;  /* 0xa00000ff3279d230 */ /* 0x000fe20000000900 */
[----:B-1----:R-:W-:Y:S02]  /*16470*/  LOP3.LUT R53, R51, 0xffff, RZ, 0xc0, !PT ;  /* 0x0000ffff33357812 */ /* 0x002fe400078ec0ff */
[C---:B------:R-:W-:Y:S02]  /*16480*/  PRMT R51, R116.reuse, 0x7610, R51 ;  /* 0x0000761074337816 */ /* 0x040fe40000000033 */
[----:B------:R-:W-:Y:S01]  /*16490*/  PRMT R63, R121, 0x7610, R63 ;  /* 0x00007610793f7816 */ /* 0x000fe2000000003f */
[----:B------:R-:W-:Y:S01]  /*164a0*/  @!P5 STL.S16 [R1+0x30], R121 ;  /* 0x000030790100d387 */ /* 0x000fe20000100600 */
[----:B------:R-:W-:Y:S02]  /*164b0*/  LOP3.LUT R55, R57, 0xff, RZ, 0xc0, !PT ;  /* 0x000000ff39377812 */ /* 0x000fe400078ec0ff */
[----:B------:R-:W-:Y:S01]  /*164c0*/  @!P5 PRMT R50, R63, 0x5410, RZ ;  /* 0x000054103f32d816 */ /* 0x000fe200000000ff */
[----:B------:R1:W-:Y:S01]  /*164d0*/  @!P2 STL.S16 [R1+0x2c], R119 ;  /* 0x00002c770100a387 */ /* 0x0003e20000100600 */
[----:B------:R-:W-:Y:S02]  /*164e0*/  ISETP.LE.U32.AND P5, PT, R55, UR16, PT ;  /* 0x0000001037007c0c */ /* 0x000fe4000bfa3070 */
[----:B------:R-:W-:Y:S01]  /*164f0*/  PRMT R55, R116, 0x7632, R55 ;  /* 0x0000763274377816 */ /* 0x000fe20000000037 */
[----:B------:R3:W-:Y:S01]  /*16500*/  STG.E.U16 [R188.64+0xc0], R50 ;  /* 0x0000c032bc007986 */ /* 0x0007e2000c10151a */
[----:B------:R-:W-:Y:S02]  /*16510*/  @!P2 PRMT R54, R61, 0x5410, RZ ;  /* 0x000054103d36a816 */ /* 0x000fe400000000ff */
[----:B------:R-:W-:Y:S02]  /*16520*/  ISETP.LE.U32.AND P2, PT, R53, UR16, PT ;  /* 0x0000001035007c0c */ /* 0x000fe4000bf43070 */
[----:B------:R-:W-:Y:S01]  /*16530*/  SHF.R.U32.HI R53, RZ, 0x10, R126 ;  /* 0x00000010ff357819 */ /* 0x000fe2000001167e */
[----:B------:R3:W-:Y:S01]  /*16540*/  STG.E.U16 [R188.64+0xc2], R54 ;  /* 0x0000c236bc007986 */ /* 0x0007e2000c10151a */
[----:B------:R-:W-:Y:S02]  /*16550*/  PRMT R61, R51, 0x5410, R55 ;  /* 0x00005410333d7816 */ /* 0x000fe40000000037 */
[----:B------:R-:W-:Y:S01]  /*16560*/  LOP3.LUT R53, R53, 0xff, RZ, 0xc0, !PT ;  /* 0x000000ff35357812 */ /* 0x000fe200078ec0ff */
[----:B-1----:R-:W1:Y:S01]  /*16570*/  LDC.U8 R119, c[0x0][0x2d8] ;  /* 0x0000b600ff777b82 */ /* 0x002e620000000000 */
[----:B---3--:R-:W-:Y:S05]  /*16580*/  PRMT R50, R115, 0x7610, R50 ;  /* 0x0000761073327816 */ /* 0x008fea0000000032 */
[----:B------:R-:W-:Y:S01]  /*16590*/  @!P5 HADD2 R249, -R50.H0_H0, -RZ.H0_H0 ;  /* 0xa00000ff32f9d230 */ /* 0x000fe20000000900 */
[----:B------:R-:W-:Y:S04]  /*165a0*/  LOP3.LUT R54, R140, 0xffff, RZ, 0xc0, !PT ;  /* 0x0000ffff8c367812 */ /* 0x000fe800078ec0ff */
[----:B------:R-:W-:Y:S02]  /*165b0*/  SHF.R.U32.HI R54, RZ, 0x8, R54 ;  /* 0x00000008ff367819 */ /* 0x000fe40000011636 */
[----:B-1----:R-:W-:Y:S01]  /*165c0*/  PRMT R119, R119, 0x7054, R120 ;  /* 0x0000705477777816 */ /* 0x002fe20000000078 */
[----:B----4-:R-:W-:Y:S02]  /*165d0*/  @!P3 HADD2 R60, -R51.H0_H0, -RZ.H0_H0 ;  /* 0xa00000ff333cb230 */ /* 0x010fe40000000900 */
[----:B--2---:R-:W-:Y:S03]  /*165e0*/  @!P0 HADD2 R59, -R55.H0_H0, -RZ.H0_H0 ;  /* 0xa00000ff373b8230 */ /* 0x004fe60000000900 */
[----:B------:R-:W-:Y:S01]  /*165f0*/  PRMT R57, R60, 0x7610, R57 ;  /* 0x000076103c397816 */ /* 0x000fe20000000039 */
[----:B------:R1:W-:Y:S01]  /*16600*/  @!P3 STL.S16 [R1+0x14], R60 ;  /* 0x0000143c0100b387 */ /* 0x0003e20000100600 */
[----:B------:R-:W-:Y:S03]  /*16610*/  PRMT R58, R59, 0x7610, R58 ;  /* 0x000076103b3a7816 */ /* 0x000fe6000000003a */
[----:B------:R-:W-:Y:S01]  /*16620*/  @!P0 STL.S16 [R1+0x10], R59 ;  /* 0x0000103b01008387 */ /* 0x000fe20000100600 */
[----:B------:R-:W-:Y:S02]  /*16630*/  @!P3 PRMT R51, R57, 0x5410, RZ ;  /* 0x000054103933b816 */ /* 0x000fe400000000ff */
[----:B------:R-:W-:Y:S02]  /*16640*/  ISETP.LE.U32.AND P3, PT, R53, UR16, PT ;  /* 0x0000001035007c0c */ /* 0x000fe4000bf63070 */
[----:B------:R-:W-:Y:S01]  /*16650*/  PRMT R53, R115, 0x7632, R53 ;  /* 0x0000763273357816 */ /* 0x000fe20000000035 */
[----:B------:R2:W-:Y:S01]  /*16660*/  STG.E.U16 [R110.64+0xbe], R51 ;  /* 0x0000be336e007986 */ /* 0x0005e2000c10151a */
[----:B------:R-:W-:Y:S02]  /*16670*/  @!P0 PRMT R55, R58, 0x5410, RZ ;  /* 0x000054103a378816 */ /* 0x000fe400000000ff */
[----:B------:R-:W-:Y:S01]  /*16680*/  SHF.R.U32.HI R57, RZ, 0x18, R126 ;  /* 0x00000018ff397819 */ /* 0x000fe2000001167e */
[----:B------:R-:W-:Y:S02]  /*16690*/  @!P4 HADD2 R246, -R53.H0_H0, -RZ.H0_H0 ;  /* 0xa00000ff35f6c230 */ /* 0x000fe40000000900 */
[----:B------:R3:W-:Y:S01]  /*166a0*/  STG.E.U16 [R110.64+0xc0], R55 ;  /* 0x0000c0376e007986 */ /* 0x0007e2000c10151a */
[----:B------:R-:W-:Y:S02]  /*166b0*/  ISETP.LE.U32.AND P0, PT, R57, UR16, PT ;  /* 0x0000001039007c0c */ /* 0x000fe4000bf03070 */
[----:B------:R-:W-:Y:S02]  /*166c0*/  LOP3.LUT R57, R140, 0xff, RZ, 0xc0, !PT ;  /* 0x000000ff8c397812 */ /* 0x000fe400078ec0ff */
[----:B-1----:R-:W-:Y:S02]  /*166d0*/  PRMT R60, R50, 0x5410, R53 ;  /* 0x00005410323c7816 */ /* 0x002fe40000000035 */
[----:B------:R-:W-:Y:S02]  /*166e0*/  @!P5 PRMT R50, R249, 0x5410, RZ ;  /* 0x00005410f932d816 */ /* 0x000fe400000000ff */
[----:B------:R-:W-:Y:S02]  /*166f0*/  @!P4 PRMT R53, R246, 0x5410, RZ ;  /* 0x00005410f635c816 */ /* 0x000fe400000000ff */
[----:B------:R-:W-:Y:S01]  /*16700*/  ISETP.LE.U32.AND P5, PT, R57, UR16, PT ;  /* 0x0000001039007c0c */ /* 0x000fe2000bfa3070 */
[----:B------:R1:W-:Y:S01]  /*16710*/  STG.E.U16 [R108.64+0xc0], R50 ;  /* 0x0000c0326c007986 */ /* 0x0003e2000c10151a */
[----:B------:R-:W-:Y:S02]  /*16720*/  LOP3.LUT R57, R54, 0xffff, RZ, 0xc0, !PT ;  /* 0x0000ffff36397812 */ /* 0x000fe400078ec0ff */
[C---:B------:R-:W-:Y:S01]  /*16730*/  PRMT R54, R114.reuse, 0x7610, R54 ;  /* 0x0000761072367816 */ /* 0x040fe20000000036 */
[----:B------:R4:W-:Y:S01]  /*16740*/  STG.E.U16 [R108.64+0xc2], R53 ;  /* 0x0000c2356c007986 */ /* 0x0009e2000c10151a */
[----:B--2---:R-:W-:Y:S01]  /*16750*/  PRMT R51, R114, 0x7632, R51 ;  /* 0x0000763272337816 */ /* 0x004fe20000000033 */
[----:B------:R-:W-:Y:S01]  /*16760*/  IMAD.WIDE.U32 R114, R62, -0x2daee0ad, RZ ;  /* 0xd2511f533e727825 */ /* 0x000fe200078e00ff */
[----:B------:R-:W-:Y:S01]  /*16770*/  ISETP.LE.U32.AND P4, PT, R57, UR16, PT ;  /* 0x0000001039007c0c */ /* 0x000fe2000bf83070 */
[----:B------:R-:W-:Y:S01]  /*16780*/  @!P6 HADD2 R242, -R54.H0_H0, -RZ.H0_H0 ;  /* 0xa00000ff36f2e230 */ /* 0x000fe20000000900 */
[----:B------:R-:W-:Y:S01]  /*16790*/  PRMT R63, R54, 0x5410, R51 ;  /* 0x00005410363f7816 */ /* 0x000fe20000000033 */
[----:B------:R-:W-:Y:S01]  /*167a0*/  @!P2 HADD2 R241, -R51.H0_H0, -RZ.H0_H0 ;  /* 0xa00000ff33f1a230 */ /* 0x000fe20000000900 */
[----:B---3--:R-:W-:Y:S02]  /*167b0*/  SHF.R.U32.HI R55, RZ, 0x18, R140 ;  /* 0x00000018ff377819 */ /* 0x008fe4000001168c */
[----:B------:R-:W-:Y:S02]  /*167c0*/  @!P6 PRMT R54, R242, 0x5410, RZ ;  /* 0x00005410f236e816 */ /* 0x000fe400000000ff */
[----:B------:R-:W-:Y:S02]  /*167d0*/  @!P2 PRMT R51, R241, 0x5410, RZ ;  /* 0x00005410f133a816 */ /* 0x000fe400000000ff */
[----:B------:R-:W-:Y:S01]  /*167e0*/  ISETP.LE.U32.AND P2, PT, R55, UR16, PT ;  /* 0x0000001037007c0c */ /* 0x000fe2000bf43070 */
[----:B------:R2:W-:Y:S01]  /*167f0*/  STG.E.U16 [R172.64+0xd0], R54 ;  /* 0x0000d036ac007986 */ /* 0x0005e2000c10151a */
[----:B------:R-:W-:Y:S02]  /*16800*/  LOP3.LUT R55, R115, UR24, R122, 0x96, !PT ;  /* 0x0000001873377c12 */ /* 0x000fe4000f8e967a */
[----:B------:R-:W-:Y:S01]  /*16810*/  SHF.R.U32.HI R57, RZ, 0x10, R140 ;  /* 0x00000010ff397819 */ /* 0x000fe2000001168c */
[----:B------:R3:W-:Y:S03]  /*16820*/  STG.E.U16 [R172.64+0xd2], R51 ;  /* 0x0000d233ac007986 */ /* 0x0007e6000c10151a */
[----:B------:R-:W-:Y:S02]  /*16830*/  LOP3.LUT R57, R57, 0xff, RZ, 0xc0, !PT ;  /* 0x000000ff39397812 */ /* 0x000fe400078ec0ff */
[----:B-1----:R-:W-:Y:S02]  /*16840*/  PRMT R50, R113, 0x7610, R50 ;  /* 0x0000761071327816 */ /* 0x002fe40000000032 */
[----:B------:R-:W-:Y:S02]  /*16850*/  ISETP.LE.U32.AND P6, PT, R57, UR16, PT ;  /* 0x0000001039007c0c */ /* 0x000fe4000bfc3070 */
[----:B----4-:R-:W-:Y:S01]  /*16860*/  PRMT R53, R113, 0x7632, R53 ;  /* 0x0000763271357816 */ /* 0x010fe20000000035 */
[----:B------:R-:W-:Y:S01]  /*16870*/  @!P3 HADD2 R240, -R50.H0_H0, -RZ.H0_H0 ;  /* 0xa00000ff32f0b230 */ /* 0x000fe20000000900 */
[----:B------:R-:W-:Y:S02]  /*16880*/  PRMT R57, R40, 0x7632, R57 ;  /* 0x0000763228397816 */ /* 0x000fe40000000039 */
[----:B------:R-:W-:Y:S01]  /*16890*/  PRMT R62, R50, 0x5410, R53 ;  /* 0x00005410323e7816 */ /* 0x000fe20000000035 */
[----:B------:R-:W-:Y:S01]  /*168a0*/  @!P0 HADD2 R247, -R53.H0_H0, -RZ.H0_H0 ;  /* 0xa00000ff35f78230 */ /* 0x000fe20000000900 */
[----:B------:R-:W-:Y:S04]  /*168b0*/  @!P3 PRMT R50, R240, 0x5410, RZ ;  /* 0x00005410f032b816 */ /* 0x000fe800000000ff */
[----:B------:R-:W-:Y:S01]  /*168c0*/  @!P0 PRMT R53, R247, 0x5410, RZ ;  /* 0x00005410f7358816 */ /* 0x000fe200000000ff */
[----:B------:R1:W-:Y:S01]  /*168d0*/  STG.E.U16 [R188.64+0xd0], R50 ;  /* 0x0000d032bc007986 */ /* 0x0003e2000c10151a */
[C---:B--2---:R-:W-:Y:S03]  /*168e0*/  LOP3.LUT R54, R55.reuse, 0xff, RZ, 0xc0, !PT ;  /* 0x000000ff37367812 */ /* 0x044fe600078ec0ff */
[----:B------:R2:W-:Y:S01]  /*168f0*/  STG.E.U16 [R188.64+0xd2], R53 ;  /* 0x0000d235bc007986 */ /* 0x0005e2000c10151a */
[----:B---3--:R-:W-:Y:S02]  /*16900*/  LOP3.LUT R51, R55, 0xffff, RZ, 0xc0, !PT ;  /* 0x0000ffff37337812 */ /* 0x008fe400078ec0ff */
[----:B------:R-:W-:Y:S02]  /*16910*/  ISETP.LE.U32.AND P3, PT, R54, UR16, PT ;  /* 0x0000001036007c0c */ /* 0x000fe4000bf63070 */
[----:B------:R-:W-:Y:S04]  /*16920*/  SHF.R.U32.HI R51, RZ, 0x8, R51 ;  /* 0x00000008ff337819 */ /* 0x000fe80000011633 */
[----:B------:R-:W-:Y:S02]  /*16930*/  LOP3.LUT R54, R51, 0xffff, RZ, 0xc0, !PT ;  /* 0x0000ffff33367812 */ /* 0x000fe400078ec0ff */
[----:B------:R-:W-:Y:S02]  /*16940*/  PRMT R51, R112, 0x7632, R51 ;  /* 0x0000763270337816 */ /* 0x000fe40000000033 */
[----:B------:R-:W-:Y:S02]  /*16950*/  ISETP.LE.U32.AND P0, PT, R54, UR16, PT ;  /* 0x0000001036007c0c */ /* 0x000fe4000bf03070 */
[--C-:B------:R-:W-:Y:S01]  /*16960*/  SHF.R.U32.HI R54, RZ, 0x10, R55.reuse ;  /* 0x00000010ff367819 */ /* 0x100fe20000011637 */
[----:B------:R-:W-:Y:S01]  /*16970*/  @!P4 HADD2 R239, -R51.H0_H0, -RZ.H0_H0 ;  /* 0xa00000ff33efc230 */ /* 0x000fe20000000900 */
[----:B------:R-:W-:Y:S01]  /*16980*/  SHF.R.U32.HI R55, RZ, 0x18, R55 ;  /* 0x00000018ff377819 */ /* 0x000fe20000011637 */
[----:B------:R-:W-:Y:S01]  /*16990*/  @!P3 HADD2 R228, -R52.H0_H0, -RZ.H0_H0 ;  /* 0xa00000ff34e4b230 */ /* 0x000fe20000000900 */
[----:B------:R-:W-:Y:S02]  /*169a0*/  LOP3.LUT R54, R54, 0xff, RZ, 0xc0, !PT ;  /* 0x000000ff36367812 */ /* 0x000fe400078ec0ff */
[----:B-1----:R-:W-:Y:S02]  /*169b0*/  PRMT R50, R112, 0x7610, R50 ;  /* 0x0000761070327816 */ /* 0x002fe40000000032 */
[----:B------:R-:W-:Y:S02]  /*169c0*/  SHF.R.U32.HI R112, RZ, 0x10, R186 ;  /* 0x00000010ff707819 */ /* 0x000fe400000116ba */
[----:B------:R-:W-:Y:S01]  /*169d0*/  PRMT R59, R50, 0x5410, R51 ;  /* 0x00005410323b7816 */ /* 0x000fe20000000033 */
[----:B------:R-:W-:Y:S01]  /*169e0*/  @!P5 HADD2 R245, -R50.H0_H0, -RZ.H0_H0 ;  /* 0xa00000ff32f5d230 */ /* 0x000fe20000000900 */
[----:B------:R-:W-:Y:S02]  /*169f0*/  @!P4 PRMT R51, R239, 0x5410, RZ ;  /* 0x00005410ef33c816 */ /* 0x000fe400000000ff */
[----:B--2---:R-:W-:Y:S02]  /*16a00*/  PRMT R53, R107, 0x7632, R53 ;  /* 0x000076326b357816 */ /* 0x004fe40000000035 */
[----:B------:R-:W-:Y:S01]  /*16a10*/  @!P5 PRMT R50, R245, 0x5410, RZ ;  /* 0x00005410f532d816 */ /* 0x000fe200000000ff */
[----:B------:R1:W-:Y:S01]  /*16a20*/  STG.E.U16 [R110.64+0xd0], R51 ;  /* 0x0000d0336e007986 */ /* 0x0003e2000c10151a */
[----:B------:R-:W-:Y:S01]  /*16a30*/  ISETP.LE.U32.AND P5, PT, R54, UR16, PT ;  /* 0x0000001036007c0c */ /* 0x000fe2000bfa3070 */
[----:B------:R-:W-:Y:S01]  /*16a40*/  @!P2 HADD2 R234, -R53.H0_H0, -RZ.H0_H0 ;  /* 0xa00000ff35eaa230 */ /* 0x000fe20000000900 */
[----:B------:R-:W-:Y:S01]  /*16a50*/  ISETP.LE.U32.AND P4, PT, R55, UR16, PT ;  /* 0x0000001037007c0c */ /* 0x000fe2000bf83070 */
[----:B------:R2:W-:Y:S01]  /*16a60*/  STG.E.U16 [R110.64+0xce], R50 ;  /* 0x0000ce326e007986 */ /* 0x0005e2000c10151a */
[----:B------:R-:W-:Y:S09]  /*16a70*/  LOP3.LUT R112, R112, 0xff, RZ, 0xc0, !PT ;  /* 0x000000ff70707812 */ /* 0x000ff200078ec0ff */
[----:B------:R-:W-:Y:S01]  /*16a80*/  @!P5 HADD2 R226, -R43.H0_H0, -RZ.H0_H0 ;  /* 0xa00000ff2be2d230 */ /* 0x000fe20000000900 */
[C---:B-1----:R-:W-:Y:S02]  /*16a90*/  PRMT R51, R52.reuse, 0x7632, R51 ;  /* 0x0000763234337816 */ /* 0x042fe40000000033 */
[----:B--2---:R-:W-:Y:S03]  /*16aa0*/  PRMT R50, R107, 0x7610, R50 ;  /* 0x000076106b327816 */ /* 0x004fe60000000032 */
[----:B------:R-:W-:Y:S01]  /*16ab0*/  @!P0 HADD2 R227, -R51.H0_H0, -RZ.H0_H0 ;  /* 0xa00000ff33e38230 */ /* 0x000fe20000000900 */
[----:B------:R-:W-:Y:S01]  /*16ac0*/  PRMT R160, R52, 0x5410, R51 ;  /* 0x0000541034a07816 */ /* 0x000fe20000000033 */
[----:B------:R-:W-:Y:S01]  /*16ad0*/  IMAD.WIDE.U32 R106, R106, -0x2daee0ad, RZ ;  /* 0xd2511f536a6a7825 */ /* 0x000fe200078e00ff */
[----:B------:R-:W-:Y:S01]  /*16ae0*/  PRMT R58, R50, 0x5410, R53 ;  /* 0x00005410323a7816 */ /* 0x000fe20000000035 */
[----:B------:R-:W-:Y:S01]  /*16af0*/  @!P6 HADD2 R238, -R50.H0_H0, -RZ.H0_H0 ;  /* 0xa00000ff32eee230 */ /* 0x000fe20000000900 */
[----:B------:R-:W-:Y:S02]  /*16b00*/  @!P2 PRMT R53, R234, 0x5410, RZ ;  /* 0x00005410ea35a816 */ /* 0x000fe400000000ff */
[----:B------:R-:W-:Y:S02]  /*16b10*/  @!P3 PRMT R52, R228, 0x5410, RZ ;  /* 0x00005410e434b816 */ /* 0x000fe400000000ff */
[----:B------:R-:W-:Y:S01]  /*16b20*/  @!P6 PRMT R50, R238, 0x5410, RZ ;  /* 0x00005410ee32e816 */ /* 0x000fe200000000ff */
[----:B------:R-:W-:Y:S01]  /*16b30*/  STG.E.U16 [R108.64+0xd2], R53 ;  /* 0x0000d2356c007986 */ /* 0x000fe2000c10151a */
[----:B------:R-:W-:Y:S03]  /*16b40*/  @!P0 PRMT R51, R227, 0x5410, RZ ;  /* 0x00005410e3338816 */ /* 0x000fe600000000ff */
[----:B------:R1:W-:Y:S04]  /*16b50*/  STG.E.U16 [R108.64+0xd0], R50 ;  /* 0x0000d0326c007986 */ /* 0x0003e8000c10151a */
[----:B------:R-:W-:Y:S04]  /*16b60*/  STG.E.U16 [R172.64+0xe0], R52 ;  /* 0x0000e034ac007986 */ /* 0x000fe8000c10151a */
[----:B------:R2:W-:Y:S01]  /*16b70*/  STG.E.U16 [R172.64+0xe2], R51 ;  /* 0x0000e233ac007986 */ /* 0x0005e2000c10151a */
[C---:B-1----:R-:W-:Y:S04]  /*16b80*/  PRMT R50, R43.reuse, 0x7632, R50 ;  /* 0x000076322b327816 */ /* 0x042fe80000000032 */
[----:B------:R-:W-:Y:S01]  /*16b90*/  PRMT R161, R43, 0x5410, R50 ;  /* 0x000054102ba17816 */ /* 0x000fe20000000032 */
[----:B------:R-:W-:Y:S01]  /*16ba0*/  @!P4 HADD2 R233, -R50.H0_H0, -RZ.H0_H0 ;  /* 0xa00000ff32e9c230 */ /* 0x000fe20000000900 */
[----:B------:R-:W-:Y:S02]  /*16bb0*/  @!P5 PRMT R43, R226, 0x5410, RZ ;  /* 0x00005410e22bd816 */ /* 0x000fe400000000ff */
[--C-:B--2---:R-:W-:Y:S02]  /*16bc0*/  LOP3.LUT R51, R107, UR24, R124.reuse, 0x96, !PT ;  /* 0x000000186b337c12 */ /* 0x104fe4000f8e967c */
[----:B------:R-:W-:Y:S01]  /*16bd0*/  @!P4 PRMT R50, R233, 0x5410, RZ ;  /* 0x00005410e932c816 */ /* 0x000fe200000000ff */
[----:B------:R1:W-:Y:S01]  /*16be0*/  STG.E.U16 [R188.64+0xe0], R43 ;  /* 0x0000e02bbc007986 */ /* 0x0003e2000c10151a */
[----:B------:R-:W-:Y:S03]  /*16bf0*/  LOP3.LUT R124, R107, UR4, R124, 0x96, !PT ;  /* 0x000000046b7c7c12 */ /* 0x000fe6000f8e967c */
[----:B------:R2:W-:Y:S01]  /*16c00*/  STG.E.U16 [R188.64+0xe2], R50 ;  /* 0x0000e232bc007986 */ /* 0x0005e2000c10151a */
[----:B-1----:R-:W-:Y:S04]  /*16c10*/  LOP3.LUT R43, R51, 0xff, RZ, 0xc0, !PT ;  /* 0x000000ff332b7812 */ /* 0x002fe800078ec0ff */
[----:B------:R-:W-:Y:S02]  /*16c20*/  ISETP.LE.U32.AND P0, PT, R43, UR16, PT ;  /* 0x000000102b007c0c */ /* 0x000fe4000bf03070 */
[C---:B------:R-:W-:Y:S02]  /*16c30*/  PRMT R43, R49.reuse, 0x7632, R43 ;  /* 0x00007632312b7816 */ /* 0x040fe4000000002b */
[--C-:B--2---:R-:W-:Y:S02]  /*16c40*/  SHF.R.U32.HI R50, RZ, 0x10, R114.reuse ;  /* 0x00000010ff327819 */ /* 0x104fe40000011672 */
[----:B------:R-:W-:Y:S02]  /*16c50*/  PRMT R148, R49, 0x5410, R43 ;  /* 0x0000541031947816 */ /* 0x000fe4000000002b */
[----:B------:R-:W-:Y:S04]  /*16c60*/  LOP3.LUT R50, R50, 0xff, RZ, 0xc0, !PT ;  /* 0x000000ff32327812 */ /* 0x000fe800078ec0ff */
[----:B------:R-:W-:Y:S01]  /*16c70*/  ISETP.LE.U32.AND P4, PT, R50, UR16, PT ;  /* 0x0000001032007c0c */ /* 0x000fe2000bf83070 */
[----:B------:R-:W-:Y:S05]  /*16c80*/  @!P0 HADD2 R231, -R49.H0_H0, -RZ.H0_H0 ;  /* 0xa00000ff31e78230 */ /* 0x000fea0000000900 */
[----:B------:R-:W-:Y:S05]  /*16c90*/  @!P0 PRMT R49, R231, 0x5410, RZ ;  /* 0x00005410e7318816 */ /* 0x000fea00000000ff */
[----:B------:R1:W-:Y:S02]  /*16ca0*/  STG.E.U16 [R110.64+0xde], R49 ;  /* 0x0000de316e007986 */ /* 0x0003e4000c10151a */
[----:B------:R-:W-:Y:S01]  /*16cb0*/  @!P4 HADD2 R221, -R42.H0_H0, -RZ.H0_H0 ;  /* 0xa00000ff2addc230 */ /* 0x000fe20000000900 */
[----:B-1----:R-:W-:Y:S04]  /*16cc0*/  LOP3.LUT R49, R51, 0xffff, RZ, 0xc0, !PT ;  /* 0x0000ffff33317812 */ /* 0x002fe800078ec0ff */
[----:B------:R-:W-:Y:S04]  /*16cd0*/  SHF.R.U32.HI R49, RZ, 0x8, R49 ;  /* 0x00000008ff317819 */ /* 0x000fe80000011631 */
[----:B------:R-:W-:Y:S04]  /*16ce0*/  LOP3.LUT R49, R49, 0xffff, RZ, 0xc0, !PT ;  /* 0x0000ffff31317812 */ /* 0x000fe800078ec0ff */
[----:B------:R-:W-:Y:S02]  /*16cf0*/  ISETP.LE.U32.AND P3, PT, R49, UR16, PT ;  /* 0x0000001031007c0c */ /* 0x000fe4000bf63070 */
[--C-:B------:R-:W-:Y:S02]  /*16d00*/  SHF.R.U32.HI R49, RZ, 0x10, R51.reuse ;  /* 0x00000010ff317819 */ /* 0x100fe40000011633 */
[----:B------:R-:W-:Y:S02]  /*16d10*/  SHF.R.U32.HI R51, RZ, 0x18, R51 ;  /* 0x00000018ff337819 */ /* 0x000fe40000011633 */
[----:B------:R-:W-:Y:S02]  /*16d20*/  LOP3.LUT R49, R49, 0xff, RZ, 0xc0, !PT ;  /* 0x000000ff31317812 */ /* 0x000fe400078ec0ff */
[----:B------:R-:W-:Y:S02]  /*16d30*/  ISETP.LE.U32.AND P0, PT, R51, UR16, PT ;  /* 0x0000001033007c0c */ /* 0x000fe4000bf03070 */
[----:B------:R-:W-:Y:S02]  /*16d40*/  ISETP.LE.U32.AND P2, PT, R49, UR16, PT ;  /* 0x0000001031007c0c */ /* 0x000fe4000bf43070 */
[C---:B------:R-:W-:Y:S01]  /*16d50*/  LOP3.LUT R49, R114.reuse, 0xff, RZ, 0xc0, !PT ;  /* 0x000000ff72317812 */ /* 0x040fe200078ec0ff */
[----:B------:R-:W-:Y:S03]  /*16d60*/  @!P3 HADD2 R225, -R43.H0_H0, -RZ.H0_H0 ;  /* 0xa00000ff2be1b230 */ /* 0x000fe60000000900 */
[----:B------:R-:W-:Y:S02]  /*16d70*/  ISETP.LE.U32.AND P6, PT, R49, UR16, PT ;  /* 0x0000001031007c0c */ /* 0x000fe4000bfc3070 */
[----:B------:R-:W-:Y:S02]  /*16d80*/  LOP3.LUT R49, R114, 0xffff, RZ, 0xc0, !PT ;  /* 0x0000ffff72317812 */ /* 0x000fe400078ec0ff */
[----:B------:R-:W-:Y:S02]  /*16d90*/  @!P3 PRMT R43, R225, 0x5410, RZ ;  /* 0x00005410e12bb816 */ /* 0x000fe400000000ff */
[----:B------:R-:W-:Y:S01]  /*16da0*/  SHF.R.U32.HI R49, RZ, 0x8, R49 ;  /* 0x00000008ff317819 */ /* 0x000fe20000011631 */
[----:B------:R-:W-:Y:S02]  /*16db0*/  @!P2 HADD2 R224, -R41.H0_H0, -RZ.H0_H0 ;  /* 0xa00000ff29e0a230 */ /* 0x000fe40000000900 */
[----:B------:R1:W-:Y:S01]  /*16dc0*/  STG.E.U16 [R110.64+0xe0], R43 ;  /* 0x0000e02b6e007986 */ /* 0x0003e2000c10151a */
[----:B------:R-:W-:Y:S03]  /*16dd0*/  LOP3.LUT R49, R49, 0xffff, RZ, 0xc0, !PT ;  /* 0x0000ffff31317812 */ /* 0x000fe600078ec0ff */
[----:B------:R-:W-:Y:S01]  /*16de0*/  @!P6 HADD2 R223, -R48.H0_H0, -RZ.H0_H0 ;  /* 0xa00000ff30dfe230 */ /* 0x000fe20000000900 */
[----:B------:R-:W-:Y:S02]  /*16df0*/  ISETP.LE.U32.AND P5, PT, R49, UR16, PT ;  /* 0x0000001031007c0c */ /* 0x000fe4000bfa3070 */
[C---:B------:R-:W-:Y:S04]  /*16e00*/  PRMT R49, R41.reuse, 0x7632, R49 ;  /* 0x0000763229317816 */ /* 0x040fe80000000031 */
[----:B------:R-:W-:Y:S01]  /*16e10*/  PRMT R149, R41, 0x5410, R49 ;  /* 0x0000541029957816 */ /* 0x000fe20000000031 */
[----:B------:R-:W-:Y:S01]  /*16e20*/  @!P0 HADD2 R218, -R49.H0_H0, -RZ.H0_H0 ;  /* 0xa00000ff31da8230 */ /* 0x000fe20000000900 */
[----:B------:R-:W-:Y:S04]  /*16e30*/  @!P2 PRMT R41, R224, 0x5410, RZ ;  /* 0x00005410e029a816 */ /* 0x000fe800000000ff */
[----:B------:R-:W-:Y:S01]  /*16e40*/  @!P0 PRMT R49, R218, 0x5410, RZ ;  /* 0x00005410da318816 */ /* 0x000fe200000000ff */
[----:B------:R2:W-:Y:S04]  /*16e50*/  STG.E.U16 [R108.64+0xe0], R41 ;  /* 0x0000e0296c007986 */ /* 0x0005e8000c10151a */
[----:B------:R-:W-:Y:S01]  /*16e60*/  STG.E.U16 [R108.64+0xe2], R49 ;  /* 0x0000e2316c007986 */ /* 0x000fe2000c10151a */
[C---:B-1----:R-:W-:Y:S04]  /*16e70*/  PRMT R43, R48.reuse, 0x7632, R43 ;  /* 0x00007632302b7816 */ /* 0x042fe8000000002b */
[----:B------:R-:W-:Y:S01]  /*16e80*/  PRMT R162, R48, 0x5410, R43 ;  /* 0x0000541030a27816 */ /* 0x000fe2000000002b */
[----:B------:R-:W-:Y:S01]  /*16e90*/  @!P5 HADD2 R222, -R43.H0_H0, -RZ.H0_H0 ;  /* 0xa00000ff2bded230 */ /* 0x000fe20000000900 */
[----:B------:R-:W-:Y:S04]  /*16ea0*/  @!P6 PRMT R48, R223, 0x5410, RZ ;  /* 0x00005410df30e816 */ /* 0x000fe800000000ff */
[----:B------:R-:W-:Y:S01]  /*16eb0*/  @!P5 PRMT R43, R222, 0x5410, RZ ;  /* 0x00005410de2bd816 */ /* 0x000fe200000000ff */
[----:B------:R1:W-:Y:S04]  /*16ec0*/  STG.E.U16 [R172.64+0xf0], R48 ;  /* 0x0000f030ac007986 */ /* 0x0003e8000c10151a */
[----:B------:R-:W-:Y:S01]  /*16ed0*/  STG.E.U16 [R172.64+0xf2], R43 ;  /* 0x0000f22bac007986 */ /* 0x000fe2000c10151a */
[----:B--2---:R-:W-:Y:S04]  /*16ee0*/  SHF.R.U32.HI R41, RZ, 0x18, R114 ;  /* 0x00000018ff297819 */ /* 0x004fe80000011672 */
[----:B------:R-:W-:Y:S02]  /*16ef0*/  ISETP.LE.U32.AND P2, PT, R41, UR16, PT ;  /* 0x0000001029007c0c */ /* 0x000fe4000bf43070 */
[C---:B------:R-:W-:Y:S04]  /*16f00*/  PRMT R41, R42.reuse, 0x7632, R41 ;  /* 0x000076322a297816 */ /* 0x040fe80000000029 */
[----:B------:R-:W-:Y:S02]  /*16f10*/  PRMT R163, R42, 0x5410, R41 ;  /* 0x000054102aa37816 */ /* 0x000fe40000000029 */
[----:B------:R-:W-:Y:S05]  /*16f20*/  @!P4 PRMT R42, R221, 0x5410, RZ ;  /* 0x00005410dd2ac816 */ /* 0x000fea00000000ff */
[----:B------:R2:W-:Y:S01]  /*16f30*/  STG.E.U16 [R188.64+0xf0], R42 ;  /* 0x0000f02abc007986 */ /* 0x0005e2000c10151a */
[----:B------:R-:W-:Y:S01]  /*16f40*/  @!P2 HADD2 R219, -R41.H0_H0, -RZ.H0_H0 ;  /* 0xa00000ff29dba230 */ /* 0x000fe20000000900 */
[----:B-1----:R-:W-:Y:S01]  /*16f50*/  LOP3.LUT R48, R193, UR5, R208, 0x96, !PT ;  /* 0x00000005c1307c12 */ /* 0x002fe2000f8e96d0 */
[----:B------:R-:W-:Y:S01]  /*16f60*/  UIADD3 UR5, UR20, -0x4ab325aa, URZ ;  /* 0xb54cda5614057890 */ /* 0x000fe2000fffe03f */
[----:B------:R1:W5:Y:S02]  /*16f70*/  LDL.LU.64 R208, [R1+0x1f8] ;  /* 0x0001f80001d07983 */ /* 0x0003640000300a00 */
[----:B------:R-:W-:Y:S01]  /*16f80*/  @!P2 PRMT R41, R219, 0x5410, RZ ;  /* 0x00005410db29a816 */ /* 0x000fe200000000ff */
[----:B------:R-:W-:Y:S02]  /*16f90*/  IMAD.WIDE.U32 R192, R192, -0x2daee0ad, RZ ;  /* 0xd2511f53c0c07825 */ /* 0x000fe400078e00ff */
[----:B------:R-:W-:Y:S02]  /*16fa0*/  LOP3.LUT R176, R175, UR5, R176, 0x96, !PT ;  /* 0x00000005afb07c12 */ /* 0x000fe4000f8e96b0 */
[----:B------:R3:W-:Y:S01]  /*16fb0*/  STG.E.U16 [R188.64+0xf2], R41 ;  /* 0x0000f229bc007986 */ /* 0x0007e2000c10151a */
[----:B------:R-:W-:Y:S01]  /*16fc0*/  LOP3.LUT R180, R179, UR5, R180, 0x96, !PT ;  /* 0x00000005b3b47c12 */ /* 0x000fe2000f8e96b4 */
[----:B------:R-:W-:Y:S01]  /*16fd0*/  IMAD.WIDE.U32 R48, R48, -0x2daee0ad, RZ ;  /* 0xd2511f5330307825 */ /* 0x000fe200078e00ff */
[----:B------:R-:W-:Y:S02]  /*16fe0*/  LOP3.LUT R152, R145, UR5, R152, 0x96, !PT ;  /* 0x0000000591987c12 */ /* 0x000fe4000f8e9698 */
[----:B------:R-:W-:Y:S02]  /*16ff0*/  LOP3.LUT R166, R157, UR5, R166, 0x96, !PT ;  /* 0x000000059da67c12 */ /* 0x000fe4000f8e96a6 */
[----:B------:R-:W-:Y:S02]  /*17000*/  LOP3.LUT R132, R127, UR5, R132, 0x96, !PT ;  /* 0x000000057f847c12 */ /* 0x000fe4000f8e9684 */
[----:B------:R-:W-:Y:S02]  /*17010*/  LOP3.LUT R146, R141, UR5, R146, 0x96, !PT ;  /* 0x000000058d927c12 */ /* 0x000fe4000f8e9692 */
[----:B--2---:R-:W-:Y:S02]  /*17020*/  LOP3.LUT R42, R49, UR22, R170, 0x96, !PT ;  /* 0x00000016312a7c12 */ /* 0x004fe4000f8e96aa */
[----:B------:R1:W5:Y:S03]  /*17030*/  LDL.LU.64 R170, [R1+0x1f0] ;  /* 0x0001f00001aa7983 */ /* 0x0003660000300a00 */
[----:B------:R-:W-:Y:S03]  /*17040*/  IMAD.WIDE.U32 R42, R42, -0x326172a9, RZ ;  /* 0xcd9e8d572a2a7825 */ /* 0x000fe600078e00ff */
[----:B------:R1:W2:Y:S02]  /*17050*/  LDL.S16 R121, [R1+0xd8] ;  /* 0x0000d80001797983 */ /* 0x0002a40000100600 */
[----:B------:R-:W-:Y:S02]  /*17060*/  LOP3.LUT R150, R43, UR19, R150, 0x96, !PT ;  /* 0x000000132b967c12 */ /* 0x000fe4000f8e9696 */
[----:B------:R-:W-:Y:S01]  /*17070*/  LOP3.LUT R43, R106, 0xff, RZ, 0xc0, !PT ;  /* 0x000000ff6a2b7812 */ /* 0x000fe200078ec0ff */
[----:B------:R1:W4:Y:S01]  /*17080*/  LDL.S16 R117, [R1+0x158] ;  /* 0x0001580001757983 */ /* 0x0003220000100600 */
[----:B---3--:R-:W-:Y:S01]  /*17090*/  LOP3.LUT R41, R193, UR18, R48, 0x96, !PT ;  /* 0x00000012c1297c12 */ /* 0x008fe2000f8e9630 */
[----:B------:R-:W-:Y:S01]  /*170a0*/  IMAD.WIDE.U32 R150, R150, -0x2daee0ad, RZ ;  /* 0xd2511f5396967825 */ /* 0x000fe200078e00ff */
[----:B------:R-:W-:Y:S01]  /*170b0*/  ISETP.LE.U32.AND P2, PT, R43, UR16, PT ;  /* 0x000000102b007c0c */ /* 0x000fe2000bf43070 */
[----:B------:R1:W3:Y:S01]  /*170c0*/  LDL.S16 R118, [R1+0x154] ;  /* 0x0001540001767983 */ /* 0x0002e20000100600 */
[----:B------:R-:W-:Y:S01]  /*170d0*/  LOP3.LUT R43, R187, UR5, R190, 0x96, !PT ;  /* 0x00000005bb2b7c12 */ /* 0x000fe2000f8e96be */
[----:B------:R-:W-:Y:S01]  /*170e0*/  IMAD.WIDE.U32 R48, R41, -0x326172a9, RZ ;  /* 0xcd9e8d5729307825 */ /* 0x000fe200078e00ff */
[----:B------:R-:W-:Y:S02]  /*170f0*/  LOP3.LUT R41, R151, UR13, R192, 0x96, !PT ;  /* 0x0000000d97297c12 */ /* 0x000fe4000f8e96c0 */
[----:B------:R-:W-:Y:S02]  /*17100*/  SHF.R.U32.HI R151, RZ, 0x18, R106 ;  /* 0x00000018ff977819 */ /* 0x000fe4000001166a */
[----:B------:R-:W-:Y:S01]  /*17110*/  LOP3.LUT R54, R49, UR14, R42, 0x96, !PT ;  /* 0x0000000e31367c12 */ /* 0x000fe2000f8e962a */
[----:B------:R-:W-:Y:S01]  /*17120*/  IMAD.WIDE.U32 R52, R41, -0x326172a9, RZ ;  /* 0xcd9e8d5729347825 */ /* 0x000fe200078e00ff */
[----:B------:R-:W-:Y:S03]  /*17130*/  LOP3.LUT R41, R106, 0xffff, RZ, 0xc0, !PT ;  /* 0x0000ffff6a297812 */ /* 0x000fe600078ec0ff */
[----:B------:R-:W-:Y:S01]  /*17140*/  IMAD.WIDE.U32 R54, R54, -0x2daee0ad, RZ ;  /* 0xd2511f5336367825 */ /* 0x000fe200078e00ff */
[----:B------:R-:W-:Y:S01]  /*17150*/  SHF.R.U32.HI R41, RZ, 0x8, R41 ;  /* 0x00000008ff297819 */ /* 0x000fe20000011629 */
[----:B------:R-:W-:Y:S01]  /*17160*/  @!P2 HADD2 R220, -R40.H0_H0, -RZ.H0_H0 ;  /* 0xa00000ff28dca230 */ /* 0x000fe20000000900 */
[----:B------:R-:W-:Y:S02]  /*17170*/  LOP3.LUT R53, R53, UR10, R48, 0x96, !PT ;  /* 0x0000000a35357c12 */ /* 0x000fe4000f8e9630 */
[----:B------:R-:W-:Y:S02]  /*17180*/  LOP3.LUT R42, R55, UR9, R150, 0x96, !PT ;  /* 0x00000009372a7c12 */ /* 0x000fe4000f8e9696 */
[----:B------:R-:W-:Y:S02]  /*17190*/  PRMT R150, R40, 0x5410, R57 ;  /* 0x0000541028967816 */ /* 0x000fe40000000039 */
[----:B------:R-:W-:Y:S01]  /*171a0*/  @!P2 PRMT R40, R220, 0x5410, RZ ;  /* 0x00005410dc28a816 */ /* 0x000fe200000000ff */
[----:B------:R-:W-:Y:S01]  /*171b0*/  IMAD.WIDE.U32 R50, R42, -0x326172a9, RZ ;  /* 0xcd9e8d572a327825 */ /* 0x000fe200078e00ff */
[----:B------:R-:W-:Y:S02]  /*171c0*/  LOP3.LUT R41, R41, 0xffff, RZ, 0xc0, !PT ;  /* 0x0000ffff29297812 */ /* 0x000fe400078ec0ff */
[----:B------:R-:W-:Y:S01]  /*171d0*/  LOP3.LUT R55, R43, 0xffff, RZ, 0xc0, !PT ;  /* 0x0000ffff2b377812 */ /* 0x000fe200078ec0ff */
[----:B------:R1:W-:Y:S01]  /*171e0*/  STG.E.U16 [R110.64+0xee], R40 ;  /* 0x0000ee286e007986 */ /* 0x0003e2000c10151a */
[----:B------:R-:W-:Y:S02]  /*171f0*/  LOP3.LUT R48, R51, UR5, R52, 0x96, !PT ;  /* 0x0000000533307c12 */ /* 0x000fe4000f8e9634 */
[----:B------:R-:W-:Y:S02]  /*17200*/  ISETP.LE.U32.AND P0, PT, R41, UR16, PT ;  /* 0x0000001029007c0c */ /* 0x000fe4000bf03070 */
[----:B------:R-:W-:Y:S02]  /*17210*/  LOP3.LUT R41, R48, 0xffff, RZ, 0xc0, !PT ;  /* 0x0000ffff30297812 */ /* 0x000fe400078ec0ff */
[----:B------:R-:W-:Y:S02]  /*17220*/  LOP3.LUT R42, R50, 0xff, RZ, 0xc0, !PT ;  /* 0x000000ff322a7812 */ /* 0x000fe400078ec0ff */
[----:B------:R-:W-:Y:S02]  /*17230*/  SHF.R.U32.HI R41, RZ, 0x8, R41 ;  /* 0x00000008ff297819 */ /* 0x000fe40000011629 */
[----:B------:R-:W-:Y:S02]  /*17240*/  SHF.R.U32.HI R49, RZ, 0x18, R50 ;  /* 0x00000018ff317819 */ /* 0x000fe40000011632 */
[----:B------:R-:W-:Y:S02]  /*17250*/  SHF.R.U32.HI R55, RZ, 0x8, R55 ;  /* 0x00000008ff377819 */ /* 0x000fe40000011637 */
[----:B------:R-:W-:Y:S04]  /*17260*/  SHF.R.U32.HI R52, RZ, 0x18, R186 ;  /* 0x00000018ff347819 */ /* 0x000fe800000116ba */
[----:B------:R-:W-:Y:S01]  /*17270*/  PRMT R52, R112, 0x5410, R52 ;  /* 0x0000541070347816 */ /* 0x000fe20000000034 */
[----:B------:R-:W-:Y:S01]  /*17280*/  IMAD.WIDE.U32 R112, R53, -0x2daee0ad, RZ ;  /* 0xd2511f5335707825 */ /* 0x000fe200078e00ff */
[----:B------:R-:W-:Y:S03]  /*17290*/  LOP3.LUT R53, R184, 0xffff, RZ, 0xc0, !PT ;  /* 0x0000ffffb8357812 */ /* 0x000fe600078ec0ff */
[--C-:B------:R-:W-:Y:S01]  /*172a0*/  HSET2.LE.AND R52, R52, R119.reuse, PT ;  /* 0x0000007734347233 */ /* 0x100fe20003803000 */
[----:B------:R-:W-:Y:S02]  /*172b0*/  SHF.R.U32.HI R53, RZ, 0x8, R53 ;  /* 0x00000008ff357819 */ /* 0x000fe40000011635 */
[----:B-1----:R-:W-:Y:S02]  /*172c0*/  LOP3.LUT R40, R48, 0xff, RZ, 0xc0, !PT ;  /* 0x000000ff30287812 */ /* 0x002fe400078ec0ff */
[----:B------:R-:W-:Y:S02]  /*172d0*/  LOP3.LUT R47, R52, R47, RZ, 0xc0, !PT ;  /* 0x0000002f342f7212 */ /* 0x000fe400078ec0ff */
[----:B------:R-:W-:Y:S02]  /*172e0*/  PRMT R40, R40, 0x5410, R41 ;  /* 0x0000541028287816 */ /* 0x000fe40000000029 */
[----:B------:R-:W-:Y:S02]  /*172f0*/  LOP3.LUT R41, R50, 0xffff, RZ, 0xc0, !PT ;  /* 0x0000ffff32297812 */ /* 0x000fe400078ec0ff */
[----:B------:R-:W-:Y:S01]  /*17300*/  SHF.R.U32.HI R51, RZ, 0x10, R50 ;  /* 0x00000010ff337819 */ /* 0x000fe20000011632 */
[--C-:B------:R-:W-:Y:S01]  /*17310*/  HSET2.LE.AND R40, R40, R119.reuse, PT ;  /* 0x0000007728287233 */ /* 0x100fe20003803000 */
[----:B------:R-:W-:Y:S02]  /*17320*/  SHF.R.U32.HI R41, RZ, 0x8, R41 ;  /* 0x00000008ff297819 */ /* 0x000fe40000011629 */
[----:B------:R-:W-:Y:S02]  /*17330*/  LOP3.LUT R51, R51, 0xff, RZ, 0xc0, !PT ;  /* 0x000000ff33337812 */ /* 0x000fe400078ec0ff */
[----:B------:R-:W-:Y:S02]  /*17340*/  PRMT R42, R42, 0x5410, R41 ;  /* 0x000054102a2a7816 */ /* 0x000fe40000000029 */
[--C-:B------:R-:W-:Y:S02]  /*17350*/  SHF.R.U32.HI R41, RZ, 0x10, R48.reuse ;  /* 0x00000010ff297819 */ /* 0x100fe40000011630 */
[----:B------:R-:W-:Y:S02]  /*17360*/  SHF.R.U32.HI R48, RZ, 0x18, R48 ;  /* 0x00000018ff307819 */ /* 0x000fe40000011630 */
[----:B------:R-:W-:Y:S02]  /*17370*/  LOP3.LUT R41, R41, 0xff, RZ, 0xc0, !PT ;  /* 0x000000ff29297812 */ /* 0x000fe400078ec0ff */
[----:B------:R-:W-:Y:S02]  /*17380*/  PRMT R51, R51, 0x5410, R49 ;  /* 0x0000541033337816 */ /* 0x000fe40000000031 */
[C---:B------:R-:W-:Y:S02]  /*17390*/  LOP3.LUT R49, R186.reuse, 0xffff, RZ, 0xc0, !PT ;  /* 0x0000ffffba317812 */ /* 0x040fe400078ec0ff */
[----:B------:R-:W-:Y:S01]  /*173a0*/  PRMT R41, R41, 0x5410, R48 ;  /* 0x0000541029297816 */ /* 0x000fe20000000030 */
[--C-:B------:R-:W-:Y:S01]  /*173b0*/  HSET2.LE.AND R51, R51, R119.reuse, PT ;  /* 0x0000007733337233 */ /* 0x100fe20003803000 */
[----:B------:R-:W-:Y:S02]  /*173c0*/  LOP3.LUT R48, R186, 0xff, RZ, 0xc0, !PT ;  /* 0x000000ffba307812 */ /* 0x000fe400078ec0ff */
[----:B------:R-:W-:Y:S01]  /*173d0*/  SHF.R.U32.HI R49, RZ, 0x8, R49 ;  /* 0x00000008ff317819 */ /* 0x000fe20000011631 */
[--C-:B------:R-:W-:Y:S01]  /*173e0*/  HSET2.LE.AND R41, R41, R119.reuse, PT ;  /* 0x0000007729297233 */ /* 0x100fe20003803000 */
[----:B------:R-:W-:Y:S01]  /*173f0*/  LOP3.LUT R36, R40, R36, RZ, 0xc0, !PT ;  /* 0x0000002428247212 */ /* 0x000fe200078ec0ff */
[--C-:B------:R-:W-:Y:S01]  /*17400*/  HSET2.LE.AND R40, R42, R119.reuse, PT ;  /* 0x000000772a287233 */ /* 0x100fe20003803000 */
[----:B------:R-:W-:Y:S02]  /*17410*/  PRMT R48, R48, 0x5410, R49 ;  /* 0x0000541030307816 */ /* 0x000fe40000000031 */
[--C-:B------:R-:W-:Y:S02]  /*17420*/  SHF.R.U32.HI R49, RZ, 0x10, R43.reuse ;  /* 0x00000010ff317819 */ /* 0x100fe4000001162b */
[----:B------:R-:W-:Y:S01]  /*17430*/  LOP3.LUT R50, R43, 0xff, RZ, 0xc0, !PT ;  /* 0x000000ff2b327812 */ /* 0x000fe200078ec0ff */
[--C-:B------:R-:W-:Y:S01]  /*17440*/  HSET2.LE.AND R48, R48, R119.reuse, PT ;  /* 0x0000007730307233 */ /* 0x100fe20003803000 */
[----:B------:R-:W-:Y:S02]  /*17450*/  SHF.R.U32.HI R43, RZ, 0x18, R43 ;  /* 0x00000018ff2b7819 */ /* 0x000fe4000001162b */
[----:B------:R-:W-:Y:S02]  /*17460*/  LOP3.LUT R49, R49, 0xff, RZ, 0xc0, !PT ;  /* 0x000000ff31317812 */ /* 0x000fe400078ec0ff */
[----:B------:R-:W-:Y:S02]  /*17470*/  LOP3.LUT R37, R41, R37, RZ, 0xc0, !PT ;  /* 0x0000002529257212 */ /* 0x000fe400078ec0ff */
[----:B------:R-:W-:Y:S02]  /*17480*/  PRMT R49, R49, 0x5410, R43 ;  /* 0x0000541031317816 */ /* 0x000fe4000000002b */
[----:B------:R-:W-:Y:S02]  /*17490*/  LOP3.LUT R38, R40, R38, RZ, 0xc0, !PT ;  /* 0x0000002628267212 */ /* 0x000fe400078ec0ff */
[----:B------:R-:W-:Y:S01]  /*174a0*/  PRMT R50, R50, 0x5410, R55 ;  /* 0x0000541032327816 */ /* 0x000fe20000000037 */
[----:B------:R-:W1:Y:S01]  /*174b0*/  LDSM.16.MT88.4 R40, [R213+0x4000] ;  /* 0x00400000d528783b */ /* 0x000e620000004200 */
[----:B------:R-:W-:Y:S01]  /*174c0*/  LOP3.LUT R39, R51, R39, RZ, 0xc0, !PT ;  /* 0x0000002733277212 */ /* 0x000fe200078ec0ff */
[--C-:B------:R-:W-:Y:S01]  /*174d0*/  HSET2.LE.AND R49, R49, R119.reuse, PT ;  /* 0x0000007731317233 */ /* 0x100fe20003803000 */
[----:B------:R-:W-:Y:S01]  /*174e0*/  LOP3.LUT R46, R48, R46, RZ, 0xc0, !PT ;  /* 0x0000002e302e7212 */ /* 0x000fe200078ec0ff */
[--C-:B------:R-:W-:Y:S01]  /*174f0*/  HSET2.LE.AND R50, R50, R119.reuse, PT ;  /* 0x0000007732327233 */ /* 0x100fe20003803000 */
[----:B------:R-:W-:Y:S02]  /*17500*/  LOP3.LUT R52, R112, 0xffff, RZ, 0xc0, !PT ;  /* 0x0000ffff70347812 */ /* 0x000fe400078ec0ff */
[----:B------:R-:W-:Y:S02]  /*17510*/  LOP3.LUT R45, R49, R45, RZ, 0xc0, !PT ;  /* 0x0000002d312d7212 */ /* 0x000fe400078ec0ff */
[----:B------:R-:W-:Y:S02]  /*17520*/  LOP3.LUT R44, R50, R44, RZ, 0xc0, !PT ;  /* 0x0000002c322c7212 */ /* 0x000fe400078ec0ff */
[----:B------:R-:W-:Y:S01]  /*17530*/  SHF.R.U32.HI R52, RZ, 0x8, R52 ;  /* 0x00000008ff347819 */ /* 0x000fe20000011634 */
[----:B------:R-:W1:Y:S02]  /*17540*/  LDSM.16.MT88.4 R48, [R212+0x4000] ;  /* 0x00400000d430783b */ /* 0x000e640000004200 */
[-C--:B-1----:R-:W-:Y:S08]  /*17550*/  HMMA.16816.F32 R4, R36, R40.reuse, R4 ;  /* 0x000000282404723c */ /* 0x082ff00000001804 */
[C---:B------:R-:W-:Y:S07]  /*17560*/  HMMA.16816.F32 R8, R44.reuse, R40, R8 ;  /* 0x000000282c08723c */ /* 0x040fee0000001808 */
[----:B------:R-:W-:Y:S01]  /*17570*/  SHF.R.U32.HI R41, RZ, 0x10, R112 ;  /* 0x00000010ff297819 */ /* 0x000fe20000011670 */
[-C--:B------:R-:W-:Y:S01]  /*17580*/  HMMA.16816.F32 R12, R44, R42.reuse, R12 ;  /* 0x0000002a2c0c723c */ /* 0x080fe2000000180c */
[----:B------:R-:W-:Y:S03]  /*17590*/  LOP3.LUT R40, R113, UR4, R54, 0x96, !PT ;  /* 0x0000000471287c12 */ /* 0x000fe6000f8e9636 */
[----:B------:R-:W-:Y:S02]  /*175a0*/  LOP3.LUT R41, R41, 0xff, RZ, 0xc0, !PT ;  /* 0x000000ff29297812 */ /* 0x000fe400078ec0ff */
[----:B------:R-:W-:Y:S02]  /*175b0*/  SHF.R.U32.HI R113, RZ, 0x10, R184 ;  /* 0x00000010ff717819 */ /* 0x000fe400000116b8 */
[C---:B------:R-:W-:Y:S04]  /*175c0*/  HMMA.16816.F32 R16, R36.reuse, R42, R16 ;  /* 0x0000002a2410723c */ /* 0x040fe80000001810 */
[----:B------:R-:W-:Y:S03]  /*175d0*/  LOP3.LUT R113, R113, 0xff, RZ, 0xc0, !PT ;  /* 0x000000ff71717812 */ /* 0x000fe600078ec0ff */
[----:B------:R-:W-:Y:S01]  /*175e0*/  LOP3.LUT R42, R112, 0xff, RZ, 0xc0, !PT ;  /* 0x000000ff702a7812 */ /* 0x000fe200078ec0ff */
[-C--:B------:R-:W-:Y:S01]  /*175f0*/  HMMA.16816.F32 R20, R36, R48.reuse, R20 ;  /* 0x000000302414723c */ /* 0x080fe20000001814 */
[----:B------:R-:W-:Y:S03]  /*17600*/  SHF.R.U32.HI R43, RZ, 0x18, R112 ;  /* 0x00000018ff2b7819 */ /* 0x000fe60000011670 */
[----:B------:R-:W-:Y:S02]  /*17610*/  LOP3.LUT R112, R184, 0xff, RZ, 0xc0, !PT ;  /* 0x000000ffb8707812 */ /* 0x000fe400078ec0ff */
[----:B------:R-:W-:Y:S02]  /*17620*/  PRMT R42, R42, 0x5410, R52 ;  /* 0x000054102a2a7816 */ /* 0x000fe40000000034 */
[----:B------:R-:W-:Y:S01]  /*17630*/  PRMT R112, R112, 0x5410, R53 ;  /* 0x0000541070707816 */ /* 0x000fe20000000035 */
[C---:B------:R-:W-:Y:S01]  /*17640*/  HMMA.16816.F32 R24, R44.reuse, R48, R24 ;  /* 0x000000302c18723c */ /* 0x040fe20000001818 */
[----:B------:R-:W1:Y:S02]  /*17650*/  LDSM.16.MT88.4 R52, [R213+0x4400] ;  /* 0x00440000d534783b */ /* 0x000e640000004200 */
[----:B------:R-:W-:Y:S01]  /*17660*/  PRMT R43, R41, 0x5410, R43 ;  /* 0x00005410292b7816 */ /* 0x000fe2000000002b */
[--C-:B------:R-:W-:Y:S01]  /*17670*/  HSET2.LE.AND R42, R42, R119.reuse, PT ;  /* 0x000000772a2a7233 */ /* 0x100fe20003803000 */
[C---:B------:R-:W-:Y:S02]  /*17680*/  LOP3.LUT R41, R40.reuse, 0xffff, RZ, 0xc0, !PT ;  /* 0x0000ffff28297812 */ /* 0x040fe400078ec0ff */
[--C-:B------:R-:W-:Y:S01]  /*17690*/  SHF.R.U32.HI R48, RZ, 0x10, R40.reuse ;  /* 0x00000010ff307819 */ /* 0x100fe20000011628 */
[-C--:B------:R-:W-:Y:S01]  /*176a0*/  HMMA.16816.F32 R28, R44, R50.reuse, R28 ;  /* 0x000000322c1c723c */ /* 0x080fe2000000181c */
[----:B------:R-:W-:Y:S01]  /*176b0*/  LOP3.LUT R49, R40, 0xff, RZ, 0xc0, !PT ;  /* 0x000000ff28317812 */ /* 0x000fe200078ec0ff */
[----:B------:R-:W1:Y:S02]  /*176c0*/  LDSM.16.MT88.4 R44, [R212+0x4400] ;  /* 0x00440000d42c783b */ /* 0x000e640000004200 */
[----:B------:R-:W-:Y:S01]  /*176d0*/  SHF.R.U32.HI R116, RZ, 0x8, R41 ;  /* 0x00000008ff747819 */ /* 0x000fe20000011629 */
[--C-:B------:R-:W-:Y:S01]  /*176e0*/  HSET2.LE.AND R43, R43, R119.reuse, PT ;  /* 0x000000772b2b7233 */ /* 0x100fe20003803000 */
[----:B------:R-:W-:Y:S02]  /*176f0*/  SHF.R.U32.HI R41, RZ, 0x18, R40 ;  /* 0x00000018ff297819 */ /* 0x000fe40000011628 */
[----:B------:R-:W-:Y:S01]  /*17700*/  LOP3.LUT R48, R48, 0xff, RZ, 0xc0, !PT ;  /* 0x000000ff30307812 */ /* 0x000fe200078ec0ff */
[----:B------:R-:W-:Y:S03]  /*17710*/  HMMA.16816.F32 R32, R36, R50, R32 ;  /* 0x000000322420723c */ /* 0x000fe60000001820 */
[----:B------:R-:W-:Y:S02]  /*17720*/  PRMT R40, R49, 0x5410, R116 ;  /* 0x0000541031287816 */ /* 0x000fe40000000074 */
[----:B------:R-:W-:Y:S02]  /*17730*/  LOP3.LUT R49, R182, 0xffff, RZ, 0xc0, !PT ;  /* 0x0000ffffb6317812 */ /* 0x000fe400078ec0ff */
[----:B------:R-:W-:Y:S01]  /*17740*/  PRMT R41, R48, 0x5410, R41 ;  /* 0x0000541030297816 */ /* 0x000fe20000000029 */
[--C-:B------:R-:W-:Y:S01]  /*17750*/  HSET2.LE.AND R40, R40, R119.reuse, PT ;  /* 0x0000007728287233 */ /* 0x100fe20003803000 */
[----:B------:R-:W-:Y:S03]  /*17760*/  LOP3.LUT R48, R182, 0xff, RZ, 0xc0, !PT ;  /* 0x000000ffb6307812 */ /* 0x000fe600078ec0ff */
[----:B------:R-:W-:Y:S01]  /*17770*/  SHF.R.U32.HI R49, RZ, 0x8, R49 ;  /* 0x00000008ff317819 */ /* 0x000fe20000011631 */
[--C-:B------:R-:W-:Y:S01]  /*17780*/  HSET2.LE.AND R41, R41, R119.reuse, PT ;  /* 0x0000007729297233 */ /* 0x100fe20003803000 */
[----:B------:R-:W-:Y:S01]  /*17790*/  SHF.R.U32.HI R184, RZ, 0x18, R184 ;  /* 0x00000018ffb87819 */ /* 0x000fe200000116b8 */
[--C-:B------:R-:W-:Y:S01]  /*177a0*/  HSET2.LE.AND R38, R112, R119.reuse, PT ;  /* 0x0000007770267233 */ /* 0x100fe20003803000 */
[----:B------:R-:W-:Y:S02]  /*177b0*/  PRMT R48, R48, 0x5410, R49 ;  /* 0x0000541030307816 */ /* 0x000fe40000000031 */
[--C-:B------:R-:W-:Y:S02]  /*177c0*/  SHF.R.U32.HI R49, RZ, 0x10, R182.reuse ;  /* 0x00000010ff317819 */ /* 0x100fe400000116b6 */
[----:B------:R-:W-:Y:S01]  /*177d0*/  SHF.R.U32.HI R182, RZ, 0x18, R182 ;  /* 0x00000018ffb67819 */ /* 0x000fe200000116b6 */
[--C-:B------:R-:W-:Y:S01]  /*177e0*/  HSET2.LE.AND R36, R48, R119.reuse, PT ;  /* 0x0000007730247233 */ /* 0x100fe20003803000 */
[----:B------:R-:W-:Y:S02]  /*177f0*/  LOP3.LUT R49, R49, 0xff, RZ, 0xc0, !PT ;  /* 0x000000ff31317812 */ /* 0x000fe400078ec0ff */
[----:B------:R-:W-:Y:S02]  /*17800*/  PRMT R39, R113, 0x5410, R184 ;  /* 0x0000541071277816 */ /* 0x000fe400000000b8 */
[----:B------:R-:W-:Y:S02]  /*17810*/  PRMT R49, R49, 0x5410, R182 ;  /* 0x0000541031317816 */ /* 0x000fe400000000b6 */
[----:B------:R-:W-:Y:S01]  /*17820*/  LOP3.LUT R40, R40, R105, RZ, 0xc0, !PT ;  /* 0x0000006928287212 */ /* 0x000fe200078ec0ff */
[--C-:B------:R-:W-:Y:S01]  /*17830*/  HSET2.LE.AND R39, R39, R119.reuse, PT ;  /* 0x0000007727277233 */ /* 0x100fe20003803000 */
[----:B------:R-:W-:Y:S01]  /*17840*/  LOP3.LUT R41, R41, R104, RZ, 0xc0, !PT ;  /* 0x0000006829297212 */ /* 0x000fe200078ec0ff */
[--C-:B------:R-:W-:Y:S01]  /*17850*/  HSET2.LE.AND R37, R49, R119.reuse, PT ;  /* 0x0000007731257233 */ /* 0x100fe20003803000 */
[----:B------:R-:W-:Y:S02]  /*17860*/  LOP3.LUT R42, R42, R103, RZ, 0xc0, !PT ;  /* 0x000000672a2a7212 */ /* 0x000fe400078ec0ff */
[----:B------:R-:W-:Y:S02]  /*17870*/  LOP3.LUT R43, R43, R102, RZ, 0xc0, !PT ;  /* 0x000000662b2b7212 */ /* 0x000fe400078ec0ff */
[----:B------:R-:W-:Y:S02]  /*17880*/  LOP3.LUT R36, R36, R101, RZ, 0xc0, !PT ;  /* 0x0000006524247212 */ /* 0x000fe400078ec0ff */
[----:B------:R-:W-:Y:S02]  /*17890*/  LOP3.LUT R37, R37, R100, RZ, 0xc0, !PT ;  /* 0x0000006425257212 */ /* 0x000fe400078ec0ff */
[----:B------:R-:W-:Y:S01]  /*178a0*/  LOP3.LUT R38, R38, R99, RZ, 0xc0, !PT ;  /* 0x0000006326267212 */ /* 0x000fe200078ec0ff */
[-C--:B-1----:R-:W-:Y:S01]  /*178b0*/  HMMA.16816.F32 R4, R40, R52.reuse, R4 ;  /* 0x000000342804723c */ /* 0x082fe20000001804 */
[----:B------:R-:W-:Y:S02]  /*178c0*/  LOP3.LUT R39, R39, R98, RZ, 0xc0, !PT ;  /* 0x0000006227277212 */ /* 0x000fe400078ec0ff */
[C---:B------:R-:W-:Y:S02]  /*178d0*/  LOP3.LUT R48, R174.reuse, 0xffff, RZ, 0xc0, !PT ;  /* 0x0000ffffae307812 */ /* 0x040fe400078ec0ff */
[----:B------:R-:W-:Y:S02]  /*178e0*/  LOP3.LUT R99, R174, 0xff, RZ, 0xc0, !PT ;  /* 0x000000ffae637812 */ /* 0x000fe400078ec0ff */
[----:B------:R-:W-:Y:S01]  /*178f0*/  SHF.R.U32.HI R48, RZ, 0x8, R48 ;  /* 0x00000008ff307819 */ /* 0x000fe20000011630 */
[C---:B------:R-:W-:Y:S01]  /*17900*/  HMMA.16816.F32 R8, R36.reuse, R52, R8 ;  /* 0x000000342408723c */ /* 0x040fe20000001808 */
[----:B------:R-:W-:Y:S03]  /*17910*/  SHF.R.U32.HI R101, RZ, 0x10, R176 ;  /* 0x00000010ff657819 */ /* 0x000fe600000116b0 */
[----:B------:R-:W-:Y:S02]  /*17920*/  PRMT R99, R99, 0x5410, R48 ;  /* 0x0000541063637816 */ /* 0x000fe40000000030 */
[--C-:B------:R-:W-:Y:S01]  /*17930*/  SHF.R.U32.HI R100, RZ, 0x18, R174.reuse ;  /* 0x00000018ff647819 */ /* 0x100fe200000116ae */
[----:B------:R-:W1:Y:S01]  /*17940*/  LDSM.16.MT88.4 R48, [R213+0x4800] ;  /* 0x00480000d530783b */ /* 0x000e620000004200 */
[----:B------:R-:W-:Y:S01]  /*17950*/  SHF.R.U32.HI R52, RZ, 0x10, R174 ;  /* 0x00000010ff347819 */ /* 0x000fe200000116ae */
[-C--:B------:R-:W-:Y:S03]  /*17960*/  HMMA.16816.F32 R12, R36, R54.reuse, R12 ;  /* 0x00000036240c723c */ /* 0x080fe6000000180c */
[----:B------:R-:W-:Y:S02]  /*17970*/  LOP3.LUT R102, R176, 0xff, RZ, 0xc0, !PT ;  /* 0x000000ffb0667812 */ /* 0x000fe400078ec0ff */
[----:B------:R-:W-:Y:S02]  /*17980*/  LOP3.LUT R101, R101, 0xff, RZ, 0xc0, !PT ;  /* 0x000000ff65657812 */ /* 0x000fe400078ec0ff */
[----:B------:R-:W-:Y:S01]  /*17990*/  SHF.R.U32.HI R98, RZ, 0x10, R178 ;  /* 0x00000010ff627819 */ /* 0x000fe200000116b2 */
[C---:B------:R-:W-:Y:S01]  /*179a0*/  HMMA.16816.F32 R16, R40.reuse, R54, R16 ;  /* 0x000000362810723c */ /* 0x040fe20000001810 */
[----:B------:R-:W-:Y:S03]  /*179b0*/  SHF.R.U32.HI R103, RZ, 0x10, R180 ;  /* 0x00000010ff677819 */ /* 0x000fe600000116b4 */
[C---:B------:R-:W-:Y:S02]  /*179c0*/  LOP3.LUT R53, R178.reuse, 0xff, RZ, 0xc0, !PT ;  /* 0x000000ffb2357812 */ /* 0x040fe400078ec0ff */
[----:B------:R-:W-:Y:S02]  /*179d0*/  LOP3.LUT R103, R103, 0xff, RZ, 0xc0, !PT ;  /* 0x000000ff67677812 */ /* 0x000fe400078ec0ff */
[----:B------:R-:W-:Y:S01]  /*179e0*/  LOP3.LUT R54, R178, 0xffff, RZ, 0xc0, !PT ;  /* 0x0000ffffb2367812 */ /* 0x000fe200078ec0ff */
[-C--:B------:R-:W-:Y:S03]  /*179f0*/  HMMA.16816.F32 R20, R40, R44.reuse, R20 ;  /* 0x0000002c2814723c */ /* 0x080fe60000001814 */
[----:B------:R-:W-:Y:S02]  /*17a00*/  LOP3.LUT R55, R52, 0xff, RZ, 0xc0, !PT ;  /* 0x000000ff34377812 */ /* 0x000fe400078ec0ff */
[----:B------:R-:W-:Y:S02]  /*17a10*/  LOP3.LUT R52, R180, 0xffff, RZ, 0xc0, !PT ;  /* 0x0000ffffb4347812 */ /* 0x000fe400078ec0ff */
[----:B------:R-:W-:Y:S01]  /*17a20*/  PRMT R100, R55, 0x5410, R100 ;  /* 0x0000541037647816 */ /* 0x000fe20000000064 */
[C---:B------:R-:W-:Y:S01]  /*17a30*/  HMMA.16816.F32 R24, R36.reuse, R44, R24 ;  /* 0x0000002c2418723c */ /* 0x040fe20000001818 */
[----:B------:R-:W-:Y:S03]  /*17a40*/  SHF.R.U32.HI R178, RZ, 0x18, R178 ;  /* 0x00000018ffb27819 */ /* 0x000fe600000116b2 */
[----:B------:R-:W-:Y:S02]  /*17a50*/  SHF.R.U32.HI R52, RZ, 0x8, R52 ;  /* 0x00000008ff347819 */ /* 0x000fe40000011634 */
[----:B------:R-:W-:Y:S01]  /*17a60*/  LOP3.LUT R98, R98, 0xff, RZ, 0xc0, !PT ;  /* 0x000000ff62627812 */ /* 0x000fe200078ec0ff */
[----:B--2---:R-:W-:Y:S01]  /*17a70*/  @!P0 HADD2 R121, -R57.H0_H0, -RZ.H0_H0 ;  /* 0xa00000ff39798230 */ /* 0x004fe20000000900 */
[----:B------:R-:W-:Y:S01]  /*17a80*/  SHF.R.U32.HI R44, RZ, 0x8, R54 ;  /* 0x00000008ff2c7819 */ /* 0x000fe20000011636 */
[-C--:B------:R-:W-:Y:S03]  /*17a90*/  HMMA.16816.F32 R28, R36, R46.reuse, R28 ;  /* 0x0000002e241c723c */ /* 0x080fe6000000181c */
[----:B------:R-:W-:Y:S01]  /*17aa0*/  LOP3.LUT R54, R176, 0xffff, RZ, 0xc0, !PT ;  /* 0x0000ffffb0367812 */ /* 0x000fe200078ec0ff */
[----:B------:R-:W-:Y:S01]  /*17ab0*/  @!P0 STL.S16 [R1+0xd8], R121 ;  /* 0x0000d87901008387 */ /* 0x000fe20000100600 */
[----:B------:R-:W-:Y:S02]  /*17ac0*/  SHF.R.U32.HI R176, RZ, 0x18, R176 ;  /* 0x00000018ffb07819 */ /* 0x000fe400000116b0 */
[----:B------:R-:W-:Y:S01]  /*17ad0*/  SHF.R.U32.HI R54, RZ, 0x8, R54 ;  /* 0x00000008ff367819 */ /* 0x000fe20000011636 */
[----:B------:R-:W-:Y:S01]  /*17ae0*/  HMMA.16816.F32 R32, R40, R46, R32 ;  /* 0x0000002e2820723c */ /* 0x000fe20000001820 */
[----:B------:R-:W-:Y:S03]  /*17af0*/  PRMT R101, R101, 0x5410, R176 ;  /* 0x0000541065657816 */ /* 0x000fe600000000b0 */
[----:B------:R-:W-:Y:S01]  /*17b00*/  PRMT R102, R102, 0x5410, R54 ;  /* 0x0000541066667816 */ /* 0x000fe20000000036 */
[--C-:B------:R-:W-:Y:S01]  /*17b10*/  HSET2.LE.AND R39, R100, R119.reuse, PT ;  /* 0x0000007764277233 */ /* 0x100fe20003803000 */
[----:B------:R-:W-:Y:S01]  /*17b20*/  LOP3.LUT R45, R180, 0xff, RZ, 0xc0, !PT ;  /* 0x000000ffb42d7812 */ /* 0x000fe200078ec0ff */
[--C-:B------:R-:W-:Y:S01]  /*17b30*/  HSET2.LE.AND R37, R101, R119.reuse, PT ;  /* 0x0000007765257233 */ /* 0x100fe20003803000 */
[----:B------:R-:W-:Y:S01]  /*17b40*/  SHF.R.U32.HI R180, RZ, 0x18, R180 ;  /* 0x00000018ffb47819 */ /* 0x000fe200000116b4 */
[--C-:B------:R-:W-:Y:S03]  /*17b50*/  HSET2.LE.AND R36, R102, R119.reuse, PT ;  /* 0x0000007766247233 */ /* 0x100fe60003803000 */
[----:B------:R-:W-:Y:S01]  /*17b60*/  PRMT R44, R53, 0x5410, R44 ;  /* 0x00005410352c7816 */ /* 0x000fe2000000002c */
[--C-:B------:R-:W-:Y:S01]  /*17b70*/  HSET2.LE.AND R38, R99, R119.reuse, PT ;  /* 0x0000007763267233 */ /* 0x100fe20003803000 */
[----:B------:R-:W-:Y:S02]  /*17b80*/  PRMT R45, R45, 0x5410, R52 ;  /* 0x000054102d2d7816 */ /* 0x000fe40000000034 */
[----:B------:R-:W-:Y:S01]  /*17b90*/  PRMT R99, R103, 0x5410, R180 ;  /* 0x0000541067637816 */ /* 0x000fe200000000b4 */
[----:B------:R-:W2:Y:S01]  /*17ba0*/  LDSM.16.MT88.4 R52, [R212+0x4800] ;  /* 0x00480000d434783b */ /* 0x000ea20000004200 */
[----:B------:R-:W-:Y:S01]  /*17bb0*/  PRMT R43, R98, 0x5410, R178 ;  /* 0x00005410622b7816 */ /* 0x000fe200000000b2 */
[--C-:B------:R-:W-:Y:S01]  /*17bc0*/  HSET2.LE.AND R40, R45, R119.reuse, PT ;  /* 0x000000772d287233 */ /* 0x100fe20003803000 */
[----:B------:R-:W-:Y:S01]  /*17bd0*/  LOP3.LUT R36, R36, R97, RZ, 0xc0, !PT ;  /* 0x0000006124247212 */ /* 0x000fe200078ec0ff */
[--C-:B------:R-:W-:Y:S01]  /*17be0*/  HSET2.LE.AND R42, R44, R119.reuse, PT ;  /* 0x000000772c2a7233 */ /* 0x100fe20003803000 */
[----:B------:R-:W-:Y:S01]  /*17bf0*/  LOP3.LUT R37, R37, R96, RZ, 0xc0, !PT ;  /* 0x0000006025257212 */ /* 0x000fe200078ec0ff */
[--C-:B------:R-:W-:Y:S01]  /*17c00*/  HSET2.LE.AND R41, R99, R119.reuse, PT ;  /* 0x0000007763297233 */ /* 0x100fe20003803000 */
[----:B------:R-:W-:Y:S01]  /*17c10*/  LOP3.LUT R38, R38, R95, RZ, 0xc0, !PT ;  /* 0x0000005f26267212 */ /* 0x000fe200078ec0ff */
[--C-:B------:R-:W-:Y:S01]  /*17c20*/  HSET2.LE.AND R43, R43, R119.reuse, PT ;  /* 0x000000772b2b7233 */ /* 0x100fe20003803000 */
[----:B------:R-:W-:Y:S02]  /*17c30*/  LOP3.LUT R39, R39, R94, RZ, 0xc0, !PT ;  /* 0x0000005e27277212 */ /* 0x000fe400078ec0ff */
[----:B------:R-:W-:Y:S02]  /*17c40*/  LOP3.LUT R40, R40, R93, RZ, 0xc0, !PT ;  /* 0x0000005d28287212 */ /* 0x000fe400078ec0ff */
[----:B------:R-:W-:Y:S02]  /*17c50*/  LOP3.LUT R41, R41, R92, RZ, 0xc0, !PT ;  /* 0x0000005c29297212 */ /* 0x000fe400078ec0ff */
[----:B------:R-:W-:Y:S01]  /*17c60*/  LOP3.LUT R42, R42, R91, RZ, 0xc0, !PT ;  /* 0x0000005b2a2a7212 */ /* 0x000fe200078ec0ff */
[-C--:B-1----:R-:W-:Y:S01]  /*17c70*/  HMMA.16816.F32 R4, R36, R48.reuse, R4 ;  /* 0x000000302404723c */ /* 0x082fe20000001804 */
[----:B------:R-:W-:Y:S02]  /*17c80*/  LOP3.LUT R43, R43, R90, RZ, 0xc0, !PT ;  /* 0x0000005a2b2b7212 */ /* 0x000fe400078ec0ff */
[----:B------:R-:W-:Y:S02]  /*17c90*/  LOP3.LUT R45, R154, 0xffff, RZ, 0xc0, !PT ;  /* 0x0000ffff9a2d7812 */ /* 0x000fe400078ec0ff */
[--C-:B------:R-:W-:Y:S02]  /*17ca0*/  SHF.R.U32.HI R44, RZ, 0x10, R154.reuse ;  /* 0x00000010ff2c7819 */ /* 0x100fe4000001169a */
[----:B------:R-:W-:Y:S01]  /*17cb0*/  SHF.R.U32.HI R45, RZ, 0x8, R45 ;  /* 0x00000008ff2d7819 */ /* 0x000fe2000001162d */
[C---:B------:R-:W-:Y:S01]  /*17cc0*/  HMMA.16816.F32 R8, R40.reuse, R48, R8 ;  /* 0x000000302808723c */ /* 0x040fe20000001808 */
[----:B------:R-:W-:Y:S03]  /*17cd0*/  LOP3.LUT R44, R44, 0xff, RZ, 0xc0, !PT ;  /* 0x000000ff2c2c7812 */ /* 0x000fe600078ec0ff */
[----:B------:R-:W-:Y:S02]  /*17ce0*/  LOP3.LUT R93, R136, 0xffff, RZ, 0xc0, !PT ;  /* 0x0000ffff885d7812 */ /* 0x000fe400078ec0ff */
[----:B------:R-:W-:Y:S02]  /*17cf0*/  LOP3.LUT R90, R158, 0xff, RZ, 0xc0, !PT ;  /* 0x000000ff9e5a7812 */ /* 0x000fe400078ec0ff */
[----:B------:R-:W-:Y:S01]  /*17d00*/  SHF.R.U32.HI R49, RZ, 0x18, R154 ;  /* 0x00000018ff317819 */ /* 0x000fe2000001169a */
[-C--:B------:R-:W-:Y:S03]  /*17d10*/  HMMA.16816.F32 R12, R40, R50.reuse, R12 ;  /* 0x00000032280c723c */ /* 0x080fe6000000180c */
[----:B------:R-:W-:Y:S02]  /*17d20*/  PRMT R49, R44, 0x5410, R49 ;  /* 0x000054102c317816 */ /* 0x000fe40000000031 */
[----:B------:R-:W-:Y:S02]  /*17d30*/  LOP3.LUT R91, R136, 0xff, RZ, 0xc0, !PT ;  /* 0x000000ff885b7812 */ /* 0x000fe400078ec0ff */
[----:B------:R-:W-:Y:S01]  /*17d40*/  SHF.R.U32.HI R93, RZ, 0x8, R93 ;  /* 0x00000008ff5d7819 */ /* 0x000fe2000001165d */
[C---:B------:R-:W-:Y:S01]  /*17d50*/  HMMA.16816.F32 R16, R36.reuse, R50, R16 ;  /* 0x000000322410723c */ /* 0x040fe20000001810 */
[--C-:B------:R-:W-:Y:S03]  /*17d60*/  SHF.R.U32.HI R48, RZ, 0x10, R158.reuse ;  /* 0x00000010ff307819 */ /* 0x100fe6000001169e */
[----:B------:R-:W-:Y:S03]  /*17d70*/  LOP3.LUT R92, R138, 0xffff, RZ, 0xc0, !PT ;  /* 0x0000ffff8a5c7812 */ /* 0x000fe600078ec0ff */
[----:B------:R-:W-:Y:S01]  /*17d80*/  LOP3.LUT R50, R154, 0xff, RZ, 0xc0, !PT ;  /* 0x000000ff9a327812 */ /* 0x000fe200078ec0ff */
[-C--:B--2---:R-:W-:Y:S01]  /*17d90*/  HMMA.16816.F32 R20, R36, R52.reuse, R20 ;  /* 0x000000342414723c */ /* 0x084fe20000001814 */
[----:B------:R-:W-:Y:S03]  /*17da0*/  LOP3.LUT R51, R158, 0xffff, RZ, 0xc0, !PT ;  /* 0x0000ffff9e337812 */ /* 0x000fe600078ec0ff */
[----:B------:R-:W-:Y:S02]  /*17db0*/  PRMT R50, R50, 0x5410, R45 ;  /* 0x0000541032327816 */ /* 0x000fe4000000002d */
[----:B------:R-:W-:Y:S01]  /*17dc0*/  SHF.R.U32.HI R158, RZ, 0x18, R158 ;  /* 0x00000018ff9e7819 */ /* 0x000fe2000001169e */
[----:B------:R-:W1:Y:S01]  /*17dd0*/  LDSM.16.MT88.4 R44, [R213+0x4c00] ;  /* 0x004c0000d52c783b */ /* 0x000e620000004200 */
[----:B------:R-:W-:Y:S01]  /*17de0*/  SHF.R.U32.HI R92, RZ, 0x8, R92 ;  /* 0x00000008ff5c7819 */ /* 0x000fe2000001165c */
[C---:B------:R-:W-:Y:S07]  /*17df0*/  HMMA.16816.F32 R24, R40.reuse, R52, R24 ;  /* 0x000000342818723c */ /* 0x040fee0000001818 */
[----:B------:R-:W-:Y:S01]  /*17e00*/  SHF.R.U32.HI R52, RZ, 0x8, R51 ;  /* 0x00000008ff347819 */ /* 0x000fe20000011633 */
[-C--:B------:R-:W-:Y:S01]  /*17e10*/  HMMA.16816.F32 R28, R40, R54.reuse, R28 ;  /* 0x00000036281c723c */ /* 0x080fe2000000181c */
[--C-:B------:R-:W-:Y:S03]  /*17e20*/  SHF.R.U32.HI R51, RZ, 0x10, R136.reuse ;  /* 0x00000010ff337819 */ /* 0x100fe60000011688 */
[----:B------:R-:W-:Y:S02]  /*17e30*/  SHF.R.U32.HI R136, RZ, 0x18, R136 ;  /* 0x00000018ff887819 */ /* 0x000fe40000011688 */
[----:B------:R-:W-:Y:S01]  /*17e40*/  LOP3.LUT R51, R51, 0xff, RZ, 0xc0, !PT ;  /* 0x000000ff33337812 */ /* 0x000fe200078ec0ff */
[--C-:B------:R-:W-:Y:S01]  /*17e50*/  HSET2.LE.AND R42, R50, R119.reuse, PT ;  /* 0x00000077322a7233 */ /* 0x100fe20003803000 */
[----:B------:R-:W-:Y:S01]  /*17e60*/  PRMT R52, R90, 0x5410, R52 ;  /* 0x000054105a347816 */ /* 0x000fe20000000034 */
[----:B------:R-:W-:Y:S03]  /*17e70*/  HMMA.16816.F32 R32, R36, R54, R32 ;  /* 0x000000362420723c */ /* 0x000fe60000001820 */
[----:B------:R-:W-:Y:S01]  /*17e80*/  PRMT R90, R91, 0x5410, R93 ;  /* 0x000054105b5a7816 */ /* 0x000fe2000000005d */
[--C-:B------:R-:W-:Y:S01]  /*17e90*/  HSET2.LE.AND R43, R49, R119.reuse, PT ;  /* 0x00000077312b7233 */ /* 0x100fe20003803000 */
[----:B------:R-:W-:Y:S02]  /*17ea0*/  PRMT R51, R51, 0x5410, R136 ;  /* 0x0000541033337816 */ /* 0x000fe40000000088 */
[--C-:B------:R-:W-:Y:S01]  /*17eb0*/  SHF.R.U32.HI R91, RZ, 0x10, R138.reuse ;  /* 0x00000010ff5b7819 */ /* 0x100fe2000001168a */
[--C-:B------:R-:W-:Y:S01]  /*17ec0*/  HSET2.LE.AND R40, R90, R119.reuse, PT ;  /* 0x000000775a287233 */ /* 0x100fe20003803000 */
[----:B------:R-:W-:Y:S03]  /*17ed0*/  LOP3.LUT R53, R138, 0xff, RZ, 0xc0, !PT ;  /* 0x000000ff8a357812 */ /* 0x000fe600078ec0ff */
[----:B------:R-:W-:Y:S01]  /*17ee0*/  SHF.R.U32.HI R138, RZ, 0x18, R138 ;  /* 0x00000018ff8a7819 */ /* 0x000fe2000001168a */
[--C-:B------:R-:W-:Y:S01]  /*17ef0*/  HSET2.LE.AND R41, R51, R119.reuse, PT ;  /* 0x0000007733297233 */ /* 0x100fe20003803000 */
[----:B------:R-:W-:Y:S01]  /*17f00*/  LOP3.LUT R91, R91, 0xff, RZ, 0xc0, !PT ;  /* 0x000000ff5b5b7812 */ /* 0x000fe200078ec0ff */
[--C-:B------:R-:W-:Y:S01]  /*17f10*/  HSET2.LE.AND R38, R52, R119.reuse, PT ;  /* 0x0000007734267233 */ /* 0x100fe20003803000 */
[----:B------:R-:W-:Y:S02]  /*17f20*/  LOP3.LUT R39, R48, 0xff, RZ, 0xc0, !PT ;  /* 0x000000ff30277812 */ /* 0x000fe400078ec0ff */
[----:B------:R-:W-:Y:S01]  /*17f30*/  PRMT R53, R53, 0x5410, R92 ;  /* 0x0000541035357816 */ /* 0x000fe2000000005c */
[----:B------:R-:W2:Y:S01]  /*17f40*/  LDSM.16.MT88.4 R48, [R212+0x4c00] ;  /* 0x004c0000d430783b */ /* 0x000ea20000004200 */
[----:B------:R-:W-:Y:S02]  /*17f50*/  PRMT R90, R91, 0x5410, R138 ;  /* 0x000054105b5a7816 */ /* 0x000fe4000000008a */
[----:B------:R-:W-:Y:S01]  /*17f60*/  PRMT R39, R39, 0x5410, R158 ;  /* 0x0000541027277816 */ /* 0x000fe2000000009e */
        /* <DEDUP_REMOVED lines=12> */
[----:B------:R-:W-:Y:S02]  /*18030*/  LOP3.LUT R54, R144, 0xff, RZ, 0xc0, !PT ;  /* 0x000000ff90367812 */ /* 0x000fe400078ec0ff */
[----:B------:R-:W-:Y:S02]  /*18040*/  SHF.R.U32.HI R53, RZ, 0x18, R144 ;  /* 0x00000018ff357819 */ /* 0x000fe40000011690 */
[C---:B------:R-:W-:Y:S01]  /*18050*/  LOP3.LUT R52, R156.reuse, 0xffff, RZ, 0xc0, !PT ;  /* 0x0000ffff9c347812 */ /* 0x040fe200078ec0ff */
[C---:B------:R-:W-:Y:S01]  /*18060*/  HMMA.16816.F32 R8, R36.reuse, R44, R8 ;  /* 0x0000002c2408723c */ /* 0x040fe20000001808 */
[----:B------:R-:W-:Y:S03]  /*18070*/  LOP3.LUT R83, R156, 0xff, RZ, 0xc0, !PT ;  /* 0x000000ff9c537812 */ /* 0x000fe600078ec0ff */
[----:B------:R-:W-:Y:S02]  /*18080*/  SHF.R.U32.HI R52, RZ, 0x8, R52 ;  /* 0x00000008ff347819 */ /* 0x000fe40000011634 */
[----:B------:R-:W-:Y:S02]  /*18090*/  LOP3.LUT R55, R152, 0xffff, RZ, 0xc0, !PT ;  /* 0x0000ffff98377812 */ /* 0x000fe400078ec0ff */
[----:B------:R-:W-:Y:S01]  /*180a0*/  LOP3.LUT R44, R144, 0xffff, RZ, 0xc0, !PT ;  /* 0x0000ffff902c7812 */ /* 0x000fe200078ec0ff */
[-C--:B------:R-:W-:Y:S03]  /*180b0*/  HMMA.16816.F32 R12, R36, R46.reuse, R12 ;  /* 0x0000002e240c723c */ /* 0x080fe6000000180c */
[----:B------:R-:W-:Y:S02]  /*180c0*/  SHF.R.U32.HI R45, RZ, 0x10, R144 ;  /* 0x00000010ff2d7819 */ /* 0x000fe40000011690 */
[----:B------:R-:W-:Y:S02]  /*180d0*/  SHF.R.U32.HI R44, RZ, 0x8, R44 ;  /* 0x00000008ff2c7819 */ /* 0x000fe4000001162c */
[----:B------:R-:W-:Y:S01]  /*180e0*/  LOP3.LUT R45, R45, 0xff, RZ, 0xc0, !PT ;  /* 0x000000ff2d2d7812 */ /* 0x000fe200078ec0ff */
[C---:B------:R-:W-:Y:S01]  /*180f0*/  HMMA.16816.F32 R16, R40.reuse, R46, R16 ;  /* 0x0000002e2810723c */ /* 0x040fe20000001810 */
[----:B------:R-:W-:Y:S03]  /*18100*/  PRMT R54, R54, 0x5410, R44 ;  /* 0x0000541036367816 */ /* 0x000fe6000000002c */
[----:B------:R-:W-:Y:S02]  /*18110*/  PRMT R53, R45, 0x5410, R53 ;  /* 0x000054102d357816 */ /* 0x000fe40000000035 */
[----:B------:R-:W-:Y:S01]  /*18120*/  SHF.R.U32.HI R84, RZ, 0x10, R152 ;  /* 0x00000010ff547819 */ /* 0x000fe20000011698 */
[----:B------:R-:W1:Y:S01]  /*18130*/  LDSM.16.MT88.4 R44, [R213+0x5000] ;  /* 0x00500000d52c783b */ /* 0x000e620000004200 */
[----:B------:R-:W-:Y:S01]  /*18140*/  PRMT R83, R83, 0x5410, R52 ;  /* 0x0000541053537816 */ /* 0x000fe20000000034 */
[-C--:B--2---:R-:W-:Y:S03]  /*18150*/  HMMA.16816.F32 R20, R40, R48.reuse, R20 ;  /* 0x000000302814723c */ /* 0x084fe60000001814 */
[----:B------:R-:W-:Y:S02]  /*18160*/  LOP3.LUT R52, R152, 0xff, RZ, 0xc0, !PT ;  /* 0x000000ff98347812 */ /* 0x000fe400078ec0ff */
[----:B------:R-:W-:Y:S02]  /*18170*/  SHF.R.U32.HI R55, RZ, 0x8, R55 ;  /* 0x00000008ff377819 */ /* 0x000fe40000011637 */
[----:B------:R-:W-:Y:S01]  /*18180*/  SHF.R.U32.HI R152, RZ, 0x18, R152 ;  /* 0x00000018ff987819 */ /* 0x000fe20000011698 */
[C---:B------:R-:W-:Y:S01]  /*18190*/  HMMA.16816.F32 R24, R36.reuse, R48, R24 ;  /* 0x000000302418723c */ /* 0x040fe20000001818 */
[----:B------:R-:W-:Y:S03]  /*181a0*/  LOP3.LUT R87, R84, 0xff, RZ, 0xc0, !PT ;  /* 0x000000ff54577812 */ /* 0x000fe600078ec0ff */
[----:B------:R-:W-:Y:S02]  /*181b0*/  PRMT R52, R52, 0x5410, R55 ;  /* 0x0000541034347816 */ /* 0x000fe40000000037 */
[----:B------:R-:W-:Y:S01]  /*181c0*/  SHF.R.U32.HI R82, RZ, 0x10, R156 ;  /* 0x00000010ff527819 */ /* 0x000fe2000001169c */
[--C-:B------:R-:W-:Y:S01]  /*181d0*/  HSET2.LE.AND R48, R54, R119.reuse, PT ;  /* 0x0000007736307233 */ /* 0x100fe20003803000 */
[C---:B------:R-:W-:Y:S01]  /*181e0*/  LOP3.LUT R85, R166.reuse, 0xffff, RZ, 0xc0, !PT ;  /* 0x0000ffffa6557812 */ /* 0x040fe200078ec0ff */
[-C--:B------:R-:W-:Y:S03]  /*181f0*/  HMMA.16816.F32 R28, R36, R50.reuse, R28 ;  /* 0x00000032241c723c */ /* 0x080fe6000000181c */
[----:B------:R-:W-:Y:S01]  /*18200*/  SHF.R.U32.HI R88, RZ, 0x10, R166 ;  /* 0x00000010ff587819 */ /* 0x000fe200000116a6 */
[--C-:B------:R-:W-:Y:S01]  /*18210*/  HSET2.LE.AND R52, R52, R119.reuse, PT ;  /* 0x0000007734347233 */ /* 0x100fe20003803000 */
[----:B------:R-:W-:Y:S02]  /*18220*/  PRMT R49, R87, 0x5410, R152 ;  /* 0x0000541057317816 */ /* 0x000fe40000000098 */
[----:B------:R-:W-:Y:S01]  /*18230*/  SHF.R.U32.HI R156, RZ, 0x18, R156 ;  /* 0x00000018ff9c7819 */ /* 0x000fe2000001169c */
[----:B------:R-:W-:Y:S01]  /*18240*/  HMMA.16816.F32 R32, R40, R50, R32 ;  /* 0x000000322820723c */ /* 0x000fe20000001820 */
[----:B------:R-:W-:Y:S01]  /*18250*/  LOP3.LUT R86, R166, 0xff, RZ, 0xc0, !PT ;  /* 0x000000ffa6567812 */ /* 0x000fe200078ec0ff */
[----:B------:R-:W-:Y:S02]  /*18260*/  LDSM.16.MT88.4 R152, [R213+0x5c00] ;  /* 0x005c0000d598783b */ /* 0x000fe40000004200 */
[----:B------:R-:W-:Y:S01]  /*18270*/  SHF.R.U32.HI R166, RZ, 0x18, R166 ;  /* 0x00000018ffa67819 */ /* 0x000fe200000116a6 */
[--C-:B------:R-:W-:Y:S01]  /*18280*/  HSET2.LE.AND R39, R53, R119.reuse, PT ;  /* 0x0000007735277233 */ /* 0x100fe20003803000 */
[----:B------:R-:W-:Y:S01]  /*18290*/  SHF.R.U32.HI R85, RZ, 0x8, R85 ;  /* 0x00000008ff557819 */ /* 0x000fe20000011655 */
[--C-:B------:R-:W-:Y:S01]  /*182a0*/  HSET2.LE.AND R49, R49, R119.reuse, PT ;  /* 0x0000007731317233 */ /* 0x100fe20003803000 */
[----:B------:R-:W-:Y:S01]  /*182b0*/  LOP3.LUT R84, R88, 0xff, RZ, 0xc0, !PT ;  /* 0x000000ff58547812 */ /* 0x000fe200078ec0ff */
[--C-:B------:R-:W-:Y:S03]  /*182c0*/  HSET2.LE.AND R42, R83, R119.reuse, PT ;  /* 0x00000077532a7233 */ /* 0x100fe60003803000 */
[----:B------:R-:W-:Y:S02]  /*182d0*/  LOP3.LUT R82, R82, 0xff, RZ, 0xc0, !PT ;  /* 0x000000ff52527812 */ /* 0x000fe400078ec0ff */
[----:B------:R-:W-:Y:S02]  /*182e0*/  LOP3.LUT R36, R52, R81, RZ, 0xc0, !PT ;  /* 0x0000005134247212 */ /* 0x000fe400078ec0ff */
[----:B------:R-:W-:Y:S01]  /*182f0*/  PRMT R85, R86, 0x5410, R85 ;  /* 0x0000541056557816 */ /* 0x000fe20000000055 */
[----:B------:R-:W2:Y:S01]  /*18300*/  LDSM.16.MT88.4 R52, [R212+0x5000] ;  /* 0x00500000d434783b */ /* 0x000ea20000004200 */
[----:B------:R-:W-:Y:S01]  /*18310*/  PRMT R84, R84, 0x5410, R166 ;  /* 0x0000541054547816 */ /* 0x000fe200000000a6 */
[----:B------:R-:W-:Y:S01]  /*18320*/  IMAD.MOV.U32 R166, RZ, RZ, R0 ;  /* 0x000000ffffa67224 */ /* 0x000fe200078e0000 */
        /* <DEDUP_REMOVED lines=27> */
[----:B------:R-:W-:Y:S01]  /*184e0*/  PRMT R74, R74, 0x5410, R48 ;  /* 0x000054104a4a7816 */ /* 0x000fe20000000030 */
[----:B------:R-:W1:Y:S01]  /*184f0*/  LDSM.16.MT88.4 R44, [R213+0x5400] ;  /* 0x00540000d52c783b */ /* 0x000e620000004200 */
[--C-:B------:R-:W-:Y:S01]  /*18500*/  SHF.R.U32.HI R48, RZ, 0x10, R128.reuse ;  /* 0x00000010ff307819 */ /* 0x100fe20000011680 */
[-C--:B--2---:R-:W-:Y:S03]  /*18510*/  HMMA.16816.F32 R20, R36, R52.reuse, R20 ;  /* 0x000000342414723c */ /* 0x084fe60000001814 */
[----:B------:R-:W-:Y:S02]  /*18520*/  LOP3.LUT R78, R128, 0xff, RZ, 0xc0, !PT ;  /* 0x000000ff804e7812 */ /* 0x000fe400078ec0ff */
[----:B------:R-:W-:Y:S02]  /*18530*/  SHF.R.U32.HI R128, RZ, 0x18, R128 ;  /* 0x00000018ff807819 */ /* 0x000fe40000011680 */
[----:B------:R-:W-:Y:S01]  /*18540*/  SHF.R.U32.HI R49, RZ, 0x8, R49 ;  /* 0x00000008ff317819 */ /* 0x000fe20000011631 */
[C---:B------:R-:W-:Y:S01]  /*18550*/  HMMA.16816.F32 R24, R40.reuse, R52, R24 ;  /* 0x000000342818723c */ /* 0x040fe20000001818 */
[----:B------:R-:W-:Y:S03]  /*18560*/  LOP3.LUT R48, R48, 0xff, RZ, 0xc0, !PT ;  /* 0x000000ff30307812 */ /* 0x000fe600078ec0ff */
[----:B------:R-:W-:Y:S02]  /*18570*/  SHF.R.U32.HI R75, RZ, 0x10, R142 ;  /* 0x00000010ff4b7819 */ /* 0x000fe4000001168e */
[----:B------:R-:W-:Y:S02]  /*18580*/  LOP3.LUT R80, R130, 0xffff, RZ, 0xc0, !PT ;  /* 0x0000ffff82507812 */ /* 0x000fe400078ec0ff */
[----:B------:R-:W-:Y:S01]  /*18590*/  PRMT R78, R78, 0x5410, R49 ;  /* 0x000054104e4e7816 */ /* 0x000fe20000000031 */
[-C--:B------:R-:W-:Y:S03]  /*185a0*/  HMMA.16816.F32 R28, R40, R54.reuse, R28 ;  /* 0x00000036281c723c */ /* 0x080fe6000000181c */
[----:B------:R-:W-:Y:S02]  /*185b0*/  PRMT R53, R48, 0x5410, R128 ;  /* 0x0000541030357816 */ /* 0x000fe40000000080 */
[----:B------:R-:W-:Y:S01]  /*185c0*/  SHF.R.U32.HI R79, RZ, 0x10, R130 ;  /* 0x00000010ff4f7819 */ /* 0x000fe20000011682 */
[----:B------:R-:W2:Y:S01]  /*185d0*/  LDSM.16.MT88.4 R48, [R212+0x5400] ;  /* 0x00540000d430783b */ /* 0x000ea20000004200 */
[----:B------:R-:W-:Y:S01]  /*185e0*/  SHF.R.U32.HI R142, RZ, 0x18, R142 ;  /* 0x00000018ff8e7819 */ /* 0x000fe2000001168e */
[----:B------:R-:W-:Y:S01]  /*185f0*/  HMMA.16816.F32 R32, R36, R54, R32 ;  /* 0x000000362420723c */ /* 0x000fe20000001820 */
[----:B------:R-:W-:Y:S03]  /*18600*/  LOP3.LUT R52, R130, 0xff, RZ, 0xc0, !PT ;  /* 0x000000ff82347812 */ /* 0x000fe600078ec0ff */
[----:B------:R-:W-:Y:S01]  /*18610*/  SHF.R.U32.HI R80, RZ, 0x8, R80 ;  /* 0x00000008ff507819 */ /* 0x000fe20000011650 */
[--C-:B------:R-:W-:Y:S01]  /*18620*/  HSET2.LE.AND R40, R78, R119.reuse, PT ;  /* 0x000000774e287233 */ /* 0x100fe20003803000 */
[----:B------:R-:W-:Y:S01]  /*18630*/  SHF.R.U32.HI R130, RZ, 0x18, R130 ;  /* 0x00000018ff827819 */ /* 0x000fe20000011682 */
[--C-:B------:R-:W-:Y:S01]  /*18640*/  HSET2.LE.AND R41, R53, R119.reuse, PT ;  /* 0x0000007735297233 */ /* 0x100fe20003803000 */
[----:B------:R-:W-:Y:S01]  /*18650*/  LOP3.LUT R79, R79, 0xff, RZ, 0xc0, !PT ;  /* 0x000000ff4f4f7812 */ /* 0x000fe200078ec0ff */
[--C-:B------:R-:W-:Y:S03]  /*18660*/  HSET2.LE.AND R42, R77, R119.reuse, PT ;  /* 0x000000774d2a7233 */ /* 0x100fe60003803000 */
[----:B------:R-:W-:Y:S01]  /*18670*/  LOP3.LUT R75, R75, 0xff, RZ, 0xc0, !PT ;  /* 0x000000ff4b4b7812 */ /* 0x000fe200078ec0ff */
[--C-:B------:R-:W-:Y:S01]  /*18680*/  HSET2.LE.AND R43, R76, R119.reuse, PT ;  /* 0x000000774c2b7233 */ /* 0x100fe20003803000 */
[----:B------:R-:W-:Y:S01]  /*18690*/  PRMT R52, R52, 0x5410, R80 ;  /* 0x0000541034347816 */ /* 0x000fe20000000050 */
[--C-:B------:R-:W-:Y:S01]  /*186a0*/  HSET2.LE.AND R38, R74, R119.reuse, PT ;  /* 0x000000774a267233 */ /* 0x100fe20003803000 */
        /* <DEDUP_REMOVED lines=15> */
[----:B------:R-:W-:Y:S02]  /*187a0*/  LOP3.LUT R54, R140, 0xffff, RZ, 0xc0, !PT ;  /* 0x0000ffff8c367812 */ /* 0x000fe400078ec0ff */
[----:B------:R-:W-:Y:S01]  /*187b0*/  SHF.R.U32.HI R52, RZ, 0x10, R126 ;  /* 0x00000010ff347819 */ /* 0x000fe2000001167e */
[C---:B------:R-:W-:Y:S01]  /*187c0*/  HMMA.16816.F32 R8, R36.reuse, R44, R8 ;  /* 0x0000002c2408723c */ /* 0x040fe20000001808 */
[----:B------:R-:W-:Y:S03]  /*187d0*/  SHF.R.U32.HI R69, RZ, 0x10, R132 ;  /* 0x00000010ff457819 */ /* 0x000fe60000011684 */
[----:B------:R-:W-:Y:S02]  /*187e0*/  SHF.R.U32.HI R68, RZ, 0x18, R126 ;  /* 0x00000018ff447819 */ /* 0x000fe4000001167e */
[----:B------:R-:W-:Y:S02]  /*187f0*/  LOP3.LUT R55, R52, 0xff, RZ, 0xc0, !PT ;  /* 0x000000ff34377812 */ /* 0x000fe400078ec0ff */
[----:B------:R-:W-:Y:S01]  /*18800*/  LOP3.LUT R44, R126, 0xffff, RZ, 0xc0, !PT ;  /* 0x0000ffff7e2c7812 */ /* 0x000fe200078ec0ff */
[-C--:B------:R-:W-:Y:S03]  /*18810*/  HMMA.16816.F32 R12, R36, R46.reuse, R12 ;  /* 0x0000002e240c723c */ /* 0x080fe6000000180c */
[----:B------:R-:W-:Y:S02]  /*18820*/  SHF.R.U32.HI R44, RZ, 0x8, R44 ;  /* 0x00000008ff2c7819 */ /* 0x000fe4000001162c */
[----:B------:R-:W-:Y:S02]  /*18830*/  LOP3.LUT R70, R132, 0xff, RZ, 0xc0, !PT ;  /* 0x000000ff84467812 */ /* 0x000fe400078ec0ff */
[----:B------:R-:W-:Y:S01]  /*18840*/  PRMT R67, R67, 0x5410, R44 ;  /* 0x0000541043437816 */ /* 0x000fe2000000002c */
[C---:B------:R-:W-:Y:S01]  /*18850*/  HMMA.16816.F32 R16, R40.reuse, R46, R16 ;  /* 0x0000002e2810723c */ /* 0x040fe20000001810 */
[----:B------:R-:W-:Y:S01]  /*18860*/  LOP3.LUT R69, R69, 0xff, RZ, 0xc0, !PT ;  /* 0x000000ff45457812 */ /* 0x000fe200078ec0ff */
[----:B------:R-:W1:Y:S02]  /*18870*/  LDSM.16.MT88.4 R44, [R213+0x5800] ;  /* 0x00580000d52c783b */ /* 0x000e640000004200 */
[----:B------:R-:W-:Y:S02]  /*18880*/  LOP3.LUT R52, R146, 0xffff, RZ, 0xc0, !PT ;  /* 0x0000ffff92347812 */ /* 0x000fe400078ec0ff */
[----:B------:R-:W-:Y:S02]  /*18890*/  SHF.R.U32.HI R66, RZ, 0x10, R140 ;  /* 0x00000010ff427819 */ /* 0x000fe4000001168c */
[----:B------:R-:W-:Y:S01]  /*188a0*/  PRMT R68, R55, 0x5410, R68 ;  /* 0x0000541037447816 */ /* 0x000fe20000000044 */
[-C--:B--2---:R-:W-:Y:S03]  /*188b0*/  HMMA.16816.F32 R20, R40, R48.reuse, R20 ;  /* 0x000000302814723c */ /* 0x084fe60000001814 */
[----:B------:R-:W-:Y:S02]  /*188c0*/  SHF.R.U32.HI R71, RZ, 0x10, R146 ;  /* 0x00000010ff477819 */ /* 0x000fe40000011692 */
[----:B------:R-:W-:Y:S02]  /*188d0*/  LOP3.LUT R53, R140, 0xff, RZ, 0xc0, !PT ;  /* 0x000000ff8c357812 */ /* 0x000fe400078ec0ff */
[----:B------:R-:W-:Y:S01]  /*188e0*/  SHF.R.U32.HI R52, RZ, 0x8, R52 ;  /* 0x00000008ff347819 */ /* 0x000fe20000011634 */
[C---:B------:R-:W-:Y:S01]  /*188f0*/  HMMA.16816.F32 R24, R36.reuse, R48, R24 ;  /* 0x000000302418723c */ /* 0x040fe20000001818 */
[----:B------:R-:W-:Y:S03]  /*18900*/  SHF.R.U32.HI R140, RZ, 0x18, R140 ;  /* 0x00000018ff8c7819 */ /* 0x000fe6000001168c */
[----:B------:R-:W-:Y:S02]  /*18910*/  LOP3.LUT R71, R71, 0xff, RZ, 0xc0, !PT ;  /* 0x000000ff47477812 */ /* 0x000fe400078ec0ff */
[----:B------:R-:W-:Y:S02]  /*18920*/  LOP3.LUT R66, R66, 0xff, RZ, 0xc0, !PT ;  /* 0x000000ff42427812 */ /* 0x000fe400078ec0ff */
[----:B------:R-:W-:Y:S01]  /*18930*/  SHF.R.U32.HI R48, RZ, 0x8, R54 ;  /* 0x00000008ff307819 */ /* 0x000fe20000011636 */
[-C--:B------:R-:W-:Y:S03]  /*18940*/  HMMA.16816.F32 R28, R36, R50.reuse, R28 ;  /* 0x00000032241c723c */ /* 0x080fe6000000181c */
[----:B------:R-:W-:Y:S02]  /*18950*/  LOP3.LUT R54, R132, 0xffff, RZ, 0xc0, !PT ;  /* 0x0000ffff84367812 */ /* 0x000fe400078ec0ff */
        /* <DEDUP_REMOVED lines=29> */
[----:B------:R-:W-:Y:S02]  /*18b30*/  SHF.R.U32.HI R48, RZ, 0x10, R106 ;  /* 0x00000010ff307819 */ /* 0x000fe4000001166a */
[----:B------:R-:W-:Y:S02]  /*18b40*/  LOP3.LUT R51, R124, 0xffff, RZ, 0xc0, !PT ;  /* 0x0000ffff7c337812 */ /* 0x000fe400078ec0ff */
[----:B------:R-:W-:Y:S01]  /*18b50*/  LOP3.LUT R48, R48, 0xff, RZ, 0xc0, !PT ;  /* 0x000000ff30307812 */ /* 0x000fe200078ec0ff */
[C---:B------:R-:W-:Y:S01]  /*18b60*/  HMMA.16816.F32 R8, R40.reuse, R44, R8 ;  /* 0x0000002c2808723c */ /* 0x040fe20000001808 */
[----:B------:R-:W-:Y:S03]  /*18b70*/  SHF.R.U32.HI R51, RZ, 0x8, R51 ;  /* 0x00000008ff337819 */ /* 0x000fe60000011633 */
[----:B------:R-:W-:Y:S02]  /*18b80*/  LOP3.LUT R50, R124, 0xff, RZ, 0xc0, !PT ;  /* 0x000000ff7c327812 */ /* 0x000fe400078ec0ff */
[----:B------:R-:W-:Y:S02]  /*18b90*/  PRMT R151, R48, 0x5410, R151 ;  /* 0x0000541030977816 */ /* 0x000fe40000000097 */
[-C--:B------:R-:W-:Y:S01]  /*18ba0*/  HMMA.16816.F32 R12, R40, R46.reuse, R12 ;  /* 0x0000002e280c723c */ /* 0x080fe2000000180c */
[----:B------:R-:W-:Y:S03]  /*18bb0*/  LOP3.LUT R48, R106, 0xff, RZ, 0xc0, !PT ;  /* 0x000000ff6a307812 */ /* 0x000fe600078ec0ff */
[--C-:B------:R-:W-:Y:S01]  /*18bc0*/  HSET2.LE.AND R151, R151, R119.reuse, PT ;  /* 0x0000007797977233 */ /* 0x100fe20003803000 */
[--C-:B------:R-:W-:Y:S02]  /*18bd0*/  PRMT R50, R50, 0x5410, R51.reuse ;  /* 0x0000541032327816 */ /* 0x100fe40000000033 */
[----:B------:R-:W-:Y:S01]  /*18be0*/  PRMT R51, R121, 0x7610, R51 ;  /* 0x0000761079337816 */ /* 0x000fe20000000033 */
[C---:B------:R-:W-:Y:S01]  /*18bf0*/  HMMA.16816.F32 R16, R36.reuse, R46, R16 ;  /* 0x0000002e2410723c */ /* 0x040fe20000001810 */
[----:B------:R-:W-:Y:S03]  /*18c00*/  LOP3.LUT R151, R151, R56, RZ, 0xc0, !PT ;  /* 0x0000003897977212 */ /* 0x000fe600078ec0ff */
[----:B------:R-:W-:Y:S02]  /*18c10*/  @!P0 PRMT R57, R51, 0x5410, RZ ;  /* 0x0000541033398816 */ /* 0x000fe400000000ff */
[--C-:B------:R-:W-:Y:S02]  /*18c20*/  SHF.R.U32.HI R44, RZ, 0x10, R114.reuse ;  /* 0x00000010ff2c7819 */ /* 0x100fe40000011672 */
[-C--:B--2---:R-:W-:Y:S01]  /*18c30*/  HMMA.16816.F32 R20, R36, R52.reuse, R20 ;  /* 0x000000342414723c */ /* 0x084fe20000001814 */
[----:B------:R-:W-:Y:S03]  /*18c40*/  STG.E.U16 [R110.64+0xf0], R57 ;  /* 0x0000f0396e007986 */ /* 0x000fe6000c10151a */
[----:B------:R-:W-:Y:S02]  /*18c50*/  SHF.R.U32.HI R46, RZ, 0x18, R114 ;  /* 0x00000018ff2e7819 */ /* 0x000fe40000011672 */
[----:B------:R-:W-:Y:S02]  /*18c60*/  LOP3.LUT R44, R44, 0xff, RZ, 0xc0, !PT ;  /* 0x000000ff2c2c7812 */ /* 0x000fe400078ec0ff */
[C---:B------:R-:W-:Y:S01]  /*18c70*/  HMMA.16816.F32 R24, R40.reuse, R52, R24 ;  /* 0x000000342818723c */ /* 0x040fe20000001818 */
[C---:B------:R-:W-:Y:S03]  /*18c80*/  LOP3.LUT R47, R114.reuse, 0xffff, RZ, 0xc0, !PT ;  /* 0x0000ffff722f7812 */ /* 0x040fe600078ec0ff */
[----:B------:R-:W-:Y:S02]  /*18c90*/  LOP3.LUT R45, R114, 0xff, RZ, 0xc0, !PT ;  /* 0x000000ff722d7812 */ /* 0x000fe400078ec0ff */
[----:B------:R-:W-:Y:S02]  /*18ca0*/  LOP3.LUT R114, R115, UR4, R122, 0x96, !PT ;  /* 0x0000000473727c12 */ /* 0x000fe4000f8e967a */
[-C--:B------:R-:W-:Y:S01]  /*18cb0*/  HMMA.16816.F32 R28, R40, R54.reuse, R28 ;  /* 0x00000036281c723c */ /* 0x080fe2000000181c */
[----:B------:R-:W-:Y:S01]  /*18cc0*/  SHF.R.U32.HI R47, RZ, 0x8, R47 ;  /* 0x00000008ff2f7819 */ /* 0x000fe2000001162f */
[----:B------:R-:W1:Y:S02]  /*18cd0*/  LDSM.16.MT88.4 R40, [R212+0x5c00] ;  /* 0x005c0000d428783b */ /* 0x000e640000004200 */
[----:B------:R-:W-:Y:S02]  /*18ce0*/  PRMT R44, R44, 0x5410, R46 ;  /* 0x000054102c2c7816 */ /* 0x000fe4000000002e */
[----:B------:R-:W-:Y:S02]  /*18cf0*/  LOP3.LUT R46, R106, 0xffff, RZ, 0xc0, !PT ;  /* 0x0000ffff6a2e7812 */ /* 0x000fe400078ec0ff */
[----:B------:R-:W-:Y:S01]  /*18d00*/  HMMA.16816.F32 R32, R36, R54, R32 ;  /* 0x000000362420723c */ /* 0x000fe20000001820 */
[C---:B------:R-:W-:Y:S03]  /*18d10*/  LOP3.LUT R58, R114.reuse, 0xffff, RZ, 0xc0, !PT ;  /* 0x0000ffff723a7812 */ /* 0x040fe600078ec0ff */
[----:B------:R-:W-:Y:S01]  /*18d20*/  SHF.R.U32.HI R53, RZ, 0x10, R114 ;  /* 0x00000010ff357819 */ /* 0x000fe20000011672 */
[--C-:B------:R-:W-:Y:S01]  /*18d30*/  HSET2.LE.AND R44, R44, R119.reuse, PT ;  /* 0x000000772c2c7233 */ /* 0x100fe20003803000 */
[----:B------:R-:W-:Y:S01]  /*18d40*/  PRMT R45, R45, 0x5410, R47 ;  /* 0x000054102d2d7816 */ /* 0x000fe2000000002f */
[--C-:B------:R-:W-:Y:S01]  /*18d50*/  HSET2.LE.AND R38, R50, R119.reuse, PT ;  /* 0x0000007732267233 */ /* 0x100fe20003803000 */
[----:B------:R-:W-:Y:S04]  /*18d60*/  LOP3.LUT R47, R114, 0xff, RZ, 0xc0, !PT ;  /* 0x000000ff722f7812 */ /* 0x000fe800078ec0ff */
[----:B------:R-:W-:Y:S01]  /*18d70*/  SHF.R.U32.HI R58, RZ, 0x8, R58 ;  /* 0x00000008ff3a7819 */ /* 0x000fe2000001163a */
[--C-:B------:R-:W-:Y:S01]  /*18d80*/  HSET2.LE.AND R45, R45, R119.reuse, PT ;  /* 0x000000772d2d7233 */ /* 0x100fe20003803000 */
[----:B------:R-:W-:Y:S02]  /*18d90*/  LOP3.LUT R53, R53, 0xff, RZ, 0xc0, !PT ;  /* 0x000000ff35357812 */ /* 0x000fe400078ec0ff */
[----:B------:R-:W-:Y:S02]  /*18da0*/  SHF.R.U32.HI R52, RZ, 0x8, R46 ;  /* 0x00000008ff347819 */ /* 0x000fe4000001162e */
[----:B------:R-:W-:Y:S02]  /*18db0*/  SHF.R.U32.HI R46, RZ, 0x18, R114 ;  /* 0x00000018ff2e7819 */ /* 0x000fe40000011672 */
[----:B------:R-:W-:Y:S02]  /*18dc0*/  PRMT R47, R47, 0x5410, R58 ;  /* 0x000054102f2f7816 */ /* 0x000fe4000000003a */
[----:B------:R-:W-:Y:S02]  /*18dd0*/  PRMT R46, R53, 0x5410, R46 ;  /* 0x00005410352e7816 */ /* 0x000fe4000000002e */
[----:B------:R-:W-:Y:S01]  /*18de0*/  LOP3.LUT R162, R45, R162, RZ, 0xc0, !PT ;  /* 0x000000a22da27212 */ /* 0x000fe200078ec0ff */
[--C-:B------:R-:W-:Y:S01]  /*18df0*/  HSET2.LE.AND R47, R47, R119.reuse, PT ;  /* 0x000000772f2f7233 */ /* 0x100fe20003803000 */
[----:B------:R-:W-:Y:S01]  /*18e00*/  LOP3.LUT R163, R44, R163, RZ, 0xc0, !PT ;  /* 0x000000a32ca37212 */ /* 0x000fe200078ec0ff */
[--C-:B------:R-:W-:Y:S01]  /*18e10*/  HSET2.LE.AND R46, R46, R119.reuse, PT ;  /* 0x000000772e2e7233 */ /* 0x100fe20003803000 */
[--C-:B------:R-:W-:Y:S02]  /*18e20*/  SHF.R.U32.HI R49, RZ, 0x10, R124.reuse ;  /* 0x00000010ff317819 */ /* 0x100fe4000001167c */
[----:B------:R-:W-:Y:S02]  /*18e30*/  LOP3.LUT R160, R47, R160, RZ, 0xc0, !PT ;  /* 0x000000a02fa07212 */ /* 0x000fe400078ec0ff */
[----:B------:R-:W-:Y:S02]  /*18e40*/  LOP3.LUT R161, R46, R161, RZ, 0xc0, !PT ;  /* 0x000000a12ea17212 */ /* 0x000fe400078ec0ff */
[----:B------:R-:W-:Y:S02]  /*18e50*/  SHF.R.U32.HI R124, RZ, 0x18, R124 ;  /* 0x00000018ff7c7819 */ /* 0x000fe4000001167c */
[----:B------:R-:W-:Y:S02]  /*18e60*/  LOP3.LUT R49, R49, 0xff, RZ, 0xc0, !PT ;  /* 0x000000ff31317812 */ /* 0x000fe400078ec0ff */
[----:B------:R-:W-:Y:S01]  /*18e70*/  PRMT R48, R48, 0x5410, R52 ;  /* 0x0000541030307816 */ /* 0x000fe20000000034 */
[-C--:B------:R-:W-:Y:S01]  /*18e80*/  HMMA.16816.F32 R144, R160, R152.reuse, R4 ;  /* 0x00000098a090723c */ /* 0x080fe20000001804 */
[----:B------:R-:W-:Y:S02]  /*18e90*/  PRMT R49, R49, 0x5410, R124 ;  /* 0x0000541031317816 */ /* 0x000fe4000000007c */
[----:B------:R-:W-:Y:S01]  /*18ea0*/  LOP3.LUT R148, R38, R148, RZ, 0xc0, !PT ;  /* 0x0000009426947212 */ /* 0x000fe200078ec0ff */
[--C-:B------:R-:W-:Y:S02]  /*18eb0*/  HSET2.LE.AND R36, R48, R119.reuse, PT ;  /* 0x0000007730247233 */ /* 0x100fe40003803000 */
[----:B------:R-:W-:Y:S01]  /*18ec0*/  HSET2.LE.AND R37, R49, R119, PT ;  /* 0x0000007731257233 */ /* 0x000fe20003803000 */
[--C-:B------:R-:W-:Y:S02]  /*18ed0*/  SHF.R.U32.HI R4, RZ, 0x10, R106.reuse ;  /* 0x00000010ff047819 */ /* 0x100fe4000001166a */
[----:B------:R-:W-:Y:S03]  /*18ee0*/  SHF.R.U32.HI R106, RZ, 0x18, R106 ;  /* 0x00000018ff6a7819 */ /* 0x000fe6000001166a */
[----:B------:R-:W-:Y:S02]  /*18ef0*/  LOP3.LUT R4, R4, 0xff, RZ, 0xc0, !PT ;  /* 0x000000ff04047812 */ /* 0x000fe400078ec0ff */
[----:B------:R-:W-:Y:S02]  /*18f00*/  ISETP.LE.U32.AND P0, PT, R106, UR16, PT ;  /* 0x000000106a007c0c */ /* 0x000fe4000bf03070 */
[----:B------:R-:W-:Y:S02]  /*18f10*/  ISETP.LE.U32.AND P2, PT, R4, UR16, PT ;  /* 0x0000001004007c0c */ /* 0x000fe4000bf43070 */
[----:B------:R-:W-:Y:S02]  /*18f20*/  LOP3.LUT R149, R37, R149, RZ, 0xc0, !PT ;  /* 0x0000009525957212 */ /* 0x000fe400078ec0ff */
[----:B------:R-:W-:Y:S07]  /*18f30*/  LOP3.LUT R150, R36, R150, RZ, 0xc0, !PT ;  /* 0x0000009624967212 */ /* 0x000fee00078ec0ff */
[C---:B------:R-:W-:Y:S01]  /*18f40*/  HMMA.16816.F32 R132, R148.reuse, R152, R8 ;  /* 0x000000989484723c */ /* 0x040fe20000001808 */
[C---:B----4-:R-:W-:Y:S01]  /*18f50*/  @!P0 HADD2 R117, -R56.reuse.H1_H1, -RZ.H0_H0 ;  /* 0xa00000ff38758230 */ /* 0x050fe20000000d00 */
[----:B------:R-:W-:Y:S01]  /*18f60*/  @P0 PRMT R4, R56, 0x7632, R4 ;  /* 0x0000763238040816 */ /* 0x000fe20000000004 */
[----:B---3--:R-:W-:Y:S03]  /*18f70*/  @!P2 HADD2 R118, -R56.H0_H0, -RZ.H0_H0 ;  /* 0xa00000ff3876a230 */ /* 0x008fe60000000900 */
[----:B------:R-:W-:Y:S02]  /*18f80*/  PRMT R5, R117, 0x7610, R5 ;  /* 0x0000761075057816 */ /* 0x000fe40000000005 */
[-C--:B------:R-:W-:Y:S01]  /*18f90*/  HMMA.16816.F32 R136, R148, R154.reuse, R12 ;  /* 0x0000009a9488723c */ /* 0x080fe2000000180c */
[----:B------:R-:W-:Y:S03]  /*18fa0*/  @!P2 STL.S16 [R1+0x154], R118 ;  /* 0x000154760100a387 */ /* 0x000fe60000100600 */
[----:B------:R-:W-:Y:S01]  /*18fb0*/  @!P0 PRMT R4, R5, 0x5410, RZ ;  /* 0x0000541005048816 */ /* 0x000fe200000000ff */
[----:B------:R-:W-:Y:S01]  /*18fc0*/  @!P0 STL.S16 [R1+0x158], R117 ;  /* 0x0001587501008387 */ /* 0x000fe20000100600 */
[----:B------:R-:W-:Y:S02]  /*18fd0*/  PRMT R6, R118, 0x7610, R6 ;  /* 0x0000761076067816 */ /* 0x000fe40000000006 */
[C---:B------:R-:W-:Y:S01]  /*18fe0*/  HMMA.16816.F32 R152, R160.reuse, R154, R16 ;  /* 0x0000009aa098723c */ /* 0x040fe20000001810 */
[----:B------:R2:W-:Y:S03]  /*18ff0*/  STG.E.U16 [R108.64+0xf2], R4 ;  /* 0x0000f2046c007986 */ /* 0x0005e6000c10151a */
[----:B------:R-:W-:Y:S02]  /*19000*/  @!P2 PRMT R56, R6, 0x5410, RZ ;  /* 0x000054100638a816 */ /* 0x000fe400000000ff */
[----:B------:R-:W-:Y:S01]  /*19010*/  ISETP.LT.AND P2, PT, RZ, UR17, PT ;  /* 0x00000011ff007c0c */ /* 0x000fe2000bf41270 */
[----:B------:R-:W-:Y:S01]  /*19020*/  UIADD3 UR17, UR17, -0x1, URZ ;  /* 0xffffffff11117890 */ /* 0x000fe2000fffe03f */
[-C--:B-1----:R-:W-:Y:S01]  /*19030*/  HMMA.16816.F32 R156, R160, R40.reuse, R20 ;  /* 0x00000028a09c723c */ /* 0x082fe20000001814 */
[----:B------:R-:W-:Y:S07]  /*19040*/  STG.E.U16 [R108.64+0xf0], R56 ;  /* 0x0000f0386c007986 */ /* 0x000fee000c10151a */
[C---:B------:R-:W-:Y:S08]  /*19050*/  HMMA.16816.F32 R140, R148.reuse, R40, R24 ;  /* 0x00000028948c723c */ /* 0x040ff00000001818 */
[-C--:B------:R-:W-:Y:S01]  /*19060*/  HMMA.16816.F32 R148, R148, R42.reuse, R28 ;  /* 0x0000002a9494723c */ /* 0x080fe2000000181c */
[----:B--2---:R-:W-:Y:S07]  /*19070*/  IADD3 R4, P0, R172, -0x100, RZ ;  /* 0xffffff00ac047810 */ /* 0x004fee0007f1e0ff */
[----:B------:R-:W-:Y:S01]  /*19080*/  HMMA.16816.F32 R160, R160, R42, R32 ;  /* 0x0000002aa0a0723c */ /* 0x000fe20000001820 */
[----:B------:R1:W-:Y:S03]  /*19090*/  STL [R1+0x1e8], R4 ;  /* 0x0001e80401007387 */ /* 0x0003e60000100800 */
[----:B-1----:R-:W-:Y:S05]  /*190a0*/  IADD3.X R4, R173, -0x1, RZ, P0, !PT ;  /* 0xffffffffad047810 */ /* 0x002fea00007fe4ff */
[----:B------:R1:W-:Y:S02]  /*190b0*/  STL [R1+0x1ec], R4 ;  /* 0x0001ec0401007387 */ /* 0x0003e40000100800 */
[----:B-1---5:R-:W-:-:S05]  /*190c0*/  @P2 BRA `(.L_x_550) ;  /* 0xffff556000002947 */ /* 0x022fca000383ffff */
.L_x_549:
[----:B----4-:R-:W2:Y:S01]  /*190d0*/  LDL.LU R11, [R1+0x1dc] ;  /* 0x0001dc00010b7983 */ /* 0x010ea20000300800 */
[----:B------:R-:W-:-:S02]  /*190e0*/  MOV R15, 0x3f800000 ;  /* 0x3f800000000f7802 */ /* 0x000fc40000000f00 */
[----:B------:R-:W-:Y:S01]  /*190f0*/  MOV R16, 0x3f800000 ;  /* 0x3f80000000107802 */ /* 0x000fe20000000f00 */
[----:B------:R-:W3:Y:S01]  /*19100*/  LDL.LU R9, [R1+0x1d8] ;  /* 0x0001d80001097983 */ /* 0x000ee20000300800 */
[----:B------:R-:W-:Y:S02]  /*19110*/  MOV R13, 0x3f800000 ;  /* 0x3f800000000d7802 */ /* 0x000fe40000000f00 */
[----:B------:R-:W-:Y:S01]  /*19120*/  MOV R14, 0x3f800000 ;  /* 0x3f800000000e7802 */ /* 0x000fe20000000f00 */
[----:B------:R-:W4:Y:S01]  /*19130*/  LDL.LU R8, [R1+0x1e0] ;  /* 0x0001e00001087983 */ /* 0x000f220000300800 */
[----:B------:R-:W1:Y:S01]  /*19140*/  S2UR UR6, SR_CTAID.Y ;  /* 0x00000000000679c3 */ /* 0x000e620000002600 */
[----:B------:R-:W-:Y:S02]  /*19150*/  UISETP.NE.AND UP0, UPT, UR8, -0x1, UPT ;  /* 0xffffffff0800788c */ /* 0x000fe4000bf05270 */
[----:B------:R-:W4:Y:S01]  /*19160*/  LDL.LU R5, [R1+0x1e4] ;  /* 0x0001e40001057983 */ /* 0x000f220000300800 */
[----:B------:R-:W-:-:S03]  /*19170*/  ULDC.64 UR4, c[0x0][0x1e8] ;  /* 0x00007a0000047ab9 */ /* 0x000fc60000000a00 */
[----:B------:R-:W4:Y:S05]  /*19180*/  LDL.LU R24, [R1+0x178] ;  /* 0x0001780001187983 */ /* 0x000f2a0000300800 */
[----:B------:R-:W-:-:S04]  /*19190*/  @UP0 UIMAD.WIDE.U32 UR16, UR8, UR4, URZ ;  /* 0x00000004081002a5 */ /* 0x000fc8000f8e003f */
[----:B------:R-:W-:-:S03]  /*191a0*/  @UP0 UIMAD UR7, UR8, UR5, UR17 ;  /* 0x00000005080702a4 */ /* 0x000fc6000f8e0211 */
[----:B------:R-:W-:Y:S02]  /*191b0*/  ULDC.64 UR4, c[0x0][0x1e0] ;  /* 0x0000780000047ab9 */ /* 0x000fe40000000a00 */
[----:B-1----:R-:W-:Y:S02]  /*191c0*/  @!UP0 USHF.R.S32.HI UR14, URZ, 0x1f, UR6 ;  /* 0x0000001f3f0e8899 */ /* 0x002fe40008011406 */
[----:B------:R-:W-:Y:S02]  /*191d0*/  @!UP0 UIMAD.WIDE.U32 UR22, UR6, UR4, URZ ;  /* 0x00000004061682a5 */ /* 0x000fe4000f8e003f */
[----:B------:R-:W-:-:S03]  /*191e0*/  @!UP0 UIMAD UR14, UR14, UR4, URZ ;  /* 0x000000040e0e82a4 */ /* 0x000fc6000f8e023f */
[----:B------:R-:W-:Y:S01]  /*191f0*/  ULDC.U8 UR4, c[0x0][0x329] ;  /* 0x0000ca4000047ab9 */ /* 0x000fe20000000000 */
[----:B------:R-:W1:Y:S01]  /*19200*/  S2UR UR10, SR_CTAID.X ;  /* 0x00000000000a79c3 */ /* 0x000e620000002500 */
[----:B------:R-:W-:Y:S02]  /*19210*/  UISETP.NE.AND UP1, UPT, UR4, URZ, UPT ;  /* 0x0000003f0400728c */ /* 0x000fe4000bf25270 */
[----:B------:R-:W-:-:S03]  /*19220*/  @!UP0 UIMAD UR14, UR6, UR5, UR14 ;  /* 0x00000005060e82a4 */ /* 0x000fc6000f8e020e */
[----:B------:R-:W-:Y:S02]  /*19230*/  ULDC.U8 UR5, c[0x0][0x328] ;  /* 0x0000ca0000057ab9 */ /* 0x000fe40000000000 */
[----:B------:R-:W-:Y:S01]  /*19240*/  UISETP.NE.AND UP2, UPT, UR5, URZ, UPT ;  /* 0x0000003f0500728c */ /* 0x000fe2000bf45270 */
[----:B------:R-:W1:Y:S01]  /*19250*/  S2UR UR13, SR_CTAID.Z ;  /* 0x00000000000d79c3 */ /* 0x000e620000002700 */
[----:B------:R-:W-:Y:S02]  /*19260*/  ULDC UR9, c[0x0][0x214] ;  /* 0x0000850000097ab9 */ /* 0x000fe40000000800 */
[----:B------:R-:W-:Y:S02]  /*19270*/  UISETP.NE.OR UP3, UPT, UR4, URZ, !UP2 ;  /* 0x0000003f0400728c */ /* 0x000fe4000d765670 */
[----:B------:R-:W-:Y:S02]  /*19280*/  @UP1 ULDC UR17, c[0x0][0x210] ;  /* 0x0000840000111ab9 */ /* 0x000fe40000000800 */
[----:B------:R-:W-:-:S02]  /*19290*/  ULDC UR5, c[0x0][0x234] ;  /* 0x00008d0000057ab9 */ /* 0x000fc40000000800 */
[----:B------:R-:W-:Y:S02]  /*192a0*/  @UP1 UIMAD UR17, UR17, UR9, URZ ;  /* 0x00000009111112a4 */ /* 0x000fe4000f8e023f */
[----:B------:R-:W-:Y:S02]  /*192b0*/  @!UP1 USEL UR17, UR9, UR5, !UP2 ;  /* 0x0000000509119287 */ /* 0x000fe4000d000000 */
[----:B------:R-:W-:Y:S02]  /*192c0*/  ULDC UR4, c[0x0][0x1c0] ;  /* 0x0000700000047ab9 */ /* 0x000fe40000000800 */
[----:B------:R-:W-:Y:S02]  /*192d0*/  @UP1 UMOV UR18, 0x1 ;  /* 0x0000000100121882 */ /* 0x000fe40000000000 */
[----:B------:R-:W-:Y:S02]  /*192e0*/  @!UP1 UIMAD UR18, UR17, UR4, URZ ;  /* 0x00000004111292a4 */ /* 0x000fe4000f8e023f */
[----:B------:R-:W-:-:S02]  /*192f0*/  @!UP3 UIMAD UR20, UR6, UR9, URZ ;  /* 0x000000090614b2a4 */ /* 0x000fc4000f8e023f */
[----:B------:R-:W-:Y:S02]  /*19300*/  @UP1 ULDC UR19, c[0x0][0x210] ;  /* 0x0000840000131ab9 */ /* 0x000fe40000000800 */
[----:B------:R-:W-:Y:S02]  /*19310*/  UIMAD UR5, UR6, UR18, URZ ;  /* 0x00000012060572a4 */ /* 0x000fe4000f8e023f */
[----:B------:R-:W-:Y:S02]  /*19320*/  @!UP1 UMOV UR19, 0x1 ;  /* 0x0000000100139882 */ /* 0x000fe40000000000 */
[----:B------:R-:W-:Y:S02]  /*19330*/  @!UP3 USEL UR20, UR20, UR8, !UP0 ;  /* 0x000000081414b287 */ /* 0x000fe4000c000000 */
[----:B-1----:R-:W-:Y:S02]  /*19340*/  UIMAD UR4, UR10, UR19, URZ ;  /* 0x000000130a0472a4 */ /* 0x002fe4000f8e023f */
[----:B------:R-:W-:-:S02]  /*19350*/  USEL UR5, UR5, URZ, UP3 ;  /* 0x0000003f05057287 */ /* 0x000fc40009800000 */
[----:B------:R-:W-:Y:S02]  /*19360*/  USHF.L.U32 UR4, UR4, 0x7, URZ ;  /* 0x0000000704047899 */ /* 0x000fe4000800063f */
[----:B------:R-:W-:Y:S02]  /*19370*/  UIMAD UR17, UR13, UR17, UR5 ;  /* 0x000000110d1172a4 */ /* 0x000fe4000f8e0205 */
[----:B------:R-:W-:Y:S02]  /*19380*/  UMOV UR24, URZ ;  /* 0x0000003f00187c82 */ /* 0x000fe40008000000 */
[----:B------:R-:W-:Y:S02]  /*19390*/  @!UP3 UMOV UR24, UR20 ;  /* 0x000000140018bc82 */ /* 0x000fe40008000000 */
[----:B------:R-:W-:Y:S02]  /*193a0*/  UMOV UR25, URZ ;  /* 0x0000003f00197c82 */ /* 0x000fe40008000000 */
[----:B------:R-:W-:-:S02]  /*193b0*/  USHF.R.S32.HI UR5, URZ, 0x1f, UR4 ;  /* 0x0000001f3f057899 */ /* 0x000fc40008011404 */
[----:B------:R-:W-:Y:S02]  /*193c0*/  @!UP3 USHF.R.S32.HI UR25, URZ, 0x1f, UR20 ;  /* 0x0000001f3f19b899 */ /* 0x000fe40008011414 */
[----:B------:R-:W-:Y:S02]  /*193d0*/  USHF.R.S32.HI UR6, URZ, 0x1f, UR17 ;  /* 0x0000001f3f067899 */ /* 0x000fe40008011411 */
[----:B------:R-:W-:Y:S01]  /*193e0*/  UIADD3 UR4, UP2, UP1, UR4, UR24, UR17 ;  /* 0x0000001804047290 */ /* 0x000fe2000f95e011 */
[----:B------:R-:W-:Y:S01]  /*193f0*/  BSSY B0, `(.L_x_553) ;  /* 0x00000ba000007945 */ /* 0x000fe20003800000 */
[----:B--2---:R-:W1:Y:S04]  /*19400*/  SHFL.BFLY PT, R7, R11, 0x2, 0x1f ;  /* 0x0c401f000b077f89 */ /* 0x004e6800000e0000 */
[----:B---3--:R-:W2:Y:S04]  /*19410*/  SHFL.BFLY PT, R6, R9, 0x2, 0x1f ;  /* 0x0c401f0009067f89 */ /* 0x008ea800000e0000 */
[----:B----4-:R-:W3:Y:S04]  /*19420*/  SHFL.BFLY PT, R10, R8, 0x2, 0x1f ;  /* 0x0c401f00080a7f89 */ /* 0x010ee800000e0000 */
[----:B------:R-:W4:Y:S01]  /*19430*/  SHFL.BFLY PT, R4, R5, 0x2, 0x1f ;  /* 0x0c401f0005047f89 */ /* 0x000f2200000e0000 */
[----:B-1----:R-:W-:-:S02]  /*19440*/  FADD.FTZ R7, R7, R11 ;  /* 0x0000000b07077221 */ /* 0x002fc40000010000 */
[----:B--2---:R-:W-:-:S03]  /*19450*/  FADD.FTZ R6, R6, R9 ;  /* 0x0000000906067221 */ /* 0x004fc60000010000 */
[----:B------:R-:W1:Y:S01]  /*19460*/  SHFL.BFLY PT, R12, R7, 0x1, 0x1f ;  /* 0x0c201f00070c7f89 */ /* 0x000e6200000e0000 */
[----:B---3--:R-:W-:-:S03]  /*19470*/  FADD.FTZ R10, R10, R8 ;  /* 0x000000080a0a7221 */ /* 0x008fc60000010000 */
[----:B------:R-:W2:Y:S01]  /*19480*/  SHFL.BFLY PT, R11, R6, 0x1, 0x1f ;  /* 0x0c201f00060b7f89 */ /* 0x000ea200000e0000 */
[----:B----4-:R-:W-:-:S03]  /*19490*/  FADD.FTZ R4, R4, R5 ;  /* 0x0000000504047221 */ /* 0x010fc60000010000 */
[----:B------:R-:W3:Y:S04]  /*194a0*/  S2R R8, SR_TID.X ;  /* 0x0000000000087919 */ /* 0x000ee80000002100 */
[----:B------:R-:W4:Y:S04]  /*194b0*/  SHFL.BFLY PT, R5, R10, 0x1, 0x1f ;  /* 0x0c201f000a057f89 */ /* 0x000f2800000e0000 */
[----:B------:R-:W3:Y:S01]  /*194c0*/  SHFL.BFLY PT, R9, R4, 0x1, 0x1f ;  /* 0x0c201f0004097f89 */ /* 0x000ee200000e0000 */
[----:B-1----:R-:W-:Y:S02]  /*194d0*/  FADD.FTZ R12, R7, R12 ;  /* 0x0000000c070c7221 */ /* 0x002fe40000010000 */
[----:B--2---:R-:W-:-:S02]  /*194e0*/  FADD.FTZ R11, R6, R11 ;  /* 0x0000000b060b7221 */ /* 0x004fc40000010000 */
[----:B----4-:R-:W-:Y:S01]  /*194f0*/  FADD.FTZ R10, R10, R5 ;  /* 0x000000050a0a7221 */ /* 0x010fe20000010000 */
[----:B---3--:R-:W-:-:S04]  /*19500*/  SHF.R.S32.HI R5, RZ, 0x1f, R8 ;  /* 0x0000001fff057819 */ /* 0x008fc80000011408 */
[CC--:B------:R-:W-:Y:S02]  /*19510*/  LEA.HI R7, R5.reuse, R8.reuse, RZ, 0x2 ;  /* 0x0000000805077211 */ /* 0x0c0fe400078f10ff */
[----:B------:R-:W-:Y:S02]  /*19520*/  LEA.HI R5, R5, R8, RZ, 0x5 ;  /* 0x0000000805057211 */ /* 0x000fe400078f28ff */
[----:B------:R-:W-:Y:S01]  /*19530*/  LOP3.LUT R6, R7, 0xfffffffc, RZ, 0xc0, !PT ;  /* 0xfffffffc07067812 */ /* 0x000fe200078ec0ff */
[----:B------:R-:W-:Y:S01]  /*19540*/  FADD.FTZ R9, R4, R9 ;  /* 0x0000000904097221 */ /* 0x000fe20000010000 */
[----:B------:R-:W-:-:S03]  /*19550*/  SHF.R.S32.HI R4, RZ, 0x5, R5 ;  /* 0x00000005ff047819 */ /* 0x000fc60000011405 */
[----:B------:R-:W-:-:S05]  /*19560*/  IMAD.IADD R6, R8, 0x1, -R6 ;  /* 0x0000000108067824 */ /* 0x000fca00078e0a06 */
[----:B------:R-:W-:Y:S02]  /*19570*/  LEA R4, R4, R6, 0x8 ;  /* 0x0000000604047211 */ /* 0x000fe400078e40ff */
[----:B------:R-:W-:-:S04]  /*19580*/  SHF.R.S32.HI R6, RZ, 0x2, R7 ;  /* 0x00000002ff067819 */ /* 0x000fc80000011407 */
[----:B------:R-:W-:-:S04]  /*19590*/  SHF.R.S32.HI R17, RZ, 0x1f, R6 ;  /* 0x0000001fff117819 */ /* 0x000fc80000011406 */
[----:B------:R-:W-:-:S04]  /*195a0*/  LEA.HI R17, R17, R6, RZ, 0x3 ;  /* 0x0000000611117211 */ /* 0x000fc800078f18ff */
[----:B------:R-:W-:Y:S02]  /*195b0*/  LOP3.LUT R17, R17, 0xfffffff8, RZ, 0xc0, !PT ;  /* 0xfffffff811117812 */ /* 0x000fe400078ec0ff */
[----:B------:R-:W-:Y:S02]  /*195c0*/  FSETP.NE.FTZ.AND P4, PT, R12, RZ, PT ;  /* 0x000000ff0c00720b */ /* 0x000fe40003f95000 */
[----:B------:R-:W-:Y:S01]  /*195d0*/  FSETP.NE.FTZ.AND P3, PT, R11, RZ, PT ;  /* 0x000000ff0b00720b */ /* 0x000fe20003f75000 */
[----:B------:R-:W-:Y:S01]  /*195e0*/  IMAD.IADD R17, R6, 0x1, -R17 ;  /* 0x0000000106117824 */ /* 0x000fe200078e0a11 */
[----:B------:R-:W-:Y:S02]  /*195f0*/  FSETP.NE.FTZ.AND P2, PT, R10, RZ, PT ;  /* 0x000000ff0a00720b */ /* 0x000fe40003f55000 */
[----:B------:R-:W-:Y:S02]  /*19600*/  FSETP.NE.FTZ.AND P1, PT, R9, RZ, PT ;  /* 0x000000ff0900720b */ /* 0x000fe40003f35000 */
[----:B------:R-:W-:-:S04]  /*19610*/  LEA.HI R18, R17, R17, RZ, 0x1 ;  /* 0x0000001111127211 */ /* 0x000fc800078f08ff */
[----:B------:R-:W-:Y:S02]  /*19620*/  SHF.R.S32.HI R19, RZ, 0x1, R18 ;  /* 0x00000001ff137819 */ /* 0x000fe40000011412 */
[----:B------:R-:W-:Y:S01]  /*19630*/  LOP3.LUT R18, R18, 0x3fffffe, RZ, 0xc0, !PT ;  /* 0x03fffffe12127812 */ /* 0x000fe200078ec0ff */
[----:B------:R-:W1:Y:S01]  /*19640*/  @P4 MUFU.RCP R15, R12 ;  /* 0x0000000c000f4308 */ /* 0x000e620000001000 */
[----:B------:R-:W-:Y:S02]  /*19650*/  SHF.L.U32 R20, R19, 0x6, RZ ;  /* 0x0000000613147819 */ /* 0x000fe400000006ff */
[----:B------:R-:W-:Y:S02]  /*19660*/  IADD3 R18, R17, -R18, RZ ;  /* 0x8000001211127210 */ /* 0x000fe40007ffe0ff */
[----:B------:R-:W-:-:S03]  /*19670*/  LOP3.LUT R20, R20, 0xc0, RZ, 0xc0, !PT ;  /* 0x000000c014147812 */ /* 0x000fc600078ec0ff */
[----:B------:R-:W2:Y:S01]  /*19680*/  @P3 MUFU.RCP R16, R11 ;  /* 0x0000000b00103308 */ /* 0x000ea20000001000 */
[----:B------:R-:W-:Y:S01]  /*19690*/  IMAD R4, R18, 0x10, R4 ;  /* 0x0000001012047824 */ /* 0x000fe200078e0204 */
[----:B------:R-:W-:-:S06]  /*196a0*/  LEA.HI R20, R20, R20, RZ, 0x1d ;  /* 0x0000001414147211 */ /* 0x000fcc00078fe8ff */
[----:B------:R-:W3:Y:S01]  /*196b0*/  @P2 MUFU.RCP R13, R10 ;  /* 0x0000000a000d2308 */ /* 0x000ee20000001000 */
[----:B------:R-:W-:-:S07]  /*196c0*/  LOP3.LUT R17, R19, 0x1, RZ, 0xc0, !PT ;  /* 0x0000000113117812 */ /* 0x000fce00078ec0ff */
[----:B------:R-:W4:Y:S01]  /*196d0*/  @P1 MUFU.RCP R14, R9 ;  /* 0x00000009000e1308 */ /* 0x000f220000001000 */
[----:B------:R-:W-:Y:S02]  /*196e0*/  LEA R20, R4, R20, 0x1 ;  /* 0x0000001404147211 */ /* 0x000fe400078e08ff */
[----:B------:R-:W-:Y:S02]  /*196f0*/  ISETP.NE.U32.AND P0, PT, R17, 0x1, PT ;  /* 0x000000011100780c */ /* 0x000fe40003f05070 */
[----:B------:R-:W-:Y:S01]  /*19700*/  MOV R4, 0xfffffff0 ;  /* 0xfffffff000047802 */ /* 0x000fe20000000f00 */
[----:B-1----:R-:W-:Y:S02]  /*19710*/  FMUL.FTZ R15, R15, c[0x0][0x2dc] ;  /* 0x0000b7000f0f7a20 */ /* 0x002fe40000410000 */
[----:B--2---:R-:W-:Y:S01]  /*19720*/  FMUL.FTZ R16, R16, c[0x0][0x2dc] ;  /* 0x0000b70010107a20 */ /* 0x004fe20000410000 */
[----:B------:R-:W-:Y:S01]  /*19730*/  SEL R4, R4, 0x10, !P0 ;  /* 0x0000001004047807 */ /* 0x000fe20004000000 */
[----:B---3--:R-:W-:Y:S01]  /*19740*/  FMUL.FTZ R13, R13, c[0x0][0x2dc] ;  /* 0x0000b7000d0d7a20 */ /* 0x008fe20000410000 */
[----:B------:R-:W-:Y:S01]  /*19750*/  LOP3.LUT P0, RZ, R19, 0x2, RZ, 0xc0, !PT ;  /* 0x0000000213ff7812 */ /* 0x000fe2000780c0ff */
[----:B------:R-:W-:-:S02]  /*19760*/  FMUL.FTZ R144, R15, R144 ;  /* 0x000000900f907220 */ /* 0x000fc40000410000 */
[C---:B------:R-:W-:Y:S02]  /*19770*/  FMUL.FTZ R145, R15.reuse, R145 ;  /* 0x000000910f917220 */ /* 0x040fe40000410000 */
[----:B----4-:R-:W-:Y:S02]  /*19780*/  FMUL.FTZ R14, R14, c[0x0][0x2dc] ;  /* 0x0000b7000e0e7a20 */ /* 0x010fe40000410000 */
[C---:B------:R-:W-:Y:S02]  /*19790*/  FMUL.FTZ R146, R16.reuse, R146 ;  /* 0x0000009210927220 */ /* 0x040fe40000410000 */
[----:B------:R-:W-:Y:S02]  /*197a0*/  FMUL.FTZ R147, R16, R147 ;  /* 0x0000009310937220 */ /* 0x000fe40000410000 */
[C---:B------:R-:W-:Y:S02]  /*197b0*/  FMUL.FTZ R152, R15.reuse, R152 ;  /* 0x000000980f987220 */ /* 0x040fe40000410000 */
[----:B------:R-:W-:-:S02]  /*197c0*/  FMUL.FTZ R153, R15, R153 ;  /* 0x000000990f997220 */ /* 0x000fc40000410000 */
[C---:B------:R-:W-:Y:S02]  /*197d0*/  FMUL.FTZ R154, R16.reuse, R154 ;  /* 0x0000009a109a7220 */ /* 0x040fe40000410000 */
[----:B------:R-:W-:Y:S02]  /*197e0*/  FMUL.FTZ R155, R16, R155 ;  /* 0x0000009b109b7220 */ /* 0x000fe40000410000 */
[----:B------:R-:W-:Y:S02]  /*197f0*/  IMAD.SHL.U32 R20, R20, 0x2, RZ ;  /* 0x0000000214147824 */ /* 0x000fe400078e00ff */
[C---:B------:R-:W-:Y:S02]  /*19800*/  FMUL.FTZ R132, R13.reuse, R132 ;  /* 0x000000840d847220 */ /* 0x040fe40000410000 */
[----:B------:R-:W-:Y:S02]  /*19810*/  FMUL.FTZ R133, R13, R133 ;  /* 0x000000850d857220 */ /* 0x000fe40000410000 */
[----:B------:R-:W-:-:S02]  /*19820*/  FMUL.FTZ R134, R14, R134 ;  /* 0x000000860e867220 */ /* 0x000fc40000410000 */
[C---:B------:R-:W-:Y:S02]  /*19830*/  FMUL.FTZ R135, R14.reuse, R135 ;  /* 0x000000870e877220 */ /* 0x040fe40000410000 */
[C---:B------:R-:W-:Y:S02]  /*19840*/  FMUL.FTZ R136, R13.reuse, R136 ;  /* 0x000000880d887220 */ /* 0x040fe40000410000 */
[----:B------:R-:W-:Y:S02]  /*19850*/  FMUL.FTZ R137, R13, R137 ;  /* 0x000000890d897220 */ /* 0x000fe40000410000 */
[C---:B------:R-:W-:Y:S02]  /*19860*/  FMUL.FTZ R138, R14.reuse, R138 ;  /* 0x0000008a0e8a7220 */ /* 0x040fe40000410000 */
[----:B------:R-:W-:Y:S01]  /*19870*/  FMUL.FTZ R139, R14, R139 ;  /* 0x0000008b0e8b7220 */ /* 0x000fe20000410000 */
[----:B------:R-:W-:Y:S02]  /*19880*/  F2FP.PACK_AB R144, R145, R144 ;  /* 0x000000909190723e */ /* 0x000fe400000000ff */
[----:B------:R-:W-:-:S02]  /*19890*/  F2FP.PACK_AB R146, R147, R146 ;  /* 0x000000929392723e */ /* 0x000fc400000000ff */
[----:B------:R-:W-:Y:S02]  /*198a0*/  F2FP.PACK_AB R152, R153, R152 ;  /* 0x000000989998723e */ /* 0x000fe400000000ff */
[----:B------:R-:W-:Y:S02]  /*198b0*/  F2FP.PACK_AB R154, R155, R154 ;  /* 0x0000009a9b9a723e */ /* 0x000fe400000000ff */
[----:B------:R-:W-:Y:S01]  /*198c0*/  IADD3 R17, R20, R4, RZ ;  /* 0x0000000414117210 */ /* 0x000fe20007ffe0ff */
[----:B------:R-:W-:Y:S01]  /*198d0*/  FMUL.FTZ R156, R15, R156 ;  /* 0x0000009c0f9c7220 */ /* 0x000fe20000410000 */
[----:B------:R-:W-:Y:S01]  /*198e0*/  F2FP.PACK_AB R132, R133, R132 ;  /* 0x000000848584723e */ /* 0x000fe200000000ff */
[----:B------:R-:W-:Y:S01]  /*198f0*/  FMUL.FTZ R157, R15, R157 ;  /* 0x0000009d0f9d7220 */ /* 0x000fe20000410000 */
[----:B------:R-:W-:Y:S01]  /*19900*/  F2FP.PACK_AB R134, R135, R134 ;  /* 0x000000868786723e */ /* 0x000fe200000000ff */
[----:B------:R-:W-:Y:S01]  /*19910*/  FMUL.FTZ R160, R15, R160 ;  /* 0x000000a00fa07220 */ /* 0x000fe20000410000 */
[----:B------:R-:W-:Y:S01]  /*19920*/  F2FP.PACK_AB R136, R137, R136 ;  /* 0x000000888988723e */ /* 0x000fe200000000ff */
[C---:B------:R-:W-:Y:S01]  /*19930*/  FMUL.FTZ R158, R16.reuse, R158 ;  /* 0x0000009e109e7220 */ /* 0x040fe20000410000 */
[----:B------:R-:W-:Y:S01]  /*19940*/  F2FP.PACK_AB R138, R139, R138 ;  /* 0x0000008a8b8a723e */ /* 0x000fe200000000ff */
[----:B------:R-:W-:Y:S01]  /*19950*/  FMUL.FTZ R159, R16, R159 ;  /* 0x0000009f109f7220 */ /* 0x000fe20000410000 */
[----:B------:R-:W-:Y:S01]  /*19960*/  IADD3 R18, R20, 0x20, RZ ;  /* 0x0000002014127810 */ /* 0x000fe20007ffe0ff */
[----:B------:R-:W-:Y:S01]  /*19970*/  FMUL.FTZ R162, R16, R162 ;  /* 0x000000a210a27220 */ /* 0x000fe20000410000 */
[----:B------:R-:W-:Y:S01]  /*19980*/  STS [R20], R144 ;  /* 0x0000009014007388 */ /* 0x000fe20000000800 */
[----:B------:R-:W-:Y:S01]  /*19990*/  FMUL.FTZ R15, R15, R161 ;  /* 0x000000a10f0f7220 */ /* 0x000fe20000410000 */
[----:B------:R-:W-:Y:S01]  /*199a0*/  @P0 IADD3 R18, R20, -0x20, RZ ;  /* 0xffffffe014120810 */ /* 0x000fe20007ffe0ff */
[----:B------:R-:W-:Y:S01]  /*199b0*/  FMUL.FTZ R16, R16, R163 ;  /* 0x000000a310107220 */ /* 0x000fe20000410000 */
[----:B------:R-:W-:Y:S01]  /*199c0*/  STS [R20+0x200], R146 ;  /* 0x0002009214007388 */ /* 0x000fe20000000800 */
[----:B------:R-:W-:-:S02]  /*199d0*/  FMUL.FTZ R140, R13, R140 ;  /* 0x0000008c0d8c7220 */ /* 0x000fc40000410000 */
[C---:B------:R-:W-:Y:S01]  /*199e0*/  FMUL.FTZ R141, R13.reuse, R141 ;  /* 0x0000008d0d8d7220 */ /* 0x040fe20000410000 */
[----:B------:R-:W-:Y:S01]  /*199f0*/  STS [R17], R152 ;  /* 0x0000009811007388 */ /* 0x000fe20000000800 */
[C---:B------:R-:W-:Y:S02]  /*19a00*/  FMUL.FTZ R148, R13.reuse, R148 ;  /* 0x000000940d947220 */ /* 0x040fe40000410000 */
[C---:B------:R-:W-:Y:S01]  /*19a10*/  FMUL.FTZ R142, R14.reuse, R142 ;  /* 0x0000008e0e8e7220 */ /* 0x040fe20000410000 */
[----:B------:R-:W-:Y:S01]  /*19a20*/  STS [R17+0x200], R154 ;  /* 0x0002009a11007388 */ /* 0x000fe20000000800 */
[C---:B------:R-:W-:Y:S02]  /*19a30*/  FMUL.FTZ R143, R14.reuse, R143 ;  /* 0x0000008f0e8f7220 */ /* 0x040fe40000410000 */
[----:B------:R-:W-:Y:S01]  /*19a40*/  FMUL.FTZ R150, R14, R150 ;  /* 0x000000960e967220 */ /* 0x000fe20000410000 */
[----:B------:R-:W-:Y:S01]  /*19a50*/  STS [R20+0x1000], R132 ;  /* 0x0010008414007388 */ /* 0x000fe20000000800 */
[----:B------:R-:W-:-:S02]  /*19a60*/  FMUL.FTZ R13, R13, R149 ;  /* 0x000000950d0d7220 */ /* 0x000fc40000410000 */
[----:B------:R-:W-:Y:S01]  /*19a70*/  FMUL.FTZ R14, R14, R151 ;  /* 0x000000970e0e7220 */ /* 0x000fe20000410000 */
[----:B------:R-:W-:Y:S01]  /*19a80*/  STS [R20+0x1200], R134 ;  /* 0x0012008614007388 */ /* 0x000fe20000000800 */
[----:B------:R-:W-:Y:S02]  /*19a90*/  F2FP.PACK_AB R156, R157, R156 ;  /* 0x0000009c9d9c723e */ /* 0x000fe400000000ff */
[----:B------:R-:W-:Y:S01]  /*19aa0*/  F2FP.PACK_AB R158, R159, R158 ;  /* 0x0000009e9f9e723e */ /* 0x000fe200000000ff */
[----:B------:R-:W-:Y:S01]  /*19ab0*/  STS [R17+0x1000], R136 ;  /* 0x0010008811007388 */ /* 0x000fe20000000800 */
[----:B------:R-:W-:Y:S02]  /*19ac0*/  F2FP.PACK_AB R15, R15, R160 ;  /* 0x000000a00f0f723e */ /* 0x000fe400000000ff */
[----:B------:R-:W-:Y:S01]  /*19ad0*/  F2FP.PACK_AB R16, R16, R162 ;  /* 0x000000a21010723e */ /* 0x000fe200000000ff */
[----:B------:R1:W-:Y:S01]  /*19ae0*/  STS [R17+0x1200], R138 ;  /* 0x0012008a11007388 */ /* 0x0003e20000000800 */
[----:B------:R-:W-:-:S02]  /*19af0*/  F2FP.PACK_AB R140, R141, R140 ;  /* 0x0000008c8d8c723e */ /* 0x000fc400000000ff */
[----:B------:R-:W-:Y:S02]  /*19b00*/  F2FP.PACK_AB R142, R143, R142 ;  /* 0x0000008e8f8e723e */ /* 0x000fe400000000ff */
[----:B------:R-:W-:Y:S02]  /*19b10*/  F2FP.PACK_AB R13, R13, R148 ;  /* 0x000000940d0d723e */ /* 0x000fe400000000ff */
[----:B------:R-:W-:Y:S01]  /*19b20*/  F2FP.PACK_AB R14, R14, R150 ;  /* 0x000000960e0e723e */ /* 0x000fe200000000ff */
[----:B------:R2:W-:Y:S04]  /*19b30*/  STS [R18], R156 ;  /* 0x0000009c12007388 */ /* 0x0005e80000000800 */
[----:B------:R2:W-:Y:S01]  /*19b40*/  STS [R18+0x200], R158 ;  /* 0x0002009e12007388 */ /* 0x0005e20000000800 */
[----:B-1----:R-:W-:-:S05]  /*19b50*/  IADD3 R17, R4, R18, RZ ;  /* 0x0000001204117210 */ /* 0x002fca0007ffe0ff */
[----:B------:R2:W-:Y:S04]  /*19b60*/  STS [R17], R15 ;  /* 0x0000000f11007388 */ /* 0x0005e80000000800 */
[----:B------:R2:W-:Y:S04]  /*19b70*/  STS [R17+0x200], R16 ;  /* 0x0002001011007388 */ /* 0x0005e80000000800 */
[----:B------:R2:W-:Y:S04]  /*19b80*/  STS [R18+0x1000], R140 ;  /* 0x0010008c12007388 */ /* 0x0005e80000000800 */
[----:B------:R2:W-:Y:S04]  /*19b90*/  STS [R18+0x1200], R142 ;  /* 0x0012008e12007388 */ /* 0x0005e80000000800 */
[----:B------:R2:W-:Y:S04]  /*19ba0*/  STS [R17+0x1000], R13 ;  /* 0x0010000d11007388 */ /* 0x0005e80000000800 */
[----:B------:R2:W-:Y:S04]  /*19bb0*/  STS [R17+0x1200], R14 ;  /* 0x0012000e11007388 */ /* 0x0005e80000000800 */
[----:B------:R-:W-:Y:S06]  /*19bc0*/  BAR.SYNC.DEFER_BLOCKING 0x0 ;  /* 0x0000000000007b1d */ /* 0x000fec0000010000 */
[----:B------:R1:W3:Y:S01]  /*19bd0*/  @P4 MUFU.LG2 R4, R12 ;  /* 0x0000000c00044308 */ /* 0x0002e20000000c00 */
[----:B------:R-:W-:Y:S01]  /*19be0*/  LOP3.LUT R5, R5, 0xffffffe0, RZ, 0xc0, !PT ;  /* 0xffffffe005057812 */ /* 0x000fe200078ec0ff */
[----:B------:R2:W4:Y:S04]  /*19bf0*/  LDS.128 R20, [R24] ;  /* 0x0000000018147984 */ /* 0x0005280000000c00 */
[----:B------:R2:W2:Y:S04]  /*19c00*/  LDS.128 R16, [R24+0x800] ;  /* 0x0008000018107984 */ /* 0x0004a80000000c00 */
[----:B-1----:R1:W1:Y:S04]  /*19c10*/  LDS.128 R12, [R24+0x1000] ;  /* 0x00100000180c7984 */ /* 0x0022680000000c00 */
[----:B------:R-:W1:Y:S01]  /*19c20*/  LDS.128 R24, [R24+0x1800] ;  /* 0x0018000018187984 */ /* 0x000e620000000c00 */
[----:B------:R-:W3:Y:S01]  /*19c30*/  @P3 MUFU.LG2 R11, R11 ;  /* 0x0000000b000b3308 */ /* 0x000ee20000000c00 */
[----:B------:R-:W-:-:S07]  /*19c40*/  IADD3 R5, -R5, R8, RZ ;  /* 0x0000000805057210 */ /* 0x000fce0007ffe1ff */
[----:B------:R-:W4:Y:S01]  /*19c50*/  @P2 MUFU.LG2 R10, R10 ;  /* 0x0000000a000a2308 */ /* 0x000f220000000c00 */
[----:B------:R-:W-:-:S07]  /*19c60*/  LOP3.LUT P0, RZ, R5, 0x3, RZ, 0xc0, !PT ;  /* 0x0000000305ff7812 */ /* 0x000fce000780c0ff */
[----:B------:R-:W2:Y:S01]  /*19c70*/  @P1 MUFU.LG2 R9, R9 ;  /* 0x0000000900091308 */ /* 0x000ea20000000c00 */
[----:B---3--:R-:W-:Y:S01]  /*19c80*/  @P4 FMUL.FTZ R4, R4, 0.69314718246459960938 ;  /* 0x3f31721804044820 */ /* 0x008fe20000410000 */
[----:B------:R-:W-:Y:S01]  /*19c90*/  @!UP0 UIADD3 UR7, UR23, UR14, URZ ;  /* 0x0000000e17078290 */ /* 0x000fe2000fffe03f */
[----:B------:R-:W-:Y:S01]  /*19ca0*/  @P3 FMUL.FTZ R11, R11, 0.69314718246459960938 ;  /* 0x3f3172180b0b3820 */ /* 0x000fe20000410000 */
[----:B------:R-:W-:Y:S01]  /*19cb0*/  UIADD3.X UR5, UR5, UR25, UR6, UP2, UP1 ;  /* 0x0000001905057290 */ /* 0x000fe200097e2406 */
[----:B------:R-:W-:Y:S01]  /*19cc0*/  IMAD.MOV.U32 R8, RZ, RZ, 0x7f800000 ;  /* 0x7f800000ff087424 */ /* 0x000fe200078e00ff */
[----:B------:R-:W-:Y:S01]  /*19cd0*/  ULDC.64 UR8, c[0x0][0x118] ;  /* 0x0000460000087ab9 */ /* 0x000fe20000000a00 */
[----:B----4-:R-:W-:Y:S01]  /*19ce0*/  @P2 FMUL.FTZ R10, R10, 0.69314718246459960938 ;  /* 0x3f3172180a0a2820 */ /* 0x010fe20000410000 */
[----:B------:R-:W-:Y:S01]  /*19cf0*/  @!UP0 UMOV UR16, UR22 ;  /* 0x0000001600108c82 */ /* 0x000fe20008000000 */
[----:B-----5:R-:W-:Y:S01]  /*19d00*/  @P4 FFMA.FTZ R8, R164, c[0x0][0x238], R4 ;  /* 0x00008e00a4084a23 */ /* 0x020fe20000010004 */
[----:B------:R-:W-:Y:S01]  /*19d10*/  MOV R28, 0x7f800000 ;  /* 0x7f800000001c7802 */ /* 0x000fe20000000f00 */
[----:B------:R-:W-:Y:S01]  /*19d20*/  @P3 FFMA.FTZ R28, R3, c[0x0][0x238], R11 ;  /* 0x00008e00031c3a23 */ /* 0x000fe2000001000b */
[----:B------:R-:W-:Y:S01]  /*19d30*/  MOV R4, 0x7f800000 ;  /* 0x7f80000000047802 */ /* 0x000fe20000000f00 */
[----:B--2---:R-:W-:Y:S01]  /*19d40*/  @P1 FMUL.FTZ R9, R9, 0.69314718246459960938 ;  /* 0x3f31721809091820 */ /* 0x004fe20000410000 */
[----:B------:R-:W-:Y:S01]  /*19d50*/  MOV R5, 0x7f800000 ;  /* 0x7f80000000057802 */ /* 0x000fe20000000f00 */
[----:B------:R-:W-:-:S02]  /*19d60*/  @P2 FFMA.FTZ R4, R2, c[0x0][0x238], R10 ;  /* 0x00008e0002042a23 */ /* 0x000fc4000001000a */
[----:B------:R-:W-:Y:S01]  /*19d70*/  @P1 FFMA.FTZ R5, R0, c[0x0][0x238], R9 ;  /* 0x00008e0000051a23 */ /* 0x000fe20000010009 */
[----:B------:R-:W-:Y:S05]  /*19d80*/  @P0 BRA `(.L_x_554) ;  /* 0x0000020000000947 */ /* 0x000fea0003800000 */
[----:B------:R-:W2:Y:S02]  /*19d90*/  LDL.LU R29, [R1+0x17c] ;  /* 0x00017c00011d7983 */ /* 0x000ea40000300800 */
[C---:B--2---:R-:W-:Y:S02]  /*19da0*/  ISETP.GE.AND P6, PT, R29.reuse, UR12, PT ;  /* 0x0000000c1d007c0c */ /* 0x044fe4000bfc6270 */
[C---:B------:R-:W-:Y:S02]  /*19db0*/  IADD3 R11, R29.reuse, 0x8, RZ ;  /* 0x000000081d0b7810 */ /* 0x040fe40007ffe0ff */
[----:B------:R-:W-:Y:S02]  /*19dc0*/  IADD3 R2, R29, 0x40, RZ ;  /* 0x000000401d027810 */ /* 0x000fe40007ffe0ff */
[----:B------:R-:W-:Y:S02]  /*19dd0*/  ISETP.GE.AND P5, PT, R11, UR12, PT ;  /* 0x0000000c0b007c0c */ /* 0x000fe4000bfa6270 */
[----:B------:R-:W-:-:S02]  /*19de0*/  IADD3 R0, R29, 0x48, RZ ;  /* 0x000000481d007810 */ /* 0x000fc40007ffe0ff */
[----:B------:R-:W-:Y:S02]  /*19df0*/  ISETP.GE.AND P4, PT, R2, UR12, PT ;  /* 0x0000000c02007c0c */ /* 0x000fe4000bf86270 */
        /* <DEDUP_REMOVED lines=25> */
.L_x_554:
[----:B------:R-:W-:Y:S05]  /*19f90*/  BSYNC B0 ;  /* 0x0000000000007941 */ /* 0x000fea0003800000 */
.L_x_553:
[----:B--2---:R-:W2:Y:S01]  /*19fa0*/  LDL.LU.64 R28, [R1+0x1a0] ;  /* 0x0001a000011c7983 */ /* 0x004ea20000300a00 */
[----:B------:R-:W-:Y:S01]  /*19fb0*/  UIMAD UR10, UR10, -0x80, UR15 ;  /* 0xffffff800a0a78a4 */ /* 0x000fe2000f8e020f */
[----:B------:R-:W-:Y:S01]  /*19fc0*/  BSSY B0, `(.L_x_555) ;  /* 0x0000020000007945 */ /* 0x000fe20003800000 */
[----:B------:R-:W-:Y:S01]  /*19fd0*/  USHF.R.S32.HI UR6, URZ, 0x1f, UR13 ;  /* 0x0000001f3f067899 */ /* 0x000fe2000801140d */
[----:B------:R-:W3:Y:S01]  /*19fe0*/  S2R R4, SR_TID.X ;  /* 0x0000000000047919 */ /* 0x000ee20000002100 */
[----:B------:R-:W-:Y:S02]  /*19ff0*/  ULDC.64 UR4, c[0x0][0x1f0] ;  /* 0x00007c0000047ab9 */ /* 0x000fe40000000a00 */
[----:B------:R-:W-:Y:S01]  /*1a000*/  UIMAD UR4, UR6, UR4, URZ ;  /* 0x00000004060472a4 */ /* 0x000fe2000f8e023f */
[----:B------:R-:W4:Y:S03]  /*1a010*/  S2R R0, SR_CTAID.Z ;  /* 0x0000000000007919 */ /* 0x000f260000002700 */
[----:B------:R-:W-:Y:S01]  /*1a020*/  UIMAD UR4, UR13, UR5, UR4 ;  /* 0x000000050d0472a4 */ /* 0x000fe2000f8e0204 */
[----:B---3--:R-:W-:-:S04]  /*1a030*/  SHF.R.S32.HI R3, RZ, 0x1f, R4 ;  /* 0x0000001fff037819 */ /* 0x008fc80000011404 */
        /* <DEDUP_REMOVED lines=24> */
.L_x_556:
[----:B------:R-:W-:Y:S05]  /*1a1c0*/  BSYNC B0 ;  /* 0x0000000000007941 */ /* 0x000fea0003800000 */
.L_x_555:
[----:B------:R-:W-:Y:S01]  /*1a1d0*/  LEA.HI.SX32 R0, R7, 0x20, 0x1e ;  /* 0x0000002007007811 */ /* 0x000fe200078ff2ff */
        /* <DEDUP_REMOVED lines=14> */
.L_x_558:
[----:B------:R-:W-:Y:S05]  /*1a2c0*/  BSYNC B0 ;  /* 0x0000000000007941 */ /* 0x000fea0003800000 */
.L_x_557:
[----:B------:R-:W-:Y:S01]  /*1a2d0*/  LEA.HI.SX32 R0, R7, 0x40, 0x1e ;  /* 0x0000004007007811 */ /* 0x000fe200078ff2ff */
        /* <DEDUP_REMOVED lines=14> */
.L_x_560:
[----:B------:R-:W-:Y:S05]  /*1a3c0*/  BSYNC B0 ;  /* 0x0000000000007941 */ /* 0x000fea0003800000 */
.L_x_559:
[----:B------:R-:W-:-:S04]  /*1a3d0*/  LEA.HI.SX32 R7, R7, 0x60, 0x1e ;  /* 0x0000006007077811 */ /* 0x000fc800078ff2ff */
[----:B------:R-:W-:-:S13]  /*1a3e0*/  ISETP.GE.OR P1, PT, R7, UR10, P1 ;  /* 0x0000000a07007c0c */ /* 0x000fda0008f26670 */
[----:B------:R-:W-:Y:S05]  /*1a3f0*/  @P1 EXIT ;  /* 0x000000000000194d */ /* 0x000fea0003800000 */
[----:B------:R-:W-:Y:S01]  /*1a400*/  IADD3 R0, P0, R8, 0x60, RZ ;  /* 0x0000006008007810 */ /* 0x000fe20007f1e0ff */
[----:B-12---:R-:W-:Y:S01]  /*1a410*/  IMAD.MOV.U32 R2, RZ, RZ, R4 ;  /* 0x000000ffff027224 */ /* 0x006fe200078e0004 */
        /* <DEDUP_REMOVED lines=8> */
[----:B------:R-:W-:Y:S01]  /*1a4a0*/  STG.E.128 [R4.64], R24 ;  /* 0x0000001804007986 */ /* 0x000fe2000c101d08 */
[----:B------:R-:W-:Y:S05]  /*1a4b0*/  EXIT ;  /* 0x000000000000794d */ /* 0x000fea0003800000 */
.L_x_519:
[----:B------:R-:W-:Y:S01]  /*1a4c0*/  UISETP.NE.AND UP3, UPT, UR8, -0x1, UPT ;  /* 0xffffffff0800788c */ /* 0x000fe2000bf65270 */
[----:B------:R-:W-:Y:S01]  /*1a4d0*/  LEA.HI R8, R12, R7, RZ, 0x2 ;  /* 0x000000070c087211 */ /* 0x000fe200078f10ff */
[----:B------:R-:W-:Y:S01]  /*1a4e0*/  USHF.R.S32.HI UR13, URZ, 0x1f, UR9 ;  /* 0x0000001f3f0d7899 */ /* 0x000fe20008011409 */
[----:B------:R-:W1:Y:S01]  /*1a4f0*/  S2R R10, SR_CTAID.Z ;  /* 0x00000000000a7919 */ /* 0x000e620000002700 */
[----:B------:R-:W-:Y:S01]  /*1a500*/  ULDC.64 UR6, c[0x0][0x1e8] ;  /* 0x00007a0000067ab9 */ /* 0x000fe20000000a00 */
[----:B------:R-:W-:Y:S01]  /*1a510*/  LOP3.LUT R0, R8, 0xfffffffc, RZ, 0xc0, !PT ;  /* 0xfffffffc08007812 */ /* 0x000fe200078ec0ff */
[----:B------:R-:W-:Y:S01]  /*1a520*/  ULDC.64 UR4, c[0x0][0x1f0] ;  /* 0x00007c0000047ab9 */ /* 0x000fe20000000a00 */
[----:B------:R-:W-:Y:S01]  /*1a530*/  SHF.R.S32.HI R8, RZ, 0x2, R8 ;  /* 0x00000002ff087819 */ /* 0x000fe20000011408 */
[----:B------:R-:W-:Y:S01]  /*1a540*/  UIMAD UR4, UR13, UR4, URZ ;  /* 0x000000040d0472a4 */ /* 0x000fe2000f8e023f */
[----:B------:R-:W-:Y:S01]  /*1a550*/  IMAD.U32 R14, RZ, RZ, UR11 ;  /* 0x0000000bff0e7e24 */ /* 0x000fe2000f8e00ff */
[----:B------:R-:W-:Y:S01]  /*1a560*/  ULDC UR14, c[0x0][0x214] ;  /* 0x00008500000e7ab9 */ /* 0x000fe20000000800 */
[----:B------:R-:W-:Y:S01]  /*1a570*/  IMAD.IADD R7, R7, 0x1, -R0 ;  /* 0x0000000107077824 */ /* 0x000fe200078e0a00 */
[----:B------:R-:W-:Y:S01]  /*1a580*/  @UP3 UIMAD.WIDE.U32 UR16, UR8, UR6, URZ ;  /* 0x00000006081032a5 */ /* 0x000fe2000f8e003f */
[--C-:B------:R-:W-:Y:S01]  /*1a590*/  SHF.R.S32.HI R9, RZ, 0x1f, R8.reuse ;  /* 0x0000001fff097819 */ /* 0x100fe20000011408 */
[----:B------:R-:W-:Y:S01]  /*1a5a0*/  @!UP3 USHF.R.S32.HI UR18, URZ, 0x1f, UR10 ;  /* 0x0000001f3f12b899 */ /* 0x000fe2000801140a */
[----:B------:R-:W-:Y:S01]  /*1a5b0*/  IMAD.SHL.U32 R0, R7, 0x8, RZ ;  /* 0x0000000807007824 */ /* 0x000fe200078e00ff */
[----:B------:R-:W-:Y:S01]  /*1a5c0*/  ULDC.U8 UR6, c[0x0][0x329] ;  /* 0x0000ca4000067ab9 */ /* 0x000fe20000000000 */
[----:B------:R-:W-:Y:S01]  /*1a5d0*/  BSSY B0, `(.L_x_561) ;  /* 0x0000039000007945 */ /* 0x000fe20003800000 */
[----:B------:R-:W-:Y:S01]  /*1a5e0*/  UISETP.NE.AND UP2, UPT, UR6, URZ, UPT ;  /* 0x0000003f0600728c */ /* 0x000fe2000bf45270 */
[----:B------:R-:W-:Y:S01]  /*1a5f0*/  IMAD.WIDE R14, R14, 0x80, R8 ;  /* 0x000000800e0e7825 */ /* 0x000fe200078e0208 */
[----:B------:R-:W-:Y:S01]  /*1a600*/  @UP3 UIMAD UR7, UR8, UR7, UR17 ;  /* 0x00000007080732a4 */ /* 0x000fe2000f8e0211 */
[----:B------:R-:W-:Y:S01]  /*1a610*/  ISETP.GE.AND P1, PT, R0, c[0x0][0x220], PT ;  /* 0x0000880000007a0c */ /* 0x000fe20003f26270 */
[----:B------:R-:W-:-:S02]  /*1a620*/  UIMAD UR13, UR9, UR5, UR4 ;  /* 0x00000005090d72a4 */ /* 0x000fc4000f8e0204 */
[----:B------:R-:W-:Y:S02]  /*1a630*/  ULDC.U8 UR17, c[0x0][0x328] ;  /* 0x0000ca0000117ab9 */ /* 0x000fe40000000000 */
[----:B------:R-:W-:Y:S02]  /*1a640*/  ULDC.64 UR4, c[0x0][0x1e0] ;  /* 0x0000780000047ab9 */ /* 0x000fe40000000a00 */
[----:B------:R-:W-:Y:S02]  /*1a650*/  UISETP.NE.AND UP4, UPT, UR17, URZ, UPT ;  /* 0x0000003f1100728c */ /* 0x000fe4000bf85270 */
[----:B------:R-:W-:Y:S02]  /*1a660*/  @!UP3 UIMAD UR18, UR18, UR4, URZ ;  /* 0x000000041212b2a4 */ /* 0x000fe4000f8e023f */
[----:B------:R-:W-:Y:S02]  /*1a670*/  @UP3 UMOV UR19, UR16 ;  /* 0x0000001000133c82 */ /* 0x000fe40008000000 */
[----:B------:R-:W-:-:S02]  /*1a680*/  UISETP.EQ.AND UP4, UPT, UR6, URZ, UP4 ;  /* 0x0000003f0600728c */ /* 0x000fc4000a782270 */
[----:B------:R-:W-:Y:S02]  /*1a690*/  @!UP2 UISETP.NE.AND UP1, UPT, UR17, URZ, UPT ;  /* 0x0000003f1100a28c */ /* 0x000fe4000bf25270 */
[----:B------:R-:W-:Y:S02]  /*1a6a0*/  @!UP3 UIMAD UR18, UR10, UR5, UR18 ;  /* 0x000000050a12b2a4 */ /* 0x000fe4000f8e0212 */
[----:B------:R-:W-:Y:S02]  /*1a6b0*/  @UP2 ULDC UR16, c[0x0][0x210] ;  /* 0x0000840000102ab9 */ /* 0x000fe40000000800 */
[----:B------:R-:W-:Y:S02]  /*1a6c0*/  @!UP3 UIMAD.WIDE.U32 UR20, UR10, UR4, URZ ;  /* 0x000000040a14b2a5 */ /* 0x000fe4000f8e003f */
[----:B------:R-:W-:Y:S02]  /*1a6d0*/  ULDC UR5, c[0x0][0x234] ;  /* 0x00008d0000057ab9 */ /* 0x000fe40000000800 */
[----:B------:R-:W-:-:S02]  /*1a6e0*/  @UP2 UIMAD UR16, UR16, UR14, URZ ;  /* 0x0000000e101022a4 */ /* 0x000fc4000f8e023f */
[----:B------:R-:W-:Y:S02]  /*1a6f0*/  UISETP.NE.OR UP0, UPT, UR8, -0x1, !UP4 ;  /* 0xffffffff0800788c */ /* 0x000fe4000e705670 */
[----:B------:R-:W-:Y:S02]  /*1a700*/  @!UP2 USEL UR16, UR14, UR5, !UP1 ;  /* 0x000000050e10a287 */ /* 0x000fe4000c800000 */
[----:B------:R-:W-:Y:S02]  /*1a710*/  ULDC UR4, c[0x0][0x1c0] ;  /* 0x0000700000047ab9 */ /* 0x000fe40000000800 */
[----:B------:R-:W-:Y:S02]  /*1a720*/  @UP2 UMOV UR22, 0x1 ;  /* 0x0000000100162882 */ /* 0x000fe40000000000 */
[----:B------:R-:W-:Y:S02]  /*1a730*/  @!UP2 UIMAD UR22, UR16, UR4, URZ ;  /* 0x000000041016a2a4 */ /* 0x000fe4000f8e023f */
[----:B------:R-:W-:-:S02]  /*1a740*/  @!UP3 UMOV UR19, UR20 ;  /* 0x000000140013bc82 */ /* 0x000fc40008000000 */
[----:B------:R-:W-:Y:S01]  /*1a750*/  @!UP3 UIADD3 UR7, UR21, UR18, URZ ;  /* 0x000000121507b290 */ /* 0x000fe2000fffe03f */
[C---:B------:R-:W-:Y:S01]  /*1a760*/  IADD3 R2, P0, R0.reuse, UR19, RZ ;  /* 0x0000001300027c10 */ /* 0x040fe2000ff1e0ff */
[----:B------:R-:W-:Y:S02]  /*1a770*/  UIADD3 UR15, -UR12, UR15, URZ ;  /* 0x0000000f0c0f7290 */ /* 0x000fe4000fffe13f */
[----:B------:R-:W-:Y:S02]  /*1a780*/  UIMAD UR22, UR10, UR22, URZ ;  /* 0x000000160a1672a4 */ /* 0x000fe4000f8e023f */
[----:B------:R-:W-:Y:S01]  /*1a790*/  @!UP0 UIMAD UR8, UR10, UR14, URZ ;  /* 0x0000000e0a0882a4 */ /* 0x000fe2000f8e023f */
[----:B------:R-:W-:Y:S01]  /*1a7a0*/  LEA.HI.X.SX32 R3, R0, UR7, 0x1, P0 ;  /* 0x0000000700037c11 */ /* 0x000fe200080f0eff */
[----:B------:R-:W-:Y:S01]  /*1a7b0*/  @UP2 ULDC UR23, c[0x0][0x210] ;  /* 0x0000840000172ab9 */ /* 0x000fe20000000800 */
[C---:B------:R-:W-:Y:S01]  /*1a7c0*/  ISETP.GE.OR P0, PT, R8.reuse, UR15, P1 ;  /* 0x0000000f08007c0c */ /* 0x040fe20008f06670 */
[----:B------:R-:W-:Y:S01]  /*1a7d0*/  USEL UR22, UR22, URZ, !UP4 ;  /* 0x0000003f16167287 */ /* 0x000fe2000e000000 */
[----:B------:R-:W-:Y:S01]  /*1a7e0*/  ISETP.GE.AND P6, PT, R8, UR15, PT ;  /* 0x0000000f08007c0c */ /* 0x000fe2000bfc6270 */
[----:B------:R-:W-:Y:S01]  /*1a7f0*/  @!UP2 UMOV UR23, 0x1 ;  /* 0x000000010017a882 */ /* 0x000fe20000000000 */
[----:B-1----:R-:W-:Y:S01]  /*1a800*/  IMAD.WIDE.U32 R10, R10, c[0x0][0x1f0], R2 ;  /* 0x00007c000a0a7a25 */ /* 0x002fe200078e0002 */
[----:B------:R-:W-:-:S02]  /*1a810*/  UIMAD UR12, UR12, UR23, URZ ;  /* 0x000000170c0c72a4 */ /* 0x000fc4000f8e023f */
[----:B------:R-:W-:Y:S02]  /*1a820*/  UIMAD UR22, UR9, UR16, UR22 ;  /* 0x00000010091672a4 */ /* 0x000fe4000f8e0216 */
[----:B------:R-:W-:Y:S01]  /*1a830*/  @!UP4 UMOV UR24, URZ ;  /* 0x0000003f0018cc82 */ /* 0x000fe20008000000 */
[----:B------:R-:W-:Y:S01]  /*1a840*/  IADD3 R13, R11, UR13, RZ ;  /* 0x0000000d0b0d7c10 */ /* 0x000fe2000fffe0ff */
[----:B------:R-:W-:Y:S02]  /*1a850*/  @UP4 UMOV UR24, UR8 ;  /* 0x0000000800184c82 */ /* 0x000fe40008000000 */
[----:B------:R-:W-:Y:S02]  /*1a860*/  @!UP4 UMOV UR25, URZ ;  /* 0x0000003f0019cc82 */ /* 0x000fe40008000000 */
[----:B------:R-:W-:Y:S02]  /*1a870*/  USHF.R.S32.HI UR4, URZ, 0x1f, UR12 ;  /* 0x0000001f3f047899 */ /* 0x000fe4000801140c */
[----:B------:R-:W-:-:S02]  /*1a880*/  @UP4 USHF.R.S32.HI UR25, URZ, 0x1f, UR8 ;  /* 0x0000001f3f194899 */ /* 0x000fc40008011408 */
[----:B------:R-:W-:Y:S02]  /*1a890*/  USHF.R.S32.HI UR5, URZ, 0x1f, UR22 ;  /* 0x0000001f3f057899 */ /* 0x000fe40008011416 */
[----:B------:R-:W-:Y:S02]  /*1a8a0*/  UIADD3 UR12, UP1, UP0, UR12, UR24, UR22 ;  /* 0x000000180c0c7290 */ /* 0x000fe4000f83e016 */
[----:B------:R-:W-:Y:S02]  /*1a8b0*/  ULDC.64 UR6, c[0x0][0x118] ;  /* 0x0000460000067ab9 */ /* 0x000fe40000000a00 */
        /* <DEDUP_REMOVED lines=10> */
.L_x_562:
[----:B------:R-:W-:Y:S05]  /*1a960*/  BSYNC B0 ;  /* 0x0000000000007941 */ /* 0x000fea0003800000 */
.L_x_561:
        /* <DEDUP_REMOVED lines=16> */
.L_x_564:
[----:B------:R-:W-:Y:S05]  /*1aa70*/  BSYNC B0 ;  /* 0x0000000000007941 */ /* 0x000fea0003800000 */
.L_x_563:
        /* <DEDUP_REMOVED lines=16> */
.L_x_566:
[----:B------:R-:W-:Y:S05]  /*1ab80*/  BSYNC B0 ;  /* 0x0000000000007941 */ /* 0x000fea0003800000 */
.L_x_565:
        /* <DEDUP_REMOVED lines=15> */
.L_x_568:
[----:B------:R-:W-:Y:S05]  /*1ac80*/  BSYNC B0 ;  /* 0x0000000000007941 */ /* 0x000fea0003800000 */
.L_x_567:
        /* <DEDUP_REMOVED lines=10> */
[----:B-1----:R-:W-:-:S02]  /*1ad30*/  @!P6 LEA R12, P3, R6, c[0x0][0x200], 0x2 ;  /* 0x00008000060cea11 */ /* 0x002fc400078610ff */
[----:B------:R-:W-:Y:S02]  /*1ad40*/  @!P4 IADD3 R5, P1, R4, UR12, RZ ;  /* 0x0000000c0405cc10 */ /* 0x000fe4000ff3e0ff */
[----:B------:R-:W-:Y:S02]  /*1ad50*/  @!P5 LEA.HI.X.SX32 R0, R0, UR4, 0x1, P2 ;  /* 0x000000040000dc11 */ /* 0x000fe400090f0eff */
[----:B------:R-:W-:Y:S02]  /*1ad60*/  @!P6 LEA.HI.X R13, R6, c[0x0][0x204], R8, 0x2, P3 ;  /* 0x00008100060dea11 */ /* 0x000fe400018f1408 */
[----:B------:R-:W-:Y:S02]  /*1ad70*/  @!P5 LEA R10, P2, R2, c[0x0][0x200], 0x2 ;  /* 0x00008000020ada11 */ /* 0x000fe400078410ff */
        /* <DEDUP_REMOVED lines=19> */
.L_x_569:
        /* <DEDUP_REMOVED lines=13> */
.L_x_1138:


//--------------------- .text._ZN5flash16flash_fwd_kernelI23Flash_fwd_kernel_traitsILi32ELi128ELi128ELi4ELb0ELb0EN7cutlass6half_tE19Flash_kernel_traitsILi32ELi128ELi128ELi4ES3_EELb0ELb0ELb0ELb0ELb0ELb0ELb1ELb0EEEvNS_16Flash_fwd_paramsE --------------------------
	.section	.text._ZN5flash16flash_fwd_kernelI23Flash_fwd_kernel_traitsILi32ELi128ELi128ELi4ELb0ELb0EN7cutlass6half_tE19Flash_kernel_traitsILi32ELi128ELi128ELi4ES3_EELb0ELb0ELb0ELb0ELb0ELb0ELb1ELb0EEEvNS_16Flash_fwd_paramsE,"ax",@progbits
	.sectioninfo	@"SHI_REGISTERS=255"
	.align	128
        .global         _ZN5flash16flash_fwd_kernelI23Flash_fwd_kernel_traitsILi32ELi128ELi128ELi4ELb0ELb0EN7cutlass6half_tE19Flash_kernel_traitsILi32ELi128ELi128ELi4ES3_EELb0ELb0ELb0ELb0ELb0ELb0ELb1ELb0EEEvNS_16Flash_fwd_paramsE
        .type           _ZN5flash16flash_fwd_kernelI23Flash_fwd_kernel_traitsILi32ELi128ELi128ELi4ELb0ELb0EN7cutlass6half_tE19Flash_kernel_traitsILi32ELi128ELi128ELi4ES3_EELb0ELb0ELb0ELb0ELb0ELb0ELb1ELb0EEEvNS_16Flash_fwd_paramsE,@function
        .size           _ZN5flash16flash_fwd_kernelI23Flash_fwd_kernel_traitsILi32ELi128ELi128ELi4ELb0ELb0EN7cutlass6half_tE19Flash_kernel_traitsILi32ELi128ELi128ELi4ES3_EELb0ELb0ELb0ELb0ELb0ELb0ELb1ELb0EEEvNS_16Flash_fwd_paramsE,(.L_x_1139 - _ZN5flash16flash_fwd_kernelI23Flash_fwd_kernel_traitsILi32ELi128ELi128ELi4ELb0ELb0EN7cutlass6half_tE19Flash_kernel_traitsILi32ELi128ELi128ELi4ES3_EELb0ELb0ELb0ELb0ELb0ELb0ELb1ELb0EEEvNS_16Flash_fwd_paramsE)
        .other          _ZN5flash16flash_fwd_kernelI23Flash_fwd_kernel_traitsILi32ELi128ELi128ELi4ELb0ELb0EN7cutlass6half_tE19Flash_kernel_traitsILi32ELi128ELi128ELi4ES3_EELb0ELb0ELb0ELb0ELb0ELb0ELb1ELb0EEEvNS_16Flash_fwd_paramsE,@"STO_CUDA_ENTRY STV_DEFAULT"
_ZN5flash16flash_fwd_kernelI23Flash_fwd_kernel_traitsILi32ELi128ELi128ELi4ELb0ELb0EN7cutlass6half_tE19Flash_kernel_traitsILi32ELi128ELi128ELi4ES3_EELb0ELb0ELb0ELb0ELb0ELb0ELb1ELb0EEEvNS_16Flash_fwd_paramsE:
.text._ZN5flash16flash_fwd_kernelI23Flash_fwd_kernel_traitsILi32ELi128ELi128ELi4ELb0ELb0EN7cutlass6half_tE19Flash_kernel_traitsILi32ELi128ELi128ELi4ES3_EELb0ELb0ELb0ELb0ELb0ELb0ELb1ELb0EEEvNS_16Flash_fwd_paramsE:
        /* <DEDUP_REMOVED lines=36> */
.L_x_570:
[----:B-1----:R-:W-:Y:S02]  /*0240*/  MOV R0, c[0x0][0x218] ;  /* 0x0000860000007a02 */ /* 0x002fe40000000f00 */
.L_x_571:
        /* <DEDUP_REMOVED lines=44> */
.L_x_573:
        /* <DEDUP_REMOVED lines=42> */
.L_x_574:
[----:B------:R-:W-:Y:S01]  /*07b0*/  SHF.R.S32.HI R20, RZ, 0x1f, R112 ;  /* 0x0000001fff147819 */ /* 0x000fe20000011470 */
[----:B------:R-:W-:Y:S01]  /*07c0*/  IMAD.IADD R13, R14, 0x1, -R25 ;  /* 0x000000010e0d7824 */ /* 0x000fe200078e0a19 */
[----:B------:R-:W-:Y:S01]  /*07d0*/  BSSY B0, `(.L_x_575) ;  /* 0x0000034000007945 */ /* 0x000fe20003800000 */
[----:B------:R-:W-:Y:S01]  /*07e0*/  IMAD R5, R5, c[0x0][0x1a8], RZ ;  /* 0x00006a0005057a24 */ /* 0x000fe200078e02ff */
[CC--:B------:R-:W-:Y:S02]  /*07f0*/  LEA.HI R4, R20.reuse, R112.reuse, RZ, 0x2 ;  /* 0x0000007014047211 */ /* 0x0c0fe400078f10ff */
        /* <DEDUP_REMOVED lines=11> */
[--C-:B------:R-:W-:Y:S02]  /*08b0*/  SHF.R.S32.HI R251, RZ, 0x1f, R250.reuse ;  /* 0x0000001ffffb7819 */ /* 0x100fe400000114fa */
[----:B------:R-:W-:Y:S02]  /*08c0*/  LOP3.LUT R3, R0, 0x18, R250, 0xf8, !PT ;  /* 0x0000001800037812 */ /* 0x000fe400078ef8fa */
[----:B------:R-:W-:Y:S01]  /*08d0*/  SHF.R.U32.HI R0, RZ, 0x3, R0 ;  /* 0x00000003ff007819 */ /* 0x000fe20000011600 */
[----:B------:R1:W-:Y:S01]  /*08e0*/  STL.64 [R1+0x18], R250 ;  /* 0x000018fa01007387 */ /* 0x0003e20000100a00 */
[----:B------:R-:W-:Y:S02]  /*08f0*/  IADD3 R6, P0, R250, R9, RZ ;  /* 0x00000009fa067210 */ /* 0x000fe40007f1e0ff */
[----:B------:R-:W-:Y:S01]  /*0900*/  LOP3.LUT R0, R3, R0, RZ, 0x3c, !PT ;  /* 0x0000000003007212 */ /* 0x000fe200078e3cff */
[----:B------:R1:W-:Y:S01]  /*0910*/  STL [R1+0x44], R13 ;  /* 0x0000440d01007387 */ /* 0x0003e20000100800 */
        /* <DEDUP_REMOVED lines=31> */
.L_x_576:
[----:B------:R-:W-:Y:S05]  /*0b10*/  BSYNC B0 ;  /* 0x0000000000007941 */ /* 0x000fea0003800000 */
.L_x_575:
        /* <DEDUP_REMOVED lines=22> */
.L_x_578:
[----:B------:R-:W-:Y:S05]  /*0c80*/  BSYNC B0 ;  /* 0x0000000000007941 */ /* 0x000fea0003800000 */
.L_x_577:
        /* <DEDUP_REMOVED lines=22> */
.L_x_580:
[----:B------:R-:W-:Y:S05]  /*0df0*/  BSYNC B0 ;  /* 0x0000000000007941 */ /* 0x000fea0003800000 */
.L_x_579:
        /* <DEDUP_REMOVED lines=25> */
.L_x_582:
[----:B------:R-:W-:Y:S05]  /*0f90*/  BSYNC B0 ;  /* 0x0000000000007941 */ /* 0x000fea0003800000 */
.L_x_581:
        /* <DEDUP_REMOVED lines=16> */
[----:B------:R-:W-:Y:S02]  /*10a0*/  IMAD R9, R15, c[0x0][0x1b8], RZ ;  /* 0x00006e000f097a24 */ /* 0x000fe400078e02ff */
[C---:B------:R-:W-:Y:S01]  /*10b0*/  IMAD R10, R12.reuse, c[0x0][0x1b4], R10 ;  /* 0x00006d000c0a7a24 */ /* 0x040fe200078e020a */
[----:B------:R-:W-:Y:S01]  /*10c0*/  LEA.HI R14, R13, R13, RZ, 0x1 ;  /* 0x0000000d0d0e7211 */ /* 0x000fe200078f08ff */
[----:B------:R-:W-:-:S03]  /*10d0*/  IMAD.WIDE.U32 R32, R12, c[0x0][0x1b0], R6 ;  /* 0x00006c000c207a25 */ /* 0x000fc600078e0006 */
[----:B------:R-:W-:Y:S01]  /*10e0*/  SHF.R.S32.HI R0, RZ, 0x1, R14 ;  /* 0x00000001ff007819 */ /* 0x000fe2000001140e */
[C---:B------:R-:W-:Y:S01]  /*10f0*/  IMAD.WIDE.U32 R30, R12.reuse, c[0x0][0x1b8], R4 ;  /* 0x00006e000c1e7a25 */ /* 0x040fe200078e0004 */
[----:B------:R-:W-:Y:S01]  /*1100*/  LOP3.LUT R4, R23, 0xffffffe0, RZ, 0xc0, !PT ;  /* 0xffffffe017047812 */ /* 0x000fe200078ec0ff */
[----:B------:R1:W-:Y:S01]  /*1110*/  STL.64 [R1+0x30], R32 ;  /* 0x0000302001007387 */ /* 0x0003e20000100a00 */
[----:B------:R-:W-:Y:S01]  /*1120*/  IADD3 R207, R33, R10, RZ ;  /* 0x0000000a21cf7210 */ /* 0x000fe20007ffe0ff */
[----:B------:R-:W-:Y:S01]  /*1130*/  IMAD R9, R12, c[0x0][0x1bc], R9 ;  /* 0x00006f000c097a24 */ /* 0x000fe200078e0209 */
[----:B------:R-:W-:Y:S01]  /*1140*/  MOV R206, R32 ;  /* 0x0000002000ce7202 */ /* 0x000fe20000000f00 */
[----:B------:R-:W-:Y:S01]  /*1150*/  IMAD.IADD R10, R112, 0x1, -R4 ;  /* 0x00000001700a7824 */ /* 0x000fe200078e0a04 */
[----:B------:R-:W-:Y:S01]  /*1160*/  SHF.R.S32.HI R8, RZ, 0x1f, R14 ;  /* 0x0000001fff087819 */ /* 0x000fe2000001140e */
[----:B------:R1:W-:Y:S01]  /*1170*/  STL.64 [R1+0x28], R30 ;  /* 0x0000281e01007387 */ /* 0x0003e20000100a00 */
[----:B------:R-:W-:Y:S01]  /*1180*/  IADD3 R16, R31, R9, RZ ;  /* 0x000000091f107210 */ /* 0x000fe20007ffe0ff */
[C---:B------:R-:W-:Y:S01]  /*1190*/  IMAD R5, R25.reuse, -0x80, R24 ;  /* 0xffffff8019057824 */ /* 0x040fe200078e0218 */
[----:B------:R-:W-:Y:S01]  /*11a0*/  LEA.HI R8, R8, R0, RZ, 0x2 ;  /* 0x0000000008087211 */ /* 0x000fe200078f10ff */
[----:B------:R1:W-:Y:S01]  /*11b0*/  STL.64 [R1+0x20], R206 ;  /* 0x000020ce01007387 */ /* 0x0003e20000100a00 */
[----:B------:R-:W-:Y:S01]  /*11c0*/  SHF.R.S32.HI R12, RZ, 0x1f, R25 ;  /* 0x0000001fff0c7819 */ /* 0x000fe20000011419 */
[----:B------:R-:W-:Y:S01]  /*11d0*/  IMAD.WIDE.U32 R6, R25, R203, R206 ;  /* 0x000000cb19067225 */ /* 0x000fe200078e00ce */
[----:B------:R-:W-:Y:S01]  /*11e0*/  LOP3.LUT R8, R8, 0xfffffffc, RZ, 0xc0, !PT ;  /* 0xfffffffc08087812 */ /* 0x000fe200078ec0ff */
[----:B------:R1:W-:Y:S01]  /*11f0*/  STL [R1+0x54], R10 ;  /* 0x0000540a01007387 */ /* 0x0003e20000100800 */
[----:B------:R-:W-:-:S03]  /*1200*/  ISETP.GE.AND P0, PT, R2, R5, PT ;  /* 0x000000050200720c */ /* 0x000fc60003f06270 */
[----:B------:R1:W-:Y:S01]  /*1210*/  STL [R1+0x14], R16 ;  /* 0x0000141001007387 */ /* 0x0003e20000100800 */
[----:B------:R-:W-:Y:S02]  /*1220*/  IMAD.IADD R15, R0, 0x1, -R8 ;  /* 0x00000001000f7824 */ /* 0x000fe400078e0a08 */
[----:B------:R-:W-:Y:S02]  /*1230*/  IMAD R0, R200, R25, RZ ;  /* 0x00000019c8007224 */ /* 0x000fe400078e02ff */
[----:B------:R-:W-:Y:S01]  /*1240*/  IMAD.MOV.U32 R8, RZ, RZ, 0x10 ;  /* 0x00000010ff087424 */ /* 0x000fe200078e00ff */
[----:B------:R-:W-:Y:S01]  /*1250*/  LOP3.LUT P1, RZ, R15, 0x2, RZ, 0xc0, !PT ;  /* 0x000000020fff7812 */ /* 0x000fe2000782c0ff */
[----:B------:R-:W-:-:S03]  /*1260*/  IMAD R0, R12, R203, R0 ;  /* 0x000000cb0c007224 */ /* 0x000fc600078e0200 */
[----:B------:R-:W-:Y:S02]  /*1270*/  SEL R4, R8, 0xfffffff0, !P1 ;  /* 0xfffffff008047807 */ /* 0x000fe40004800000 */
        /* <DEDUP_REMOVED lines=13> */
.L_x_584:
[----:B------:R-:W-:Y:S05]  /*1350*/  BSYNC B0 ;  /* 0x0000000000007941 */ /* 0x000fea0003800000 */
.L_x_583:
        /* <DEDUP_REMOVED lines=17> */
.L_x_586:
[----:B------:R-:W-:Y:S05]  /*1470*/  BSYNC B0 ;  /* 0x0000000000007941 */ /* 0x000fea0003800000 */
.L_x_585:
        /* <DEDUP_REMOVED lines=15> */
.L_x_588:
[----:B------:R-:W-:Y:S05]  /*1570*/  BSYNC B0 ;  /* 0x0000000000007941 */ /* 0x000fea0003800000 */
.L_x_587:
        /* <DEDUP_REMOVED lines=17> */
.L_x_590:
[----:B------:R-:W-:Y:S05]  /*1690*/  BSYNC B0 ;  /* 0x0000000000007941 */ /* 0x000fea0003800000 */
.L_x_589:
        /* <DEDUP_REMOVED lines=26> */
.L_x_592:
[----:B------:R-:W-:Y:S05]  /*1840*/  BSYNC B0 ;  /* 0x0000000000007941 */ /* 0x000fea0003800000 */
.L_x_591:
        /* <DEDUP_REMOVED lines=17> */
.L_x_594:
[----:B------:R-:W-:Y:S05]  /*1960*/  BSYNC B0 ;  /* 0x0000000000007941 */ /* 0x000fea0003800000 */
.L_x_593:
        /* <DEDUP_REMOVED lines=17> */
.L_x_596:
[----:B------:R-:W-:Y:S05]  /*1a80*/  BSYNC B0 ;  /* 0x0000000000007941 */ /* 0x000fea0003800000 */
.L_x_595:
        /* <DEDUP_REMOVED lines=18> */
.L_x_598:
[----:B------:R-:W-:Y:S05]  /*1bb0*/  BSYNC B0 ;  /* 0x0000000000007941 */ /* 0x000fea0003800000 */
.L_x_597:
        /* <DEDUP_REMOVED lines=43> */
[----:B------:R-:W5:Y:S04]  /*1e70*/  LDSM.16.M88.4 R12, [R187+0x1000] ;  /* 0x00100000bb0c783b */ /* 0x000f680000000200 */
[----:B------:R-:W-:Y:S04]  /*1e80*/  LDSM.16.M88.4 R16, [R188] ;  /* 0x00000000bc10783b */ /* 0x000fe80000000200 */
[----:B------:R-:W-:Y:S04]  /*1e90*/  LDSM.16.M88.4 R52, [R189] ;  /* 0x00000000bd34783b */ /* 0x000fe80000000200 */
[----:B------:R-:W-:Y:S04]  /*1ea0*/  LDSM.16.M88.4 R8, [R188+0x1000] ;  /* 0x00100000bc08783b */ /* 0x000fe80000000200 */
[----:B------:R-:W2:Y:S04]  /*1eb0*/  LDSM.16.M88.4 R56, [R184+0x2400] ;  /* 0x00240000b838783b */ /* 0x000ea80000000200 */
[----:B------:R-:W3:Y:S04]  /*1ec0*/  LDSM.16.M88.4 R76, [R189+0x400] ;  /* 0x00040000bd4c783b */ /* 0x000ee80000000200 */
[----:B------:R-:W4:Y:S04]  /*1ed0*/  LDSM.16.M88.4 R96, [R184+0x2800] ;  /* 0x00280000b860783b */ /* 0x000f280000000200 */
[----:B------:R-:W3:Y:S04]  /*1ee0*/  LDSM.16.M88.4 R108, [R189+0x800] ;  /* 0x00080000bd6c783b */ /* 0x000ee80000000200 */
[----:B------:R-:W3:Y:S01]  /*1ef0*/  LDSM.16.M88.4 R84, [R184+0x2c00] ;  /* 0x002c0000b854783b */ /* 0x000ee20000000200 */
[-C--:B-1--4-:R-:W-:Y:S03]  /*1f00*/  HMMA.16816.F32 R28, R20, R48.reuse, RZ ;  /* 0x00000030141c723c */ /* 0x092fe600000018ff */
[----:B------:R-:W1:Y:S04]  /*1f10*/  LDSM.16.M88.4 R100, [R189+0xc00] ;  /* 0x000c0000bd64783b */ /* 0x000e680000000200 */
[----:B------:R-:W4:Y:S01]  /*1f20*/  LDSM.16.M88.4 R92, [R184+0x3000] ;  /* 0x00300000b85c783b */ /* 0x000f220000000200 */
[C---:B-----5:R-:W-:Y:S03]  /*1f30*/  HMMA.16816.F32 R32, R12.reuse, R48, RZ ;  /* 0x000000300c20723c */ /* 0x060fe600000018ff */
[----:B------:R-:W5:Y:S04]  /*1f40*/  LDSM.16.M88.4 R72, [R189+0x1000] ;  /* 0x00100000bd48783b */ /* 0x000f680000000200 */
[----:B------:R-:W1:Y:S04]  /*1f50*/  LDSM.16.M88.4 R64, [R184+0x3400] ;  /* 0x00340000b840783b */ /* 0x000e680000000200 */
[----:B------:R-:W1:Y:S01]  /*1f60*/  LDSM.16.M88.4 R88, [R189+0x1400] ;  /* 0x00140000bd58783b */ /* 0x000e620000000200 */
[----:B--2---:R-:W-:Y:S03]  /*1f70*/  HMMA.16816.F32 R36, R12, R56, RZ ;  /* 0x000000380c24723c */ /* 0x004fe600000018ff */
[----:B------:R-:W2:Y:S04]  /*1f80*/  LDSM.16.M88.4 R68, [R184+0x3800] ;  /* 0x00380000b844783b */ /* 0x000ea80000000200 */
[----:B------:R-:W1:Y:S01]  /*1f90*/  LDSM.16.M88.4 R104, [R189+0x1800] ;  /* 0x00180000bd68783b */ /* 0x000e620000000200 */
[----:B------:R-:W-:Y:S03]  /*1fa0*/  HMMA.16816.F32 R28, R16, R52, R28 ;  /* 0x00000034101c723c */ /* 0x000fe6000000181c */
[----:B------:R-:W1:Y:S04]  /*1fb0*/  LDSM.16.M88.4 R60, [R184+0x3c00] ;  /* 0x003c0000b83c783b */ /* 0x000e680000000200 */
[----:B------:R-:W1:Y:S01]  /*1fc0*/  LDSM.16.M88.4 R80, [R189+0x1c00] ;  /* 0x001c0000bd50783b */ /* 0x000e620000000200 */
[----:B------:R-:W-:-:S04]  /*1fd0*/  DEPBAR.LE SB0, 0x0 ;  /* 0x000080000000791a */ /* 0x000fc80000000000 */
[----:B------:R-:W-:Y:S08]  /*1fe0*/  HMMA.16816.F32 R40, R8, R52, R32 ;  /* 0x000000340828723c */ /* 0x000ff00000001820 */
[----:B------:R-:W-:Y:S04]  /*1ff0*/  HMMA.16816.F32 R32, R20, R56, RZ ;  /* 0x000000381420723c */ /* 0x000fe800000018ff */
[----:B------:R-:W-:-:S04]  /*2000*/  FMUL.FTZ R0, R28, c[0x0][0x2ec] ;  /* 0x0000bb001c007a20 */ /* 0x000fc80000410000 */
[----:B---3--:R-:W-:Y:S01]  /*2010*/  HMMA.16816.F32 R44, R8, R76, R36 ;  /* 0x0000004c082c723c */ /* 0x008fe20000001824 */
[----:B------:R3:W-:Y:S07]  /*2020*/  MUFU.TANH R135, R0 ;  /* 0x0000000000877308 */ /* 0x0007ee0000002400 */
[----:B------:R-:W-:Y:S01]  /*2030*/  HMMA.16816.F32 R36, R12, R96, RZ ;  /* 0x000000600c24723c */ /* 0x000fe200000018ff */
[----:B---3--:R-:W-:-:S04]  /*2040*/  FMUL.FTZ R0, R29, c[0x0][0x2ec] ;  /* 0x0000bb001d007a20 */ /* 0x008fc80000410000 */
[----:B------:R3:W-:Y:S11]  /*2050*/  MUFU.TANH R144, R0 ;  /* 0x0000000000907308 */ /* 0x0007f60000002400 */
[----:B------:R-:W-:Y:S08]  /*2060*/  @!UPT UIADD3 URZ, URZ, URZ, URZ ;  /* 0x0000003f3f3ff290 */ /* 0x000ff0000fffe03f */
[----:B------:R-:W-:Y:S01]  /*2070*/  HMMA.16816.F32 R36, R8, R108, R36 ;  /* 0x0000006c0824723c */ /* 0x000fe20000001824 */
[----:B---3--:R-:W-:-:S04]  /*2080*/  FMUL.FTZ R0, R30, c[0x0][0x2ec] ;  /* 0x0000bb001e007a20 */ /* 0x008fc80000410000 */
[----:B------:R3:W-:Y:S02]  /*2090*/  MUFU.TANH R127, R0 ;  /* 0x00000000007f7308 */ /* 0x0007e40000002400 */
[----:B---3--:R-:W-:Y:S02]  /*20a0*/  FMUL.FTZ R0, R31, c[0x0][0x2ec] ;  /* 0x0000bb001f007a20 */ /* 0x008fe40000410000 */
[----:B------:R-:W-:Y:S04]  /*20b0*/  HMMA.16816.F32 R28, R16, R76, R32 ;  /* 0x0000004c101c723c */ /* 0x000fe80000001820 */
[----:B------:R3:W-:Y:S04]  /*20c0*/  MUFU.TANH R136, R0 ;  /* 0x0000000000887308 */ /* 0x0007e80000002400 */
[----:B------:R-:W-:Y:S01]  /*20d0*/  HMMA.16816.F32 R32, R20, R96, RZ ;  /* 0x000000601420723c */ /* 0x000fe200000018ff */
[----:B---3--:R-:W-:-:S04]  /*20e0*/  FMUL.FTZ R0, R40, c[0x0][0x2ec] ;  /* 0x0000bb0028007a20 */ /* 0x008fc80000410000 */
[----:B------:R3:W-:Y:S02]  /*20f0*/  MUFU.TANH R113, R0 ;  /* 0x0000000000717308 */ /* 0x0007e40000002400 */
[----:B---3--:R-:W-:-:S06]  /*2100*/  FMUL.FTZ R0, R41, c[0x0][0x2ec] ;  /* 0x0000bb0029007a20 */ /* 0x008fcc0000410000 */
[----:B------:R3:W-:Y:S02]  /*2110*/  MUFU.TANH R119, R0 ;  /* 0x0000000000777308 */ /* 0x0007e40000002400 */
[----:B---3--:R-:W-:-:S06]  /*2120*/  FMUL.FTZ R0, R42, c[0x0][0x2ec] ;  /* 0x0000bb002a007a20 */ /* 0x008fcc0000410000 */
[----:B------:R3:W1:Y:S02]  /*2130*/  MUFU.TANH R48, R0 ;  /* 0x0000000000307308 */ /* 0x0006640000002400 */
[----:B---3--:R-:W-:-:S06]  /*2140*/  FMUL.FTZ R0, R43, c[0x0][0x2ec] ;  /* 0x0000bb002b007a20 */ /* 0x008fcc0000410000 */
[----:B------:R3:W-:Y:S02]  /*2150*/  MUFU.TANH R49, R0 ;  /* 0x0000000000317308 */ /* 0x0007e40000002400 */
[----:B---3--:R-:W-:-:S06]  /*2160*/  FMUL.FTZ R0, R28, c[0x0][0x2ec] ;  /* 0x0000bb001c007a20 */ /* 0x008fcc0000410000 */
[----:B------:R3:W-:Y:S02]  /*2170*/  MUFU.TANH R143, R0 ;  /* 0x00000000008f7308 */ /* 0x0007e40000002400 */
[----:B---3--:R-:W-:-:S06]  /*2180*/  FMUL.FTZ R0, R29, c[0x0][0x2ec] ;  /* 0x0000bb001d007a20 */ /* 0x008fcc0000410000 */
[----:B------:R3:W-:Y:S02]  /*2190*/  MUFU.TANH R156, R0 ;  /* 0x00000000009c7308 */ /* 0x0007e40000002400 */
[----:B---3--:R-:W-:-:S06]  /*21a0*/  FMUL.FTZ R0, R30, c[0x0][0x2ec] ;  /* 0x0000bb001e007a20 */ /* 0x008fcc0000410000 */
        /* <DEDUP_REMOVED lines=10> */
[----:B------:R3:W-:Y:S02]  /*2250*/  MUFU.TANH R77, R0 ;  /* 0x00000000004d7308 */ /* 0x0007e40000002400 */
[----:B---3--:R-:W-:Y:S02]  /*2260*/  FMUL.FTZ R0, R47, c[0x0][0x2ec] ;  /* 0x0000bb002f007a20 */ /* 0x008fe40000410000 */
[----:B------:R-:W-:Y:S04]  /*2270*/  HMMA.16816.F32 R44, R12, R84, RZ ;  /* 0x000000540c2c723c */ /* 0x000fe800000018ff */
[----:B------:R3:W-:Y:S02]  /*2280*/  MUFU.TANH R125, R0 ;  /* 0x00000000007d7308 */ /* 0x0007e40000002400 */
[----:B---3--:R-:W-:-:S06]  /*2290*/  FMUL.FTZ R0, R28, c[0x0][0x2ec] ;  /* 0x0000bb001c007a20 */ /* 0x008fcc0000410000 */
[----:B------:R3:W-:Y:S11]  /*22a0*/  MUFU.TANH R153, R0 ;  /* 0x0000000000997308 */ /* 0x0007f60000002400 */
[----:B------:R-:W-:Y:S01]  /*22b0*/  @!UPT UIADD3 URZ, URZ, URZ, URZ ;  /* 0x0000003f3f3ff290 */ /* 0x000fe2000fffe03f */
[----:B-1----:R-:W-:Y:S01]  /*22c0*/  HMMA.16816.F32 R44, R8, R100, R44 ;  /* 0x00000064082c723c */ /* 0x002fe2000000182c */
[----:B---3--:R-:W-:-:S04]  /*22d0*/  FMUL.FTZ R0, R29, c[0x0][0x2ec] ;  /* 0x0000bb001d007a20 */ /* 0x008fc80000410000 */
[----:B------:R1:W-:Y:S02]  /*22e0*/  MUFU.TANH R168, R0 ;  /* 0x0000000000a87308 */ /* 0x0003e40000002400 */
[----:B-1----:R-:W-:-:S06]  /*22f0*/  FMUL.FTZ R0, R30, c[0x0][0x2ec] ;  /* 0x0000bb001e007a20 */ /* 0x002fcc0000410000 */
[----:B------:R1:W-:Y:S02]  /*2300*/  MUFU.TANH R147, R0 ;  /* 0x0000000000937308 */ /* 0x0003e40000002400 */
[----:B-1----:R-:W-:Y:S02]  /*2310*/  FMUL.FTZ R0, R31, c[0x0][0x2ec] ;  /* 0x0000bb001f007a20 */ /* 0x002fe40000410000 */
[----:B------:R-:W-:Y:S04]  /*2320*/  HMMA.16816.F32 R28, R16, R100, R32 ;  /* 0x00000064101c723c */ /* 0x000fe80000001820 */
[----:B------:R1:W-:Y:S04]  /*2330*/  MUFU.TANH R157, R0 ;  /* 0x00000000009d7308 */ /* 0x0003e80000002400 */
[----:B----4-:R-:W-:Y:S01]  /*2340*/  HMMA.16816.F32 R32, R20, R92, RZ ;  /* 0x0000005c1420723c */ /* 0x010fe200000018ff */
        /* <DEDUP_REMOVED lines=12> */
[----:B-----5:R-:W-:Y:S08]  /*2410*/  HMMA.16816.F32 R40, R8, R72, R36 ;  /* 0x000000480828723c */ /* 0x020ff00000001824 */
        /* <DEDUP_REMOVED lines=18> */
[----:B--2---:R-:W-:Y:S01]  /*2540*/  HMMA.16816.F32 R36, R12, R68, RZ ;  /* 0x000000440c24723c */ /* 0x004fe200000018ff */
        /* <DEDUP_REMOVED lines=43> */
[----:B--2---:R-:W-:-:S04]  /*2800*/  FMUL.FTZ R0, R44, c[0x0][0x2ec] ;  /* 0x0000bb002c007a20 */ /* 0x004fc80000410000 */
        /* <DEDUP_REMOVED lines=33> */
[----:B--2---:R-:W-:-:S07]  /*2a20*/  FMUL.FTZ R0, R39, c[0x0][0x2ec] ;  /* 0x0000bb0027007a20 */ /* 0x004fce0000410000 */
        /* <DEDUP_REMOVED lines=14> */
[----:B------:R-:W1:Y:S01]  /*2b10*/  MUFU.TANH R92, R36 ;  /* 0x00000024005c7308 */ /* 0x000e620000002400 */
[----:B------:R-:W-:Y:S02]  /*2b20*/  FMUL.FTZ R39, R39, c[0x0][0x2ec] ;  /* 0x0000bb0027277a20 */ /* 0x000fe40000410000 */
[----:B------:R-:W-:-:S05]  /*2b30*/  IMAD R0, R25, 0x80, R0 ;  /* 0x0000008019007824 */ /* 0x000fca00078e0200 */
[----:B------:R-:W2:Y:S01]  /*2b40*/  MUFU.TANH R85, R37 ;  /* 0x0000002500557308 */ /* 0x000ea20000002400 */
[C---:B------:R-:W-:Y:S02]  /*2b50*/  IADD3 R3, R0.reuse, 0x8, RZ ;  /* 0x0000000800037810 */ /* 0x040fe40007ffe0ff */
[C---:B------:R-:W-:Y:S02]  /*2b60*/  IADD3 R2, R0.reuse, 0x9, RZ ;  /* 0x0000000900027810 */ /* 0x040fe40007ffe0ff */
[-C--:B------:R-:W-:Y:S02]  /*2b70*/  ISETP.GE.AND P2, PT, R3, R24.reuse, PT ;  /* 0x000000180300720c */ /* 0x080fe40003f46270 */
[----:B------:R-:W-:Y:S01]  /*2b80*/  IADD3 R3, R0, 0x11, RZ ;  /* 0x0000001100037810 */ /* 0x000fe20007ffe0ff */
[----:B------:R-:W-:Y:S01]  /*2b90*/  MUFU.TANH R44, R38 ;  /* 0x00000026002c7308 */ /* 0x000fe20000002400 */
[-C--:B------:R-:W-:Y:S02]  /*2ba0*/  ISETP.GE.AND P0, PT, R2, R24.reuse, PT ;  /* 0x000000180200720c */ /* 0x080fe40003f06270 */
[----:B------:R-:W-:-:S02]  /*2bb0*/  ISETP.GE.AND P4, PT, R3, R24, PT ;  /* 0x000000180300720c */ /* 0x000fc40003f86270 */
[C---:B------:R-:W-:Y:S02]  /*2bc0*/  IADD3 R2, R0.reuse, 0x18, RZ ;  /* 0x0000001800027810 */ /* 0x040fe40007ffe0ff */
[-C--:B------:R-:W-:Y:S01]  /*2bd0*/  ISETP.GE.AND P6, PT, R0, R24.reuse, PT ;  /* 0x000000180000720c */ /* 0x080fe20003fc6270 */
[----:B------:R3:W-:Y:S01]  /*2be0*/  MUFU.TANH R45, R39 ;  /* 0x00000027002d7308 */ /* 0x0007e20000002400 */
[----:B------:R-:W-:Y:S02]  /*2bf0*/  ISETP.GE.AND P3, PT, R2, R24, PT ;  /* 0x000000180200720c */ /* 0x000fe40003f66270 */
[C---:B------:R-:W-:Y:S02]  /*2c00*/  IADD3 R5, R0.reuse, 0x1, RZ ;  /* 0x0000000100057810 */ /* 0x040fe40007ffe0ff */
[----:B------:R-:W-:Y:S02]  /*2c10*/  IADD3 R2, R0, 0x19, RZ ;  /* 0x0000001900027810 */ /* 0x000fe40007ffe0ff */
[----:B------:R-:W-:Y:S01]  /*2c20*/  FSEL R96, R48, -INF , !P6 ;  /* 0xff80000030607808 */ /* 0x000fe20007000000 */
[----:B------:R-:W-:Y:S01]  /*2c30*/  MUFU.TANH R46, R30 ;  /* 0x0000001e002e7308 */ /* 0x000fe20000002400 */
[----:B------:R-:W-:-:S02]  /*2c40*/  FSEL R88, R113, -INF , !P6 ;  /* 0xff80000071587808 */ /* 0x000fc40007000000 */
[----:B------:R-:W-:Y:S01]  /*2c50*/  FSEL R76, R127, -INF , !P6 ;  /* 0xff8000007f4c7808 */ /* 0x000fe20007000000 */
[----:B------:R-:W-:Y:S01]  /*2c60*/  BAR.SYNC.DEFER_BLOCKING 0x0 ;  /* 0x0000000000007b1d */ /* 0x000fe20000010000 */
[----:B------:R-:W-:Y:S02]  /*2c70*/  ISETP.GE.AND P5, PT, R5, R24, PT ;  /* 0x000000180500720c */ /* 0x000fe40003fa6270 */
[----:B-1----:R-:W-:Y:S01]  /*2c80*/  FSEL R92, R92, -INF , !P2 ;  /* 0xff8000005c5c7808 */ /* 0x002fe20005000000 */
[----:B---3--:R-:W-:Y:S01]  /*2c90*/  HMMA.16816.F32 R36, R8, R110, R40 ;  /* 0x0000006e0824723c */ /* 0x008fe20000001828 */
[----:B------:R-:W-:Y:S01]  /*2ca0*/  FSEL R93, R49, -INF , !P5 ;  /* 0xff800000315d7808 */ /* 0x000fe20006800000 */
[----:B------:R1:W-:Y:S01]  /*2cb0*/  MUFU.TANH R52, R31 ;  /* 0x0000001f00347308 */ /* 0x0003e20000002400 */
[----:B------:R-:W-:Y:S02]  /*2cc0*/  FSEL R84, R119, -INF , !P5 ;  /* 0xff80000077547808 */ /* 0x000fe40006800000 */
[----:B------:R-:W-:-:S02]  /*2cd0*/  FSEL R68, R136, -INF , !P5 ;  /* 0xff80000088447808 */ /* 0x000fc40006800000 */
[----:B------:R-:W-:Y:S01]  /*2ce0*/  IADD3 R5, R0, 0x10, RZ ;  /* 0x0000001000057810 */ /* 0x000fe20007ffe0ff */
[----:B------:R-:W-:Y:S01]  /*2cf0*/  HMMA.16816.F32 R40, R12, R94, RZ ;  /* 0x0000005e0c28723c */ /* 0x000fe200000018ff */
[----:B--2---:R-:W-:Y:S02]  /*2d00*/  FSEL R85, R85, -INF , !P0 ;  /* 0xff80000055557808 */ /* 0x004fe40004000000 */
[----:B------:R-:W-:Y:S02]  /*2d10*/  ISETP.GE.AND P1, PT, R5, R24, PT ;  /* 0x000000180500720c */ /* 0x000fe40003f26270 */
[----:B------:R-:W-:Y:S02]  /*2d20*/  FSEL R100, R125, -INF , !P4 ;  /* 0xff8000007d647808 */ /* 0x000fe40006000000 */
[----:B------:R-:W-:Y:S02]  /*2d30*/  FSEL R101, R77, -INF , !P1 ;  /* 0xff8000004d657808 */ /* 0x000fe40004800000 */
[----:B------:R-:W-:Y:S01]  /*2d40*/  FSEL R97, R97, -INF , !P1 ;  /* 0xff80000061617808 */ /* 0x000fe20004800000 */
[----:B-1----:R-:W-:Y:S01]  /*2d50*/  HMMA.16816.F32 R28, R8, R102, R32 ;  /* 0x00000066081c723c */ /* 0x002fe20000001820 */
[----:B------:R-:W-:-:S02]  /*2d60*/  FSEL R81, R139, -INF , !P1 ;  /* 0xff8000008b517808 */ /* 0x000fc40004800000 */
[----:B------:R-:W-:Y:S02]  /*2d70*/  FSEL R47, R143, -INF , !P1 ;  /* 0xff8000008f2f7808 */ /* 0x000fe40004800000 */
[----:B------:R-:W-:Y:S01]  /*2d80*/  FSEL R89, R133, -INF , !P4 ;  /* 0xff80000085597808 */ /* 0x000fe20006000000 */
[----:B------:R-:W-:Y:S02]  /*2d90*/  FMUL.FTZ R36, R36, c[0x0][0x2ec] ;  /* 0x0000bb0024247a20 */ /* 0x000fe40000410000 */
[----:B------:R-:W-:Y:S01]  /*2da0*/  FMUL.FTZ R37, R37, c[0x0][0x2ec] ;  /* 0x0000bb0025257a20 */ /* 0x000fe20000410000 */
[----:B------:R-:W-:Y:S01]  /*2db0*/  HMMA.16816.F32 R32, R12, R66, RZ ;  /* 0x000000420c20723c */ /* 0x000fe200000018ff */
[----:B------:R-:W-:Y:S01]  /*2dc0*/  FMUL.FTZ R38, R38, c[0x0][0x2ec] ;  /* 0x0000bb0026267a20 */ /* 0x000fe20000410000 */
[----:B------:R-:W-:Y:S01]  /*2dd0*/  MUFU.TANH R57, R36 ;  /* 0x0000002400397308 */ /* 0x000fe20000002400 */
[----:B------:R-:W-:-:S07]  /*2de0*/  FMUL.FTZ R39, R39, c[0x0][0x2ec] ;  /* 0x0000bb0027277a20 */ /* 0x000fce0000410000 */
[----:B------:R-:W-:Y:S05]  /*2df0*/  MUFU.TANH R60, R37 ;  /* 0x00000025003c7308 */ /* 0x000fea0000002400 */
[----:B------:R-:W-:Y:S02]  /*2e00*/  FMUL.FTZ R28, R28, c[0x0][0x2ec] ;  /* 0x0000bb001c1c7a20 */ /* 0x000fe40000410000 */
[----:B------:R-:W-:Y:S01]  /*2e10*/  FMUL.FTZ R29, R29, c[0x0][0x2ec] ;  /* 0x0000bb001d1d7a20 */ /* 0x000fe20000410000 */
[----:B------:R-:W-:Y:S01]  /*2e20*/  MUFU.TANH R109, R38 ;  /* 0x00000026006d7308 */ /* 0x000fe20000002400 */
[----:B------:R-:W-:Y:S02]  /*2e30*/  FMUL.FTZ R30, R30, c[0x0][0x2ec] ;  /* 0x0000bb001e1e7a20 */ /* 0x000fe40000410000 */
[----:B------:R-:W-:-:S05]  /*2e40*/  FMUL.FTZ R31, R31, c[0x0][0x2ec] ;  /* 0x0000bb001f1f7a20 */ /* 0x000fca0000410000 */
[----:B------:R1:W-:Y:S08]  /*2e50*/  MUFU.TANH R108, R39 ;  /* 0x00000027006c7308 */ /* 0x0003f00000002400 */
[----:B------:R-:W-:Y:S01]  /*2e60*/  MUFU.TANH R116, R28 ;  /* 0x0000001c00747308 */ /* 0x000fe20000002400 */
[----:B-1----:R-:W-:Y:S07]  /*2e70*/  HMMA.16816.F32 R36, R8, R74, R40 ;  /* 0x0000004a0824723c */ /* 0x002fee0000001828 */
        /* <DEDUP_REMOVED lines=10> */
[----:B-1----:R-:W-:Y:S06]  /*2f20*/  HMMA.16816.F32 R28, R8, R90, R32 ;  /* 0x0000005a081c723c */ /* 0x002fec0000001820 */
[----:B------:R-:W-:Y:S02]  /*2f30*/  MUFU.TANH R122, R37 ;  /* 0x00000025007a7308 */ /* 0x000fe40000002400 */
[----:B------:R-:W-:Y:S06]  /*2f40*/  HMMA.16816.F32 R32, R20, R50, RZ ;  /* 0x000000321420723c */ /* 0x000fec00000018ff */
[----:B------:R-:W-:Y:S01]  /*2f50*/  MUFU.TANH R118, R38 ;  /* 0x0000002600767308 */ /* 0x000fe20000002400 */
[----:B------:R-:W-:-:S02]  /*2f60*/  FSEL R51, R135, -INF , !P6 ;  /* 0xff80000087337808 */ /* 0x000fc40007000000 */
[----:B------:R-:W-:Y:S02]  /*2f70*/  ISETP.GE.AND P6, PT, R2, R24, PT ;  /* 0x000000180200720c */ /* 0x000fe40003fc6270 */
[----:B------:R-:W-:-:S03]  /*2f80*/  IADD3 R2, R0, 0x20, RZ ;  /* 0x0000002000027810 */ /* 0x000fc60007ffe0ff */
[----:B------:R1:W-:Y:S01]  /*2f90*/  MUFU.TANH R124, R39 ;  /* 0x00000027007c7308 */ /* 0x0003e20000002400 */
[----:B------:R-:W-:Y:S02]  /*2fa0*/  FSEL R50, R144, -INF , !P5 ;  /* 0xff80000090327808 */ /* 0x000fe40006800000 */
[----:B------:R-:W-:Y:S01]  /*2fb0*/  ISETP.GE.AND P5, PT, R2, R24, PT ;  /* 0x000000180200720c */ /* 0x000fe20003fa6270 */
[----:B------:R-:W-:Y:S01]  /*2fc0*/  FMUL.FTZ R28, R28, c[0x0][0x2ec] ;  /* 0x0000bb001c1c7a20 */ /* 0x000fe20000410000 */
[----:B------:R-:W-:Y:S01]  /*2fd0*/  IADD3 R2, R0, 0x21, RZ ;  /* 0x0000002100027810 */ /* 0x000fe20007ffe0ff */
[----:B------:R-:W-:Y:S01]  /*2fe0*/  FMUL.FTZ R29, R29, c[0x0][0x2ec] ;  /* 0x0000bb001d1d7a20 */ /* 0x000fe20000410000 */
[----:B------:R-:W-:Y:S01]  /*2ff0*/  FSEL R104, R121, -INF , !P5 ;  /* 0xff80000079687808 */ /* 0x000fe20006800000 */
[----:B------:R-:W-:Y:S01]  /*3000*/  FMUL.FTZ R30, R30, c[0x0][0x2ec] ;  /* 0x0000bb001e1e7a20 */ /* 0x000fe20000410000 */
[----:B------:R-:W-:Y:S01]  /*3010*/  MUFU.TANH R123, R28 ;  /* 0x0000001c007b7308 */ /* 0x000fe20000002400 */
[----:B------:R-:W-:Y:S01]  /*3020*/  FMUL.FTZ R31, R31, c[0x0][0x2ec] ;  /* 0x0000bb001f1f7a20 */ /* 0x000fe20000410000 */
[----:B------:R-:W-:Y:S01]  /*3030*/  FSEL R77, R147, -INF , !P5 ;  /* 0xff800000934d7808 */ /* 0x000fe20006800000 */
[----:B------:R-:W-:Y:S05]  /*3040*/  HMMA.16816.F32 R32, R16, R54, R32 ;  /* 0x000000361020723c */ /* 0x000fea0000001820 */
[----:B------:R-:W-:Y:S03]  /*3050*/  MUFU.TANH R131, R29 ;  /* 0x0000001d00837308 */ /* 0x000fe60000002400 */
[C---:B-1----:R-:W-:Y:S05]  /*3060*/  HMMA.16816.F32 R36, R8.reuse, R106, R40 ;  /* 0x0000006a0824723c */ /* 0x042fea0000001828 */
[----:B------:R-:W-:Y:S03]  /*3070*/  MUFU.TANH R129, R30 ;  /* 0x0000001e00817308 */ /* 0x000fe60000002400 */
[----:B------:R-:W-:Y:S05]  /*3080*/  HMMA.16816.F32 R8, R8, R82, R12 ;  /* 0x000000520808723c */ /* 0x000fea000000180c */
[----:B------:R-:W-:Y:S03]  /*3090*/  MUFU.TANH R130, R31 ;  /* 0x0000001f00827308 */ /* 0x000fe60000002400 */
[----:B------:R-:W-:Y:S01]  /*30a0*/  HMMA.16816.F32 R12, R20, R58, RZ ;  /* 0x0000003a140c723c */ /* 0x000fe200000018ff */
[----:B------:R-:W-:-:S02]  /*30b0*/  FMUL.FTZ R32, R32, c[0x0][0x2ec] ;  /* 0x0000bb0020207a20 */ /* 0x000fc40000410000 */
[----:B------:R-:W-:Y:S02]  /*30c0*/  FMUL.FTZ R33, R33, c[0x0][0x2ec] ;  /* 0x0000bb0021217a20 */ /* 0x000fe40000410000 */
[----:B------:R-:W-:Y:S01]  /*30d0*/  FMUL.FTZ R34, R34, c[0x0][0x2ec] ;  /* 0x0000bb0022227a20 */ /* 0x000fe20000410000 */
[----:B------:R-:W1:Y:S01]  /*30e0*/  MUFU.TANH R7, R32 ;  /* 0x0000002000077308 */ /* 0x000e620000002400 */
[----:B------:R-:W-:Y:S02]  /*30f0*/  FMUL.FTZ R35, R35, c[0x0][0x2ec] ;  /* 0x0000bb0023237a20 */ /* 0x000fe40000410000 */
[----:B------:R-:W-:Y:S02]  /*3100*/  FMUL.FTZ R37, R37, c[0x0][0x2ec] ;  /* 0x0000bb0025257a20 */ /* 0x000fe40000410000 */
[----:B------:R-:W-:Y:S02]  /*3110*/  FMUL.FTZ R39, R39, c[0x0][0x2ec] ;  /* 0x0000bb0027277a20 */ /* 0x000fe40000410000 */
[----:B------:R-:W-:Y:S01]  /*3120*/  FMUL.FTZ R36, R36, c[0x0][0x2ec] ;  /* 0x0000bb0024247a20 */ /* 0x000fe20000410000 */
[----:B------:R-:W2:Y:S01]  /*3130*/  MUFU.TANH R25, R33 ;  /* 0x0000002100197308 */ /* 0x000ea20000002400 */
[----:B------:R-:W-:-:S02]  /*3140*/  FMUL.FTZ R38, R38, c[0x0][0x2ec] ;  /* 0x0000bb0026267a20 */ /* 0x000fc40000410000 */
[----:B------:R-:W-:Y:S02]  /*3150*/  FMUL.FTZ R8, R8, c[0x0][0x2ec] ;  /* 0x0000bb0008087a20 */ /* 0x000fe40000410000 */
[----:B------:R-:W-:Y:S02]  /*3160*/  FMUL.FTZ R9, R9, c[0x0][0x2ec] ;  /* 0x0000bb0009097a20 */ /* 0x000fe40000410000 */
[----:B------:R-:W-:Y:S01]  /*3170*/  FMUL.FTZ R10, R10, c[0x0][0x2ec] ;  /* 0x0000bb000a0a7a20 */ /* 0x000fe20000410000 */
[----:B------:R-:W-:Y:S01]  /*3180*/  MUFU.TANH R154, R8 ;  /* 0x00000008009a7308 */ /* 0x000fe20000002400 */
[----:B------:R-:W-:Y:S01]  /*3190*/  FMUL.FTZ R11, R11, c[0x0][0x2ec] ;  /* 0x0000bb000b0b7a20 */ /* 0x000fe20000410000 */
[----:B------:R-:W-:Y:S01]  /*31a0*/  HMMA.16816.F32 R12, R16, R78, R12 ;  /* 0x0000004e100c723c */ /* 0x000fe2000000180c */
[----:B-1----:R-:W-:-:S05]  /*31b0*/  FSEL R49, R7, -INF , !P2 ;  /* 0xff80000007317808 */ /* 0x002fca0005000000 */
[----:B------:R-:W-:Y:S01]  /*31c0*/  MUFU.TANH R155, R9 ;  /* 0x00000009009b7308 */ /* 0x000fe20000002400 */
[----:B--2---:R-:W-:Y:S02]  /*31d0*/  FSEL R48, R25, -INF , !P0 ;  /* 0xff80000019307808 */ /* 0x004fe40004000000 */
[----:B------:R-:W-:-:S05]  /*31e0*/  FSEL R78, R145, -INF , !P4 ;  /* 0xff800000914e7808 */ /* 0x000fca0006000000 */
[----:B------:R-:W-:Y:S08]  /*31f0*/  MUFU.TANH R162, R10 ;  /* 0x0000000a00a27308 */ /* 0x000ff00000002400 */
[----:B------:R1:W-:Y:S02]  /*3200*/  MUFU.TANH R163, R11 ;  /* 0x0000000b00a37308 */ /* 0x0003e40000002400 */
[----:B------:R-:W-:-:S02]  /*3210*/  FMUL.FTZ R12, R12, c[0x0][0x2ec] ;  /* 0x0000bb000c0c7a20 */ /* 0x000fc40000410000 */
[----:B------:R-:W-:Y:S02]  /*3220*/  FMUL.FTZ R14, R14, c[0x0][0x2ec] ;  /* 0x0000bb000e0e7a20 */ /* 0x000fe40000410000 */
[----:B------:R-:W-:Y:S02]  /*3230*/  FMUL.FTZ R13, R13, c[0x0][0x2ec] ;  /* 0x0000bb000d0d7a20 */ /* 0x000fe40000410000 */
[----:B------:R-:W2:Y:S01]  /*3240*/  MUFU.TANH R6, R34 ;  /* 0x0000002200067308 */ /* 0x000ea20000002400 */
[----:B------:R-:W-:Y:S01]  /*3250*/  FMUL.FTZ R15, R15, c[0x0][0x2ec] ;  /* 0x0000bb000f0f7a20 */ /* 0x000fe20000410000 */
[----:B-1----:R-:W-:Y:S06]  /*3260*/  HMMA.16816.F32 R8, R20, R98, RZ ;  /* 0x000000621408723c */ /* 0x002fec00000018ff */
[----:B------:R-:W1:Y:S01]  /*3270*/  MUFU.TANH R3, R35 ;  /* 0x0000002300037308 */ /* 0x000e620000002400 */
[----:B------:R-:W-:-:S02]  /*3280*/  FSEL R99, R44, -INF , !P2 ;  /* 0xff8000002c637808 */ /* 0x000fc40005000000 */
[----:B--2---:R-:W-:-:S05]  /*3290*/  FSEL R80, R6, -INF , !P2 ;  /* 0xff80000006507808 */ /* 0x004fca0005000000 */
[----:B------:R-:W-:Y:S01]  /*32a0*/  MUFU.TANH R12, R12 ;  /* 0x0000000c000c7308 */ /* 0x000fe20000002400 */
[-C--:B------:R-:W-:Y:S02]  /*32b0*/  ISETP.GE.AND P2, PT, R2, R24.reuse, PT ;  /* 0x000000180200720c */ /* 0x080fe40003f46270 */
[----:B------:R-:W-:Y:S02]  /*32c0*/  IADD3 R2, R0, 0x28, RZ ;  /* 0x0000002800027810 */ /* 0x000fe40007ffe0ff */
[----:B------:R-:W-:Y:S02]  /*32d0*/  FSEL R98, R45, -INF , !P0 ;  /* 0xff8000002d627808 */ /* 0x000fe40004000000 */
[----:B-1----:R-:W-:Y:S01]  /*32e0*/  FSEL R79, R3, -INF , !P0 ;  /* 0xff800000034f7808 */ /* 0x002fe20004000000 */
[----:B------:R-:W1:Y:S01]  /*32f0*/  MUFU.TANH R14, R14 ;  /* 0x0000000e000e7308 */ /* 0x000e620000002400 */
[----:B------:R-:W-:Y:S02]  /*3300*/  ISETP.GE.AND P0, PT, R2, R24, PT ;  /* 0x000000180200720c */ /* 0x000fe40003f06270 */
[----:B------:R-:W-:-:S02]  /*3310*/  IADD3 R2, R0, 0x29, RZ ;  /* 0x0000002900027810 */ /* 0x000fc40007ffe0ff */
[----:B------:R-:W-:Y:S01]  /*3320*/  FSEL R44, R153, -INF , !P5 ;  /* 0xff800000992c7808 */ /* 0x000fe20006800000 */
[----:B------:R-:W-:Y:S01]  /*3330*/  HMMA.16816.F32 R32, R16, R110, R8 ;  /* 0x0000006e1020723c */ /* 0x000fe20000001808 */
[----:B------:R-:W-:Y:S01]  /*3340*/  ISETP.GE.AND P1, PT, R2, R24, PT ;  /* 0x000000180200720c */ /* 0x000fe20003f26270 */
[----:B------:R-:W2:Y:S01]  /*3350*/  MUFU.TANH R13, R13 ;  /* 0x0000000d000d7308 */ /* 0x000ea20000002400 */
[----:B------:R-:W-:Y:S02]  /*3360*/  IADD3 R2, R0, 0x30, RZ ;  /* 0x0000003000027810 */ /* 0x000fe40007ffe0ff */
[----:B------:R-:W-:Y:S02]  /*3370*/  FSEL R105, R138, -INF , !P2 ;  /* 0xff8000008a697808 */ /* 0x000fe40005000000 */
[----:B------:R-:W-:Y:S01]  /*3380*/  FSEL R69, R157, -INF , !P2 ;  /* 0xff8000009d457808 */ /* 0x000fe20005000000 */
[----:B------:R-:W-:Y:S01]  /*3390*/  HMMA.16816.F32 R8, R20, R86, RZ ;  /* 0x000000561408723c */ /* 0x000fe200000018ff */
[----:B------:R-:W-:Y:S01]  /*33a0*/  FSEL R43, R168, -INF , !P2 ;  /* 0xff800000a82b7808 */ /* 0x000fe20005000000 */
[----:B------:R-:W3:Y:S01]  /*33b0*/  MUFU.TANH R15, R15 ;  /* 0x0000000f000f7308 */ /* 0x000ee20000002400 */
[----:B-1----:R-:W-:-:S02]  /*33c0*/  FSEL R73, R14, -INF , !P3 ;  /* 0xff8000000e497808 */ /* 0x002fc40005800000 */
[----:B------:R-:W-:Y:S02]  /*33d0*/  FSEL R109, R109, -INF , !P0 ;  /* 0xff8000006d6d7808 */ /* 0x000fe40004000000 */
[----:B------:R-:W-:Y:S02]  /*33e0*/  FSEL R87, R53, -INF , !P3 ;  /* 0xff80000035577808 */ /* 0x000fe40005800000 */
[----:B------:R-:W-:Y:S01]  /*33f0*/  FSEL R86, R56, -INF , !P6 ;  /* 0xff80000038567808 */ /* 0x000fe20007000000 */
[----:B------:R1:W-:Y:S01]  /*3400*/  MUFU.TANH R134, R37 ;  /* 0x0000002500867308 */ /* 0x0003e20000002400 */
[----:B--2---:R-:W-:Y:S02]  /*3410*/  FSEL R45, R13, -INF , !P6 ;  /* 0xff8000000d2d7808 */ /* 0x004fe40007000000 */
[----:B------:R-:W-:-:S03]  /*3420*/  FSEL R108, R108, -INF , !P1 ;  /* 0xff8000006c6c7808 */ /* 0x000fc60004800000 */
[----:B------:R-:W-:Y:S02]  /*3430*/  FMUL.FTZ R32, R32, c[0x0][0x2ec] ;  /* 0x0000bb0020207a20 */ /* 0x000fe40000410000 */
[----:B------:R-:W-:Y:S01]  /*3440*/  FMUL.FTZ R34, R34, c[0x0][0x2ec] ;  /* 0x0000bb0022227a20 */ /* 0x000fe20000410000 */
[----:B---3--:R-:W-:Y:S01]  /*3450*/  FSEL R72, R15, -INF , !P6 ;  /* 0xff8000000f487808 */ /* 0x008fe20007000000 */
[----:B------:R-:W-:Y:S01]  /*3460*/  FMUL.FTZ R33, R33, c[0x0][0x2ec] ;  /* 0x0000bb0021217a20 */ /* 0x000fe20000410000 */
[----:B------:R-:W-:Y:S01]  /*3470*/  MUFU.TANH R150, R39 ;  /* 0x0000002700967308 */ /* 0x000fe20000002400 */
[----:B------:R-:W-:Y:S02]  /*3480*/  FMUL.FTZ R35, R35, c[0x0][0x2ec] ;  /* 0x0000bb0023237a20 */ /* 0x000fe40000410000 */
[----:B------:R-:W-:Y:S01]  /*3490*/  HMMA.16816.F32 R28, R16, R102, R8 ;  /* 0x00000066101c723c */ /* 0x000fe20000001808 */
[----:B-1----:R-:W-:Y:S02]  /*34a0*/  FSEL R37, R156, -INF , !P4 ;  /* 0xff8000009c257808 */ /* 0x002fe40006000000 */
[----:B------:R-:W-:-:S02]  /*34b0*/  ISETP.GE.AND P4, PT, R2, R24, PT ;  /* 0x000000180200720c */ /* 0x000fc40003f86270 */
[----:B------:R-:W-:Y:S01]  /*34c0*/  MUFU.TANH R32, R32 ;  /* 0x0000002000207308 */ /* 0x000fe20000002400 */
[----:B------:R-:W-:Y:S02]  /*34d0*/  IADD3 R2, R0, 0x31, RZ ;  /* 0x0000003100027810 */ /* 0x000fe40007ffe0ff */
[----:B------:R-:W-:Y:S01]  /*34e0*/  HMMA.16816.F32 R8, R20, R94, RZ ;  /* 0x0000005e1408723c */ /* 0x000fe200000018ff */
[----:B------:R-:W-:Y:S02]  /*34f0*/  FSEL R102, R128, -INF , !P5 ;  /* 0xff80000080667808 */ /* 0x000fe40006800000 */
[----:B------:R-:W-:Y:S02]  /*3500*/  FSEL R103, R142, -INF , !P2 ;  /* 0xff8000008e677808 */ /* 0x000fe40005000000 */
[----:B------:R-:W1:Y:S01]  /*3510*/  MUFU.TANH R34, R34 ;  /* 0x0000002200227308 */ /* 0x000e620000002400 */
[----:B------:R-:W-:Y:S02]  /*3520*/  FSEL R112, R137, -INF , !P4 ;  /* 0xff80000089707808 */ /* 0x000fe40006000000 */
[----:B------:R-:W-:-:S02]  /*3530*/  FSEL R95, R46, -INF , !P3 ;  /* 0xff8000002e5f7808 */ /* 0x000fc40005800000 */
[----:B------:R-:W-:Y:S02]  /*3540*/  FSEL R46, R12, -INF , !P3 ;  /* 0xff8000000c2e7808 */ /* 0x000fe40005800000 */
[-C--:B------:R-:W-:Y:S01]  /*3550*/  ISETP.GE.AND P3, PT, R2, R24.reuse, PT ;  /* 0x000000180200720c */ /* 0x080fe20003f66270 */
[----:B------:R-:W-:Y:S01]  /*3560*/  MUFU.TANH R33, R33 ;  /* 0x0000002100217308 */ /* 0x000fe20000002400 */
[----:B------:R-:W-:Y:S02]  /*3570*/  IADD3 R2, R0, 0x38, RZ ;  /* 0x0000003800027810 */ /* 0x000fe40007ffe0ff */
[----:B------:R-:W-:Y:S01]  /*3580*/  FSEL R94, R52, -INF , !P6 ;  /* 0xff800000345e7808 */ /* 0x000fe20007000000 */
[----:B------:R-:W-:Y:S01]  /*3590*/  FMUL.FTZ R28, R28, c[0x0][0x2ec] ;  /* 0x0000bb001c1c7a20 */ /* 0x000fe20000410000 */
[-C--:B------:R-:W-:Y:S01]  /*35a0*/  ISETP.GE.AND P6, PT, R2, R24.reuse, PT ;  /* 0x000000180200720c */ /* 0x080fe20003fc6270 */
[----:B------:R-:W-:Y:S01]  /*35b0*/  FMUL.FTZ R30, R30, c[0x0][0x2ec] ;  /* 0x0000bb001e1e7a20 */ /* 0x000fe20000410000 */
[----:B------:R-:W-:Y:S01]  /*35c0*/  IADD3 R2, R0, 0x39, RZ ;  /* 0x0000003900027810 */ /* 0x000fe20007ffe0ff */
[----:B------:R-:W2:Y:S01]  /*35d0*/  MUFU.TANH R35, R35 ;  /* 0x0000002300237308 */ /* 0x000ea20000002400 */
[----:B-1----:R-:W-:Y:S01]  /*35e0*/  FSEL R65, R34, -INF , !P0 ;  /* 0xff80000022417808 */ /* 0x002fe20004000000 */
[----:B------:R-:W-:Y:S01]  /*35f0*/  FMUL.FTZ R29, R29, c[0x0][0x2ec] ;  /* 0x0000bb001d1d7a20 */ /* 0x000fe20000410000 */
[----:B------:R-:W-:Y:S01]  /*3600*/  HMMA.16816.F32 R12, R16, R74, R8 ;  /* 0x0000004a100c723c */ /* 0x000fe20000001808 */
[----:B------:R-:W-:Y:S01]  /*3610*/  ISETP.GE.AND P5, PT, R2, R24, PT ;  /* 0x000000180200720c */ /* 0x000fe20003fa6270 */
[----:B------:R-:W-:Y:S01]  /*3620*/  FMUL.FTZ R31, R31, c[0x0][0x2ec] ;  /* 0x0000bb001f1f7a20 */ /* 0x000fe20000410000 */
[----:B------:R-:W-:-:S02]  /*3630*/  IADD3 R2, R0, 0x40, RZ ;  /* 0x0000004000027810 */ /* 0x000fc40007ffe0ff */
[----:B------:R-:W-:Y:S01]  /*3640*/  FSEL R42, R32, -INF , !P0 ;  /* 0xff800000202a7808 */ /* 0x000fe20004000000 */
[----:B------:R-:W-:Y:S01]  /*3650*/  MUFU.TANH R7, R28 ;  /* 0x0000001c00077308 */ /* 0x000fe20000002400 */
[----:B------:R-:W-:Y:S01]  /*3660*/  ISETP.GE.AND P2, PT, R2, R24, PT ;  /* 0x000000180200720c */ /* 0x000fe20003f46270 */
[----:B------:R-:W-:Y:S01]  /*3670*/  HMMA.16816.F32 R8, R20, R66, RZ ;  /* 0x000000421408723c */ /* 0x000fe200000018ff */
[----:B------:R-:W-:Y:S02]  /*3680*/  IADD3 R2, R0, 0x41, RZ ;  /* 0x0000004100027810 */ /* 0x000fe40007ffe0ff */
[----:B------:R-:W-:Y:S02]  /*3690*/  FSEL R75, R60, -INF , !P1 ;  /* 0xff8000003c4b7808 */ /* 0x000fe40004800000 */
[----:B--2---:R-:W-:Y:S01]  /*36a0*/  FSEL R64, R35, -INF , !P1 ;  /* 0xff80000023407808 */ /* 0x004fe20004800000 */
[----:B------:R-:W1:Y:S01]  /*36b0*/  MUFU.TANH R5, R30 ;  /* 0x0000001e00057308 */ /* 0x000e620000002400 */
[----:B------:R-:W-:-:S02]  /*36c0*/  FSEL R66, R57, -INF , !P0 ;  /* 0xff80000039427808 */ /* 0x000fc40004000000 */
[-C--:B------:R-:W-:Y:S02]  /*36d0*/  ISETP.GE.AND P0, PT, R2, R24.reuse, PT ;  /* 0x000000180200720c */ /* 0x080fe40003f06270 */
[----:B------:R-:W-:Y:S02]  /*36e0*/  IADD3 R2, R0, 0x48, RZ ;  /* 0x0000004800027810 */ /* 0x000fe40007ffe0ff */
[----:B------:R-:W-:Y:S01]  /*36f0*/  FSEL R41, R33, -INF , !P1 ;  /* 0xff80000021297808 */ /* 0x000fe20004800000 */
[----:B------:R-:W-:Y:S01]  /*3700*/  MUFU.TANH R6, R29 ;  /* 0x0000001d00067308 */ /* 0x000fe20000002400 */
[-C--:B------:R-:W-:Y:S01]  /*3710*/  ISETP.GE.AND P1, PT, R2, R24.reuse, PT ;  /* 0x000000180200720c */ /* 0x080fe20003f26270 */
[----:B------:R-:W-:Y:S01]  /*3720*/  FMUL.FTZ R12, R12, c[0x0][0x2ec] ;  /* 0x0000bb000c0c7a20 */ /* 0x000fe20000410000 */
[----:B------:R-:W-:Y:S01]  /*3730*/  IADD3 R2, R0, 0x49, RZ ;  /* 0x0000004900027810 */ /* 0x000fe20007ffe0ff */
[----:B------:R-:W-:Y:S01]  /*3740*/  FMUL.FTZ R14, R14, c[0x0][0x2ec] ;  /* 0x0000bb000e0e7a20 */ /* 0x000fe20000410000 */
[----:B------:R-:W-:Y:S01]  /*3750*/  FSEL R110, R141, -INF , !P4 ;  /* 0xff8000008d6e7808 */ /* 0x000fe20006000000 */
[----:B------:R-:W-:Y:S01]  /*3760*/  FMUL.FTZ R13, R13, c[0x0][0x2ec] ;  /* 0x0000bb000d0d7a20 */ /* 0x000fe20000410000 */
[----:B------:R-:W-:Y:S01]  /*3770*/  FSEL R61, R159, -INF , !P4 ;  /* 0xff8000009f3d7808 */ /* 0x000fe20006000000 */
[----:B------:R2:W3:Y:S01]  /*3780*/  MUFU.TANH R3, R31 ;  /* 0x0000001f00037308 */ /* 0x0004e20000002400 */
[----:B------:R-:W-:Y:S01]  /*3790*/  FSEL R40, R167, -INF , !P4 ;  /* 0xff800000a7287808 */ /* 0x000fe20006000000 */
        /* <DEDUP_REMOVED lines=9> */
[----:B--2---:R-:W-:Y:S01]  /*3830*/  HMMA.16816.F32 R28, R16, R90, R8 ;  /* 0x0000005a101c723c */ /* 0x004fe20000001808 */
[----:B------:R-:W-:Y:S01]  /*3840*/  IADD3 R2, R0, 0x51, RZ ;  /* 0x0000005100027810 */ /* 0x000fe20007ffe0ff */
[----:B------:R-:W-:Y:S01]  /*3850*/  MUFU.TANH R12, R12 ;  /* 0x0000000c000c7308 */ /* 0x000fe20000002400 */
[----:B------:R-:W-:-:S02]  /*3860*/  FSEL R114, R114, -INF , !P6 ;  /* 0xff80000072727808 */ /* 0x000fc40007000000 */
[----:B-1----:R-:W-:Y:S02]  /*3870*/  FSEL R59, R5, -INF , !P6 ;  /* 0xff800000053b7808 */ /* 0x002fe40007000000 */
[----:B------:R-:W-:Y:S01]  /*3880*/  FSEL R91, R116, -INF , !P6 ;  /* 0xff800000745b7808 */ /* 0x000fe20007000000 */
[C---:B------:R-:W-:Y:S01]  /*3890*/  HMMA.16816.F32 R8, R20.reuse, R70, RZ ;  /* 0x000000461408723c */ /* 0x040fe200000018ff */
[----:B----4-:R-:W-:Y:S01]  /*38a0*/  FSEL R36, R7, -INF , !P6 ;  /* 0xff80000007247808 */ /* 0x010fe20007000000 */
[----:B------:R-:W1:Y:S01]  /*38b0*/  MUFU.TANH R14, R14 ;  /* 0x0000000e000e7308 */ /* 0x000e620000002400 */
[----:B------:R-:W-:Y:S02]  /*38c0*/  ISETP.GE.AND P6, PT, R2, R24, PT ;  /* 0x000000180200720c */ /* 0x000fe40003fc6270 */
[----:B------:R-:W-:Y:S02]  /*38d0*/  IADD3 R2, R0, 0x58, RZ ;  /* 0x0000005800027810 */ /* 0x000fe40007ffe0ff */
[----:B------:R-:W-:Y:S01]  /*38e0*/  FSEL R115, R115, -INF , !P5 ;  /* 0xff80000073737808 */ /* 0x000fe20006800000 */
[----:B------:R-:W-:Y:S01]  /*38f0*/  HMMA.16816.F32 R20, R20, R62, RZ ;  /* 0x0000003e1414723c */ /* 0x000fe200000018ff */
[----:B------:R-:W-:Y:S01]  /*3900*/  FSEL R90, R117, -INF , !P5 ;  /* 0xff800000755a7808 */ /* 0x000fe20006800000 */
[----:B------:R-:W-:Y:S01]  /*3910*/  MUFU.TANH R13, R13 ;  /* 0x0000000d000d7308 */ /* 0x000fe20000002400 */
[----:B---3--:R-:W-:-:S02]  /*3920*/  FSEL R58, R3, -INF , !P5 ;  /* 0xff800000033a7808 */ /* 0x008fc40006800000 */
[----:B------:R-:W-:Y:S02]  /*3930*/  FSEL R35, R6, -INF , !P5 ;  /* 0xff80000006237808 */ /* 0x000fe40006800000 */
[-C--:B------:R-:W-:Y:S01]  /*3940*/  ISETP.GE.AND P5, PT, R2, R24.reuse, PT ;  /* 0x000000180200720c */ /* 0x080fe20003fa6270 */
[----:B------:R-:W-:Y:S01]  /*3950*/  FMUL.FTZ R28, R28, c[0x0][0x2ec] ;  /* 0x0000bb001c1c7a20 */ /* 0x000fe20000410000 */
[----:B------:R-:W-:Y:S01]  /*3960*/  IADD3 R2, R0, 0x59, RZ ;  /* 0x0000005900027810 */ /* 0x000fe20007ffe0ff */
[----:B------:R-:W2:Y:S01]  /*3970*/  MUFU.TANH R15, R15 ;  /* 0x0000000f000f7308 */ /* 0x000ea20000002400 */
[----:B------:R-:W-:Y:S01]  /*3980*/  FSEL R119, R146, -INF , !P2 ;  /* 0xff80000092777808 */ /* 0x000fe20005000000 */
[----:B------:R-:W-:Y:S01]  /*3990*/  FMUL.FTZ R30, R30, c[0x0][0x2ec] ;  /* 0x0000bb001e1e7a20 */ /* 0x000fe20000410000 */
[----:B------:R-:W-:Y:S01]  /*39a0*/  FSEL R116, R151, -INF , !P2 ;  /* 0xff80000097747808 */ /* 0x000fe20005000000 */
[----:B------:R-:W-:Y:S01]  /*39b0*/  FMUL.FTZ R29, R29, c[0x0][0x2ec] ;  /* 0x0000bb001d1d7a20 */ /* 0x000fe20000410000 */
[----:B------:R-:W-:Y:S01]  /*39c0*/  FSEL R57, R174, -INF , !P2 ;  /* 0xff800000ae397808 */ /* 0x000fe20005000000 */
[----:B------:R-:W-:Y:S01]  /*39d0*/  HMMA.16816.F32 R8, R16, R106, R8 ;  /* 0x0000006a1008723c */ /* 0x000fe20000001808 */
[----:B------:R-:W-:Y:S01]  /*39e0*/  FSEL R34, R177, -INF , !P2 ;  /* 0xff800000b1227808 */ /* 0x000fe20005000000 */
[----:B------:R3:W-:Y:S01]  /*39f0*/  MUFU.TANH R148, R38 ;  /* 0x0000002600947308 */ /* 0x0007e20000002400 */
[----:B------:R-:W-:Y:S01]  /*3a00*/  ISETP.GE.AND P2, PT, R2, R24, PT ;  /* 0x000000180200720c */ /* 0x000fe20003f46270 */
[----:B------:R-:W-:Y:S01]  /*3a10*/  FMUL.FTZ R31, R31, c[0x0][0x2ec] ;  /* 0x0000bb001f1f7a20 */ /* 0x000fe20000410000 */
[----:B------:R-:W-:-:S02]  /*3a20*/  IADD3 R2, R0, 0x60, RZ ;  /* 0x0000006000027810 */ /* 0x000fc40007ffe0ff */
[----:B------:R-:W-:Y:S01]  /*3a30*/  FSEL R121, R149, -INF , !P0 ;  /* 0xff80000095797808 */ /* 0x000fe20004000000 */
[----:B------:R-:W-:Y:S01]  /*3a40*/  HMMA.16816.F32 R16, R16, R82, R20 ;  /* 0x000000521010723c */ /* 0x000fe20000001814 */
[----:B------:R-:W-:Y:S01]  /*3a50*/  FSEL R117, R166, -INF , !P0 ;  /* 0xff800000a6757808 */ /* 0x000fe20004000000 */
[----:B------:R-:W-:Y:S01]  /*3a60*/  MUFU.TANH R28, R28 ;  /* 0x0000001c001c7308 */ /* 0x000fe20000002400 */
[----:B------:R-:W-:Y:S02]  /*3a70*/  FSEL R56, R180, -INF , !P0 ;  /* 0xff800000b4387808 */ /* 0x000fe40004000000 */
[----:B------:R-:W-:Y:S02]  /*3a80*/  FSEL R33, R191, -INF , !P0 ;  /* 0xff800000bf217808 */ /* 0x000fe40004000000 */
[----:B------:R-:W-:Y:S02]  /*3a90*/  ISETP.GE.AND P0, PT, R2, R24, PT ;  /* 0x000000180200720c */ /* 0x000fe40003f06270 */
[----:B------:R-:W-:Y:S01]  /*3aa0*/  IADD3 R2, R0, 0x61, RZ ;  /* 0x0000006100027810 */ /* 0x000fe20007ffe0ff */
[----:B---3--:R-:W-:Y:S01]  /*3ab0*/  IMAD R38, R27, 0x20, R26 ;  /* 0x000000201b267824 */ /* 0x008fe200078e021a */
[----:B------:R-:W-:Y:S01]  /*3ac0*/  FSEL R118, R118, -INF , !P1 ;  /* 0xff80000076767808 */ /* 0x000fe20004800000 */
[----:B------:R-:W3:Y:S01]  /*3ad0*/  MUFU.TANH R30, R30 ;  /* 0x0000001e001e7308 */ /* 0x000ee20000002400 */
[----:B------:R-:W-:-:S02]  /*3ae0*/  FSEL R107, R120, -INF , !P1 ;  /* 0xff800000786b7808 */ /* 0x000fc40004800000 */
[----:B-1----:R-:W-:Y:S01]  /*3af0*/  FSEL R55, R14, -INF , !P1 ;  /* 0xff8000000e377808 */ /* 0x002fe20004800000 */
[----:B------:R-:W-:Y:S01]  /*3b00*/  FMUL.FTZ R3, R10, c[0x0][0x2ec] ;  /* 0x0000bb000a037a20 */ /* 0x000fe20000410000 */
[----:B------:R-:W-:Y:S01]  /*3b10*/  FSEL R32, R12, -INF , !P1 ;  /* 0xff8000000c207808 */ /* 0x000fe20004800000 */
[----:B------:R-:W-:Y:S01]  /*3b20*/  FMUL.FTZ R8, R8, c[0x0][0x2ec] ;  /* 0x0000bb0008087a20 */ /* 0x000fe20000410000 */
[-C--:B------:R-:W-:Y:S01]  /*3b30*/  ISETP.GE.AND P1, PT, R2, R24.reuse, PT ;  /* 0x000000180200720c */ /* 0x080fe20003f26270 */
[----:B------:R-:W-:Y:S01]  /*3b40*/  MUFU.TANH R29, R29 ;  /* 0x0000001d001d7308 */ /* 0x000fe20000002400 */
[----:B------:R-:W-:Y:S01]  /*3b50*/  IADD3 R2, R0, 0x70, RZ ;  /* 0x0000007000027810 */ /* 0x000fe20007ffe0ff */
[----:B------:R-:W-:Y:S01]  /*3b60*/  FMUL.FTZ R5, R9, c[0x0][0x2ec] ;  /* 0x0000bb0009057a20 */ /* 0x000fe20000410000 */
[----:B------:R-:W-:Y:S01]  /*3b70*/  FSEL R124, R124, -INF , !P4 ;  /* 0xff8000007c7c7808 */ /* 0x000fe20006000000 */
[----:B------:R-:W-:Y:S01]  /*3b80*/  FMUL.FTZ R16, R16, c[0x0][0x2ec] ;  /* 0x0000bb0010107a20 */ /* 0x000fe20000410000 */
[----:B------:R-:W-:Y:S01]  /*3b90*/  FSEL R106, R122, -INF , !P4 ;  /* 0xff8000007a6a7808 */ /* 0x000fe20006000000 */
[----:B------:R-:W-:Y:S01]  /*3ba0*/  FMUL.FTZ R18, R18, c[0x0][0x2ec] ;  /* 0x0000bb0012127a20 */ /* 0x000fe20000410000 */
[----:B--2---:R-:W-:Y:S01]  /*3bb0*/  FSEL R54, R15, -INF , !P4 ;  /* 0xff8000000f367808 */ /* 0x004fe20006000000 */
[----:B------:R-:W1:Y:S01]  /*3bc0*/  MUFU.TANH R31, R31 ;  /* 0x0000001f001f7308 */ /* 0x000e620000002400 */
[----:B------:R-:W-:Y:S01]  /*3bd0*/  FSEL R27, R13, -INF , !P4 ;  /* 0xff8000000d1b7808 */ /* 0x000fe20006000000 */
[----:B------:R-:W-:Y:S01]  /*3be0*/  FMUL.FTZ R17, R17, c[0x0][0x2ec] ;  /* 0x0000bb0011117a20 */ /* 0x000fe20000410000 */
[----:B------:R-:W-:-:S02]  /*3bf0*/  ISETP.GE.AND P4, PT, R2, R24, PT ;  /* 0x000000180200720c */ /* 0x000fc40003f86270 */
[----:B------:R-:W-:Y:S02]  /*3c00*/  IADD3 R2, R0, 0x71, RZ ;  /* 0x0000007100027810 */ /* 0x000fe40007ffe0ff */
[----:B------:R-:W-:Y:S01]  /*3c10*/  FSEL R128, R158, -INF , !P3 ;  /* 0xff8000009e807808 */ /* 0x000fe20005800000 */
[----:B------:R2:W4:Y:S01]  /*3c20*/  MUFU.TANH R6, R3 ;  /* 0x0000000300067308 */ /* 0x0005220000002400 */
[----:B------:R-:W-:Y:S02]  /*3c30*/  FSEL R125, R165, -INF , !P3 ;  /* 0xff800000a57d7808 */ /* 0x000fe40005800000 */
[----:B------:R-:W-:Y:S02]  /*3c40*/  FSEL R53, R182, -INF , !P3 ;  /* 0xff800000b6357808 */ /* 0x000fe40005800000 */
[----:B------:R-:W-:Y:S02]  /*3c50*/  FSEL R26, R190, -INF , !P3 ;  /* 0xff800000be1a7808 */ /* 0x000fe40005800000 */
[----:B------:R-:W-:Y:S01]  /*3c60*/  ISETP.GE.AND P3, PT, R2, R24, PT ;  /* 0x000000180200720c */ /* 0x000fe20003f66270 */
[----:B------:R-:W5:Y:S01]  /*3c70*/  MUFU.TANH R8, R8 ;  /* 0x0000000800087308 */ /* 0x000f620000002400 */
[----:B------:R-:W-:-:S02]  /*3c80*/  IADD3 R2, R0, 0x68, RZ ;  /* 0x0000006800027810 */ /* 0x000fc40007ffe0ff */
[----:B------:R-:W-:Y:S02]  /*3c90*/  FSEL R127, R175, -INF , !P6 ;  /* 0xff800000af7f7808 */ /* 0x000fe40007000000 */
[----:B------:R-:W-:Y:S02]  /*3ca0*/  FSEL R120, R179, -INF , !P6 ;  /* 0xff800000b3787808 */ /* 0x000fe40007000000 */
[----:B------:R-:W-:Y:S01]  /*3cb0*/  FSEL R52, R193, -INF , !P6 ;  /* 0xff800000c1347808 */ /* 0x000fe20007000000 */
[----:B--2---:R-:W-:Y:S01]  /*3cc0*/  FMUL.FTZ R3, R11, c[0x0][0x2ec] ;  /* 0x0000bb000b037a20 */ /* 0x004fe20000410000 */
[----:B------:R-:W-:Y:S01]  /*3cd0*/  FSEL R25, R196, -INF , !P6 ;  /* 0xff800000c4197808 */ /* 0x000fe20007000000 */
[----:B------:R-:W-:Y:S01]  /*3ce0*/  MUFU.TANH R5, R5 ;  /* 0x0000000500057308 */ /* 0x000fe20000002400 */
[----:B------:R-:W-:Y:S02]  /*3cf0*/  ISETP.GE.AND P6, PT, R2, R24, PT ;  /* 0x000000180200720c */ /* 0x000fe40003fc6270 */
[----:B------:R-:W-:-:S02]  /*3d00*/  IADD3 R2, R0, 0x69, RZ ;  /* 0x0000006900027810 */ /* 0x000fc40007ffe0ff */
[----:B------:R-:W-:Y:S02]  /*3d10*/  FSEL R129, R129, -INF , !P5 ;  /* 0xff80000081817808 */ /* 0x000fe40006800000 */
[----:B------:R-:W-:Y:S01]  /*3d20*/  FSEL R123, R123, -INF , !P5 ;  /* 0xff8000007b7b7808 */ /* 0x000fe20006800000 */
[----:B------:R-:W2:Y:S01]  /*3d30*/  MUFU.TANH R3, R3 ;  /* 0x0000000300037308 */ /* 0x000ea20000002400 */
[----:B---3--:R-:W-:Y:S02]  /*3d40*/  FSEL R62, R30, -INF , !P5 ;  /* 0xff8000001e3e7808 */ /* 0x008fe40006800000 */
[----:B------:R-:W-:Y:S02]  /*3d50*/  FSEL R28, R28, -INF , !P5 ;  /* 0xff8000001c1c7808 */ /* 0x000fe40006800000 */
[----:B------:R-:W-:Y:S02]  /*3d60*/  ISETP.GE.AND P5, PT, R2, R24, PT ;  /* 0x000000180200720c */ /* 0x000fe40003fa6270 */
[----:B------:R-:W-:Y:S01]  /*3d70*/  IADD3 R2, R0, 0x78, RZ ;  /* 0x0000007800027810 */ /* 0x000fe20007ffe0ff */
[----:B------:R-:W-:Y:S01]  /*3d80*/  MUFU.TANH R16, R16 ;  /* 0x0000001000107308 */ /* 0x000fe20000002400 */
[----:B------:R-:W-:-:S02]  /*3d90*/  FSEL R130, R130, -INF , !P2 ;  /* 0xff80000082827808 */ /* 0x000fc40005000000 */
[----:B------:R-:W-:Y:S02]  /*3da0*/  FSEL R122, R131, -INF , !P2 ;  /* 0xff800000837a7808 */ /* 0x000fe40005000000 */
[----:B-1----:R-:W-:Y:S02]  /*3db0*/  FSEL R74, R31, -INF , !P2 ;  /* 0xff8000001f4a7808 */ /* 0x002fe40005000000 */
[----:B------:R-:W-:Y:S01]  /*3dc0*/  FSEL R29, R29, -INF , !P2 ;  /* 0xff8000001d1d7808 */ /* 0x000fe20005000000 */
[----:B------:R-:W1:Y:S01]  /*3dd0*/  MUFU.TANH R18, R18 ;  /* 0x0000001200127308 */ /* 0x000e620000002400 */
[----:B------:R-:W-:Y:S01]  /*3de0*/  ISETP.GE.AND P2, PT, R2, R24, PT ;  /* 0x000000180200720c */ /* 0x000fe20003f46270 */
[----:B------:R-:W-:Y:S01]  /*3df0*/  FMUL.FTZ R2, R19, c[0x0][0x2ec] ;  /* 0x0000bb0013027a20 */ /* 0x000fe20000410000 */
[----:B------:R-:W-:Y:S02]  /*3e00*/  FSEL R135, R164, -INF , !P0 ;  /* 0xff800000a4877808 */ /* 0x000fe40004000000 */
[----:B------:R-:W-:-:S02]  /*3e10*/  FSEL R131, R173, -INF , !P0 ;  /* 0xff800000ad837808 */ /* 0x000fc40004000000 */
[----:B------:R-:W-:Y:S01]  /*3e20*/  FSEL R82, R185, -INF , !P0 ;  /* 0xff800000b9527808 */ /* 0x000fe20004000000 */
[----:B------:R-:W-:Y:S01]  /*3e30*/  MUFU.TANH R17, R17 ;  /* 0x0000001100117308 */ /* 0x000fe20000002400 */
[----:B------:R-:W-:Y:S02]  /*3e40*/  FSEL R22, R194, -INF , !P0 ;  /* 0xff800000c2167808 */ /* 0x000fe40004000000 */
[----:B------:R-:W-:Y:S02]  /*3e50*/  ISETP.GE.AND P0, PT, R24, 0x81, PT ;  /* 0x000000811800780c */ /* 0x000fe40003f06270 */
[----:B------:R-:W-:Y:S02]  /*3e60*/  IADD3 R0, R0, 0x79, RZ ;  /* 0x0000007900007810 */ /* 0x000fe40007ffe0ff */
[----:B------:R-:W-:Y:S01]  /*3e70*/  FSEL R149, R172, -INF , !P1 ;  /* 0xff800000ac957808 */ /* 0x000fe20004800000 */
[----:B------:R-:W3:Y:S01]  /*3e80*/  MUFU.TANH R2, R2 ;  /* 0x0000000200027308 */ /* 0x000ee20000002400 */
[----:B------:R-:W-:-:S02]  /*3e90*/  FSEL R133, R176, -INF , !P1 ;  /* 0xff800000b0857808 */ /* 0x000fc40004800000 */
[----:B------:R-:W-:Y:S02]  /*3ea0*/  FSEL R83, R192, -INF , !P1 ;  /* 0xff800000c0537808 */ /* 0x000fe40004800000 */
[----:B------:R-:W-:Y:S02]  /*3eb0*/  FSEL R20, R195, -INF , !P1 ;  /* 0xff800000c3147808 */ /* 0x000fe40004800000 */
[----:B------:R-:W-:Y:S01]  /*3ec0*/  ISETP.GE.AND P1, PT, R0, R24, PT ;  /* 0x000000180000720c */ /* 0x000fe20003f26270 */
[----:B------:R-:W-:Y:S01]  /*3ed0*/  IMAD.IADD R0, R126, 0x1, R38 ;  /* 0x000000017e007824 */ /* 0x000fe200078e0226 */
[C---:B------:R-:W-:Y:S02]  /*3ee0*/  IADD3 R196, R189.reuse, 0x400, RZ ;  /* 0x00000400bdc47810 */ /* 0x040fe40007ffe0ff */
[C---:B------:R-:W-:Y:S02]  /*3ef0*/  IADD3 R195, R189.reuse, 0x800, RZ ;  /* 0x00000800bdc37810 */ /* 0x040fe40007ffe0ff */
        /* <DEDUP_REMOVED lines=21> */
[----:B----4-:R-:W-:Y:S02]  /*4050*/  FSEL R126, R6, -INF , !P6 ;  /* 0xff800000067e7808 */ /* 0x010fe40007000000 */
[----:B-----5:R-:W-:Y:S02]  /*4060*/  FSEL R15, R8, -INF , !P6 ;  /* 0xff800000080f7808 */ /* 0x020fe40007000000 */
[----:B--2---:R-:W-:Y:S02]  /*4070*/  FSEL R151, R3, -INF , !P5 ;  /* 0xff80000003977808 */ /* 0x004fe40006800000 */
[----:B------:R-:W-:-:S02]  /*4080*/  FSEL R19, R5, -INF , !P5 ;  /* 0xff80000005137808 */ /* 0x000fc40006800000 */
[----:B-1----:R-:W-:Y:S02]  /*4090*/  FSEL R165, R18, -INF , !P2 ;  /* 0xff80000012a57808 */ /* 0x002fe40005000000 */
[----:B------:R-:W-:Y:S02]  /*40a0*/  FSEL R16, R16, -INF , !P2 ;  /* 0xff80000010107808 */ /* 0x000fe40005000000 */
[----:B---3--:R-:W-:Y:S02]  /*40b0*/  FSEL R164, R2, -INF , !P1 ;  /* 0xff80000002a47808 */ /* 0x008fe40004800000 */
[----:B------:R-:W-:Y:S01]  /*40c0*/  FSEL R17, R17, -INF , !P1 ;  /* 0xff80000011117808 */ /* 0x000fe20004800000 */
        /* <DEDUP_REMOVED lines=50> */
.L_x_601:
[----:B------:R-:W-:Y:S05]  /*43f0*/  BSYNC B0 ;  /* 0x0000000000007941 */ /* 0x000fea0003800000 */
.L_x_600:
[----:B------:R-:W0:Y:S02]  /*4400*/  LDGDEPBAR ;  /* 0x00000000000079af */ /* 0x000e240000000000 */
.L_x_599:
[----:B------:R-:W-:Y:S02]  /*4410*/  FMNMX.FTZ R38, R51, R50, !PT ;  /* 0x0000003233267209 */ /* 0x000fe40007810000 */
[----:B------:R-:W-:Y:S02]  /*4420*/  SHF.L.U32 R185, R0, 0x1, RZ ;  /* 0x0000000100b97819 */ /* 0x000fe400000006ff */
        /* <DEDUP_REMOVED lines=31> */
[----:B--2---:R-:W2:Y:S02]  /*4620*/  SHFL.BFLY PT, R2, R38, 0x2, 0x1f ;  /* 0x0c401f0026027f89 */ /* 0x004ea400000e0000 */
[----:B--2---:R-:W-:-:S05]  /*4630*/  FMNMX.FTZ R38, R38, R2, !PT ;  /* 0x0000000226267209 */ /* 0x004fca0007810000 */
[----:B------:R-:W2:Y:S02]  /*4640*/  SHFL.BFLY PT, R2, R38, 0x1, 0x1f ;  /* 0x0c201f0026027f89 */ /* 0x000ea400000e0000 */
[----:B--2---:R-:W-:-:S04]  /*4650*/  FMNMX.FTZ R38, R38, R2, !PT ;  /* 0x0000000226267209 */ /* 0x004fc80007810000 */
[C---:B------:R-:W-:Y:S01]  /*4660*/  FSETP.NEU.FTZ.AND P1, PT, R38.reuse, -INF , PT ;  /* 0xff8000002600780b */ /* 0x040fe20003f3d000 */
[----:B------:R-:W-:-:S05]  /*4670*/  FMUL.FTZ R2, R38, c[0x0][0x23c] ;  /* 0x00008f0026027a20 */ /* 0x000fca0000410000 */
[----:B------:R-:W-:-:S05]  /*4680*/  FSEL R2, R2, RZ, P1 ;  /* 0x000000ff02027208 */ /* 0x000fca0000800000 */
[--C-:B------:R-:W-:Y:S02]  /*4690*/  FFMA.FTZ R3, R51, c[0x0][0x23c], -R2.reuse ;  /* 0x00008f0033037a23 */ /* 0x100fe40000010802 */
[--C-:B------:R-:W-:Y:S02]  /*46a0*/  FFMA.FTZ R5, R15, c[0x0][0x23c], -R2.reuse ;  /* 0x00008f000f057a23 */ /* 0x100fe40000010802 */
[----:B------:R2:W-:Y:S08]  /*46b0*/  MUFU.EX2 R218, R3 ;  /* 0x0000000300da7308 */ /* 0x0005f00000000800 */
[----:B------:R3:W-:Y:S01]  /*46c0*/  MUFU.EX2 R244, R5 ;  /* 0x0000000500f47308 */ /* 0x0007e20000000800 */
[----:B--2---:R-:W-:-:S07]  /*46d0*/  FFMA.FTZ R3, R50, c[0x0][0x23c], -R2 ;  /* 0x00008f0032037a23 */ /* 0x004fce0000010802 */
[----:B------:R2:W4:Y:S01]  /*46e0*/  MUFU.EX2 R217, R3 ;  /* 0x0000000300d97308 */ /* 0x0005220000000800 */
[----:B---3--:R-:W-:-:S07]  /*46f0*/  FFMA.FTZ R5, R19, c[0x0][0x23c], -R2 ;  /* 0x00008f0013057a23 */ /* 0x008fce0000010802 */
[----:B------:R3:W-:Y:S01]  /*4700*/  MUFU.EX2 R248, R5 ;  /* 0x0000000500f87308 */ /* 0x0007e20000000800 */
[----:B--2---:R-:W-:Y:S01]  /*4710*/  FFMA.FTZ R3, R49, c[0x0][0x23c], -R2 ;  /* 0x00008f0031037a23 */ /* 0x004fe20000010802 */
[----:B-1--4-:R-:W-:-:S06]  /*4720*/  F2FP.PACK_AB R12, R217, R218 ;  /* 0x000000dad90c723e */ /* 0x012fcc00000000ff */
[----:B------:R1:W-:Y:S01]  /*4730*/  MUFU.EX2 R219, R3 ;  /* 0x0000000300db7308 */ /* 0x0003e20000000800 */
[----:B---3--:R-:W-:-:S07]  /*4740*/  FFMA.FTZ R5, R21, c[0x0][0x23c], -R2 ;  /* 0x00008f0015057a23 */ /* 0x008fce0000010802 */
        /* <DEDUP_REMOVED lines=178> */
[--C-:B-1----:R-:W-:Y:S02]  /*5270*/  FFMA.FTZ R3, R69, c[0x0][0x23c], -R6.reuse ;  /* 0x00008f0045037a23 */ /* 0x102fe40000010806 */
[----:B------:R-:W-:Y:S04]  /*5280*/  HMMA.16816.F32 R68, R12, R22, RZ ;  /* 0x000000160c44723c */ /* 0x000fe800000018ff */
        /* <DEDUP_REMOVED lines=25> */
[----:B--2---:R-:W-:-:S07]  /*5420*/  FFMA.FTZ R7, R85, c[0x0][0x23c], -R5 ;  /* 0x00008f0055077a23 */ /* 0x004fce0000010805 */
[----:B------:R-:W2:Y:S01]  /*5430*/  MUFU.EX2 R175, R7 ;  /* 0x0000000700af7308 */ /* 0x000ea20000000800 */
[----:B---3--:R-:W-:-:S07]  /*5440*/  FFMA.FTZ R3, R58, c[0x0][0x23c], -R6 ;  /* 0x00008f003a037a23 */ /* 0x008fce0000010806 */
[----:B------:R3:W-:Y:S01]  /*5450*/  MUFU.EX2 R210, R3 ;  /* 0x0000000300d27308 */ /* 0x0007e20000000800 */
[----:B--2---:R-:W-:Y:S01]  /*5460*/  F2FP.PACK_AB R10, R175, R170 ;  /* 0x000000aaaf0a723e */ /* 0x004fe200000000ff */
[----:B---3--:R-:W-:-:S06]  /*5470*/  FFMA.FTZ R3, R57, c[0x0][0x23c], -R6 ;  /* 0x00008f0039037a23 */ /* 0x008fcc0000010806 */
[----:B------:R2:W-:Y:S02]  /*5480*/  MUFU.EX2 R211, R3 ;  /* 0x0000000300d37308 */ /* 0x0005e40000000800 */
[--C-:B--2---:R-:W-:Y:S02]  /*5490*/  FFMA.FTZ R3, R56, c[0x0][0x23c], -R6.reuse ;  /* 0x00008f0038037a23 */ /* 0x104fe40000010806 */
[----:B------:R-:W-:Y:S04]  /*54a0*/  HMMA.16816.F32 R56, R12, R18, RZ ;  /* 0x000000120c38723c */ /* 0x000fe800000018ff */
[----:B------:R2:W-:Y:S02]  /*54b0*/  MUFU.EX2 R214, R3 ;  /* 0x0000000300d67308 */ /* 0x0005e40000000800 */
[----:B--2---:R-:W-:-:S06]  /*54c0*/  FFMA.FTZ R3, R55, c[0x0][0x23c], -R6 ;  /* 0x00008f0037037a23 */ /* 0x004fcc0000010806 */
[----:B------:R2:W-:Y:S02]  /*54d0*/  MUFU.EX2 R213, R3 ;  /* 0x0000000300d57308 */ /* 0x0005e40000000800 */
[----:B--2---:R-:W-:-:S06]  /*54e0*/  FFMA.FTZ R3, R54, c[0x0][0x23c], -R6 ;  /* 0x00008f0036037a23 */ /* 0x004fcc0000010806 */
[----:B------:R2:W-:Y:S02]  /*54f0*/  MUFU.EX2 R212, R3 ;  /* 0x0000000300d47308 */ /* 0x0005e40000000800 */
[----:B--2---:R-:W-:-:S06]  /*5500*/  FFMA.FTZ R3, R53, c[0x0][0x23c], -R6 ;  /* 0x00008f0035037a23 */ /* 0x004fcc0000010806 */
[----:B------:R2:W-:Y:S02]  /*5510*/  MUFU.EX2 R215, R3 ;  /* 0x0000000300d77308 */ /* 0x0005e40000000800 */
[----:B--2---:R-:W-:Y:S02]  /*5520*/  FFMA.FTZ R3, R52, c[0x0][0x23c], -R6 ;  /* 0x00008f0034037a23 */ /* 0x004fe40000010806 */
[----:B------:R-:W-:Y:S04]  /*5530*/  HMMA.16816.F32 R52, R12, R20, RZ ;  /* 0x000000140c34723c */ /* 0x000fe800000018ff */
[----:B------:R2:W-:Y:S02]  /*5540*/  MUFU.EX2 R216, R3 ;  /* 0x0000000300d87308 */ /* 0x0005e40000000800 */
[----:B--2---:R-:W-:-:S06]  /*5550*/  FFMA.FTZ R3, R88, c[0x0][0x23c], -R5 ;  /* 0x00008f0058037a23 */ /* 0x004fcc0000010805 */
[----:B------:R1:W-:Y:S02]  /*5560*/  MUFU.EX2 R171, R3 ;  /* 0x0000000300ab7308 */ /* 0x0003e40000000800 */
[----:B-1----:R-:W-:Y:S01]  /*5570*/  FMNMX.FTZ R3, R2, R8, !PT ;  /* 0x0000000802037209 */ /* 0x002fe20007810000 */
[----:B------:R-:W-:-:S03]  /*5580*/  FFMA.FTZ R2, R84, c[0x0][0x23c], -R5 ;  /* 0x00008f0054027a23 */ /* 0x000fc60000010805 */
[C---:B------:R-:W-:Y:S02]  /*5590*/  FSETP.NEU.FTZ.AND P1, PT, R3.reuse, -INF , PT ;  /* 0xff8000000300780b */ /* 0x040fe40003f3d000 */
        /* <DEDUP_REMOVED lines=48> */
[----:B--2---:R-:W-:-:S04]  /*58a0*/  FFMA.FTZ R0, R103, c[0x0][0x23c], -R5 ;  /* 0x00008f0067007a23 */ /* 0x004fc80000010805 */
[----:B------:R2:W4:Y:S02]  /*58b0*/  MUFU.EX2 R98, R0 ;  /* 0x0000000000627308 */ /* 0x0005240000000800 */
[----:B--2---:R-:W-:Y:S02]  /*58c0*/  FFMA.FTZ R0, R66, c[0x0][0x23c], -R5 ;  /* 0x00008f0042007a23 */ /* 0x004fe40000010805 */
[----:B------:R-:W-:Y:S04]  /*58d0*/  HMMA.16816.F32 R64, R8, R24, R40 ;  /* 0x000000180840723c */ /* 0x000fe80000001828 */
[----:B------:R2:W-:Y:S03]  /*58e0*/  MUFU.EX2 R95, R0 ;  /* 0x00000000005f7308 */ /* 0x0005e60000000800 */
[----:B------:R-:W-:-:S02]  /*58f0*/  F2FP.PACK_AB R8, R222, R221 ;  /* 0x000000ddde08723e */ /* 0x000fc400000000ff */
[----:B------:R-:W-:Y:S02]  /*5900*/  F2FP.PACK_AB R9, R182, R201 ;  /* 0x000000c9b609723e */ /* 0x000fe400000000ff */
[----:B------:R-:W-:Y:S02]  /*5910*/  F2FP.PACK_AB R10, R223, R224 ;  /* 0x000000e0df0a723e */ /* 0x000fe400000000ff */
[----:B------:R-:W-:Y:S01]  /*5920*/  F2FP.PACK_AB R11, R209, R200 ;  /* 0x000000c8d10b723e */ /* 0x000fe200000000ff */
[----:B--2---:R-:W-:-:S06]  /*5930*/  FFMA.FTZ R0, R75, c[0x0][0x23c], -R5 ;  /* 0x00008f004b007a23 */ /* 0x004fcc0000010805 */
[C---:B------:R-:W-:Y:S01]  /*5940*/  HMMA.16816.F32 R60, R8.reuse, R24, R60 ;  /* 0x00000018083c723c */ /* 0x040fe2000000183c */
[----:B------:R2:W5:Y:S07]  /*5950*/  MUFU.EX2 R94, R0 ;  /* 0x00000000005e7308 */ /* 0x00056e0000000800 */
[C---:B------:R-:W-:Y:S01]  /*5960*/  HMMA.16816.F32 R40, R8.reuse, R26, R56 ;  /* 0x0000001a0828723c */ /* 0x040fe20000001838 */
[----:B------:R-:W1:Y:S07]  /*5970*/  LDSM.16.MT88.4 R24, [R186+0x4c00] ;  /* 0x004c0000ba18783b */ /* 0x000e6e0000004200 */
[----:B------:R-:W-:Y:S01]  /*5980*/  HMMA.16816.F32 R48, R8, R28, R52 ;  /* 0x0000001c0830723c */ /* 0x000fe20000001834 */
[----:B--2---:R-:W-:-:S04]  /*5990*/  FFMA.FTZ R0, R104, c[0x0][0x23c], -R2 ;  /* 0x00008f0068007a23 */ /* 0x004fc80000010802 */
[----:B------:R2:W-:Y:S03]  /*59a0*/  MUFU.EX2 R89, R0 ;  /* 0x0000000000597308 */ /* 0x0005e60000000800 */
[----:B------:R-:W-:Y:S07]  /*59b0*/  HMMA.16816.F32 R44, R8, R30, R68 ;  /* 0x0000001e082c723c */ /* 0x000fee0000001844 */
[----:B----4-:R-:W-:-:S02]  /*59c0*/  F2FP.PACK_AB R8, R98, R97 ;  /* 0x000000616208723e */ /* 0x010fc400000000ff */
[----:B-----5:R-:W-:Y:S01]  /*59d0*/  F2FP.PACK_AB R10, R94, R95 ;  /* 0x0000005f5e0a723e */ /* 0x020fe200000000ff */
[----:B--2---:R-:W-:-:S04]  /*59e0*/  FFMA.FTZ R0, R105, c[0x0][0x23c], -R2 ;  /* 0x00008f0069007a23 */ /* 0x004fc80000010802 */
        /* <DEDUP_REMOVED lines=11> */
[----:B------:R-:W1:Y:S01]  /*5aa0*/  LDSM.16.MT88.4 R20, [R185+0x4c00] ;  /* 0x004c0000b914783b */ /* 0x000e620000004200 */
[----:B--2---:R-:W-:-:S04]  /*5ab0*/  FFMA.FTZ R0, R110, c[0x0][0x23c], -R5 ;  /* 0x00008f006e007a23 */ /* 0x004fc80000010805 */
[----:B------:R2:W-:Y:S02]  /*5ac0*/  MUFU.EX2 R87, R0 ;  /* 0x0000000000577308 */ /* 0x0005e40000000800 */
        /* <DEDUP_REMOVED lines=120> */
[C---:B------:R-:W-:Y:S01]  /*6250*/  HMMA.16816.F32 R140, R8.reuse, R20, R140 ;  /* 0x00000014088c723c */ /* 0x040fe2000000188c */
[----:B------:R-:W-:Y:S07]  /*6260*/  LDSM.16.MT88.4 R20, [R186+0x5c00] ;  /* 0x005c0000ba14783b */ /* 0x000fee0000004200 */
[----:B------:R-:W-:Y:S01]  /*6270*/  HMMA.16816.F32 R24, R8, R26, R28 ;  /* 0x0000001a0818723c */ /* 0x000fe2000000181c */
[----:B-1----:R-:W-:-:S04]  /*6280*/  FFMA.FTZ R0, R134, c[0x0][0x23c], -R5 ;  /* 0x00008f0086007a23 */ /* 0x002fc80000010805 */
[----:B------:R1:W4:Y:S02]  /*6290*/  MUFU.EX2 R56, R0 ;  /* 0x0000000000387308 */ /* 0x0003240000000800 */
[----:B---3--:R-:W-:Y:S01]  /*62a0*/  F2FP.PACK_AB R8, R58, R59 ;  /* 0x0000003b3a08723e */ /* 0x008fe200000000ff */
        /* <DEDUP_REMOVED lines=11> */
[----:B---3--:R-:W-:Y:S01]  /*6360*/  F2FP.PACK_AB R11, R52, R53 ;  /* 0x00000035340b723e */ /* 0x008fe200000000ff */
[----:B------:R-:W1:Y:S04]  /*6370*/  LDSM.16.MT88.4 R148, [R185+0x5c00] ;  /* 0x005c0000b994783b */ /* 0x000e680000004200 */
[----:B------:R3:W4:Y:S02]  /*6380*/  MUFU.EX2 R51, R0 ;  /* 0x0000000000337308 */ /* 0x0007240000000800 */
[C---:B--2---:R-:W-:Y:S08]  /*6390*/  HMMA.16816.F32 R136, R8.reuse, R12, R136 ;  /* 0x0000000c0888723c */ /* 0x044ff00000001888 */
[----:B------:R-:W-:Y:S01]  /*63a0*/  HMMA.16816.F32 R144, R8, R14, R144 ;  /* 0x0000000e0890723c */ /* 0x000fe20000001890 */
[----:B---3--:R-:W-:-:S04]  /*63b0*/  FFMA.FTZ R0, R152, c[0x0][0x23c], -R5 ;  /* 0x00008f0098007a23 */ /* 0x008fc80000010805 */
        /* <DEDUP_REMOVED lines=8> */
[----:B----4-:R-:W-:-:S07]  /*6440*/  F2FP.PACK_AB R11, R51, R61 ;  /* 0x0000003d330b723e */ /* 0x010fce00000000ff */
[----:B------:R-:W-:Y:S01]  /*6450*/  HMMA.16816.F32 R44, R8, R16, R44 ;  /* 0x00000010082c723c */ /* 0x000fe2000000182c */
[----:B--2---:R-:W-:-:S07]  /*6460*/  FFMA.FTZ R0, R154, c[0x0][0x23c], -R5 ;  /* 0x00008f009a007a23 */ /* 0x004fce0000010805 */
[C---:B------:R-:W-:Y:S01]  /*6470*/  HMMA.16816.F32 R140, R8.reuse, R12, R140 ;  /* 0x0000000c088c723c */ /* 0x040fe2000000188c */
[----:B------:R2:W-:Y:S07]  /*6480*/  MUFU.EX2 R48, R0 ;  /* 0x0000000000307308 */ /* 0x0005ee0000000800 */
[C---:B------:R-:W-:Y:S08]  /*6490*/  HMMA.16816.F32 R12, R8.reuse, R14, R40 ;  /* 0x0000000e080c723c */ /* 0x040ff00000001828 */
[----:B------:R-:W-:Y:S01]  /*64a0*/  HMMA.16816.F32 R24, R8, R18, R24 ;  /* 0x000000120818723c */ /* 0x000fe20000001818 */
[----:B--2---:R-:W-:-:S02]  /*64b0*/  FFMA.FTZ R0, R155, c[0x0][0x23c], -R5 ;  /* 0x00008f009b007a23 */ /* 0x004fc40000010805 */
[----:B------:R-:W-:Y:S02]  /*64c0*/  FADD.FTZ R5, R218, R217 ;  /* 0x000000d9da057221 */ /* 0x000fe40000010000 */
[----:B------:R2:W-:Y:S02]  /*64d0*/  MUFU.EX2 R39, R0 ;  /* 0x0000000000277308 */ /* 0x0005e40000000800 */
[----:B------:R-:W-:Y:S02]  /*64e0*/  FADD.FTZ R5, R219, R5 ;  /* 0x00000005db057221 */ /* 0x000fe40000010000 */
[----:B--2---:R-:W-:Y:S01]  /*64f0*/  FFMA.FTZ R0, R160, c[0x0][0x23c], -R2 ;  /* 0x00008f00a0007a23 */ /* 0x004fe20000010802 */
[----:B---3--:R-:W-:-:S03]  /*6500*/  F2FP.PACK_AB R160, R49, R50 ;  /* 0x0000003231a0723e */ /* 0x008fc600000000ff */
[----:B------:R2:W-:Y:S02]  /*6510*/  MUFU.EX2 R30, R0 ;  /* 0x00000000001e7308 */ /* 0x0005e40000000800 */
[----:B--2---:R-:W-:-:S06]  /*6520*/  FFMA.FTZ R0, R161, c[0x0][0x23c], -R2 ;  /* 0x00008f00a1007a23 */ /* 0x004fcc0000010802 */
[----:B------:R2:W3:Y:S02]  /*6530*/  MUFU.EX2 R31, R0 ;  /* 0x00000000001f7308 */ /* 0x0004e40000000800 */
[--C-:B--2---:R-:W-:Y:S01]  /*6540*/  FFMA.FTZ R0, R162, c[0x0][0x23c], -R2.reuse ;  /* 0x00008f00a2007a23 */ /* 0x104fe20000010802 */
[----:B---3--:R-:W-:Y:S01]  /*6550*/  F2FP.PACK_AB R161, R31, R30 ;  /* 0x0000001e1fa1723e */ /* 0x008fe200000000ff */
[----:B------:R-:W-:Y:S01]  /*6560*/  FFMA.FTZ R2, R163, c[0x0][0x23c], -R2 ;  /* 0x00008f00a3027a23 */ /* 0x000fe20000010802 */
[----:B------:R-:W-:-:S03]  /*6570*/  F2FP.PACK_AB R162, R39, R48 ;  /* 0x0000003027a2723e */ /* 0x000fc600000000ff */
[----:B------:R2:W-:Y:S08]  /*6580*/  MUFU.EX2 R29, R0 ;  /* 0x00000000001d7308 */ /* 0x0005f00000000800 */
[----:B------:R3:W4:Y:S01]  /*6590*/  MUFU.EX2 R28, R2 ;  /* 0x00000002001c7308 */ /* 0x0007220000000800 */
[----:B--2---:R-:W-:Y:S01]  /*65a0*/  FFMA.FTZ R0, R166, c[0x0][0x23c], -R6 ;  /* 0x00008f00a6007a23 */ /* 0x004fe20000010806 */
[----:B------:R-:W-:-:S06]  /*65b0*/  F2FP.PACK_AB R166, R239, R242 ;  /* 0x000000f2efa6723e */ /* 0x000fcc00000000ff */
[----:B------:R2:W-:Y:S01]  /*65c0*/  MUFU.EX2 R16, R0 ;  /* 0x0000000000107308 */ /* 0x0005e20000000800 */
[----:B---3--:R-:W-:Y:S01]  /*65d0*/  FFMA.FTZ R2, R165, c[0x0][0x23c], -R6 ;  /* 0x00008f00a5027a23 */ /* 0x008fe20000010806 */
[----:B----4-:R-:W-:-:S06]  /*65e0*/  F2FP.PACK_AB R163, R28, R29 ;  /* 0x0000001d1ca3723e */ /* 0x010fcc00000000ff */
[----:B------:R3:W-:Y:S01]  /*65f0*/  MUFU.EX2 R10, R2 ;  /* 0x00000002000a7308 */ /* 0x0007e20000000800 */
[----:B-1----:R-:W-:Y:S01]  /*6600*/  HMMA.16816.F32 R136, R160, R148, R136 ;  /* 0x00000094a088723c */ /* 0x002fe20000001888 */
[--C-:B--2---:R-:W-:Y:S02]  /*6610*/  FFMA.FTZ R0, R167, c[0x0][0x23c], -R6.reuse ;  /* 0x00008f00a7007a23 */ /* 0x104fe40000010806 */
[----:B------:R-:W-:Y:S01]  /*6620*/  FFMA.FTZ R6, R164, c[0x0][0x23c], -R6 ;  /* 0x00008f00a4067a23 */ /* 0x000fe20000010806 */
[----:B------:R-:W-:-:S03]  /*6630*/  F2FP.PACK_AB R164, R246, R247 ;  /* 0x000000f7f6a4723e */ /* 0x000fc600000000ff */
[----:B------:R1:W2:Y:S01]  /*6640*/  MUFU.EX2 R11, R0 ;  /* 0x00000000000b7308 */ /* 0x0002a20000000800 */
[----:B------:R-:W-:Y:S01]  /*6650*/  HMMA.16816.F32 R144, R160, R150, R144 ;  /* 0x00000096a090723c */ /* 0x000fe20000001890 */
[----:B---3--:R-:W-:-:S06]  /*6660*/  FADD.FTZ R2, R171, R169 ;  /* 0x000000a9ab027221 */ /* 0x008fcc0000010000 */
[----:B------:R3:W4:Y:S01]  /*6670*/  MUFU.EX2 R9, R6 ;  /* 0x0000000600097308 */ /* 0x0007220000000800 */
[----:B------:R-:W-:Y:S01]  /*6680*/  HMMA.16816.F32 R156, R160, R20, R156 ;  /* 0x00000014a09c723c */ /* 0x000fe2000000189c */
[----:B-1----:R-:W-:Y:S01]  /*6690*/  FADD.FTZ R0, R168, R7 ;  /* 0x00000007a8007221 */ /* 0x002fe20000010000 */
[----:B--2---:R-:W-:Y:S01]  /*66a0*/  F2FP.PACK_AB R165, R11, R16 ;  /* 0x000000100ba5723e */ /* 0x004fe200000000ff */
[----:B------:R-:W-:-:S05]  /*66b0*/  FADD.FTZ R7, R170, R2 ;  /* 0x00000002aa077221 */ /* 0x000fca0000010000 */
[----:B------:R-:W-:Y:S01]  /*66c0*/  HMMA.16816.F32 R160, R160, R22, R32 ;  /* 0x00000016a0a0723c */ /* 0x000fe20000001820 */
[----:B------:R-:W-:Y:S02]  /*66d0*/  FADD.FTZ R2, R220, R5 ;  /* 0x00000005dc027221 */ /* 0x000fe40000010000 */
[----:B------:R-:W-:Y:S02]  /*66e0*/  FADD.FTZ R7, R175, R7 ;  /* 0x00000007af077221 */ /* 0x000fe40000010000 */
[----:B---3--:R-:W-:Y:S01]  /*66f0*/  FADD.FTZ R6, R96, R0 ;  /* 0x0000000060067221 */ /* 0x008fe20000010000 */
[----:B----4-:R-:W-:Y:S01]  /*6700*/  F2FP.PACK_AB R167, R9, R10 ;  /* 0x0000000a09a7723e */ /* 0x010fe200000000ff */
        /* <DEDUP_REMOVED lines=123> */
[----:B------:R-:W-:Y:S01]  /*6ec0*/  ISETP.GE.AND P0, PT, R250, c[0x0][0x220], PT ;  /* 0x00008800fa007a0c */ /* 0x000fe20003f06270 */
[----:B-1----:R-:W-:Y:S01]  /*6ed0*/  IMAD.MOV.U32 R0, RZ, RZ, c[0x0][0x1a4] ;  /* 0x00006900ff007624 */ /* 0x002fe200078e00ff */
        /* <DEDUP_REMOVED lines=8> */
[----:B------:R-:W-:-:S05]  /*6f60*/  @!P0 IMAD R0, R0, 0x60, RZ ;  /* 0x0000006000008824 */ /* 0x000fca00078e02ff */
[----:B------:R1:W-:Y:S01]  /*6f70*/  @!P0 STL [R1+0x10], R0 ;  /* 0x0000100001008387 */ /* 0x0003e20000100800 */
[----:B------:R-:W-:Y:S05]  /*6f80*/  BRA `(.L_x_603) ;  /* 0x000003a000007947 */ /* 0x000fea0003800000 */
.L_x_605:
[----:B------:R-:W2:Y:S01]  /*6f90*/  LDL.64 R214, [R1+0x30] ;  /* 0x0000300001d67983 */ /* 0x000ea20000100a00 */
[----:B------:R-:W-:Y:S01]  /*6fa0*/  @!P0 IMAD.MOV.U32 R6, RZ, RZ, c[0x0][0x19c] ;  /* 0x00006700ff068624 */ /* 0x000fe200078e00ff */
[----:B------:R-:W-:Y:S01]  /*6fb0*/  IADD3 R0, R198, -0x1, RZ ;  /* 0xffffffffc6007810 */ /* 0x000fe20007ffe0ff */
[----:B------:R-:W-:Y:S01]  /*6fc0*/  @!P0 IMAD.MOV.U32 R7, RZ, RZ, c[0x0][0x198] ;  /* 0x00006600ff078624 */ /* 0x000fe200078e00ff */
[----:B------:R-:W3:Y:S01]  /*6fd0*/  LDL.64 R212, [R1+0x20] ;  /* 0x0000200001d47983 */ /* 0x000ee20000100a00 */
[----:B------:R-:W-:Y:S01]  /*6fe0*/  IMAD.MOV.U32 R211, RZ, RZ, c[0x0][0x198] ;  /* 0x00006600ffd37624 */ /* 0x000fe200078e00ff */
[----:B------:R-:W-:Y:S01]  /*6ff0*/  SHF.R.S32.HI R3, RZ, 0x1f, R0 ;  /* 0x0000001fff037819 */ /* 0x000fe20000011400 */
[C---:B------:R-:W-:Y:S01]  /*7000*/  IMAD.WIDE.U32 R4, R0.reuse, c[0x0][0x198], RZ ;  /* 0x0000660000047a25 */ /* 0x040fe200078e00ff */
[----:B------:R1:W-:Y:S03]  /*7010*/  @P0 STS [R197+0x2000], RZ ;  /* 0x002000ffc5000388 */ /* 0x0003e60000000800 */
[----:B------:R-:W-:Y:S01]  /*7020*/  IMAD R3, R3, c[0x0][0x198], RZ ;  /* 0x0000660003037a24 */ /* 0x000fe200078e02ff */
[----:B------:R1:W-:Y:S01]  /*7030*/  @P0 STS [R197+0x2004], RZ ;  /* 0x002004ffc5000388 */ /* 0x0003e20000000800 */
[----:B------:R-:W-:Y:S02]  /*7040*/  IMAD.SHL.U32 R211, R211, 0x20, RZ ;  /* 0x00000020d3d37824 */ /* 0x000fe400078e00ff */
[----:B------:R-:W-:Y:S01]  /*7050*/  IMAD R3, R0, c[0x0][0x19c], R3 ;  /* 0x0000670000037a24 */ /* 0x000fe200078e0203 */
[----:B------:R1:W-:Y:S01]  /*7060*/  @P0 STS.64 [R197+0x2008], RZ ;  /* 0x002008ffc5000388 */ /* 0x0003e20000000a00 */
[----:B------:R-:W-:Y:S02]  /*7070*/  @!P0 IMAD.MOV.U32 R0, RZ, RZ, c[0x0][0x198] ;  /* 0x00006600ff008624 */ /* 0x000fe400078e00ff */
[----:B------:R-:W-:Y:S02]  /*7080*/  IMAD.IADD R3, R5, 0x1, R3 ;  /* 0x0000000105037824 */ /* 0x000fe400078e0203 */
[----:B---3--:R-:W-:Y:S01]  /*7090*/  IMAD.MOV.U32 R212, RZ, RZ, 0x5 ;  /* 0x00000005ffd47424 */ /* 0x008fe200078e00ff */
[C---:B--2---:R-:W-:Y:S04]  /*70a0*/  LEA R2, P3, R4.reuse, R214, 0x7 ;  /* 0x000000d604027211 */ /* 0x044fe800078638ff */
        /* <DEDUP_REMOVED lines=40> */
.L_x_603:
[----:B------:R-:W2:Y:S01]  /*7330*/  LDL.64 R8, [R1+0x28] ;  /* 0x0000280001087983 */ /* 0x000ea20000100a00 */
[----:B------:R-:W-:Y:S04]  /*7340*/  DEPBAR.LE SB0, 0x0 ;  /* 0x000080000000791a */ /* 0x000fe80000000000 */
[----:B------:R-:W-:Y:S01]  /*7350*/  IMAD.WIDE.U32 R4, R198, c[0x0][0x1a0], RZ ;  /* 0x00006800c6047a25 */ /* 0x000fe200078e00ff */
[----:B------:R-:W3:Y:S01]  /*7360*/  LDL R6, [R1+0x14] ;  /* 0x0000140001067983 */ /* 0x000ee20000100800 */
[----:B------:R-:W-:Y:S02]  /*7370*/  MOV R13, c[0x0][0x1a0] ;  /* 0x00006800000d7a02 */ /* 0x000fe40000000f00 */
[----:B------:R-:W-:Y:S01]  /*7380*/  MOV R14, c[0x0][0x1a4] ;  /* 0x00006900000e7a02 */ /* 0x000fe20000000f00 */
[----:B------:R-:W4:Y:S01]  /*7390*/  LDL R12, [R1+0x10] ;  /* 0x00001000010c7983 */ /* 0x000f220000100800 */
[----:B-1----:R-:W-:Y:S03]  /*73a0*/  SHF.R.S32.HI R0, RZ, 0x1f, R198 ;  /* 0x0000001fff007819 */ /* 0x002fe600000114c6 */
[----:B------:R-:W-:Y:S02]  /*73b0*/  BAR.SYNC.DEFER_BLOCKING 0x0 ;  /* 0x0000000000007b1d */ /* 0x000fe40000010000 */
[----:B------:R-:W-:Y:S04]  /*73c0*/  IMAD R0, R0, c[0x0][0x1a0], RZ ;  /* 0x0000680000007a24 */ /* 0x000fe800078e02ff */
[----:B------:R-:W-:Y:S05]  /*73d0*/  IMAD R0, R198, c[0x0][0x1a4], R0 ;  /* 0x00006900c6007a24 */ /* 0x000fea00078e0200 */
[----:B------:R-:W-:Y:S01]  /*73e0*/  IADD3 R0, R5, R0, RZ ;  /* 0x0000000005007210 */ /* 0x000fe20007ffe0ff */
[----:B------:R-:W-:Y:S06]  /*73f0*/  @P0 STS.64 [R197+0x4008], RZ ;  /* 0x004008ffc5000388 */ /* 0x000fec0000000a00 */
[----:B------:R-:W-:Y:S04]  /*7400*/  @P0 STS [R197+0x4000], RZ ;  /* 0x004000ffc5000388 */ /* 0x000fe80000000800 */
[----:B------:R-:W-:Y:S01]  /*7410*/  @P0 STS [R197+0x4004], RZ ;  /* 0x004004ffc5000388 */ /* 0x000fe20000000800 */
[----:B--2---:R-:W-:Y:S04]  /*7420*/  LEA R2, P2, R4, R8, 0x7 ;  /* 0x0000000804027211 */ /* 0x004fe800078438ff */
[----:B------:R-:W-:Y:S02]  /*7430*/  @!P0 LEA R10, P4, R2, c[0x0][0x170], 0x1 ;  /* 0x00005c00020a8a11 */ /* 0x000fe400078808ff */
[----:B---3--:R-:W-:Y:S02]  /*7440*/  LEA.HI.X R3, R4, R6, R0, 0x7, P2 ;  /* 0x0000000604037211 */ /* 0x008fe400010f3c00 */
[C---:B------:R-:W-:Y:S02]  /*7450*/  @!P0 IADD3 R5, P1, R2.reuse, UR4, RZ ;  /* 0x0000000402058c10 */ /* 0x040fe4000ff3e0ff */
[--C-:B------:R-:W-:Y:S02]  /*7460*/  @!P0 LEA.HI.X R11, R2, c[0x0][0x174], R3.reuse, 0x1, P4 ;  /* 0x00005d00020b8a11 */ /* 0x100fe400020f0c03 */
        /* <DEDUP_REMOVED lines=8> */
[C---:B------:R-:W-:Y:S02]  /*74f0*/  @!P0 LEA R6, P1, R0.reuse, c[0x0][0x170], 0x1 ;  /* 0x00005c0000068a11 */ /* 0x040fe400078208ff */
[C---:B------:R-:W-:Y:S01]  /*7500*/  @!P0 LEA.HI.X R7, R13.reuse, R3, R14, 0x6, P2 ;  /* 0x000000030d078211 */ /* 0x040fe200010f340e */
[----:B------:R-:W-:Y:S01]  /*7510*/  @P0 STS.128 [R197+0x4800], RZ ;  /* 0x004800ffc5000388 */ /* 0x000fe20000000c00 */
[----:B------:R-:W-:Y:S02]  /*7520*/  @!P0 IMAD.WIDE.U32 R2, R13, 0x60, R2 ;  /* 0x000000600d028825 */ /* 0x000fe400078e0002 */
[----:B------:R-:W-:Y:S03]  /*7530*/  @!P0 LEA.HI.X R7, R0, c[0x0][0x174], R7, 0x1, P1 ;  /* 0x00005d0000078a11 */ /* 0x000fe600008f0c07 */
[----:B------:R-:W-:Y:S02]  /*7540*/  @!P0 LEA R4, P1, R2, c[0x0][0x170], 0x1 ;  /* 0x00005c0002048a11 */ /* 0x000fe400078208ff */
[----:B------:R-:W-:Y:S01]  /*7550*/  @!PT LDS RZ, [RZ] ;  /* 0x00000000fffff984 */ /* 0x000fe20000000800 */
[----:B------:R-:W-:Y:S01]  /*7560*/  @!PT LDS RZ, [RZ] ;  /* 0x00000000fffff984 */ /* 0x000fe20000000800 */
[----:B------:R-:W-:Y:S01]  /*7570*/  @!PT LDS RZ, [RZ] ;  /* 0x00000000fffff984 */ /* 0x000fe20000000800 */
[----:B------:R1:W-:Y:S01]  /*7580*/  @!P0 LDGSTS.E.BYPASS.LTC128B.128 [R197+0x4800], [R8.64] ;  /* 0x0480000008c58fae */ /* 0x0003e2000b901d46 */
[----:B----4-:R-:W-:Y:S04]  /*7590*/  @!P0 IADD3 R0, R12, R3, RZ ;  /* 0x000000030c008210 */ /* 0x010fe80007ffe0ff */
[----:B------:R-:W-:Y:S02]  /*75a0*/  @!P0 LEA.HI.X R5, R2, c[0x0][0x174], R0, 0x1, P1 ;  /* 0x00005d0002058a11 */ /* 0x000fe400008f0c00 */
[----:B------:R-:W-:Y:S01]  /*75b0*/  ISETP.GT.AND P1, PT, R198, RZ, PT ;  /* 0x000000ffc600720c */ /* 0x000fe20003f24270 */
[----:B------:R-:W-:Y:S08]  /*75c0*/  @P0 STS.128 [R197+0x5000], RZ ;  /* 0x005000ffc5000388 */ /* 0x000ff00000000c00 */
[----:B------:R-:W-:Y:S01]  /*75d0*/  @!PT LDS RZ, [RZ] ;  /* 0x00000000fffff984 */ /* 0x000fe20000000800 */
[----:B------:R-:W-:Y:S01]  /*75e0*/  @!PT LDS RZ, [RZ] ;  /* 0x00000000fffff984 */ /* 0x000fe20000000800 */
[----:B------:R-:W-:Y:S01]  /*75f0*/  @!PT LDS RZ, [RZ] ;  /* 0x00000000fffff984 */ /* 0x000fe20000000800 */
[----:B------:R2:W-:Y:S08]  /*7600*/  @!P0 LDGSTS.E.BYPASS.LTC128B.128 [R197+0x5000], [R6.64] ;  /* 0x0500000006c58fae */ /* 0x0005f0000b901d46 */
[----:B------:R-:W-:Y:S08]  /*7610*/  @P0 STS.128 [R197+0x5800], RZ ;  /* 0x005800ffc5000388 */ /* 0x000ff00000000c00 */
[----:B------:R-:W-:Y:S01]  /*7620*/  @!PT LDS RZ, [RZ] ;  /* 0x00000000fffff984 */ /* 0x000fe20000000800 */
[----:B------:R-:W-:Y:S01]  /*7630*/  @!PT LDS RZ, [RZ] ;  /* 0x00000000fffff984 */ /* 0x000fe20000000800 */
[----:B------:R-:W-:Y:S01]  /*7640*/  @!PT LDS RZ, [RZ] ;  /* 0x00000000fffff984 */ /* 0x000fe20000000800 */
[----:B------:R2:W-:Y:S08]  /*7650*/  @!P0 LDGSTS.E.BYPASS.LTC128B.128 [R197+0x5800], [R4.64] ;  /* 0x0580000004c58fae */ /* 0x0005f0000b901d46 */
[----:B------:R-:W-:Y:S08]  /*7660*/  LDSM.16.M88.4 R128, [R187] ;  /* 0x00000000bb80783b */ /* 0x000ff00000000200 */
[----:B------:R-:W0:Y:S08]  /*7670*/  LDGDEPBAR ;  /* 0x00000000000079af */ /* 0x000e300000000000 */
[----:B------:R-:W2:Y:S08]  /*7680*/  LDSM.16.M88.4 R16, [R184+0x2000] ;  /* 0x00200000b810783b */ /* 0x000eb00000000200 */
[----:B------:R-:W1:Y:S08]  /*7690*/  LDSM.16.M88.4 R124, [R187+0x1000] ;  /* 0x00100000bb7c783b */ /* 0x000e700000000200 */
[----:B------:R-:W3:Y:S08]  /*76a0*/  LDSM.16.M88.4 R32, [R184+0x2400] ;  /* 0x00240000b820783b */ /* 0x000ef00000000200 */
[----:B------:R-:W4:Y:S08]  /*76b0*/  LDSM.16.M88.4 R48, [R184+0x2800] ;  /* 0x00280000b830783b */ /* 0x000f300000000200 */
[----:B------:R-:W5:Y:S08]  /*76c0*/  LDSM.16.M88.4 R64, [R184+0x2c00] ;  /* 0x002c0000b840783b */ /* 0x000f700000000200 */
        /* <DEDUP_REMOVED lines=8> */
[----:B------:R-:W-:Y:S01]  /*7750*/  LDSM.16.M88.4 R172, [R188] ;  /* 0x00000000bcac783b */ /* 0x000fe20000000200 */
[-C--:B---3--:R-:W-:Y:S07]  /*7760*/  HMMA.16816.F32 R20, R128, R32.reuse, RZ ;  /* 0x000000208014723c */ /* 0x088fee00000018ff */
[----:B------:R-:W3:Y:S01]  /*7770*/  LDSM.16.M88.4 R176, [R189] ;  /* 0x00000000bdb0783b */ /* 0x000ee20000000200 */
[C---:B------:R-:W-:Y:S07]  /*7780*/  HMMA.16816.F32 R24, R124.reuse, R32, RZ ;  /* 0x000000207c18723c */ /* 0x040fee00000018ff */
[----:B------:R-:W1:Y:S01]  /*7790*/  LDSM.16.M88.4 R180, [R188+0x1000] ;  /* 0x00100000bcb4783b */ /* 0x000e620000000200 */
[-C--:B------:R-:W-:Y:S08]  /*77a0*/  HMMA.16816.F32 R28, R124, R34.reuse, RZ ;  /* 0x000000227c1c723c */ /* 0x080ff000000018ff */
[C---:B------:R-:W-:Y:S08]  /*77b0*/  HMMA.16816.F32 R32, R128.reuse, R34, RZ ;  /* 0x000000228020723c */ /* 0x040ff000000018ff */
        /* <DEDUP_REMOVED lines=23> */
[----:B------:R-:W-:Y:S08]  /*7930*/  HMMA.16816.F32 R128, R128, R170, RZ ;  /* 0x000000aa8080723c */ /* 0x000ff000000018ff */
[-C--:B---3--:R-:W-:Y:S08]  /*7940*/  HMMA.16816.F32 R4, R172, R176.reuse, R4 ;  /* 0x000000b0ac04723c */ /* 0x088ff00000001804 */
        /* <DEDUP_REMOVED lines=80> */
[----:B------:R1:W1:Y:S01]  /*7e50*/  MUFU.TANH R170, R23 ;  /* 0x0000001700aa7308 */ /* 0x0002620000002400 */
        /* <DEDUP_REMOVED lines=216> */
.L_x_604:
        /* <DEDUP_REMOVED lines=152> */
[----:B------:R-:W-:Y:S02]  /*9560*/  FFMA.FTZ R6, R33, c[0x0][0x23c], -R43 ;  /* 0x00008f0021067a23 */ /* 0x000fe4000001082b */
[--C-:B------:R-:W-:Y:S01]  /*9570*/  FFMA.FTZ R12, R86, c[0x0][0x23c], -R65.reuse ;  /* 0x00008f00560c7a23 */ /* 0x100fe20000010841 */
        /* <DEDUP_REMOVED lines=52> */
[----:B---3--:R-:W-:Y:S09]  /*98c0*/  FFMA.FTZ R5, R20, c[0x0][0x23c], -R65 ;  /* 0x00008f0014057a23 */ /* 0x008ff20000010841 */
        /* <DEDUP_REMOVED lines=9> */
[----:B------:R1:W5:Y:S01]  /*9960*/  MUFU.EX2 R28, R7 ;  /* 0x00000007001c7308 */ /* 0x0003620000000800 */
[--C-:B--2---:R-:W-:Y:S01]  /*9970*/  FFMA.FTZ R4, R199, c[0x0][0x23c], -R66.reuse ;  /* 0x00008f00c7047a23 */ /* 0x104fe20000010842 */
[----:B----4-:R-:W-:Y:S08]  /*9980*/  F2FP.PACK_AB R32, R175, R135 ;  /* 0x00000087af20723e */ /* 0x010ff000000000ff */
[----:B------:R2:W-:Y:S01]  /*9990*/  MUFU.EX2 R134, R4 ;  /* 0x0000000400867308 */ /* 0x0005e20000000800 */
[--C-:B---3--:R-:W-:Y:S09]  /*99a0*/  FFMA.FTZ R5, R54, c[0x0][0x23c], -R65.reuse ;  /* 0x00008f0036057a23 */ /* 0x108ff20000010841 */
[----:B------:R3:W-:Y:S01]  /*99b0*/  MUFU.EX2 R235, R5 ;  /* 0x0000000500eb7308 */ /* 0x0007e20000000800 */
[--C-:B-1----:R-:W-:Y:S01]  /*99c0*/  FFMA.FTZ R7, R78, c[0x0][0x23c], -R66.reuse ;  /* 0x00008f004e077a23 */ /* 0x102fe20000010842 */
[----:B-----5:R-:W-:Y:S01]  /*99d0*/  MOV R137, R28 ;  /* 0x0000001c00897202 */ /* 0x020fe20000000f00 */
[----:B------:R-:W-:Y:S07]  /*99e0*/  FFMA.FTZ R28, R99, c[0x0][0x23c], -R65 ;  /* 0x00008f00631c7a23 */ /* 0x000fee0000010841 */
[----:B------:R1:W-:Y:S01]  /*99f0*/  MUFU.EX2 R236, R8 ;  /* 0x0000000800ec7308 */ /* 0x0003e20000000800 */
[----:B--2---:R-:W-:Y:S09]  /*9a00*/  FFMA.FTZ R4, R207, c[0x0][0x23c], -R66 ;  /* 0x00008f00cf047a23 */ /* 0x004ff20000010842 */
[----:B------:R2:W4:Y:S01]  /*9a10*/  MUFU.EX2 R171, R4 ;  /* 0x0000000400ab7308 */ /* 0x0005220000000800 */
[--C-:B---3--:R-:W-:Y:S02]  /*9a20*/  FFMA.FTZ R5, R60, c[0x0][0x23c], -R64.reuse ;  /* 0x00008f003c057a23 */ /* 0x108fe40000010840 */
[--C-:B------:R-:W-:Y:S07]  /*9a30*/  FFMA.FTZ R60, R92, c[0x0][0x23c], -R64.reuse ;  /* 0x00008f005c3c7a23 */ /* 0x100fee0000010840 */
[----:B------:R3:W-:Y:S01]  /*9a40*/  MUFU.EX2 R214, R5 ;  /* 0x0000000500d67308 */ /* 0x0007e20000000800 */
[----:B-1----:R-:W-:Y:S09]  /*9a50*/  FFMA.FTZ R8, R52, c[0x0][0x23c], -R43 ;  /* 0x00008f0034087a23 */ /* 0x002ff2000001082b */
[----:B------:R1:W-:Y:S01]  /*9a60*/  MUFU.EX2 R215, R7 ;  /* 0x0000000700d77308 */ /* 0x0003e20000000800 */
[----:B--2---:R-:W-:Y:S01]  /*9a70*/  FFMA.FTZ R4, R205, c[0x0][0x23c], -R64 ;  /* 0x00008f00cd047a23 */ /* 0x004fe20000010840 */
[----:B----4-:R-:W-:Y:S08]  /*9a80*/  F2FP.PACK_AB R33, R171, R134 ;  /* 0x00000086ab21723e */ /* 0x010ff000000000ff */
[----:B------:R2:W-:Y:S01]  /*9a90*/  MUFU.EX2 R200, R4 ;  /* 0x0000000400c87308 */ /* 0x0005e20000000800 */
[----:B---3--:R-:W-:Y:S02]  /*9aa0*/  FFMA.FTZ R5, R70, c[0x0][0x23c], -R65 ;  /* 0x00008f0046057a23 */ /* 0x008fe40000010841 */
[--C-:B------:R-:W-:Y:S07]  /*9ab0*/  FFMA.FTZ R70, R129, c[0x0][0x23c], -R43.reuse ;  /* 0x00008f0081467a23 */ /* 0x100fee000001082b */
[----:B------:R3:W-:Y:S01]  /*9ac0*/  MUFU.EX2 R242, R8 ;  /* 0x0000000800f27308 */ /* 0x0007e20000000800 */
[--C-:B-1----:R-:W-:Y:S09]  /*9ad0*/  FFMA.FTZ R7, R85, c[0x0][0x23c], -R43.reuse ;  /* 0x00008f0055077a23 */ /* 0x102ff2000001082b */
[----:B------:R1:W-:Y:S01]  /*9ae0*/  MUFU.EX2 R212, R5 ;  /* 0x0000000500d47308 */ /* 0x0003e20000000800 */
[--C-:B--2---:R-:W-:Y:S09]  /*9af0*/  FFMA.FTZ R4, R204, c[0x0][0x23c], -R66.reuse ;  /* 0x00008f00cc047a23 */ /* 0x104ff20000010842 */
[----:B------:R2:W-:Y:S01]  /*9b00*/  MUFU.EX2 R174, R4 ;  /* 0x0000000400ae7308 */ /* 0x0005e20000000800 */
[----:B---3--:R-:W-:Y:S02]  /*9b10*/  FFMA.FTZ R8, R68, c[0x0][0x23c], -R43 ;  /* 0x00008f0044087a23 */ /* 0x008fe4000001082b */
[--C-:B------:R-:W-:Y:S07]  /*9b20*/  FFMA.FTZ R68, R119, c[0x0][0x23c], -R65.reuse ;  /* 0x00008f0077447a23 */ /* 0x100fee0000010841 */
[----:B------:R3:W-:Y:S01]  /*9b30*/  MUFU.EX2 R229, R7 ;  /* 0x0000000700e57308 */ /* 0x0007e20000000800 */
[----:B-1----:R-:W-:Y:S09]  /*9b40*/  FMUL.FTZ R5, R42, R141 ;  /* 0x0000008d2a057220 */ /* 0x002ff20000410000 */
[----:B------:R1:W-:Y:S01]  /*9b50*/  MUFU.EX2 R211, R12 ;  /* 0x0000000c00d37308 */ /* 0x0003e20000000800 */
[----:B--2---:R-:W-:Y:S09]  /*9b60*/  FFMA.FTZ R4, R203, c[0x0][0x23c], -R66 ;  /* 0x00008f00cb047a23 */ /* 0x004ff20000010842 */
[----:B------:R2:W-:Y:S01]  /*9b70*/  MUFU.EX2 R179, R4 ;  /* 0x0000000400b37308 */ /* 0x0005e20000000800 */
[----:B---3--:R-:W-:Y:S09]  /*9b80*/  FMUL.FTZ R7, R41, R143 ;  /* 0x0000008f29077220 */ /* 0x008ff20000410000 */
[----:B------:R-:W3:Y:S01]  /*9b90*/  MUFU.EX2 R0, R0 ;  /* 0x0000000000007308 */ /* 0x000ee20000000800 */
[----:B-1----:R-:W-:Y:S09]  /*9ba0*/  FFMA.FTZ R12, R87, c[0x0][0x23c], -R65 ;  /* 0x00008f00570c7a23 */ /* 0x002ff20000010841 */
[----:B------:R1:W-:Y:S01]  /*9bb0*/  MUFU.EX2 R222, R8 ;  /* 0x0000000800de7308 */ /* 0x0003e20000000800 */
[----:B--2---:R-:W-:Y:S09]  /*9bc0*/  FFMA.FTZ R4, R177, c[0x0][0x23c], -R43 ;  /* 0x00008f00b1047a23 */ /* 0x004ff2000001082b */
[----:B------:R2:W-:Y:S01]  /*9bd0*/  MUFU.EX2 R208, R4 ;  /* 0x0000000400d07308 */ /* 0x0005e20000000800 */
[C---:B---3--:R-:W-:Y:S02]  /*9be0*/  FMUL.FTZ R10, R0.reuse, R138 ;  /* 0x0000008a000a7220 */ /* 0x048fe40000410000 */
[C---:B------:R-:W-:Y:S01]  /*9bf0*/  FMUL.FTZ R11, R0.reuse, R139 ;  /* 0x0000008b000b7220 */ /* 0x040fe20000410000 */
[----:B------:R-:W-:Y:S01]  /*9c00*/  MOV R139, R176 ;  /* 0x000000b0008b7202 */ /* 0x000fe20000000f00 */
[C---:B------:R-:W-:Y:S05]  /*9c10*/  FMUL.FTZ R14, R0.reuse, R146 ;  /* 0x00000092000e7220 */ /* 0x040fea0000410000 */
[----:B------:R3:W-:Y:S01]  /*9c20*/  MUFU.EX2 R206, R12 ;  /* 0x0000000c00ce7308 */ /* 0x0007e20000000800 */
[----:B------:R-:W-:Y:S01]  /*9c30*/  FMUL.FTZ R15, R0, R147 ;  /* 0x00000093000f7220 */ /* 0x000fe20000410000 */
[----:B------:R-:W-:Y:S01]  /*9c40*/  MOV R147, R132 ;  /* 0x0000008400937202 */ /* 0x000fe20000000f00 */
[----:B-1----:R-:W-:Y:S07]  /*9c50*/  FMUL.FTZ R8, R2, R136 ;  /* 0x0000008802087220 */ /* 0x002fee0000410000 */
[----:B------:R-:W-:Y:S01]  /*9c60*/  MUFU.EX2 R68, R68 ;  /* 0x0000004400447308 */ /* 0x000fe20000000800 */
[--C-:B--2---:R-:W-:Y:S09]  /*9c70*/  FFMA.FTZ R4, R170, c[0x0][0x23c], -R65.reuse ;  /* 0x00008f00aa047a23 */ /* 0x104ff20000010841 */
[----:B------:R1:W-:Y:S01]  /*9c80*/  MUFU.EX2 R201, R4 ;  /* 0x0000000400c97308 */ /* 0x0003e20000000800 */
[----:B---3--:R-:W-:Y:S09]  /*9c90*/  FMUL.FTZ R12, R2, R144 ;  /* 0x00000090020c7220 */ /* 0x008ff20000410000 */
[----:B------:R-:W-:Y:S01]  /*9ca0*/  MUFU.EX2 R70, R70 ;  /* 0x0000004600467308 */ /* 0x000fe20000000800 */
[--C-:B-1----:R-:W-:Y:S01]  /*9cb0*/  FFMA.FTZ R4, R34, c[0x0][0x23c], -R65.reuse ;  /* 0x00008f0022047a23 */ /* 0x102fe20000010841 */
[----:B------:R-:W-:Y:S08]  /*9cc0*/  F2FP.PACK_AB R34, R200, R180 ;  /* 0x000000b4c822723e */ /* 0x000ff000000000ff */
[----:B------:R1:W-:Y:S02]  /*9cd0*/  MUFU.EX2 R127, R4 ;  /* 0x00000004007f7308 */ /* 0x0003e40000000800 */
[----:B-1----:R-:W-:Y:S01]  /*9ce0*/  FFMA.FTZ R4, R35, c[0x0][0x23c], -R65 ;  /* 0x00008f0023047a23 */ /* 0x002fe20000010841 */
[----:B------:R-:W-:Y:S07]  /*9cf0*/  F2FP.PACK_AB R35, R179, R174 ;  /* 0x000000aeb323723e */ /* 0x000fee00000000ff */
[----:B------:R1:W2:Y:S02]  /*9d00*/  MUFU.EX2 R133, R4 ;  /* 0x0000000400857308 */ /* 0x0002a40000000800 */
[--C-:B-1----:R-:W-:Y:S01]  /*9d10*/  FFMA.FTZ R4, R24, c[0x0][0x23c], -R64.reuse ;  /* 0x00008f0018047a23 */ /* 0x102fe20000010840 */
[----:B--2---:R-:W-:Y:S07]  /*9d20*/  MOV R146, R133 ;  /* 0x0000008500927202 */ /* 0x004fee0000000f00 */
[----:B------:R1:W2:Y:S10]  /*9d30*/  MUFU.EX2 R24, R6 ;  /* 0x0000000600187308 */ /* 0x0002b40000000800 */
[----:B------:R3:W-:Y:S01]  /*9d40*/  MUFU.EX2 R169, R4 ;  /* 0x0000000400a97308 */ /* 0x0007e20000000800 */
[----:B-1----:R-:W-:Y:S02]  /*9d50*/  FFMA.FTZ R6, R81, c[0x0][0x23c], -R43 ;  /* 0x00008f0051067a23 */ /* 0x002fe4000001082b */
[----:B---3--:R-:W-:Y:S07]  /*9d60*/  FFMA.FTZ R4, R25, c[0x0][0x23c], -R64 ;  /* 0x00008f0019047a23 */ /* 0x008fee0000010840 */
[----:B------:R1:W-:Y:S02]  /*9d70*/  MUFU.EX2 R204, R4 ;  /* 0x0000000400cc7308 */ /* 0x0003e40000000800 */
[--C-:B-1----:R-:W-:Y:S08]  /*9d80*/  FFMA.FTZ R4, R26, c[0x0][0x23c], -R66.reuse ;  /* 0x00008f001a047a23 */ /* 0x102ff00000010842 */
[----:B------:R1:W-:Y:S02]  /*9d90*/  MUFU.EX2 R168, R4 ;  /* 0x0000000400a87308 */ /* 0x0003e40000000800 */
[----:B-1----:R-:W-:Y:S08]  /*9da0*/  FFMA.FTZ R4, R27, c[0x0][0x23c], -R66 ;  /* 0x00008f001b047a23 */ /* 0x002ff00000010842 */
[----:B------:R1:W-:Y:S02]  /*9db0*/  MUFU.EX2 R183, R4 ;  /* 0x0000000400b77308 */ /* 0x0003e40000000800 */
[----:B-1----:R-:W-:Y:S08]  /*9dc0*/  FFMA.FTZ R4, R29, c[0x0][0x23c], -R64 ;  /* 0x00008f001d047a23 */ /* 0x002ff00000010840 */
[----:B------:R1:W-:Y:S02]  /*9dd0*/  MUFU.EX2 R244, R4 ;  /* 0x0000000400f47308 */ /* 0x0003e40000000800 */
[--C-:B-1----:R-:W-:Y:S08]  /*9de0*/  FFMA.FTZ R4, R30, c[0x0][0x23c], -R66.reuse ;  /* 0x00008f001e047a23 */ /* 0x102ff00000010842 */
[----:B------:R1:W-:Y:S10]  /*9df0*/  MUFU.EX2 R30, R6 ;  /* 0x00000006001e7308 */ /* 0x0003f40000000800 */
[----:B------:R3:W-:Y:S01]  /*9e00*/  MUFU.EX2 R217, R4 ;  /* 0x0000000400d97308 */ /* 0x0007e20000000800 */
[----:B-1----:R-:W-:Y:S01]  /*9e10*/  FMUL.FTZ R6, R41, R142 ;  /* 0x0000008e29067220 */ /* 0x002fe20000410000 */
[----:B--2---:R-:W-:Y:S01]  /*9e20*/  MOV R142, R24 ;  /* 0x00000018008e7202 */ /* 0x004fe20000000f00 */
[----:B------:R-:W-:Y:S02]  /*9e30*/  FFMA.FTZ R24, R98, c[0x0][0x23c], -R65 ;  /* 0x00008f0062187a23 */ /* 0x000fe40000010841 */
[----:B---3--:R-:W-:Y:S05]  /*9e40*/  FFMA.FTZ R4, R31, c[0x0][0x23c], -R66 ;  /* 0x00008f001f047a23 */ /* 0x008fea0000010842 */
        /* <DEDUP_REMOVED lines=16> */
[----:B------:R-:W-:Y:S06]  /*9f50*/  FMUL.FTZ R18, R41, R150 ;  /* 0x0000009629127220 */ /* 0x000fec0000410000 */
[----:B------:R2:W-:Y:S01]  /*9f60*/  MUFU.EX2 R210, R4 ;  /* 0x0000000400d27308 */ /* 0x0005e20000000800 */
[----:B------:R-:W3:Y:S04]  /*9f70*/  LDL.LU R150, [R1+0x8] ;  /* 0x0000080001967983 */ /* 0x000ee80000300800 */
[----:B------:R-:W4:Y:S01]  /*9f80*/  LDL.LU R151, [R1+0xc] ;  /* 0x00000c0001977983 */ /* 0x000f220000300800 */
[--C-:B--2---:R-:W-:Y:S02]  /*9f90*/  FFMA.FTZ R4, R17, c[0x0][0x23c], -R66.reuse ;  /* 0x00008f0011047a23 */ /* 0x104fe40000010842 */
[--C-:B------:R-:W-:Y:S02]  /*9fa0*/  FFMA.FTZ R17, R96, c[0x0][0x23c], -R43.reuse ;  /* 0x00008f0060117a23 */ /* 0x100fe4000001082b */
[----:B------:R2:W-:Y:S10]  /*9fb0*/  MUFU.EX2 R182, R4 ;  /* 0x0000000400b67308 */ /* 0x0005f40000000800 */
[----:B------:R5:W-:Y:S01]  /*9fc0*/  MUFU.EX2 R176, R17 ;  /* 0x0000001100b07308 */ /* 0x000be20000000800 */
[----:B--2---:R-:W-:Y:S02]  /*9fd0*/  FFMA.FTZ R4, R16, c[0x0][0x23c], -R66 ;  /* 0x00008f0010047a23 */ /* 0x004fe40000010842 */
[C---:B------:R-:W-:Y:S01]  /*9fe0*/  FMUL.FTZ R16, R42.reuse, R148 ;  /* 0x000000942a107220 */ /* 0x040fe20000410000 */
[----:B------:R-:W-:Y:S06]  /*9ff0*/  MOV R148, R127 ;  /* 0x0000007f00947202 */ /* 0x000fec0000000f00 */
[----:B------:R2:W-:Y:S01]  /*a000*/  MUFU.EX2 R203, R4 ;  /* 0x0000000400cb7308 */ /* 0x0005e20000000800 */
[----:B-----5:R-:W-:Y:S01]  /*a010*/  FMUL.FTZ R17, R42, R149 ;  /* 0x000000952a117220 */ /* 0x020fe20000410000 */
[----:B------:R-:W-:Y:S08]  /*a020*/  MOV R149, R126 ;  /* 0x0000007e00957202 */ /* 0x000ff00000000f00 */
        /* <DEDUP_REMOVED lines=15> */
[--C-:B-----5:R-:W-:Y:S02]  /*a120*/  FFMA.FTZ R4, R13, c[0x0][0x23c], -R65.reuse ;  /* 0x00008f000d047a23 */ /* 0x120fe40000010841 */
[----:B------:R-:W-:Y:S01]  /*a130*/  FMUL.FTZ R13, R2, R145 ;  /* 0x00000091020d7220 */ /* 0x000fe20000410000 */
[----:B------:R-:W-:Y:S05]  /*a140*/  MOV R145, R30 ;  /* 0x0000001e00917202 */ /* 0x000fea0000000f00 */
[----:B------:R5:W-:Y:S01]  /*a150*/  MUFU.EX2 R246, R4 ;  /* 0x0000000400f67308 */ /* 0x000be20000000800 */
[--C-:B------:R-:W-:Y:S09]  /*a160*/  FFMA.FTZ R30, R88, c[0x0][0x23c], -R64.reuse ;  /* 0x00008f00581e7a23 */ /* 0x100ff20000010840 */
[----:B------:R1:W-:Y:S01]  /*a170*/  MUFU.EX2 R133, R30 ;  /* 0x0000001e00857308 */ /* 0x0003e20000000800 */
[----:B-----5:R-:W-:Y:S02]  /*a180*/  FFMA.FTZ R4, R67, c[0x0][0x23c], -R65 ;  /* 0x00008f0043047a23 */ /* 0x020fe40000010841 */
[--C-:B------:R-:W-:Y:S07]  /*a190*/  FFMA.FTZ R67, R117, c[0x0][0x23c], -R43.reuse ;  /* 0x00008f0075437a23 */ /* 0x100fee000001082b */
[----:B------:R5:W2:Y:S01]  /*a1a0*/  MUFU.EX2 R25, R4 ;  /* 0x0000000400197308 */ /* 0x000aa20000000800 */
[----:B-1----:R-:W-:Y:S09]  /*a1b0*/  FMUL.FTZ R30, R0, R162 ;  /* 0x000000a2001e7220 */ /* 0x002ff20000410000 */
[----:B------:R-:W-:Y:S01]  /*a1c0*/  MUFU.EX2 R78, R67 ;  /* 0x00000043004e7308 */ /* 0x000fe20000000800 */
[--C-:B-----5:R-:W-:Y:S01]  /*a1d0*/  FFMA.FTZ R4, R56, c[0x0][0x23c], -R64.reuse ;  /* 0x00008f0038047a23 */ /* 0x120fe20000010840 */
[----:B--2---:R-:W-:Y:S01]  /*a1e0*/  MOV R141, R25 ;  /* 0x00000019008d7202 */ /* 0x004fe20000000f00 */
[----:B------:R-:W-:Y:S07]  /*a1f0*/  FMUL.FTZ R25, R2, R157 ;  /* 0x0000009d02197220 */ /* 0x000fee0000410000 */
[----:B------:R1:W-:Y:S02]  /*a200*/  MUFU.EX2 R199, R4 ;  /* 0x0000000400c77308 */ /* 0x0003e40000000800 */
[----:B-1----:R-:W-:Y:S08]  /*a210*/  FFMA.FTZ R4, R57, c[0x0][0x23c], -R64 ;  /* 0x00008f0039047a23 */ /* 0x002ff00000010840 */
[----:B------:R1:W-:Y:S02]  /*a220*/  MUFU.EX2 R218, R4 ;  /* 0x0000000400da7308 */ /* 0x0003e40000000800 */
[--C-:B-1----:R-:W-:Y:S08]  /*a230*/  FFMA.FTZ R4, R58, c[0x0][0x23c], -R66.reuse ;  /* 0x00008f003a047a23 */ /* 0x102ff00000010842 */
[----:B------:R1:W-:Y:S02]  /*a240*/  MUFU.EX2 R177, R4 ;  /* 0x0000000400b17308 */ /* 0x0003e40000000800 */
[----:B-1----:R-:W-:Y:S02]  /*a250*/  FFMA.FTZ R4, R59, c[0x0][0x23c], -R66 ;  /* 0x00008f003b047a23 */ /* 0x002fe40000010842 */
[----:B------:R-:W1:Y:S06]  /*a260*/  LDSM.16.MT88.4 R56, [R186+0x4400] ;  /* 0x00440000ba38783b */ /* 0x000e6c0000004200 */
[----:B------:R2:W-:Y:S02]  /*a270*/  MUFU.EX2 R207, R4 ;  /* 0x0000000400cf7308 */ /* 0x0005e40000000800 */
[----:B--2---:R-:W-:Y:S08]  /*a280*/  FFMA.FTZ R4, R61, c[0x0][0x23c], -R64 ;  /* 0x00008f003d047a23 */ /* 0x004ff00000010840 */
[----:B------:R2:W-:Y:S02]  /*a290*/  MUFU.EX2 R234, R4 ;  /* 0x0000000400ea7308 */ /* 0x0005e40000000800 */
[--C-:B--2---:R-:W-:Y:S08]  /*a2a0*/  FFMA.FTZ R4, R62, c[0x0][0x23c], -R66.reuse ;  /* 0x00008f003e047a23 */ /* 0x104ff00000010842 */
[----:B------:R2:W-:Y:S02]  /*a2b0*/  MUFU.EX2 R216, R4 ;  /* 0x0000000400d87308 */ /* 0x0005e40000000800 */
[----:B--2---:R-:W-:Y:S02]  /*a2c0*/  FFMA.FTZ R4, R63, c[0x0][0x23c], -R66 ;  /* 0x00008f003f047a23 */ /* 0x004fe40000010842 */
[----:B------:R-:W2:Y:S06]  /*a2d0*/  LDSM.16.MT88.4 R60, [R185+0x4800] ;  /* 0x00480000b93c783b */ /* 0x000eac0000004200 */
[----:B------:R5:W-:Y:S02]  /*a2e0*/  MUFU.EX2 R225, R4 ;  /* 0x0000000400e17308 */ /* 0x000be40000000800 */
[--C-:B-----5:R-:W-:Y:S02]  /*a2f0*/  FFMA.FTZ R4, R69, c[0x0][0x23c], -R43.reuse ;  /* 0x00008f0045047a23 */ /* 0x120fe4000001082b */
[----:B------:R-:W-:Y:S06]  /*a300*/  FFMA.FTZ R69, R128, c[0x0][0x23c], -R43 ;  /* 0x00008f0080457a23 */ /* 0x000fec000001082b */
[----:B------:R5:W-:Y:S10]  /*a310*/  MUFU.EX2 R26, R4 ;  /* 0x00000004001a7308 */ /* 0x000bf40000000800 */
[----:B------:R-:W-:Y:S01]  /*a320*/  MUFU.EX2 R69, R69 ;  /* 0x0000004500457308 */ /* 0x000fe20000000800 */
[--C-:B-----5:R-:W-:Y:S02]  /*a330*/  FFMA.FTZ R4, R71, c[0x0][0x23c], -R65.reuse ;  /* 0x00008f0047047a23 */ /* 0x120fe40000010841 */
[--C-:B------:R-:W-:Y:S07]  /*a340*/  FFMA.FTZ R71, R130, c[0x0][0x23c], -R65.reuse ;  /* 0x00008f0082477a23 */ /* 0x100fee0000010841 */
[----:B------:R5:W1:Y:S10]  /*a350*/  MUFU.EX2 R27, R4 ;  /* 0x00000004001b7308 */ /* 0x000a740000000800 */
[----:B------:R-:W-:Y:S01]  /*a360*/  MUFU.EX2 R71, R71 ;  /* 0x0000004700477308 */ /* 0x000fe20000000800 */
[--C-:B-----5:R-:W-:Y:S01]  /*a370*/  FFMA.FTZ R4, R82, c[0x0][0x23c], -R65.reuse ;  /* 0x00008f0052047a23 */ /* 0x120fe20000010841 */
[----:B-1----:R-:W-:Y:S01]  /*a380*/  MOV R138, R27 ;  /* 0x0000001b008a7202 */ /* 0x002fe20000000f00 */
[----:B------:R-:W-:Y:S07]  /*a390*/  FMUL.FTZ R27, R0, R159 ;  /* 0x0000009f001b7220 */ /* 0x000fee0000410000 */
[----:B------:R1:W5:Y:S02]  /*a3a0*/  MUFU.EX2 R29, R4 ;  /* 0x00000004001d7308 */ /* 0x0003640000000800 */
[----:B-1----:R-:W-:Y:S01]  /*a3b0*/  FFMA.FTZ R4, R83, c[0x0][0x23c], -R65 ;  /* 0x00008f0053047a23 */ /* 0x002fe20000010841 */
[----:B-----5:R-:W-:Y:S01]  /*a3c0*/  MOV R136, R29 ;  /* 0x0000001d00887202 */ /* 0x020fe20000000f00 */
[----:B------:R-:W-:Y:S06]  /*a3d0*/  FMUL.FTZ R29, R2, R161 ;  /* 0x000000a1021d7220 */ /* 0x000fec0000410000 */
[----:B------:R1:W5:Y:S02]  /*a3e0*/  MUFU.EX2 R31, R4 ;  /* 0x00000004001f7308 */ /* 0x0003640000000800 */
[--C-:B-1----:R-:W-:Y:S01]  /*a3f0*/  FFMA.FTZ R4, R72, c[0x0][0x23c], -R64.reuse ;  /* 0x00008f0048047a23 */ /* 0x102fe20000010840 */
[----:B-----5:R-:W-:Y:S01]  /*a400*/  MOV R144, R31 ;  /* 0x0000001f00907202 */ /* 0x020fe20000000f00 */
[----:B------:R-:W-:Y:S06]  /*a410*/  FMUL.FTZ R31, R0, R163 ;  /* 0x000000a3001f7220 */ /* 0x000fec0000410000 */
[----:B------:R1:W-:Y:S01]  /*a420*/  MUFU.EX2 R213, R4 ;  /* 0x0000000400d57308 */ /* 0x0003e20000000800 */
[--C-:B------:R-:W-:Y:S09]  /*a430*/  FFMA.FTZ R72, R120, c[0x0][0x23c], -R64.reuse ;  /* 0x00008f0078487a23 */ /* 0x100ff20000010840 */
[----:B------:R-:W-:Y:S01]  /*a440*/  MUFU.EX2 R72, R72 ;  /* 0x0000004800487308 */ /* 0x000fe20000000800 */
[--C-:B-1----:R-:W-:Y:S02]  /*a450*/  FFMA.FTZ R4, R73, c[0x0][0x23c], -R64.reuse ;  /* 0x00008f0049047a23 */ /* 0x102fe40000010840 */
[----:B------:R-:W-:Y:S07]  /*a460*/  FFMA.FTZ R73, R121, c[0x0][0x23c], -R64 ;  /* 0x00008f0079497a23 */ /* 0x000fee0000010840 */
[----:B------:R1:W-:Y:S10]  /*a470*/  MUFU.EX2 R233, R4 ;  /* 0x0000000400e97308 */ /* 0x0003f40000000800 */
[----:B------:R-:W-:Y:S01]  /*a480*/  MUFU.EX2 R73, R73 ;  /* 0x0000004900497308 */ /* 0x000fe20000000800 */
[--C-:B-1----:R-:W-:Y:S02]  /*a490*/  FFMA.FTZ R4, R74, c[0x0][0x23c], -R66.reuse ;  /* 0x00008f004a047a23 */ /* 0x102fe40000010842 */
[--C-:B------:R-:W-:Y:S07]  /*a4a0*/  FFMA.FTZ R74, R122, c[0x0][0x23c], -R66.reuse ;  /* 0x00008f007a4a7a23 */ /* 0x100fee0000010842 */
[----:B------:R1:W-:Y:S10]  /*a4b0*/  MUFU.EX2 R205, R4 ;  /* 0x0000000400cd7308 */ /* 0x0003f40000000800 */
[----:B------:R-:W-:Y:S01]  /*a4c0*/  MUFU.EX2 R74, R74 ;  /* 0x0000004a004a7308 */ /* 0x000fe20000000800 */
[--C-:B-1----:R-:W-:Y:S02]  /*a4d0*/  FFMA.FTZ R4, R75, c[0x0][0x23c], -R66.reuse ;  /* 0x00008f004b047a23 */ /* 0x102fe40000010842 */
[----:B------:R-:W-:Y:S07]  /*a4e0*/  FFMA.FTZ R75, R123, c[0x0][0x23c], -R66 ;  /* 0x00008f007b4b7a23 */ /* 0x000fee0000010842 */
[----:B------:R1:W-:Y:S10]  /*a4f0*/  MUFU.EX2 R224, R4 ;  /* 0x0000000400e07308 */ /* 0x0003f40000000800 */
[----:B------:R-:W5:Y:S01]  /*a500*/  MUFU.EX2 R75, R75 ;  /* 0x0000004b004b7308 */ /* 0x000f620000000800 */
[--C-:B-1----:R-:W-:Y:S02]  /*a510*/  FFMA.FTZ R4, R76, c[0x0][0x23c], -R64.reuse ;  /* 0x00008f004c047a23 */ /* 0x102fe40000010840 */
[--C-:B------:R-:W-:Y:S07]  /*a520*/  FFMA.FTZ R76, R124, c[0x0][0x23c], -R64.reuse ;  /* 0x00008f007c4c7a23 */ /* 0x100fee0000010840 */
[----:B------:R1:W-:Y:S01]  /*a530*/  MUFU.EX2 R230, R4 ;  /* 0x0000000400e67308 */ /* 0x0003e20000000800 */
[----:B-----5:R-:W-:Y:S09]  /*a540*/  F2FP.PACK_AB R161, R75, R74 ;  /* 0x0000004a4ba1723e */ /* 0x020ff200000000ff */
[----:B------:R-:W-:Y:S01]  /*a550*/  MUFU.EX2 R76, R76 ;  /* 0x0000004c004c7308 */ /* 0x000fe20000000800 */
[----:B-1----:R-:W-:Y:S02]  /*a560*/  FFMA.FTZ R4, R77, c[0x0][0x23c], -R64 ;  /* 0x00008f004d047a23 */ /* 0x002fe40000010840 */
[--C-:B------:R-:W-:Y:S07]  /*a570*/  FFMA.FTZ R77, R40, c[0x0][0x23c], -R66.reuse ;  /* 0x00008f00284d7a23 */ /* 0x100fee0000010842 */
[----:B------:R1:W-:Y:S10]  /*a580*/  MUFU.EX2 R232, R4 ;  /* 0x0000000400e87308 */ /* 0x0003f40000000800 */
[----:B------:R-:W-:Y:S01]  /*a590*/  MUFU.EX2 R77, R77 ;  /* 0x0000004d004d7308 */ /* 0x000fe20000000800 */
[----:B-1----:R-:W-:Y:S09]  /*a5a0*/  FFMA.FTZ R4, R79, c[0x0][0x23c], -R66 ;  /* 0x00008f004f047a23 */ /* 0x002ff20000010842 */
[----:B------:R1:W-:Y:S02]  /*a5b0*/  MUFU.EX2 R223, R4 ;  /* 0x0000000400df7308 */ /* 0x0003e40000000800 */
[--C-:B-1----:R-:W-:Y:S08]  /*a5c0*/  FFMA.FTZ R4, R84, c[0x0][0x23c], -R43.reuse ;  /* 0x00008f0054047a23 */ /* 0x102ff0000001082b */
[----:B------:R1:W5:Y:S02]  /*a5d0*/  MUFU.EX2 R221, R4 ;  /* 0x0000000400dd7308 */ /* 0x0003640000000800 */
[----:B-1----:R-:W-:Y:S01]  /*a5e0*/  FMUL.FTZ R4, R42, R140 ;  /* 0x0000008c2a047220 */ /* 0x002fe20000410000 */
[----:B-----5:R-:W-:Y:S02]  /*a5f0*/  F2FP.PACK_AB R40, R229, R221 ;  /* 0x000000dde528723e */ /* 0x020fe400000000ff */
[----:B------:R-:W-:Y:S01]  /*a600*/  MOV R140, R26 ;  /* 0x0000001a008c7202 */ /* 0x000fe20000000f00 */
[C---:B------:R-:W-:Y:S02]  /*a610*/  FMUL.FTZ R26, R0.reuse, R158 ;  /* 0x0000009e001a7220 */ /* 0x040fe40000410000 */
[----:B---3--:R-:W-:Y:S01]  /*a620*/  FFMA.FTZ R0, R0, R150, R134 ;  /* 0x0000009600007223 */ /* 0x008fe20000010086 */
[-C--:B------:R-:W-:Y:S05]  /*a630*/  HMMA.16816.F32 R4, R44, R20.reuse, R4 ;  /* 0x000000142c04723c */ /* 0x080fea0000001804 */
[----:B------:R-:W-:Y:S01]  /*a640*/  FADD.FTZ R0, R171, R0 ;  /* 0x00000000ab007221 */ /* 0x000fe20000010000 */
[----:B------:R-:W-:Y:S02]  /*a650*/  MOV R134, R36 ;  /* 0x0000002400867202 */ /* 0x000fe40000000f00 */
[C---:B------:R-:W-:Y:S04]  /*a660*/  HMMA.16816.F32 R8, R32.reuse, R20, R8 ;  /* 0x000000142008723c */ /* 0x040fe80000001808 */
[----:B------:R-:W-:Y:S03]  /*a670*/  FADD.FTZ R0, R174, R0 ;  /* 0x00000000ae007221 */ /* 0x000fe60000010000 */
[----:B------:R-:W-:Y:S01]  /*a680*/  FFMA.FTZ R20, R97, c[0x0][0x23c], -R43 ;  /* 0x00008f0061147a23 */ /* 0x000fe2000001082b */
[-C--:B------:R-:W-:Y:S03]  /*a690*/  HMMA.16816.F32 R12, R32, R22.reuse, R12 ;  /* 0x00000016200c723c */ /* 0x080fe6000000180c */
[----:B------:R1:W3:Y:S01]  /*a6a0*/  MUFU.EX2 R170, R20 ;  /* 0x0000001400aa7308 */ /* 0x0002e20000000800 */
[C---:B------:R-:W-:Y:S04]  /*a6b0*/  FMUL.FTZ R21, R42.reuse, R153 ;  /* 0x000000992a157220 */ /* 0x040fe80000410000 */
[C---:B------:R-:W-:Y:S05]  /*a6c0*/  HMMA.16816.F32 R16, R44.reuse, R22, R16 ;  /* 0x000000162c10723c */ /* 0x040fea0000001810 */
[----:B------:R5:W-:Y:S02]  /*a6d0*/  MUFU.EX2 R153, R24 ;  /* 0x0000001800997308 */ /* 0x000be40000000800 */
[C---:B------:R-:W-:Y:S02]  /*a6e0*/  FMUL.FTZ R22, R41.reuse, R154 ;  /* 0x0000009a29167220 */ /* 0x040fe40000410000 */
[----:B------:R-:W-:Y:S01]  /*a6f0*/  FMUL.FTZ R23, R41, R155 ;  /* 0x0000009b29177220 */ /* 0x000fe20000410000 */
[----:B------:R-:W3:Y:S04]  /*a700*/  LDL.LU R154, [R1+0x4] ;  /* 0x00000400019a7983 */ /* 0x000ee80000300800 */
[----:B------:R-:W3:Y:S01]  /*a710*/  LDL.LU R155, [R1] ;  /* 0x00000000019b7983 */ /* 0x000ee20000300800 */
[----:B-1----:R-:W-:Y:S02]  /*a720*/  FMUL.FTZ R20, R42, R152 ;  /* 0x000000982a147220 */ /* 0x002fe40000410000 */
[----:B------:R1:W-:Y:S05]  /*a730*/  MUFU.EX2 R152, R28 ;  /* 0x0000001c00987308 */ /* 0x0003ea0000000800 */
[-C--:B------:R-:W-:Y:S03]  /*a740*/  HMMA.16816.F32 R20, R44, R48.reuse, R20 ;  /* 0x000000302c14723c */ /* 0x080fe60000001814 */
[C---:B-----5:R-:W-:Y:S07]  /*a750*/  FMUL.FTZ R24, R2.reuse, R156 ;  /* 0x0000009c02187220 */ /* 0x060fee0000410000 */
[C---:B------:R-:W-:Y:S07]  /*a760*/  HMMA.16816.F32 R24, R32.reuse, R48, R24 ;  /* 0x000000302018723c */ /* 0x040fee0000001818 */
[----:B------:R-:W-:Y:S01]  /*a770*/  FFMA.FTZ R48, R89, c[0x0][0x23c], -R64 ;  /* 0x00008f0059307a23 */ /* 0x000fe20000010840 */
[----:B------:R-:W-:Y:S01]  /*a780*/  F2FP.PACK_AB R49, R183, R168 ;  /* 0x000000a8b731723e */ /* 0x000fe200000000ff */
[C---:B-1----:R-:W-:Y:S02]  /*a790*/  FMUL.FTZ R28, R2.reuse, R160 ;  /* 0x000000a0021c7220 */ /* 0x042fe40000410000 */
[----:B------:R1:W-:Y:S01]  /*a7a0*/  MUFU.EX2 R132, R48 ;  /* 0x0000003000847308 */ /* 0x0003e20000000800 */
[----:B----4-:R-:W-:Y:S01]  /*a7b0*/  FFMA.FTZ R2, R2, R151, R135 ;  /* 0x0000009702027223 */ /* 0x010fe20000010087 */
[----:B------:R-:W-:Y:S02]  /*a7c0*/  F2FP.PACK_AB R160, R73, R72 ;  /* 0x0000004849a0723e */ /* 0x000fe400000000ff */
[----:B------:R-:W-:Y:S01]  /*a7d0*/  MOV R135, R3 ;  /* 0x0000000300877202 */ /* 0x000fe20000000f00 */
[-C--:B------:R-:W-:Y:S07]  /*a7e0*/  HMMA.16816.F32 R28, R32, R50.reuse, R28 ;  /* 0x00000032201c723c */ /* 0x080fee000000181c */
[C---:B------:R-:W-:Y:S02]  /*a7f0*/  FMUL.FTZ R32, R42.reuse, R164 ;  /* 0x000000a42a207220 */ /* 0x040fe40000410000 */
[----:B------:R-:W-:Y:S03]  /*a800*/  FMUL.FTZ R33, R42, R165 ;  /* 0x000000a52a217220 */ /* 0x000fe60000410000 */
[C---:B------:R-:W-:Y:S01]  /*a810*/  FMUL.FTZ R34, R41.reuse, R166 ;  /* 0x000000a629227220 */ /* 0x040fe20000410000 */
[----:B------:R-:W-:Y:S01]  /*a820*/  F2FP.PACK_AB R166, R70, R69 ;  /* 0x0000004546a6723e */ /* 0x000fe200000000ff */
        /* <DEDUP_REMOVED lines=37> */
[-C--:B--2---:R-:W-:Y:S01]  /*aa80*/  HMMA.16816.F32 R4, R44, R60.reuse, R4 ;  /* 0x0000003c2c04723c */ /* 0x084fe20000001804 */
[----:B------:R1:W-:Y:S02]  /*aa90*/  MUFU.EX2 R96, R52 ;  /* 0x0000003400607308 */ /* 0x0003e40000000800 */
[----:B----4-:R-:W-:Y:S08]  /*aaa0*/  FFMA.FTZ R48, R102, c[0x0][0x23c], -R65 ;  /* 0x00008f0066307a23 */ /* 0x010ff00000010841 */
[----:B------:R2:W-:Y:S01]  /*aab0*/  MUFU.EX2 R93, R48 ;  /* 0x00000030005d7308 */ /* 0x0005e20000000800 */
[--C-:B-----5:R-:W-:Y:S09]  /*aac0*/  FFMA.FTZ R56, R112, c[0x0][0x23c], -R43.reuse ;  /* 0x00008f0070387a23 */ /* 0x120ff2000001082b */
[----:B------:R4:W-:Y:S01]  /*aad0*/  MUFU.EX2 R91, R56 ;  /* 0x00000038005b7308 */ /* 0x0009e20000000800 */
[--C-:B-1----:R-:W-:Y:S09]  /*aae0*/  FFMA.FTZ R52, R100, c[0x0][0x23c], -R43.reuse ;  /* 0x00008f0064347a23 */ /* 0x102ff2000001082b */
[----:B------:R1:W-:Y:S01]  /*aaf0*/  MUFU.EX2 R95, R52 ;  /* 0x00000034005f7308 */ /* 0x0003e20000000800 */
[----:B--2---:R-:W-:Y:S07]  /*ab00*/  F2FP.PACK_AB R48, R210, R178 ;  /* 0x000000b2d230723e */ /* 0x004fee00000000ff */
[C---:B------:R-:W-:Y:S01]  /*ab10*/  HMMA.16816.F32 R8, R48.reuse, R60, R8 ;  /* 0x0000003c3008723c */ /* 0x040fe20000001808 */
[----:B----4-:R-:W-:Y:S06]  /*ab20*/  LDSM.16.MT88.4 R56, [R185+0x4c00] ;  /* 0x004c0000b938783b */ /* 0x010fec0000004200 */
[----:B------:R-:W-:Y:S01]  /*ab30*/  FFMA.FTZ R60, R113, c[0x0][0x23c], -R43 ;  /* 0x00008f00713c7a23 */ /* 0x000fe2000001082b */
[-C--:B------:R-:W-:Y:S03]  /*ab40*/  HMMA.16816.F32 R12, R48, R62.reuse, R12 ;  /* 0x0000003e300c723c */ /* 0x080fe6000000180c */
[----:B------:R2:W-:Y:S01]  /*ab50*/  MUFU.EX2 R90, R60 ;  /* 0x0000003c005a7308 */ /* 0x0005e20000000800 */
[----:B-1----:R-:W1:Y:S04]  /*ab60*/  LDSM.16.MT88.4 R52, [R186+0x4800] ;  /* 0x00480000ba34783b */ /* 0x002e680000004200 */
[C---:B------:R-:W-:Y:S04]  /*ab70*/  HMMA.16816.F32 R16, R44.reuse, R62, R16 ;  /* 0x0000003e2c10723c */ /* 0x040fe80000001810 */
[--C-:B--2---:R-:W-:Y:S04]  /*ab80*/  FFMA.FTZ R60, R114, c[0x0][0x23c], -R65.reuse ;  /* 0x00008f00723c7a23 */ /* 0x104fe80000010841 */
[----:B------:R2:W-:Y:S01]  /*ab90*/  MUFU.EX2 R89, R60 ;  /* 0x0000003c00597308 */ /* 0x0005e20000000800 */
[-C--:B-1----:R-:W-:Y:S08]  /*aba0*/  HMMA.16816.F32 R20, R44, R52.reuse, R20 ;  /* 0x000000342c14723c */ /* 0x082ff00000001814 */
[C---:B------:R-:W-:Y:S01]  /*abb0*/  HMMA.16816.F32 R24, R48.reuse, R52, R24 ;  /* 0x000000343018723c */ /* 0x040fe20000001818 */
[----:B--2---:R-:W1:Y:S06]  /*abc0*/  LDSM.16.MT88.4 R60, [R186+0x4c00] ;  /* 0x004c0000ba3c783b */ /* 0x004e6c0000004200 */
[----:B------:R-:W-:Y:S01]  /*abd0*/  FFMA.FTZ R52, R115, c[0x0][0x23c], -R65 ;  /* 0x00008f0073347a23 */ /* 0x000fe20000010841 */
[-C--:B------:R-:W-:Y:S03]  /*abe0*/  HMMA.16816.F32 R28, R48, R54.reuse, R28 ;  /* 0x00000036301c723c */ /* 0x080fe6000000181c */
[----:B------:R2:W-:Y:S04]  /*abf0*/  MUFU.EX2 R88, R52 ;  /* 0x0000003400587308 */ /* 0x0005e80000000800 */
        /* <DEDUP_REMOVED lines=10> */
[----:B--2---:R-:W-:Y:S04]  /*aca0*/  FFMA.FTZ R52, R106, c[0x0][0x23c], -R66 ;  /* 0x00008f006a347a23 */ /* 0x004fe80000010842 */
[-C--:B------:R-:W-:Y:S01]  /*acb0*/  HMMA.16816.F32 R4, R44, R56.reuse, R4 ;  /* 0x000000382c04723c */ /* 0x080fe20000001804 */
[----:B------:R2:W-:Y:S02]  /*acc0*/  MUFU.EX2 R85, R52 ;  /* 0x0000003400557308 */ /* 0x0005e40000000800 */
[----:B----4-:R-:W-:Y:S08]  /*acd0*/  FFMA.FTZ R48, R105, c[0x0][0x23c], -R64 ;  /* 0x00008f0069307a23 */ /* 0x010ff00000010840 */
[----:B------:R4:W-:Y:S01]  /*ace0*/  MUFU.EX2 R86, R48 ;  /* 0x0000003000567308 */ /* 0x0009e20000000800 */
[--C-:B--2---:R-:W-:Y:S09]  /*acf0*/  FFMA.FTZ R52, R107, c[0x0][0x23c], -R66.reuse ;  /* 0x00008f006b347a23 */ /* 0x104ff20000010842 */
[----:B------:R2:W-:Y:S01]  /*ad00*/  MUFU.EX2 R84, R52 ;  /* 0x0000003400547308 */ /* 0x0005e20000000800 */
[----:B----4-:R-:W-:Y:S07]  /*ad10*/  F2FP.PACK_AB R48, R218, R199 ;  /* 0x000000c7da30723e */ /* 0x010fee00000000ff */
[C---:B------:R-:W-:Y:S07]  /*ad20*/  HMMA.16816.F32 R8, R48.reuse, R56, R8 ;  /* 0x000000383008723c */ /* 0x040fee0000001808 */
[----:B------:R-:W-:Y:S01]  /*ad30*/  FFMA.FTZ R56, R110, c[0x0][0x23c], -R66 ;  /* 0x00008f006e387a23 */ /* 0x000fe20000010842 */
[-C--:B------:R-:W-:Y:S03]  /*ad40*/  HMMA.16816.F32 R12, R48, R58.reuse, R12 ;  /* 0x0000003a300c723c */ /* 0x080fe6000000180c */
[----:B------:R4:W-:Y:S01]  /*ad50*/  MUFU.EX2 R81, R56 ;  /* 0x0000003800517308 */ /* 0x0009e20000000800 */
[----:B--2---:R-:W-:Y:S04]  /*ad60*/  FFMA.FTZ R52, R108, c[0x0][0x23c], -R64 ;  /* 0x00008f006c347a23 */ /* 0x004fe80000010840 */
[C---:B------:R-:W-:Y:S05]  /*ad70*/  HMMA.16816.F32 R16, R44.reuse, R58, R16 ;  /* 0x0000003a2c10723c */ /* 0x040fea0000001810 */
[----:B------:R2:W-:Y:S03]  /*ad80*/  MUFU.EX2 R83, R52 ;  /* 0x0000003400537308 */ /* 0x0005e60000000800 */
[-C--:B-1----:R-:W-:Y:S08]  /*ad90*/  HMMA.16816.F32 R20, R44, R60.reuse, R20 ;  /* 0x0000003c2c14723c */ /* 0x082ff00000001814 */
[C---:B------:R-:W-:Y:S01]  /*ada0*/  HMMA.16816.F32 R24, R48.reuse, R60, R24 ;  /* 0x0000003c3018723c */ /* 0x040fe20000001818 */
[----:B----4-:R-:W-:Y:S06]  /*adb0*/  LDSM.16.MT88.4 R56, [R186+0x5000] ;  /* 0x00500000ba38783b */ /* 0x010fec0000004200 */
[----:B------:R-:W-:Y:S01]  /*adc0*/  FFMA.FTZ R60, R111, c[0x0][0x23c], -R66 ;  /* 0x00008f006f3c7a23 */ /* 0x000fe20000010842 */
[-C--:B------:R-:W-:Y:S03]  /*add0*/  HMMA.16816.F32 R28, R48, R62.reuse, R28 ;  /* 0x0000003e301c723c */ /* 0x080fe6000000181c */
[----:B------:R-:W-:Y:S01]  /*ade0*/  MUFU.EX2 R80, R60 ;  /* 0x0000003c00507308 */ /* 0x000fe20000000800 */
[----:B------:R-:W-:Y:S02]  /*adf0*/  FFMA.FTZ R61, R116, c[0x0][0x23c], -R43 ;  /* 0x00008f00743d7a23 */ /* 0x000fe4000001082b */
[----:B--2---:R-:W-:Y:S01]  /*ae00*/  FFMA.FTZ R52, R109, c[0x0][0x23c], -R64 ;  /* 0x00008f006d347a23 */ /* 0x004fe20000010840 */
[----:B------:R-:W-:Y:S01]  /*ae10*/  F2FP.PACK_AB R48, R233, R213 ;  /* 0x000000d5e930723e */ /* 0x000fe200000000ff */
[----:B------:R-:W-:Y:S04]  /*ae20*/  HMMA.16816.F32 R32, R44, R62, R32 ;  /* 0x0000003e2c20723c */ /* 0x000fe80000001820 */
[----:B------:R-:W-:Y:S01]  /*ae30*/  F2FP.PACK_AB R49, R224, R205 ;  /* 0x000000cde031723e */ /* 0x000fe200000000ff */
[----:B------:R1:W-:Y:S01]  /*ae40*/  MUFU.EX2 R82, R52 ;  /* 0x0000003400527308 */ /* 0x0003e20000000800 */
[----:B------:R-:W-:Y:S01]  /*ae50*/  F2FP.PACK_AB R50, R232, R230 ;  /* 0x000000e6e832723e */ /* 0x000fe200000000ff */
[----:B------:R-:W-:Y:S01]  /*ae60*/  FFMA.FTZ R43, R118, c[0x0][0x23c], -R65 ;  /* 0x00008f00762b7a23 */ /* 0x000fe20000010841 */
[----:B------:R-:W-:Y:S01]  /*ae70*/  F2FP.PACK_AB R44, R140, R222 ;  /* 0x000000de8c2c723e */ /* 0x000fe200000000ff */
[----:B------:R-:W-:Y:S03]  /*ae80*/  FFMA.FTZ R66, R39, c[0x0][0x23c], -R66 ;  /* 0x00008f0027427a23 */ /* 0x000fe60000010842 */
[----:B------:R-:W-:Y:S01]  /*ae90*/  F2FP.PACK_AB R45, R138, R212 ;  /* 0x000000d48a2d723e */ /* 0x000fe200000000ff */
[----:B---3--:R-:W-:Y:S01]  /*aea0*/  FFMA.FTZ R39, R42, R155, R173 ;  /* 0x0000009b2a277223 */ /* 0x008fe200000100ad */
[----:B------:R-:W-:Y:S01]  /*aeb0*/  F2FP.PACK_AB R46, R145, R137 ;  /* 0x00000089912e723e */ /* 0x000fe200000000ff */
[----:B------:R2:W3:Y:S01]  /*aec0*/  MUFU.EX2 R79, R61 ;  /* 0x0000003d004f7308 */ /* 0x0004e20000000800 */
[----:B------:R-:W-:Y:S01]  /*aed0*/  F2FP.PACK_AB R47, R144, R136 ;  /* 0x00000088902f723e */ /* 0x000fe200000000ff */
[----:B------:R-:W-:Y:S01]  /*aee0*/  FADD.FTZ R39, R238, R39 ;  /* 0x00000027ee277221 */ /* 0x000fe20000010000 */
[----:B------:R-:W-:Y:S01]  /*aef0*/  F2FP.PACK_AB R51, R223, R215 ;  /* 0x000000d7df33723e */ /* 0x000fe200000000ff */
[----:B------:R-:W-:Y:S01]  /*af00*/  FFMA.FTZ R65, R131, c[0x0][0x23c], -R65 ;  /* 0x00008f0083417a23 */ /* 0x000fe20000010841 */
[----:B------:R-:W-:Y:S01]  /*af10*/  F2FP.PACK_AB R42, R170, R176 ;  /* 0x000000b0aa2a723e */ /* 0x000fe200000000ff */
[----:B------:R-:W-:Y:S04]  /*af20*/  FFMA.FTZ R64, R125, c[0x0][0x23c], -R64 ;  /* 0x00008f007d407a23 */ /* 0x000fe80000010840 */
[----:B------:R4:W5:Y:S01]  /*af30*/  MUFU.EX2 R67, R43 ;  /* 0x0000002b00437308 */ /* 0x0009620000000800 */
[----:B-1----:R-:W1:Y:S09]  /*af40*/  LDSM.16.MT88.4 R52, [R185+0x5000] ;  /* 0x00500000b934783b */ /* 0x002e720000004200 */
[----:B------:R-:W5:Y:S01]  /*af50*/  MUFU.EX2 R65, R65 ;  /* 0x0000004100417308 */ /* 0x000f620000000800 */
[----:B--2---:R-:W2:Y:S01]  /*af60*/  LDSM.16.MT88.4 R60, [R185+0x5400] ;  /* 0x00540000b93c783b */ /* 0x004ea20000004200 */
[----:B---3--:R-:W-:Y:S08]  /*af70*/  F2FP.PACK_AB R164, R78, R79 ;  /* 0x0000004f4ea4723e */ /* 0x008ff000000000ff */
[----:B------:R-:W3:Y:S01]  /*af80*/  MUFU.EX2 R64, R64 ;  /* 0x0000004000407308 */ /* 0x000ee20000000800 */
[----:B----4-:R-:W-:Y:S02]  /*af90*/  F2FP.PACK_AB R43, R152, R153 ;  /* 0x00000099982b723e */ /* 0x010fe400000000ff */
[----:B-----5:R-:W-:Y:S07]  /*afa0*/  F2FP.PACK_AB R165, R68, R67 ;  /* 0x0000004344a5723e */ /* 0x020fee00000000ff */
[----:B------:R-:W4:Y:S01]  /*afb0*/  MUFU.EX2 R66, R66 ;  /* 0x0000004200427308 */ /* 0x000f220000000800 */
[----:B------:R-:W-:Y:S01]  /*afc0*/  F2FP.PACK_AB R167, R65, R71 ;  /* 0x0000004741a7723e */ /* 0x000fe200000000ff */
[-C--:B-1----:R-:W-:Y:S03]  /*afd0*/  HMMA.16816.F32 R4, R44, R52.reuse, R4 ;  /* 0x000000342c04723c */ /* 0x082fe60000001804 */
[----:B---3--:R-:W-:Y:S05]  /*afe0*/  F2FP.PACK_AB R162, R64, R76 ;  /* 0x0000004c40a2723e */ /* 0x008fea00000000ff */
[C---:B------:R-:W-:Y:S04]  /*aff0*/  HMMA.16816.F32 R8, R48.reuse, R52, R8 ;  /* 0x000000343008723c */ /* 0x040fe80000001808 */
[----:B----4-:R-:W-:Y:S04]  /*b000*/  F2FP.PACK_AB R163, R66, R77 ;  /* 0x0000004d42a3723e */ /* 0x010fe800000000ff */
[-C--:B------:R-:W-:Y:S08]  /*b010*/  HMMA.16816.F32 R12, R48, R54.reuse, R12 ;  /* 0x00000036300c723c */ /* 0x080ff0000000180c */
[C---:B------:R-:W-:Y:S01]  /*b020*/  HMMA.16816.F32 R16, R44.reuse, R54, R16 ;  /* 0x000000362c10723c */ /* 0x040fe20000001810 */
[----:B------:R-:W1:Y:S07]  /*b030*/  LDSM.16.MT88.4 R52, [R186+0x5400] ;  /* 0x00540000ba34783b */ /* 0x000e6e0000004200 */
[-C--:B------:R-:W-:Y:S08]  /*b040*/  HMMA.16816.F32 R20, R44, R56.reuse, R20 ;  /* 0x000000382c14723c */ /* 0x080ff00000001814 */
[C---:B------:R-:W-:Y:S07]  /*b050*/  HMMA.16816.F32 R24, R48.reuse, R56, R24 ;  /* 0x000000383018723c */ /* 0x040fee0000001818 */
[----:B------:R-:W-:Y:S01]  /*b060*/  FFMA.FTZ R56, R41, R154, R172 ;  /* 0x0000009a29387223 */ /* 0x000fe200000100ac */
[-C--:B------:R-:W-:Y:S01]  /*b070*/  HMMA.16816.F32 R28, R48, R58.reuse, R28 ;  /* 0x0000003a301c723c */ /* 0x080fe2000000181c */
[----:B------:R-:W3:Y:S03]  /*b080*/  LDSM.16.MT88.4 R48, [R185+0x5800] ;  /* 0x00580000b930783b */ /* 0x000ee60000004200 */
[----:B------:R-:W-:Y:S01]  /*b090*/  FADD.FTZ R56, R228, R56 ;  /* 0x00000038e4387221 */ /* 0x000fe20000010000 */
[----:B------:R-:W-:Y:S01]  /*b0a0*/  F2FP.PACK_AB R41, R206, R211 ;  /* 0x000000d3ce29723e */ /* 0x000fe200000000ff */
[----:B------:R-:W-:Y:S02]  /*b0b0*/  FADD.FTZ R57, R175, R2 ;  /* 0x00000002af397221 */ /* 0x000fe40000010000 */
[----:B------:R-:W-:Y:S01]  /*b0c0*/  FADD.FTZ R2, R231, R39 ;  /* 0x00000027e7027221 */ /* 0x000fe20000010000 */
[----:B------:R-:W-:Y:S04]  /*b0d0*/  HMMA.16816.F32 R32, R44, R58, R32 ;  /* 0x0000003a2c20723c */ /* 0x000fe80000001820 */
[----:B------:R-:W-:Y:S02]  /*b0e0*/  FADD.FTZ R39, R219, R56 ;  /* 0x00000038db277221 */ /* 0x000fe40000010000 */
[----:B------:R-:W-:Y:S01]  /*b0f0*/  FADD.FTZ R2, R249, R2 ;  /* 0x00000002f9027221 */ /* 0x000fe20000010000 */
[----:B------:R-:W-:Y:S01]  /*b100*/  F2FP.PACK_AB R44, R132, R133 ;  /* 0x00000085842c723e */ /* 0x000fe200000000ff */
[-C--:B--2---:R-:W-:Y:S05]  /*b110*/  HMMA.16816.F32 R4, R40, R60.reuse, R4 ;  /* 0x0000003c2804723c */ /* 0x084fea0000001804 */
[----:B------:R-:W-:Y:S01]  /*b120*/  FADD.FTZ R2, R202, R2 ;  /* 0x00000002ca027221 */ /* 0x000fe20000010000 */
[----:B------:R-:W-:Y:S02]  /*b130*/  F2FP.PACK_AB R45, R99, R127 ;  /* 0x0000007f632d723e */ /* 0x000fe400000000ff */
[----:B------:R-:W-:Y:S01]  /*b140*/  F2FP.PACK_AB R46, R98, R126 ;  /* 0x0000007e622e723e */ /* 0x000fe200000000ff */
[----:B------:R-:W-:Y:S03]  /*b150*/  FADD.FTZ R56, R208, R2 ;  /* 0x00000002d0387221 */ /* 0x000fe60000010000 */
[----:B------:R-:W-:Y:S07]  /*b160*/  F2FP.PACK_AB R47, R96, R97 ;  /* 0x00000061602f723e */ /* 0x000fee00000000ff */
[C---:B------:R-:W-:Y:S08]  /*b170*/  HMMA.16816.F32 R8, R44.reuse, R60, R8 ;  /* 0x0000003c2c08723c */ /* 0x040ff00000001808 */
[-C--:B------:R-:W-:Y:S08]  /*b180*/  HMMA.16816.F32 R12, R44, R62.reuse, R12 ;  /* 0x0000003e2c0c723c */ /* 0x080ff0000000180c */
[C---:B------:R-:W-:Y:S08]  /*b190*/  HMMA.16816.F32 R16, R40.reuse, R62, R16 ;  /* 0x0000003e2810723c */ /* 0x040ff00000001810 */
[-C--:B-1----:R-:W-:Y:S08]  /*b1a0*/  HMMA.16816.F32 R20, R40, R52.reuse, R20 ;  /* 0x000000342814723c */ /* 0x082ff00000001814 */
[C---:B------:R-:W-:Y:S07]  /*b1b0*/  HMMA.16816.F32 R24, R44.reuse, R52, R24 ;  /* 0x000000342c18723c */ /* 0x040fee0000001818 */
[----:B------:R-:W-:Y:S01]  /*b1c0*/  FADD.FTZ R53, R180, R57 ;  /* 0x00000039b4357221 */ /* 0x000fe20000010000 */
[-C--:B------:R-:W-:Y:S04]  /*b1d0*/  HMMA.16816.F32 R28, R44, R54.reuse, R28 ;  /* 0x000000362c1c723c */ /* 0x080fe8000000181c */
[----:B------:R-:W-:Y:S02]  /*b1e0*/  FADD.FTZ R52, R241, R39 ;  /* 0x00000027f1347221 */ /* 0x000fe40000010000 */
[----:B------:R-:W-:Y:S01]  /*b1f0*/  FADD.FTZ R53, R200, R53 ;  /* 0x00000035c8357221 */ /* 0x000fe20000010000 */
[----:B------:R-:W-:Y:S01]  /*b200*/  F2FP.PACK_AB R46, R82, R83 ;  /* 0x00000053522e723e */ /* 0x000fe200000000ff */
[----:B------:R-:W-:Y:S01]  /*b210*/  FADD.FTZ R39, R179, R0 ;  /* 0x00000000b3277221 */ /* 0x000fe20000010000 */
[----:B------:R-:W-:Y:S04]  /*b220*/  HMMA.16816.F32 R32, R40, R54, R32 ;  /* 0x000000362820723c */ /* 0x000fe80000001820 */
[----:B------:R-:W-:Y:S01]  /*b230*/  FADD.FTZ R0, R181, R52 ;  /* 0x00000034b5007221 */ /* 0x000fe20000010000 */
[----:B------:R-:W-:Y:S01]  /*b240*/  F2FP.PACK_AB R47, R80, R81 ;  /* 0x00000051502f723e */ /* 0x000fe200000000ff */
[----:B------:R-:W-:Y:S01]  /*b250*/  FADD.FTZ R45, R169, R53 ;  /* 0x00000035a92d7221 */ /* 0x000fe20000010000 */
[----:B------:R-:W-:Y:S01]  /*b260*/  F2FP.PACK_AB R40, R94, R95 ;  /* 0x0000005f5e28723e */ /* 0x000fe200000000ff */
[----:B------:R-:W-:Y:S01]  /*b270*/  FADD.FTZ R44, R168, R39 ;  /* 0x00000027a82c7221 */ /* 0x000fe20000010000 */
[----:B------:R-:W1:Y:S03]  /*b280*/  LDSM.16.MT88.4 R52, [R186+0x5800] ;  /* 0x00580000ba34783b */ /* 0x000e660000004200 */
        /* <DEDUP_REMOVED lines=11> */
[----:B------:R-:W2:Y:S01]  /*b340*/  LDSM.16.MT88.4 R148, [R185+0x5c00] ;  /* 0x005c0000b994783b */ /* 0x000ea20000004200 */
[----:B------:R-:W-:Y:S01]  /*b350*/  FADD.FTZ R39, R217, R2 ;  /* 0x00000002d9277221 */ /* 0x000fe20000010000 */
[-C--:B---3--:R-:W-:Y:S03]  /*b360*/  HMMA.16816.F32 R4, R40, R48.reuse, R4 ;  /* 0x000000302804723c */ /* 0x088fe60000001804 */
        /* <DEDUP_REMOVED lines=15> */
[-C--:B-1----:R-:W-:Y:S03]  /*b460*/  HMMA.16816.F32 R20, R40, R52.reuse, R20 ;  /* 0x000000342814723c */ /* 0x082fe60000001814 */
        /* <DEDUP_REMOVED lines=31> */
[-C--:B--2---:R-:W-:Y:S05]  /*b660*/  HMMA.16816.F32 R140, R164, R148.reuse, R4 ;  /* 0x00000094a48c723c */ /* 0x084fea0000001804 */
[----:B------:R-:W-:Y:S02]  /*b670*/  FADD.FTZ R2, R212, R2 ;  /* 0x00000002d4027221 */ /* 0x000fe40000010000 */
[----:B------:R-:W-:Y:S02]  /*b680*/  FADD.FTZ R0, R213, R48 ;  /* 0x00000030d5007221 */ /* 0x000fe40000010000 */
[----:B------:R-:W-:Y:S03]  /*b690*/  FADD.FTZ R2, R138, R2 ;  /* 0x000000028a027221 */ /* 0x000fe60000010000 */
        /* <DEDUP_REMOVED lines=8> */
[----:B------:R-:W-:Y:S02]  /*b720*/  FADD.FTZ R2, R144, R2 ;  /* 0x0000000290027221 */ /* 0x000fe40000010000 */
[-C--:B------:R-:W-:Y:S03]  /*b730*/  HMMA.16816.F32 R144, R160, R150.reuse, R12 ;  /* 0x00000096a090723c */ /* 0x080fe6000000180c */
[----:B------:R-:W-:Y:S02]  /*b740*/  FADD.FTZ R5, R232, R5 ;  /* 0x00000005e8057221 */ /* 0x000fe40000010000 */
[----:B------:R-:W-:Y:S02]  /*b750*/  FADD.FTZ R4, R221, R4 ;  /* 0x00000004dd047221 */ /* 0x000fe40000010000 */
[----:B------:R-:W-:Y:S01]  /*b760*/  FADD.FTZ R0, R223, R0 ;  /* 0x00000000df007221 */ /* 0x000fe20000010000 */
[C---:B------:R-:W-:Y:S04]  /*b770*/  HMMA.16816.F32 R148, R164.reuse, R150, R16 ;  /* 0x00000096a494723c */ /* 0x040fe80000001810 */
[----:B------:R-:W-:Y:S02]  /*b780*/  FADD.FTZ R6, R211, R2 ;  /* 0x00000002d3067221 */ /* 0x000fe40000010000 */
[----:B------:R-:W-:Y:S01]  /*b790*/  FADD.FTZ R2, R133, R5 ;  /* 0x0000000585027221 */ /* 0x000fe20000010000 */
[----:B------:R-:W-:Y:S01]  /*b7a0*/  MOV R133, R37 ;  /* 0x0000002500857202 */ /* 0x000fe20000000f00 */
[----:B------:R-:W-:Y:S04]  /*b7b0*/  FADD.FTZ R4, R229, R4 ;  /* 0x00000004e5047221 */ /* 0x000fe80000010000 */
[----:B------:R-:W-:Y:S02]  /*b7c0*/  FADD.FTZ R0, R127, R0 ;  /* 0x000000007f007221 */ /* 0x000fe40000010000 */
[----:B------:R-:W-:Y:S02]  /*b7d0*/  FADD.FTZ R5, R206, R6 ;  /* 0x00000006ce057221 */ /* 0x000fe40000010000 */
[----:B------:R-:W-:Y:S01]  /*b7e0*/  FADD.FTZ R2, R132, R2 ;  /* 0x0000000284027221 */ /* 0x000fe20000010000 */
[----:B------:R-:W-:Y:S01]  /*b7f0*/  MOV R132, R38 ;  /* 0x0000002600847202 */ /* 0x000fe20000000f00 */
        /* <DEDUP_REMOVED lines=50> */
.L_x_602:
        /* <DEDUP_REMOVED lines=11> */
[----:B------:R-:W-:-:S11]  /*bbd0*/  SHF.R.S32.HI R22, RZ, 0x1f, R10 ;  /* 0x0000001fff167819 */ /* 0x000fd6000001140a */
[----:B------:R-:W-:-:S05]  /*bbe0*/  @P1 MOV R12, c[0x0][0x210] ;  /* 0x00008400000c1a02 */ /* 0x000fca0000000f00 */
[----:B------:R-:W-:Y:S01]  /*bbf0*/  @P1 IMAD R12, R12, c[0x0][0x214], RZ ;  /* 0x000085000c0c1a24 */ /* 0x000fe200078e02ff */
        /* <DEDUP_REMOVED lines=21> */
[----:B------:R-:W-:Y:S01]  /*bd50*/  @P0 IMAD.WIDE.U32 R6, R30, c[0x0][0x1e8], RZ ;  /* 0x00007a001e060a25 */ /* 0x000fe200078e00ff */
[----:B------:R-:W-:Y:S02]  /*bd60*/  SHF.R.S32.HI R26, RZ, 0x2, R8 ;  /* 0x00000002ff1a7819 */ /* 0x000fe40000011408 */
[----:B------:R-:W-:Y:S01]  /*bd70*/  FSETP.NE.FTZ.AND P4, PT, R24, RZ, PT ;  /* 0x000000ff1800720b */ /* 0x000fe20003f95000 */
[----:B------:R-:W-:Y:S01]  /*bd80*/  IMAD.MOV.U32 R4, RZ, RZ, 0x3f800000 ;  /* 0x3f800000ff047424 */ /* 0x000fe200078e00ff */
[----:B------:R-:W-:Y:S01]  /*bd90*/  @P0 MOV R39, R6 ;  /* 0x0000000600270202 */ /* 0x000fe20000000f00 */
[----:B------:R-:W-:Y:S01]  /*bda0*/  @P0 IMAD R48, R30, c[0x0][0x1ec], R7 ;  /* 0x00007b001e300a24 */ /* 0x000fe200078e0207 */
[----:B------:R-:W-:Y:S01]  /*bdb0*/  LEA.HI R22, R22, R10, RZ, 0x5 ;  /* 0x0000000a16167211 */ /* 0x000fe200078f28ff */
[----:B------:R-:W2:Y:S03]  /*bdc0*/  @P6 MUFU.RCP R2, R23 ;  /* 0x0000001700026308 */ /* 0x000ea60000001000 */
[----:B------:R-:W-:Y:S01]  /*bdd0*/  SHF.R.S32.HI R22, RZ, 0x5, R22 ;  /* 0x00000005ff167819 */ /* 0x000fe20000011416 */
[----:B-1----:R-:W-:Y:S01]  /*bde0*/  FADD.FTZ R27, R5, R9 ;  /* 0x00000009051b7221 */ /* 0x002fe20000010000 */
[----:B------:R-:W-:-:S03]  /*bdf0*/  LOP3.LUT R5, R8, 0xfffffffc, RZ, 0xc0, !PT ;  /* 0xfffffffc08057812 */ /* 0x000fc600078ec0ff */
[----:B------:R-:W1:Y:S01]  /*be00*/  @P4 MUFU.RCP R0, R24 ;  /* 0x0000001800004308 */ /* 0x000e620000001000 */
[----:B------:R-:W-:Y:S02]  /*be10*/  FSETP.NE.FTZ.AND P3, PT, R27, RZ, PT ;  /* 0x000000ff1b00720b */ /* 0x000fe40003f75000 */
[----:B------:R-:W-:Y:S01]  /*be20*/  IADD3 R6, -R5, R10, RZ ;  /* 0x0000000a05067210 */ /* 0x000fe20007ffe1ff */
[----:B------:R-:W-:Y:S02]  /*be30*/  IMAD.MOV.U32 R5, RZ, RZ, 0x3f800000 ;  /* 0x3f800000ff057424 */ /* 0x000fe400078e00ff */
[C---:B--2---:R-:W-:Y:S02]  /*be40*/  FMUL.FTZ R140, R2.reuse, R140 ;  /* 0x0000008c028c7220 */ /* 0x044fe40000410000 */
[----:B------:R-:W2:Y:S01]  /*be50*/  @P5 MUFU.RCP R4, R25 ;  /* 0x0000001900045308 */ /* 0x000ea20000001000 */
[C---:B------:R-:W-:Y:S02]  /*be60*/  FMUL.FTZ R21, R2.reuse, R141 ;  /* 0x0000008d02157220 */ /* 0x040fe40000410000 */
[----:B------:R-:W-:-:S02]  /*be70*/  FMUL.FTZ R148, R2, R148 ;  /* 0x0000009402947220 */ /* 0x000fc40000410000 */
[C---:B------:R-:W-:Y:S01]  /*be80*/  FMUL.FTZ R17, R2.reuse, R149 ;  /* 0x0000009502117220 */ /* 0x040fe20000410000 */
[----:B------:R-:W-:Y:S01]  /*be90*/  F2FP.PACK_AB R21, R21, R140 ;  /* 0x0000008c1515723e */ /* 0x000fe200000000ff */
[C---:B------:R-:W-:Y:S01]  /*bea0*/  FMUL.FTZ R152, R2.reuse, R152 ;  /* 0x0000009802987220 */ /* 0x040fe20000410000 */
[----:B------:R-:W3:Y:S01]  /*beb0*/  @P3 MUFU.RCP R5, R27 ;  /* 0x0000001b00053308 */ /* 0x000ee20000001000 */
[C---:B------:R-:W-:Y:S01]  /*bec0*/  FMUL.FTZ R14, R2.reuse, R153 ;  /* 0x00000099020e7220 */ /* 0x040fe20000410000 */
[----:B------:R-:W-:Y:S01]  /*bed0*/  F2FP.PACK_AB R17, R17, R148 ;  /* 0x000000941111723e */ /* 0x000fe200000000ff */
[C---:B------:R-:W-:Y:S02]  /*bee0*/  FMUL.FTZ R164, R2.reuse, R164 ;  /* 0x000000a402a47220 */ /* 0x040fe40000410000 */
        /* <DEDUP_REMOVED lines=87> */
[----:B---3--:R-:W3:Y:S03]  /*c460*/  @P6 MUFU.LG2 R7, R23 ;  /* 0x0000001700076308 */ /* 0x008ee60000000c00 */
[----:B--2---:R-:W2:Y:S01]  /*c470*/  S2R R9, SR_CTAID.X ;  /* 0x0000000000097919 */ /* 0x004ea20000002500 */
[----:B------:R-:W-:Y:S01]  /*c480*/  @!P2 SEL R2, R4, R30, !P0 ;  /* 0x0000001e0402a207 */ /* 0x000fe20004000000 */
[----:B------:R-:W-:Y:S01]  /*c490*/  @!P0 IMAD.WIDE.U32 R10, R49, c[0x0][0x1e0], RZ ;  /* 0x00007800310a8a25 */ /* 0x000fe200078e00ff */
[----:B------:R-:W-:Y:S01]  /*c4a0*/  @!P0 SHF.R.S32.HI R4, RZ, 0x1f, R49 ;  /* 0x0000001fff048819 */ /* 0x000fe20000011431 */
[----:B------:R2:W4:Y:S04]  /*c4b0*/  LDS.128 R28, [R197] ;  /* 0x00000000c51c7984 */ /* 0x0005280000000c00 */
[----:B------:R2:W4:Y:S04]  /*c4c0*/  LDS.128 R32, [R197+0x800] ;  /* 0x00080000c5207984 */ /* 0x0005280000000c00 */
[----:B------:R2:W4:Y:S04]  /*c4d0*/  LDS.128 R40, [R197+0x1000] ;  /* 0x00100000c5287984 */ /* 0x0005280000000c00 */
[----:B------:R2:W4:Y:S01]  /*c4e0*/  LDS.128 R44, [R197+0x1800] ;  /* 0x00180000c52c7984 */ /* 0x0005220000000c00 */
[----:B-1----:R-:W-:Y:S01]  /*c4f0*/  @P1 MOV R0, 0x1 ;  /* 0x0000000100001802 */ /* 0x002fe20000000f00 */
[----:B------:R-:W-:Y:S01]  /*c500*/  @!P1 IMAD R0, R12, c[0x0][0x1c0], RZ ;  /* 0x000070000c009a24 */ /* 0x000fe200078e02ff */
[----:B------:R-:W-:Y:S01]  /*c510*/  @!P0 MOV R39, R10 ;  /* 0x0000000a00278202 */ /* 0x000fe20000000f00 */
[----:B------:R-:W-:Y:S01]  /*c520*/  @!P0 IMAD R4, R4, c[0x0][0x1e0], RZ ;  /* 0x0000780004048a24 */ /* 0x000fe200078e02ff */
[----:B------:R-:W1:Y:S01]  /*c530*/  @P3 MUFU.LG2 R10, R27 ;  /* 0x0000001b000a3308 */ /* 0x000e620000000c00 */
[----:B------:R-:W-:-:S02]  /*c540*/  IMAD R0, R49, R0, RZ ;  /* 0x0000000031007224 */ /* 0x000fc400078e02ff */
        /* <DEDUP_REMOVED lines=71> */
.L_x_607:
[----:B------:R-:W-:Y:S05]  /*c9c0*/  BSYNC B0 ;  /* 0x0000000000007941 */ /* 0x000fea0003800000 */
.L_x_606:
[----:B-1----:R-:W2:Y:S04]  /*c9d0*/  LDL.LU.64 R4, [R1+0x18] ;  /* 0x0000180001047983 */ /* 0x002ea80000300a00 */
[----:B------:R1:W5:Y:S01]  /*c9e0*/  LDL.64 R10, [R1+0x38] ;  /* 0x00003800010a7983 */ /* 0x0003620000100a00 */
[----:B------:R-:W-:Y:S01]  /*c9f0*/  SHF.R.S32.HI R0, RZ, 0x1f, R19 ;  /* 0x0000001fff007819 */ /* 0x000fe20000011413 */
[----:B------:R-:W-:Y:S04]  /*ca00*/  BSSY B0, `(.L_x_608) ;  /* 0x0000012000007945 */ /* 0x000fe80003800000 */
[----:B------:R-:W-:-:S04]  /*ca10*/  IMAD R0, R0, c[0x0][0x1f0], RZ ;  /* 0x00007c0000007a24 */ /* 0x000fc800078e02ff */
[----:B------:R-:W-:Y:S01]  /*ca20*/  IMAD R0, R19, c[0x0][0x1f4], R0 ;  /* 0x00007d0013007a24 */ /* 0x000fe200078e0200 */
[C---:B--2---:R-:W-:Y:S02]  /*ca30*/  IADD3 R2, P0, R4.reuse, R39, RZ ;  /* 0x0000002704027210 */ /* 0x044fe40007f1e0ff */
[----:B------:R-:W-:-:S03]  /*ca40*/  ISETP.GE.AND P1, PT, R4, c[0x0][0x220], PT ;  /* 0x0000880004007a0c */ /* 0x000fc60003f26270 */
[----:B------:R-:W-:Y:S01]  /*ca50*/  IMAD.X R3, R5, 0x1, R48, P0 ;  /* 0x0000000105037824 */ /* 0x000fe200000e0630 */
[----:B-----5:R-:W-:-:S03]  /*ca60*/  ISETP.GE.OR P0, PT, R26, R20, P1 ;  /* 0x000000141a00720c */ /* 0x020fc60000f06670 */
        /* <DEDUP_REMOVED lines=11> */
.L_x_609:
[----:B-1----:R-:W-:Y:S05]  /*cb20*/  BSYNC B0 ;  /* 0x0000000000007941 */ /* 0x002fea0003800000 */
.L_x_608:
[----:B------:R-:W2:Y:S01]  /*cb30*/  LDL.LU R0, [R1+0x4c] ;  /* 0x00004c0001007983 */ /* 0x000ea20000300800 */
[----:B------:R-:W-:Y:S01]  /*cb40*/  BSSY B0, `(.L_x_610) ;  /* 0x000000e000007945 */ /* 0x000fe20003800000 */
[----:B--2---:R-:W-:-:S13]  /*cb50*/  ISETP.GE.OR P0, PT, R0, R20, P1 ;  /* 0x000000140000720c */ /* 0x004fda0000f06670 */
        /* <DEDUP_REMOVED lines=12> */
.L_x_611:
[----:B------:R-:W-:Y:S05]  /*cc20*/  BSYNC B0 ;  /* 0x0000000000007941 */ /* 0x000fea0003800000 */
.L_x_610:
[----:B------:R-:W2:Y:S01]  /*cc30*/  LDL.LU R0, [R1+0x48] ;  /* 0x0000480001007983 */ /* 0x000ea20000300800 */
[----:B------:R-:W-:Y:S01]  /*cc40*/  BSSY B0, `(.L_x_612) ;  /* 0x000000e000007945 */ /* 0x000fe20003800000 */
[----:B--2---:R-:W-:-:S13]  /*cc50*/  ISETP.GE.OR P0, PT, R0, R20, P1 ;  /* 0x000000140000720c */ /* 0x004fda0000f06670 */
        /* <DEDUP_REMOVED lines=12> */
.L_x_613:
[----:B------:R-:W-:Y:S05]  /*cd20*/  BSYNC B0 ;  /* 0x0000000000007941 */ /* 0x000fea0003800000 */
.L_x_612:
[----:B------:R-:W2:Y:S02]  /*cd30*/  LDL.LU R0, [R1+0x50] ;  /* 0x0000500001007983 */ /* 0x000ea40000300800 */
[----:B--2---:R-:W-:-:S13]  /*cd40*/  ISETP.GE.OR P1, PT, R0, R20, P1 ;  /* 0x000000140000720c */ /* 0x004fda0000f26670 */
        /* <DEDUP_REMOVED lines=13> */
.L_x_572:
[----:B------:R-:W2:Y:S01]  /*ce20*/  LDL.LU R12, [R1+0x40] ;  /* 0x00004000010c7983 */ /* 0x000ea20000300800 */
[----:B-1----:R-:W1:Y:S01]  /*ce30*/  LDC.U8 R4, c[0x0][0x329] ;  /* 0x0000ca40ff047b82 */ /* 0x002e620000000000 */
[----:B------:R-:W-:Y:S01]  /*ce40*/  SHF.R.S32.HI R8, RZ, 0x1f, R112 ;  /* 0x0000001fff087819 */ /* 0x000fe20000011470 */
[----:B------:R-:W-:Y:S01]  /*ce50*/  BSSY B0, `(.L_x_614) ;  /* 0x0000040000007945 */ /* 0x000fe20003800000 */
[----:B------:R-:W-:Y:S02]  /*ce60*/  IADD3 R14, -R25, R14, RZ ;  /* 0x0000000e190e7210 */ /* 0x000fe40007ffe1ff */
[----:B------:R-:W-:Y:S02]  /*ce70*/  LEA.HI R8, R8, R112, RZ, 0x2 ;  /* 0x0000007008087211 */ /* 0x000fe400078f10ff */
[----:B------:R-:W-:Y:S01]  /*ce80*/  SHF.R.S32.HI R9, RZ, 0x1f, R15 ;  /* 0x0000001fff097819 */ /* 0x000fe2000001140f */
[----:B------:R-:W3:Y:S01]  /*ce90*/  LDC.U8 R0, c[0x0][0x328] ;  /* 0x0000ca00ff007b82 */ /* 0x000ee20000000000 */
[----:B------:R-:W-:-:S03]  /*cea0*/  LOP3.LUT R7, R8, 0xfffffffc, RZ, 0xc0, !PT ;  /* 0xfffffffc08077812 */ /* 0x000fc600078ec0ff */
[----:B------:R-:W-:Y:S02]  /*ceb0*/  IMAD R9, R9, c[0x0][0x1f0], RZ ;  /* 0x00007c0009097a24 */ /* 0x000fe400078e02ff */
[----:B------:R-:W-:Y:S02]  /*cec0*/  IMAD.IADD R19, R112, 0x1, -R7 ;  /* 0x0000000170137824 */ /* 0x000fe400078e0a07 */
[----:B------:R-:W-:Y:S01]  /*ced0*/  IMAD R9, R15, c[0x0][0x1f4], R9 ;  /* 0x00007d000f097a24 */ /* 0x000fe200078e0209 */
[----:B-1----:R-:W-:Y:S02]  /*cee0*/  ISETP.NE.AND P0, PT, R4, RZ, PT ;  /* 0x000000ff0400720c */ /* 0x002fe40003f05270 */
[----:B---3--:R-:W-:-:S04]  /*cef0*/  ISETP.NE.AND P3, PT, R0, RZ, PT ;  /* 0x000000ff0000720c */ /* 0x008fc80003f65270 */
[----:B------:R-:W-:-:S07]  /*cf00*/  ISETP.NE.OR P2, PT, R4, RZ, !P3 ;  /* 0x000000ff0400720c */ /* 0x000fce0005f45670 */
[----:B------:R-:W-:Y:S01]  /*cf10*/  @P0 IMAD.MOV.U32 R5, RZ, RZ, c[0x0][0x210] ;  /* 0x00008400ff050624 */ /* 0x000fe200078e00ff */
[----:B------:R-:W-:Y:S01]  /*cf20*/  @P0 MOV R17, c[0x0][0x210] ;  /* 0x0000840000110a02 */ /* 0x000fe20000000f00 */
[----:B------:R-:W-:Y:S02]  /*cf30*/  @!P0 IMAD.MOV.U32 R6, RZ, RZ, c[0x0][0x214] ;  /* 0x00008500ff068624 */ /* 0x000fe400078e00ff */
[----:B------:R-:W-:Y:S02]  /*cf40*/  @P0 IMAD R5, R5, c[0x0][0x214], RZ ;  /* 0x0000850005050a24 */ /* 0x000fe400078e02ff */
[----:B------:R-:W-:Y:S01]  /*cf50*/  @!P0 IMAD.MOV.U32 R17, RZ, RZ, 0x1 ;  /* 0x00000001ff118424 */ /* 0x000fe200078e00ff */
[----:B------:R-:W-:Y:S02]  /*cf60*/  @!P0 SEL R5, R6, c[0x0][0x234], !P3 ;  /* 0x00008d0006058a07 */ /* 0x000fe40005800000 */
[----:B------:R-:W-:Y:S01]  /*cf70*/  CS2R R6, SRZ ;  /* 0x0000000000067805 */ /* 0x000fe2000001ff00 */
[----:B--2---:R-:W-:-:S02]  /*cf80*/  ISETP.NE.AND P4, PT, R12, -0x1, PT ;  /* 0xffffffff0c00780c */ /* 0x004fc40003f85270 */
[----:B------:R-:W-:-:S11]  /*cf90*/  ISETP.NE.OR P1, PT, R12, -0x1, P2 ;  /* 0xffffffff0c00780c */ /* 0x000fd60001725670 */
[----:B------:R-:W-:Y:S01]  /*cfa0*/  @!P4 SHF.R.S32.HI R0, RZ, 0x1f, R13 ;  /* 0x0000001fff00c819 */ /* 0x000fe2000001140d */
[----:B------:R-:W-:-:S04]  /*cfb0*/  @P4 IMAD.WIDE.U32 R2, R12, c[0x0][0x1e8], RZ ;  /* 0x00007a000c024a25 */ /* 0x000fc800078e00ff */
[----:B------:R-:W-:Y:S02]  /*cfc0*/  @!P4 IMAD R0, R0, c[0x0][0x1e0], RZ ;  /* 0x000078000000ca24 */ /* 0x000fe400078e02ff */
[----:B------:R-:W-:Y:S02]  /*cfd0*/  @P4 IMAD R4, R12, c[0x0][0x1ec], R3 ;  /* 0x00007b000c044a24 */ /* 0x000fe400078e0203 */
[----:B------:R-:W-:Y:S02]  /*cfe0*/  @P4 IMAD.MOV.U32 R10, RZ, RZ, R2 ;  /* 0x000000ffff0a4224 */ /* 0x000fe400078e0002 */
        /* <DEDUP_REMOVED lines=8> */
[C---:B------:R-:W-:Y:S01]  /*d070*/  IADD3 R10, P3, R0.reuse, R10, RZ ;  /* 0x0000000a000a7210 */ /* 0x040fe20007f7e0ff */
[----:B------:R-:W-:Y:S01]  /*d080*/  @!P2 IMAD.MOV.U32 R6, RZ, RZ, R12 ;  /* 0x000000ffff06a224 */ /* 0x000fe200078e000c */
[----:B------:R1:W-:Y:S01]  /*d090*/  @!P1 STL [R1+0x40], R12 ;  /* 0x0000400c01009387 */ /* 0x0003e20000100800 */
[----:B------:R-:W-:Y:S01]  /*d0a0*/  IMAD R2, R13, R2, RZ ;  /* 0x000000020d027224 */ /* 0x000fe200078e02ff */
[----:B------:R-:W-:-:S02]  /*d0b0*/  LEA.HI.X.SX32 R11, R0, R4, 0x1, P3 ;  /* 0x00000004000b7211 */ /* 0x000fc400018f0eff */
[----:B------:R-:W-:Y:S02]  /*d0c0*/  ISETP.GE.AND P1, PT, R0, c[0x0][0x220], PT ;  /* 0x0000880000007a0c */ /* 0x000fe40003f26270 */
[----:B------:R-:W-:Y:S01]  /*d0d0*/  SHF.R.S32.HI R4, RZ, 0x2, R8 ;  /* 0x00000002ff047819 */ /* 0x000fe20000011408 */
[----:B------:R-:W-:Y:S01]  /*d0e0*/  IMAD.WIDE.U32 R10, R15, c[0x0][0x1f0], R10 ;  /* 0x00007c000f0a7a25 */ /* 0x000fe200078e000a */
[----:B------:R-:W-:Y:S02]  /*d0f0*/  SEL R0, R2, RZ, P2 ;  /* 0x000000ff02007207 */ /* 0x000fe40001000000 */
[----:B------:R-:W-:Y:S01]  /*d100*/  ISETP.GE.OR P3, PT, R4, R14, P1 ;  /* 0x0000000e0400720c */ /* 0x000fe20000f66670 */
[----:B------:R-:W-:Y:S01]  /*d110*/  IMAD R2, R25, R17, RZ ;  /* 0x0000001119027224 */ /* 0x000fe200078e02ff */
[----:B------:R-:W-:Y:S01]  /*d120*/  @!P2 SHF.R.S32.HI R7, RZ, 0x1f, R12 ;  /* 0x0000001fff07a819 */ /* 0x000fe2000001140c */
[----:B------:R-:W-:Y:S01]  /*d130*/  IMAD R0, R15, R5, R0 ;  /* 0x000000050f007224 */ /* 0x000fe200078e0200 */
[----:B------:R-:W-:-:S02]  /*d140*/  SHF.R.S32.HI R5, RZ, 0x1f, R4 ;  /* 0x0000001fff057819 */ /* 0x000fc40000011404 */
[----:B------:R-:W-:Y:S02]  /*d150*/  SHF.R.S32.HI R8, RZ, 0x1f, R2 ;  /* 0x0000001fff087819 */ /* 0x000fe40000011402 */
[----:B------:R-:W-:Y:S01]  /*d160*/  IADD3 R20, P2, P0, R2, R6, R0 ;  /* 0x0000000602147210 */ /* 0x000fe2000785e000 */
[----:B------:R-:W-:Y:S01]  /*d170*/  IMAD.WIDE R2, R27, 0x80, R4 ;  /* 0x000000801b027825 */ /* 0x000fe200078e0204 */
[----:B------:R-:W-:Y:S02]  /*d180*/  SHF.R.S32.HI R0, RZ, 0x1f, R0 ;  /* 0x0000001fff007819 */ /* 0x000fe40000011400 */
[----:B------:R-:W-:Y:S02]  /*d190*/  ISETP.GE.AND P6, PT, R4, R14, PT ;  /* 0x0000000e0400720c */ /* 0x000fe40003fc6270 */
[----:B------:R-:W-:Y:S01]  /*d1a0*/  IADD3.X R18, R8, R7, R0, P2, P0 ;  /* 0x0000000708127210 */ /* 0x000fe200017e0400 */
[----:B------:R-:W-:Y:S01]  /*d1b0*/  IMAD.IADD R7, R9, 0x1, R11 ;  /* 0x0000000109077824 */ /* 0x000fe200078e020b */
        /* <DEDUP_REMOVED lines=8> */
[----:B------:R1:W-:Y:S02]  /*d240*/  STG.E.128 [R12.64], RZ ;  /* 0x000000ff0c007986 */ /* 0x0003e4000c101d06 */
.L_x_615:
[----:B-1----:R-:W-:Y:S05]  /*d250*/  BSYNC B0 ;  /* 0x0000000000007941 */ /* 0x002fea0003800000 */
.L_x_614:
        /* <DEDUP_REMOVED lines=8> */
[----:B------:R-:W-:Y:S02]  /*d2e0*/  IMAD R12, R8, c[0x0][0x1e8], RZ ;  /* 0x00007a00080c7a24 */ /* 0x000fe400078e02ff */
[----:B------:R-:W-:-:S04]  /*d2f0*/  IMAD.MOV.U32 R8, RZ, RZ, R10 ;  /* 0x000000ffff087224 */ /* 0x000fc800078e000a */
[----:B------:R-:W-:-:S04]  /*d300*/  IMAD.WIDE.U32 R8, R0, c[0x0][0x1e8], R8 ;  /* 0x00007a0000087a25 */ /* 0x000fc800078e0008 */
[----:B------:R-:W-:Y:S01]  /*d310*/  IMAD R0, R0, c[0x0][0x1ec], R12 ;  /* 0x00007b0000007a24 */ /* 0x000fe200078e020c */
[----:B------:R-:W-:-:S04]  /*d320*/  LEA R12, P0, R8, c[0x0][0x1d0], 0x1 ;  /* 0x00007400080c7a11 */ /* 0x000fc800078008ff */
[----:B------:R-:W-:-:S04]  /*d330*/  IADD3 R0, R0, R9, RZ ;  /* 0x0000000900007210 */ /* 0x000fc80007ffe0ff */
[----:B------:R-:W-:-:S05]  /*d340*/  LEA.HI.X R13, R8, c[0x0][0x1d4], R0, 0x1, P0 ;  /* 0x00007500080d7a11 */ /* 0x000fca00000f0c00 */
[----:B------:R1:W-:Y:S02]  /*d350*/  STG.E.128 [R12.64], RZ ;  /* 0x000000ff0c007986 */ /* 0x0003e4000c101d06 */
.L_x_617:
[----:B------:R-:W-:Y:S05]  /*d360*/  BSYNC B0 ;  /* 0x0000000000007941 */ /* 0x000fea0003800000 */
.L_x_616:
        /* <DEDUP_REMOVED lines=16> */
.L_x_619:
[----:B------:R-:W-:Y:S05]  /*d470*/  BSYNC B0 ;  /* 0x0000000000007941 */ /* 0x000fea0003800000 */
.L_x_618:
        /* <DEDUP_REMOVED lines=15> */
.L_x_621:
[----:B------:R-:W-:Y:S05]  /*d570*/  BSYNC B0 ;  /* 0x0000000000007941 */ /* 0x000fea0003800000 */
.L_x_620:
        /* <DEDUP_REMOVED lines=34> */
.L_x_622:
        /* <DEDUP_REMOVED lines=14> */
.L_x_1139:


//--------------------- .text._ZN5flash16flash_fwd_kernelI23Flash_fwd_kernel_traitsILi32ELi128ELi128ELi4ELb0ELb0EN7cutlass6half_tE19Flash_kernel_traitsILi32ELi128ELi128ELi4ES3_EELb1ELb0ELb0ELb1ELb0ELb0ELb0ELb1EEEvNS_16Flash_fwd_paramsE --------------------------
	.section	.text._ZN5flash16flash_fwd_kernelI23Flash_fwd_kernel_traitsILi32ELi128ELi128ELi4ELb0ELb0EN7cutlass6half_tE19Flash_kernel_traitsILi32ELi128ELi128ELi4ES3_EELb1ELb0ELb0ELb1ELb0ELb0ELb0ELb1EEEvNS_16Flash_fwd_paramsE,"ax",@progbits
	.sectioninfo	@"SHI_REGISTERS=255"
	.align	128
        .global         _ZN5flash16flash_fwd_kernelI23Flash_fwd_kernel_traitsILi32ELi128ELi128ELi4ELb0ELb0EN7cutlass6half_tE19Flash_kernel_traitsILi32ELi128ELi128ELi4ES3_EELb1ELb0ELb0ELb1ELb0ELb0ELb0ELb1EEEvNS_16Flash_fwd_paramsE
        .type           _ZN5flash16flash_fwd_kernelI23Flash_fwd_kernel_traitsILi32ELi128ELi128ELi4ELb0ELb0EN7cutlass6half_tE19Flash_kernel_traitsILi32ELi128ELi128ELi4ES3_EELb1ELb0ELb0ELb1ELb0ELb0ELb0ELb1EEEvNS_16Flash_fwd_paramsE,@function
        .size           _ZN5flash16flash_fwd_kernelI23Flash_fwd_kernel_traitsILi32ELi128ELi128ELi4ELb0ELb0EN7cutlass6half_tE19Flash_kernel_traitsILi32ELi128ELi128ELi4ES3_EELb1ELb0ELb0ELb1ELb0ELb0ELb0ELb1EEEvNS_16Flash_fwd_paramsE,(.L_x_1140 - _ZN5flash16flash_fwd_kernelI23Flash_fwd_kernel_traitsILi32ELi128ELi128ELi4ELb0ELb0EN7cutlass6half_tE19Flash_kernel_traitsILi32ELi128ELi128ELi4ES3_EELb1ELb0ELb0ELb1ELb0ELb0ELb0ELb1EEEvNS_16Flash_fwd_paramsE)
        .other          _ZN5flash16flash_fwd_kernelI23Flash_fwd_kernel_traitsILi32ELi128ELi128ELi4ELb0ELb0EN7cutlass6half_tE19Flash_kernel_traitsILi32ELi128ELi128ELi4ES3_EELb1ELb0ELb0ELb1ELb0ELb0ELb0ELb1EEEvNS_16Flash_fwd_paramsE,@"STO_CUDA_ENTRY STV_DEFAULT"
_ZN5flash16flash_fwd_kernelI23Flash_fwd_kernel_traitsILi32ELi128ELi128ELi4ELb0ELb0EN7cutlass6half_tE19Flash_kernel_traitsILi32ELi128ELi128ELi4ES3_EELb1ELb0ELb0ELb1ELb0ELb0ELb0ELb1EEEvNS_16Flash_fwd_paramsE:
.text._ZN5flash16flash_fwd_kernelI23Flash_fwd_kernel_traitsILi32ELi128ELi128ELi4ELb0ELb0EN7cutlass6half_tE19Flash_kernel_traitsILi32ELi128ELi128ELi4ES3_EELb1ELb0ELb0ELb1ELb0ELb0ELb0ELb1EEEvNS_16Flash_fwd_paramsE:
        /* <DEDUP_REMOVED lines=12> */
[----:B------:R-:W-:-:S03]  /*00c0*/  ULDC.64 UR4, c[0x0][0x240] ;  /* 0x0000900000047ab9 */ /* 0x000fc60000000a00 */
[----:B------:R-:W3:Y:S04]  /*00d0*/  @P2 LDG.E.64 R4, [R4.64] ;  /* 0x0000001004042981 */ /* 0x000ee8000c1e1b00 */
[----:B------:R-:W4:Y:S01]  /*00e0*/  @P2 LDG.E.64 R8, [R2.64] ;  /* 0x0000001002082981 */ /* 0x000f22000c1e1b00 */
[----:B------:R-:W5:Y:S01]  /*00f0*/  S2UR UR13, SR_CTAID.Y ;  /* 0x00000000000d79c3 */ /* 0x000f620000002600 */
[----:B------:R-:W-:Y:S02]  /*0100*/  UISETP.NE.U32.AND UP2, UPT, URZ, UR4, UPT ;  /* 0x000000043f00728c */ /* 0x000fe4000bf45070 */
[----:B------:R-:W-:Y:S02]  /*0110*/  UMOV UR10, 0x4 ;  /* 0x00000004000a7882 */ /* 0x000fe40000000000 */
[----:B------:R-:W-:-:S02]  /*0120*/  UISETP.NE.AND.EX UP2, UPT, URZ, UR5, UPT, UP2 ;  /* 0x000000053f00728c */ /* 0x000fc4000bf45320 */
[----:B------:R-:W-:Y:S01]  /*0130*/  ULDC.64 UR20, c[0x0][0x240] ;  /* 0x0000900000147ab9 */ /* 0x000fe20000000a00 */
[----:B------:R-:W1:Y:S01]  /*0140*/  S2UR UR14, SR_CTAID.Z ;  /* 0x00000000000e79c3 */ /* 0x000e620000002700 */
[----:B------:R-:W-:Y:S02]  /*0150*/  ULDC.64 UR4, c[0x0][0x250] ;  /* 0x0000940000047ab9 */ /* 0x000fe40000000a00 */
[----:B------:R-:W-:Y:S01]  /*0160*/  PLOP3.LUT P0, PT, PT, PT, UP2, 0x80, 0x0 ;  /* 0x000000000000781c */ /* 0x000fe20003f0f028 */
[----:B------:R-:W-:Y:S02]  /*0170*/  UISETP.NE.U32.AND UP0, UPT, URZ, UR4, UPT ;  /* 0x000000043f00728c */ /* 0x000fe4000bf05070 */
[----:B------:R-:W-:Y:S02]  /*0180*/  ULDC.U8 UR8, c[0x0][0x312] ;  /* 0x0000c48000087ab9 */ /* 0x000fe40000000000 */
[----:B------:R-:W-:Y:S02]  /*0190*/  UISETP.NE.AND UP3, UPT, UR8, URZ, UPT ;  /* 0x0000003f0800728c */ /* 0x000fe4000bf65270 */
[----:B------:R-:W-:-:S03]  /*01a0*/  UISETP.NE.AND.EX UP0, UPT, URZ, UR5, UPT, UP0 ;  /* 0x000000053f00728c */ /* 0x000fc6000bf05300 */
[----:B------:R-:W-:Y:S02]  /*01b0*/  ULDC.64 UR4, c[0x0][0x250] ;  /* 0x0000940000047ab9 */ /* 0x000fe40000000a00 */
[----:B-----5:R-:W-:-:S06]  /*01c0*/  UIMAD.WIDE UR20, UR13, UR10, UR20 ;  /* 0x0000000a0d1472a5 */ /* 0x020fcc000f8e0214 */
[----:B------:R-:W-:Y:S01]  /*01d0*/  MOV R12, UR20 ;  /* 0x00000014000c7c02 */ /* 0x000fe20008000f00 */
[----:B------:R-:W-:Y:S01]  /*01e0*/  IMAD.U32 R13, RZ, RZ, UR21 ;  /* 0x00000015ff0d7e24 */ /* 0x000fe2000f8e00ff */
[----:B-1----:R-:W-:-:S06]  /*01f0*/  ULOP3.LUT UR6, UR14, UR9, UR13, 0xfe, !UPT ;  /* 0x000000090e067292 */ /* 0x002fcc000f8efe0d */
[----:B--2---:R-:W-:Y:S01]  /*0200*/  LOP3.LUT P3, RZ, R7, UR6, RZ, 0xfc, !PT ;  /* 0x0000000607ff7c12 */ /* 0x004fe2000f86fcff */
[----:B------:R-:W-:Y:S02]  /*0210*/  ULDC.64 UR6, c[0x0][0x248] ;  /* 0x0000920000067ab9 */ /* 0x000fe40000000a00 */
[----:B------:R-:W-:-:S04]  /*0220*/  UISETP.EQ.U32.AND UP1, UPT, URZ, UR6, UPT ;  /* 0x000000063f00728c */ /* 0x000fc8000bf22070 */
[----:B------:R-:W-:-:S03]  /*0230*/  UISETP.EQ.OR.EX UP1, UPT, URZ, UR7, !UP3, UP1 ;  /* 0x000000073f00728c */ /* 0x000fc6000df22710 */
[----:B------:R-:W-:-:S03]  /*0240*/  ULDC.64 UR6, c[0x0][0x248] ;  /* 0x0000920000067ab9 */ /* 0x000fc60000000a00 */
[----:B------:R-:W-:Y:S01]  /*0250*/  @!P3 IMAD.MOV.U32 R14, RZ, RZ, c[0x0][0x308] ;  /* 0x0000c200ff0eb624 */ /* 0x000fe200078e00ff */
[----:B------:R-:W-:Y:S01]  /*0260*/  @!P3 MOV R15, c[0x0][0x30c] ;  /* 0x0000c300000fba02 */ /* 0x000fe20000000f00 */
[----:B------:R-:W-:Y:S02]  /*0270*/  @UP0 UIMAD.WIDE UR4, UR13, UR10, UR4 ;  /* 0x0000000a0d0402a5 */ /* 0x000fe4000f8e0204 */
[----:B------:R-:W-:-:S04]  /*0280*/  UIMAD.WIDE UR6, UR13, UR10, UR6 ;  /* 0x0000000a0d0672a5 */ /* 0x000fc8000f8e0206 */
[----:B------:R-:W-:Y:S02]  /*0290*/  IMAD.U32 R10, RZ, RZ, UR4 ;  /* 0x00000004ff0a7e24 */ /* 0x000fe4000f8e00ff */
[----:B------:R-:W-:Y:S01]  /*02a0*/  IMAD.U32 R11, RZ, RZ, UR5 ;  /* 0x00000005ff0b7e24 */ /* 0x000fe2000f8e00ff */
[----:B---3--:R-:W1:Y:S01]  /*02b0*/  @P2 R2UR UR18, R4 ;  /* 0x00000000041223c2 */ /* 0x008e6200000e0000 */
[----:B----4-:R-:W-:-:S07]  /*02c0*/  @P2 IADD3 R2, P1, R8, c[0x0][0x300], RZ ;  /* 0x0000c00008022a10 */ /* 0x010fce0007f3e0ff */
[----:B------:R-:W2:Y:S01]  /*02d0*/  @P2 R2UR UR19, R5 ;  /* 0x00000000051323c2 */ /* 0x000ea200000e0000 */
[----:B------:R-:W-:-:S05]  /*02e0*/  @P2 IMAD.X R3, RZ, RZ, R9, P1 ;  /* 0x000000ffff032224 */ /* 0x000fca00008e0609 */
[----:B------:R-:W-:Y:S01]  /*02f0*/  @!P3 STG.E.64 [R14.64+0x8], R2 ;  /* 0x000008020e00b986 */ /* 0x000fe2000c101b10 */
[----:B-1----:R-:W-:Y:S02]  /*0300*/  IMAD.U32 R4, RZ, RZ, UR18 ;  /* 0x00000012ff047e24 */ /* 0x002fe4000f8e00ff */
[----:B--2---:R-:W-:-:S05]  /*0310*/  IMAD.U32 R5, RZ, RZ, UR19 ;  /* 0x00000013ff057e24 */ /* 0x004fca000f8e00ff */
[----:B------:R1:W-:Y:S04]  /*0320*/  @!P3 STG.E.64 [R14.64], R4 ;  /* 0x000000040e00b986 */ /* 0x0003e8000c101b10 */
[----:B------:R-:W2:Y:S04]  /*0330*/  @P0 LDG.E R8, [R12.64] ;  /* 0x000000100c080981 */ /* 0x000ea8000c1e1900 */
[----:B------:R-:W3:Y:S01]  /*0340*/  @P0 LDG.E R0, [R12.64+0x4] ;  /* 0x000004100c000981 */ /* 0x000ee2000c1e1900 */
[----:B------:R-:W-:Y:S02]  /*0350*/  PLOP3.LUT P1, PT, PT, PT, UP0, 0x80, 0x0 ;  /* 0x000000000000781c */ /* 0x000fe40003f2f008 */
[----:B------:R-:W-:-:S11]  /*0360*/  PLOP3.LUT P2, PT, PT, PT, UP1, 0x80, 0x0 ;  /* 0x000000000000781c */ /* 0x000fd60003f4f018 */
[----:B------:R4:W5:Y:S01]  /*0370*/  @P1 LDG.E R6, [R10.64] ;  /* 0x000000100a061981 */ /* 0x000962000c1e1900 */
[----:B-1----:R-:W-:Y:S01]  /*0380*/  MOV R4, UR6 ;  /* 0x0000000600047c02 */ /* 0x002fe20008000f00 */
[----:B------:R-:W-:-:S05]  /*0390*/  IMAD.U32 R5, RZ, RZ, UR7 ;  /* 0x00000007ff057e24 */ /* 0x000fca000f8e00ff */
[----:B------:R-:W5:Y:S01]  /*03a0*/  @!P2 LDG.E R9, [R4.64] ;  /* 0x000000100409a981 */ /* 0x000f62000c1e1900 */
[----:B------:R-:W-:Y:S01]  /*03b0*/  UMOV UR8, 0xffffffff ;  /* 0xffffffff00087882 */ /* 0x000fe20000000000 */
[----:B------:R-:W1:Y:S01]  /*03c0*/  LDC.U8 R217, c[0x0][0x2d8] ;  /* 0x0000b600ffd97b82 */ /* 0x000e620000000000 */
[----:B------:R-:W-:Y:S02]  /*03d0*/  UMOV UR22, URZ ;  /* 0x0000003f00167c82 */ /* 0x000fe40008000000 */
[----:B------:R-:W-:Y:S01]  /*03e0*/  UMOV UR23, 0xffffffff ;  /* 0xffffffff00177882 */ /* 0x000fe20000000000 */
[----:B----4-:R-:W-:-:S04]  /*03f0*/  SHF.R.S32.HI R10, RZ, 0x1f, R7 ;  /* 0x0000001fff0a7819 */ /* 0x010fc80000011407 */
[----:B--2---:R-:W2:Y:S08]  /*0400*/  @P0 R2UR UR8, R8 ;  /* 0x00000000080803c2 */ /* 0x004eb000000e0000 */
[----:B---3--:R-:W2:Y:S01]  /*0410*/  @P0 R2UR UR12, R0 ;  /* 0x00000000000c03c2 */ /* 0x008ea200000e0000 */
[----:B------:R-:W-:-:S04]  /*0420*/  ISETP.NE.U32.AND P0, PT, RZ, c[0x0][0x248], PT ;  /* 0x00009200ff007a0c */ /* 0x000fc80003f05070 */
[----:B------:R-:W-:-:S03]  /*0430*/  ISETP.NE.AND.EX P0, PT, RZ, c[0x0][0x24c], PT, P0 ;  /* 0x00009300ff007a0c */ /* 0x000fc60003f05300 */
[----:B-----5:R3:W4:Y:S01]  /*0440*/  @P1 R2UR UR22, R6 ;  /* 0x00000000061613c2 */ /* 0x02072200000e0000 */
[----:B--2---:R-:W-:-:S07]  /*0450*/  @UP2 UIADD3 UR12, UR12, -UR8, URZ ;  /* 0x800000080c0c2290 */ /* 0x004fce000fffe03f */
[----:B------:R3:W2:Y:S01]  /*0460*/  @!P2 R2UR UR23, R9 ;  /* 0x000000000917a3c2 */ /* 0x0006a200000e0000 */
[----:B------:R-:W-:Y:S01]  /*0470*/  LEA.HI R8, R10, R7, RZ, 0x5 ;  /* 0x000000070a087211 */ /* 0x000fe200078f28ff */
[----:B------:R-:W-:Y:S01]  /*0480*/  @!UP2 ULDC UR12, c[0x0][0x214] ;  /* 0x00008500000caab9 */ /* 0x000fe20000000800 */
        /* <DEDUP_REMOVED lines=8> */
.L_x_623:
[----:B-1----:R-:W-:Y:S02]  /*0510*/  ULDC UR6, c[0x0][0x218] ;  /* 0x0000860000067ab9 */ /* 0x002fe40000000800 */
.L_x_624:
        /* <DEDUP_REMOVED lines=21> */
[----:B------:R-:W-:-:S06]  /*0670*/  UISETP.GE.AND UP0, UPT, UR11, 0x1, UPT ;  /* 0x000000010b00788c */ /* 0x000fcc000bf06270 */
[----:B------:R-:W-:-:S13]  /*0680*/  PLOP3.LUT P0, PT, PT, PT, UP0, 0x80, 0x0 ;  /* 0x000000000000781c */ /* 0x000fda0003f0f008 */
[----:B------:R-:W-:Y:S05]  /*0690*/  @!P0 BRA `(.L_x_625) ;  /* 0x0001d9b000008947 */ /* 0x000fea0003800000 */
[----:B------:R-:W-:Y:S01]  /*06a0*/  UISETP.NE.AND UP1, UPT, UR8, -0x1, UPT ;  /* 0xffffffff0800788c */ /* 0x000fe2000bf25270 */
[----:B------:R-:W-:Y:S01]  /*06b0*/  LOP3.LUT R178, R8, 0xffffffe0, RZ, 0xc0, !PT ;  /* 0xffffffe008b27812 */ /* 0x000fe200078ec0ff */
[----:B------:R-:W-:Y:S02]  /*06c0*/  UISETP.NE.AND UP0, UPT, UR23, -0x1, UPT ;  /* 0xffffffff1700788c */ /* 0x000fe4000bf05270 */
[----:B------:R-:W-:Y:S02]  /*06d0*/  ULDC.64 UR4, c[0x0][0x190] ;  /* 0x0000640000047ab9 */ /* 0x000fe40000000a00 */
[----:B------:R-:W-:Y:S01]  /*06e0*/  ULDC.64 UR6, c[0x0][0x178] ;  /* 0x00005e0000067ab9 */ /* 0x000fe20000000a00 */
[----:B------:R-:W-:Y:S01]  /*06f0*/  IMAD.IADD R218, R7, 0x1, -R178 ;  /* 0x0000000107da7824 */ /* 0x000fe200078e0ab2 */
[----:B------:R-:W-:-:S03]  /*0700*/  PLOP3.LUT P0, PT, PT, PT, UP0, 0x80, 0x0 ;  /* 0x000000000000781c */ /* 0x000fc60003f0f008 */
[----:B------:R-:W-:Y:S01]  /*0710*/  @UP1 UIMAD.WIDE.U32 UR24, UR8, UR4, URZ ;  /* 0x00000004081812a5 */ /* 0x000fe2000f8e003f */
[----:B------:R-:W-:Y:S01]  /*0720*/  SHF.R.S32.HI R0, RZ, 0x1f, R218 ;  /* 0x0000001fff007819 */ /* 0x000fe200000114da */
        /* <DEDUP_REMOVED lines=8> */
[----:B------:R-:W-:Y:S02]  /*07b0*/  ULDC UR6, c[0x0][0x1c0] ;  /* 0x0000700000067ab9 */ /* 0x000fe40000000800 */
[----:B------:R-:W-:Y:S02]  /*07c0*/  UIMAD UR6, UR13, UR6, UR14 ;  /* 0x000000060d0672a4 */ /* 0x000fe4000f8e020e */
[----:B------:R-:W-:-:S02]  /*07d0*/  @UP0 UIMAD UR7, UR15, UR5, UR27 ;  /* 0x000000050f0702a4 */ /* 0x000fc4000f8e021b */
[----:B------:R-:W-:Y:S02]  /*07e0*/  USHF.R.S32.HI UR21, URZ, 0x1f, UR14 ;  /* 0x0000001f3f157899 */ /* 0x000fe4000801140e */
[----:B------:R-:W-:Y:S02]  /*07f0*/  ULDC UR5, c[0x0][0x224] ;  /* 0x0000890000057ab9 */ /* 0x000fe40000000800 */
[----:B------:R-:W-:Y:S02]  /*0800*/  UIMAD UR5, UR6, UR5, UR10 ;  /* 0x00000005060572a4 */ /* 0x000fe4000f8e020a */
        /* <DEDUP_REMOVED lines=24> */
.L_x_626:
        /* <DEDUP_REMOVED lines=17> */
[----:B------:R-:W-:-:S06]  /*0aa0*/  IMAD.HI.U32 R3, R13, R3, R12 ;  /* 0x000000030d037227 */ /* 0x000fcc00078e000c */
        /* <DEDUP_REMOVED lines=24> */
.L_x_627:
        /* <DEDUP_REMOVED lines=10> */
[--C-:B------:R-:W-:Y:S01]  /*0cd0*/  SHF.R.S32.HI R181, RZ, 0x5, R8.reuse ;  /* 0x00000005ffb57819 */ /* 0x100fe20000011408 */
[----:B------:R-:W-:Y:S01]  /*0ce0*/  IMAD.SHL.U32 R3, R4, 0x40, RZ ;  /* 0x0000004004037824 */ /* 0x000fe200078e00ff */
[----:B------:R-:W-:Y:S01]  /*0cf0*/  LEA.HI R5, R5, R22, RZ, 0x1 ;  /* 0x0000001605057211 */ /* 0x000fe200078f08ff */
[----:B------:R-:W-:Y:S01]  /*0d00*/  IMAD.SHL.U32 R30, R2, 0x8, RZ ;  /* 0x00000008021e7824 */ /* 0x000fe200078e00ff */
[----:B------:R-:W-:Y:S01]  /*0d10*/  SHF.R.S32.HI R8, RZ, 0x1f, R8 ;  /* 0x0000001fff087819 */ /* 0x000fe20000011408 */
[----:B------:R-:W-:Y:S01]  /*0d20*/  UIMAD UR4, UR14, UR5, UR4 ;  /* 0x000000050e0472a4 */ /* 0x000fe2000f8e0204 */
[----:B------:R-:W-:Y:S01]  /*0d30*/  LOP3.LUT R3, R3, 0xc0, RZ, 0xc0, !PT ;  /* 0x000000c003037812 */ /* 0x000fe200078ec0ff */
[----:B------:R-:W-:Y:S01]  /*0d40*/  IMAD.U32 R21, RZ, RZ, UR9 ;  /* 0x00000009ff157e24 */ /* 0x000fe2000f8e00ff */
[----:B------:R-:W-:Y:S01]  /*0d50*/  LOP3.LUT R5, R5, 0x7fffffe, RZ, 0xc0, !PT ;  /* 0x07fffffe05057812 */ /* 0x000fe200078ec0ff */
[----:B------:R-:W-:Y:S01]  /*0d60*/  BSSY B0, `(.L_x_628) ;  /* 0x000002c000007945 */ /* 0x000fe20003800000 */
[----:B------:R-:W-:-:S02]  /*0d70*/  LOP3.LUT R2, R3, 0x18, R30, 0xf8, !PT ;  /* 0x0000001803027812 */ /* 0x000fc400078ef81e */
[----:B------:R-:W-:Y:S02]  /*0d80*/  SHF.R.U32.HI R3, RZ, 0x3, R3 ;  /* 0x00000003ff037819 */ /* 0x000fe40000011603 */
[----:B------:R-:W-:Y:S02]  /*0d90*/  SHF.R.S32.HI R9, RZ, 0x1f, R218 ;  /* 0x0000001fff097819 */ /* 0x000fe400000114da */
[----:B------:R-:W-:Y:S01]  /*0da0*/  LOP3.LUT R3, R2, R3, RZ, 0x3c, !PT ;  /* 0x0000000302037212 */ /* 0x000fe200078e3cff */
[----:B------:R-:W-:Y:S01]  /*0db0*/  IMAD.IADD R2, R22, 0x1, -R5 ;  /* 0x0000000116027824 */ /* 0x000fe200078e0a05 */
[----:B------:R-:W-:Y:S02]  /*0dc0*/  LEA.HI R8, R8, R181, RZ, 0x2 ;  /* 0x000000b508087211 */ /* 0x000fe400078f10ff */
[----:B------:R-:W-:Y:S01]  /*0dd0*/  LEA.HI R218, R9, R218, RZ, 0x2 ;  /* 0x000000da09da7211 */ /* 0x000fe200078f10ff */
[----:B------:R-:W-:Y:S01]  /*0de0*/  IMAD R2, R181, 0x8, R2 ;  /* 0x00000008b5027824 */ /* 0x000fe200078e0202 */
[----:B------:R-:W-:-:S02]  /*0df0*/  LOP3.LUT R8, R8, 0xffffffc, RZ, 0xc0, !PT ;  /* 0x0ffffffc08087812 */ /* 0x000fc400078ec0ff */
[----:B------:R-:W-:Y:S01]  /*0e00*/  SHF.R.S32.HI R80, RZ, 0x2, R218 ;  /* 0x00000002ff507819 */ /* 0x000fe200000114da */
[----:B------:R-:W-:Y:S01]  /*0e10*/  IMAD.U32 R2, R2, 0x20, R3 ;  /* 0x0000002002027824 */ /* 0x000fe200078e0003 */
[----:B------:R-:W-:Y:S01]  /*0e20*/  SHF.R.S32.HI R31, RZ, 0x1f, R30 ;  /* 0x0000001fff1f7819 */ /* 0x000fe2000001141e */
[----:B------:R-:W-:Y:S01]  /*0e30*/  IMAD.IADD R3, R181, 0x1, -R8 ;  /* 0x00000001b5037824 */ /* 0x000fe200078e0a08 */
[----:B------:R-:W-:Y:S01]  /*0e40*/  IADD3 R14, P0, R30, UR6, RZ ;  /* 0x000000061e0e7c10 */ /* 0x000fe2000ff1e0ff */
[----:B------:R-:W-:Y:S01]  /*0e50*/  IMAD.SHL.U32 R28, R2, 0x2, RZ ;  /* 0x00000002021c7824 */ /* 0x000fe200078e00ff */
[----:B------:R-:W-:Y:S01]  /*0e60*/  SHF.R.S32.HI R23, RZ, 0x1f, R22 ;  /* 0x0000001fff177819 */ /* 0x000fe20000011416 */
[----:B------:R-:W-:Y:S01]  /*0e70*/  IMAD R3, R3, 0x10, R80 ;  /* 0x0000001003037824 */ /* 0x000fe200078e0250 */
[----:B------:R2:W-:Y:S01]  /*0e80*/  STL.64 [R1+0x1b8], R30 ;  /* 0x0001b81e01007387 */ /* 0x0005e20000100a00 */
[----:B------:R-:W-:Y:S02]  /*0e90*/  IADD3.X R15, R31, UR20, RZ, P0, !PT ;  /* 0x000000141f0f7c10 */ /* 0x000fe400087fe4ff */
[----:B------:R-:W-:Y:S01]  /*0ea0*/  ISETP.GE.AND P0, PT, R22, UR22, PT ;  /* 0x0000001616007c0c */ /* 0x000fe2000bf06270 */
[----:B------:R2:W-:Y:S01]  /*0eb0*/  STL [R1+0x190], R3 ;  /* 0x0001900301007387 */ /* 0x0005e20000100800 */
[----:B------:R-:W-:Y:S01]  /*0ec0*/  IMAD.WIDE R20, R21, 0x80, R22 ;  /* 0x0000008015147825 */ /* 0x000fe200078e0216 */
[----:B------:R-:W-:-:S02]  /*0ed0*/  SHF.R.S32.HI R19, RZ, 0x1f, R18 ;  /* 0x0000001fff137819 */ /* 0x000fc40000011412 */
[----:B------:R2:W-:Y:S01]  /*0ee0*/  STL [R1+0x18c], R28 ;  /* 0x00018c1c01007387 */ /* 0x0005e20000100800 */
[----:B-1----:R-:W-:-:S05]  /*0ef0*/  IMAD.WIDE.U32 R12, R12, c[0x0][0x1a8], R14 ;  /* 0x00006a000c0c7a25 */ /* 0x002fca00078e000e */
[----:B------:R-:W-:Y:S02]  /*0f00*/  IADD3 R9, R13, UR4, RZ ;  /* 0x000000040d097c10 */ /* 0x000fe4000fffe0ff */
[----:B------:R-:W-:Y:S05]  /*0f10*/  @P0 BRA `(.L_x_629) ;  /* 0x0000010000000947 */ /* 0x000fea0003800000 */
[----:B------:R-:W-:-:S13]  /*0f20*/  ISETP.GE.AND P0, PT, R30, c[0x0][0x220], PT ;  /* 0x000088001e007a0c */ /* 0x000fda0003f06270 */
[----:B------:R1:W-:Y:S04]  /*0f30*/  @P0 STS [R28], RZ ;  /* 0x000000ff1c000388 */ /* 0x0003e80000000800 */
[----:B------:R1:W-:Y:S04]  /*0f40*/  @P0 STS [R28+0x4], RZ ;  /* 0x000004ff1c000388 */ /* 0x0003e80000000800 */
[----:B------:R1:W-:Y:S01]  /*0f50*/  @P0 STS.64 [R28+0x8], RZ ;  /* 0x000008ff1c000388 */ /* 0x0003e20000000a00 */
[----:B------:R-:W-:Y:S05]  /*0f60*/  @P0 BRA `(.L_x_629) ;  /* 0x000000b000000947 */ /* 0x000fea0003800000 */
[----:B------:R-:W-:Y:S01]  /*0f70*/  MOV R8, R12 ;  /* 0x0000000c00087202 */ /* 0x000fe20000000f00 */
[----:B--2---:R-:W-:-:S04]  /*0f80*/  IMAD R3, R21, c[0x0][0x190], RZ ;  /* 0x0000640015037a24 */ /* 0x004fc800078e02ff */
        /* <DEDUP_REMOVED lines=9> */
.L_x_629:
[----:B------:R-:W-:Y:S05]  /*1020*/  BSYNC B0 ;  /* 0x0000000000007941 */ /* 0x000fea0003800000 */
.L_x_628:
[----:B------:R-:W-:Y:S01]  /*1030*/  IADD3 R16, R22, 0x20, RZ ;  /* 0x0000002016107810 */ /* 0x000fe20007ffe0ff */
[----:B------:R-:W-:Y:S03]  /*1040*/  BSSY B0, `(.L_x_630) ;  /* 0x0000014000007945 */ /* 0x000fe60003800000 */
[----:B------:R-:W-:-:S13]  /*1050*/  ISETP.GE.AND P0, PT, R16, UR22, PT ;  /* 0x0000001610007c0c */ /* 0x000fda000bf06270 */
[----:B------:R-:W-:Y:S05]  /*1060*/  @P0 BRA `(.L_x_631) ;  /* 0x0000011000000947 */ /* 0x000fea0003800000 */
[----:B------:R-:W-:-:S13]  /*1070*/  ISETP.GE.AND P0, PT, R30, c[0x0][0x220], PT ;  /* 0x000088001e007a0c */ /* 0x000fda0003f06270 */
[----:B------:R3:W-:Y:S01]  /*1080*/  @P0 STS.128 [R28+0x800], RZ ;  /* 0x000800ff1c000388 */ /* 0x0007e20000000c00 */
[----:B------:R-:W-:Y:S05]  /*1090*/  @P0 BRA `(.L_x_631) ;  /* 0x000000e000000947 */ /* 0x000fea0003800000 */
[----:B--2---:R-:W-:Y:S01]  /*10a0*/  IADD3 R3, P0, R20, 0x20, RZ ;  /* 0x0000002014037810 */ /* 0x004fe20007f1e0ff */
[----:B------:R-:W-:Y:S01]  /*10b0*/  IMAD.MOV.U32 R14, RZ, RZ, R12 ;  /* 0x000000ffff0e7224 */ /* 0x000fe200078e000c */
        /* <DEDUP_REMOVED lines=12> */
.L_x_631:
[----:B------:R-:W-:Y:S05]  /*1180*/  BSYNC B0 ;  /* 0x0000000000007941 */ /* 0x000fea0003800000 */
.L_x_630:
        /* <DEDUP_REMOVED lines=21> */
.L_x_633:
[----:B------:R-:W-:Y:S05]  /*12e0*/  BSYNC B0 ;  /* 0x0000000000007941 */ /* 0x000fea0003800000 */
.L_x_632:
[----:B------:R-:W-:Y:S01]  /*12f0*/  IADD3 R14, R22, 0x60, RZ ;  /* 0x00000060160e7810 */ /* 0x000fe20007ffe0ff */
[----:B------:R-:W-:Y:S01]  /*1300*/  UIADD3 UR4, UR11, 0x7f, URZ ;  /* 0x0000007f0b047890 */ /* 0x000fe2000fffe03f */
[----:B------:R-:W-:Y:S01]  /*1310*/  IMAD.MOV.U32 R2, RZ, RZ, c[0x0][0x198] ;  /* 0x00006600ff027624 */ /* 0x000fe200078e00ff */
[----:B------:R-:W-:Y:S01]  /*1320*/  BSSY B0, `(.L_x_634) ;  /* 0x0000018000007945 */ /* 0x000fe20003800000 */
[----:B------:R-:W-:Y:S01]  /*1330*/  ISETP.GE.AND P0, PT, R14, UR22, PT ;  /* 0x000000160e007c0c */ /* 0x000fe2000bf06270 */
[----:B------:R-:W-:Y:S01]  /*1340*/  USHF.R.S32.HI UR20, URZ, 0x1f, UR4 ;  /* 0x0000001f3f147899 */ /* 0x000fe20008011404 */
[----:B--2---:R-:W-:Y:S02]  /*1350*/  IMAD.MOV.U32 R3, RZ, RZ, 0x7 ;  /* 0x00000007ff037424 */ /* 0x004fe400078e00ff */
[C---:B------:R-:W-:Y:S01]  /*1360*/  IMAD.SHL.U32 R177, R2.reuse, 0x80, RZ ;  /* 0x0000008002b17824 */ /* 0x040fe200078e00ff */
[----:B------:R-:W-:Y:S02]  /*1370*/  ULEA.HI UR20, UR20, UR4, URZ, 0x7 ;  /* 0x0000000414147291 */ /* 0x000fe4000f8f383f */
[----:B------:R-:W-:-:S06]  /*1380*/  SHF.L.U64.HI R3, R2, R3, c[0x0][0x19c] ;  /* 0x0000670002037619 */ /* 0x000fcc0000010203 */
        /* <DEDUP_REMOVED lines=17> */
.L_x_635:
[----:B------:R-:W-:Y:S05]  /*14a0*/  BSYNC B0 ;  /* 0x0000000000007941 */ /* 0x000fea0003800000 */
.L_x_634:
[----:B-1----:R-:W-:Y:S01]  /*14b0*/  IMAD R9, R23, c[0x0][0x198], RZ ;  /* 0x0000660017097a24 */ /* 0x002fe200078e02ff */
[----:B------:R-:W-:Y:S01]  /*14c0*/  LEA.HI R13, R10, R7, RZ, 0x4 ;  /* 0x000000070a0d7211 */ /* 0x000fe200078f20ff */
[--C-:B------:R-:W-:Y:S01]  /*14d0*/  IMAD.WIDE.U32 R24, R22, c[0x0][0x198], R30.reuse ;  /* 0x0000660016187a25 */ /* 0x100fe200078e001e */
[----:B------:R-:W-:Y:S02]  /*14e0*/  BSSY B0, `(.L_x_636) ;  /* 0x0000035000007945 */ /* 0x000fe40003800000 */
[----:B------:R-:W-:Y:S01]  /*14f0*/  LOP3.LUT R10, R13, 0xfffffff0, RZ, 0xc0, !PT ;  /* 0xfffffff00d0a7812 */ /* 0x000fe200078ec0ff */
[----:B------:R-:W-:Y:S01]  /*1500*/  IMAD R5, R23, c[0x0][0x1a0], RZ ;  /* 0x0000680017057a24 */ /* 0x000fe200078e02ff */
[----:B------:R-:W-:Y:S01]  /*1510*/  IADD3 R24, P1, R24, UR24, RZ ;  /* 0x0000001818187c10 */ /* 0x000fe2000ff3e0ff */
[----:B------:R-:W-:Y:S01]  /*1520*/  IMAD.WIDE.U32 R20, R22, c[0x0][0x1a0], R30 ;  /* 0x0000680016147a25 */ /* 0x000fe200078e001e */
[----:B------:R-:W-:-:S03]  /*1530*/  ULEA.HI.SX32 UR24, UR20, 0xffffffff, 0x19 ;  /* 0xffffffff14187891 */ /* 0x000fc6000f8fca3f */
[----:B------:R-:W-:Y:S01]  /*1540*/  IMAD R8, R22, c[0x0][0x19c], R9 ;  /* 0x0000670016087a24 */ /* 0x000fe200078e0209 */
[----:B------:R-:W-:Y:S01]  /*1550*/  IADD3 R20, P0, R20, UR26, RZ ;  /* 0x0000001a14147c10 */ /* 0x000fe2000ff1e0ff */
[----:B------:R-:W-:Y:S01]  /*1560*/  IMAD R5, R22, c[0x0][0x1a4], R5 ;  /* 0x0000690016057a24 */ /* 0x000fe200078e0205 */
[----:B------:R-:W-:Y:S01]  /*1570*/  IADD3 R9, -R10, R7, RZ ;  /* 0x000000070a097210 */ /* 0x000fe20007ffe1ff */
[----:B------:R-:W-:Y:S01]  /*1580*/  IMAD R11, R19, c[0x0][0x1b0], RZ ;  /* 0x00006c00130b7a24 */ /* 0x000fe200078e02ff */
[----:B------:R-:W-:Y:S01]  /*1590*/  IADD3.X R25, R25, UR7, R8, P1, !PT ;  /* 0x0000000719197c10 */ /* 0x000fe20008ffe408 */
[----:B------:R-:W-:Y:S01]  /*15a0*/  IMAD R19, R19, c[0x0][0x1b8], RZ ;  /* 0x00006e0013137a24 */ /* 0x000fe200078e02ff */
[----:B------:R-:W-:Y:S01]  /*15b0*/  IADD3.X R21, R21, UR23, R5, P0, !PT ;  /* 0x0000001715157c10 */ /* 0x000fe200087fe405 */
[C---:B------:R-:W-:Y:S01]  /*15c0*/  IMAD R11, R18.reuse, c[0x0][0x1b4], R11 ;  /* 0x00006d00120b7a24 */ /* 0x040fe200078e020b */
[----:B------:R-:W-:Y:S01]  /*15d0*/  USHF.R.S32.HI UR25, URZ, 0x1f, UR24 ;  /* 0x0000001f3f197899 */ /* 0x000fe20008011418 */
[----:B------:R-:W-:Y:S01]  /*15e0*/  IMAD.WIDE.U32 R34, R18, c[0x0][0x1b0], R24 ;  /* 0x00006c0012227a25 */ /* 0x000fe200078e0018 */
[----:B------:R-:W-:Y:S01]  /*15f0*/  LEA.HI R12, R9, R9, RZ, 0x1 ;  /* 0x00000009090c7211 */ /* 0x000fe200078f08ff */
[----:B------:R-:W-:-:S02]  /*1600*/  UIMAD UR23, UR24, -0x80, UR11 ;  /* 0xffffff80181778a4 */ /* 0x000fc4000f8e020b */
[C---:B------:R-:W-:Y:S01]  /*1610*/  IMAD R10, R18.reuse, c[0x0][0x1bc], R19 ;  /* 0x00006f00120a7a24 */ /* 0x040fe200078e0213 */
[----:B------:R-:W-:Y:S01]  /*1620*/  IADD3 R27, R35, R11, RZ ;  /* 0x0000000b231b7210 */ /* 0x000fe20007ffe0ff */
[----:B------:R-:W-:Y:S01]  /*1630*/  IMAD.WIDE.U32 R32, R18, c[0x0][0x1b8], R20 ;  /* 0x00006e0012207a25 */ /* 0x000fe200078e0014 */
[----:B------:R-:W-:Y:S01]  /*1640*/  STL.64 [R1+0x1a0], R34 ;  /* 0x0001a02201007387 */ /* 0x000fe20000100a00 */
[----:B------:R-:W-:Y:S02]  /*1650*/  SHF.R.S32.HI R5, RZ, 0x1, R12 ;  /* 0x00000001ff057819 */ /* 0x000fe4000001140c */
[----:B------:R-:W-:Y:S01]  /*1660*/  IMAD R18, R3, UR24, RZ ;  /* 0x0000001803127c24 */ /* 0x000fe2000f8e02ff */
[----:B------:R-:W-:Y:S01]  /*1670*/  STL.64 [R1+0x198], R32 ;  /* 0x0001982001007387 */ /* 0x000fe20000100a00 */
[----:B------:R-:W-:Y:S01]  /*1680*/  IMAD.MOV.U32 R26, RZ, RZ, R34 ;  /* 0x000000ffff1a7224 */ /* 0x000fe200078e0022 */
[----:B------:R-:W-:Y:S01]  /*1690*/  SHF.R.S32.HI R8, RZ, 0x1f, R12 ;  /* 0x0000001fff087819 */ /* 0x000fe2000001140c */
[C---:B------:R-:W-:Y:S01]  /*16a0*/  IMAD R21, R177.reuse, UR25, R18 ;  /* 0x00000019b1157c24 */ /* 0x040fe2000f8e0212 */
[----:B------:R-:W-:Y:S01]  /*16b0*/  ISETP.GE.AND P0, PT, R22, UR23, PT ;  /* 0x0000001716007c0c */ /* 0x000fe2000bf06270 */
[----:B------:R-:W-:Y:S01]  /*16c0*/  IMAD.WIDE.U32 R18, R177, UR24, R26 ;  /* 0x00000018b1127c25 */ /* 0x000fe2000f8e001a */
[----:B------:R1:W-:Y:S01]  /*16d0*/  STL.64 [R1+0x1a8], R26 ;  /* 0x0001a81a01007387 */ /* 0x0003e20000100a00 */
[----:B------:R-:W-:-:S02]  /*16e0*/  LEA.HI R8, R8, R5, RZ, 0x2 ;  /* 0x0000000508087211 */ /* 0x000fc400078f10ff */
[----:B------:R-:W-:Y:S02]  /*16f0*/  IMAD.IADD R21, R19, 0x1, R21 ;  /* 0x0000000113157824 */ /* 0x000fe400078e0215 */
[----:B------:R-:W-:-:S05]  /*1700*/  LOP3.LUT R8, R8, 0xfffffffc, RZ, 0xc0, !PT ;  /* 0xfffffffc08087812 */ /* 0x000fca00078ec0ff */
[----:B------:R-:W-:Y:S01]  /*1710*/  IMAD.IADD R8, R5, 0x1, -R8 ;  /* 0x0000000105087824 */ /* 0x000fe200078e0a08 */
[----:B------:R-:W-:-:S04]  /*1720*/  MOV R5, 0x10 ;  /* 0x0000001000057802 */ /* 0x000fc80000000f00 */
[----:B------:R-:W-:-:S04]  /*1730*/  LOP3.LUT P1, RZ, R8, 0x2, RZ, 0xc0, !PT ;  /* 0x0000000208ff7812 */ /* 0x000fc8000782c0ff */
[----:B------:R-:W-:Y:S02]  /*1740*/  SEL R5, R5, 0xfffffff0, !P1 ;  /* 0xfffffff005057807 */ /* 0x000fe40004800000 */
[----:B-1----:R-:W-:-:S05]  /*1750*/  IADD3 R26, R33, R10, RZ ;  /* 0x0000000a211a7210 */ /* 0x002fca0007ffe0ff */
[----:B------:R1:W-:Y:S01]  /*1760*/  STL [R1+0x188], R26 ;  /* 0x0001881a01007387 */ /* 0x0003e20000100800 */
        /* <DEDUP_REMOVED lines=12> */
.L_x_637:
[----:B------:R-:W-:Y:S05]  /*1830*/  BSYNC B0 ;  /* 0x0000000000007941 */ /* 0x000fea0003800000 */
.L_x_636:
        /* <DEDUP_REMOVED lines=9> */
[----:B-1----:R-:W-:-:S05]  /*18d0*/  IADD3 R11, P0, R180, R18, RZ ;  /* 0x00000012b40b7210 */ /* 0x002fca0007f1e0ff */
[----:B------:R-:W-:Y:S01]  /*18e0*/  IMAD.X R10, R179, 0x1, R21, P0 ;  /* 0x00000001b30a7824 */ /* 0x000fe200000e0615 */
[----:B------:R-:W-:-:S04]  /*18f0*/  LEA R24, P0, R11, c[0x0][0x168], 0x1 ;  /* 0x00005a000b187a11 */ /* 0x000fc800078008ff */
[----:B------:R-:W-:-:S05]  /*1900*/  LEA.HI.X R25, R11, c[0x0][0x16c], R10, 0x1, P0 ;  /* 0x00005b000b197a11 */ /* 0x000fca00000f0c0a */
[----:B------:R-:W-:Y:S01]  /*1910*/  @!PT LDS RZ, [RZ] ;  /* 0x00000000fffff984 */ /* 0x000fe20000000800 */
[----:B------:R-:W-:Y:S01]  /*1920*/  @!PT LDS RZ, [RZ] ;  /* 0x00000000fffff984 */ /* 0x000fe20000000800 */
[----:B------:R-:W-:Y:S01]  /*1930*/  @!PT LDS RZ, [RZ] ;  /* 0x00000000fffff984 */ /* 0x000fe20000000800 */
[----:B------:R1:W-:Y:S04]  /*1940*/  LDGSTS.E.BYPASS.LTC128B.128 [R28+0x2800], [R24.64] ;  /* 0x02800000181c7fae */ /* 0x0003e8000b901d50 */
.L_x_639:
[----:B------:R-:W-:Y:S05]  /*1950*/  BSYNC B0 ;  /* 0x0000000000007941 */ /* 0x000fea0003800000 */
.L_x_638:
[----:B------:R-:W-:Y:S01]  /*1960*/  ISETP.GE.AND P0, PT, R15, UR23, PT ;  /* 0x000000170f007c0c */ /* 0x000fe2000bf06270 */
        /* <DEDUP_REMOVED lines=14> */
.L_x_641:
[----:B------:R-:W-:Y:S05]  /*1a50*/  BSYNC B0 ;  /* 0x0000000000007941 */ /* 0x000fea0003800000 */
.L_x_640:
        /* <DEDUP_REMOVED lines=10> */
[----:B-1----:R-:W-:Y:S02]  /*1b00*/  IADD3 R10, R21, UR4, RZ ;  /* 0x00000004150a7c10 */ /* 0x002fe4000fffe0ff */
[----:B------:R-:W-:-:S04]  /*1b10*/  LEA R18, P0, R20, c[0x0][0x168], 0x1 ;  /* 0x00005a0014127a11 */ /* 0x000fc800078008ff */
[----:B------:R-:W-:-:S05]  /*1b20*/  LEA.HI.X R19, R20, c[0x0][0x16c], R10, 0x1, P0 ;  /* 0x00005b0014137a11 */ /* 0x000fca00000f0c0a */
[----:B------:R-:W-:Y:S01]  /*1b30*/  @!PT LDS RZ, [RZ] ;  /* 0x00000000fffff984 */ /* 0x000fe20000000800 */
[----:B------:R-:W-:Y:S01]  /*1b40*/  @!PT LDS RZ, [RZ] ;  /* 0x00000000fffff984 */ /* 0x000fe20000000800 */
[----:B------:R-:W-:Y:S01]  /*1b50*/  @!PT LDS RZ, [RZ] ;  /* 0x00000000fffff984 */ /* 0x000fe20000000800 */
[----:B------:R1:W-:Y:S04]  /*1b60*/  LDGSTS.E.BYPASS.LTC128B.128 [R28+0x3800], [R18.64] ;  /* 0x03800000121c7fae */ /* 0x0003e8000b901d50 */
.L_x_643:
[----:B------:R-:W-:Y:S05]  /*1b70*/  BSYNC B0 ;  /* 0x0000000000007941 */ /* 0x000fea0003800000 */
.L_x_642:
[----:B------:R-:W-:Y:S01]  /*1b80*/  ULDC.64 UR6, c[0x0][0x318] ;  /* 0x0000c60000067ab9 */ /* 0x000fe20000000a00 */
[----:B------:R-:W0:Y:S01]  /*1b90*/  LDGDEPBAR ;  /* 0x00000000000079af */ /* 0x000e220000000000 */
[----:B------:R-:W-:Y:S02]  /*1ba0*/  UISETP.NE.U32.AND UP1, UPT, URZ, UR6, UPT ;  /* 0x000000063f00728c */ /* 0x000fe4000bf25070 */
[----:B------:R-:W-:Y:S02]  /*1bb0*/  ULDC.64 UR4, c[0x0][0x320] ;  /* 0x0000c80000047ab9 */ /* 0x000fe40000000a00 */
[----:B------:R-:W-:-:S06]  /*1bc0*/  UISETP.NE.AND.EX UP1, UPT, URZ, UR7, UPT, UP1 ;  /* 0x000000073f00728c */ /* 0x000fcc000bf25310 */
        /* <DEDUP_REMOVED lines=8> */
[----:B------:R-:W-:Y:S02]  /*1c50*/  @UP1 ULEA UR6, UP0, UR28, UR6, 0x2 ;  /* 0x000000061c061291 */ /* 0x000fe4000f80103f */
[----:B------:R-:W-:-:S04]  /*1c60*/  @UP1 UIADD3 UR5, UR29, UR5, URZ ;  /* 0x000000051d051290 */ /* 0x000fc8000fffe03f */
[----:B------:R-:W-:Y:S01]  /*1c70*/  @UP1 ULEA.HI.X UR7, UR28, UR7, UR5, 0x2, UP0 ;  /* 0x000000071c071291 */ /* 0x000fe200080f1405 */
[----:B-1----:R-:W-:Y:S01]  /*1c80*/  IMAD.U32 R18, RZ, RZ, UR6 ;  /* 0x00000006ff127e24 */ /* 0x002fe2000f8e00ff */
[----:B------:R-:W1:Y:S01]  /*1c90*/  @P0 MUFU.RCP R10, c[0x0][0x238] ;  /* 0x00008e00000a0b08 */ /* 0x000e620000001000 */
[----:B------:R-:W-:Y:S01]  /*1ca0*/  ISETP.GE.AND P1, PT, R22, UR23, PT ;  /* 0x0000001716007c0c */ /* 0x000fe2000bf26270 */
[----:B------:R-:W-:Y:S02]  /*1cb0*/  ULDC.64 UR4, c[0x0][0x1a0] ;  /* 0x0000680000047ab9 */ /* 0x000fe40000000a00 */
[----:B------:R-:W-:-:S05]  /*1cc0*/  IMAD.U32 R19, RZ, RZ, UR7 ;  /* 0x00000007ff137e24 */ /* 0x000fca000f8e00ff */
[----:B------:R-:W1:Y:S01]  /*1cd0*/  @P0 LDG.E R11, [R18.64] ;  /* 0x00000010120b0981 */ /* 0x000e62000c1e1900 */
[----:B------:R-:W-:Y:S01]  /*1ce0*/  UIMAD.WIDE.U32 UR26, UR24, UR4, URZ ;  /* 0x00000004181a72a5 */ /* 0x000fe2000f8e003f */
[----:B------:R-:W-:Y:S01]  /*1cf0*/  BSSY B0, `(.L_x_644) ;  /* 0x000001d000007945 */ /* 0x000fe20003800000 */
[----:B------:R-:W-:Y:S01]  /*1d00*/  UIMAD UR4, UR25, UR4, URZ ;  /* 0x00000004190472a4 */ /* 0x000fe2000f8e023f */
[----:B------:R-:W-:Y:S03]  /*1d10*/  BAR.SYNC.DEFER_BLOCKING 0x0 ;  /* 0x0000000000007b1d */ /* 0x000fe60000010000 */
[----:B------:R-:W-:Y:S01]  /*1d20*/  UIMAD UR4, UR24, UR5, UR4 ;  /* 0x00000005180472a4 */ /* 0x000fe2000f8e0204 */
[----:B------:R-:W-:Y:S01]  /*1d30*/  MOV R20, UR26 ;  /* 0x0000001a00147c02 */ /* 0x000fe20008000f00 */
[----:B------:R-:W-:Y:S02]  /*1d40*/  IMAD.U32 R21, RZ, RZ, UR27 ;  /* 0x0000001bff157e24 */ /* 0x000fe4000f8e00ff */
[----:B------:R-:W-:Y:S01]  /*1d50*/  UIADD3 UR4, UR27, UR4, URZ ;  /* 0x000000041b047290 */ /* 0x000fe2000fffe03f */
[----:B------:R2:W-:Y:S04]  /*1d60*/  @P1 STS [R28+0x4000], RZ ;  /* 0x004000ff1c001388 */ /* 0x0005e80000000800 */
[----:B------:R2:W-:Y:S04]  /*1d70*/  @P1 STS [R28+0x4004], RZ ;  /* 0x004004ff1c001388 */ /* 0x0005e80000000800 */
[----:B------:R2:W-:Y:S01]  /*1d80*/  @P1 STS.64 [R28+0x4008], RZ ;  /* 0x004008ff1c001388 */ /* 0x0005e20000000a00 */
[----:B-1----:R-:W-:-:S04]  /*1d90*/  @P0 FMUL.FTZ R10, R11, R10 ;  /* 0x0000000a0b0a0220 */ /* 0x002fc80000410000 */
[----:B------:R1:W5:Y:S01]  /*1da0*/  @P0 R2UR UR6, R10 ;  /* 0x000000000a0603c2 */ /* 0x00036200000e0000 */
[C---:B------:R-:W-:Y:S02]  /*1db0*/  LEA R18, P0, R20.reuse, R32, 0x7 ;  /* 0x0000002014127211 */ /* 0x040fe400078038ff */
[----:B-1----:R-:W-:Y:S01]  /*1dc0*/  MOV R10, UR4 ;  /* 0x00000004000a7c02 */ /* 0x002fe20008000f00 */
[----:B------:R-:W-:Y:S02]  /*1dd0*/  UMOV UR4, URZ ;  /* 0x0000003f00047c82 */ /* 0x000fe40008000000 */
[----:B-----5:R-:W-:Y:S01]  /*1de0*/  @UP1 UMOV UR4, UR6 ;  /* 0x0000000600041c82 */ /* 0x020fe20008000000 */
[----:B------:R-:W-:Y:S01]  /*1df0*/  LEA.HI.X R19, R20, R26, R10, 0x7, P0 ;  /* 0x0000001a14137211 */ /* 0x000fe200000f3c0a */
[----:B------:R-:W-:Y:S05]  /*1e00*/  @P1 BRA `(.L_x_645) ;  /* 0x000000b000001947 */ /* 0x000fea0003800000 */
[----:B--2---:R-:W-:-:S13]  /*1e10*/  ISETP.GE.AND P0, PT, R30, c[0x0][0x220], PT ;  /* 0x000088001e007a0c */ /* 0x004fda0003f06270 */
        /* <DEDUP_REMOVED lines=10> */
.L_x_645:
[----:B--2---:R-:W-:Y:S05]  /*1ec0*/  BSYNC B0 ;  /* 0x0000000000007941 */ /* 0x004fea0003800000 */
.L_x_644:
        /* <DEDUP_REMOVED lines=17> */
.L_x_647:
[----:B------:R-:W-:Y:S05]  /*1fe0*/  BSYNC B0 ;  /* 0x0000000000007941 */ /* 0x000fea0003800000 */
.L_x_646:
        /* <DEDUP_REMOVED lines=17> */
.L_x_649:
[----:B------:R-:W-:Y:S05]  /*2100*/  BSYNC B0 ;  /* 0x0000000000007941 */ /* 0x000fea0003800000 */
.L_x_648:
[----:B------:R-:W-:Y:S01]  /*2110*/  ISETP.GE.AND P0, PT, R14, UR23, PT ;  /* 0x000000170e007c0c */ /* 0x000fe2000bf06270 */
        /* <DEDUP_REMOVED lines=17> */
.L_x_651:
[----:B------:R-:W-:Y:S05]  /*2230*/  BSYNC B0 ;  /* 0x0000000000007941 */ /* 0x000fea0003800000 */
.L_x_650:
[----:B-1----:R-:W-:Y:S01]  /*2240*/  LOP3.LUT R10, R17, 0xfffffff8, RZ, 0xc0, !PT ;  /* 0xfffffff8110a7812 */ /* 0x002fe200078ec0ff */
[----:B------:R-:W-:Y:S01]  /*2250*/  IMAD.SHL.U32 R11, R8, 0x40, RZ ;  /* 0x00000040080b7824 */ /* 0x000fe200078e00ff */
[----:B------:R-:W-:Y:S01]  /*2260*/  SHF.R.S32.HI R14, RZ, 0x4, R13 ;  /* 0x00000004ff0e7819 */ /* 0x000fe2000001140d */
[----:B------:R-:W-:Y:S01]  /*2270*/  IMAD.SHL.U32 R8, R4, 0x8, RZ ;  /* 0x0000000804087824 */ /* 0x000fe200078e00ff */
[----:B------:R-:W-:Y:S01]  /*2280*/  LOP3.LUT R16, R12, 0x7fffffe, RZ, 0xc0, !PT ;  /* 0x07fffffe0c107812 */ /* 0x000fe200078ec0ff */
[C---:B------:R-:W-:Y:S01]  /*2290*/  IMAD.IADD R221, R7.reuse, 0x1, -R10 ;  /* 0x0000000107dd7824 */ /* 0x040fe200078e0a0a */
[----:B------:R-:W-:Y:S01]  /*22a0*/  SHF.R.S32.HI R10, RZ, 0x1f, R9 ;  /* 0x0000001fff0a7819 */ /* 0x000fe20000011409 */
[----:B------:R-:W-:Y:S01]  /*22b0*/  IMAD.SHL.U32 R82, R7, 0x2, RZ ;  /* 0x0000000207527824 */ /* 0x000fe200078e00ff */
[----:B------:R-:W-:Y:S01]  /*22c0*/  LEA.HI R13, R13, R14, RZ, 0x1 ;  /* 0x0000000e0d0d7211 */ /* 0x000fe200078f08ff */
[----:B------:R-:W-:Y:S01]  /*22d0*/  IMAD.IADD R183, R9, 0x1, -R16 ;  /* 0x0000000109b77824 */ /* 0x000fe200078e0a10 */
[----:B------:R-:W-:Y:S01]  /*22e0*/  LEA.HI R12, R221, R221, RZ, 0x1 ;  /* 0x000000dddd0c7211 */ /* 0x000fe200078f08ff */
[----:B------:R-:W-:Y:S01]  /*22f0*/  IMAD R176, R181, 0x10, R80 ;  /* 0x00000010b5b07824 */ /* 0x000fe200078e0250 */
[----:B------:R-:W-:Y:S01]  /*2300*/  LEA.HI R9, R10, R9, RZ, 0x3 ;  /* 0x000000090a097211 */ /* 0x000fe200078f18ff */
[----:B------:R-:W-:Y:S01]  /*2310*/  IMAD.U32 R81, RZ, RZ, UR11 ;  /* 0x0000000bff517e24 */ /* 0x000fe2000f8e00ff */
[----:B------:R-:W-:Y:S01]  /*2320*/  LOP3.LUT R10, R12, 0x3fffffe, RZ, 0xc0, !PT ;  /* 0x03fffffe0c0a7812 */ /* 0x000fe200078ec0ff */
[----:B------:R-:W-:Y:S01]  /*2330*/  IMAD.U32 R189, RZ, RZ, UR24 ;  /* 0x00000018ffbd7e24 */ /* 0x000fe2000f8e00ff */
[----:B------:R-:W-:Y:S01]  /*2340*/  LOP3.LUT R13, R13, 0xfffffffe, RZ, 0xc0, !PT ;  /* 0xfffffffe0d0d7812 */ /* 0x000fe200078ec0ff */
[----:B------:R-:W-:Y:S01]  /*2350*/  IMAD.SHL.U32 R182, R9, 0x20, RZ ;  /* 0x0000002009b67824 */ /* 0x000fe200078e00ff */
[----:B------:R-:W-:Y:S01]  /*2360*/  SHF.R.S32.HI R12, RZ, 0x1, R12 ;  /* 0x00000001ff0c7819 */ /* 0x000fe2000001140c */
[----:B------:R-:W-:Y:S01]  /*2370*/  IMAD.IADD R221, R221, 0x1, -R10 ;  /* 0x00000001dddd7824 */ /* 0x000fe200078e0a0a */
[----:B------:R-:W-:Y:S01]  /*2380*/  LOP3.LUT R11, R11, 0xc0, RZ, 0xc0, !PT ;  /* 0x000000c00b0b7812 */ /* 0x000fe200078ec0ff */
[----:B------:R-:W-:Y:S01]  /*2390*/  IMAD.IADD R14, R14, 0x1, -R13 ;  /* 0x000000010e0e7824 */ /* 0x000fe200078e0a0d */
[----:B------:R-:W-:Y:S01]  /*23a0*/  LOP3.LUT R182, R182, 0xffffff00, RZ, 0xc0, !PT ;  /* 0xffffff00b6b67812 */ /* 0x000fe200078ec0ff */
[C---:B------:R-:W-:Y:S01]  /*23b0*/  IMAD.SHL.U32 R9, R12.reuse, 0x40, RZ ;  /* 0x000000400c097824 */ /* 0x040fe200078e00ff */
[----:B------:R-:W-:Y:S01]  /*23c0*/  LOP3.LUT P0, RZ, R12, 0x2, RZ, 0xc0, !PT ;  /* 0x000000020cff7812 */ /* 0x000fe2000780c0ff */
[----:B------:R-:W-:Y:S01]  /*23d0*/  IMAD.SHL.U32 R10, R14, 0x8, RZ ;  /* 0x000000080e0a7824 */ /* 0x000fe200078e00ff */
[----:B------:R-:W-:Y:S01]  /*23e0*/  LOP3.LUT R80, R82, 0x6, RZ, 0xc0, !PT ;  /* 0x0000000652507812 */ /* 0x000fe200078ec0ff */
[----:B------:R-:W-:Y:S01]  /*23f0*/  IMAD R221, R14, 0x8, R221 ;  /* 0x000000080edd7824 */ /* 0x000fe200078e02dd */
[----:B------:R-:W-:Y:S01]  /*2400*/  LOP3.LUT R9, R9, 0xc0, RZ, 0xc0, !PT ;  /* 0x000000c009097812 */ /* 0x000fe200078ec0ff */
[----:B------:R-:W0:Y:S01]  /*2410*/  LDGDEPBAR ;  /* 0x00000000000079af */ /* 0x000e220000000000 */
[----:B------:R-:W-:Y:S01]  /*2420*/  LOP3.LUT R4, R11, 0x8, R10, 0xf8, !PT ;  /* 0x000000080b047812 */ /* 0x000fe200078ef80a */
[----:B------:R-:W-:Y:S01]  /*2430*/  IMAD R10, R181, 0x200, R182 ;  /* 0x00000200b50a7824 */ /* 0x000fe200078e02b6 */
[----:B------:R-:W-:Y:S01]  /*2440*/  LOP3.LUT R8, R9, 0x8, R8, 0xf8, !PT ;  /* 0x0000000809087812 */ /* 0x000fe200078ef808 */
[----:B------:R-:W-:Y:S01]  /*2450*/  IMAD R189, R189, 0x80, R80 ;  /* 0x00000080bdbd7824 */ /* 0x000fe200078e0250 */
[----:B------:R-:W-:Y:S01]  /*2460*/  SHF.R.U32.HI R11, RZ, 0x3, R11 ;  /* 0x00000003ff0b7819 */ /* 0x000fe2000001160b */
[----:B------:R-:W-:Y:S01]  /*2470*/  UISETP.GE.AND UP0, UPT, UR11, 0x81, UPT ;  /* 0x000000810b00788c */ /* 0x000fe2000bf06270 */
[----:B------:R-:W-:-:S02]  /*2480*/  SHF.R.U32.HI R9, RZ, 0x3, R9 ;  /* 0x00000003ff097819 */ /* 0x000fc40000011609 */
[----:B------:R-:W-:Y:S01]  /*2490*/  LOP3.LUT R4, R4, R11, RZ, 0x3c, !PT ;  /* 0x0000000b04047212 */ /* 0x000fe200078e3cff */
[C---:B------:R-:W-:Y:S01]  /*24a0*/  IMAD R11, R183.reuse, 0x20, R10 ;  /* 0x00000020b70b7824 */ /* 0x040fe200078e020a */
[----:B------:R-:W-:Y:S01]  /*24b0*/  LOP3.LUT R8, R8, R9, RZ, 0x3c, !PT ;  /* 0x0000000908087212 */ /* 0x000fe200078e3cff */
[----:B------:R-:W-:Y:S01]  /*24c0*/  IMAD R183, R183, 0x20, R182 ;  /* 0x00000020b7b77824 */ /* 0x000fe200078e02b6 */
[----:B------:R-:W-:Y:S01]  /*24d0*/  IADD3 R176, R176, UR10, RZ ;  /* 0x0000000ab0b07c10 */ /* 0x000fe2000fffe0ff */
[----:B------:R-:W-:Y:S01]  /*24e0*/  IMAD.IADD R222, R4, 0x1, R11 ;  /* 0x0000000104de7824 */ /* 0x000fe200078e020b */
[----:B------:R-:W-:Y:S01]  /*24f0*/  IADD3 R209, R189, 0x1, RZ ;  /* 0x00000001bdd17810 */ /* 0x000fe20007ffe0ff */
[----:B------:R-:W-:Y:S01]  /*2500*/  IMAD.U32 R221, R221, 0x20, R8 ;  /* 0x00000020dddd7824 */ /* 0x000fe200078e0008 */
[----:B------:R-:W-:Y:S01]  /*2510*/  IADD3 R188, R81, -UR12, R176 ;  /* 0x8000000c51bc7c10 */ /* 0x000fe2000fffe0b0 */
[----:B------:R-:W-:Y:S01]  /*2520*/  IMAD.SHL.U32 R222, R222, 0x2, RZ ;  /* 0x00000002dede7824 */ /* 0x000fe200078e00ff */
[----:B------:R-:W-:Y:S01]  /*2530*/  IADD3 R223, R189, 0x8, RZ ;  /* 0x00000008bddf7810 */ /* 0x000fe20007ffe0ff */
[----:B------:R-:W-:Y:S01]  /*2540*/  IMAD.SHL.U32 R221, R221, 0x2, RZ ;  /* 0x00000002dddd7824 */ /* 0x000fe200078e00ff */
[----:B------:R-:W-:Y:S01]  /*2550*/  IADD3 R229, R189, 0x9, RZ ;  /* 0x00000009bde57810 */ /* 0x000fe20007ffe0ff */
[----:B------:R-:W-:Y:S01]  /*2560*/  IMAD R220, R5, 0x2, R222 ;  /* 0x0000000205dc7824 */ /* 0x000fe200078e02de */
[----:B------:R-:W-:Y:S01]  /*2570*/  LDSM.16.M88.4 R8, [R222] ;  /* 0x00000000de08783b */ /* 0x000fe20000000200 */
[----:B------:R-:W-:Y:S01]  /*2580*/  IADD3 R237, R189, 0x10, RZ ;  /* 0x00000010bded7810 */ /* 0x000fe20007ffe0ff */
[----:B------:R-:W-:Y:S01]  /*2590*/  IMAD.IADD R4, R4, 0x1, R183 ;  /* 0x0000000104047824 */ /* 0x000fe200078e02b7 */
[C---:B------:R-:W-:Y:S01]  /*25a0*/  IADD3 R12, R221.reuse, 0x2000, RZ ;  /* 0x00002000dd0c7810 */ /* 0x040fe20007ffe0ff */
[----:B------:R-:W1:Y:S01]  /*25b0*/  LDSM.16.M88.4 R132, [R221+0x2000] ;  /* 0x00200000dd84783b */ /* 0x000e620000000200 */
[----:B------:R-:W-:-:S02]  /*25c0*/  IADD3 R219, R221, 0x2020, RZ ;  /* 0x00002020dddb7810 */ /* 0x000fc40007ffe0ff */
[----:B------:R-:W-:Y:S01]  /*25d0*/  @P0 IADD3 R219, R12, -0x20, RZ ;  /* 0xffffffe00cdb0810 */ /* 0x000fe20007ffe0ff */
[----:B------:R-:W5:Y:S01]  /*25e0*/  LDSM.16.M88.4 R124, [R221+0x2400] ;  /* 0x00240000dd7c783b */ /* 0x000f620000000200 */
[C---:B------:R-:W-:Y:S02]  /*25f0*/  IADD3 R243, R189.reuse, 0x11, RZ ;  /* 0x00000011bdf37810 */ /* 0x040fe40007ffe0ff */
[C---:B------:R-:W-:Y:S01]  /*2600*/  IADD3 R245, R189.reuse, 0x18, RZ ;  /* 0x00000018bdf57810 */ /* 0x040fe20007ffe0ff */
[----:B------:R-:W2:Y:S01]  /*2610*/  LDSM.16.M88.4 R116, [R221+0x2800] ;  /* 0x00280000dd74783b */ /* 0x000ea20000000200 */
[C---:B------:R-:W-:Y:S02]  /*2620*/  IADD3 R241, R189.reuse, 0x19, RZ ;  /* 0x00000019bdf17810 */ /* 0x040fe40007ffe0ff */
[C---:B------:R-:W-:Y:S01]  /*2630*/  IADD3 R231, R189.reuse, 0x20, RZ ;  /* 0x00000020bde77810 */ /* 0x040fe20007ffe0ff */
[----:B------:R-:W3:Y:S01]  /*2640*/  LDSM.16.M88.4 R108, [R221+0x2c00] ;  /* 0x002c0000dd6c783b */ /* 0x000ee20000000200 */
[----:B------:R-:W-:-:S02]  /*2650*/  IADD3 R227, R189, 0x21, RZ ;  /* 0x00000021bde37810 */ /* 0x000fc40007ffe0ff */
[C---:B------:R-:W-:Y:S01]  /*2660*/  IADD3 R207, R189.reuse, 0x29, RZ ;  /* 0x00000029bdcf7810 */ /* 0x040fe20007ffe0ff */
[----:B------:R-:W4:Y:S01]  /*2670*/  LDSM.16.M88.4 R100, [R221+0x3000] ;  /* 0x00300000dd64783b */ /* 0x000f220000000200 */
[C---:B------:R-:W-:Y:S02]  /*2680*/  IADD3 R201, R189.reuse, 0x30, RZ ;  /* 0x00000030bdc97810 */ /* 0x040fe40007ffe0ff */
[C---:B------:R-:W-:Y:S01]  /*2690*/  IADD3 R197, R189.reuse, 0x31, RZ ;  /* 0x00000031bdc57810 */ /* 0x040fe20007ffe0ff */
[----:B------:R-:W3:Y:S01]  /*26a0*/  LDSM.16.M88.4 R92, [R221+0x3400] ;  /* 0x00340000dd5c783b */ /* 0x000ee20000000200 */
[C---:B------:R-:W-:Y:S01]  /*26b0*/  IMAD.IADD R80, R188.reuse, 0x1, -R207 ;  /* 0x00000001bc507824 */ /* 0x040fe200078e0acf */
[C---:B------:R-:W-:Y:S01]  /*26c0*/  IADD3 R195, R189.reuse, 0x49, RZ ;  /* 0x00000049bdc37810 */ /* 0x040fe20007ffe0ff */
[----:B------:R-:W-:Y:S01]  /*26d0*/  IMAD.IADD R81, R188, 0x1, -R201 ;  /* 0x00000001bc517824 */ /* 0x000fe200078e0ac9 */
[----:B------:R-:W3:Y:S01]  /*26e0*/  LDSM.16.M88.4 R84, [R221+0x3800] ;  /* 0x00380000dd54783b */ /* 0x000ee20000000200 */
[----:B------:R-:W-:-:S02]  /*26f0*/  IADD3 R213, R189, 0x51, RZ ;  /* 0x00000051bdd57810 */ /* 0x000fc40007ffe0ff */
[----:B------:R-:W-:Y:S01]  /*2700*/  IABS R80, R80 ;  /* 0x0000005000507213 */ /* 0x000fe20000000000 */
[----:B------:R-:W4:Y:S01]  /*2710*/  LDSM.16.M88.4 R172, [R221+0x3c00] ;  /* 0x003c0000ddac783b */ /* 0x000f220000000200 */
[C---:B------:R-:W-:Y:S02]  /*2720*/  IADD3 R225, R189.reuse, 0x58, RZ ;  /* 0x00000058bde17810 */ /* 0x040fe40007ffe0ff */
[C---:B------:R-:W-:Y:S01]  /*2730*/  IADD3 R235, R189.reuse, 0x60, RZ ;  /* 0x00000060bdeb7810 */ /* 0x040fe20007ffe0ff */
[----:B------:R-:W-:Y:S01]  /*2740*/  LDSM.16.M88.4 R20, [R220] ;  /* 0x00000000dc14783b */ /* 0x000fe20000000200 */
[----:B------:R-:W-:Y:S01]  /*2750*/  IMAD.MOV.U32 R202, RZ, RZ, R80 ;  /* 0x000000ffffca7224 */ /* 0x000fe200078e0050 */
[----:B------:R-:W-:Y:S01]  /*2760*/  IABS R80, R81 ;  /* 0x0000005100507213 */ /* 0x000fe20000000000 */
[----:B------:R-:W-:Y:S01]  /*2770*/  IMAD.IADD R81, R188, 0x1, -R197 ;  /* 0x00000001bc517824 */ /* 0x000fe200078e0ac5 */
[----:B------:R-:W4:Y:S01]  /*2780*/  LDSM.16.M88.4 R164, [R219] ;  /* 0x00000000dba4783b */ /* 0x000f220000000200 */
[----:B------:R-:W-:-:S02]  /*2790*/  IADD3 R233, R189, 0x61, RZ ;  /* 0x00000061bde97810 */ /* 0x000fc40007ffe0ff */
[----:B------:R-:W-:Y:S01]  /*27a0*/  IMAD.MOV.U32 R206, RZ, RZ, R80 ;  /* 0x000000ffffce7224 */ /* 0x000fe200078e0050 */
[----:B------:R-:W4:Y:S01]  /*27b0*/  LDSM.16.M88.4 R160, [R219+0x400] ;  /* 0x00040000dba0783b */ /* 0x000f220000000200 */
[C---:B-1----:R-:W-:Y:S01]  /*27c0*/  HMMA.16816.F32 R76, R8.reuse, R132, RZ ;  /* 0x00000084084c723c */ /* 0x042fe200000018ff */
[----:B------:R-:W-:Y:S01]  /*27d0*/  IABS R80, R81 ;  /* 0x0000005100507213 */ /* 0x000fe20000000000 */
[----:B------:R-:W-:Y:S01]  /*27e0*/  I2F R202, R202 ;  /* 0x000000ca00ca7306 */ /* 0x000fe20000201400 */
[----:B------:R-:W1:Y:S01]  /*27f0*/  LDSM.16.M88.4 R156, [R219+0x800] ;  /* 0x00080000db9c783b */ /* 0x000e620000000200 */
[C---:B------:R-:W-:Y:S02]  /*2800*/  IADD3 R215, R189.reuse, 0x28, RZ ;  /* 0x00000028bdd77810 */ /* 0x040fe40007ffe0ff */
[----:B------:R-:W-:Y:S01]  /*2810*/  IADD3 R193, R189, 0x38, RZ ;  /* 0x00000038bdc17810 */ /* 0x000fe20007ffe0ff */
[----:B------:R-:W1:Y:S01]  /*2820*/  LDSM.16.M88.4 R152, [R219+0xc00] ;  /* 0x000c0000db98783b */ /* 0x000e620000000200 */
[----:B-----5:R-:W-:Y:S01]  /*2830*/  HMMA.16816.F32 R68, R8, R124, RZ ;  /* 0x0000007c0844723c */ /* 0x020fe200000018ff */
[C---:B------:R-:W-:Y:S01]  /*2840*/  IMAD.IADD R204, R188.reuse, 0x1, -R215 ;  /* 0x00000001bccc7824 */ /* 0x040fe200078e0ad7 */
[----:B------:R-:W5:Y:S01]  /*2850*/  I2F R184, R80 ;  /* 0x0000005000b87306 */ /* 0x000f620000201400 */
[----:B------:R-:W1:Y:S01]  /*2860*/  LDSM.16.M88.4 R148, [R219+0x1000] ;  /* 0x00100000db94783b */ /* 0x000e620000000200 */
[C---:B------:R-:W-:Y:S01]  /*2870*/  IMAD.IADD R185, R188.reuse, 0x1, -R193 ;  /* 0x00000001bcb97824 */ /* 0x040fe200078e0ac1 */
[----:B------:R-:W-:-:S02]  /*2880*/  IADD3 R216, R188, 0x8, RZ ;  /* 0x00000008bcd87810 */ /* 0x000fc40007ffe0ff */
[----:B------:R-:W1:Y:S01]  /*2890*/  LDSM.16.M88.4 R144, [R219+0x1400] ;  /* 0x00140000db90783b */ /* 0x000e620000000200 */
[C---:B--2---:R-:W-:Y:S01]  /*28a0*/  HMMA.16816.F32 R60, R8.reuse, R116, RZ ;  /* 0x00000074083c723c */ /* 0x044fe200000018ff */
[----:B------:R-:W-:Y:S01]  /*28b0*/  IABS R204, R204 ;  /* 0x000000cc00cc7213 */ /* 0x000fe20000000000 */
[----:B------:R-:W-:Y:S01]  /*28c0*/  I2F R206, R206 ;  /* 0x000000ce00ce7306 */ /* 0x000fe20000201400 */
[----:B------:R-:W2:Y:S01]  /*28d0*/  LDSM.16.M88.4 R140, [R219+0x1800] ;  /* 0x00180000db8c783b */ /* 0x000ea20000000200 */
[C---:B------:R-:W-:Y:S02]  /*28e0*/  IADD3 R226, R188.reuse, 0x48, RZ ;  /* 0x00000048bce27810 */ /* 0x040fe40007ffe0ff */
[----:B------:R-:W-:Y:S01]  /*28f0*/  IABS R185, R185 ;  /* 0x000000b900b97213 */ /* 0x000fe20000000000 */
[----:B---34-:R-:W3:Y:S01]  /*2900*/  LDSM.16.M88.4 R28, [R219+0x1c00] ;  /* 0x001c0000db1c783b */ /* 0x018ee20000000200 */
[----:B------:R-:W-:Y:S01]  /*2910*/  HMMA.16816.F32 R52, R8, R108, RZ ;  /* 0x0000006c0834723c */ /* 0x000fe200000018ff */
[----:B------:R-:W-:Y:S01]  /*2920*/  IADD3 R224, R188, 0x40, RZ ;  /* 0x00000040bce07810 */ /* 0x000fe20007ffe0ff */
[----:B------:R-:W-:Y:S01]  /*2930*/  I2F R204, R204 ;  /* 0x000000cc00cc7306 */ /* 0x000fe20000201400 */
[----:B------:R-:W4:Y:S01]  /*2940*/  LDSM.16.M88.4 R168, [R222+0x1000] ;  /* 0x00100000dea8783b */ /* 0x000f220000000200 */
[----:B------:R-:W-:-:S02]  /*2950*/  ISETP.GE.AND P3, PT, R209, UR11, PT ;  /* 0x0000000bd1007c0c */ /* 0x000fc4000bf66270 */
[----:B------:R-:W-:Y:S02]  /*2960*/  ISETP.GE.AND P2, PT, R223, UR11, PT ;  /* 0x0000000bdf007c0c */ /* 0x000fe4000bf46270 */
[C---:B------:R-:W-:Y:S01]  /*2970*/  HMMA.16816.F32 R44, R8.reuse, R100, RZ ;  /* 0x00000064082c723c */ /* 0x040fe200000018ff */
[----:B------:R-:W-:Y:S02]  /*2980*/  IADD3 R199, R189, 0x50, RZ ;  /* 0x00000050bdc77810 */ /* 0x000fe40007ffe0ff */
[----:B------:R-:W-:Y:S02]  /*2990*/  ISETP.GE.AND P1, PT, R229, UR11, PT ;  /* 0x0000000be5007c0c */ /* 0x000fe4000bf26270 */
[C---:B------:R-:W-:Y:S02]  /*29a0*/  IADD3 R239, R189.reuse, 0x59, RZ ;  /* 0x00000059bdef7810 */ /* 0x040fe40007ffe0ff */
[C---:B------:R-:W-:Y:S01]  /*29b0*/  IADD3 R205, R189.reuse, 0x68, RZ ;  /* 0x00000068bdcd7810 */ /* 0x040fe20007ffe0ff */
[----:B------:R-:W-:Y:S01]  /*29c0*/  HMMA.16816.F32 R36, R8, R92, RZ ;  /* 0x0000005c0824723c */ /* 0x000fe200000018ff */
[----:B------:R-:W-:-:S02]  /*29d0*/  IADD3 R187, R189, 0x39, RZ ;  /* 0x00000039bdbb7810 */ /* 0x000fc40007ffe0ff */
[C---:B------:R-:W-:Y:S02]  /*29e0*/  IADD3 R191, R189.reuse, 0x48, RZ ;  /* 0x00000048bdbf7810 */ /* 0x040fe40007ffe0ff */
[C---:B------:R-:W-:Y:S02]  /*29f0*/  IADD3 R211, R189.reuse, 0x69, RZ ;  /* 0x00000069bdd37810 */ /* 0x040fe40007ffe0ff */
[----:B------:R-:W-:Y:S01]  /*2a00*/  ISETP.GE.AND P4, PT, R189, UR11, PT ;  /* 0x0000000bbd007c0c */ /* 0x000fe2000bf86270 */
[----:B------:R-:W-:Y:S01]  /*2a10*/  HMMA.16816.F32 R24, R8, R84, RZ ;  /* 0x000000540818723c */ /* 0x000fe200000018ff */
[----:B------:R-:W-:Y:S01]  /*2a20*/  ISETP.GE.AND P0, PT, R237, UR11, PT ;  /* 0x0000000bed007c0c */ /* 0x000fe2000bf06270 */
[----:B------:R-:W-:Y:S01]  /*2a30*/  IMAD.IADD R210, R188, 0x1, -R211 ;  /* 0x00000001bcd27824 */ /* 0x000fe200078e0ad3 */
[----:B------:R-:W-:Y:S02]  /*2a40*/  ISETP.GE.AND P5, PT, R245, UR11, PT ;  /* 0x0000000bf5007c0c */ /* 0x000fe4000bfa6270 */
[----:B------:R-:W-:-:S02]  /*2a50*/  ISETP.GE.AND P6, PT, R243, UR11, PT ;  /* 0x0000000bf3007c0c */ /* 0x000fc4000bfc6270 */
[----:B------:R-:W-:Y:S01]  /*2a60*/  IABS R210, R210 ;  /* 0x000000d200d27213 */ /* 0x000fe20000000000 */
[C---:B------:R-:W-:Y:S05]  /*2a70*/  HMMA.16816.F32 R12, R8.reuse, R172, RZ ;  /* 0x000000ac080c723c */ /* 0x040fea00000018ff */
[----:B------:R-:W-:Y:S03]  /*2a80*/  I2F R210, R210 ;  /* 0x000000d200d27306 */ /* 0x000fe60000201400 */
        /* <DEDUP_REMOVED lines=9> */
[C---:B------:R-:W-:Y:S08]  /*2b20*/  HMMA.16816.F32 R68, R20.reuse, R160, R68 ;  /* 0x000000a01444723c */ /* 0x040ff00000001844 */
[C---:B-1----:R-:W-:Y:S08]  /*2b30*/  HMMA.16816.F32 R60, R20.reuse, R156, R60 ;  /* 0x0000009c143c723c */ /* 0x042ff0000000183c */
[C---:B------:R-:W-:Y:S08]  /*2b40*/  HMMA.16816.F32 R52, R20.reuse, R152, R52 ;  /* 0x000000981434723c */ /* 0x040ff00000001834 */
[C---:B------:R-:W-:Y:S08]  /*2b50*/  HMMA.16816.F32 R44, R20.reuse, R148, R44 ;  /* 0x00000094142c723c */ /* 0x040ff0000000182c */
[C---:B------:R-:W-:Y:S08]  /*2b60*/  HMMA.16816.F32 R36, R20.reuse, R144, R36 ;  /* 0x000000901424723c */ /* 0x040ff00000001824 */
[----:B--2---:R-:W-:Y:S01]  /*2b70*/  HMMA.16816.F32 R24, R20, R140, R24 ;  /* 0x0000008c1418723c */ /* 0x004fe20000001818 */
[----:B-----5:R-:W-:-:S07]  /*2b80*/  FFMA.FTZ R53, R184, -UR4, R53 ;  /* 0x80000004b8357c23 */ /* 0x020fce0008010035 */
[C---:B---3--:R-:W-:Y:S08]  /*2b90*/  HMMA.16816.F32 R12, R20.reuse, R28, R12 ;  /* 0x0000001c140c723c */ /* 0x048ff0000000180c */
        /* <DEDUP_REMOVED lines=8> */
[C---:B------:R-:W-:Y:S01]  /*2c20*/  IMAD.IADD R20, R188.reuse, 0x1, -R189 ;  /* 0x00000001bc147824 */ /* 0x040fe200078e0abd */
[----:B----4-:R-:W-:Y:S01]  /*2c30*/  HMMA.16816.F32 R136, R168, R132, RZ ;  /* 0x00000084a888723c */ /* 0x010fe200000018ff */
[----:B------:R-:W-:-:S03]  /*2c40*/  IMAD.IADD R21, R188, 0x1, -R209 ;  /* 0x00000001bc157824 */ /* 0x000fc600078e0ad1 */
[----:B------:R-:W-:-:S04]  /*2c50*/  IABS R20, R20 ;  /* 0x0000001400147213 */ /* 0x000fc80000000000 */
[----:B------:R-:W-:Y:S01]  /*2c60*/  HMMA.16816.F32 R120, R168, R116, RZ ;  /* 0x00000074a878723c */ /* 0x000fe200000018ff */
[----:B------:R-:W-:Y:S01]  /*2c70*/  IMAD.MOV.U32 R203, RZ, RZ, R20 ;  /* 0x000000ffffcb7224 */ /* 0x000fe200078e0014 */
[----:B------:R-:W-:Y:S01]  /*2c80*/  IABS R20, R21 ;  /* 0x0000001500147213 */ /* 0x000fe20000000000 */
[----:B------:R-:W-:-:S04]  /*2c90*/  IMAD.IADD R21, R188, 0x1, -R223 ;  /* 0x00000001bc157824 */ /* 0x000fc800078e0adf */
[----:B------:R-:W-:Y:S01]  /*2ca0*/  IMAD.MOV.U32 R190, RZ, RZ, R20 ;  /* 0x000000ffffbe7224 */ /* 0x000fe200078e0014 */
[----:B------:R-:W-:Y:S01]  /*2cb0*/  IABS R20, R21 ;  /* 0x0000001500147213 */ /* 0x000fe20000000000 */
[C---:B------:R-:W-:Y:S01]  /*2cc0*/  IMAD.IADD R21, R188.reuse, 0x1, -R229 ;  /* 0x00000001bc157824 */ /* 0x040fe200078e0ae5 */
[----:B------:R-:W-:Y:S01]  /*2cd0*/  HMMA.16816.F32 R104, R168, R100, RZ ;  /* 0x00000064a868723c */ /* 0x000fe200000018ff */
[----:B------:R-:W-:Y:S02]  /*2ce0*/  I2F R203, R203 ;  /* 0x000000cb00cb7306 */ /* 0x000fe40000201400 */
[----:B------:R-:W-:Y:S01]  /*2cf0*/  IMAD.MOV.U32 R247, RZ, RZ, R20 ;  /* 0x000000fffff77224 */ /* 0x000fe200078e0014 */
[----:B------:R-:W-:Y:S01]  /*2d00*/  IABS R20, R21 ;  /* 0x0000001500147213 */ /* 0x000fe20000000000 */
[----:B------:R-:W-:-:S03]  /*2d10*/  IMAD.IADD R21, R188, 0x1, -R237 ;  /* 0x00000001bc157824 */ /* 0x000fc600078e0aed */
[C---:B------:R-:W-:Y:S01]  /*2d20*/  HMMA.16816.F32 R128, R168.reuse, R124, RZ ;  /* 0x0000007ca880723c */ /* 0x040fe200000018ff */
[----:B------:R-:W-:Y:S01]  /*2d30*/  IMAD.MOV.U32 R192, RZ, RZ, R20 ;  /* 0x000000ffffc07224 */ /* 0x000fe200078e0014 */
[----:B------:R-:W-:Y:S01]  /*2d40*/  IABS R20, R21 ;  /* 0x0000001500147213 */ /* 0x000fe20000000000 */
[C---:B------:R-:W-:Y:S01]  /*2d50*/  IMAD.IADD R21, R188.reuse, 0x1, -R243 ;  /* 0x00000001bc157824 */ /* 0x040fe200078e0af3 */
[----:B------:R-:W-:Y:S03]  /*2d60*/  I2F R190, R190 ;  /* 0x000000be00be7306 */ /* 0x000fe60000201400 */
[----:B------:R-:W-:Y:S01]  /*2d70*/  IMAD.MOV.U32 R249, RZ, RZ, R20 ;  /* 0x000000fffff97224 */ /* 0x000fe200078e0014 */
[----:B------:R-:W-:Y:S01]  /*2d80*/  IABS R20, R21 ;  /* 0x0000001500147213 */ /* 0x000fe20000000000 */
[C---:B------:R-:W-:Y:S01]  /*2d90*/  IMAD.IADD R21, R188.reuse, 0x1, -R245 ;  /* 0x00000001bc157824 */ /* 0x040fe200078e0af5 */
[----:B------:R-:W-:Y:S02]  /*2da0*/  HMMA.16816.F32 R112, R168, R108, RZ ;  /* 0x0000006ca870723c */ /* 0x000fe400000018ff */
[----:B------:R-:W1:Y:S01]  /*2db0*/  I2F R247, R247 ;  /* 0x000000f700f77306 */ /* 0x000e620000201400 */
[----:B------:R-:W-:Y:S01]  /*2dc0*/  IMAD.MOV.U32 R194, RZ, RZ, R20 ;  /* 0x000000ffffc27224 */ /* 0x000fe200078e0014 */
[----:B------:R-:W-:Y:S01]  /*2dd0*/  IABS R20, R21 ;  /* 0x0000001500147213 */ /* 0x000fe20000000000 */
[----:B------:R-:W-:-:S03]  /*2de0*/  IMAD.IADD R21, R188, 0x1, -R241 ;  /* 0x00000001bc157824 */ /* 0x000fc600078e0af1 */
[C---:B------:R-:W-:Y:S01]  /*2df0*/  HMMA.16816.F32 R96, R168.reuse, R92, RZ ;  /* 0x0000005ca860723c */ /* 0x040fe200000018ff */
[----:B------:R-:W-:Y:S01]  /*2e00*/  IMAD.MOV.U32 R251, RZ, RZ, R20 ;  /* 0x000000fffffb7224 */ /* 0x000fe200078e0014 */
[----:B------:R-:W-:Y:S01]  /*2e10*/  IABS R20, R21 ;  /* 0x0000001500147213 */ /* 0x000fe20000000000 */
[C---:B------:R-:W-:Y:S01]  /*2e20*/  IMAD.IADD R21, R188.reuse, 0x1, -R231 ;  /* 0x00000001bc157824 */ /* 0x040fe200078e0ae7 */
[----:B------:R-:W2:Y:S03]  /*2e30*/  I2F R249, R249 ;  /* 0x000000f900f97306 */ /* 0x000ea60000201400 */
[----:B------:R-:W-:Y:S01]  /*2e40*/  IMAD.MOV.U32 R196, RZ, RZ, R20 ;  /* 0x000000ffffc47224 */ /* 0x000fe200078e0014 */
[----:B------:R-:W-:Y:S01]  /*2e50*/  IABS R20, R21 ;  /* 0x0000001500147213 */ /* 0x000fe20000000000 */
[----:B------:R-:W-:Y:S01]  /*2e60*/  IMAD.IADD R21, R188, 0x1, -R227 ;  /* 0x00000001bc157824 */ /* 0x000fe200078e0ae3 */
[----:B------:R-:W-:Y:S01]  /*2e70*/  HMMA.16816.F32 R88, R168, R84, RZ ;  /* 0x00000054a858723c */ /* 0x000fe200000018ff */
[----:B-1----:R-:W-:Y:S01]  /*2e80*/  FFMA.FTZ R247, R247, -UR4, R72 ;  /* 0x80000004f7f77c23 */ /* 0x002fe20008010048 */
[----:B------:R-:W1:Y:S01]  /*2e90*/  I2F R251, R251 ;  /* 0x000000fb00fb7306 */ /* 0x000e620000201400 */
[----:B------:R-:W-:Y:S01]  /*2ea0*/  IMAD.MOV.U32 R200, RZ, RZ, R20 ;  /* 0x000000ffffc87224 */ /* 0x000fe200078e0014 */
[----:B------:R-:W-:-:S04]  /*2eb0*/  IABS R20, R21 ;  /* 0x0000001500147213 */ /* 0x000fc80000000000 */
[----:B------:R-:W-:Y:S02]  /*2ec0*/  HMMA.16816.F32 R132, R168, R134, RZ ;  /* 0x00000086a884723c */ /* 0x000fe400000018ff */
[----:B------:R3:W-:Y:S01]  /*2ed0*/  I2F R198, R20 ;  /* 0x0000001400c67306 */ /* 0x0007e20000201400 */
[----:B--2---:R-:W-:-:S05]  /*2ee0*/  FFMA.FTZ R249, R249, -UR4, R68 ;  /* 0x80000004f9f97c23 */ /* 0x004fca0008010044 */
[----:B------:R-:W-:Y:S02]  /*2ef0*/  HMMA.16816.F32 R124, R168, R126, RZ ;  /* 0x0000007ea87c723c */ /* 0x000fe400000018ff */
[----:B------:R-:W2:Y:S01]  /*2f00*/  I2F R196, R196 ;  /* 0x000000c400c47306 */ /* 0x000ea20000201400 */
[----:B-1----:R-:W-:Y:S02]  /*2f10*/  FFMA.FTZ R251, R251, -UR4, R64 ;  /* 0x80000004fbfb7c23 */ /* 0x002fe40008010040 */
[----:B------:R-:W-:-:S03]  /*2f20*/  FFMA.FTZ R64, R202, -UR4, R57 ;  /* 0x80000004ca407c23 */ /* 0x000fc60008010039 */
[----:B------:R-:W-:Y:S01]  /*2f30*/  HMMA.16816.F32 R116, R168, R118, RZ ;  /* 0x00000076a874723c */ /* 0x000fe200000018ff */
[----:B---3--:R-:W1:Y:S01]  /*2f40*/  LDSM.16.M88.4 R20, [R220+0x1000] ;  /* 0x00100000dc14783b */ /* 0x008e620000000200 */
[----:B------:R-:W3:Y:S01]  /*2f50*/  I2F R194, R194 ;  /* 0x000000c200c27306 */ /* 0x000ee20000201400 */
[----:B------:R-:W-:-:S05]  /*2f60*/  DEPBAR.LE SB0, 0x0 ;  /* 0x000080000000791a */ /* 0x000fca0000000000 */
[C---:B------:R-:W-:Y:S01]  /*2f70*/  HMMA.16816.F32 R108, R168.reuse, R110, RZ ;  /* 0x0000006ea86c723c */ /* 0x040fe200000018ff */
[----:B--2---:R-:W-:Y:S01]  /*2f80*/  FFMA.FTZ R196, R196, -UR4, R65 ;  /* 0x80000004c4c47c23 */ /* 0x004fe20008010041 */
[----:B------:R-:W2:Y:S06]  /*2f90*/  I2F R192, R192 ;  /* 0x000000c000c07306 */ /* 0x000eac0000201400 */
[C---:B------:R-:W-:Y:S01]  /*2fa0*/  HMMA.16816.F32 R100, R168.reuse, R102, RZ ;  /* 0x00000066a864723c */ /* 0x040fe200000018ff */
[----:B---3--:R-:W-:Y:S01]  /*2fb0*/  FFMA.FTZ R68, R194, -UR4, R69 ;  /* 0x80000004c2447c23 */ /* 0x008fe20008010045 */
[----:B------:R-:W3:Y:S06]  /*2fc0*/  I2F R200, R200 ;  /* 0x000000c800c87306 */ /* 0x000eec0000201400 */
[----:B------:R-:W-:Y:S01]  /*2fd0*/  HMMA.16816.F32 R92, R168, R94, RZ ;  /* 0x0000005ea85c723c */ /* 0x000fe200000018ff */
[----:B------:R-:W-:Y:S01]  /*2fe0*/  FSEL R68, R68, -INF , !P6 ;  /* 0xff80000044447808 */ /* 0x000fe20007000000 */
[----:B--2---:R-:W-:-:S06]  /*2ff0*/  FFMA.FTZ R72, R192, -UR4, R73 ;  /* 0x80000004c0487c23 */ /* 0x004fcc0008010049 */
[----:B------:R-:W-:Y:S01]  /*3000*/  HMMA.16816.F32 R84, R168, R86, RZ ;  /* 0x00000056a854723c */ /* 0x000fe200000018ff */
[----:B------:R-:W-:Y:S01]  /*3010*/  FSEL R72, R72, -INF , !P1 ;  /* 0xff80000048487808 */ /* 0x000fe20004800000 */
[----:B---3--:R-:W-:-:S06]  /*3020*/  FFMA.FTZ R60, R200, -UR4, R60 ;  /* 0x80000004c83c7c23 */ /* 0x008fcc000801003c */
[C---:B------:R-:W-:Y:S07]  /*3030*/  HMMA.16816.F32 R80, R168.reuse, R172, RZ ;  /* 0x000000aca850723c */ /* 0x040fee00000018ff */
[----:B------:R-:W-:Y:S01]  /*3040*/  IMAD.MOV.U32 R173, RZ, RZ, R185 ;  /* 0x000000ffffad7224 */ /* 0x000fe200078e00b9 */
[----:B------:R-:W-:Y:S01]  /*3050*/  HMMA.16816.F32 R168, R168, R174, RZ ;  /* 0x000000aea8a8723c */ /* 0x000fe200000018ff */
[----:B------:R-:W-:Y:S01]  /*3060*/  IADD3 R185, R189, 0x40, RZ ;  /* 0x00000040bdb97810 */ /* 0x000fe20007ffe0ff */
[----:B------:R-:W-:-:S03]  /*3070*/  IMAD.IADD R172, R188, 0x1, -R187 ;  /* 0x00000001bcac7824 */ /* 0x000fc600078e0abb */
[----:B------:R-:W2:Y:S02]  /*3080*/  I2F R173, R173 ;  /* 0x000000ad00ad7306 */ /* 0x000ea40000201400 */
[----:B------:R-:W-:Y:S01]  /*3090*/  IADD3 R175, R189, 0x41, RZ ;  /* 0x00000041bdaf7810 */ /* 0x000fe20007ffe0ff */
[----:B-1----:R-:W-:Y:S01]  /*30a0*/  HMMA.16816.F32 R136, R20, R164, R136 ;  /* 0x000000a41488723c */ /* 0x002fe20000001888 */
[----:B------:R-:W-:Y:S01]  /*30b0*/  IMAD.IADD R174, R188, 0x1, -R185 ;  /* 0x00000001bcae7824 */ /* 0x000fe200078e0ab9 */
[----:B------:R-:W-:-:S04]  /*30c0*/  IABS R172, R172 ;  /* 0x000000ac00ac7213 */ /* 0x000fc80000000000 */
[----:B------:R-:W-:Y:S01]  /*30d0*/  IABS R174, R174 ;  /* 0x000000ae00ae7213 */ /* 0x000fe20000000000 */
[C---:B------:R-:W-:Y:S01]  /*30e0*/  IMAD.IADD R164, R188.reuse, 0x1, -R175 ;  /* 0x00000001bca47824 */ /* 0x040fe200078e0aaf */
[C---:B------:R-:W-:Y:S01]  /*30f0*/  HMMA.16816.F32 R120, R20.reuse, R156, R120 ;  /* 0x0000009c1478723c */ /* 0x040fe20000001878 */
[----:B------:R-:W1:Y:S03]  /*3100*/  I2F R172, R172 ;  /* 0x000000ac00ac7306 */ /* 0x000e660000201400 */
[----:B------:R-:W-:Y:S01]  /*3110*/  IABS R164, R164 ;  /* 0x000000a400a47213 */ /* 0x000fe20000000000 */
[----:B--2---:R-:W-:Y:S02]  /*3120*/  FFMA.FTZ R48, R173, -UR4, R48 ;  /* 0x80000004ad307c23 */ /* 0x004fe40008010030 */
[----:B------:R-:W-:Y:S01]  /*3130*/  IMAD.IADD R156, R188, 0x1, -R195 ;  /* 0x00000001bc9c7824 */ /* 0x000fe200078e0ac3 */
[----:B------:R-:W-:Y:S01]  /*3140*/  HMMA.16816.F32 R104, R20, R148, R104 ;  /* 0x000000941468723c */ /* 0x000fe20000001868 */
[----:B------:R-:W2:Y:S03]  /*3150*/  I2F R186, R164 ;  /* 0x000000a400ba7306 */ /* 0x000ea60000201400 */
[----:B------:R-:W-:-:S03]  /*3160*/  IABS R156, R156 ;  /* 0x0000009c009c7213 */ /* 0x000fc60000000000 */
[C---:B------:R-:W-:Y:S01]  /*3170*/  IMAD.IADD R148, R188.reuse, 0x1, -R213 ;  /* 0x00000001bc947824 */ /* 0x040fe200078e0ad5 */
[----:B------:R-:W-:Y:S01]  /*3180*/  HMMA.16816.F32 R116, R20, R158, R116 ;  /* 0x0000009e1474723c */ /* 0x000fe20000001874 */
[----:B------:R-:W-:Y:S01]  /*3190*/  IMAD.IADD R149, R188, 0x1, -R225 ;  /* 0x00000001bc957824 */ /* 0x000fe200078e0ae1 */
[----:B------:R3:W4:Y:S01]  /*31a0*/  I2F R164, R156 ;  /* 0x0000009c00a47306 */ /* 0x0007220000201400 */
[----:B-1----:R-:W-:Y:S01]  /*31b0*/  FFMA.FTZ R49, R172, -UR4, R49 ;  /* 0x80000004ac317c23 */ /* 0x002fe20008010031 */
[----:B------:R-:W-:-:S04]  /*31c0*/  IABS R148, R148 ;  /* 0x0000009400947213 */ /* 0x000fc80000000000 */
[C---:B------:R-:W-:Y:S01]  /*31d0*/  HMMA.16816.F32 R108, R20.reuse, R154, R108 ;  /* 0x0000009a146c723c */ /* 0x040fe2000000186c */
[----:B--2---:R-:W-:Y:S01]  /*31e0*/  FFMA.FTZ R45, R186, -UR4, R45 ;  /* 0x80000004ba2d7c23 */ /* 0x004fe2000801002d */
[----:B------:R-:W1:Y:S06]  /*31f0*/  I2F R165, R174 ;  /* 0x000000ae00a57306 */ /* 0x000e6c0000201400 */
[----:B------:R-:W-:Y:S01]  /*3200*/  HMMA.16816.F32 R132, R20, R166, R132 ;  /* 0x000000a61484723c */ /* 0x000fe20000001884 */
[----:B---3--:R-:W-:Y:S01]  /*3210*/  IMAD.MOV.U32 R156, RZ, RZ, R148 ;  /* 0x000000ffff9c7224 */ /* 0x008fe200078e0094 */
[----:B------:R-:W-:Y:S01]  /*3220*/  IABS R148, R149 ;  /* 0x0000009500947213 */ /* 0x000fe20000000000 */
[----:B----4-:R-:W-:-:S04]  /*3230*/  FFMA.FTZ R41, R164, -UR4, R41 ;  /* 0x80000004a4297c23 */ /* 0x010fc80008010029 */
[----:B------:R-:W-:Y:S01]  /*3240*/  FFMA.FTZ R166, R206, -UR4, R52 ;  /* 0x80000004cea67c23 */ /* 0x000fe20008010034 */
[C---:B------:R-:W-:Y:S01]  /*3250*/  HMMA.16816.F32 R124, R20.reuse, R162, R124 ;  /* 0x000000a2147c723c */ /* 0x040fe2000000187c */
[----:B------:R-:W-:Y:S01]  /*3260*/  IMAD.MOV.U32 R149, RZ, RZ, R148 ;  /* 0x000000ffff957224 */ /* 0x000fe200078e0094 */
[----:B------:R-:W-:Y:S01]  /*3270*/  IADD3 R167, R189, 0x70, RZ ;  /* 0x00000070bda77810 */ /* 0x000fe20007ffe0ff */
[----:B------:R-:W-:Y:S01]  /*3280*/  IMAD.IADD R148, R188, 0x1, -R235 ;  /* 0x00000001bc947824 */ /* 0x000fe200078e0aeb */
[----:B------:R-:W-:Y:S01]  /*3290*/  I2F R156, R156 ;  /* 0x0000009c009c7306 */ /* 0x000fe20000201400 */
[----:B-1----:R-:W-:Y:S02]  /*32a0*/  FFMA.FTZ R44, R165, -UR4, R44 ;  /* 0x80000004a52c7c23 */ /* 0x002fe4000801002c */
[----:B------:R-:W-:Y:S01]  /*32b0*/  FFMA.FTZ R162, R204, -UR4, R56 ;  /* 0x80000004cca27c23 */ /* 0x000fe20008010038 */
[----:B------:R-:W-:Y:S01]  /*32c0*/  IABS R159, R148 ;  /* 0x00000094009f7213 */ /* 0x000fe20000000000 */
[C---:B------:R-:W-:Y:S01]  /*32d0*/  IMAD.IADD R148, R188.reuse, 0x1, -R233 ;  /* 0x00000001bc947824 */ /* 0x040fe200078e0ae9 */
[----:B------:R-:W-:Y:S01]  /*32e0*/  HMMA.16816.F32 R112, R20, R152, R112 ;  /* 0x000000981470723c */ /* 0x000fe20000001870 */
[----:B------:R-:W-:Y:S01]  /*32f0*/  IADD3 R163, R189, 0x78, RZ ;  /* 0x00000078bda37810 */ /* 0x000fe20007ffe0ff */
[----:B------:R-:W-:Y:S01]  /*3300*/  IMAD.IADD R73, R188, 0x1, -R167 ;  /* 0x00000001bc497824 */ /* 0x000fe200078e0aa7 */
[----:B------:R-:W1:Y:S01]  /*3310*/  I2F R149, R149 ;  /* 0x0000009500957306 */ /* 0x000e620000201400 */
[----:B------:R-:W-:-:S02]  /*3320*/  IABS R148, R148 ;  /* 0x0000009400947213 */ /* 0x000fc40000000000 */
[C---:B------:R-:W-:Y:S01]  /*3330*/  IMAD.IADD R155, R188.reuse, 0x1, -R163 ;  /* 0x00000001bc9b7824 */ /* 0x040fe200078e0aa3 */
[----:B------:R-:W-:Y:S01]  /*3340*/  IABS R73, R73 ;  /* 0x0000004900497213 */ /* 0x000fe20000000000 */
[----:B------:R-:W-:Y:S01]  /*3350*/  IMAD.IADD R152, R188, 0x1, -R199 ;  /* 0x00000001bc987824 */ /* 0x000fe200078e0ac7 */
[C---:B------:R-:W-:Y:S01]  /*3360*/  HMMA.16816.F32 R128, R20.reuse, R160, R128 ;  /* 0x000000a01480723c */ /* 0x040fe20000001880 */
[----:B------:R-:W-:Y:S01]  /*3370*/  IMAD.MOV.U32 R154, RZ, RZ, R148 ;  /* 0x000000ffff9a7224 */ /* 0x000fe200078e0094 */
[----:B------:R-:W-:Y:S01]  /*3380*/  I2F R159, R159 ;  /* 0x0000009f009f7306 */ /* 0x000fe20000201400 */
[----:B------:R-:W-:Y:S01]  /*3390*/  FFMA.FTZ R148, R203, -UR4, R76 ;  /* 0x80000004cb947c23 */ /* 0x000fe2000801004c */
[C---:B------:R-:W-:Y:S01]  /*33a0*/  IADD3 R203, R189.reuse, 0x79, RZ ;  /* 0x00000079bdcb7810 */ /* 0x040fe20007ffe0ff */
[----:B------:R-:W-:Y:S01]  /*33b0*/  FFMA.FTZ R76, R190, -UR4, R77 ;  /* 0x80000004be4c7c23 */ /* 0x000fe2000801004d */
[----:B------:R-:W-:Y:S01]  /*33c0*/  IABS R152, R152 ;  /* 0x0000009800987213 */ /* 0x000fe20000000000 */
[----:B------:R-:W-:Y:S01]  /*33d0*/  FFMA.FTZ R190, R198, -UR4, R61 ;  /* 0x80000004c6be7c23 */ /* 0x000fe2000801003d */
[----:B------:R-:W-:Y:S01]  /*33e0*/  IADD3 R161, R189, 0x71, RZ ;  /* 0x00000071bda17810 */ /* 0x000fe20007ffe0ff */
[----:B------:R-:W-:Y:S01]  /*33f0*/  IMAD.IADD R52, R188, 0x1, -R203 ;  /* 0x00000001bc347824 */ /* 0x000fe200078e0acb */
[----:B------:R2:W-:Y:S01]  /*3400*/  I2F R153, R152 ;  /* 0x0000009800997306 */ /* 0x0005e20000201400 */
[----:B------:R-:W-:Y:S01]  /*3410*/  IMAD.IADD R61, R216, 0x1, -R189 ;  /* 0x00000001d83d7824 */ /* 0x000fe200078e0abd */
[----:B------:R-:W-:Y:S01]  /*3420*/  FSEL R76, R76, -INF , !P3 ;  /* 0xff8000004c4c7808 */ /* 0x000fe20005800000 */
[C---:B------:R-:W-:Y:S01]  /*3430*/  IMAD.IADD R160, R188.reuse, 0x1, -R191 ;  /* 0x00000001bca07824 */ /* 0x040fe200078e0abf */
[----:B------:R-:W-:Y:S01]  /*3440*/  IABS R52, R52 ;  /* 0x0000003400347213 */ /* 0x000fe20000000000 */
[----:B------:R-:W-:Y:S01]  /*3450*/  IMAD.IADD R212, R188, 0x1, -R161 ;  /* 0x00000001bcd47824 */ /* 0x000fe200078e0aa1 */
[----:B------:R-:W-:Y:S01]  /*3460*/  IABS R56, R61 ;  /* 0x0000003d00387213 */ /* 0x000fe20000000000 */
[--C-:B------:R-:W-:Y:S01]  /*3470*/  IMAD.IADD R61, R224, 0x1, -R189.reuse ;  /* 0x00000001e03d7824 */ /* 0x100fe200078e0abd */
[----:B------:R-:W-:Y:S01]  /*3480*/  IABS R160, R160 ;  /* 0x000000a000a07213 */ /* 0x000fe20000000000 */
[----:B------:R-:W-:Y:S01]  /*3490*/  IMAD.MOV.U32 R214, RZ, RZ, R52 ;  /* 0x000000ffffd67224 */ /* 0x000fe200078e0034 */
[----:B------:R3:W4:Y:S01]  /*34a0*/  I2F R65, R56 ;  /* 0x0000003800417306 */ /* 0x0007220000201400 */
[----:B------:R-:W-:Y:S01]  /*34b0*/  IMAD.IADD R52, R226, 0x1, -R189 ;  /* 0x00000001e2347824 */ /* 0x000fe200078e0abd */
[----:B------:R-:W-:Y:S01]  /*34c0*/  IABS R61, R61 ;  /* 0x0000003d003d7213 */ /* 0x000fe20000000000 */
[C---:B------:R-:W-:Y:S01]  /*34d0*/  HMMA.16816.F32 R100, R20.reuse, R150, R100 ;  /* 0x000000961464723c */ /* 0x040fe20000001864 */
[----:B-1----:R-:W-:Y:S01]  /*34e0*/  FFMA.FTZ R149, R149, -UR4, R32 ;  /* 0x8000000495957c23 */ /* 0x002fe20008010020 */
[----:B------:R-:W-:Y:S01]  /*34f0*/  IABS R155, R155 ;  /* 0x0000009b009b7213 */ /* 0x000fe20000000000 */
[----:B--2---:R-:W-:Y:S01]  /*3500*/  IMAD.IADD R152, R188, 0x1, -R239 ;  /* 0x00000001bc987824 */ /* 0x004fe200078e0aef */
[----:B------:R-:W-:Y:S01]  /*3510*/  IABS R52, R52 ;  /* 0x0000003400347213 */ /* 0x000fe20000000000 */
[----:B------:R-:W1:Y:S01]  /*3520*/  I2F R61, R61 ;  /* 0x0000003d003d7306 */ /* 0x000e620000201400 */
[----:B------:R-:W-:Y:S01]  /*3530*/  FFMA.FTZ R156, R156, -UR4, R37 ;  /* 0x800000049c9c7c23 */ /* 0x000fe20008010025 */
[----:B------:R-:W-:Y:S01]  /*3540*/  IABS R212, R212 ;  /* 0x000000d400d47213 */ /* 0x000fe20000000000 */
[----:B------:R-:W-:Y:S01]  /*3550*/  HMMA.16816.F32 R96, R20, R144, R96 ;  /* 0x000000901460723c */ /* 0x000fe20000001860 */
[----:B------:R-:W-:Y:S01]  /*3560*/  IMAD.MOV.U32 R57, RZ, RZ, R52 ;  /* 0x000000ffff397224 */ /* 0x000fe200078e0034 */
[----:B------:R-:W-:Y:S01]  /*3570*/  IABS R152, R152 ;  /* 0x0000009800987213 */ /* 0x000fe20000000000 */
[----:B------:R-:W-:-:S02]  /*3580*/  IMAD.IADD R37, R224, 0x1, -R167 ;  /* 0x00000001e0257824 */ /* 0x000fc400078e0aa7 */
[--C-:B---3--:R-:W-:Y:S01]  /*3590*/  IMAD.IADD R56, R216, 0x1, -R209.reuse ;  /* 0x00000001d8387824 */ /* 0x108fe200078e0ad1 */
[----:B------:R2:W3:Y:S01]  /*35a0*/  I2F R158, R152 ;  /* 0x00000098009e7306 */ /* 0x0004e20000201400 */
[----:B----4-:R-:W-:Y:S01]  /*35b0*/  FFMA.FTZ R65, R65, -UR4, R78 ;  /* 0x8000000441417c23 */ /* 0x010fe2000801004e */
[C---:B------:R-:W-:Y:S01]  /*35c0*/  HMMA.16816.F32 R88, R20.reuse, R140, R88 ;  /* 0x0000008c1458723c */ /* 0x040fe20000001858 */
[----:B------:R-:W-:Y:S01]  /*35d0*/  FFMA.FTZ R159, R159, -UR4, R24 ;  /* 0x800000049f9f7c23 */ /* 0x000fe20008010018 */
[----:B------:R-:W-:Y:S01]  /*35e0*/  IABS R52, R56 ;  /* 0x0000003800347213 */ /* 0x000fe20000000000 */
[--C-:B------:R-:W-:Y:S01]  /*35f0*/  IMAD.IADD R56, R224, 0x1, -R209.reuse ;  /* 0x00000001e0387824 */ /* 0x100fe200078e0ad1 */
[----:B------:R-:W-:Y:S01]  /*3600*/  FSEL R65, R65, -INF , !P4 ;  /* 0xff80000041417808 */ /* 0x000fe20006000000 */
[----:B------:R-:W-:Y:S01]  /*3610*/  IMAD.IADD R209, R226, 0x1, -R209 ;  /* 0x00000001e2d17824 */ /* 0x000fe200078e0ad1 */
[----:B------:R-:W4:Y:S01]  /*3620*/  I2F R57, R57 ;  /* 0x0000003900397306 */ /* 0x000f220000201400 */
[----:B------:R-:W-:Y:S01]  /*3630*/  IMAD.MOV.U32 R174, RZ, RZ, R52 ;  /* 0x000000ffffae7224 */ /* 0x000fe200078e0034 */
[----:B------:R-:W-:Y:S01]  /*3640*/  IABS R52, R56 ;  /* 0x0000003800347213 */ /* 0x000fe20000000000 */
[----:B-1----:R-:W-:Y:S01]  /*3650*/  FFMA.FTZ R136, R61, -UR4, R136 ;  /* 0x800000043d887c23 */ /* 0x002fe20008010088 */
[----:B------:R-:W-:Y:S01]  /*3660*/  HMMA.16816.F32 R92, R20, R146, R92 ;  /* 0x00000092145c723c */ /* 0x000fe2000000185c */
[----:B------:R-:W-:-:S02]  /*3670*/  IMAD.IADD R61, R224, 0x1, -R223 ;  /* 0x00000001e03d7824 */ /* 0x000fc400078e0adf */
[----:B------:R-:W-:Y:S01]  /*3680*/  IMAD.MOV.U32 R56, RZ, RZ, R52 ;  /* 0x000000ffff387224 */ /* 0x000fe200078e0034 */
[----:B------:R-:W1:Y:S01]  /*3690*/  I2F R174, R174 ;  /* 0x000000ae00ae7306 */ /* 0x000e620000201400 */
[----:B------:R-:W-:Y:S01]  /*36a0*/  IABS R52, R209 ;  /* 0x000000d100347213 */ /* 0x000fe20000000000 */
[----:B--2---:R-:W-:Y:S02]  /*36b0*/  IMAD.IADD R152, R188, 0x1, -R205 ;  /* 0x00000001bc987824 */ /* 0x004fe400078e0acd */
[----:B------:R-:W-:Y:S01]  /*36c0*/  HMMA.16816.F32 R80, R20, R28, R80 ;  /* 0x0000001c1450723c */ /* 0x000fe20000001850 */
[----:B---3--:R-:W-:Y:S02]  /*36d0*/  FFMA.FTZ R32, R158, -UR4, R33 ;  /* 0x800000049e207c23 */ /* 0x008fe40008010021 */
[----:B------:R-:W-:Y:S01]  /*36e0*/  IABS R152, R152 ;  /* 0x0000009800987213 */ /* 0x000fe20000000000 */
[----:B------:R-:W2:Y:S01]  /*36f0*/  I2F R56, R56 ;  /* 0x0000003800387306 */ /* 0x000ea20000201400 */
[----:B----4-:R-:W-:-:S02]  /*3700*/  FFMA.FTZ R78, R57, -UR4, R138 ;  /* 0x80000004394e7c23 */ /* 0x010fc4000801008a */
[--C-:B------:R-:W-:Y:S01]  /*3710*/  IMAD.IADD R57, R216, 0x1, -R223.reuse ;  /* 0x00000001d8397824 */ /* 0x100fe200078e0adf */
[C---:B------:R-:W-:Y:S01]  /*3720*/  HMMA.16816.F32 R84, R20.reuse, R142, R84 ;  /* 0x0000008e1454723c */ /* 0x040fe20000001854 */
[----:B------:R-:W-:Y:S01]  /*3730*/  IMAD.IADD R223, R226, 0x1, -R223 ;  /* 0x00000001e2df7824 */ /* 0x000fe200078e0adf */
[----:B------:R-:W-:Y:S01]  /*3740*/  FSEL R78, R78, -INF , !P4 ;  /* 0xff8000004e4e7808 */ /* 0x000fe20006000000 */
[----:B------:R-:W-:Y:S01]  /*3750*/  IMAD.MOV.U32 R77, RZ, RZ, R152 ;  /* 0x000000ffff4d7224 */ /* 0x000fe200078e0098 */
[----:B------:R-:W-:Y:S01]  /*3760*/  IABS R57, R57 ;  /* 0x0000003900397213 */ /* 0x000fe20000000000 */
[----:B------:R-:W3:Y:S01]  /*3770*/  I2F R52, R52 ;  /* 0x0000003400347306 */ /* 0x000ee20000201400 */
[----:B-1----:R-:W-:Y:S02]  /*3780*/  FFMA.FTZ R174, R174, -UR4, R79 ;  /* 0x80000004aeae7c23 */ /* 0x002fe4000801004f */
[----:B------:R-:W-:Y:S01]  /*3790*/  FFMA.FTZ R28, R153, -UR4, R36 ;  /* 0x80000004991c7c23 */ /* 0x000fe20008010024 */
[----:B------:R-:W-:Y:S01]  /*37a0*/  HMMA.16816.F32 R168, R20, R30, R168 ;  /* 0x0000001e14a8723c */ /* 0x000fe200000018a8 */
[----:B------:R-:W-:Y:S01]  /*37b0*/  IMAD.MOV.U32 R69, RZ, RZ, R57 ;  /* 0x000000ffff457224 */ /* 0x000fe200078e0039 */
[----:B------:R-:W-:Y:S01]  /*37c0*/  IABS R57, R61 ;  /* 0x0000003d00397213 */ /* 0x000fe20000000000 */
[----:B--2---:R-:W-:Y:S01]  /*37d0*/  FFMA.FTZ R61, R56, -UR4, R137 ;  /* 0x80000004383d7c23 */ /* 0x004fe20008010089 */
[----:B------:R-:W-:Y:S01]  /*37e0*/  FSEL R174, R174, -INF , !P3 ;  /* 0xff800000aeae7808 */ /* 0x000fe20005800000 */
[C---:B------:R-:W-:Y:S01]  /*37f0*/  IMAD.IADD R56, R216.reuse, 0x1, -R229 ;  /* 0x00000001d8387824 */ /* 0x040fe200078e0ae5 */
[----:B------:R-:W1:Y:S01]  /*3800*/  I2F R157, R160 ;  /* 0x000000a0009d7306 */ /* 0x000e620000201400 */
[----:B------:R-:W-:Y:S01]  /*3810*/  IMAD.MOV.U32 R79, RZ, RZ, R57 ;  /* 0x000000ffff4f7224 */ /* 0x000fe200078e0039 */
[----:B------:R-:W-:Y:S01]  /*3820*/  IABS R57, R223 ;  /* 0x000000df00397213 */ /* 0x000fe20000000000 */
[----:B------:R-:W-:Y:S01]  /*3830*/  IMAD.IADD R36, R216, 0x1, -R167 ;  /* 0x00000001d8247824 */ /* 0x000fe200078e0aa7 */
[----:B------:R-:W-:Y:S01]  /*3840*/  IABS R56, R56 ;  /* 0x0000003800387213 */ /* 0x000fe20000000000 */
[----:B------:R-:W-:Y:S01]  /*3850*/  IMAD.IADD R29, R226, 0x1, -R211 ;  /* 0x00000001e21d7824 */ /* 0x000fe200078e0ad3 */
[----:B------:R-:W-:Y:S01]  /*3860*/  FSEL R61, R61, -INF , !P3 ;  /* 0xff8000003d3d7808 */ /* 0x000fe20005800000 */
[----:B---3--:R-:W-:Y:S01]  /*3870*/  FFMA.FTZ R139, R52, -UR4, R139 ;  /* 0x80000004348b7c23 */ /* 0x008fe2000801008b */
[----:B------:R2:W3:Y:S01]  /*3880*/  I2F R137, R57 ;  /* 0x0000003900897306 */ /* 0x0004e20000201400 */
[----:B------:R-:W-:Y:S01]  /*3890*/  IMAD.MOV.U32 R52, RZ, RZ, R56 ;  /* 0x000000ffff347224 */ /* 0x000fe200078e0038 */
[----:B------:R-:W-:-:S02]  /*38a0*/  IABS R36, R36 ;  /* 0x0000002400247213 */ /* 0x000fc40000000000 */
[----:B------:R-:W-:Y:S02]  /*38b0*/  FSEL R204, R139, -INF , !P3 ;  /* 0xff8000008bcc7808 */ /* 0x000fe40005800000 */
[----:B------:R-:W-:Y:S02]  /*38c0*/  ISETP.GE.AND P3, PT, R231, UR11, PT ;  /* 0x0000000be7007c0c */ /* 0x000fe4000bf66270 */
[----:B------:R-:W4:Y:S01]  /*38d0*/  I2F R69, R69 ;  /* 0x0000004500457306 */ /* 0x000f220000201400 */
[----:B------:R-:W-:Y:S01]  /*38e0*/  IABS R29, R29 ;  /* 0x0000001d001d7213 */ /* 0x000fe20000000000 */
[----:B-1----:R-:W-:Y:S01]  /*38f0*/  FFMA.FTZ R40, R157, -UR4, R40 ;  /* 0x800000049d287c23 */ /* 0x002fe20008010028 */
[----:B------:R-:W-:Y:S01]  /*3900*/  FSEL R60, R60, -INF , !P3 ;  /* 0xff8000003c3c7808 */ /* 0x000fe20005800000 */
[----:B--2---:R-:W-:-:S04]  /*3910*/  IMAD.IADD R57, R224, 0x1, -R229 ;  /* 0x00000001e0397824 */ /* 0x004fc800078e0ae5 */
[----:B------:R-:W1:Y:S01]  /*3920*/  I2F R79, R79 ;  /* 0x0000004f004f7306 */ /* 0x000e620000201400 */
[----:B------:R-:W-:Y:S02]  /*3930*/  IMAD.IADD R229, R226, 0x1, -R229 ;  /* 0x00000001e2e57824 */ /* 0x000fe400078e0ae5 */
[----:B---3--:R-:W-:Y:S01]  /*3940*/  FFMA.FTZ R152, R137, -UR4, R134 ;  /* 0x8000000489987c23 */ /* 0x008fe20008010086 */
[----:B------:R-:W-:Y:S01]  /*3950*/  IABS R56, R57 ;  /* 0x0000003900387213 */ /* 0x000fe20000000000 */
[C---:B------:R-:W-:Y:S02]  /*3960*/  IMAD.IADD R57, R216.reuse, 0x1, -R237 ;  /* 0x00000001d8397824 */ /* 0x040fe400078e0aed */
[----:B----4-:R-:W-:Y:S01]  /*3970*/  FFMA.FTZ R69, R69, -UR4, R74 ;  /* 0x8000000445457c23 */ /* 0x010fe2000801004a */
[----:B------:R-:W2:Y:S01]  /*3980*/  I2F R52, R52 ;  /* 0x0000003400347306 */ /* 0x000ea20000201400 */
[----:B------:R-:W-:Y:S01]  /*3990*/  IMAD.MOV.U32 R192, RZ, RZ, R56 ;  /* 0x000000ffffc07224 */ /* 0x000fe200078e0038 */
[----:B------:R-:W-:Y:S01]  /*39a0*/  IABS R56, R229 ;  /* 0x000000e500387213 */ /* 0x000fe20000000000 */
[----:B------:R-:W-:Y:S01]  /*39b0*/  IMAD.IADD R74, R216, 0x1, -R243 ;  /* 0x00000001d84a7824 */ /* 0x000fe200078e0af3 */
[----:B------:R-:W-:-:S03]  /*39c0*/  FSEL R69, R69, -INF , !P2 ;  /* 0xff80000045457808 */ /* 0x000fc60005000000 */
[----:B------:R-:W-:Y:S01]  /*39d0*/  IMAD.MOV.U32 R138, RZ, RZ, R56 ;  /* 0x000000ffff8a7224 */ /* 0x000fe200078e0038 */
[----:B------:R-:W-:Y:S01]  /*39e0*/  IABS R56, R57 ;  /* 0x0000003900387213 */ /* 0x000fe20000000000 */
[--C-:B------:R-:W-:Y:S01]  /*39f0*/  IMAD.IADD R57, R224, 0x1, -R237.reuse ;  /* 0x00000001e0397824 */ /* 0x100fe200078e0aed */
[----:B------:R-:W-:Y:S01]  /*3a00*/  I2F R192, R192 ;  /* 0x000000c000c07306 */ /* 0x000fe20000201400 */
[----:B------:R-:W-:Y:S02]  /*3a10*/  IMAD.IADD R237, R226, 0x1, -R237 ;  /* 0x00000001e2ed7824 */ /* 0x000fe400078e0aed */
[----:B------:R-:W-:Y:S01]  /*3a20*/  IMAD.MOV.U32 R189, RZ, RZ, R56 ;  /* 0x000000ffffbd7224 */ /* 0x000fe200078e0038 */
[----:B------:R-:W-:Y:S01]  /*3a30*/  IABS R56, R57 ;  /* 0x0000003900387213 */ /* 0x000fe20000000000 */
[----:B-1----:R-:W-:Y:S02]  /*3a40*/  FFMA.FTZ R79, R79, -UR4, R132 ;  /* 0x800000044f4f7c23 */ /* 0x002fe40008010084 */
[----:B--2---:R-:W-:Y:S01]  /*3a50*/  FFMA.FTZ R132, R52, -UR4, R75 ;  /* 0x8000000434847c23 */ /* 0x004fe2000801004b */
[----:B------:R-:W1:Y:S01]  /*3a60*/  I2F R138, R138 ;  /* 0x0000008a008a7306 */ /* 0x000e620000201400 */
[----:B------:R-:W-:Y:S01]  /*3a70*/  IMAD.MOV.U32 R57, RZ, RZ, R56 ;  /* 0x000000ffff397224 */ /* 0x000fe200078e0038 */
[----:B------:R-:W-:Y:S01]  /*3a80*/  IABS R56, R237 ;  /* 0x000000ed00387213 */ /* 0x000fe20000000000 */
[----:B------:R-:W-:-:S04]  /*3a90*/  IMAD.IADD R75, R224, 0x1, -R245 ;  /* 0x00000001e04b7824 */ /* 0x000fc800078e0af5 */
[----:B------:R-:W-:Y:S01]  /*3aa0*/  IMAD.MOV.U32 R137, RZ, RZ, R56 ;  /* 0x000000ffff897224 */ /* 0x000fe200078e0038 */
[----:B------:R-:W-:Y:S01]  /*3ab0*/  IABS R56, R74 ;  /* 0x0000004a00387213 */ /* 0x000fe20000000000 */
[--C-:B------:R-:W-:Y:S01]  /*3ac0*/  IMAD.IADD R74, R224, 0x1, -R243.reuse ;  /* 0x00000001e04a7824 */ /* 0x100fe200078e0af3 */
[----:B------:R-:W2:Y:S01]  /*3ad0*/  I2F R189, R189 ;  /* 0x000000bd00bd7306 */ /* 0x000ea20000201400 */
[----:B------:R-:W-:Y:S02]  /*3ae0*/  IMAD.IADD R243, R226, 0x1, -R243 ;  /* 0x00000001e2f37824 */ /* 0x000fe400078e0af3 */
[----:B------:R-:W-:Y:S01]  /*3af0*/  IMAD.MOV.U32 R52, RZ, RZ, R56 ;  /* 0x000000ffff347224 */ /* 0x000fe200078e0038 */
[----:B------:R-:W-:Y:S01]  /*3b00*/  IABS R56, R74 ;  /* 0x0000004a00387213 */ /* 0x000fe20000000000 */
[--C-:B------:R-:W-:Y:S02]  /*3b10*/  IMAD.IADD R74, R216, 0x1, -R245.reuse ;  /* 0x00000001d84a7824 */ /* 0x100fe400078e0af5 */
[----:B------:R-:W-:Y:S01]  /*3b20*/  IMAD.IADD R245, R226, 0x1, -R245 ;  /* 0x00000001e2f57824 */ /* 0x000fe200078e0af5 */
[----:B------:R-:W3:Y:S01]  /*3b30*/  I2F R57, R57 ;  /* 0x0000003900397306 */ /* 0x000ee20000201400 */
[----:B------:R-:W-:Y:S01]  /*3b40*/  IMAD.MOV.U32 R188, RZ, RZ, R56 ;  /* 0x000000ffffbc7224 */ /* 0x000fe200078e0038 */
[----:B------:R-:W-:Y:S01]  /*3b50*/  IABS R74, R74 ;  /* 0x0000004a004a7213 */ /* 0x000fe20000000000 */
[----:B-1----:R-:W-:Y:S01]  /*3b60*/  FFMA.FTZ R138, R138, -UR4, R135 ;  /* 0x800000048a8a7c23 */ /* 0x002fe20008010087 */
[----:B------:R-:W-:Y:S01]  /*3b70*/  IABS R56, R243 ;  /* 0x000000f300387213 */ /* 0x000fe20000000000 */
[----:B------:R-:W-:-:S02]  /*3b80*/  FFMA.FTZ R192, R192, -UR4, R133 ;  /* 0x80000004c0c07c23 */ /* 0x000fc40008010085 */
[----:B------:R-:W-:Y:S01]  /*3b90*/  IMAD.MOV.U32 R223, RZ, RZ, R74 ;  /* 0x000000ffffdf7224 */ /* 0x000fe200078e004a */
[----:B------:R-:W-:Y:S01]  /*3ba0*/  IABS R74, R75 ;  /* 0x0000004b004a7213 */ /* 0x000fe20000000000 */
[----:B------:R-:W1:Y:S01]  /*3bb0*/  I2F R52, R52 ;  /* 0x0000003400347306 */ /* 0x000e620000201400 */
[----:B--2---:R-:W-:Y:S02]  /*3bc0*/  FFMA.FTZ R75, R189, -UR4, R70 ;  /* 0x80000004bd4b7c23 */ /* 0x004fe40008010046 */
[----:B------:R-:W-:Y:S02]  /*3bd0*/  IMAD.IADD R70, R216, 0x1, -R241 ;  /* 0x00000001d8467824 */ /* 0x000fe400078e0af1 */
[----:B------:R-:W-:Y:S01]  /*3be0*/  IMAD.MOV.U32 R209, RZ, RZ, R74 ;  /* 0x000000ffffd17224 */ /* 0x000fe200078e004a */
[----:B------:R-:W-:Y:S01]  /*3bf0*/  IABS R74, R245 ;  /* 0x000000f5004a7213 */ /* 0x000fe20000000000 */
[----:B---3--:R-:W-:Y:S01]  /*3c00*/  FFMA.FTZ R206, R57, -UR4, R128 ;  /* 0x8000000439ce7c23 */ /* 0x008fe20008010080 */
[----:B------:R-:W2:Y:S01]  /*3c10*/  I2F R137, R137 ;  /* 0x0000008900897306 */ /* 0x000ea20000201400 */
[----:B------:R-:W-:Y:S01]  /*3c20*/  FSEL R57, R148, -INF , !P4 ;  /* 0xff80000094397808 */ /* 0x000fe20006000000 */
[----:B------:R-:W-:Y:S01]  /*3c30*/  IMAD.IADD R128, R216, 0x1, -R231 ;  /* 0x00000001d8807824 */ /* 0x000fe200078e0ae7 */
[----:B------:R-:W-:Y:S01]  /*3c40*/  FSEL R148, R136, -INF , !P4 ;  /* 0xff80000088947808 */ /* 0x000fe20006000000 */
[----:B------:R-:W-:Y:S01]  /*3c50*/  IMAD.MOV.U32 R189, RZ, RZ, R74 ;  /* 0x000000ffffbd7224 */ /* 0x000fe200078e004a */
[----:B------:R-:W-:Y:S01]  /*3c60*/  ISETP.GE.AND P4, PT, R241, UR11, PT ;  /* 0x0000000bf1007c0c */ /* 0x000fe2000bf86270 */
[--C-:B------:R-:W-:Y:S01]  /*3c70*/  IMAD.IADD R74, R224, 0x1, -R241.reuse ;  /* 0x00000001e04a7824 */ /* 0x100fe200078e0af1 */
[----:B------:R-:W-:Y:S01]  /*3c80*/  IABS R70, R70 ;  /* 0x0000004600467213 */ /* 0x000fe20000000000 */
[----:B------:R-:W-:Y:S01]  /*3c90*/  IMAD.IADD R241, R226, 0x1, -R241 ;  /* 0x00000001e2f17824 */ /* 0x000fe200078e0af1 */
[----:B------:R-:W3:Y:S01]  /*3ca0*/  I2F R56, R56 ;  /* 0x0000003800387306 */ /* 0x000ee20000201400 */
[----:B-1----:R-:W-:Y:S01]  /*3cb0*/  FFMA.FTZ R52, R52, -UR4, R71 ;  /* 0x8000000434347c23 */ /* 0x002fe20008010047 */
[----:B------:R-:W-:Y:S01]  /*3cc0*/  IABS R74, R74 ;  /* 0x0000004a004a7213 */ /* 0x000fe20000000000 */
[--C-:B------:R-:W-:Y:S01]  /*3cd0*/  IMAD.IADD R71, R224, 0x1, -R231.reuse ;  /* 0x00000001e0477824 */ /* 0x100fe200078e0ae7 */
[----:B------:R-:W-:Y:S01]  /*3ce0*/  FSEL R206, R206, -INF , !P0 ;  /* 0xff800000cece7808 */ /* 0x000fe20004000000 */
[----:B------:R-:W-:-:S02]  /*3cf0*/  IMAD.IADD R231, R226, 0x1, -R231 ;  /* 0x00000001e2e77824 */ /* 0x000fc400078e0ae7 */
[----:B------:R-:W-:Y:S01]  /*3d00*/  IMAD.MOV.U32 R136, RZ, RZ, R74 ;  /* 0x000000ffff887224 */ /* 0x000fe200078e004a */
[----:B------:R-:W-:Y:S01]  /*3d10*/  IABS R74, R241 ;  /* 0x000000f1004a7213 */ /* 0x000fe20000000000 */
[----:B--2---:R-:W-:Y:S01]  /*3d20*/  FFMA.FTZ R200, R137, -UR4, R130 ;  /* 0x8000000489c87c23 */ /* 0x004fe20008010082 */
[----:B------:R-:W-:Y:S01]  /*3d30*/  IABS R71, R71 ;  /* 0x0000004700477213 */ /* 0x000fe20000000000 */
[----:B------:R-:W1:Y:S01]  /*3d40*/  I2F R223, R223 ;  /* 0x000000df00df7306 */ /* 0x000e620000201400 */
[----:B------:R-:W-:Y:S01]  /*3d50*/  FSEL R130, R79, -INF , !P2 ;  /* 0xff8000004f827808 */ /* 0x000fe20005000000 */
[----:B------:R-:W-:Y:S01]  /*3d60*/  IMAD.MOV.U32 R134, RZ, RZ, R74 ;  /* 0x000000ffff867224 */ /* 0x000fe200078e004a */
[----:B------:R-:W-:Y:S01]  /*3d70*/  IABS R74, R128 ;  /* 0x00000080004a7213 */ /* 0x000fe20000000000 */
[----:B------:R-:W-:Y:S01]  /*3d80*/  IMAD.MOV.U32 R137, RZ, RZ, R71 ;  /* 0x000000ffff897224 */ /* 0x000fe200078e0047 */
[----:B------:R-:W-:Y:S01]  /*3d90*/  IABS R71, R231 ;  /* 0x000000e700477213 */ /* 0x000fe20000000000 */
[----:B---3--:R-:W-:Y:S01]  /*3da0*/  FFMA.FTZ R139, R56, -UR4, R131 ;  /* 0x80000004388b7c23 */ /* 0x008fe20008010083 */
[----:B------:R-:W-:Y:S01]  /*3db0*/  FSEL R128, R152, -INF , !P2 ;  /* 0xff80000098807808 */ /* 0x000fe20005000000 */
[----:B------:R2:W3:Y:S01]  /*3dc0*/  I2F R135, R74 ;  /* 0x0000004a00877306 */ /* 0x0004e20000201400 */
[----:B------:R-:W-:Y:S01]  /*3dd0*/  FSEL R231, R75, -INF , !P0 ;  /* 0xff8000004be77808 */ /* 0x000fe20004000000 */
[----:B------:R-:W-:Y:S01]  /*3de0*/  IMAD.MOV.U32 R133, RZ, RZ, R71 ;  /* 0x000000ffff857224 */ /* 0x000fe200078e0047 */
[----:B------:R-:W-:-:S05]  /*3df0*/  FSEL R200, R200, -INF , !P0 ;  /* 0xff800000c8c87808 */ /* 0x000fca0004000000 */
[----:B------:R-:W4:Y:S01]  /*3e00*/  I2F R209, R209 ;  /* 0x000000d100d17306 */ /* 0x000f220000201400 */
[----:B-1----:R-:W-:Y:S02]  /*3e10*/  FFMA.FTZ R252, R223, -UR4, R66 ;  /* 0x80000004dffc7c23 */ /* 0x002fe40008010042 */
[----:B------:R-:W-:-:S03]  /*3e20*/  IMAD.IADD R66, R216, 0x1, -R215 ;  /* 0x00000001d8427824 */ /* 0x000fc600078e0ad7 */
[----:B------:R-:W-:Y:S01]  /*3e30*/  FSEL R252, R252, -INF , !P5 ;  /* 0xff800000fcfc7808 */ /* 0x000fe20006800000 */
[--C-:B--2---:R-:W-:Y:S01]  /*3e40*/  IMAD.IADD R74, R216, 0x1, -R227.reuse ;  /* 0x00000001d84a7824 */ /* 0x104fe200078e0ae3 */
[----:B------:R-:W1:Y:S01]  /*3e50*/  I2F R188, R188 ;  /* 0x000000bc00bc7306 */ /* 0x000e620000201400 */
[----:B------:R-:W-:Y:S01]  /*3e60*/  IABS R66, R66 ;  /* 0x0000004200427213 */ /* 0x000fe20000000000 */
[----:B---3--:R-:W-:Y:S02]  /*3e70*/  FFMA.FTZ R62, R135, -UR4, R62 ;  /* 0x80000004873e7c23 */ /* 0x008fe4000801003e */
[----:B------:R-:W-:Y:S01]  /*3e80*/  IABS R71, R74 ;  /* 0x0000004a00477213 */ /* 0x000fe20000000000 */
[C---:B------:R-:W-:Y:S02]  /*3e90*/  IMAD.IADD R74, R224.reuse, 0x1, -R227 ;  /* 0x00000001e04a7824 */ /* 0x040fe400078e0ae3 */
[----:B----4-:R-:W-:Y:S01]  /*3ea0*/  FFMA.FTZ R152, R209, -UR4, R124 ;  /* 0x80000004d1987c23 */ /* 0x010fe2000801007c */
[----:B------:R-:W2:Y:S01]  /*3eb0*/  I2F R189, R189 ;  /* 0x000000bd00bd7306 */ /* 0x000ea20000201400 */
[----:B------:R-:W-:Y:S01]  /*3ec0*/  IMAD.MOV.U32 R56, RZ, RZ, R71 ;  /* 0x000000ffff387224 */ /* 0x000fe200078e0047 */
[----:B------:R-:W-:Y:S01]  /*3ed0*/  IABS R71, R74 ;  /* 0x0000004a00477213 */ /* 0x000fe20000000000 */
[----:B------:R-:W-:Y:S01]  /*3ee0*/  IMAD.MOV.U32 R79, RZ, RZ, R66 ;  /* 0x000000ffff4f7224 */ /* 0x000fe200078e0042 */
[----:B------:R-:W-:Y:S01]  /*3ef0*/  FSEL R74, R247, -INF , !P2 ;  /* 0xff800000f74a7808 */ /* 0x000fe20005000000 */
[----:B------:R-:W-:Y:S01]  /*3f00*/  IMAD.IADD R135, R224, 0x1, -R193 ;  /* 0x00000001e0877824 */ /* 0x000fe200078e0ac1 */
[----:B------:R-:W-:Y:S01]  /*3f10*/  ISETP.GE.AND P2, PT, R227, UR11, PT ;  /* 0x0000000be3007c0c */ /* 0x000fe2000bf46270 */
[----:B------:R-:W-:Y:S01]  /*3f20*/  IMAD.IADD R227, R226, 0x1, -R227 ;  /* 0x00000001e2e37824 */ /* 0x000fe200078e0ae3 */
[----:B------:R-:W3:Y:S01]  /*3f30*/  I2F R70, R70 ;  /* 0x0000004600467306 */ /* 0x000ee20000201400 */
[----:B------:R-:W-:Y:S01]  /*3f40*/  IMAD.MOV.U32 R198, RZ, RZ, R71 ;  /* 0x000000ffffc67224 */ /* 0x000fe200078e0047 */
[----:B------:R-:W-:Y:S01]  /*3f50*/  FSEL R247, R132, -INF , !P1 ;  /* 0xff80000084f77808 */ /* 0x000fe20004800000 */
[----:B-1----:R-:W-:Y:S01]  /*3f60*/  FFMA.FTZ R188, R188, -UR4, R129 ;  /* 0x80000004bcbc7c23 */ /* 0x002fe20008010081 */
[----:B------:R-:W-:-:S02]  /*3f70*/  IABS R71, R227 ;  /* 0x000000e300477213 */ /* 0x000fc40000000000 */
[----:B------:R-:W-:Y:S02]  /*3f80*/  FSEL R124, R192, -INF , !P1 ;  /* 0xff800000c07c7808 */ /* 0x000fe40004800000 */
[----:B------:R1:W4:Y:S01]  /*3f90*/  I2F R160, R71 ;  /* 0x0000004700a07306 */ /* 0x0003220000201400 */
[----:B------:R-:W-:Y:S01]  /*3fa0*/  FSEL R132, R138, -INF , !P1 ;  /* 0xff8000008a847808 */ /* 0x000fe20004800000 */
[----:B--2---:R-:W-:Y:S01]  /*3fb0*/  FFMA.FTZ R138, R189, -UR4, R126 ;  /* 0x80000004bd8a7c23 */ /* 0x004fe2000801007e */
[----:B------:R-:W-:Y:S01]  /*3fc0*/  ISETP.GE.AND P1, PT, R215, UR11, PT ;  /* 0x0000000bd7007c0c */ /* 0x000fe2000bf26270 */
[----:B------:R-:W-:Y:S01]  /*3fd0*/  IMAD.IADD R126, R216, 0x1, -R207 ;  /* 0x00000001d87e7824 */ /* 0x000fe200078e0acf */
[----:B------:R-:W-:Y:S01]  /*3fe0*/  FSEL R227, R52, -INF , !P6 ;  /* 0xff80000034e37808 */ /* 0x000fe20007000000 */
[----:B------:R-:W-:Y:S01]  /*3ff0*/  IMAD.IADD R52, R226, 0x1, -R201 ;  /* 0x00000001e2347824 */ /* 0x000fe200078e0ac9 */
[----:B------:R-:W-:Y:S01]  /*4000*/  FSEL R246, R62, -INF , !P3 ;  /* 0xff8000003ef67808 */ /* 0x000fe20005800000 */
[----:B---3--:R-:W-:Y:S01]  /*4010*/  FFMA.FTZ R131, R70, -UR4, R67 ;  /* 0x8000000446837c23 */ /* 0x008fe20008010043 */
[----:B------:R-:W-:Y:S01]  /*4020*/  FSEL R70, R249, -INF , !P0 ;  /* 0xff800000f9467808 */ /* 0x000fe20004000000 */
[--C-:B------:R-:W-:Y:S01]  /*4030*/  IMAD.IADD R67, R224, 0x1, -R207.reuse ;  /* 0x00000001e0437824 */ /* 0x100fe200078e0acf */
[----:B------:R-:W-:Y:S01]  /*4040*/  ISETP.GE.AND P0, PT, R207, UR11, PT ;  /* 0x0000000bcf007c0c */ /* 0x000fe2000bf06270 */
[C---:B------:R-:W-:Y:S01]  /*4050*/  IMAD.IADD R207, R226.reuse, 0x1, -R207 ;  /* 0x00000001e2cf7824 */ /* 0x040fe200078e0acf */
[----:B------:R-:W2:Y:S01]  /*4060*/  I2F R79, R79 ;  /* 0x0000004f004f7306 */ /* 0x000ea20000201400 */
[----:B------:R-:W-:Y:S01]  /*4070*/  IMAD.IADD R62, R226, 0x1, -R187 ;  /* 0x00000001e23e7824 */ /* 0x000fe200078e0abb */
[----:B------:R-:W-:Y:S01]  /*4080*/  IABS R52, R52 ;  /* 0x0000003400347213 */ /* 0x000fe20000000000 */
[--C-:B-1----:R-:W-:Y:S01]  /*4090*/  IMAD.IADD R71, R224, 0x1, -R215.reuse ;  /* 0x00000001e0477824 */ /* 0x102fe200078e0ad7 */
[----:B------:R-:W-:Y:S01]  /*40a0*/  FSEL R152, R152, -INF , !P5 ;  /* 0xff80000098987808 */ /* 0x000fe20006800000 */
[----:B------:R-:W-:Y:S01]  /*40b0*/  IMAD.IADD R215, R226, 0x1, -R215 ;  /* 0x00000001e2d77824 */ /* 0x000fe200078e0ad7 */
[----:B------:R-:W-:Y:S01]  /*40c0*/  IABS R62, R62 ;  /* 0x0000003e003e7213 */ /* 0x000fe20000000000 */
[----:B----4-:R-:W-:Y:S01]  /*40d0*/  FFMA.FTZ R123, R160, -UR4, R123 ;  /* 0x80000004a07b7c23 */ /* 0x010fe2000801007b */
[----:B------:R-:W-:Y:S01]  /*40e0*/  IABS R66, R71 ;  /* 0x0000004700427213 */ /* 0x000fe20000000000 */
[----:B------:R-:W1:Y:S01]  /*40f0*/  I2F R136, R136 ;  /* 0x0000008800887306 */ /* 0x000e620000201400 */
[----:B------:R-:W-:Y:S01]  /*4100*/  FSEL R138, R138, -INF , !P5 ;  /* 0xff8000008a8a7808 */ /* 0x000fe20006800000 */
[----:B------:R-:W-:Y:S01]  /*4110*/  IMAD.MOV.U32 R234, RZ, RZ, R62 ;  /* 0x000000ffffea7224 */ /* 0x000fe200078e003e */
[----:B------:R-:W-:Y:S01]  /*4120*/  IABS R135, R135 ;  /* 0x0000008700877213 */ /* 0x000fe20000000000 */
[----:B------:R-:W-:Y:S01]  /*4130*/  IMAD.MOV.U32 R129, RZ, RZ, R66 ;  /* 0x000000ffff817224 */ /* 0x000fe200078e0042 */
[----:B------:R-:W-:Y:S01]  /*4140*/  IABS R66, R215 ;  /* 0x000000d700427213 */ /* 0x000fe20000000000 */
[--C-:B------:R-:W-:Y:S01]  /*4150*/  IMAD.IADD R62, R224, 0x1, -R185.reuse ;  /* 0x00000001e03e7824 */ /* 0x100fe200078e0ab9 */
[----:B------:R-:W-:Y:S01]  /*4160*/  FSEL R249, R131, -INF , !P4 ;  /* 0xff80000083f97808 */ /* 0x000fe20006000000 */
[----:B------:R-:W3:Y:S01]  /*4170*/  I2F R56, R56 ;  /* 0x0000003800387306 */ /* 0x000ee20000201400 */
[----:B--2---:R-:W-:Y:S01]  /*4180*/  FFMA.FTZ R242, R79, -UR4, R58 ;  /* 0x800000044ff27c23 */ /* 0x004fe2000801003a */
[----:B------:R-:W-:Y:S01]  /*4190*/  FSEL R64, R64, -INF , !P0 ;  /* 0xff80000040407808 */ /* 0x000fe20004000000 */
[----:B------:R-:W-:Y:S01]  /*41a0*/  IMAD.MOV.U32 R71, RZ, RZ, R66 ;  /* 0x000000ffff477224 */ /* 0x000fe200078e0042 */
[----:B------:R-:W-:Y:S01]  /*41b0*/  IABS R66, R126 ;  /* 0x0000007e00427213 */ /* 0x000fe20000000000 */
[----:B------:R-:W-:Y:S01]  /*41c0*/  IMAD.IADD R58, R216, 0x1, -R185 ;  /* 0x00000001d83a7824 */ /* 0x000fe200078e0ab9 */
[----:B------:R-:W-:-:S02]  /*41d0*/  FSEL R126, R188, -INF , !P6 ;  /* 0xff800000bc7e7808 */ /* 0x000fc40007000000 */
[----:B------:R-:W2:Y:S01]  /*41e0*/  I2F R198, R198 ;  /* 0x000000c600c67306 */ /* 0x000ea20000201400 */
[----:B------:R-:W-:Y:S01]  /*41f0*/  IMAD.MOV.U32 R194, RZ, RZ, R66 ;  /* 0x000000ffffc27224 */ /* 0x000fe200078e0042 */
[----:B------:R-:W-:Y:S01]  /*4200*/  IABS R66, R67 ;  /* 0x0000004300427213 */ /* 0x000fe20000000000 */
[----:B------:R-:W-:Y:S01]  /*4210*/  IMAD.IADD R67, R216, 0x1, -R201 ;  /* 0x00000001d8437824 */ /* 0x000fe200078e0ac9 */
[----:B------:R-:W-:Y:S01]  /*4220*/  IABS R58, R58 ;  /* 0x0000003a003a7213 */ /* 0x000fe20000000000 */
[----:B-1----:R-:W-:Y:S01]  /*4230*/  FFMA.FTZ R125, R136, -UR4, R125 ;  /* 0x80000004887d7c23 */ /* 0x002fe2000801007d */
[----:B------:R-:W-:Y:S01]  /*4240*/  FSEL R136, R139, -INF , !P6 ;  /* 0xff8000008b887808 */ /* 0x000fe20007000000 */
[----:B------:R-:W-:Y:S01]  /*4250*/  IMAD.MOV.U32 R202, RZ, RZ, R66 ;  /* 0x000000ffffca7224 */ /* 0x000fe200078e0042 */
[----:B------:R-:W-:Y:S01]  /*4260*/  IABS R66, R207 ;  /* 0x000000cf00427213 */ /* 0x000fe20000000000 */
[----:B------:R-:W1:Y:S01]  /*4270*/  I2F R129, R129 ;  /* 0x0000008100817306 */ /* 0x000e620000201400 */
[----:B------:R-:W-:Y:S01]  /*4280*/  ISETP.GE.AND P6, PT, R201, UR11, PT ;  /* 0x0000000bc9007c0c */ /* 0x000fe2000bfc6270 */
[----:B---3--:R-:W-:Y:S01]  /*4290*/  FFMA.FTZ R63, R56, -UR4, R63 ;  /* 0x80000004383f7c23 */ /* 0x008fe2000801003f */
[----:B------:R-:W-:Y:S01]  /*42a0*/  FSEL R56, R196, -INF , !P4 ;  /* 0xff800000c4387808 */ /* 0x000fe20006000000 */
[----:B------:R-:W-:Y:S01]  /*42b0*/  IMAD.MOV.U32 R192, RZ, RZ, R66 ;  /* 0x000000ffffc07224 */ /* 0x000fe200078e0042 */
[----:B------:R-:W-:Y:S01]  /*42c0*/  IABS R66, R67 ;  /* 0x0000004300427213 */ /* 0x000fe20000000000 */
[----:B------:R-:W-:Y:S01]  /*42d0*/  IMAD.IADD R67, R224, 0x1, -R201 ;  /* 0x00000001e0437824 */ /* 0x000fe200078e0ac9 */
[----:B------:R-:W-:Y:S01]  /*42e0*/  FSEL R63, R63, -INF , !P2 ;  /* 0xff8000003f3f7808 */ /* 0x000fe20005000000 */
[----:B------:R-:W3:Y:S01]  /*42f0*/  I2F R137, R137 ;  /* 0x0000008900897306 */ /* 0x000ee20000201400 */
[----:B------:R-:W-:Y:S01]  /*4300*/  IMAD.MOV.U32 R201, RZ, RZ, R52 ;  /* 0x000000ffffc97224 */ /* 0x000fe200078e0034 */
[----:B------:R-:W-:Y:S01]  /*4310*/  FSEL R196, R123, -INF , !P2 ;  /* 0xff8000007bc47808 */ /* 0x000fe20005000000 */
[----:B------:R-:W-:Y:S01]  /*4320*/  IMAD.MOV.U32 R75, RZ, RZ, R66 ;  /* 0x000000ffff4b7224 */ /* 0x000fe200078e0042 */
[----:B------:R-:W-:Y:S01]  /*4330*/  IABS R66, R67 ;  /* 0x0000004300427213 */ /* 0x000fe20000000000 */
[----:B------:R-:W-:Y:S01]  /*4340*/  IMAD.IADD R67, R216, 0x1, -R197 ;  /* 0x00000001d8437824 */ /* 0x000fe200078e0ac5 */
[----:B------:R-:W-:Y:S01]  /*4350*/  IABS R62, R62 ;  /* 0x0000003e003e7213 */ /* 0x000fe20000000000 */
[----:B--2---:R-:W-:Y:S01]  /*4360*/  FFMA.FTZ R121, R198, -UR4, R121 ;  /* 0x80000004c6797c23 */ /* 0x004fe20008010079 */
[----:B------:R-:W2:Y:S01]  /*4370*/  I2F R133, R133 ;  /* 0x0000008500857306 */ /* 0x000ea20000201400 */
[----:B-1----:R-:W-:Y:S01]  /*4380*/  FFMA.FTZ R129, R129, -UR4, R116 ;  /* 0x8000000481817c23 */ /* 0x002fe20008010074 */
[----:B------:R-:W-:Y:S01]  /*4390*/  IABS R52, R67 ;  /* 0x0000004300347213 */ /* 0x000fe20000000000 */
[C---:B------:R-:W-:Y:S01]  /*43a0*/  IMAD.IADD R67, R224.reuse, 0x1, -R197 ;  /* 0x00000001e0437824 */ /* 0x040fe200078e0ac5 */
[----:B------:R-:W-:Y:S01]  /*43b0*/  FSEL R116, R121, -INF , !P2 ;  /* 0xff80000079747808 */ /* 0x000fe20005000000 */
[----:B------:R-:W-:Y:S01]  /*43c0*/  IMAD.IADD R123, R224, 0x1, -R175 ;  /* 0x00000001e07b7824 */ /* 0x000fe200078e0aaf */
[----:B------:R-:W-:-:S02]  /*43d0*/  FSEL R242, R242, -INF , !P1 ;  /* 0xff800000f2f27808 */ /* 0x000fc40004800000 */
[----:B------:R-:W1:Y:S01]  /*43e0*/  I2F R71, R71 ;  /* 0x0000004700477306 */ /* 0x000e620000201400 */
[----:B------:R-:W-:Y:S01]  /*43f0*/  IABS R67, R67 ;  /* 0x0000004300437213 */ /* 0x000fe20000000000 */
[----:B---3--:R-:W-:Y:S01]  /*4400*/  FFMA.FTZ R137, R137, -UR4, R120 ;  /* 0x8000000489897c23 */ /* 0x008fe20008010078 */
[----:B------:R-:W-:Y:S01]  /*4410*/  IABS R123, R123 ;  /* 0x0000007b007b7213 */ /* 0x000fe20000000000 */
[----:B------:R-:W-:Y:S01]  /*4420*/  IMAD.IADD R120, R216, 0x1, -R193 ;  /* 0x00000001d8787824 */ /* 0x000fe200078e0ac1 */
[----:B------:R-:W-:Y:S01]  /*4430*/  IADD3 R215, R219, 0x800, RZ ;  /* 0x00000800dbd77810 */ /* 0x000fe20007ffe0ff */
[----:B------:R-:W-:Y:S01]  /*4440*/  IMAD.MOV.U32 R188, RZ, RZ, R67 ;  /* 0x000000ffffbc7224 */ /* 0x000fe200078e0043 */
[----:B------:R-:W-:Y:S01]  /*4450*/  FSEL R160, R137, -INF , !P3 ;  /* 0xff80000089a07808 */ /* 0x000fe20005800000 */
[----:B------:R-:W3:Y:S01]  /*4460*/  I2F R134, R134 ;  /* 0x0000008600867306 */ /* 0x000ee20000201400 */
[----:B--2---:R-:W-:Y:S01]  /*4470*/  FFMA.FTZ R133, R133, -UR4, R122 ;  /* 0x8000000485857c23 */ /* 0x004fe2000801007a */
[----:B------:R-:W-:Y:S01]  /*4480*/  FSEL R122, R125, -INF , !P4 ;  /* 0xff8000007d7a7808 */ /* 0x000fe20006000000 */
[----:B------:R-:W-:-:S03]  /*4490*/  IMAD.IADD R125, R226, 0x1, -R193 ;  /* 0x00000001e27d7824 */ /* 0x000fc600078e0ac1 */
[----:B------:R-:W-:Y:S02]  /*44a0*/  FSEL R198, R133, -INF , !P3 ;  /* 0xff80000085c67808 */ /* 0x000fe40005800000 */
[----:B------:R-:W2:Y:S01]  /*44b0*/  I2F R194, R194 ;  /* 0x000000c200c27306 */ /* 0x000ea20000201400 */
[----:B-1----:R-:W-:Y:S01]  /*44c0*/  FFMA.FTZ R121, R71, -UR4, R118 ;  /* 0x8000000447797c23 */ /* 0x002fe20008010076 */
[----:B------:R-:W-:Y:S01]  /*44d0*/  IABS R125, R125 ;  /* 0x0000007d007d7213 */ /* 0x000fe20000000000 */
[----:B------:R-:W-:Y:S01]  /*44e0*/  IMAD.IADD R71, R216, 0x1, -R175 ;  /* 0x00000001d8477824 */ /* 0x000fe200078e0aaf */
[----:B------:R-:W-:Y:S02]  /*44f0*/  FSEL R118, R129, -INF , !P1 ;  /* 0xff80000081767808 */ /* 0x000fe40004800000 */
[----:B------:R-:W-:Y:S01]  /*4500*/  ISETP.GE.AND P3, PT, R187, UR11, PT ;  /* 0x0000000bbb007c0c */ /* 0x000fe2000bf66270 */
[----:B------:R-:W-:Y:S01]  /*4510*/  IMAD.MOV.U32 R139, RZ, RZ, R125 ;  /* 0x000000ffff8b7224 */ /* 0x000fe200078e007d */
[----:B------:R-:W1:Y:S01]  /*4520*/  I2F R207, R66 ;  /* 0x0000004200cf7306 */ /* 0x000e620000201400 */
[----:B---3--:R-:W-:-:S07]  /*4530*/  FFMA.FTZ R127, R134, -UR4, R127 ;  /* 0x80000004867f7c23 */ /* 0x008fce000801007f */
[----:B------:R3:W4:Y:S01]  /*4540*/  I2F R66, R52 ;  /* 0x0000003400427306 */ /* 0x0007220000201400 */
[----:B--2---:R-:W-:Y:S01]  /*4550*/  FFMA.FTZ R59, R194, -UR4, R59 ;  /* 0x80000004c23b7c23 */ /* 0x004fe2000801003b */
[----:B------:R-:W-:Y:S01]  /*4560*/  FSEL R194, R121, -INF , !P1 ;  /* 0xff80000079c27808 */ /* 0x000fe20004800000 */
[----:B------:R-:W-:-:S03]  /*4570*/  IMAD.IADD R121, R226, 0x1, -R175 ;  /* 0x00000001e2797824 */ /* 0x000fc600078e0aaf */
[----:B------:R-:W-:Y:S01]  /*4580*/  FSEL R241, R59, -INF , !P0 ;  /* 0xff8000003bf17808 */ /* 0x000fe20004000000 */
[C---:B------:R-:W-:Y:S01]  /*4590*/  IMAD.IADD R59, R226.reuse, 0x1, -R191 ;  /* 0x00000001e23b7824 */ /* 0x040fe200078e0abf */
[----:B------:R2:W-:Y:S01]  /*45a0*/  I2F R79, R58 ;  /* 0x0000003a004f7306 */ /* 0x0005e20000201400 */
[----:B-1----:R-:W-:Y:S01]  /*45b0*/  FFMA.FTZ R112, R207, -UR4, R112 ;  /* 0x80000004cf707c23 */ /* 0x002fe20008010070 */
[----:B------:R-:W-:Y:S02]  /*45c0*/  IABS R121, R121 ;  /* 0x0000007900797213 */ /* 0x000fe40000000000 */
[----:B------:R-:W-:Y:S02]  /*45d0*/  IABS R59, R59 ;  /* 0x0000003b003b7213 */ /* 0x000fe40000000000 */
[----:B---3--:R-:W-:Y:S02]  /*45e0*/  FSEL R52, R251, -INF , !P5 ;  /* 0xff800000fb347808 */ /* 0x008fe40006800000 */
[----:B------:R-:W-:Y:S01]  /*45f0*/  I2F R202, R202 ;  /* 0x000000ca00ca7306 */ /* 0x000fe20000201400 */
[----:B------:R-:W-:Y:S01]  /*4600*/  ISETP.GE.AND P5, PT, R197, UR11, PT ;  /* 0x0000000bc5007c0c */ /* 0x000fe2000bfa6270 */
[----:B------:R-:W-:-:S02]  /*4610*/  IMAD.IADD R197, R226, 0x1, -R197 ;  /* 0x00000001e2c57824 */ /* 0x000fc400078e0ac5 */
[----:B------:R-:W-:Y:S02]  /*4620*/  IMAD.MOV.U32 R129, RZ, RZ, R59 ;  /* 0x000000ffff817224 */ /* 0x000fe400078e003b */
[----:B------:R-:W-:Y:S01]  /*4630*/  IMAD.IADD R59, R224, 0x1, -R195 ;  /* 0x00000001e03b7824 */ /* 0x000fe200078e0ac3 */
[----:B--2---:R-:W-:Y:S01]  /*4640*/  FSEL R58, R190, -INF , !P2 ;  /* 0xff800000be3a7808 */ /* 0x004fe20005000000 */
[----:B------:R-:W1:Y:S01]  /*4650*/  I2F R75, R75 ;  /* 0x0000004b004b7306 */ /* 0x000e620000201400 */
[----:B------:R-:W-:Y:S01]  /*4660*/  ISETP.GE.AND P2, PT, R185, UR11, PT ;  /* 0x0000000bb9007c0c */ /* 0x000fe2000bf46270 */
[----:B------:R-:W-:Y:S01]  /*4670*/  IMAD.IADD R185, R226, 0x1, -R185 ;  /* 0x00000001e2b97824 */ /* 0x000fe200078e0ab9 */
[----:B------:R-:W-:Y:S01]  /*4680*/  IABS R67, R197 ;  /* 0x000000c500437213 */ /* 0x000fe20000000000 */
[----:B----4-:R-:W-:Y:S01]  /*4690*/  FFMA.FTZ R55, R66, -UR4, R55 ;  /* 0x8000000442377c23 */ /* 0x010fe20008010037 */
[----:B------:R-:W-:Y:S01]  /*46a0*/  FSEL R44, R44, -INF , !P2 ;  /* 0xff8000002c2c7808 */ /* 0x000fe20005000000 */
[----:B------:R-:W-:-:S02]  /*46b0*/  IMAD.IADD R66, R226, 0x1, -R199 ;  /* 0x00000001e2427824 */ /* 0x000fc400078e0ac7 */
[----:B------:R2:W3:Y:S01]  /*46c0*/  I2F R189, R135 ;  /* 0x0000008700bd7306 */ /* 0x0004e20000201400 */
[----:B------:R-:W-:Y:S01]  /*46d0*/  IMAD.MOV.U32 R134, RZ, RZ, R67 ;  /* 0x000000ffff867224 */ /* 0x000fe200078e0043 */
[----:B------:R-:W-:Y:S02]  /*46e0*/  IABS R67, R120 ;  /* 0x0000007800437213 */ /* 0x000fe40000000000 */
[----:B------:R-:W-:Y:S01]  /*46f0*/  FSEL R120, R127, -INF , !P4 ;  /* 0xff8000007f787808 */ /* 0x000fe20006000000 */
[C---:B------:R-:W-:Y:S01]  /*4700*/  IMAD.IADD R127, R216.reuse, 0x1, -R187 ;  /* 0x00000001d87f7824 */ /* 0x040fe200078e0abb */
[----:B------:R-:W-:Y:S01]  /*4710*/  FSEL R238, R55, -INF , !P5 ;  /* 0xff80000037ee7808 */ /* 0x000fe20006800000 */
[----:B------:R-:W-:Y:S01]  /*4720*/  IMAD.IADD R55, R216, 0x1, -R225 ;  /* 0x00000001d8377824 */ /* 0x000fe200078e0ae1 */
[----:B------:R-:W4:Y:S01]  /*4730*/  I2F R192, R192 ;  /* 0x000000c000c07306 */ /* 0x000f220000201400 */
[----:B-1----:R-:W-:Y:S01]  /*4740*/  FFMA.FTZ R75, R75, -UR4, R54 ;  /* 0x800000044b4b7c23 */ /* 0x002fe20008010036 */
[----:B------:R-:W-:Y:S01]  /*4750*/  IABS R125, R127 ;  /* 0x0000007f007d7213 */ /* 0x000fe20000000000 */
[----:B------:R-:W-:Y:S01]  /*4760*/  IMAD.IADD R127, R224, 0x1, -R187 ;  /* 0x00000001e07f7824 */ /* 0x000fe200078e0abb */
[----:B------:R-:W-:Y:S01]  /*4770*/  ISETP.GE.AND P4, PT, R193, UR11, PT ;  /* 0x0000000bc1007c0c */ /* 0x000fe2000bf86270 */
[C---:B------:R-:W-:Y:S01]  /*4780*/  IMAD.IADD R54, R216.reuse, 0x1, -R195 ;  /* 0x00000001d8367824 */ /* 0x040fe200078e0ac3 */
[----:B------:R-:W-:Y:S01]  /*4790*/  FSEL R240, R75, -INF , !P6 ;  /* 0xff8000004bf07808 */ /* 0x000fe20007000000 */
[----:B------:R-:W-:Y:S01]  /*47a0*/  IMAD.MOV.U32 R228, RZ, RZ, R125 ;  /* 0x000000ffffe47224 */ /* 0x000fe200078e007d */
[----:B------:R-:W-:Y:S01]  /*47b0*/  IABS R125, R127 ;  /* 0x0000007f007d7213 */ /* 0x000fe20000000000 */
[----:B--2---:R-:W-:Y:S01]  /*47c0*/  IMAD.MOV.U32 R135, RZ, RZ, R62 ;  /* 0x000000ffff877224 */ /* 0x004fe200078e003e */
[----:B------:R-:W-:Y:S01]  /*47d0*/  IABS R62, R185 ;  /* 0x000000b9003e7213 */ /* 0x000fe20000000000 */
[----:B------:R-:W-:Y:S01]  /*47e0*/  IMAD.IADD R75, R216, 0x1, -R199 ;  /* 0x00000001d84b7824 */ /* 0x000fe200078e0ac7 */
[----:B------:R-:W-:Y:S01]  /*47f0*/  IABS R54, R54 ;  /* 0x0000003600367213 */ /* 0x000fe20000000000 */
[----:B------:R-:W1:Y:S01]  /*4800*/  I2F R230, R125 ;  /* 0x0000007d00e67306 */ /* 0x000e620000201400 */
[----:B---3--:R-:W-:Y:S01]  /*4810*/  FFMA.FTZ R108, R189, -UR4, R108 ;  /* 0x80000004bd6c7c23 */ /* 0x008fe2000801006c */
[----:B------:R-:W-:Y:S01]  /*4820*/  FSEL R48, R48, -INF , !P4 ;  /* 0xff80000030307808 */ /* 0x000fe20006000000 */
[----:B------:R-:W-:Y:S01]  /*4830*/  IMAD.MOV.U32 R137, RZ, RZ, R62 ;  /* 0x000000ffff897224 */ /* 0x000fe200078e003e */
[----:B------:R-:W-:Y:S01]  /*4840*/  IABS R62, R71 ;  /* 0x00000047003e7213 */ /* 0x000fe20000000000 */
[----:B----4-:R-:W-:-:S02]  /*4850*/  FFMA.FTZ R192, R192, -UR4, R119 ;  /* 0x80000004c0c07c23 */ /* 0x010fc40008010077 */
[----:B------:R-:W-:Y:S01]  /*4860*/  IMAD.IADD R119, R224, 0x1, -R191 ;  /* 0x00000001e0777824 */ /* 0x000fe200078e0abf */
[----:B------:R2:W-:Y:S02]  /*4870*/  I2F R71, R62 ;  /* 0x0000003e00477306 */ /* 0x0005e40000201400 */
[----:B------:R-:W-:-:S06]  /*4880*/  FSEL R192, R192, -INF , !P0 ;  /* 0xff800000c0c07808 */ /* 0x000fcc0004000000 */
[----:B------:R-:W3:Y:S01]  /*4890*/  I2F R131, R123 ;  /* 0x0000007b00837306 */ /* 0x000ee20000201400 */
[----:B-1----:R-:W-:Y:S02]  /*48a0*/  FFMA.FTZ R172, R230, -UR4, R109 ;  /* 0x80000004e6ac7c23 */ /* 0x002fe4000801006d */
[----:B------:R-:W-:-:S03]  /*48b0*/  IMAD.IADD R109, R224, 0x1, -R235 ;  /* 0x00000001e06d7824 */ /* 0x000fc600078e0aeb */
[----:B------:R-:W-:Y:S02]  /*48c0*/  FSEL R172, R172, -INF , !P3 ;  /* 0xff800000acac7808 */ /* 0x000fe40005800000 */
[----:B--2---:R-:W-:Y:S01]  /*48d0*/  FSEL R62, R162, -INF , !P1 ;  /* 0xff800000a23e7808 */ /* 0x004fe20004800000 */
[----:B------:R-:W-:Y:S01]  /*48e0*/  FFMA.FTZ R162, R202, -UR4, R117 ;  /* 0x80000004caa27c23 */ /* 0x000fe20008010075 */
[----:B------:R-:W1:Y:S01]  /*48f0*/  I2F R188, R188 ;  /* 0x000000bc00bc7306 */ /* 0x000e620000201400 */
[----:B------:R-:W-:Y:S01]  /*4900*/  IMAD.IADD R117, R216, 0x1, -R191 ;  /* 0x00000001d8757824 */ /* 0x000fe200078e0abf */
[----:B------:R-:W-:Y:S01]  /*4910*/  FSEL R202, R112, -INF , !P6 ;  /* 0xff80000070ca7808 */ /* 0x000fe20007000000 */
[----:B------:R-:W-:Y:S01]  /*4920*/  IMAD.IADD R112, R224, 0x1, -R199 ;  /* 0x00000001e0707824 */ /* 0x000fe200078e0ac7 */
[----:B------:R-:W-:Y:S02]  /*4930*/  IABS R109, R109 ;  /* 0x0000006d006d7213 */ /* 0x000fe40000000000 */
[----:B------:R-:W-:Y:S01]  /*4940*/  IABS R117, R117 ;  /* 0x0000007500757213 */ /* 0x000fe20000000000 */
[----:B---3--:R-:W-:Y:S01]  /*4950*/  FFMA.FTZ R131, R131, -UR4, R105 ;  /* 0x8000000483837c23 */ /* 0x008fe20008010069 */
[----:B------:R-:W2:Y:S01]  /*4960*/  I2F R67, R67 ;  /* 0x0000004300437306 */ /* 0x000ea20000201400 */
[----:B------:R-:W-:-:S02]  /*4970*/  FSEL R162, R162, -INF , !P0 ;  /* 0xff800000a2a27808 */ /* 0x000fc40004000000 */
[----:B------:R-:W-:Y:S01]  /*4980*/  IMAD.MOV.U32 R125, RZ, RZ, R117 ;  /* 0x000000ffff7d7224 */ /* 0x000fe200078e0075 */
[----:B------:R-:W-:Y:S01]  /*4990*/  IABS R117, R119 ;  /* 0x0000007700757213 */ /* 0x000fe20000000000 */
[----:B------:R-:W-:Y:S01]  /*49a0*/  IMAD.MOV.U32 R119, RZ, RZ, R54 ;  /* 0x000000ffff777224 */ /* 0x000fe200078e0036 */
[----:B------:R-:W-:Y:S01]  /*49b0*/  IABS R54, R59 ;  /* 0x0000003b00367213 */ /* 0x000fe20000000000 */
[----:B------:R-:W-:Y:S01]  /*49c0*/  IMAD.IADD R59, R226, 0x1, -R195 ;  /* 0x00000001e23b7824 */ /* 0x000fe200078e0ac3 */
[----:B------:R-:W3:Y:S01]  /*49d0*/  I2F R127, R117 ;  /* 0x00000075007f7306 */ /* 0x000ee20000201400 */
[----:B-1----:R-:W-:Y:S01]  /*49e0*/  FFMA.FTZ R188, R188, -UR4, R113 ;  /* 0x80000004bcbc7c23 */ /* 0x002fe20008010071 */
[----:B------:R-:W-:Y:S02]  /*49f0*/  ISETP.GE.AND P0, PT, R191, UR11, PT ;  /* 0x0000000bbf007c0c */ /* 0x000fe4000bf06270 */
[----:B------:R-:W-:Y:S02]  /*4a00*/  IABS R59, R59 ;  /* 0x0000003b003b7213 */ /* 0x000fe40000000000 */
[----:B------:R-:W-:-:S02]  /*4a10*/  FSEL R208, R188, -INF , !P5 ;  /* 0xff800000bcd07808 */ /* 0x000fc40006800000 */
[----:B------:R-:W1:Y:S01]  /*4a20*/  I2F R139, R139 ;  /* 0x0000008b008b7306 */ /* 0x000e620000201400 */
[----:B------:R-:W-:Y:S01]  /*4a30*/  IMAD.MOV.U32 R123, RZ, RZ, R59 ;  /* 0x000000ffff7b7224 */ /* 0x000fe200078e003b */
[----:B------:R-:W-:Y:S01]  /*4a40*/  IABS R59, R75 ;  /* 0x0000004b003b7213 */ /* 0x000fe20000000000 */
[----:B--2---:R-:W-:Y:S01]  /*4a50*/  FFMA.FTZ R50, R67, -UR4, R50 ;  /* 0x8000000443327c23 */ /* 0x004fe20008010032 */
[----:B------:R-:W-:Y:S01]  /*4a60*/  ISETP.GE.AND P1, PT, R175, UR11, PT ;  /* 0x0000000baf007c0c */ /* 0x000fe2000bf26270 */
[----:B------:R-:W-:Y:S01]  /*4a70*/  IMAD.IADD R67, R216, 0x1, -R239 ;  /* 0x00000001d8437824 */ /* 0x000fe200078e0aef */
[----:B------:R-:W-:Y:S01]  /*4a80*/  FSEL R40, R40, -INF , !P0 ;  /* 0xff80000028287808 */ /* 0x000fe20004000000 */
[----:B------:R-:W-:Y:S01]  /*4a90*/  IMAD.MOV.U32 R75, RZ, RZ, R59 ;  /* 0x000000ffff4b7224 */ /* 0x000fe200078e003b */
[----:B------:R-:W-:Y:S01]  /*4aa0*/  IABS R59, R112 ;  /* 0x00000070003b7213 */ /* 0x000fe20000000000 */
[----:B------:R-:W2:Y:S01]  /*4ab0*/  I2F R134, R134 ;  /* 0x0000008600867306 */ /* 0x000ea20000201400 */
[----:B------:R-:W-:Y:S01]  /*4ac0*/  IABS R67, R67 ;  /* 0x0000004300437213 */ /* 0x000fe20000000000 */
[----:B---3--:R-:W-:Y:S01]  /*4ad0*/  FFMA.FTZ R100, R127, -UR4, R100 ;  /* 0x800000047f647c23 */ /* 0x008fe20008010064 */
[----:B------:R-:W-:Y:S01]  /*4ae0*/  FSEL R236, R50, -INF , !P4 ;  /* 0xff80000032ec7808 */ /* 0x000fe20006000000 */
[----:B------:R-:W-:Y:S01]  /*4af0*/  IMAD.MOV.U32 R117, RZ, RZ, R59 ;  /* 0x000000ffff757224 */ /* 0x000fe200078e003b */
[----:B------:R-:W-:Y:S01]  /*4b00*/  IABS R59, R66 ;  /* 0x00000042003b7213 */ /* 0x000fe20000000000 */
[----:B------:R-:W-:Y:S01]  /*4b10*/  IMAD.IADD R66, R216, 0x1, -R213 ;  /* 0x00000001d8427824 */ /* 0x000fe200078e0ad5 */
[----:B------:R-:W-:Y:S01]  /*4b20*/  FSEL R144, R100, -INF , !P0 ;  /* 0xff80000064907808 */ /* 0x000fe20004000000 */
[----:B------:R-:W-:Y:S01]  /*4b30*/  I2F R228, R228 ;  /* 0x000000e400e47306 */ /* 0x000fe20000201400 */
[----:B-1----:R-:W-:Y:S01]  /*4b40*/  FFMA.FTZ R110, R139, -UR4, R110 ;  /* 0x800000048b6e7c23 */ /* 0x002fe2000801006e */
[----:B------:R-:W-:Y:S01]  /*4b50*/  FSEL R150, R131, -INF , !P1 ;  /* 0xff80000083967808 */ /* 0x000fe20004800000 */
[----:B------:R-:W-:Y:S01]  /*4b60*/  IMAD.MOV.U32 R113, RZ, RZ, R59 ;  /* 0x000000ffff717224 */ /* 0x000fe200078e003b */
[----:B------:R-:W-:Y:S01]  /*4b70*/  IABS R59, R66 ;  /* 0x00000042003b7213 */ /* 0x000fe20000000000 */
[----:B------:R-:W-:-:S02]  /*4b80*/  IMAD.IADD R66, R224, 0x1, -R213 ;  /* 0x00000001e0427824 */ /* 0x000fc400078e0ad5 */
[----:B------:R-:W-:Y:S01]  /*4b90*/  IMAD.IADD R50, R224, 0x1, -R239 ;  /* 0x00000001e0327824 */ /* 0x000fe200078e0aef */
[----:B------:R-:W-:Y:S01]  /*4ba0*/  I2F R234, R234 ;  /* 0x000000ea00ea7306 */ /* 0x000fe20000201400 */
[----:B------:R-:W-:Y:S01]  /*4bb0*/  IMAD.MOV.U32 R232, RZ, RZ, R59 ;  /* 0x000000ffffe87224 */ /* 0x000fe200078e003b */
[----:B------:R-:W-:Y:S01]  /*4bc0*/  IABS R59, R66 ;  /* 0x00000042003b7213 */ /* 0x000fe20000000000 */
[----:B--2---:R-:W-:Y:S01]  /*4bd0*/  FFMA.FTZ R115, R134, -UR4, R115 ;  /* 0x8000000486737c23 */ /* 0x004fe20008010073 */
[----:B------:R-:W-:Y:S01]  /*4be0*/  FSEL R66, R53, -INF , !P5 ;  /* 0xff80000035427808 */ /* 0x000fe20006800000 */
[C---:B------:R-:W-:Y:S01]  /*4bf0*/  IMAD.IADD R53, R226.reuse, 0x1, -R213 ;  /* 0x00000001e2357824 */ /* 0x040fe200078e0ad5 */
[----:B------:R-:W-:Y:S01]  /*4c00*/  IABS R50, R50 ;  /* 0x0000003200327213 */ /* 0x000fe20000000000 */
[C---:B------:R-:W-:Y:S01]  /*4c10*/  IMAD.IADD R100, R226.reuse, 0x1, -R205 ;  /* 0x00000001e2647824 */ /* 0x040fe200078e0acd */
[----:B------:R-:W1:Y:S01]  /*4c20*/  I2F R133, R121 ;  /* 0x0000007900857306 */ /* 0x000e620000201400 */
[----:B------:R-:W-:Y:S01]  /*4c30*/  IMAD.IADD R112, R226, 0x1, -R233 ;  /* 0x00000001e2707824 */ /* 0x000fe200078e0ae9 */
[----:B------:R-:W-:-:S02]  /*4c40*/  IABS R53, R53 ;  /* 0x0000003500357213 */ /* 0x000fc40000000000 */
[----:B------:R-:W-:Y:S02]  /*4c50*/  FSEL R188, R115, -INF , !P5 ;  /* 0xff80000073bc7808 */ /* 0x000fe40006800000 */
[----:B------:R-:W-:Y:S01]  /*4c60*/  IABS R100, R100 ;  /* 0x0000006400647213 */ /* 0x000fe20000000000 */
[----:B------:R-:W-:Y:S01]  /*4c70*/  IMAD.MOV.U32 R250, RZ, RZ, R53 ;  /* 0x000000fffffa7224 */ /* 0x000fe200078e0035 */
[----:B------:R-:W-:Y:S01]  /*4c80*/  IABS R53, R55 ;  /* 0x0000003700357213 */ /* 0x000fe20000000000 */
[----:B------:R2:W3:Y:S01]  /*4c90*/  I2F R121, R54 ;  /* 0x0000003600797306 */ /* 0x0004e20000201400 */
[----:B------:R-:W-:Y:S01]  /*4ca0*/  IMAD.IADD R55, R224, 0x1, -R225 ;  /* 0x00000001e0377824 */ /* 0x000fe200078e0ae1 */
[----:B------:R-:W-:Y:S02]  /*4cb0*/  ISETP.GE.AND P5, PT, R199, UR11, PT ;  /* 0x0000000bc7007c0c */ /* 0x000fe4000bfa6270 */
[----:B------:R-:W-:Y:S02]  /*4cc0*/  IABS R105, R112 ;  /* 0x0000007000697213 */ /* 0x000fe40000000000 */
[----:B------:R-:W-:Y:S01]  /*4cd0*/  IABS R55, R55 ;  /* 0x0000003700377213 */ /* 0x000fe20000000000 */
[----:B-1----:R-:W-:Y:S01]  /*4ce0*/  FFMA.FTZ R107, R133, -UR4, R107 ;  /* 0x80000004856b7c23 */ /* 0x002fe2000801006b */
[----:B------:R-:W1:Y:S01]  /*4cf0*/  I2F R201, R201 ;  /* 0x000000c900c97306 */ /* 0x000e620000201400 */
[----:B------:R-:W-:-:S03]  /*4d00*/  FSEL R28, R28, -INF , !P5 ;  /* 0xff8000001c1c7808 */ /* 0x000fc60006800000 */
[----:B------:R-:W-:Y:S02]  /*4d10*/  FSEL R112, R107, -INF , !P1 ;  /* 0xff8000006b707808 */ /* 0x000fe40004800000 */
[----:B--2---:R-:W-:Y:S02]  /*4d20*/  FSEL R54, R166, -INF , !P6 ;  /* 0xff800000a6367808 */ /* 0x004fe40007000000 */
[----:B------:R2:W-:Y:S01]  /*4d30*/  I2F R134, R67 ;  /* 0x0000004300867306 */ /* 0x0005e20000201400 */
[----:B------:R-:W-:Y:S01]  /*4d40*/  FSEL R166, R108, -INF , !P4 ;  /* 0xff8000006ca67808 */ /* 0x000fe20006000000 */
[----:B---3--:R-:W-:Y:S01]  /*4d50*/  FFMA.FTZ R121, R121, -UR4, R101 ;  /* 0x8000000479797c23 */ /* 0x008fe20008010065 */
[----:B------:R-:W-:Y:S01]  /*4d60*/  FSEL R108, R110, -INF , !P4 ;  /* 0xff8000006e6c7808 */ /* 0x000fe20006000000 */
[----:B------:R-:W-:Y:S01]  /*4d70*/  IMAD.IADD R110, R226, 0x1, -R239 ;  /* 0x00000001e26e7824 */ /* 0x000fe200078e0aef */
[----:B------:R-:W-:Y:S01]  /*4d80*/  ISETP.GE.AND P4, PT, R213, UR11, PT ;  /* 0x0000000bd5007c0c */ /* 0x000fe2000bf86270 */
[----:B------:R-:W-:Y:S01]  /*4d90*/  IMAD.IADD R101, R224, 0x1, -R211 ;  /* 0x00000001e0657824 */ /* 0x000fe200078e0ad3 */
[----:B------:R-:W-:Y:S01]  /*4da0*/  IADD3 R213, R219, 0x1000, RZ ;  /* 0x00001000dbd57810 */ /* 0x000fe20007ffe0ff */
[----:B------:R-:W3:Y:S01]  /*4db0*/  I2F R129, R129 ;  /* 0x0000008100817306 */ /* 0x000ee20000201400 */
[----:B------:R-:W-:Y:S01]  /*4dc0*/  IABS R110, R110 ;  /* 0x0000006e006e7213 */ /* 0x000fe20000000000 */
[----:B-1----:R-:W-:Y:S01]  /*4dd0*/  FFMA.FTZ R114, R201, -UR4, R114 ;  /* 0x80000004c9727c23 */ /* 0x002fe20008010072 */
[----:B------:R-:W-:-:S03]  /*4de0*/  IABS R101, R101 ;  /* 0x0000006500657213 */ /* 0x000fc60000000000 */
[----:B------:R-:W-:Y:S01]  /*4df0*/  IMAD.MOV.U32 R230, RZ, RZ, R110 ;  /* 0x000000ffffe67224 */ /* 0x000fe200078e006e */
[----:B------:R-:W-:Y:S01]  /*4e00*/  FSEL R190, R114, -INF , !P6 ;  /* 0xff80000072be7808 */ /* 0x000fe20007000000 */
[----:B--2---:R-:W-:Y:S01]  /*4e10*/  FFMA.FTZ R67, R228, -UR4, R51 ;  /* 0x80000004e4437c23 */ /* 0x004fe20008010033 */
[----:B------:R-:W1:Y:S01]  /*4e20*/  I2F R53, R53 ;  /* 0x0000003500357306 */ /* 0x000e620000201400 */
[----:B------:R-:W-:Y:S01]  /*4e30*/  IMAD.IADD R51, R216, 0x1, -R235 ;  /* 0x00000001d8337824 */ /* 0x000fe200078e0aeb */
[----:B------:R-:W-:Y:S01]  /*4e40*/  ISETP.GE.AND P6, PT, R195, UR11, PT ;  /* 0x0000000bc3007c0c */ /* 0x000fe2000bfc6270 */
[----:B------:R-:W-:Y:S02]  /*4e50*/  FFMA.FTZ R110, R234, -UR4, R111 ;  /* 0x80000004ea6e7c23 */ /* 0x000fe4000801006f */
[----:B------:R-:W-:Y:S01]  /*4e60*/  FFMA.FTZ R234, R79, -UR4, R46 ;  /* 0x800000044fea7c23 */ /* 0x000fe2000801002e */
[----:B------:R-:W-:Y:S01]  /*4e70*/  IABS R51, R51 ;  /* 0x0000003300337213 */ /* 0x000fe20000000000 */
[----:B---3--:R-:W-:Y:S01]  /*4e80*/  FFMA.FTZ R102, R129, -UR4, R102 ;  /* 0x8000000481667c23 */ /* 0x008fe20008010066 */
[----:B------:R2:W3:Y:S01]  /*4e90*/  I2F R244, R59 ;  /* 0x0000003b00f47306 */ /* 0x0004e20000201400 */
[----:B------:R-:W-:Y:S01]  /*4ea0*/  IMAD.IADD R46, R216, 0x1, -R233 ;  /* 0x00000001d82e7824 */ /* 0x000fe200078e0ae9 */
[----:B------:R-:W-:Y:S01]  /*4eb0*/  FSEL R234, R234, -INF , !P2 ;  /* 0xff800000eaea7808 */ /* 0x000fe20005000000 */
[----:B------:R-:W-:Y:S01]  /*4ec0*/  FFMA.FTZ R35, R134, -UR4, R35 ;  /* 0x8000000486237c23 */ /* 0x000fe20008010023 */
[----:B------:R-:W-:Y:S01]  /*4ed0*/  FSEL R114, R102, -INF , !P0 ;  /* 0xff80000066727808 */ /* 0x000fe20004000000 */
[----:B------:R-:W-:Y:S01]  /*4ee0*/  IMAD.IADD R102, R216, 0x1, -R211 ;  /* 0x00000001d8667824 */ /* 0x000fe200078e0ad3 */
[----:B------:R-:W-:-:S02]  /*4ef0*/  IABS R46, R46 ;  /* 0x0000002e002e7213 */ /* 0x000fc40000000000 */
[----:B------:R4:W5:Y:S01]  /*4f00*/  I2F R228, R50 ;  /* 0x0000003200e47306 */ /* 0x0009620000201400 */
[----:B-1----:R-:W-:Y:S01]  /*4f10*/  FFMA.FTZ R33, R53, -UR4, R34 ;  /* 0x8000000435217c23 */ /* 0x002fe20008010022 */
[----:B------:R-:W-:Y:S01]  /*4f20*/  IABS R102, R102 ;  /* 0x0000006600667213 */ /* 0x000fe20000000000 */
[----:B------:R-:W-:Y:S01]  /*4f30*/  IMAD.IADD R53, R224, 0x1, -R161 ;  /* 0x00000001e0357824 */ /* 0x000fe200078e0aa1 */
[----:B------:R-:W-:Y:S02]  /*4f40*/  FSEL R110, R110, -INF , !P3 ;  /* 0xff8000006e6e7808 */ /* 0x000fe40005800000 */
[----:B------:R-:W-:Y:S01]  /*4f50*/  FSEL R184, R121, -INF , !P6 ;  /* 0xff80000079b87808 */ /* 0x000fe20007000000 */
[----:B--2---:R-:W-:Y:S01]  /*4f60*/  IMAD.IADD R59, R226, 0x1, -R225 ;  /* 0x00000001e23b7824 */ /* 0x004fe200078e0ae1 */
[----:B------:R-:W1:Y:S01]  /*4f70*/  I2F R113, R113 ;  /* 0x0000007100717306 */ /* 0x000e620000201400 */
[----:B------:R-:W-:Y:S01]  /*4f80*/  IABS R53, R53 ;  /* 0x0000003500357213 */ /* 0x000fe20000000000 */
[----:B---3--:R-:W-:-:S02]  /*4f90*/  FFMA.FTZ R97, R244, -UR4, R97 ;  /* 0x80000004f4617c23 */ /* 0x008fc40008010061 */
[----:B------:R-:W-:Y:S02]  /*4fa0*/  IABS R59, R59 ;  /* 0x0000003b003b7213 */ /* 0x000fe40000000000 */
[----:B----4-:R-:W-:Y:S02]  /*4fb0*/  FSEL R50, R49, -INF , !P3 ;  /* 0xff80000031327808 */ /* 0x010fe40005800000 */
[----:B------:R-:W2:Y:S01]  /*4fc0*/  I2F R117, R117 ;  /* 0x0000007500757306 */ /* 0x000ea20000201400 */
[----:B------:R-:W-:Y:S01]  /*4fd0*/  FSEL R49, R67, -INF , !P3 ;  /* 0xff80000043317808 */ /* 0x000fe20005800000 */
[----:B------:R-:W-:Y:S01]  /*4fe0*/  IMAD.IADD R67, R226, 0x1, -R235 ;  /* 0x00000001e2437824 */ /* 0x000fe200078e0aeb */
[----:B------:R-:W-:Y:S01]  /*4ff0*/  ISETP.GE.AND P3, PT, R225, UR11, PT ;  /* 0x0000000be1007c0c */ /* 0x000fe2000bf66270 */
[----:B-----5:R-:W-:Y:S01]  /*5000*/  FFMA.FTZ R93, R228, -UR4, R93 ;  /* 0x80000004e45d7c23 */ /* 0x020fe2000801005d */
[----:B------:R-:W-:Y:S01]  /*5010*/  FSEL R146, R97, -INF , !P4 ;  /* 0xff80000061927808 */ /* 0x000fe20006000000 */
[----:B------:R-:W-:Y:S01]  /*5020*/  IMAD.IADD R97, R216, 0x1, -R161 ;  /* 0x00000001d8617824 */ /* 0x000fe200078e0aa1 */
[----:B------:R-:W-:Y:S01]  /*5030*/  IABS R111, R67 ;  /* 0x00000043006f7213 */ /* 0x000fe20000000000 */
[----:B------:R-:W3:Y:S01]  /*5040*/  I2F R135, R135 ;  /* 0x0000008700877306 */ /* 0x000ee20000201400 */
[----:B-1----:R-:W-:Y:S01]  /*5050*/  FFMA.FTZ R113, R113, -UR4, R98 ;  /* 0x8000000471717c23 */ /* 0x002fe20008010062 */
[----:B------:R-:W-:-:S02]  /*5060*/  FSEL R24, R149, -INF , !P3 ;  /* 0xff80000095187808 */ /* 0x000fc40005800000 */
[----:B------:R-:W-:Y:S02]  /*5070*/  FSEL R33, R33, -INF , !P3 ;  /* 0xff80000021217808 */ /* 0x000fe40005800000 */
[----:B------:R-:W-:Y:S02]  /*5080*/  IABS R97, R97 ;  /* 0x0000006100617213 */ /* 0x000fe40000000000 */
[----:B------:R-:W1:Y:S01]  /*5090*/  I2F R137, R137 ;  /* 0x0000008900897306 */ /* 0x000e620000201400 */
[----:B--2---:R-:W-:-:S05]  /*50a0*/  FFMA.FTZ R96, R117, -UR4, R96 ;  /* 0x8000000475607c23 */ /* 0x004fca0008010060 */
[----:B------:R-:W-:Y:S02]  /*50b0*/  FSEL R186, R96, -INF , !P5 ;  /* 0xff80000060ba7808 */ /* 0x000fe40006800000 */
[----:B------:R-:W-:Y:S01]  /*50c0*/  I2F R51, R51 ;  /* 0x0000003300337306 */ /* 0x000fe20000201400 */
[----:B---3--:R-:W-:-:S07]  /*50d0*/  FFMA.FTZ R104, R135, -UR4, R104 ;  /* 0x8000000487687c23 */ /* 0x008fce0008010068 */
[----:B------:R-:W2:Y:S01]  /*50e0*/  I2F R119, R119 ;  /* 0x0000007700777306 */ /* 0x000ea20000201400 */
[----:B-1----:R-:W-:Y:S01]  /*50f0*/  FFMA.FTZ R137, R137, -UR4, R106 ;  /* 0x8000000489897c23 */ /* 0x002fe2000801006a */
[----:B------:R-:W-:-:S04]  /*5100*/  FSEL R106, R104, -INF , !P2 ;  /* 0xff800000686a7808 */ /* 0x000fc80005000000 */
[----:B------:R-:W-:Y:S02]  /*5110*/  FSEL R104, R137, -INF , !P2 ;  /* 0xff80000089687808 */ /* 0x000fe40005000000 */
[----:B------:R-:W1:Y:S01]  /*5120*/  I2F R232, R232 ;  /* 0x000000e800e87306 */ /* 0x000e620000201400 */
[----:B------:R-:W-:-:S04]  /*5130*/  ISETP.GE.AND P2, PT, R239, UR11, PT ;  /* 0x0000000bef007c0c */ /* 0x000fc8000bf46270 */
[----:B------:R-:W-:Y:S02]  /*5140*/  FSEL R225, R35, -INF , !P2 ;  /* 0xff80000023e17808 */ /* 0x000fe40005000000 */
[----:B------:R-:W-:Y:S01]  /*5150*/  FSEL R32, R32, -INF , !P2 ;  /* 0xff80000020207808 */ /* 0x000fe20005000000 */
[----:B------:R-:W3:Y:S01]  /*5160*/  I2F R250, R250 ;  /* 0x000000fa00fa7306 */ /* 0x000ee20000201400 */
[----:B--2---:R-:W-:Y:S01]  /*5170*/  FFMA.FTZ R119, R119, -UR4, R43 ;  /* 0x8000000477777c23 */ /* 0x004fe2000801002b */
[----:B------:R-:W-:Y:S01]  /*5180*/  FSEL R182, R93, -INF , !P2 ;  /* 0xff8000005db67808 */ /* 0x000fe20005000000 */
[----:B------:R-:W-:Y:S02]  /*5190*/  IMAD.MOV.U32 R43, RZ, RZ, R100 ;  /* 0x000000ffff2b7224 */ /* 0x000fe400078e0064 */
[----:B------:R-:W-:-:S03]  /*51a0*/  IMAD.MOV.U32 R100, RZ, RZ, R102 ;  /* 0x000000ffff647224 */ /* 0x000fc600078e0066 */
[----:B------:R2:W4:Y:S01]  /*51b0*/  I2F R67, R109 ;  /* 0x0000006d00437306 */ /* 0x0005220000201400 */
[----:B-1----:R-:W-:-:S07]  /*51c0*/  FFMA.FTZ R39, R232, -UR4, R39 ;  /* 0x80000004e8277c23 */ /* 0x002fce0008010027 */
[----:B------:R-:W1:Y:S01]  /*51d0*/  I2F R55, R55 ;  /* 0x0000003700377306 */ /* 0x000e620000201400 */
[----:B---3--:R-:W-:-:S05]  /*51e0*/  FFMA.FTZ R96, R250, -UR4, R99 ;  /* 0x80000004fa607c23 */ /* 0x008fca0008010063 */
[----:B------:R-:W-:Y:S01]  /*51f0*/  FSEL R96, R96, -INF , !P4 ;  /* 0xff80000060607808 */ /* 0x000fe20006000000 */
[----:B--2---:R-:W-:Y:S01]  /*5200*/  IMAD.IADD R109, R224, 0x1, -R233 ;  /* 0x00000001e06d7824 */ /* 0x004fe200078e0ae9 */
[----:B------:R-:W2:Y:S01]  /*5210*/  I2F R59, R59 ;  /* 0x0000003b003b7306 */ /* 0x000ea20000201400 */
[----:B----4-:R-:W-:Y:S02]  /*5220*/  FFMA.FTZ R67, R67, -UR4, R88 ;  /* 0x8000000443437c23 */ /* 0x010fe40008010058 */
[----:B-1----:R-:W-:-:S05]  /*5230*/  FFMA.FTZ R92, R55, -UR4, R92 ;  /* 0x80000004375c7c23 */ /* 0x002fca000801005c */
[----:B------:R-:W1:Y:S01]  /*5240*/  I2F R230, R230 ;  /* 0x000000e600e67306 */ /* 0x000e620000201400 */
[----:B------:R-:W-:Y:S01]  /*5250*/  IMAD.IADD R55, R224, 0x1, -R163 ;  /* 0x00000001e0377824 */ /* 0x000fe200078e0aa3 */
[----:B------:R-:W-:-:S04]  /*5260*/  FSEL R92, R92, -INF , !P3 ;  /* 0xff8000005c5c7808 */ /* 0x000fc80005800000 */
[----:B------:R-:W-:Y:S02]  /*5270*/  IABS R55, R55 ;  /* 0x0000003700377213 */ /* 0x000fe40000000000 */
[----:B------:R3:W4:Y:S01]  /*5280*/  I2F R79, R111 ;  /* 0x0000006f004f7306 */ /* 0x0007220000201400 */
[----:B--2---:R-:W-:-:S05]  /*5290*/  FFMA.FTZ R34, R59, -UR4, R94 ;  /* 0x800000043b227c23 */ /* 0x004fca000801005e */
[----:B------:R-:W-:Y:S02]  /*52a0*/  FSEL R34, R34, -INF , !P3 ;  /* 0xff80000022227808 */ /* 0x000fe40005800000 */
[----:B------:R-:W2:Y:S01]  /*52b0*/  I2F R125, R125 ;  /* 0x0000007d007d7306 */ /* 0x000ea20000201400 */
[----:B-1----:R-:W-:Y:S01]  /*52c0*/  FFMA.FTZ R95, R230, -UR4, R95 ;  /* 0x80000004e65f7c23 */ /* 0x002fe2000801005f */
[----:B------:R-:W-:Y:S01]  /*52d0*/  ISETP.GE.AND P3, PT, R161, UR11, PT ;  /* 0x0000000ba1007c0c */ /* 0x000fe2000bf66270 */
[----:B------:R-:W-:-:S05]  /*52e0*/  IMAD.IADD R161, R226, 0x1, -R161 ;  /* 0x00000001e2a17824 */ /* 0x000fca00078e0aa1 */
[----:B------:R-:W1:Y:S01]  /*52f0*/  I2F R75, R75 ;  /* 0x0000004b004b7306 */ /* 0x000e620000201400 */
[----:B---3--:R-:W-:Y:S01]  /*5300*/  IABS R111, R109 ;  /* 0x0000006d006f7213 */ /* 0x008fe20000000000 */
[----:B------:R-:W-:Y:S01]  /*5310*/  FFMA.FTZ R109, R71, -UR4, R47 ;  /* 0x80000004476d7c23 */ /* 0x000fe2000801002f */
[----:B------:R-:W-:Y:S01]  /*5320*/  IABS R161, R161 ;  /* 0x000000a100a17213 */ /* 0x000fe20000000000 */
[--C-:B------:R-:W-:Y:S02]  /*5330*/  IMAD.IADD R47, R216, 0x1, -R205.reuse ;  /* 0x00000001d82f7824 */ /* 0x100fe400078e0acd */
[----:B----4-:R-:W-:Y:S01]  /*5340*/  FFMA.FTZ R79, R79, -UR4, R90 ;  /* 0x800000044f4f7c23 */ /* 0x010fe2000801005a */
[----:B------:R-:W-:Y:S01]  /*5350*/  FSEL R90, R95, -INF , !P2 ;  /* 0xff8000005f5a7808 */ /* 0x000fe20005000000 */
[----:B------:R3:W4:Y:S01]  /*5360*/  I2F R98, R101 ;  /* 0x0000006500627306 */ /* 0x0007220000201400 */
[----:B------:R-:W-:Y:S01]  /*5370*/  IABS R47, R47 ;  /* 0x0000002f002f7213 */ /* 0x000fe20000000000 */
[----:B--2---:R-:W-:Y:S01]  /*5380*/  FFMA.FTZ R125, R125, -UR4, R42 ;  /* 0x800000047d7d7c23 */ /* 0x004fe2000801002a */
[----:B------:R-:W-:Y:S01]  /*5390*/  ISETP.GE.AND P2, PT, R163, UR11, PT ;  /* 0x0000000ba3007c0c */ /* 0x000fe2000bf46270 */
[----:B------:R-:W-:-:S02]  /*53a0*/  IMAD.IADD R42, R224, 0x1, -R205 ;  /* 0x00000001e02a7824 */ /* 0x000fc400078e0acd */
[----:B------:R-:W-:Y:S02]  /*53b0*/  IMAD.IADD R224, R224, 0x1, -R203 ;  /* 0x00000001e0e07824 */ /* 0x000fe400078e0acb */
[----:B------:R2:W5:Y:S01]  /*53c0*/  I2F R134, R53 ;  /* 0x0000003500867306 */ /* 0x0005620000201400 */
[----:B-1----:R-:W-:Y:S01]  /*53d0*/  FFMA.FTZ R38, R75, -UR4, R38 ;  /* 0x800000044b267c23 */ /* 0x002fe20008010026 */
[----:B------:R-:W-:Y:S01]  /*53e0*/  IABS R42, R42 ;  /* 0x0000002a002a7213 */ /* 0x000fe20000000000 */
[----:B------:R-:W-:Y:S01]  /*53f0*/  IMAD.IADD R75, R226, 0x1, -R167 ;  /* 0x00000001e24b7824 */ /* 0x000fe200078e0aa7 */
[----:B------:R-:W-:Y:S02]  /*5400*/  IABS R224, R224 ;  /* 0x000000e000e07213 */ /* 0x000fe40000000000 */
[----:B------:R-:W-:Y:S01]  /*5410*/  FSEL R229, R38, -INF , !P5 ;  /* 0xff80000026e57808 */ /* 0x000fe20006800000 */
[----:B---3--:R-:W-:Y:S01]  /*5420*/  IMAD.MOV.U32 R101, RZ, RZ, R36 ;  /* 0x000000ffff657224 */ /* 0x008fe200078e0024 */
[----:B------:R-:W-:Y:S01]  /*5430*/  IABS R36, R37 ;  /* 0x0000002500247213 */ /* 0x000fe20000000000 */
[----:B------:R-:W1:Y:S01]  /*5440*/  I2F R155, R155 ;  /* 0x0000009b009b7306 */ /* 0x000e620000201400 */
[----:B------:R-:W-:Y:S01]  /*5450*/  IABS R75, R75 ;  /* 0x0000004b004b7213 */ /* 0x000fe20000000000 */
[----:B----4-:R-:W-:Y:S01]  /*5460*/  FFMA.FTZ R85, R98, -UR4, R85 ;  /* 0x8000000462557c23 */ /* 0x010fe20008010055 */
[----:B------:R-:W-:Y:S01]  /*5470*/  FSEL R38, R113, -INF , !P5 ;  /* 0xff80000071267808 */ /* 0x000fe20006800000 */
[----:B------:R-:W-:Y:S01]  /*5480*/  IMAD.MOV.U32 R99, RZ, RZ, R36 ;  /* 0x000000ffff637224 */ /* 0x000fe200078e0024 */
[----:B------:R-:W-:Y:S01]  /*5490*/  FSEL R36, R156, -INF , !P4 ;  /* 0xff8000009c247808 */ /* 0x000fe20006000000 */
[----:B--2---:R-:W-:Y:S01]  /*54a0*/  FFMA.FTZ R53, R51, -UR4, R26 ;  /* 0x8000000433357c23 */ /* 0x004fe2000801001a */
[----:B------:R-:W-:Y:S01]  /*54b0*/  ISETP.GE.AND P5, PT, R211, UR11, PT ;  /* 0x0000000bd3007c0c */ /* 0x000fe2000bfa6270 */
[C---:B------:R-:W-:Y:S01]  /*54c0*/  IMAD.IADD R26, R216.reuse, 0x1, -R163 ;  /* 0x00000001d81a7824 */ /* 0x040fe200078e0aa3 */
[----:B------:R2:W3:Y:S01]  /*54d0*/  I2F R248, R46 ;  /* 0x0000002e00f87306 */ /* 0x0004e20000201400 */
[----:B------:R-:W-:-:S02]  /*54e0*/  IMAD.IADD R216, R216, 0x1, -R203 ;  /* 0x00000001d8d87824 */ /* 0x000fc400078e0acb */
[----:B------:R-:W-:Y:S01]  /*54f0*/  IMAD.IADD R163, R226, 0x1, -R163 ;  /* 0x00000001e2a37824 */ /* 0x000fe200078e0aa3 */
[----:B------:R-:W-:Y:S01]  /*5500*/  IABS R26, R26 ;  /* 0x0000001a001a7213 */ /* 0x000fe20000000000 */
[----:B-----5:R-:W-:Y:S01]  /*5510*/  FFMA.FTZ R81, R134, -UR4, R81 ;  /* 0x8000000486517c23 */ /* 0x020fe20008010051 */
[----:B------:R-:W-:Y:S01]  /*5520*/  IABS R158, R216 ;  /* 0x000000d8009e7213 */ /* 0x000fe20000000000 */
[----:B-1----:R-:W-:Y:S01]  /*5530*/  FFMA.FTZ R155, R155, -UR4, R8 ;  /* 0x800000049b9b7c23 */ /* 0x002fe20008010008 */
[----:B------:R-:W1:Y:S01]  /*5540*/  I2F R214, R214 ;  /* 0x000000d600d67306 */ /* 0x000e620000201400 */
[----:B------:R-:W-:Y:S02]  /*5550*/  IABS R163, R163 ;  /* 0x000000a300a37213 */ /* 0x000fe40000000000 */
[----:B------:R-:W-:Y:S02]  /*5560*/  IADD3 R216, R219, 0x400, RZ ;  /* 0x00000400dbd87810 */ /* 0x000fe40007ffe0ff */
[----:B--2---:R-:W-:-:S03]  /*5570*/  FSEL R46, R45, -INF , !P1 ;  /* 0xff8000002d2e7808 */ /* 0x004fc60004800000 */
[----:B------:R2:W4:Y:S01]  /*5580*/  I2F R107, R47 ;  /* 0x0000002f006b7306 */ /* 0x0005220000201400 */
[----:B------:R-:W-:Y:S01]  /*5590*/  FSEL R45, R109, -INF , !P1 ;  /* 0xff8000006d2d7808 */ /* 0x000fe20004800000 */
[----:B---3--:R-:W-:Y:S01]  /*55a0*/  FFMA.FTZ R248, R248, -UR4, R27 ;  /* 0x80000004f8f87c23 */ /* 0x008fe2000801001b */
[----:B------:R-:W-:-:S04]  /*55b0*/  ISETP.GE.AND P1, PT, R235, UR11, PT ;  /* 0x0000000beb007c0c */ /* 0x000fc8000bf26270 */
[----:B------:R-:W-:Y:S01]  /*55c0*/  FSEL R35, R53, -INF , !P1 ;  /* 0xff80000035237808 */ /* 0x000fe20004800000 */
[----:B------:R-:W3:Y:S01]  /*55d0*/  I2F R154, R154 ;  /* 0x0000009a009a7306 */ /* 0x000ee20000201400 */
[----:B------:R-:W-:Y:S01]  /*55e0*/  FSEL R94, R67, -INF , !P1 ;  /* 0xff800000435e7808 */ /* 0x000fe20004800000 */
[----:B-1----:R-:W-:Y:S01]  /*55f0*/  FFMA.FTZ R8, R214, -UR4, R9 ;  /* 0x80000004d6087c23 */ /* 0x002fe20008010009 */
[----:B------:R-:W-:Y:S02]  /*5600*/  FSEL R88, R79, -INF , !P1 ;  /* 0xff8000004f587808 */ /* 0x000fe40004800000 */
[----:B------:R-:W-:-:S03]  /*5610*/  IADD3 R214, R219, 0xc00, RZ ;  /* 0x00000c00dbd67810 */ /* 0x000fc60007ffe0ff */
[----:B------:R-:W1:Y:S01]  /*5620*/  I2F R71, R111 ;  /* 0x0000006f00477306 */ /* 0x000e620000201400 */
[----:B--2---:R-:W-:Y:S01]  /*5630*/  FSEL R47, R125, -INF , !P0 ;  /* 0xff8000007d2f7808 */ /* 0x004fe20004000000 */
[----:B----4-:R-:W-:Y:S01]  /*5640*/  FFMA.FTZ R107, R107, -UR4, R18 ;  /* 0x800000046b6b7c23 */ /* 0x010fe20008010012 */
[----:B------:R-:W-:-:S05]  /*5650*/  ISETP.GE.AND P0, PT, R233, UR11, PT ;  /* 0x0000000be9007c0c */ /* 0x000fca000bf06270 */
[----:B------:R-:W2:Y:S01]  /*5660*/  I2F R105, R105 ;  /* 0x0000006900697306 */ /* 0x000ea20000201400 */
[----:B---3--:R-:W-:-:S05]  /*5670*/  FFMA.FTZ R20, R154, -UR4, R25 ;  /* 0x800000049a147c23 */ /* 0x008fca0008010019 */
[----:B------:R-:W-:Y:S02]  /*5680*/  FSEL R20, R20, -INF , !P0 ;  /* 0xff80000014147808 */ /* 0x000fe40004000000 */
[----:B------:R-:W3:Y:S01]  /*5690*/  I2F R73, R73 ;  /* 0x0000004900497306 */ /* 0x000ee20000201400 */
[----:B-1----:R-:W-:-:S07]  /*56a0*/  FFMA.FTZ R71, R71, -UR4, R89 ;  /* 0x8000000447477c23 */ /* 0x002fce0008010059 */
[----:B------:R1:W-:Y:S01]  /*56b0*/  I2F R102, R29 ;  /* 0x0000001d00667306 */ /* 0x0003e20000201400 */
[----:B--2---:R-:W-:-:S07]  /*56c0*/  FFMA.FTZ R91, R105, -UR4, R91 ;  /* 0x80000004695b7c23 */ /* 0x004fce000801005b */
[----:B------:R-:W2:Y:S01]  /*56d0*/  I2F R212, R212 ;  /* 0x000000d400d47306 */ /* 0x000ea20000201400 */
[----:B---3--:R-:W-:Y:S01]  /*56e0*/  FFMA.FTZ R73, R73, -UR4, R12 ;  /* 0x8000000449497c23 */ /* 0x008fe2000801000c */
[----:B-1----:R-:W-:-:S06]  /*56f0*/  FSEL R29, R39, -INF , !P4 ;  /* 0xff800000271d7808 */ /* 0x002fcc0006000000 */
[----:B------:R-:W1:Y:S01]  /*5700*/  I2F R100, R100 ;  /* 0x0000006400647306 */ /* 0x000e620000201400 */
[----:B------:R-:W-:Y:S01]  /*5710*/  ISETP.GE.AND P4, PT, R167, UR11, PT ;  /* 0x0000000ba7007c0c */ /* 0x000fe2000bf86270 */
[----:B--2---:R-:W-:-:S06]  /*5720*/  FFMA.FTZ R12, R212, -UR4, R13 ;  /* 0x80000004d40c7c23 */ /* 0x004fcc000801000d */
[----:B------:R-:W2:Y:S01]  /*5730*/  I2F R39, R99 ;  /* 0x0000006300277306 */ /* 0x000ea20000201400 */
[----:B------:R-:W-:Y:S02]  /*5740*/  IADD3 R212, R219, 0x1400, RZ ;  /* 0x00001400dbd47810 */ /* 0x000fe40007ffe0ff */
[----:B------:R-:W-:-:S05]  /*5750*/  FSEL R12, R12, -INF , !P3 ;  /* 0xff8000000c0c7808 */ /* 0x000fca0005800000 */
[----:B------:R3:W4:Y:S01]  /*5760*/  I2F R51, R26 ;  /* 0x0000001a00337306 */ /* 0x0007220000201400 */
[----:B-1----:R-:W-:Y:S01]  /*5770*/  FFMA.FTZ R31, R100, -UR4, R19 ;  /* 0x80000004641f7c23 */ /* 0x002fe20008010013 */
[----:B------:R-:W-:-:S04]  /*5780*/  FSEL R19, R71, -INF , !P0 ;  /* 0xff80000047137808 */ /* 0x000fc80004000000 */
[----:B------:R-:W-:Y:S02]  /*5790*/  FSEL R31, R31, -INF , !P5 ;  /* 0xff8000001f1f7808 */ /* 0x000fe40006800000 */
[----:B------:R-:W1:Y:S01]  /*57a0*/  I2F R123, R123 ;  /* 0x0000007b007b7306 */ /* 0x000e620000201400 */
[----:B--2---:R-:W-:Y:S01]  /*57b0*/  FFMA.FTZ R13, R39, -UR4, R80 ;  /* 0x80000004270d7c23 */ /* 0x004fe20008010050 */
[----:B------:R-:W-:Y:S02]  /*57c0*/  FSEL R39, R248, -INF , !P0 ;  /* 0xff800000f8277808 */ /* 0x000fe40004000000 */
[----:B------:R-:W-:Y:S02]  /*57d0*/  FSEL R248, R91, -INF , !P0 ;  /* 0xff8000005bf87808 */ /* 0x000fe40004000000 */
[----:B------:R-:W-:Y:S02]  /*57e0*/  PLOP3.LUT P0, PT, PT, PT, UP0, 0x80, 0x0 ;  /* 0x000000000000781c */ /* 0x000fe40003f0f008 */
[----:B---3--:R-:W-:Y:S01]  /*57f0*/  FSEL R26, R159, -INF , !P1 ;  /* 0xff8000009f1a7808 */ /* 0x008fe20004800000 */
[----:B------:R-:W2:Y:S01]  /*5800*/  I2F R77, R77 ;  /* 0x0000004d004d7306 */ /* 0x000ea20000201400 */
[----:B------:R-:W-:Y:S01]  /*5810*/  ISETP.GE.AND P1, PT, R203, UR11, PT ;  /* 0x0000000bcb007c0c */ /* 0x000fe2000bf26270 */
[----:B------:R-:W-:Y:S01]  /*5820*/  IMAD.IADD R203, R226, 0x1, -R203 ;  /* 0x00000001e2cb7824 */ /* 0x000fe200078e0acb */
[----:B------:R-:W-:Y:S01]  /*5830*/  FSEL R13, R13, -INF , !P4 ;  /* 0xff8000000d0d7808 */ /* 0x000fe20006000000 */
[----:B----4-:R-:W-:Y:S01]  /*5840*/  FFMA.FTZ R23, R51, -UR4, R10 ;  /* 0x8000000433177c23 */ /* 0x010fe2000801000a */
[----:B------:R-:W-:-:S02]  /*5850*/  FSEL R10, R155, -INF , !P2 ;  /* 0xff8000009b0a7808 */ /* 0x000fc40005000000 */
[----:B------:R-:W-:Y:S01]  /*5860*/  IABS R203, R203 ;  /* 0x000000cb00cb7213 */ /* 0x000fe20000000000 */
[----:B------:R3:W4:Y:S01]  /*5870*/  I2F R109, R42 ;  /* 0x0000002a006d7306 */ /* 0x0007220000201400 */
[----:B-1----:R-:W-:Y:S01]  /*5880*/  FFMA.FTZ R103, R123, -UR4, R103 ;  /* 0x800000047b677c23 */ /* 0x002fe20008010067 */
[----:B------:R-:W-:Y:S02]  /*5890*/  FSEL R23, R23, -INF , !P2 ;  /* 0xff80000017177808 */ /* 0x000fe40005000000 */
[----:B------:R-:W-:Y:S02]  /*58a0*/  FSEL R8, R8, -INF , !P1 ;  /* 0xff80000008087808 */ /* 0x000fe40004800000 */
[----:B------:R-:W-:Y:S02]  /*58b0*/  FSEL R140, R103, -INF , !P6 ;  /* 0xff800000678c7808 */ /* 0x000fe40007000000 */
[----:B------:R-:W1:Y:S01]  /*58c0*/  I2F R43, R43 ;  /* 0x0000002b002b7306 */ /* 0x000e620000201400 */
[----:B--2---:R-:W-:-:S02]  /*58d0*/  FFMA.FTZ R77, R77, -UR4, R16 ;  /* 0x800000044d4d7c23 */ /* 0x004fc40008010010 */
[----:B------:R-:W-:-:S05]  /*58e0*/  FFMA.FTZ R16, R210, -UR4, R17 ;  /* 0x80000004d2107c23 */ /* 0x000fca0008010011 */
[----:B------:R-:W2:Y:S01]  /*58f0*/  I2F R22, R224 ;  /* 0x000000e000167306 */ /* 0x000ea20000201400 */
[----:B---3--:R-:W-:Y:S01]  /*5900*/  FSEL R42, R41, -INF , !P6 ;  /* 0xff800000292a7808 */ /* 0x008fe20007000000 */
[----:B----4-:R-:W-:Y:S01]  /*5910*/  FFMA.FTZ R17, R109, -UR4, R84 ;  /* 0x800000046d117c23 */ /* 0x010fe20008010054 */
[----:B------:R-:W-:Y:S01]  /*5920*/  FSEL R41, R119, -INF , !P6 ;  /* 0xff80000077297808 */ /* 0x000fe20007000000 */
[----:B------:R-:W-:Y:S01]  /*5930*/  FFMA.FTZ R84, R102, -UR4, R87 ;  /* 0x8000000466547c23 */ /* 0x000fe20008010057 */
[----:B------:R-:W-:Y:S02]  /*5940*/  ISETP.GE.AND P6, PT, R205, UR11, PT ;  /* 0x0000000bcd007c0c */ /* 0x000fe4000bfc6270 */
[----:B------:R-:W-:Y:S01]  /*5950*/  FSEL R16, R16, -INF , !P5 ;  /* 0xff80000010107808 */ /* 0x000fe20006800000 */
[----:B------:R-:W3:Y:S01]  /*5960*/  I2F R37, R101 ;  /* 0x0000006500257306 */ /* 0x000ee20000201400 */
[----:B-1----:R-:W-:Y:S01]  /*5970*/  FFMA.FTZ R86, R43, -UR4, R86 ;  /* 0x800000042b567c23 */ /* 0x002fe20008010056 */
[----:B------:R-:W-:-:S02]  /*5980*/  FSEL R17, R17, -INF , !P6 ;  /* 0xff80000011117808 */ /* 0x000fc40007000000 */
[----:B------:R-:W-:Y:S02]  /*5990*/  FSEL R84, R84, -INF , !P5 ;  /* 0xff80000054547808 */ /* 0x000fe40006800000 */
[----:B------:R-:W-:Y:S02]  /*59a0*/  FSEL R86, R86, -INF , !P6 ;  /* 0xff80000056567808 */ /* 0x000fe40007000000 */
[----:B------:R-:W1:Y:S01]  /*59b0*/  I2F R75, R75 ;  /* 0x0000004b004b7306 */ /* 0x000e620000201400 */
[----:B--2---:R-:W-:-:S05]  /*59c0*/  FFMA.FTZ R22, R22, -UR4, R169 ;  /* 0x8000000416167c23 */ /* 0x004fca00080100a9 */
[----:B------:R-:W-:Y:S02]  /*59d0*/  FSEL R250, R22, -INF , !P1 ;  /* 0xff80000016fa7808 */ /* 0x000fe40004800000 */
[----:B------:R-:W2:Y:S01]  /*59e0*/  I2F R142, R97 ;  /* 0x00000061008e7306 */ /* 0x000ea20000201400 */
[----:B---3--:R-:W-:Y:S01]  /*59f0*/  FFMA.FTZ R27, R37, -UR4, R14 ;  /* 0x80000004251b7c23 */ /* 0x008fe2000801000e */
[----:B------:R-:W-:Y:S02]  /*5a00*/  FSEL R37, R107, -INF , !P6 ;  /* 0xff8000006b257808 */ /* 0x000fe40007000000 */
[----:B------:R-:W-:Y:S02]  /*5a10*/  FSEL R14, R73, -INF , !P4 ;  /* 0xff800000490e7808 */ /* 0x000fe40006000000 */
[----:B------:R-:W-:Y:S02]  /*5a20*/  FSEL R27, R27, -INF , !P4 ;  /* 0xff8000001b1b7808 */ /* 0x000fe40006000000 */
[----:B------:R-:W3:Y:S01]  /*5a30*/  I2F R156, R161 ;  /* 0x000000a1009c7306 */ /* 0x000ee20000201400 */
[----:B-1----:R-:W-:-:S05]  /*5a40*/  FFMA.FTZ R82, R75, -UR4, R82 ;  /* 0x800000044b527c23 */ /* 0x002fca0008010052 */
[----:B------:R-:W-:Y:S02]  /*5a50*/  FSEL R82, R82, -INF , !P4 ;  /* 0xff80000052527808 */ /* 0x000fe40006000000 */
[----:B------:R-:W1:Y:S01]  /*5a60*/  I2F R158, R158 ;  /* 0x0000009e009e7306 */ /* 0x000e620000201400 */
[----:B--2---:R-:W-:Y:S01]  /*5a70*/  FFMA.FTZ R25, R142, -UR4, R15 ;  /* 0x800000048e197c23 */ /* 0x004fe2000801000f */
[----:B------:R-:W-:-:S04]  /*5a80*/  FSEL R15, R85, -INF , !P5 ;  /* 0xff800000550f7808 */ /* 0x000fc80006800000 */
[----:B------:R-:W-:Y:S02]  /*5a90*/  FSEL R25, R25, -INF , !P3 ;  /* 0xff80000019197808 */ /* 0x000fe40005800000 */
[----:B------:R-:W2:Y:S01]  /*5aa0*/  I2F R53, R55 ;  /* 0x0000003700357306 */ /* 0x000ea20000201400 */
[----:B---3--:R-:W-:-:S05]  /*5ab0*/  FFMA.FTZ R80, R156, -UR4, R83 ;  /* 0x800000049c507c23 */ /* 0x008fca0008010053 */
[----:B------:R-:W-:Y:S02]  /*5ac0*/  FSEL R80, R80, -INF , !P3 ;  /* 0xff80000050507808 */ /* 0x000fe40005800000 */
[----:B------:R-:W3:Y:S01]  /*5ad0*/  I2F R9, R163 ;  /* 0x000000a300097306 */ /* 0x000ee20000201400 */
[----:B-1----:R-:W-:Y:S01]  /*5ae0*/  FFMA.FTZ R21, R158, -UR4, R11 ;  /* 0x800000049e157c23 */ /* 0x002fe2000801000b */
[----:B------:R-:W-:-:S04]  /*5af0*/  FSEL R11, R81, -INF , !P3 ;  /* 0xff800000510b7808 */ /* 0x000fc80005800000 */
[----:B------:R-:W-:Y:S02]  /*5b00*/  FSEL R21, R21, -INF , !P1 ;  /* 0xff80000015157808 */ /* 0x000fe40004800000 */
[----:B------:R-:W1:Y:S01]  /*5b10*/  I2F R18, R203 ;  /* 0x000000cb00127306 */ /* 0x000e620000201400 */
[----:B--2---:R-:W-:Y:S02]  /*5b20*/  FFMA.FTZ R53, R53, -UR4, R168 ;  /* 0x8000000435357c23 */ /* 0x004fe400080100a8 */
[----:B---3--:R-:W-:Y:S01]  /*5b30*/  FFMA.FTZ R30, R9, -UR4, R170 ;  /* 0x80000004091e7c23 */ /* 0x008fe200080100aa */
[----:B------:R-:W-:Y:S02]  /*5b40*/  IADD3 R170, R219, 0x1c00, RZ ;  /* 0x00001c00dbaa7810 */ /* 0x000fe40007ffe0ff */
[----:B------:R-:W-:Y:S02]  /*5b50*/  FSEL R9, R53, -INF , !P2 ;  /* 0xff80000035097808 */ /* 0x000fe40005000000 */
[----:B------:R-:W-:Y:S01]  /*5b60*/  FSEL R30, R30, -INF , !P2 ;  /* 0xff8000001e1e7808 */ /* 0x000fe20005000000 */
[----:B-1----:R-:W-:Y:S01]  /*5b70*/  FFMA.FTZ R43, R18, -UR4, R171 ;  /* 0x80000004122b7c23 */ /* 0x002fe200080100ab */
[----:B------:R-:W-:-:S02]  /*5b80*/  IADD3 R171, R219, 0x1800, RZ ;  /* 0x00001800dbab7810 */ /* 0x000fc40007ffe0ff */
[----:B------:R-:W-:Y:S02]  /*5b90*/  FSEL R18, R77, -INF , !P6 ;  /* 0xff8000004d127808 */ /* 0x000fe40007000000 */
[----:B------:R-:W-:Y:S01]  /*5ba0*/  FSEL R22, R43, -INF , !P1 ;  /* 0xff8000002b167808 */ /* 0x000fe20004800000 */
[----:B------:R-:W-:Y:S06]  /*5bb0*/  BAR.SYNC.DEFER_BLOCKING 0x0 ;  /* 0x0000000000007b1d */ /* 0x000fec0000010000 */
[----:B------:R-:W-:Y:S05]  /*5bc0*/  @!P0 BRA `(.L_x_652) ;  /* 0x0000036000008947 */ /* 0x000fea0003800000 */
[----:B------:R-:W2:Y:S04]  /*5bd0*/  LDL.64 R232, [R1+0x1b8] ;  /* 0x0001b80001e87983 */ /* 0x000ea80000100a00 */
[----:B------:R-:W3:Y:S04]  /*5be0*/  LDL.64 R164, [R1+0x1a8] ;  /* 0x0001a80001a47983 */ /* 0x000ee80000100a00 */
[----:B------:R-:W4:Y:S01]  /*5bf0*/  LDL R237, [R1+0x18c] ;  /* 0x00018c0001ed7983 */ /* 0x000f220000100800 */
[----:B------:R-:W-:-:S04]  /*5c00*/  ULEA.HI.SX32 UR6, UR20, 0xfffffffe, 0x19 ;  /* 0xfffffffe14067891 */ /* 0x000fc8000f8fca3f */
[----:B------:R-:W-:Y:S02]  /*5c10*/  USHF.R.S32.HI UR5, URZ, 0x1f, UR6 ;  /* 0x0000001f3f057899 */ /* 0x000fe40008011406 */
[----:B------:R-:W-:Y:S01]  /*5c20*/  IMAD R100, R3, UR6, RZ ;  /* 0x0000000603647c24 */ /* 0x000fe2000f8e02ff */
[----:B------:R-:W-:Y:S01]  /*5c30*/  BSSY B0, `(.L_x_653) ;  /* 0x000002e000007945 */ /* 0x000fe20003800000 */
[----:B--2---:R-:W-:Y:S01]  /*5c40*/  ISETP.GE.AND P1, PT, R232, c[0x0][0x220], PT ;  /* 0x00008800e8007a0c */ /* 0x004fe20003f26270 */
[----:B---3--:R-:W-:-:S04]  /*5c50*/  IMAD.WIDE.U32 R98, R177, UR6, R164 ;  /* 0x00000006b1627c25 */ /* 0x008fc8000f8e00a4 */
[----:B------:R-:W-:-:S04]  /*5c60*/  IMAD R177, R177, UR5, R100 ;  /* 0x00000005b1b17c24 */ /* 0x000fc8000f8e0264 */
[----:B------:R-:W-:-:S04]  /*5c70*/  IMAD.IADD R103, R99, 0x1, R177 ;  /* 0x0000000163677824 */ /* 0x000fc800078e02b1 */
[-C--:B------:R-:W-:Y:S01]  /*5c80*/  @!P1 IADD3 R180, P2, R180, R98.reuse, RZ ;  /* 0x00000062b4b49210 */ /* 0x080fe20007f5e0ff */
[----:B------:R-:W-:Y:S01]  /*5c90*/  @!P1 IMAD.MOV.U32 R3, RZ, RZ, c[0x0][0x19c] ;  /* 0x00006700ff039624 */ /* 0x000fe200078e00ff */
[----:B------:R-:W-:Y:S02]  /*5ca0*/  @!P1 LEA R43, P3, R2, R98, 0x6 ;  /* 0x00000062022b9211 */ /* 0x000fe400078630ff */
[----:B------:R-:W-:Y:S01]  /*5cb0*/  @!P1 LEA R142, P5, R98, c[0x0][0x168], 0x1 ;  /* 0x00005a00628e9a11 */ /* 0x000fe200078a08ff */
[----:B------:R-:W-:Y:S01]  /*5cc0*/  @!P1 IMAD.X R179, R179, 0x1, R103, P2 ;  /* 0x00000001b3b39824 */ /* 0x000fe200010e0667 */
[----:B------:R-:W-:Y:S02]  /*5cd0*/  @!P1 LEA R134, P4, R180, c[0x0][0x168], 0x1 ;  /* 0x00005a00b4869a11 */ /* 0x000fe400078808ff */
[----:B------:R-:W-:Y:S02]  /*5ce0*/  @!P1 LEA R154, P2, R43, c[0x0][0x168], 0x1 ;  /* 0x00005a002b9a9a11 */ /* 0x000fe400078408ff */
[----:B------:R-:W-:-:S02]  /*5cf0*/  @!P1 LEA.HI.X R100, R2, R103, R3, 0x6, P3 ;  /* 0x0000006702649211 */ /* 0x000fc400018f3403 */
[----:B------:R-:W-:Y:S01]  /*5d00*/  @!P1 LEA.HI.X R143, R98, c[0x0][0x16c], R103, 0x1, P5 ;  /* 0x00005b00628f9a11 */ /* 0x000fe200028f0c67 */
[----:B----4-:R1:W-:Y:S01]  /*5d10*/  @P1 STS [R237+0x2000], RZ ;  /* 0x002000ffed001388 */ /* 0x0103e20000000800 */
[----:B------:R-:W-:Y:S02]  /*5d20*/  @!P1 LEA.HI.X R135, R180, c[0x0][0x16c], R179, 0x1, P4 ;  /* 0x00005b00b4879a11 */ /* 0x000fe400020f0cb3 */
[----:B------:R-:W-:Y:S01]  /*5d30*/  @!P1 LEA.HI.X R155, R43, c[0x0][0x16c], R100, 0x1, P2 ;  /* 0x00005b002b9b9a11 */ /* 0x000fe200010f0c64 */
        /* <DEDUP_REMOVED lines=29> */
.L_x_654:
[----:B------:R-:W-:Y:S05]  /*5f10*/  BSYNC B0 ;  /* 0x0000000000007941 */ /* 0x000fea0003800000 */
.L_x_653:
[----:B------:R-:W0:Y:S02]  /*5f20*/  LDGDEPBAR ;  /* 0x00000000000079af */ /* 0x000e240000000000 */
.L_x_652:
[----:B------:R-:W-:Y:S01]  /*5f30*/  IMAD.U32 R102, RZ, RZ, UR9 ;  /* 0x00000009ff667e24 */ /* 0x000fe2000f8e00ff */
[----:B------:R-:W-:Y:S01]  /*5f40*/  USHF.L.U32 UR6, UR24, 0x2, URZ ;  /* 0x0000000218067899 */ /* 0x000fe2000800063f */
[----:B-1----:R-:W-:Y:S01]  /*5f50*/  IMAD.WIDE.U32 R134, R6, -0x2daee0ad, RZ ;  /* 0xd2511f5306867825 */ /* 0x002fe200078e00ff */
[----:B------:R-:W-:Y:S01]  /*5f60*/  LOP3.LUT R100, R0, UR18, RZ, 0x3c, !PT ;  /* 0x0000001200647c12 */ /* 0x000fe2000f8e3cff */
[----:B------:R-:W-:Y:S01]  /*5f70*/  STL [R1+0x2f8], R43 ;  /* 0x0002f82b01007387 */ /* 0x000fe20000100800 */
[----:B------:R-:W-:Y:S01]  /*5f80*/  ULOP3.LUT UR5, UR6, UR19, URZ, 0x3c, !UPT ;  /* 0x0000001306057292 */ /* 0x000fe2000f8e3c3f */
[----:B------:R-:W-:Y:S01]  /*5f90*/  IMAD R102, R102, 0x8, R181 ;  /* 0x0000000866667824 */ /* 0x000fe200078e02b5 */
[----:B------:R-:W-:Y:S01]  /*5fa0*/  UIADD3 UR27, UR19, -0x4498517b, URZ ;  /* 0xbb67ae85131b7890 */ /* 0x000fe2000fffe03f */
[----:B------:R-:W-:Y:S01]  /*5fb0*/  STL [R1+0x244], R218 ;  /* 0x000244da01007387 */ /* 0x000fe20000100800 */
[----:B------:R-:W-:Y:S01]  /*5fc0*/  UIADD3 UR28, UR18, -0x61c88647, URZ ;  /* 0x9e3779b9121c7890 */ /* 0x000fe2000fffe03f */
[----:B------:R-:W-:Y:S01]  /*5fd0*/  IMAD.WIDE.U32 R154, R102, -0x326172a9, RZ ;  /* 0xcd9e8d57669a7825 */ /* 0x000fe200078e00ff */
[----:B--2---:R-:W-:Y:S01]  /*5fe0*/  LOP3.LUT R98, R135, UR5, RZ, 0x3c, !PT ;  /* 0x0000000587627c12 */ /* 0x004fe2000f8e3cff */
[----:B------:R-:W-:Y:S01]  /*5ff0*/  STL [R1+0x240], R178 ;  /* 0x000240b201007387 */ /* 0x000fe20000100800 */
[----:B------:R-:W-:Y:S01]  /*6000*/  UIADD3 UR26, UR18, 0x3c6ef372, URZ ;  /* 0x3c6ef372121a7890 */ /* 0x000fe2000fffe03f */
[----:B------:R-:W-:Y:S01]  /*6010*/  FMNMX.FTZ R111, R148, R61, !PT ;  /* 0x0000003d946f7209 */ /* 0x000fe20007810000 */
[----:B------:R-:W-:Y:S01]  /*6020*/  UIADD3 UR25, UR19, 0x76cf5d0a, URZ ;  /* 0x76cf5d0a13197890 */ /* 0x000fe2000fffe03f */
[----:B------:R-:W-:Y:S01]  /*6030*/  LOP3.LUT R156, R155, R100, RZ, 0x3c, !PT ;  /* 0x000000649b9c7212 */ /* 0x000fe200078e3cff */
[----:B------:R-:W-:Y:S01]  /*6040*/  STL [R1+0x23c], R4 ;  /* 0x00023c0401007387 */ /* 0x000fe20000100800 */
[----:B------:R-:W-:Y:S01]  /*6050*/  IMAD.WIDE.U32 R98, R98, -0x326172a9, RZ ;  /* 0xcd9e8d5762627825 */ /* 0x000fe200078e00ff */
[----:B------:R-:W-:Y:S01]  /*6060*/  UIADD3 UR23, UR19, 0x32370b8f, URZ ;  /* 0x32370b8f13177890 */ /* 0x000fe2000fffe03f */
[----:B------:R-:W-:Y:S01]  /*6070*/  FMNMX.FTZ R111, R130, R111, !PT ;  /* 0x0000006f826f7209 */ /* 0x000fe20007810000 */
[----:B------:R-:W-:Y:S01]  /*6080*/  STL [R1+0x238], R5 ;  /* 0x0002380501007387 */ /* 0x000fe20000100800 */
[----:B------:R-:W-:Y:S01]  /*6090*/  IMAD.WIDE.U32 R156, R156, -0x2daee0ad, RZ ;  /* 0xd2511f539c9c7825 */ /* 0x000fe200078e00ff */
[----:B------:R-:W-:Y:S01]  /*60a0*/  LOP3.LUT R2, R99, UR28, R154, 0x96, !PT ;  /* 0x0000001c63027c12 */ /* 0x000fe2000f8e969a */
[----:B------:R-:W-:Y:S01]  /*60b0*/  UIADD3 UR24, UR18, -0x255992d5, URZ ;  /* 0xdaa66d2b12187890 */ /* 0x000fe2000fffe03f */
[----:B------:R-:W-:Y:S01]  /*60c0*/  STL [R1+0x234], R222 ;  /* 0x000234de01007387 */ /* 0x000fe20000100800 */
[----:B------:R-:W-:Y:S01]  /*60d0*/  UIADD3 UR14, UR19, -0x126145ec, URZ ;  /* 0xed9eba14130e7890 */ /* 0x000fe2000fffe03f */
[----:B------:R-:W-:Y:S01]  /*60e0*/  LOP3.LUT R0, R157, UR27, R134, 0x96, !PT ;  /* 0x0000001b9d007c12 */ /* 0x000fe2000f8e9686 */
[----:B------:R-:W-:Y:S01]  /*60f0*/  UIADD3 UR13, UR18, 0x1715609d, URZ ;  /* 0x1715609d120d7890 */ /* 0x000fe2000fffe03f */
[----:B------:R-:W-:Y:S01]  /*6100*/  STL [R1+0x230], R219 ;  /* 0x000230db01007387 */ /* 0x000fe20000100800 */
[----:B------:R-:W-:Y:S01]  /*6110*/  FMNMX.FTZ R111, R124, R111, !PT ;  /* 0x0000006f7c6f7209 */ /* 0x000fe20007810000 */
[----:B------:R-:W-:Y:S01]  /*6120*/  UIADD3 UR21, UR18, 0x78dde6e4, URZ ;  /* 0x78dde6e412157890 */ /* 0x000fe2000fffe03f */
[----:B------:R-:W-:Y:S01]  /*6130*/  FMNMX.FTZ R109, R78, R204, !PT ;  /* 0x000000cc4e6d7209 */ /* 0x000fe20007810000 */
[----:B------:R-:W-:Y:S01]  /*6140*/  STL.64 [R1+0x2d8], R218 ;  /* 0x0002d8da01007387 */ /* 0x000fe20000100a00 */
[----:B------:R-:W-:Y:S01]  /*6150*/  FMNMX.FTZ R111, R206, R111, !PT ;  /* 0x0000006fce6f7209 */ /* 0x000fe20007810000 */
[----:B------:R-:W-:Y:S01]  /*6160*/  UIADD3 UR5, UR19, -0x56f99767, URZ ;  /* 0xa906689913057890 */ /* 0x000fe2000fffe03f */
        /* <DEDUP_REMOVED lines=9> */
[----:B------:R1:W-:Y:S01]  /*6200*/  STL.64 [R1+0x220], R220 ;  /* 0x000220dc01007387 */ /* 0x0003e20000100a00 */
[----:B------:R-:W-:-:S02]  /*6210*/  FMNMX.FTZ R111, R122, R111, !PT ;  /* 0x0000006f7a6f7209 */ /* 0x000fc40007810000 */
[----:B------:R-:W-:Y:S01]  /*6220*/  FMNMX.FTZ R109, R136, R109, !PT ;  /* 0x0000006d886d7209 */ /* 0x000fe20007810000 */
[----:B------:R-:W-:Y:S01]  /*6230*/  STL.64 [R1+0x218], R214 ;  /* 0x000218d601007387 */ /* 0x000fe20000100a00 */
[----:B------:R-:W-:Y:S02]  /*6240*/  FMNMX.FTZ R111, R160, R111, !PT ;  /* 0x0000006fa06f7209 */ /* 0x000fe40007810000 */
[----:B------:R-:W-:Y:S01]  /*6250*/  FMNMX.FTZ R109, R138, R109, !PT ;  /* 0x0000006d8a6d7209 */ /* 0x000fe20007810000 */
[----:B------:R-:W-:Y:S01]  /*6260*/  STL.64 [R1+0x210], R212 ;  /* 0x000210d401007387 */ /* 0x000fe20000100a00 */
[----:B------:R-:W-:Y:S02]  /*6270*/  FMNMX.FTZ R111, R116, R111, !PT ;  /* 0x0000006f746f7209 */ /* 0x000fe40007810000 */
[----:B------:R-:W-:Y:S01]  /*6280*/  FMNMX.FTZ R109, R120, R109, !PT ;  /* 0x0000006d786d7209 */ /* 0x000fe20007810000 */
[----:B------:R-:W-:Y:S01]  /*6290*/  STL.64 [R1+0x208], R170 ;  /* 0x000208aa01007387 */ /* 0x000fe20000100a00 */
[----:B------:R-:W-:-:S02]  /*62a0*/  FMNMX.FTZ R111, R118, R111, !PT ;  /* 0x0000006f766f7209 */ /* 0x000fc40007810000 */
[----:B------:R-:W-:Y:S01]  /*62b0*/  FMNMX.FTZ R109, R198, R109, !PT ;  /* 0x0000006dc66d7209 */ /* 0x000fe20007810000 */
[----:B------:R-:W-:Y:S01]  /*62c0*/  STL.64 [R1+0x2b0], R6 ;  /* 0x0002b00601007387 */ /* 0x000fe20000100a00 */
[----:B------:R-:W-:Y:S02]  /*62d0*/  FMNMX.FTZ R111, R162, R111, !PT ;  /* 0x0000006fa26f7209 */ /* 0x000fe40007810000 */
[----:B------:R-:W-:Y:S01]  /*62e0*/  FMNMX.FTZ R109, R196, R109, !PT ;  /* 0x0000006dc46d7209 */ /* 0x000fe20007810000 */
[----:B------:R2:W-:Y:S01]  /*62f0*/  STL.64 [R1+0x2b8], R102 ;  /* 0x0002b86601007387 */ /* 0x0005e20000100a00 */
[----:B------:R-:W-:Y:S02]  /*6300*/  FMNMX.FTZ R111, R202, R111, !PT ;  /* 0x0000006fca6f7209 */ /* 0x000fe40007810000 */
[----:B------:R-:W-:Y:S01]  /*6310*/  FMNMX.FTZ R109, R194, R109, !PT ;  /* 0x0000006dc26d7209 */ /* 0x000fe20007810000 */
[----:B------:R-:W-:Y:S01]  /*6320*/  STL.64 [R1+0x2e0], R100 ;  /* 0x0002e06401007387 */ /* 0x000fe20000100a00 */
[----:B------:R-:W-:Y:S01]  /*6330*/  FMNMX.FTZ R111, R208, R111, !PT ;  /* 0x0000006fd06f7209 */ /* 0x000fe20007810000 */
[----:B-1----:R-:W-:Y:S01]  /*6340*/  IMAD.WIDE.U32 R220, R2, -0x2daee0ad, RZ ;  /* 0xd2511f5302dc7825 */ /* 0x002fe200078e00ff */
        /* <DEDUP_REMOVED lines=10> */
[----:B--2---:R-:W-:Y:S01]  /*63f0*/  IMAD.WIDE.U32 R102, R0, -0x326172a9, RZ ;  /* 0xcd9e8d5700667825 */ /* 0x004fe200078e00ff */
[----:B------:R-:W-:Y:S02]  /*6400*/  LOP3.LUT R0, R221, UR25, R156, 0x96, !PT ;  /* 0x00000019dd007c12 */ /* 0x000fe4000f8e969c */
[----:B------:R-:W-:Y:S02]  /*6410*/  FMNMX.FTZ R109, R104, R109, !PT ;  /* 0x0000006d686d7209 */ /* 0x000fe40007810000 */
[----:B------:R-:W-:Y:S01]  /*6420*/  LOP3.LUT R2, R103, UR26, R98, 0x96, !PT ;  /* 0x0000001a67027c12 */ /* 0x000fe2000f8e9662 */
[----:B------:R-:W-:Y:S01]  /*6430*/  IMAD.WIDE.U32 R244, R0, -0x326172a9, RZ ;  /* 0xcd9e8d5700f47825 */ /* 0x000fe200078e00ff */
[----:B------:R-:W-:Y:S01]  /*6440*/  FMNMX.FTZ R111, R184, R111, !PT ;  /* 0x0000006fb86f7209 */ /* 0x000fe20007810000 */
[----:B------:R-:W-:Y:S01]  /*6450*/  STL.64 [R1+0x88], R102 ;  /* 0x0000886601007387 */ /* 0x000fe20000100a00 */
[----:B------:R-:W-:Y:S01]  /*6460*/  FMNMX.FTZ R109, R112, R109, !PT ;  /* 0x0000006d706d7209 */ /* 0x000fe20007810000 */
[----:B------:R-:W-:Y:S01]  /*6470*/  IMAD.WIDE.U32 R164, R2, -0x2daee0ad, RZ ;  /* 0xd2511f5302a47825 */ /* 0x000fe200078e00ff */
[----:B------:R-:W-:Y:S01]  /*6480*/  LOP3.LUT R2, R245, UR24, R102, 0x96, !PT ;  /* 0x00000018f5027c12 */ /* 0x000fe2000f8e9666 */
[----:B------:R-:W-:Y:S01]  /*6490*/  STL.64 [R1+0x2f0], R98 ;  /* 0x0002f06201007387 */ /* 0x000fe20000100a00 */
[----:B------:R-:W-:-:S02]  /*64a0*/  FMNMX.FTZ R111, R186, R111, !PT ;  /* 0x0000006fba6f7209 */ /* 0x000fc40007810000 */
[----:B------:R-:W-:Y:S01]  /*64b0*/  LOP3.LUT R0, R165, UR23, R220, 0x96, !PT ;  /* 0x00000017a5007c12 */ /* 0x000fe2000f8e96dc */
[----:B------:R-:W-:Y:S01]  /*64c0*/  IMAD.WIDE.U32 R210, R2, -0x2daee0ad, RZ ;  /* 0xd2511f5302d27825 */ /* 0x000fe200078e00ff */
[----:B------:R-:W-:Y:S01]  /*64d0*/  FMNMX.FTZ R109, R114, R109, !PT ;  /* 0x0000006d726d7209 */ /* 0x000fe20007810000 */
[----:B------:R-:W-:Y:S01]  /*64e0*/  STL.64 [R1+0x248], R220 ;  /* 0x000248dc01007387 */ /* 0x000fe20000100a00 */
[----:B------:R-:W-:Y:S01]  /*64f0*/  FMNMX.FTZ R111, R146, R111, !PT ;  /* 0x0000006f926f7209 */ /* 0x000fe20007810000 */
[----:B------:R-:W-:Y:S01]  /*6500*/  IMAD.WIDE.U32 R158, R0, -0x326172a9, RZ ;  /* 0xcd9e8d57009e7825 */ /* 0x000fe200078e00ff */
[----:B------:R-:W-:Y:S02]  /*6510*/  FMNMX.FTZ R0, R65, R174, !PT ;  /* 0x000000ae41007209 */ /* 0x000fe40007810000 */
[----:B------:R-:W-:Y:S02]  /*6520*/  LOP3.LUT R2, R211, UR14, R164, 0x96, !PT ;  /* 0x0000000ed3027c12 */ /* 0x000fe4000f8e96a4 */
[----:B------:R-:W-:-:S02]  /*6530*/  FMNMX.FTZ R0, R69, R0, !PT ;  /* 0x0000000045007209 */ /* 0x000fc40007810000 */
[----:B------:R-:W-:Y:S01]  /*6540*/  FMNMX.FTZ R109, R140, R109, !PT ;  /* 0x0000006d8c6d7209 */ /* 0x000fe20007810000 */
[----:B------:R-:W-:Y:S01]  /*6550*/  IMAD.WIDE.U32 R2, R2, -0x326172a9, RZ ;  /* 0xcd9e8d5702027825 */ /* 0x000fe200078e00ff */
[----:B------:R-:W-:Y:S02]  /*6560*/  FMNMX.FTZ R0, R247, R0, !PT ;  /* 0x00000000f7007209 */ /* 0x000fe40007810000 */
[----:B------:R-:W-:Y:S02]  /*6570*/  FMNMX.FTZ R111, R92, R111, !PT ;  /* 0x0000006f5c6f7209 */ /* 0x000fe40007810000 */
[----:B------:R-:W-:Y:S02]  /*6580*/  FMNMX.FTZ R0, R231, R0, !PT ;  /* 0x00000000e7007209 */ /* 0x000fe40007810000 */
[----:B------:R-:W-:Y:S02]  /*6590*/  LOP3.LUT R237, R3, UR13, R158, 0x96, !PT ;  /* 0x0000000d03ed7c12 */ /* 0x000fe4000f8e969e */
        /* <DEDUP_REMOVED lines=67> */
[----:B------:R-:W1:Y:S01]  /*69d0*/  SHFL.BFLY PT, R142, R107, 0x2, 0x1f ;  /* 0x0c401f006b8e7f89 */ /* 0x000e6200000e0000 */
[----:B------:R-:W-:-:S02]  /*69e0*/  FMNMX.FTZ R3, R26, R3, !PT ;  /* 0x000000031a037209 */ /* 0x000fc40007810000 */
[----:B------:R-:W-:Y:S02]  /*69f0*/  FMNMX.FTZ R111, R250, R111, !PT ;  /* 0x0000006ffa6f7209 */ /* 0x000fe40007810000 */
[----:B------:R-:W-:Y:S02]  /*6a00*/  LOP3.LUT R244, R159, UR21, R244, 0x96, !PT ;  /* 0x000000159ff47c12 */ /* 0x000fe4000f8e96f4 */
[----:B------:R-:W-:Y:S01]  /*6a10*/  FMNMX.FTZ R109, R80, R109, !PT ;  /* 0x0000006d506d7209 */ /* 0x000fe20007810000 */
[----:B------:R-:W2:Y:S01]  /*6a20*/  SHFL.BFLY PT, R168, R111, 0x2, 0x1f ;  /* 0x0c401f006fa87f89 */ /* 0x000ea200000e0000 */
[----:B------:R-:W-:Y:S01]  /*6a30*/  FMNMX.FTZ R3, R20, R3, !PT ;  /* 0x0000000314037209 */ /* 0x000fe20007810000 */
[----:B------:R-:W-:Y:S01]  /*6a40*/  IMAD.WIDE.U32 R244, R244, -0x2daee0ad, RZ ;  /* 0xd2511f53f4f47825 */ /* 0x000fe200078e00ff */
[----:B------:R-:W-:Y:S02]  /*6a50*/  FMNMX.FTZ R109, R30, R109, !PT ;  /* 0x0000006d1e6d7209 */ /* 0x000fe40007810000 */
[----:B------:R-:W-:-:S02]  /*6a60*/  FMNMX.FTZ R3, R18, R3, !PT ;  /* 0x0000000312037209 */ /* 0x000fc40007810000 */
[----:B------:R-:W-:Y:S02]  /*6a70*/  LOP3.LUT R210, R245, UR5, R210, 0x96, !PT ;  /* 0x00000005f5d27c12 */ /* 0x000fe4000f8e96d2 */
[----:B------:R-:W-:Y:S02]  /*6a80*/  FMNMX.FTZ R164, R22, R109, !PT ;  /* 0x0000006d16a47209 */ /* 0x000fe40007810000 */
[----:B------:R-:W-:Y:S01]  /*6a90*/  FMNMX.FTZ R3, R16, R3, !PT ;  /* 0x0000000310037209 */ /* 0x000fe20007810000 */
[----:B------:R-:W-:Y:S02]  /*6aa0*/  IMAD.WIDE.U32 R210, R210, -0x326172a9, RZ ;  /* 0xcd9e8d57d2d27825 */ /* 0x000fe400078e00ff */
[----:B------:R-:W3:Y:S01]  /*6ab0*/  SHFL.BFLY PT, R109, R164, 0x2, 0x1f ;  /* 0x0c401f00a46d7f89 */ /* 0x000ee200000e0000 */
[----:B------:R-:W-:Y:S02]  /*6ac0*/  FMNMX.FTZ R3, R14, R3, !PT ;  /* 0x000000030e037209 */ /* 0x000fe40007810000 */
[----:B------:R-:W-:-:S02]  /*6ad0*/  LOP3.LUT R2, R211, UR30, R2, 0x96, !PT ;  /* 0x0000001ed3027c12 */ /* 0x000fc4000f8e9602 */
[----:B------:R-:W-:Y:S02]  /*6ae0*/  FMNMX.FTZ R3, R12, R3, !PT ;  /* 0x000000030c037209 */ /* 0x000fe40007810000 */
[----:B-1----:R-:W-:Y:S02]  /*6af0*/  FMNMX.FTZ R142, R107, R142, !PT ;  /* 0x0000008e6b8e7209 */ /* 0x002fe40007810000 */
[----:B------:R-:W-:Y:S02]  /*6b00*/  FMNMX.FTZ R3, R10, R3, !PT ;  /* 0x000000030a037209 */ /* 0x000fe40007810000 */
[----:B------:R-:W-:Y:S02]  /*6b10*/  SHF.R.U32.HI R0, RZ, 0x10, R2 ;  /* 0x00000010ff007819 */ /* 0x000fe40000011602 */
[----:B------:R-:W-:Y:S02]  /*6b20*/  FMNMX.FTZ R158, R8, R3, !PT ;  /* 0x00000003089e7209 */ /* 0x000fe40007810000 */
[----:B------:R-:W-:Y:S01]  /*6b30*/  LOP3.LUT R0, R0, 0xff, RZ, 0xc0, !PT ;  /* 0x000000ff00007812 */ /* 0x000fe200078ec0ff */
[----:B------:R-:W1:Y:S01]  /*6b40*/  SHFL.BFLY PT, R3, R142, 0x1, 0x1f ;  /* 0x0c201f008e037f89 */ /* 0x000e6200000e0000 */
[----:B--2---:R-:W-:-:S02]  /*6b50*/  FMNMX.FTZ R168, R111, R168, !PT ;  /* 0x000000a86fa87209 */ /* 0x004fc40007810000 */
[C---:B------:R-:W-:Y:S01]  /*6b60*/  ISETP.GE.U32.AND P6, PT, R217.reuse, R0, PT ;  /* 0x00000000d900720c */ /* 0x040fe20003fc6070 */
[----:B------:R-:W2:Y:S01]  /*6b70*/  SHFL.BFLY PT, R107, R158, 0x2, 0x1f ;  /* 0x0c401f009e6b7f89 */ /* 0x000ea200000e0000 */
[----:B------:R-:W-:Y:S02]  /*6b80*/  LOP3.LUT R0, R2, 0xff, RZ, 0xc0, !PT ;  /* 0x000000ff02007812 */ /* 0x000fe400078ec0ff */
[----:B------:R-:W-:Y:S01]  /*6b90*/  SHF.R.U32.HI R251, RZ, 0x10, R210 ;  /* 0x00000010fffb7819 */ /* 0x000fe200000116d2 */
[----:B------:R-:W4:Y:S01]  /*6ba0*/  SHFL.BFLY PT, R111, R168, 0x1, 0x1f ;  /* 0x0c201f00a86f7f89 */ /* 0x000f2200000e0000 */
[----:B------:R-:W-:Y:S02]  /*6bb0*/  ISETP.GE.U32.AND P4, PT, R217, R0, PT ;  /* 0x00000000d900720c */ /* 0x000fe40003f86070 */
[----:B------:R-:W-:Y:S02]  /*6bc0*/  SHF.R.U32.HI R0, RZ, 0x18, R2 ;  /* 0x00000018ff007819 */ /* 0x000fe40000011602 */
[----:B---3--:R-:W-:-:S02]  /*6bd0*/  FMNMX.FTZ R109, R164, R109, !PT ;  /* 0x0000006da46d7209 */ /* 0x008fc40007810000 */
[----:B------:R-:W-:Y:S02]  /*6be0*/  LOP3.LUT R2, R2, 0xffff, RZ, 0xc0, !PT ;  /* 0x0000ffff02027812 */ /* 0x000fe400078ec0ff */
[C---:B------:R-:W-:Y:S02]  /*6bf0*/  ISETP.GE.U32.AND P3, PT, R217.reuse, R0, PT ;  /* 0x00000000d900720c */ /* 0x040fe40003f66070 */
[----:B------:R-:W3:Y:S01]  /*6c00*/  SHFL.BFLY PT, R0, R109, 0x1, 0x1f ;  /* 0x0c201f006d007f89 */ /* 0x000ee200000e0000 */
[----:B------:R-:W-:Y:S02]  /*6c10*/  SHF.R.U32.HI R113, RZ, 0x8, R2 ;  /* 0x00000008ff717819 */ /* 0x000fe40000011602 */
[----:B------:R-:W-:Y:S02]  /*6c20*/  LOP3.LUT R2, R210, 0xff, RZ, 0xc0, !PT ;  /* 0x000000ffd2027812 */ /* 0x000fe400078ec0ff */
[----:B-1----:R-:W-:Y:S02]  /*6c30*/  FMNMX.FTZ R3, R142, R3, !PT ;  /* 0x000000038e037209 */ /* 0x002fe40007810000 */
[----:B------:R-:W-:-:S02]  /*6c40*/  ISETP.GE.U32.AND P5, PT, R217, R2, PT ;  /* 0x00000002d900720c */ /* 0x000fc40003fa6070 */
[----:B------:R-:W-:Y:S02]  /*6c50*/  LOP3.LUT R2, R113, 0xffff, RZ, 0xc0, !PT ;  /* 0x0000ffff71027812 */ /* 0x000fe400078ec0ff */
[----:B--2---:R-:W-:Y:S02]  /*6c60*/  FMNMX.FTZ R107, R158, R107, !PT ;  /* 0x0000006b9e6b7209 */ /* 0x004fe40007810000 */
[----:B------:R-:W-:Y:S02]  /*6c70*/  ISETP.GE.U32.AND P2, PT, R217, R2, PT ;  /* 0x00000002d900720c */ /* 0x000fe40003f46070 */
[----:B----4-:R-:W-:Y:S01]  /*6c80*/  FMNMX.FTZ R2, R168, R111, !PT ;  /* 0x0000006fa8027209 */ /* 0x010fe20007810000 */
[C---:B------:R-:W-:Y:S01]  /*6c90*/  FMUL.FTZ R168, R3.reuse, c[0x0][0x23c] ;  /* 0x00008f0003a87a20 */ /* 0x040fe20000410000 */
[----:B------:R-:W-:Y:S01]  /*6ca0*/  FSETP.NEU.FTZ.AND P1, PT, R3, -INF , PT ;  /* 0xff8000000300780b */ /* 0x000fe20003f3d000 */
[----:B------:R-:W1:Y:S01]  /*6cb0*/  SHFL.BFLY PT, R164, R107, 0x1, 0x1f ;  /* 0x0c201f006ba47f89 */ /* 0x000e6200000e0000 */
[----:B------:R-:W-:-:S02]  /*6cc0*/  SHF.R.U32.HI R142, RZ, 0x18, R210 ;  /* 0x00000018ff8e7819 */ /* 0x000fc400000116d2 */
[----:B------:R-:W-:Y:S01]  /*6cd0*/  FSEL R168, R168, RZ, P1 ;  /* 0x000000ffa8a87208 */ /* 0x000fe20000800000 */
[----:B------:R2:W-:Y:S01]  /*6ce0*/  STL.64 [R1+0x250], R2 ;  /* 0x0002500201007387 */ /* 0x0005e20000100a00 */
[----:B------:R-:W-:Y:S02]  /*6cf0*/  FSETP.NEU.FTZ.AND P1, PT, R2, -INF , PT ;  /* 0xff8000000200780b */ /* 0x000fe40003f3d000 */
[----:B---3--:R-:W-:Y:S01]  /*6d00*/  FMNMX.FTZ R0, R109, R0, !PT ;  /* 0x000000006d007209 */ /* 0x008fe20007810000 */
[--C-:B------:R-:W-:Y:S01]  /*6d10*/  FFMA.FTZ R5, R37, c[0x0][0x23c], -R168.reuse ;  /* 0x00008f0025057a23 */ /* 0x100fe200000108a8 */
[----:B------:R-:W-:Y:S01]  /*6d20*/  LOP3.LUT R158, R210, 0xffff, RZ, 0xc0, !PT ;  /* 0x0000ffffd29e7812 */ /* 0x000fe200078ec0ff */
[----:B------:R-:W-:Y:S01]  /*6d30*/  FMUL.FTZ R109, R2, c[0x0][0x23c] ;  /* 0x00008f00026d7a20 */ /* 0x000fe20000410000 */
[----:B------:R-:W-:Y:S01]  /*6d40*/  LOP3.LUT R251, R251, 0xff, RZ, 0xc0, !PT ;  /* 0x000000fffbfb7812 */ /* 0x000fe200078ec0ff */
[--C-:B------:R-:W-:Y:S01]  /*6d50*/  FFMA.FTZ R6, R27, c[0x0][0x23c], -R168.reuse ;  /* 0x00008f001b067a23 */ /* 0x100fe200000108a8 */
[----:B------:R3:W-:Y:S01]  /*6d60*/  STL [R1+0x7c], R5 ;  /* 0x00007c0501007387 */ /* 0x0007e20000100800 */
[--C-:B------:R-:W-:Y:S01]  /*6d70*/  FFMA.FTZ R159, R174, c[0x0][0x23c], -R168.reuse ;  /* 0x00008f00ae9f7a23 */ /* 0x100fe200000108a8 */
[----:B------:R-:W-:Y:S01]  /*6d80*/  FSEL R109, R109, RZ, P1 ;  /* 0x000000ff6d6d7208 */ /* 0x000fe20000800000 */
[--C-:B------:R-:W-:Y:S01]  /*6d90*/  FFMA.FTZ R155, R69, c[0x0][0x23c], -R168.reuse ;  /* 0x00008f00459b7a23 */ /* 0x100fe200000108a8 */
[----:B------:R-:W-:Y:S01]  /*6da0*/  FSETP.NEU.FTZ.AND P1, PT, R0, -INF , PT ;  /* 0xff8000000000780b */ /* 0x000fe20003f3d000 */
[----:B------:R-:W-:-:S02]  /*6db0*/  FFMA.FTZ R247, R247, c[0x0][0x23c], -R168 ;  /* 0x00008f00f7f77a23 */ /* 0x000fc400000108a8 */
[--C-:B------:R-:W-:Y:S01]  /*6dc0*/  FFMA.FTZ R209, R124, c[0x0][0x23c], -R109.reuse ;  /* 0x00008f007cd17a23 */ /* 0x100fe2000001086d */
[----:B------:R-:W-:Y:S01]  /*6dd0*/  MUFU.EX2 R159, R159 ;  /* 0x0000009f009f7308 */ /* 0x000fe20000000800 */
[--C-:B------:R-:W-:Y:S01]  /*6de0*/  FFMA.FTZ R211, R126, c[0x0][0x23c], -R109.reuse ;  /* 0x00008f007ed37a23 */ /* 0x100fe2000001086d */
[----:B-1----:R-:W-:Y:S01]  /*6df0*/  FMNMX.FTZ R164, R107, R164, !PT ;  /* 0x000000a46ba47209 */ /* 0x002fe20007810000 */
[----:B------:R-:W-:Y:S02]  /*6e00*/  FMUL.FTZ R107, R0, c[0x0][0x23c] ;  /* 0x00008f00006b7a20 */ /* 0x000fe40000410000 */
[--C-:B------:R-:W-:Y:S02]  /*6e10*/  FFMA.FTZ R205, R118, c[0x0][0x23c], -R109.reuse ;  /* 0x00008f0076cd7a23 */ /* 0x100fe4000001086d */
[C---:B------:R-:W-:Y:S01]  /*6e20*/  FMUL.FTZ R151, R164.reuse, c[0x0][0x23c] ;  /* 0x00008f00a4977a20 */ /* 0x040fe20000410000 */
[----:B------:R-:W-:Y:S01]  /*6e30*/  FSEL R107, R107, RZ, P1 ;  /* 0x000000ff6b6b7208 */ /* 0x000fe20000800000 */
[--C-:B--2---:R-:W-:Y:S01]  /*6e40*/  FFMA.FTZ R3, R31, c[0x0][0x23c], -R168.reuse ;  /* 0x00008f001f037a23 */ /* 0x104fe200000108a8 */
[----:B------:R-:W-:Y:S01]  /*6e50*/  FSETP.NEU.FTZ.AND P1, PT, R164, -INF , PT ;  /* 0xff800000a400780b */ /* 0x000fe20003f3d000 */
[--C-:B------:R-:W-:Y:S01]  /*6e60*/  FFMA.FTZ R189, R106, c[0x0][0x23c], -R109.reuse ;  /* 0x00008f006abd7a23 */ /* 0x100fe2000001086d */
[----:B------:R-:W-:Y:S01]  /*6e70*/  MUFU.EX2 R155, R155 ;  /* 0x0000009b009b7308 */ /* 0x000fe20000000800 */
[--C-:B------:R-:W-:Y:S01]  /*6e80*/  FFMA.FTZ R206, R206, c[0x0][0x23c], -R109.reuse ;  /* 0x00008f00cece7a23 */ /* 0x100fe2000001086d */
[----:B------:R1:W-:Y:S01]  /*6e90*/  STL [R1+0x78], R3 ;  /* 0x0000780301007387 */ /* 0x0003e20000100800 */
[----:B------:R-:W-:Y:S01]  /*6ea0*/  FSEL R151, R151, RZ, P1 ;  /* 0x000000ff97977208 */ /* 0x000fe20000800000 */
[--C-:B---3--:R-:W-:Y:S01]  /*6eb0*/  FFMA.FTZ R5, R25, c[0x0][0x23c], -R168.reuse ;  /* 0x00008f0019057a23 */ /* 0x108fe200000108a8 */
[----:B------:R-:W-:Y:S01]  /*6ec0*/  ISETP.GE.U32.AND P1, PT, R217, R142, PT ;  /* 0x0000008ed900720c */ /* 0x000fe20003f26070 */
[----:B------:R2:W-:Y:S01]  /*6ed0*/  STL [R1+0x74], R6 ;  /* 0x0000740601007387 */ /* 0x0005e20000100800 */
[----:B------:R-:W-:Y:S01]  /*6ee0*/  FFMA.FTZ R142, R65, c[0x0][0x23c], -R168 ;  /* 0x00008f00418e7a23 */ /* 0x000fe200000108a8 */
[----:B------:R-:W-:Y:S01]  /*6ef0*/  MUFU.EX2 R247, R247 ;  /* 0x000000f700f77308 */ /* 0x000fe20000000800 */
[--C-:B------:R-:W-:Y:S01]  /*6f00*/  FFMA.FTZ R223, R160, c[0x0][0x23c], -R109.reuse ;  /* 0x00008f00a0df7a23 */ /* 0x100fe2000001086d */
[----:B------:R3:W-:Y:S01]  /*6f10*/  STL [R1+0x70], R5 ;  /* 0x0000700501007387 */ /* 0x0007e20000100800 */
[----:B------:R-:W-:-:S02]  /*6f20*/  FFMA.FTZ R207, R162, c[0x0][0x23c], -R109 ;  /* 0x00008f00a2cf7a23 */ /* 0x000fc4000001086d */
[--C-:B------:R-:W-:Y:S02]  /*6f30*/  FFMA.FTZ R202, R202, c[0x0][0x23c], -R109.reuse ;  /* 0x00008f00caca7a23 */ /* 0x100fe4000001086d */
[--C-:B------:R-:W-:Y:S01]  /*6f40*/  FFMA.FTZ R208, R208, c[0x0][0x23c], -R109.reuse ;  /* 0x00008f00d0d07a23 */ /* 0x100fe2000001086d */
[----:B------:R-:W4:Y:S01]  /*6f50*/  MUFU.EX2 R142, R142 ;  /* 0x0000008e008e7308 */ /* 0x000f220000000800 */
[--C-:B------:R-:W-:Y:S02]  /*6f60*/  FFMA.FTZ R195, R172, c[0x0][0x23c], -R109.reuse ;  /* 0x00008f00acc37a23 */ /* 0x100fe4000001086d */
[--C-:B------:R-:W-:Y:S02]  /*6f70*/  FFMA.FTZ R187, R150, c[0x0][0x23c], -R109.reuse ;  /* 0x00008f0096bb7a23 */ /* 0x100fe4000001086d */
[--C-:B------:R-:W-:Y:S02]  /*6f80*/  FFMA.FTZ R181, R144, c[0x0][0x23c], -R109.reuse ;  /* 0x00008f0090b57a23 */ /* 0x100fe4000001086d */
[----:B------:R-:W-:-:S02]  /*6f90*/  FFMA.FTZ R179, R184, c[0x0][0x23c], -R109 ;  /* 0x00008f00b8b37a23 */ /* 0x000fc4000001086d */
[--C-:B------:R-:W-:Y:S02]  /*6fa0*/  FFMA.FTZ R175, R186, c[0x0][0x23c], -R109.reuse ;  /* 0x00008f00baaf7a23 */ /* 0x100fe4000001086d */
[----:B-1----:R-:W-:Y:S02]  /*6fb0*/  FFMA.FTZ R3, R23, c[0x0][0x23c], -R168 ;  /* 0x00008f0017037a23 */ /* 0x002fe400000108a8 */
[--C-:B------:R-:W-:Y:S02]  /*6fc0*/  FFMA.FTZ R173, R146, c[0x0][0x23c], -R109.reuse ;  /* 0x00008f0092ad7a23 */ /* 0x100fe4000001086d */
[--C-:B--2---:R-:W-:Y:S01]  /*6fd0*/  FFMA.FTZ R6, R148, c[0x0][0x23c], -R109.reuse ;  /* 0x00008f0094067a23 */ /* 0x104fe2000001086d */
[----:B------:R1:W-:Y:S01]  /*6fe0*/  STL [R1+0x6c], R3 ;  /* 0x00006c0301007387 */ /* 0x0003e20000100800 */
[--C-:B------:R-:W-:Y:S02]  /*6ff0*/  FFMA.FTZ R167, R92, c[0x0][0x23c], -R109.reuse ;  /* 0x00008f005ca77a23 */ /* 0x100fe4000001086d */
[--C-:B---3--:R-:W-:Y:S01]  /*7000*/  FFMA.FTZ R5, R61, c[0x0][0x23c], -R109.reuse ;  /* 0x00008f003d057a23 */ /* 0x108fe2000001086d */
[----:B------:R2:W-:Y:S01]  /*7010*/  STL [R1+0x68], R6 ;  /* 0x0000680601007387 */ /* 0x0005e20000100800 */
[----:B------:R-:W-:-:S02]  /*7020*/  FFMA.FTZ R165, R182, c[0x0][0x23c], -R109 ;  /* 0x00008f00b6a57a23 */ /* 0x000fc4000001086d */
[--C-:B------:R-:W-:Y:S01]  /*7030*/  FFMA.FTZ R148, R94, c[0x0][0x23c], -R109.reuse ;  /* 0x00008f005e947a23 */ /* 0x100fe2000001086d */
[----:B------:R3:W-:Y:S01]  /*7040*/  STL [R1+0x5c], R5 ;  /* 0x00005c0501007387 */ /* 0x0007e20000100800 */
[--C-:B------:R-:W-:Y:S02]  /*7050*/  FFMA.FTZ R126, R17, c[0x0][0x23c], -R109.reuse ;  /* 0x00008f00117e7a23 */ /* 0x100fe4000001086d */
[--C-:B------:R-:W-:Y:S02]  /*7060*/  FFMA.FTZ R124, R15, c[0x0][0x23c], -R109.reuse ;  /* 0x00008f000f7c7a23 */ /* 0x100fe4000001086d */
[--C-:B------:R-:W-:Y:S02]  /*7070*/  FFMA.FTZ R118, R13, c[0x0][0x23c], -R109.reuse ;  /* 0x00008f000d767a23 */ /* 0x100fe4000001086d */
[----:B------:R-:W-:Y:S02]  /*7080*/  FFMA.FTZ R106, R9, c[0x0][0x23c], -R109 ;  /* 0x00008f00096a7a23 */ /* 0x000fe4000001086d */
[----:B------:R-:W-:-:S02]  /*7090*/  FFMA.FTZ R153, R76, c[0x0][0x23c], -R151 ;  /* 0x00008f004c997a23 */ /* 0x000fc40000010897 */
[----:B------:R-:W-:Y:S02]  /*70a0*/  FFMA.FTZ R125, R248, c[0x0][0x23c], -R107 ;  /* 0x00008f00f87d7a23 */ /* 0x000fe4000001086b */
[----:B------:R-:W-:Y:S02]  /*70b0*/  FFMA.FTZ R248, R74, c[0x0][0x23c], -R151 ;  /* 0x00008f004af87a23 */ /* 0x000fe40000010897 */
[----:B------:R-:W-:Y:S01]  /*70c0*/  MUFU.EX2 R153, R153 ;  /* 0x0000009900997308 */ /* 0x000fe20000000800 */
[----:B------:R-:W-:Y:S02]  /*70d0*/  FFMA.FTZ R231, R231, c[0x0][0x23c], -R168 ;  /* 0x00008f00e7e77a23 */ /* 0x000fe400000108a8 */
[--C-:B-1----:R-:W-:Y:S02]  /*70e0*/  FFMA.FTZ R3, R130, c[0x0][0x23c], -R109.reuse ;  /* 0x00008f0082037a23 */ /* 0x102fe4000001086d */
[----:B------:R-:W-:Y:S02]  /*70f0*/  FFMA.FTZ R130, R19, c[0x0][0x23c], -R109 ;  /* 0x00008f0013827a23 */ /* 0x000fe4000001086d */
[----:B--2---:R-:W-:Y:S01]  /*7100*/  FFMA.FTZ R6, R138, c[0x0][0x23c], -R107 ;  /* 0x00008f008a067a23 */ /* 0x004fe2000001086b */
[----:B------:R1:W-:Y:S01]  /*7110*/  STL [R1+0x58], R3 ;  /* 0x0000580301007387 */ /* 0x0003e20000100800 */
[----:B------:R-:W-:Y:S01]  /*7120*/  MUFU.EX2 R248, R248 ;  /* 0x000000f800f87308 */ /* 0x000fe20000000800 */
[----:B---3--:R-:W-:-:S02]  /*7130*/  FFMA.FTZ R5, R122, c[0x0][0x23c], -R109 ;  /* 0x00008f007a057a23 */ /* 0x008fc4000001086d */
[--C-:B------:R-:W-:Y:S02]  /*7140*/  FFMA.FTZ R227, R227, c[0x0][0x23c], -R168.reuse ;  /* 0x00008f00e3e37a23 */ /* 0x100fe400000108a8 */
[--C-:B------:R-:W-:Y:S02]  /*7150*/  FFMA.FTZ R252, R252, c[0x0][0x23c], -R168.reuse ;  /* 0x00008f00fcfc7a23 */ /* 0x100fe400000108a8 */
[--C-:B------:R-:W-:Y:S01]  /*7160*/  FFMA.FTZ R249, R249, c[0x0][0x23c], -R168.reuse ;  /* 0x00008f00f9f97a23 */ /* 0x100fe200000108a8 */
[----:B------:R2:W-:Y:S01]  /*7170*/  MUFU.EX2 R218, R227 ;  /* 0x000000e300da7308 */ /* 0x0005e20000000800 */
[--C-:B------:R-:W-:Y:S02]  /*7180*/  FFMA.FTZ R246, R246, c[0x0][0x23c], -R168.reuse ;  /* 0x00008f00f6f67a23 */ /* 0x100fe400000108a8 */
[--C-:B------:R-:W-:Y:S02]  /*7190*/  FFMA.FTZ R245, R63, c[0x0][0x23c], -R168.reuse ;  /* 0x00008f003ff57a23 */ /* 0x100fe400000108a8 */
[----:B------:R-:W-:-:S02]  /*71a0*/  FFMA.FTZ R242, R242, c[0x0][0x23c], -R168 ;  /* 0x00008f00f2f27a23 */ /* 0x000fc400000108a8 */
[--C-:B------:R-:W-:Y:S02]  /*71b0*/  FFMA.FTZ R241, R241, c[0x0][0x23c], -R168.reuse ;  /* 0x00008f00f1f17a23 */ /* 0x100fe400000108a8 */
[--C-:B------:R-:W-:Y:S02]  /*71c0*/  FFMA.FTZ R240, R240, c[0x0][0x23c], -R168.reuse ;  /* 0x00008f00f0f07a23 */ /* 0x100fe400000108a8 */
[--C-:B------:R-:W-:Y:S02]  /*71d0*/  FFMA.FTZ R238, R238, c[0x0][0x23c], -R168.reuse ;  /* 0x00008f00eeee7a23 */ /* 0x100fe400000108a8 */
[--C-:B------:R-:W-:Y:S02]  /*71e0*/  FFMA.FTZ R236, R236, c[0x0][0x23c], -R168.reuse ;  /* 0x00008f00ecec7a23 */ /* 0x100fe400000108a8 */
[----:B------:R-:W-:Y:S02]  /*71f0*/  FFMA.FTZ R235, R49, c[0x0][0x23c], -R168 ;  /* 0x00008f0031eb7a23 */ /* 0x000fe400000108a8 */
[----:B-1----:R-:W-:-:S02]  /*7200*/  FFMA.FTZ R3, R152, c[0x0][0x23c], -R109 ;  /* 0x00008f0098037a23 */ /* 0x002fc4000001086d */
[----:B----4-:R-:W-:Y:S01]  /*7210*/  FADD.FTZ R152, R142, R159 ;  /* 0x0000009f8e987221 */ /* 0x010fe20000010000 */
[----:B------:R-:W-:Y:S01]  /*7220*/  F2FP.PACK_AB R159, R159, R142 ;  /* 0x0000008e9f9f723e */ /* 0x000fe200000000ff */
[--C-:B------:R-:W-:Y:S01]  /*7230*/  FFMA.FTZ R234, R234, c[0x0][0x23c], -R168.reuse ;  /* 0x00008f00eaea7a23 */ /* 0x100fe200000108a8 */
[----:B------:R1:W-:Y:S01]  /*7240*/  STL [R1+0x28], R3 ;  /* 0x0000280301007387 */ /* 0x0003e20000100800 */
[--C-:B------:R-:W-:Y:S02]  /*7250*/  FFMA.FTZ R233, R45, c[0x0][0x23c], -R168.reuse ;  /* 0x00008f002de97a23 */ /* 0x100fe400000108a8 */
[----:B------:R-:W-:Y:S01]  /*7260*/  @!P6 HADD2 R147, -R159.H0_H0, -RZ.H0_H0 ;  /* 0xa00000ff9f93e230 */ /* 0x000fe20000000900 */
[----:B------:R3:W-:Y:S01]  /*7270*/  STL [R1+0x20], R5 ;  /* 0x0000200501007387 */ /* 0x0007e20000100800 */
        /* <DEDUP_REMOVED lines=8> */
[----:B------:R-:W-:Y:S02]  /*7300*/  FFMA.FTZ R214, R21, c[0x0][0x23c], -R168 ;  /* 0x00008f0015d67a23 */ /* 0x000fe400000108a8 */
[----:B------:R-:W-:Y:S02]  /*7310*/  FFMA.FTZ R168, R140, c[0x0][0x23c], -R107 ;  /* 0x00008f008ca87a23 */ /* 0x000fe4000001086b */
[--C-:B-1----:R-:W-:Y:S02]  /*7320*/  FFMA.FTZ R3, R116, c[0x0][0x23c], -R109.reuse ;  /* 0x00008f0074037a23 */ /* 0x102fe4000001086d */
[----:B------:R-:W-:Y:S02]  /*7330*/  FFMA.FTZ R116, R11, c[0x0][0x23c], -R109 ;  /* 0x00008f000b747a23 */ /* 0x000fe4000001086d */
[--C-:B------:R-:W-:Y:S01]  /*7340*/  FFMA.FTZ R201, R132, c[0x0][0x23c], -R107.reuse ;  /* 0x00008f0084c97a23 */ /* 0x100fe2000001086b */
[----:B------:R1:W-:Y:S01]  /*7350*/  STL [R1+0x1c], R3 ;  /* 0x00001c0301007387 */ /* 0x0003e20000100800 */
[----:B---3--:R-:W-:-:S02]  /*7360*/  FFMA.FTZ R5, R120, c[0x0][0x23c], -R107 ;  /* 0x00008f0078057a23 */ /* 0x008fc4000001086b */
[--C-:B------:R-:W-:Y:S01]  /*7370*/  FFMA.FTZ R98, R28, c[0x0][0x23c], -R151.reuse ;  /* 0x00008f001c627a23 */ /* 0x100fe20000010897 */
[----:B------:R3:W-:Y:S01]  /*7380*/  STL [R1+0x3c], R6 ;  /* 0x00003c0601007387 */ /* 0x0007e20000100800 */
[----:B------:R-:W-:Y:S01]  /*7390*/  MUFU.EX2 R252, R252 ;  /* 0x000000fc00fc7308 */ /* 0x000fe20000000800 */
[--C-:B------:R-:W-:Y:S02]  /*73a0*/  FFMA.FTZ R221, R60, c[0x0][0x23c], -R151.reuse ;  /* 0x00008f003cdd7a23 */ /* 0x100fe40000010897 */
[----:B------:R4:W-:Y:S01]  /*73b0*/  STL [R1+0x38], R5 ;  /* 0x0000380501007387 */ /* 0x0009e20000100800 */
[--C-:B------:R-:W-:Y:S02]  /*73c0*/  FFMA.FTZ R220, R58, c[0x0][0x23c], -R151.reuse ;  /* 0x00008f003adc7a23 */ /* 0x100fe40000010897 */
[----:B--2---:R-:W-:Y:S01]  /*73d0*/  FFMA.FTZ R227, R20, c[0x0][0x23c], -R151 ;  /* 0x00008f0014e37a23 */ /* 0x004fe20000010897 */
[----:B------:R2:W-:Y:S01]  /*73e0*/  STL [R1+0xa4], R98 ;  /* 0x0000a46201007387 */ /* 0x0005e20000100800 */
[----:B------:R-:W-:Y:S01]  /*73f0*/  MUFU.EX2 R249, R249 ;  /* 0x000000f900f97308 */ /* 0x000fe20000000800 */
[----:B------:R-:W-:Y:S01]  /*7400*/  UIADD3 UR10, UR6, 0x1, URZ ;  /* 0x00000001060a7890 */ /* 0x000fe2000fffe03f */
[--C-:B------:R-:W-:Y:S01]  /*7410*/  FFMA.FTZ R197, R136, c[0x0][0x23c], -R107.reuse ;  /* 0x00008f0088c57a23 */ /* 0x100fe2000001086b */
[----:B------:R-:W-:Y:S01]  /*7420*/  UIADD3 UR7, UR6, 0x2, URZ ;  /* 0x0000000206077890 */ /* 0x000fe2000fffe03f */
[----:B------:R-:W-:-:S02]  /*7430*/  FFMA.FTZ R120, R84, c[0x0][0x23c], -R107 ;  /* 0x00008f0054787a23 */ /* 0x000fc4000001086b */
[--C-:B------:R-:W-:Y:S02]  /*7440*/  FFMA.FTZ R129, R90, c[0x0][0x23c], -R107.reuse ;  /* 0x00008f005a817a23 */ /* 0x100fe4000001086b */
[--C-:B------:R-:W-:Y:S02]  /*7450*/  FFMA.FTZ R113, R82, c[0x0][0x23c], -R107.reuse ;  /* 0x00008f0052717a23 */ /* 0x100fe4000001086b */
[----:B------:R-:W-:Y:S02]  /*7460*/  FFMA.FTZ R122, R86, c[0x0][0x23c], -R107 ;  /* 0x00008f00567a7a23 */ /* 0x000fe4000001086b */
[--C-:B-1----:R-:W-:Y:S02]  /*7470*/  FFMA.FTZ R3, R166, c[0x0][0x23c], -R109.reuse ;  /* 0x00008f00a6037a23 */ /* 0x102fe4000001086d */
[----:B------:R-:W-:Y:S02]  /*7480*/  FFMA.FTZ R109, R250, c[0x0][0x23c], -R109 ;  /* 0x00008f00fa6d7a23 */ /* 0x000fe4000001086d */
[----:B------:R-:W-:-:S02]  /*7490*/  FFMA.FTZ R250, R57, c[0x0][0x23c], -R151 ;  /* 0x00008f0039fa7a23 */ /* 0x000fc40000010897 */
[----:B---3--:R-:W-:-:S04]  /*74a0*/  IMAD.WIDE.U32 R6, R237, -0x2daee0ad, RZ ;  /* 0xd2511f53ed067825 */ /* 0x008fc800078e00ff */
[----:B------:R-:W1:Y:S01]  /*74b0*/  MUFU.EX2 R250, R250 ;  /* 0x000000fa00fa7308 */ /* 0x000e620000000800 */
[----:B------:R-:W-:Y:S01]  /*74c0*/  LOP3.LUT R243, R7, UR29, R244, 0x96, !PT ;  /* 0x0000001d07f37c12 */ /* 0x000fe2000f8e96f4 */
[--C-:B----4-:R-:W-:Y:S01]  /*74d0*/  FFMA.FTZ R5, R52, c[0x0][0x23c], -R151.reuse ;  /* 0x00008f0034057a23 */ /* 0x110fe20000010897 */
[----:B------:R-:W-:Y:S01]  /*74e0*/  LOP3.LUT R244, R6, 0xff, RZ, 0xc0, !PT ;  /* 0x000000ff06f47812 */ /* 0x000fe200078ec0ff */
[--C-:B--2---:R-:W-:Y:S01]  /*74f0*/  FFMA.FTZ R98, R24, c[0x0][0x23c], -R151.reuse ;  /* 0x00008f0018627a23 */ /* 0x104fe20000010897 */
[----:B------:R-:W-:Y:S01]  /*7500*/  SHF.R.U32.HI R239, RZ, 0x10, R6 ;  /* 0x00000010ffef7819 */ /* 0x000fe20000011606 */
[----:B------:R-:W-:Y:S01]  /*7510*/  ULOP3.LUT UR10, UR10, UR19, URZ, 0x3c, !UPT ;  /* 0x000000130a0a7292 */ /* 0x000fe2000f8e3c3f */
[----:B------:R-:W-:Y:S01]  /*7520*/  LOP3.LUT R237, R6, 0xffff, RZ, 0xc0, !PT ;  /* 0x0000ffff06ed7812 */ /* 0x000fe200078ec0ff */
[----:B------:R2:W-:Y:S01]  /*7530*/  MUFU.EX2 R99, R5 ;  /* 0x0000000500637308 */ /* 0x0005e20000000800 */
[----:B------:R-:W-:Y:S02]  /*7540*/  FFMA.FTZ R7, R54, c[0x0][0x23c], -R151 ;  /* 0x00008f0036077a23 */ /* 0x000fe40000010897 */
[----:B------:R-:W-:Y:S01]  /*7550*/  SHF.R.U32.HI R237, RZ, 0x8, R237 ;  /* 0x00000008ffed7819 */ /* 0x000fe200000116ed */
[----:B------:R-:W-:-:S02]  /*7560*/  FFMA.FTZ R166, R96, c[0x0][0x23c], -R107 ;  /* 0x00008f0060a67a23 */ /* 0x000fc4000001086b */
[--C-:B------:R-:W-:Y:S01]  /*7570*/  FFMA.FTZ R177, R114, c[0x0][0x23c], -R107.reuse ;  /* 0x00008f0072b17a23 */ /* 0x100fe2000001086b */
[----:B-1----:R-:W-:Y:S01]  /*7580*/  F2FP.PACK_AB R142, R153, R250 ;  /* 0x000000fa998e723e */ /* 0x002fe200000000ff */
[--C-:B------:R-:W-:Y:S02]  /*7590*/  FFMA.FTZ R183, R112, c[0x0][0x23c], -R107.reuse ;  /* 0x00008f0070b77a23 */ /* 0x100fe4000001086b */
[--C-:B------:R-:W-:Y:S01]  /*75a0*/  FFMA.FTZ R111, R80, c[0x0][0x23c], -R107.reuse ;  /* 0x00008f00506f7a23 */ /* 0x100fe2000001086b */
[----:B------:R-:W-:Y:S01]  /*75b0*/  PRMT R2, R142, 0x7610, R2 ;  /* 0x000076108e027816 */ /* 0x000fe20000000002 */
[--C-:B------:R-:W-:Y:S01]  /*75c0*/  FFMA.FTZ R191, R110, c[0x0][0x23c], -R107.reuse ;  /* 0x00008f006ebf7a23 */ /* 0x100fe2000001086b */
[----:B------:R-:W-:Y:S01]  /*75d0*/  PRMT R178, R142, 0x7632, R178 ;  /* 0x000076328eb27816 */ /* 0x000fe200000000b2 */
[----:B------:R-:W-:Y:S02]  /*75e0*/  FFMA.FTZ R193, R108, c[0x0][0x23c], -R107 ;  /* 0x00008f006cc17a23 */ /* 0x000fe4000001086b */
[----:B------:R-:W-:Y:S01]  /*75f0*/  @!P4 HADD2 R150, -R2.H0_H0, -RZ.H0_H0 ;  /* 0xa00000ff0296c230 */ /* 0x000fe20000000900 */
[----:B------:R-:W-:Y:S01]  /*7600*/  PRMT R142, R2, 0x5410, R178 ;  /* 0x00005410028e7816 */ /* 0x000fe200000000b2 */
[----:B------:R-:W-:Y:S01]  /*7610*/  @!P2 HADD2 R141, -R178.H0_H0, -RZ.H0_H0 ;  /* 0xa00000ffb28da230 */ /* 0x000fe20000000900 */
[----:B--2---:R-:W-:-:S02]  /*7620*/  FFMA.FTZ R5, R26, c[0x0][0x23c], -R151 ;  /* 0x00008f001a057a23 */ /* 0x004fc40000010897 */
[----:B------:R-:W-:Y:S01]  /*7630*/  @!P4 PRMT R2, R150, 0x5410, RZ ;  /* 0x000054109602c816 */ /* 0x000fe200000000ff */
[----:B------:R-:W-:Y:S01]  /*7640*/  FFMA.FTZ R150, R72, c[0x0][0x23c], -R151 ;  /* 0x00008f0048967a23 */ /* 0x000fe20000010897 */
[----:B------:R-:W-:Y:S01]  /*7650*/  @!P2 PRMT R178, R141, 0x5410, RZ ;  /* 0x000054108db2a816 */ /* 0x000fe200000000ff */
[--C-:B------:R-:W-:Y:S01]  /*7660*/  FFMA.FTZ R203, R78, c[0x0][0x23c], -R107.reuse ;  /* 0x00008f004ecb7a23 */ /* 0x100fe2000001086b */
[--C-:B------:R-:W-:Y:S01]  /*7670*/  SHF.R.U32.HI R141, RZ, 0x8, R158.reuse ;  /* 0x00000008ff8d7819 */ /* 0x100fe2000001169e */
[----:B------:R-:W1:Y:S01]  /*7680*/  MUFU.EX2 R219, R150 ;  /* 0x0000009600db7308 */ /* 0x000e620000000800 */
[----:B------:R-:W-:Y:S01]  /*7690*/  PRMT R158, R159, 0x7632, R158 ;  /* 0x000076329f9e7816 */ /* 0x000fe2000000009e */
[--C-:B------:R-:W-:Y:S01]  /*76a0*/  FFMA.FTZ R204, R204, c[0x0][0x23c], -R107.reuse ;  /* 0x00008f00cccc7a23 */ /* 0x100fe2000001086b */
[----:B------:R-:W-:Y:S01]  /*76b0*/  LOP3.LUT R141, R141, 0xffff, RZ, 0xc0, !PT ;  /* 0x0000ffff8d8d7812 */ /* 0x000fe200078ec0ff */
[--C-:B------:R-:W-:Y:S01]  /*76c0*/  FFMA.FTZ R199, R128, c[0x0][0x23c], -R107.reuse ;  /* 0x00008f0080c77a23 */ /* 0x100fe2000001086b */
[C---:B------:R-:W-:Y:S01]  /*76d0*/  ISETP.GE.U32.AND P4, PT, R217.reuse, R244, PT ;  /* 0x000000f4d900720c */ /* 0x040fe20003f86070 */
[----:B------:R-:W-:Y:S01]  /*76e0*/  @!P3 HADD2 R144, -R158.H0_H0, -RZ.H0_H0 ;  /* 0xa00000ff9e90b230 */ /* 0x000fe20000000900 */
[----:B------:R-:W-:Y:S01]  /*76f0*/  ISETP.GE.U32.AND P2, PT, R217, R141, PT ;  /* 0x0000008dd900720c */ /* 0x000fe20003f46070 */
[----:B------:R-:W-:Y:S01]  /*7700*/  MUFU.EX2 R242, R242 ;  /* 0x000000f200f27308 */ /* 0x000fe20000000800 */
[----:B------:R-:W-:Y:S01]  /*7710*/  PRMT R141, R159, 0x5410, R158 ;  /* 0x000054109f8d7816 */ /* 0x000fe2000000009e */
[--C-:B------:R-:W-:Y:S01]  /*7720*/  FFMA.FTZ R200, R200, c[0x0][0x23c], -R107.reuse ;  /* 0x00008f00c8c87a23 */ /* 0x100fe2000001086b */
[----:B------:R-:W-:Y:S01]  /*7730*/  @!P3 PRMT R158, R144, 0x5410, RZ ;  /* 0x00005410909eb816 */ /* 0x000fe200000000ff */
[----:B------:R-:W-:Y:S01]  /*7740*/  FFMA.FTZ R198, R198, c[0x0][0x23c], -R107 ;  /* 0x00008f00c6c67a23 */ /* 0x000fe2000001086b */
[----:B------:R-:W-:Y:S01]  /*7750*/  SHF.R.U32.HI R144, RZ, 0x10, R243 ;  /* 0x00000010ff907819 */ /* 0x000fe200000116f3 */
[----:B------:R-:W-:Y:S01]  /*7760*/  FFMA.FTZ R196, R196, c[0x0][0x23c], -R107 ;  /* 0x00008f00c4c47a23 */ /* 0x000fe2000001086b */
[----:B------:R-:W-:Y:S01]  /*7770*/  ISETP.GE.U32.AND P3, PT, R217, R251, PT ;  /* 0x000000fbd900720c */ /* 0x000fe20003f66070 */
[----:B------:R-:W-:Y:S01]  /*7780*/  FADD.FTZ R251, R250, R153 ;  /* 0x00000099fafb7221 */ /* 0x000fe20000010000 */
[----:B-1----:R-:W-:Y:S01]  /*7790*/  F2FP.PACK_AB R150, R219, R248 ;  /* 0x000000f8db96723e */ /* 0x002fe200000000ff */
[----:B------:R-:W-:Y:S01]  /*77a0*/  FFMA.FTZ R250, R64, c[0x0][0x23c], -R151 ;  /* 0x00008f0040fa7a23 */ /* 0x000fe20000010897 */
[----:B------:R-:W-:Y:S01]  /*77b0*/  LOP3.LUT R144, R144, 0xff, RZ, 0xc0, !PT ;  /* 0x000000ff90907812 */ /* 0x000fe200078ec0ff */
[----:B------:R-:W-:Y:S01]  /*77c0*/  FADD.FTZ R43, R248, R251 ;  /* 0x000000fbf82b7221 */ /* 0x000fe20000010000 */
[----:B------:R-:W-:Y:S01]  /*77d0*/  PRMT R153, R150, 0x7632, R153 ;  /* 0x0000763296997816 */ /* 0x000fe20000000099 */
[----:B------:R-:W-:Y:S01]  /*77e0*/  @!P5 HADD2 R146, -R150.H0_H0, -RZ.H0_H0 ;  /* 0xa00000ff9692d230 */ /* 0x000fe20000000900 */
[----:B------:R-:W-:Y:S01]  /*77f0*/  @!P6 PRMT R159, R147, 0x5410, RZ ;  /* 0x00005410939fe816 */ /* 0x000fe200000000ff */
[----:B------:R-:W-:Y:S01]  /*7800*/  FFMA.FTZ R147, R68, c[0x0][0x23c], -R151 ;  /* 0x00008f0044937a23 */ /* 0x000fe20000010897 */
[----:B------:R-:W-:Y:S01]  /*7810*/  ISETP.GE.U32.AND P6, PT, R217, R144, PT ;  /* 0x00000090d900720c */ /* 0x000fe20003fc6070 */
[----:B------:R-:W-:Y:S01]  /*7820*/  @!P2 HADD2 R143, -R153.H0_H0, -RZ.H0_H0 ;  /* 0xa00000ff998fa230 */ /* 0x000fe20000000900 */
[----:B------:R-:W-:Y:S01]  /*7830*/  PRMT R144, R150, 0x5410, R153 ;  /* 0x0000541096907816 */ /* 0x000fe20000000099 */
[----:B------:R-:W-:Y:S01]  /*7840*/  MUFU.EX2 R100, R147 ;  /* 0x0000009300647308 */ /* 0x000fe20000000800 */
[----:B------:R-:W-:Y:S01]  /*7850*/  @!P5 PRMT R150, R146, 0x5410, RZ ;  /* 0x000054109296d816 */ /* 0x000fe200000000ff */
[--C-:B------:R-:W-:Y:S01]  /*7860*/  FFMA.FTZ R251, R62, c[0x0][0x23c], -R151.reuse ;  /* 0x00008f003efb7a23 */ /* 0x100fe20000010897 */
[----:B------:R-:W-:Y:S01]  /*7870*/  LOP3.LUT R146, R243, 0xff, RZ, 0xc0, !PT ;  /* 0x000000fff3927812 */ /* 0x000fe200078ec0ff */
[--C-:B------:R-:W-:Y:S01]  /*7880*/  FFMA.FTZ R248, R48, c[0x0][0x23c], -R151.reuse ;  /* 0x00008f0030f87a23 */ /* 0x100fe20000010897 */
[----:B------:R-:W-:Y:S01]  /*7890*/  @!P2 PRMT R153, R143, 0x5410, RZ ;  /* 0x000054108f99a816 */ /* 0x000fe200000000ff */
[----:B------:R-:W-:Y:S01]  /*78a0*/  FFMA.FTZ R143, R70, c[0x0][0x23c], -R151 ;  /* 0x00008f00468f7a23 */ /* 0x000fe20000010897 */
[----:B------:R-:W-:Y:S01]  /*78b0*/  ISETP.GE.U32.AND P2, PT, R217, R146, PT ;  /* 0x00000092d900720c */ /* 0x000fe20003f46070 */
[----:B------:R-:W-:Y:S01]  /*78c0*/  FADD.FTZ R146, R155, R152 ;  /* 0x000000989b927221 */ /* 0x000fe20000010000 */
[----:B------:R-:W-:Y:S01]  /*78d0*/  SHF.R.U32.HI R152, RZ, 0x18, R243 ;  /* 0x00000018ff987819 */ /* 0x000fe200000116f3 */
[----:B------:R1:W2:Y:S01]  /*78e0*/  MUFU.EX2 R101, R143 ;  /* 0x0000008f00657308 */ /* 0x0002a20000000800 */
[C---:B------:R-:W-:Y:S01]  /*78f0*/  F2FP.PACK_AB R155, R247.reuse, R155 ;  /* 0x0000009bf79b723e */ /* 0x040fe200000000ff */
[----:B------:R-:W-:Y:S01]  /*7900*/  FADD.FTZ R146, R247, R146 ;  /* 0x00000092f7927221 */ /* 0x000fe20000010000 */
[----:B------:R-:W-:Y:S01]  /*7910*/  ISETP.GE.U32.AND P5, PT, R217, R152, PT ;  /* 0x00000098d900720c */ /* 0x000fe20003fa6070 */
[----:B------:R-:W-:Y:S01]  /*7920*/  FFMA.FTZ R247, R50, c[0x0][0x23c], -R151 ;  /* 0x00008f0032f77a23 */ /* 0x000fe20000010897 */
[----:B------:R-:W-:Y:S01]  /*7930*/  PRMT R152, R155, 0x7632, R152 ;  /* 0x000076329b987816 */ /* 0x000fe20000000098 */
[----:B------:R-:W-:Y:S01]  /*7940*/  @!P3 HADD2 R132, -R155.H0_H0, -RZ.H0_H0 ;  /* 0xa00000ff9b84b230 */ /* 0x000fe20000000900 */
[----:B------:R-:W-:Y:S01]  /*7950*/  LOP3.LUT R243, R243, 0xffff, RZ, 0xc0, !PT ;  /* 0x0000fffff3f37812 */ /* 0x000fe200078ec0ff */
[----:B------:R-:W-:Y:S01]  /*7960*/  MUFU.EX2 R240, R240 ;  /* 0x000000f000f07308 */ /* 0x000fe20000000800 */
[----:B------:R-:W-:Y:S01]  /*7970*/  SHF.R.U32.HI R244, RZ, 0x18, R6 ;  /* 0x00000018fff47819 */ /* 0x000fe20000011606 */
[----:B------:R-:W-:Y:S01]  /*7980*/  @!P1 HADD2 R140, -R152.H0_H0, -RZ.H0_H0 ;  /* 0xa00000ff988c9230 */ /* 0x000fe20000000900 */
[----:B------:R-:W-:Y:S01]  /*7990*/  SHF.R.U32.HI R243, RZ, 0x8, R243 ;  /* 0x00000008fff37819 */ /* 0x000fe200000116f3 */
[----:B------:R-:W-:-:S02]  /*79a0*/  FFMA.FTZ R6, R66, c[0x0][0x23c], -R151 ;  /* 0x00008f0042067a23 */ /* 0x000fc40000010897 */
[--C-:B------:R-:W-:Y:S01]  /*79b0*/  FFMA.FTZ R194, R194, c[0x0][0x23c], -R107.reuse ;  /* 0x00008f00c2c27a23 */ /* 0x100fe2000001086b */
[----:B-1----:R-:W-:Y:S01]  /*79c0*/  PRMT R143, R155, 0x5410, R152 ;  /* 0x000054109b8f7816 */ /* 0x002fe20000000098 */
[----:B------:R-:W-:Y:S01]  /*79d0*/  MUFU.EX2 R238, R238 ;  /* 0x000000ee00ee7308 */ /* 0x000fe20000000800 */
[----:B------:R-:W-:Y:S01]  /*79e0*/  @!P1 PRMT R152, R140, 0x5410, RZ ;  /* 0x000054108c989816 */ /* 0x000fe200000000ff */
[----:B------:R-:W-:Y:S01]  /*79f0*/  FFMA.FTZ R192, R192, c[0x0][0x23c], -R107 ;  /* 0x00008f00c0c07a23 */ /* 0x000fe2000001086b */
[----:B------:R-:W-:Y:S01]  /*7a00*/  LOP3.LUT R140, R243, 0xffff, RZ, 0xc0, !PT ;  /* 0x0000fffff38c7812 */ /* 0x000fe200078ec0ff */
[----:B------:R-:W-:Y:S01]  /*7a10*/  FFMA.FTZ R243, R46, c[0x0][0x23c], -R151 ;  /* 0x00008f002ef37a23 */ /* 0x000fe20000010897 */
[----:B------:R-:W-:Y:S01]  /*7a20*/  @!P3 PRMT R155, R132, 0x5410, RZ ;  /* 0x00005410849bb816 */ /* 0x000fe200000000ff */
[--C-:B------:R-:W-:Y:S01]  /*7a30*/  FFMA.FTZ R190, R190, c[0x0][0x23c], -R107.reuse ;  /* 0x00008f00bebe7a23 */ /* 0x100fe2000001086b */
[C---:B------:R-:W-:Y:S01]  /*7a40*/  ISETP.GE.U32.AND P3, PT, R217.reuse, R140, PT ;  /* 0x0000008cd900720c */ /* 0x040fe20003f66070 */
[----:B------:R-:W-:Y:S01]  /*7a50*/  MUFU.EX2 R236, R236 ;  /* 0x000000ec00ec7308 */ /* 0x000fe20000000800 */
[----:B--2---:R-:W-:Y:S01]  /*7a60*/  F2FP.PACK_AB R132, R100, R101 ;  /* 0x000000656484723e */ /* 0x004fe200000000ff */
[--C-:B------:R-:W-:Y:S01]  /*7a70*/  FFMA.FTZ R188, R188, c[0x0][0x23c], -R107.reuse ;  /* 0x00008f00bcbc7a23 */ /* 0x100fe2000001086b */
[----:B------:R-:W-:Y:S01]  /*7a80*/  ISETP.GE.U32.AND P1, PT, R217, R244, PT ;  /* 0x000000f4d900720c */ /* 0x000fe20003f26070 */
[----:B------:R-:W-:Y:S01]  /*7a90*/  FFMA.FTZ R185, R104, c[0x0][0x23c], -R107 ;  /* 0x00008f0068b97a23 */ /* 0x000fe2000001086b */
[----:B------:R-:W-:Y:S01]  /*7aa0*/  PRMT R147, R132, 0x7632, R147 ;  /* 0x0000763284937816 */ /* 0x000fe20000000093 */
[----:B------:R-:W-:Y:S01]  /*7ab0*/  @!P2 HADD2 R145, -R132.H0_H0, -RZ.H0_H0 ;  /* 0xa00000ff8491a230 */ /* 0x000fe20000000900 */
[----:B------:R-:W-:Y:S01]  /*7ac0*/  LOP3.LUT R244, R239, 0xff, RZ, 0xc0, !PT ;  /* 0x000000ffeff47812 */ /* 0x000fe200078ec0ff */
[----:B------:R-:W-:Y:S01]  /*7ad0*/  FFMA.FTZ R239, R40, c[0x0][0x23c], -R151 ;  /* 0x00008f0028ef7a23 */ /* 0x000fe20000010897 */
[----:B------:R-:W-:Y:S01]  /*7ae0*/  PRMT R140, R132, 0x5410, R147 ;  /* 0x00005410848c7816 */ /* 0x000fe20000000093 */
[----:B------:R-:W-:Y:S01]  /*7af0*/  MUFU.EX2 R251, R251 ;  /* 0x000000fb00fb7308 */ /* 0x000fe20000000800 */
[----:B------:R-:W-:Y:S01]  /*7b00*/  @!P2 PRMT R132, R145, 0x5410, RZ ;  /* 0x000054109184a816 */ /* 0x000fe200000000ff */
[----:B------:R-:W-:Y:S01]  /*7b10*/  @!P3 HADD2 R139, -R147.H0_H0, -RZ.H0_H0 ;  /* 0xa00000ff938bb230 */ /* 0x000fe20000000900 */
[----:B------:R-:W-:Y:S01]  /*7b20*/  ISETP.GE.U32.AND P2, PT, R217, R244, PT ;  /* 0x000000f4d900720c */ /* 0x000fe20003f46070 */
[--C-:B------:R-:W-:Y:S01]  /*7b30*/  FFMA.FTZ R145, R56, c[0x0][0x23c], -R151.reuse ;  /* 0x00008f0038917a23 */ /* 0x100fe20000010897 */
[----:B------:R-:W-:Y:S01]  /*7b40*/  LOP3.LUT R244, R237, 0xffff, RZ, 0xc0, !PT ;  /* 0x0000ffffedf47812 */ /* 0x000fe200078ec0ff */
[--C-:B------:R-:W-:Y:S01]  /*7b50*/  FFMA.FTZ R237, R42, c[0x0][0x23c], -R151.reuse ;  /* 0x00008f002aed7a23 */ /* 0x100fe20000010897 */
[----:B------:R-:W-:Y:S01]  /*7b60*/  @!P3 PRMT R147, R139, 0x5410, RZ ;  /* 0x000054108b93b816 */ /* 0x000fe200000000ff */
[----:B------:R-:W-:Y:S01]  /*7b70*/  MUFU.EX2 R235, R235 ;  /* 0x000000eb00eb7308 */ /* 0x000fe20000000800 */
[----:B------:R-:W-:Y:S01]  /*7b80*/  ISETP.GE.U32.AND P3, PT, R217, R244, PT ;  /* 0x000000f4d900720c */ /* 0x000fe20003f66070 */
[----:B------:R-:W-:-:S02]  /*7b90*/  FFMA.FTZ R217, R36, c[0x0][0x23c], -R151 ;  /* 0x00008f0024d97a23 */ /* 0x000fc40000010897 */
[----:B------:R-:W-:Y:S01]  /*7ba0*/  FFMA.FTZ R244, R44, c[0x0][0x23c], -R151 ;  /* 0x00008f002cf47a23 */ /* 0x000fe20000010897 */
[----:B------:R-:W-:Y:S01]  /*7bb0*/  ULOP3.LUT UR7, UR7, UR19, URZ, 0x3c, !UPT ;  /* 0x0000001307077292 */ /* 0x000fe2000f8e3c3f */
[--C-:B------:R-:W-:Y:S01]  /*7bc0*/  FFMA.FTZ R128, R88, c[0x0][0x23c], -R107.reuse ;  /* 0x00008f0058807a23 */ /* 0x100fe2000001086b */
[----:B------:R1:W-:Y:S01]  /*7bd0*/  STL [R1+0xa0], R217 ;  /* 0x0000a0d901007387 */ /* 0x0003e20000100800 */
[----:B------:R2:W-:Y:S01]  /*7be0*/  MUFU.EX2 R139, R231 ;  /* 0x000000e7008b7308 */ /* 0x0005e20000000800 */
[--C-:B------:R-:W-:Y:S02]  /*7bf0*/  FFMA.FTZ R169, R38, c[0x0][0x23c], -R107.reuse ;  /* 0x00008f0026a97a23 */ /* 0x100fe4000001086b */
[----:B------:R3:W-:Y:S01]  /*7c00*/  STL [R1+0x9c], R98 ;  /* 0x00009c6201007387 */ /* 0x0007e20000100800 */
[----:B------:R-:W-:-:S04]  /*7c10*/  FFMA.FTZ R149, R34, c[0x0][0x23c], -R107 ;  /* 0x00008f0022957a23 */ /* 0x000fc8000001086b */
[----:B------:R-:W-:Y:S01]  /*7c20*/  MUFU.EX2 R234, R234 ;  /* 0x000000ea00ea7308 */ /* 0x000fe20000000800 */
[----:B------:R4:W-:Y:S07]  /*7c30*/  STL [R1+0x98], R5 ;  /* 0x0000980501007387 */ /* 0x0009ee0000100800 */
[----:B------:R-:W-:Y:S01]  /*7c40*/  MUFU.EX2 R233, R233 ;  /* 0x000000e900e97308 */ /* 0x000fe20000000800 */
[----:B--2---:R-:W-:-:S07]  /*7c50*/  FFMA.FTZ R231, R32, c[0x0][0x23c], -R151 ;  /* 0x00008f0020e77a23 */ /* 0x004fce0000010897 */
[----:B------:R-:W-:Y:S01]  /*7c60*/  MUFU.EX2 R232, R232 ;  /* 0x000000e800e87308 */ /* 0x000fe20000000800 */
[----:B-1----:R-:W-:-:S07]  /*7c70*/  FFMA.FTZ R217, R16, c[0x0][0x23c], -R151 ;  /* 0x00008f0010d97a23 */ /* 0x002fce0000010897 */
[----:B------:R-:W-:Y:S01]  /*7c80*/  MUFU.EX2 R224, R224 ;  /* 0x000000e000e07308 */ /* 0x000fe20000000800 */
[--C-:B---3--:R-:W-:Y:S02]  /*7c90*/  FFMA.FTZ R98, R18, c[0x0][0x23c], -R151.reuse ;  /* 0x00008f0012627a23 */ /* 0x108fe40000010897 */
[----:B----4-:R-:W-:Y:S01]  /*7ca0*/  FFMA.FTZ R5, R14, c[0x0][0x23c], -R151 ;  /* 0x00008f000e057a23 */ /* 0x010fe20000010897 */
[----:B------:R-:W-:Y:S01]  /*7cb0*/  UIADD3 UR6, UR6, 0x3, URZ ;  /* 0x0000000306067890 */ /* 0x000fe2000fffe03f */
[--C-:B------:R-:W-:Y:S01]  /*7cc0*/  FFMA.FTZ R104, R30, c[0x0][0x23c], -R107.reuse ;  /* 0x00008f001e687a23 */ /* 0x100fe2000001086b */
[----:B------:R1:W-:Y:S01]  /*7cd0*/  STL [R1+0x94], R98 ;  /* 0x0000946201007387 */ /* 0x0003e20000100800 */
[----:B------:R-:W-:-:S03]  /*7ce0*/  FFMA.FTZ R107, R22, c[0x0][0x23c], -R107 ;  /* 0x00008f00166b7a23 */ /* 0x000fc6000001086b */
[----:B------:R2:W-:Y:S04]  /*7cf0*/  STL [R1+0x90], R217 ;  /* 0x000090d901007387 */ /* 0x0005e80000100800 */
[----:B------:R3:W-:Y:S01]  /*7d00*/  STL [R1+0x84], R5 ;  /* 0x0000840501007387 */ /* 0x0007e20000100800 */
[----:B-1----:R-:W1:Y:S01]  /*7d10*/  MUFU.EX2 R98, R145 ;  /* 0x0000009100627308 */ /* 0x002e620000000800 */
[--C-:B--2---:R-:W-:Y:S02]  /*7d20*/  FFMA.FTZ R217, R12, c[0x0][0x23c], -R151.reuse ;  /* 0x00008f000cd97a23 */ /* 0x104fe40000010897 */
[----:B---3--:R-:W-:-:S03]  /*7d30*/  FFMA.FTZ R5, R10, c[0x0][0x23c], -R151 ;  /* 0x00008f000a057a23 */ /* 0x008fc60000010897 */
[----:B------:R2:W-:Y:S01]  /*7d40*/  STL [R1+0x80], R217 ;  /* 0x000080d901007387 */ /* 0x0005e20000100800 */
[----:B-1----:R-:W-:-:S04]  /*7d50*/  F2FP.PACK_AB R145, R98, R99 ;  /* 0x000000636291723e */ /* 0x002fc800000000ff */
[----:B------:R-:W-:Y:S01]  /*7d60*/  PRMT R4, R145, 0x7632, R4 ;  /* 0x0000763291047816 */ /* 0x000fe20000000004 */
[----:B--2---:R-:W-:Y:S01]  /*7d70*/  FFMA.FTZ R217, R8, c[0x0][0x23c], -R151 ;  /* 0x00008f0008d97a23 */ /* 0x004fe20000010897 */
[----:B------:R-:W-:-:S04]  /*7d80*/  F2FP.PACK_AB R151, R218, R139 ;  /* 0x0000008bda97723e */ /* 0x000fc800000000ff */
[----:B------:R1:W-:Y:S01]  /*7d90*/  STL [R1+0x50], R217 ;  /* 0x000050d901007387 */ /* 0x0003e20000100800 */
[----:B------:R-:W-:Y:S02]  /*7da0*/  @!P6 HADD2 R138, -R151.H0_H0, -RZ.H0_H0 ;  /* 0xa00000ff978ae230 */ /* 0x000fe40000000900 */
[----:B------:R-:W-:Y:S01]  /*7db0*/  @!P3 HADD2 R137, -R4.H0_H0, -RZ.H0_H0 ;  /* 0xa00000ff0489b230 */ /* 0x000fe20000000900 */
[----:B-1----:R-:W-:Y:S02]  /*7dc0*/  FADD.FTZ R217, R219, R43 ;  /* 0x0000002bdbd97221 */ /* 0x002fe40000010000 */
[--C-:B------:R-:W-:Y:S01]  /*7dd0*/  FADD.FTZ R219, R139, R146.reuse ;  /* 0x000000928bdb7221 */ /* 0x100fe20000010000 */
[----:B------:R-:W-:Y:S01]  /*7de0*/  PRMT R146, R151, 0x7632, R146 ;  /* 0x0000763297927816 */ /* 0x000fe20000000092 */
[----:B------:R-:W-:Y:S01]  /*7df0*/  @!P4 HADD2 R184, -R145.H0_H0, -RZ.H0_H0 ;  /* 0xa00000ff91b8c230 */ /* 0x000fe20000000900 */
[----:B------:R1:W2:Y:S01]  /*7e00*/  LDL.LU R43, [R1+0x2f8] ;  /* 0x0002f800012b7983 */ /* 0x0002a20000300800 */
[----:B------:R-:W-:Y:S01]  /*7e10*/  FADD.FTZ R101, R101, R217 ;  /* 0x000000d965657221 */ /* 0x000fe20000010000 */
[----:B------:R-:W-:Y:S01]  /*7e20*/  PRMT R139, R151, 0x5410, R146 ;  /* 0x00005410978b7816 */ /* 0x000fe20000000092 */
[----:B------:R-:W-:Y:S01]  /*7e30*/  @!P5 HADD2 R186, -R146.H0_H0, -RZ.H0_H0 ;  /* 0xa00000ff92bad230 */ /* 0x000fe20000000900 */
[----:B------:R-:W-:Y:S01]  /*7e40*/  @!P6 PRMT R151, R138, 0x5410, RZ ;  /* 0x000054108a97e816 */ /* 0x000fe200000000ff */
[----:B------:R-:W3:Y:S01]  /*7e50*/  LDC.U8 R217, c[0x0][0x2d8] ;  /* 0x0000b600ffd97b82 */ /* 0x000ee20000000000 */
[----:B------:R-:W-:-:S02]  /*7e60*/  PRMT R138, R145, 0x5410, R4 ;  /* 0x00005410918a7816 */ /* 0x000fc40000000004 */
[----:B------:R-:W-:Y:S02]  /*7e70*/  @!P3 PRMT R4, R137, 0x5410, RZ ;  /* 0x000054108904b816 */ /* 0x000fe400000000ff */
[----:B------:R-:W-:Y:S02]  /*7e80*/  F2FP.PACK_AB R137, R249, R252 ;  /* 0x000000fcf989723e */ /* 0x000fe400000000ff */
[----:B------:R-:W-:Y:S01]  /*7e90*/  @!P5 PRMT R146, R186, 0x5410, RZ ;  /* 0x00005410ba92d816 */ /* 0x000fe200000000ff */
[----:B------:R-:W-:Y:S01]  /*7ea0*/  FADD.FTZ R186, R100, R101 ;  /* 0x0000006564ba7221 */ /* 0x000fe20000010000 */
[C---:B------:R-:W-:Y:S02]  /*7eb0*/  PRMT R212, R137.reuse, 0x7610, R212 ;  /* 0x0000761089d47816 */ /* 0x040fe400000000d4 */
[----:B------:R-:W-:Y:S01]  /*7ec0*/  PRMT R171, R137, 0x7632, R171 ;  /* 0x0000763289ab7816 */ /* 0x000fe200000000ab */
[----:B------:R-:W-:Y:S01]  /*7ed0*/  FADD.FTZ R186, R99, R186 ;  /* 0x000000ba63ba7221 */ /* 0x000fe20000010000 */
[----:B------:R-:W-:Y:S01]  /*7ee0*/  @!P4 PRMT R145, R184, 0x5410, RZ ;  /* 0x00005410b891c816 */ /* 0x000fe200000000ff */
[----:B------:R-:W-:Y:S01]  /*7ef0*/  @!P2 HADD2 R180, -R212.H0_H0, -RZ.H0_H0 ;  /* 0xa00000ffd4b4a230 */ /* 0x000fe20000000900 */
[----:B------:R-:W-:Y:S01]  /*7f00*/  PRMT R137, R212, 0x5410, R171 ;  /* 0x00005410d4897816 */ /* 0x000fe200000000ab */
[----:B------:R-:W-:Y:S01]  /*7f10*/  @!P1 HADD2 R95, -R171.H0_H0, -RZ.H0_H0 ;  /* 0xa00000ffab5f9230 */ /* 0x000fe20000000900 */
[----:B------:R-:W-:-:S02]  /*7f20*/  FADD.FTZ R184, R218, R219 ;  /* 0x000000dbdab87221 */ /* 0x000fc40000010000 */
[----:B------:R-:W-:Y:S02]  /*7f30*/  @!P2 PRMT R212, R180, 0x5410, RZ ;  /* 0x00005410b4d4a816 */ /* 0x000fe400000000ff */
[----:B------:R-:W-:Y:S01]  /*7f40*/  LOP3.LUT R180, R135, UR10, RZ, 0x3c, !PT ;  /* 0x0000000a87b47c12 */ /* 0x000fe2000f8e3cff */
[----:B------:R-:W-:Y:S01]  /*7f50*/  FADD.FTZ R184, R252, R184 ;  /* 0x000000b8fcb87221 */ /* 0x000fe20000010000 */
[----:B------:R-:W-:Y:S01]  /*7f60*/  @!P1 PRMT R171, R95, 0x5410, RZ ;  /* 0x000054105fab9816 */ /* 0x000fe200000000ff */
[----:B------:R-:W-:Y:S02]  /*7f70*/  FADD.FTZ R95, R98, R186 ;  /* 0x000000ba625f7221 */ /* 0x000fe40000010000 */
[----:B------:R-:W-:-:S04]  /*7f80*/  IMAD.WIDE.U32 R98, R180, -0x326172a9, RZ ;  /* 0xcd9e8d57b4627825 */ /* 0x000fc800078e00ff */
[----:B------:R-:W-:Y:S01]  /*7f90*/  FADD.FTZ R249, R249, R184 ;  /* 0x000000b8f9f97221 */ /* 0x000fe20000010000 */
[----:B------:R-:W-:Y:S02]  /*7fa0*/  LOP3.LUT R180, R99, UR28, R154, 0x96, !PT ;  /* 0x0000001c63b47c12 */ /* 0x000fe4000f8e969a */
[----:B------:R-:W-:-:S03]  /*7fb0*/  LOP3.LUT R184, R103, UR26, R98, 0x96, !PT ;  /* 0x0000001a67b87c12 */ /* 0x000fc6000f8e9662 */
[----:B------:R-:W-:-:S04]  /*7fc0*/  IMAD.WIDE.U32 R100, R180, -0x2daee0ad, RZ ;  /* 0xd2511f53b4647825 */ /* 0x000fc800078e00ff */
[----:B------:R-:W-:Y:S01]  /*7fd0*/  IMAD.WIDE.U32 R218, R184, -0x2daee0ad, RZ ;  /* 0xd2511f53b8da7825 */ /* 0x000fe200078e00ff */
[----:B------:R-:W-:-:S05]  /*7fe0*/  LOP3.LUT R180, R101, UR25, R156, 0x96, !PT ;  /* 0x0000001965b47c12 */ /* 0x000fca000f8e969c */
[----:B------:R-:W-:-:S05]  /*7ff0*/  IMAD.WIDE.U32 R98, R180, -0x326172a9, RZ ;  /* 0xcd9e8d57b4627825 */ /* 0x000fca00078e00ff */
[----:B------:R4:W-:Y:S01]  /*8000*/  STL.64 [R1+0xb0], R98 ;  /* 0x0000b06201007387 */ /* 0x0009e20000100a00 */
[----:B------:R-:W-:-:S03]  /*8010*/  LOP3.LUT R184, R99, UR24, R102, 0x96, !PT ;  /* 0x0000001863b87c12 */ /* 0x000fc6000f8e9666 */
[----:B----4-:R-:W4:Y:S01]  /*8020*/  LDL.LU.64 R98, [R1+0x2f0] ;  /* 0x0002f00001627983 */ /* 0x010f220000300a00 */
[----:B------:R-:W-:Y:S01]  /*8030*/  LOP3.LUT R180, R219, UR23, R100, 0x96, !PT ;  /* 0x00000017dbb47c12 */ /* 0x000fe2000f8e9664 */
[----:B------:R-:W-:Y:S02]  /*8040*/  IMAD.WIDE.U32 R100, R184, -0x2daee0ad, RZ ;  /* 0xd2511f53b8647825 */ /* 0x000fe400078e00ff */
[----:B------:R1:W-:Y:S03]  /*8050*/  STL.64 [R1+0x2e8], R144 ;  /* 0x0002e89001007387 */ /* 0x0003e60000100a00 */
[----:B------:R-:W-:Y:S01]  /*8060*/  LOP3.LUT R184, R101, UR14, R218, 0x96, !PT ;  /* 0x0000000e65b87c12 */ /* 0x000fe2000f8e96da */
[----:B-1----:R-:W2:Y:S01]  /*8070*/  LDL.LU.64 R144, [R1+0xb0] ;  /* 0x0000b00001907983 */ /* 0x002ea20000300a00 */
[----:B------:R-:W-:-:S05]  /*8080*/  IMAD.WIDE.U32 R218, R180, -0x326172a9, RZ ;  /* 0xcd9e8d57b4da7825 */ /* 0x000fca00078e00ff */
[----:B------:R1:W-:Y:S01]  /*8090*/  STL.64 [R1], R218 ;  /* 0x000000da01007387 */ /* 0x0003e20000100a00 */
[----:B--2---:R-:W-:-:S03]  /*80a0*/  LOP3.LUT R180, R219, UR21, R144, 0x96, !PT ;  /* 0x00000015dbb47c12 */ /* 0x004fc6000f8e9690 */
[----:B------:R-:W2:Y:S02]  /*80b0*/  LDL.LU.64 R144, [R1+0x2e8] ;  /* 0x0002e80001907983 */ /* 0x000ea40000300a00 */
[----:B-1----:R-:W-:-:S05]  /*80c0*/  IMAD.WIDE.U32 R218, R180, -0x2daee0ad, RZ ;  /* 0xd2511f53b4da7825 */ /* 0x002fca00078e00ff */
[----:B------:R1:W-:Y:S01]  /*80d0*/  STL.64 [R1+0xb0], R218 ;  /* 0x0000b0da01007387 */ /* 0x0003e20000100a00 */
[----:B------:R-:W-:-:S03]  /*80e0*/  LOP3.LUT R180, R219, UR5, R100, 0x96, !PT ;  /* 0x00000005dbb47c12 */ /* 0x000fc6000f8e9664 */
[----:B------:R-:W2:Y:S04]  /*80f0*/  LDL.LU.64 R100, [R1+0x2e0] ;  /* 0x0002e00001647983 */ /* 0x000ea80000300a00 */
[----:B-1----:R-:W2:Y:S04]  /*8100*/  LDL.LU.64 R218, [R1+0x2d8] ;  /* 0x0002d80001da7983 */ /* 0x002ea80000300a00 */
[----:B------:R1:W-:Y:S04]  /*8110*/  STL.64 [R1+0x2d0], R142 ;  /* 0x0002d08e01007387 */ /* 0x0003e80000100a00 */
[----:B-1----:R-:W2:Y:S04]  /*8120*/  LDL.LU.64 R142, [R1] ;  /* 0x00000000018e7983 */ /* 0x002ea80000300a00 */
[----:B------:R1:W-:Y:S04]  /*8130*/  STL.64 [R1+0x2c8], R140 ;  /* 0x0002c88c01007387 */ /* 0x0003e80000100a00 */
[----:B-1----:R-:W4:Y:S04]  /*8140*/  LDL.LU.64 R140, [R1+0xb0] ;  /* 0x0000b000018c7983 */ /* 0x002f280000300a00 */
[----:B------:R1:W-:Y:S02]  /*8150*/  STL.64 [R1+0x2c0], R138 ;  /* 0x0002c08a01007387 */ /* 0x0003e40000100a00 */
[----:B-1----:R-:W-:-:S05]  /*8160*/  IMAD.WIDE.U32 R138, R184, -0x326172a9, RZ ;  /* 0xcd9e8d57b88a7825 */ /* 0x002fca00078e00ff */
[----:B--2---:R-:W-:Y:S01]  /*8170*/  LOP3.LUT R184, R139, UR13, R142, 0x96, !PT ;  /* 0x0000000d8bb87c12 */ /* 0x004fe2000f8e968e */
[----:B------:R-:W-:Y:S01]  /*8180*/  IMAD.WIDE.U32 R142, R180, -0x326172a9, RZ ;  /* 0xcd9e8d57b48e7825 */ /* 0x000fe200078e00ff */
[----:B------:R-:W1:Y:S04]  /*8190*/  MUFU.EX2 R139, R221 ;  /* 0x000000dd008b7308 */ /* 0x000e680000000800 */
[----:B------:R-:W-:-:S04]  /*81a0*/  LOP3.LUT R186, R143, UR30, R138, 0x96, !PT ;  /* 0x0000001e8fba7c12 */ /* 0x000fc8000f8e968a */
[C---:B------:R-:W-:Y:S02]  /*81b0*/  LOP3.LUT R252, R186.reuse, 0xffff, RZ, 0xc0, !PT ;  /* 0x0000ffffbafc7812 */ /* 0x040fe400078ec0ff */
[----:B------:R-:W-:Y:S02]  /*81c0*/  LOP3.LUT R180, R186, 0xff, RZ, 0xc0, !PT ;  /* 0x000000ffbab47812 */ /* 0x000fe400078ec0ff */
[----:B------:R-:W-:Y:S02]  /*81d0*/  SHF.R.U32.HI R252, RZ, 0x8, R252 ;  /* 0x00000008fffc7819 */ /* 0x000fe400000116fc */
[C---:B---3--:R-:W-:Y:S02]  /*81e0*/  ISETP.GE.U32.AND P3, PT, R217.reuse, R180, PT ;  /* 0x000000b4d900720c */ /* 0x048fe40003f66070 */
[----:B------:R-:W-:Y:S01]  /*81f0*/  LOP3.LUT R252, R252, 0xffff, RZ, 0xc0, !PT ;  /* 0x0000fffffcfc7812 */ /* 0x000fe200078ec0ff */
[----:B------:R-:W-:Y:S03]  /*8200*/  MUFU.EX2 R180, R246 ;  /* 0x000000f600b47308 */ /* 0x000fe60000000800 */
[----:B------:R-:W-:-:S02]  /*8210*/  ISETP.GE.U32.AND P4, PT, R217, R252, PT ;  /* 0x000000fcd900720c */ /* 0x000fc40003f86070 */
[--C-:B------:R-:W-:Y:S02]  /*8220*/  SHF.R.U32.HI R252, RZ, 0x10, R186.reuse ;  /* 0x00000010fffc7819 */ /* 0x100fe400000116ba */
[----:B------:R-:W-:Y:S01]  /*8230*/  SHF.R.U32.HI R186, RZ, 0x18, R186 ;  /* 0x00000018ffba7819 */ /* 0x000fe200000116ba */
[----:B------:R-:W2:Y:S01]  /*8240*/  MUFU.EX2 R246, R220 ;  /* 0x000000dc00f67308 */ /* 0x000ea20000000800 */
[----:B-1----:R-:W-:Y:S01]  /*8250*/  FADD.FTZ R138, R139, R95 ;  /* 0x0000005f8b8a7221 */ /* 0x002fe20000010000 */
[----:B------:R-:W-:Y:S02]  /*8260*/  LOP3.LUT R252, R252, 0xff, RZ, 0xc0, !PT ;  /* 0x000000fffcfc7812 */ /* 0x000fe400078ec0ff */
[C---:B------:R-:W-:Y:S02]  /*8270*/  ISETP.GE.U32.AND P6, PT, R217.reuse, R186, PT ;  /* 0x000000bad900720c */ /* 0x040fe40003fc6070 */
[----:B------:R-:W-:Y:S02]  /*8280*/  ISETP.GE.U32.AND P5, PT, R217, R252, PT ;  /* 0x000000fcd900720c */ /* 0x000fe40003fa6070 */
[----:B------:R1:W3:Y:S01]  /*8290*/  MUFU.EX2 R186, R245 ;  /* 0x000000f500ba7308 */ /* 0x0002e20000000800 */
[----:B------:R-:W-:-:S04]  /*82a0*/  LOP3.LUT R252, R142, 0xff, RZ, 0xc0, !PT ;  /* 0x000000ff8efc7812 */ /* 0x000fc800078ec0ff */
[----:B------:R-:W-:Y:S02]  /*82b0*/  ISETP.GE.U32.AND P2, PT, R217, R252, PT ;  /* 0x000000fcd900720c */ /* 0x000fe40003f46070 */
[--C-:B------:R-:W-:Y:S02]  /*82c0*/  SHF.R.U32.HI R252, RZ, 0x10, R142.reuse ;  /* 0x00000010fffc7819 */ /* 0x100fe4000001168e */
[----:B--2---:R-:W-:Y:S02]  /*82d0*/  F2FP.PACK_AB R95, R246, R139 ;  /* 0x0000008bf65f723e */ /* 0x004fe400000000ff */
[----:B------:R-:W-:Y:S02]  /*82e0*/  LOP3.LUT R220, R142, 0xffff, RZ, 0xc0, !PT ;  /* 0x0000ffff8edc7812 */ /* 0x000fe400078ec0ff */
[----:B------:R-:W-:Y:S02]  /*82f0*/  PRMT R215, R95, 0x7632, R215 ;  /* 0x000076325fd77816 */ /* 0x000fe400000000d7 */
[----:B-1----:R-:W-:-:S02]  /*8300*/  SHF.R.U32.HI R245, RZ, 0x18, R142 ;  /* 0x00000018fff57819 */ /* 0x002fc4000001168e */
[----:B------:R-:W-:Y:S01]  /*8310*/  PRMT R213, R95, 0x7610, R213 ;  /* 0x000076105fd57816 */ /* 0x000fe200000000d5 */
[----:B------:R-:W-:Y:S01]  /*8320*/  @!P4 HADD2 R94, -R215.H0_H0, -RZ.H0_H0 ;  /* 0xa00000ffd75ec230 */ /* 0x000fe20000000900 */
[----:B------:R-:W-:Y:S01]  /*8330*/  ISETP.GE.U32.AND P1, PT, R217, R245, PT ;  /* 0x000000f5d900720c */ /* 0x000fe20003f26070 */
[----:B------:R-:W-:Y:S01]  /*8340*/  FADD.FTZ R245, R180, R249 ;  /* 0x000000f9b4f57221 */ /* 0x000fe20000010000 */
[----:B---3--:R-:W-:Y:S01]  /*8350*/  F2FP.PACK_AB R180, R186, R180 ;  /* 0x000000b4bab4723e */ /* 0x008fe200000000ff */
[----:B------:R-:W2:Y:S01]  /*8360*/  LDL.LU.64 R142, [R1+0x2d0] ;  /* 0x0002d000018e7983 */ /* 0x000ea20000300a00 */
[----:B------:R-:W-:Y:S01]  /*8370*/  SHF.R.U32.HI R220, RZ, 0x8, R220 ;  /* 0x00000008ffdc7819 */ /* 0x000fe200000116dc */
[----:B------:R-:W-:Y:S01]  /*8380*/  FADD.FTZ R249, R246, R138 ;  /* 0x0000008af6f97221 */ /* 0x000fe20000010000 */
[----:B------:R-:W-:Y:S01]  /*8390*/  PRMT R219, R180, 0x7632, R219 ;  /* 0x00007632b4db7816 */ /* 0x000fe200000000db */
[----:B------:R-:W-:Y:S01]  /*83a0*/  IMAD.WIDE.U32 R138, R184, -0x2daee0ad, RZ ;  /* 0xd2511f53b88a7825 */ /* 0x000fe200078e00ff */
[----:B------:R-:W-:Y:S01]  /*83b0*/  PRMT R95, R213, 0x5410, R215 ;  /* 0x00005410d55f7816 */ /* 0x000fe200000000d7 */
[----:B------:R-:W-:Y:S01]  /*83c0*/  @!P3 HADD2 R182, -R213.H0_H0, -RZ.H0_H0 ;  /* 0xa00000ffd5b6b230 */ /* 0x000fe20000000900 */
[----:B------:R-:W-:Y:S01]  /*83d0*/  @!P4 PRMT R215, R94, 0x5410, RZ ;  /* 0x000054105ed7c816 */ /* 0x000fe200000000ff */
[----:B------:R-:W-:Y:S01]  /*83e0*/  @!P6 HADD2 R136, -R219.H0_H0, -RZ.H0_H0 ;  /* 0xa00000ffdb88e230 */ /* 0x000fe20000000900 */
[----:B------:R-:W-:Y:S01]  /*83f0*/  LOP3.LUT R94, R220, 0xffff, RZ, 0xc0, !PT ;  /* 0x0000ffffdc5e7812 */ /* 0x000fe200078ec0ff */
[----:B------:R-:W-:Y:S01]  /*8400*/  FADD.FTZ R245, R186, R245 ;  /* 0x000000f5baf57221 */ /* 0x000fe20000010000 */
[----:B------:R-:W-:-:S02]  /*8410*/  PRMT R218, R180, 0x7610, R218 ;  /* 0x00007610b4da7816 */ /* 0x000fc400000000da */
[----:B------:R-:W-:Y:S02]  /*8420*/  LOP3.LUT R252, R252, 0xff, RZ, 0xc0, !PT ;  /* 0x000000fffcfc7812 */ /* 0x000fe400078ec0ff */
[C---:B------:R-:W-:Y:S02]  /*8430*/  ISETP.GE.U32.AND P4, PT, R217.reuse, R94, PT ;  /* 0x0000005ed900720c */ /* 0x040fe40003f86070 */
[----:B------:R-:W-:Y:S01]  /*8440*/  PRMT R94, R218, 0x5410, R219 ;  /* 0x00005410da5e7816 */ /* 0x000fe200000000db */
[----:B------:R-:W1:Y:S01]  /*8450*/  MUFU.EX2 R180, R250 ;  /* 0x000000fa00b47308 */ /* 0x000e620000000800 */
[----:B------:R-:W-:Y:S02]  /*8460*/  @!P6 PRMT R219, R136, 0x5410, RZ ;  /* 0x0000541088dbe816 */ /* 0x000fe400000000ff */
[----:B------:R-:W-:Y:S02]  /*8470*/  ISETP.GE.U32.AND P6, PT, R217, R252, PT ;  /* 0x000000fcd900720c */ /* 0x000fe40003fc6070 */
[----:B----4-:R-:W-:Y:S01]  /*8480*/  LOP3.LUT R186, R139, UR29, R140, 0x96, !PT ;  /* 0x0000001d8bba7c12 */ /* 0x010fe2000f8e968c */
[----:B------:R-:W-:Y:S01]  /*8490*/  @!P5 HADD2 R174, -R218.H0_H0, -RZ.H0_H0 ;  /* 0xa00000ffdaaed230 */ /* 0x000fe20000000900 */
[----:B------:R-:W-:Y:S01]  /*84a0*/  FADD.FTZ R245, R242, R245 ;  /* 0x000000f5f2f57221 */ /* 0x000fe20000010000 */
[----:B------:R-:W3:Y:S01]  /*84b0*/  MUFU.EX2 R252, R241 ;  /* 0x000000f100fc7308 */ /* 0x000ee20000000800 */
[----:B------:R-:W-:Y:S01]  /*84c0*/  SHF.R.U32.HI R136, RZ, 0x10, R186 ;  /* 0x00000010ff887819 */ /* 0x000fe200000116ba */
[----:B------:R-:W4:Y:S01]  /*84d0*/  LDL.LU.64 R140, [R1+0x2c8] ;  /* 0x0002c800018c7983 */ /* 0x000f220000300a00 */
[----:B------:R-:W-:-:S02]  /*84e0*/  @!P5 PRMT R218, R174, 0x5410, RZ ;  /* 0x00005410aedad816 */ /* 0x000fc400000000ff */
[----:B------:R-:W-:Y:S02]  /*84f0*/  SHF.R.U32.HI R246, RZ, 0x18, R138 ;  /* 0x00000018fff67819 */ /* 0x000fe4000001168a */
[----:B------:R-:W-:Y:S02]  /*8500*/  LOP3.LUT R184, R138, 0xff, RZ, 0xc0, !PT ;  /* 0x000000ff8ab87812 */ /* 0x000fe400078ec0ff */
[----:B-1----:R-:W-:Y:S02]  /*8510*/  F2FP.PACK_AB R250, R180, R251 ;  /* 0x000000fbb4fa723e */ /* 0x002fe400000000ff */
[----:B------:R-:W-:Y:S02]  /*8520*/  LOP3.LUT R136, R136, 0xff, RZ, 0xc0, !PT ;  /* 0x000000ff88887812 */ /* 0x000fe400078ec0ff */
[----:B------:R-:W-:Y:S01]  /*8530*/  @!P3 PRMT R213, R182, 0x5410, RZ ;  /* 0x00005410b6d5b816 */ /* 0x000fe200000000ff */
[C---:B---3--:R-:W-:Y:S01]  /*8540*/  FADD.FTZ R174, R252.reuse, R245 ;  /* 0x000000f5fcae7221 */ /* 0x048fe20000010000 */
[----:B------:R-:W-:Y:S01]  /*8550*/  F2FP.PACK_AB R252, R252, R242 ;  /* 0x000000f2fcfc723e */ /* 0x000fe200000000ff */
[--C-:B------:R-:W-:Y:S01]  /*8560*/  FADD.FTZ R241, R251, R249.reuse ;  /* 0x000000f9fbf17221 */ /* 0x100fe20000010000 */
[----:B------:R-:W-:Y:S01]  /*8570*/  PRMT R249, R250, 0x7632, R249 ;  /* 0x00007632faf97816 */ /* 0x000fe200000000f9 */
[----:B------:R-:W-:Y:S01]  /*8580*/  @!P2 HADD2 R172, -R250.H0_H0, -RZ.H0_H0 ;  /* 0xa00000fffaaca230 */ /* 0x000fe20000000900 */
[----:B------:R-:W-:-:S02]  /*8590*/  PRMT R251, R252, 0x7632, R251 ;  /* 0x00007632fcfb7816 */ /* 0x000fc400000000fb */
[----:B------:R-:W-:Y:S01]  /*85a0*/  ISETP.GE.U32.AND P5, PT, R217, R136, PT ;  /* 0x00000088d900720c */ /* 0x000fe20003fa6070 */
[----:B------:R-:W-:Y:S01]  /*85b0*/  @!P4 HADD2 R133, -R249.H0_H0, -RZ.H0_H0 ;  /* 0xa00000fff985c230 */ /* 0x000fe20000000900 */
[----:B------:R-:W-:Y:S01]  /*85c0*/  PRMT R136, R250, 0x5410, R249 ;  /* 0x00005410fa887816 */ /* 0x000fe200000000f9 */
[----:B------:R-:W-:Y:S01]  /*85d0*/  @!P1 HADD2 R163, -R251.H0_H0, -RZ.H0_H0 ;  /* 0xa00000fffba39230 */ /* 0x000fe20000000900 */
[----:B------:R-:W-:Y:S02]  /*85e0*/  @!P2 PRMT R250, R172, 0x5410, RZ ;  /* 0x00005410acfaa816 */ /* 0x000fe400000000ff */
[----:B------:R-:W-:Y:S02]  /*85f0*/  LOP3.LUT R172, R186, 0xff, RZ, 0xc0, !PT ;  /* 0x000000ffbaac7812 */ /* 0x000fe400078ec0ff */
[----:B------:R-:W-:Y:S02]  /*8600*/  @!P4 PRMT R249, R133, 0x5410, RZ ;  /* 0x0000541085f9c816 */ /* 0x000fe400000000ff */
[----:B------:R-:W-:-:S02]  /*8610*/  PRMT R133, R252, 0x5410, R251 ;  /* 0x00005410fc857816 */ /* 0x000fc400000000fb */
[----:B------:R-:W-:Y:S02]  /*8620*/  ISETP.GE.U32.AND P2, PT, R217, R172, PT ;  /* 0x000000acd900720c */ /* 0x000fe40003f46070 */
[----:B------:R-:W-:Y:S01]  /*8630*/  @!P1 PRMT R251, R163, 0x5410, RZ ;  /* 0x00005410a3fb9816 */ /* 0x000fe200000000ff */
[----:B------:R-:W-:Y:S01]  /*8640*/  MUFU.EX2 R172, R7 ;  /* 0x0000000700ac7308 */ /* 0x000fe20000000800 */
[----:B------:R-:W-:Y:S02]  /*8650*/  ISETP.GE.U32.AND P3, PT, R217, R184, PT ;  /* 0x000000b8d900720c */ /* 0x000fe40003f66070 */
[----:B------:R-:W-:-:S05]  /*8660*/  SHF.R.U32.HI R182, RZ, 0x10, R138 ;  /* 0x00000010ffb67819 */ /* 0x000fca000001168a */
[----:B------:R-:W1:Y:S01]  /*8670*/  MUFU.EX2 R163, R6 ;  /* 0x0000000600a37308 */ /* 0x000e620000000800 */
[----:B------:R-:W-:Y:S02]  /*8680*/  SHF.R.U32.HI R242, RZ, 0x18, R186 ;  /* 0x00000018fff27819 */ /* 0x000fe400000116ba */
[----:B------:R-:W-:Y:S02]  /*8690*/  ISETP.GE.U32.AND P1, PT, R217, R246, PT ;  /* 0x000000f6d900720c */ /* 0x000fe40003f26070 */
[----:B------:R-:W-:Y:S01]  /*86a0*/  LOP3.LUT R186, R186, 0xffff, RZ, 0xc0, !PT ;  /* 0x0000ffffbaba7812 */ /* 0x000fe200078ec0ff */
[----:B------:R-:W-:Y:S01]  /*86b0*/  @!P6 HADD2 R93, -R252.H0_H0, -RZ.H0_H0 ;  /* 0xa00000fffc5de230 */ /* 0x000fe20000000900 */
[----:B------:R-:W-:Y:S01]  /*86c0*/  FADD.FTZ R241, R180, R241 ;  /* 0x000000f1b4f17221 */ /* 0x000fe20000010000 */
[----:B------:R-:W-:Y:S02]  /*86d0*/  LOP3.LUT R184, R138, 0xffff, RZ, 0xc0, !PT ;  /* 0x0000ffff8ab87812 */ /* 0x000fe400078ec0ff */
[----:B------:R-:W-:-:S02]  /*86e0*/  SHF.R.U32.HI R186, RZ, 0x8, R186 ;  /* 0x00000008ffba7819 */ /* 0x000fc400000116ba */
[----:B-1----:R-:W-:Y:S02]  /*86f0*/  F2FP.PACK_AB R246, R163, R172 ;  /* 0x000000aca3f6723e */ /* 0x002fe400000000ff */
[----:B------:R-:W-:Y:S01]  /*8700*/  @!P6 PRMT R252, R93, 0x5410, RZ ;  /* 0x000054105dfce816 */ /* 0x000fe200000000ff */
[----:B------:R1:W3:Y:S01]  /*8710*/  MUFU.EX2 R180, R248 ;  /* 0x000000f800b47308 */ /* 0x0002e20000000800 */
[----:B------:R-:W-:Y:S01]  /*8720*/  PRMT R245, R246, 0x7632, R245 ;  /* 0x00007632f6f57816 */ /* 0x000fe200000000f5 */
[----:B------:R-:W-:Y:S01]  /*8730*/  @!P2 HADD2 R162, -R246.H0_H0, -RZ.H0_H0 ;  /* 0xa00000fff6a2a230 */ /* 0x000fe20000000900 */
[----:B------:R-:W-:Y:S01]  /*8740*/  LOP3.LUT R186, R186, 0xffff, RZ, 0xc0, !PT ;  /* 0x0000ffffbaba7812 */ /* 0x000fe200078ec0ff */
[----:B------:R-:W-:Y:S01]  /*8750*/  FADD.FTZ R174, R240, R174 ;  /* 0x000000aef0ae7221 */ /* 0x000fe20000010000 */
[----:B------:R-:W-:Y:S01]  /*8760*/  PRMT R93, R246, 0x5410, R245 ;  /* 0x00005410f65d7816 */ /* 0x000fe200000000f5 */
[----:B------:R-:W2:Y:S01]  /*8770*/  LDL.LU.64 R138, [R1+0x2c0] ;  /* 0x0002c000018a7983 */ /* 0x000ea20000300a00 */
[----:B------:R-:W-:Y:S01]  /*8780*/  @!P2 PRMT R246, R162, 0x5410, RZ ;  /* 0x00005410a2f6a816 */ /* 0x000fe200000000ff */
[----:B------:R-:W-:Y:S01]  /*8790*/  FADD.FTZ R172, R172, R241 ;  /* 0x000000f1acac7221 */ /* 0x000fe20000010000 */
[----:B------:R3:W3:Y:S01]  /*87a0*/  MUFU.EX2 R162, R247 ;  /* 0x000000f700a27308 */ /* 0x0006e20000000800 */
[----:B------:R-:W-:-:S02]  /*87b0*/  ISETP.GE.U32.AND P6, PT, R217, R186, PT ;  /* 0x000000bad900720c */ /* 0x000fc40003fc6070 */
[----:B------:R-:W-:Y:S01]  /*87c0*/  ISETP.GE.U32.AND P4, PT, R217, R242, PT ;  /* 0x000000f2d900720c */ /* 0x000fe20003f86070 */
[----:B------:R-:W-:Y:S01]  /*87d0*/  FADD.FTZ R163, R163, R172 ;  /* 0x000000aca3a37221 */ /* 0x000fe20000010000 */
[----:B------:R-:W-:Y:S02]  /*87e0*/  SHF.R.U32.HI R184, RZ, 0x8, R184 ;  /* 0x00000008ffb87819 */ /* 0x000fe400000116b8 */
[----:B-1----:R-:W-:Y:S01]  /*87f0*/  F2FP.PACK_AB R248, R238, R240 ;  /* 0x000000f0eef8723e */ /* 0x002fe200000000ff */
[----:B---3--:R-:W-:Y:S01]  /*8800*/  FADD.FTZ R163, R180, R163 ;  /* 0x000000a3b4a37221 */ /* 0x008fe20000010000 */
[----:B------:R-:W-:Y:S02]  /*8810*/  LOP3.LUT R184, R184, 0xffff, RZ, 0xc0, !PT ;  /* 0x0000ffffb8b87812 */ /* 0x000fe400078ec0ff */
[----:B------:R-:W-:Y:S01]  /*8820*/  LOP3.LUT R182, R182, 0xff, RZ, 0xc0, !PT ;  /* 0x000000ffb6b67812 */ /* 0x000fe200078ec0ff */
[----:B------:R-:W-:Y:S01]  /*8830*/  @!P5 HADD2 R161, -R248.H0_H0, -RZ.H0_H0 ;  /* 0xa00000fff8a1d230 */ /* 0x000fe20000000900 */
[----:B------:R-:W-:Y:S01]  /*8840*/  ISETP.GE.U32.AND P2, PT, R217, R184, PT ;  /* 0x000000b8d900720c */ /* 0x000fe20003f46070 */
[----:B------:R-:W-:Y:S01]  /*8850*/  @!P6 HADD2 R92, -R245.H0_H0, -RZ.H0_H0 ;  /* 0xa00000fff55ce230 */ /* 0x000fe20000000900 */
[----:B------:R-:W-:-:S02]  /*8860*/  F2FP.PACK_AB R240, R233, R234 ;  /* 0x000000eae9f0723e */ /* 0x000fc400000000ff */
[----:B------:R-:W-:Y:S02]  /*8870*/  PRMT R247, R248, 0x7632, R247 ;  /* 0x00007632f8f77816 */ /* 0x000fe400000000f7 */
[----:B------:R-:W-:Y:S02]  /*8880*/  F2FP.PACK_AB R242, R162, R180 ;  /* 0x000000b4a2f2723e */ /* 0x000fe400000000ff */
[----:B------:R-:W-:Y:S01]  /*8890*/  @!P6 PRMT R245, R92, 0x5410, RZ ;  /* 0x000054105cf5e816 */ /* 0x000fe200000000ff */
[----:B------:R-:W-:Y:S01]  /*88a0*/  @!P4 HADD2 R97, -R247.H0_H0, -RZ.H0_H0 ;  /* 0xa00000fff761c230 */ /* 0x000fe20000000900 */
[----:B------:R-:W-:Y:S01]  /*88b0*/  PRMT R92, R248, 0x5410, R247 ;  /* 0x00005410f85c7816 */ /* 0x000fe200000000f7 */
[----:B------:R-:W-:Y:S01]  /*88c0*/  @!P3 HADD2 R160, -R242.H0_H0, -RZ.H0_H0 ;  /* 0xa00000fff2a0b230 */ /* 0x000fe20000000900 */
[----:B------:R-:W-:Y:S01]  /*88d0*/  @!P5 PRMT R248, R161, 0x5410, RZ ;  /* 0x00005410a1f8d816 */ /* 0x000fe200000000ff */
[----:B------:R-:W-:Y:S01]  /*88e0*/  FADD.FTZ R161, R238, R174 ;  /* 0x000000aeeea17221 */ /* 0x000fe20000010000 */
[----:B------:R-:W-:Y:S01]  /*88f0*/  PRMT R241, R242, 0x7632, R241 ;  /* 0x00007632f2f17816 */ /* 0x000fe200000000f1 */
[----:B------:R1:W3:Y:S01]  /*8900*/  MUFU.EX2 R238, R244 ;  /* 0x000000f400ee7308 */ /* 0x0002e20000000800 */
[----:B------:R-:W-:-:S02]  /*8910*/  @!P4 PRMT R247, R97, 0x5410, RZ ;  /* 0x0000541061f7c816 */ /* 0x000fc400000000ff */
[----:B------:R-:W-:Y:S01]  /*8920*/  PRMT R97, R242, 0x5410, R241 ;  /* 0x00005410f2617816 */ /* 0x000fe200000000f1 */
[----:B------:R-:W-:Y:S01]  /*8930*/  @!P2 HADD2 R96, -R241.H0_H0, -RZ.H0_H0 ;  /* 0xa00000fff160a230 */ /* 0x000fe20000000900 */
[----:B------:R-:W-:Y:S02]  /*8940*/  @!P3 PRMT R242, R160, 0x5410, RZ ;  /* 0x00005410a0f2b816 */ /* 0x000fe400000000ff */
[----:B------:R-:W-:Y:S01]  /*8950*/  ISETP.GE.U32.AND P4, PT, R217, R182, PT ;  /* 0x000000b6d900720c */ /* 0x000fe20003f86070 */
[----:B------:R3:W3:Y:S01]  /*8960*/  MUFU.EX2 R160, R243 ;  /* 0x000000f300a07308 */ /* 0x0006e20000000800 */
[----:B------:R-:W-:Y:S02]  /*8970*/  @!P2 PRMT R241, R96, 0x5410, RZ ;  /* 0x0000541060f1a816 */ /* 0x000fe400000000ff */
[----:B-1----:R-:W-:Y:S01]  /*8980*/  F2FP.PACK_AB R244, R235, R236 ;  /* 0x000000ecebf4723e */ /* 0x002fe200000000ff */
[----:B------:R-:W-:-:S08]  /*8990*/  FADD.FTZ R236, R236, R161 ;  /* 0x000000a1ecec7221 */ /* 0x000fd00000010000 */
[----:B------:R-:W-:Y:S01]  /*89a0*/  @!P4 HADD2 R131, -R244.H0_H0, -RZ.H0_H0 ;  /* 0xa00000fff483c230 */ /* 0x000fe20000000900 */
[----:B------:R-:W-:Y:S01]  /*89b0*/  FADD.FTZ R235, R235, R236 ;  /* 0x000000ecebeb7221 */ /* 0x000fe20000010000 */
[----:B---3--:R-:W-:-:S04]  /*89c0*/  PRMT R243, R244, 0x7632, R243 ;  /* 0x00007632f4f37816 */ /* 0x008fc800000000f3 */
[----:B------:R-:W-:Y:S01]  /*89d0*/  PRMT R96, R244, 0x5410, R243 ;  /* 0x00005410f4607816 */ /* 0x000fe200000000f3 */
[----:B------:R-:W-:Y:S01]  /*89e0*/  @!P1 HADD2 R85, -R243.H0_H0, -RZ.H0_H0 ;  /* 0xa00000fff3559230 */ /* 0x000fe20000000900 */
[----:B------:R-:W-:Y:S01]  /*89f0*/  @!P4 PRMT R244, R131, 0x5410, RZ ;  /* 0x0000541083f4c816 */ /* 0x000fe200000000ff */
[----:B------:R-:W-:Y:S02]  /*8a00*/  FADD.FTZ R131, R162, R163 ;  /* 0x000000a3a2837221 */ /* 0x000fe40000010000 */
[----:B------:R-:W-:Y:S01]  /*8a10*/  FADD.FTZ R162, R234, R235 ;  /* 0x000000ebeaa27221 */ /* 0x000fe20000010000 */
[----:B------:R-:W-:Y:S01]  /*8a20*/  @!P1 PRMT R243, R85, 0x5410, RZ ;  /* 0x0000541055f39816 */ /* 0x000fe200000000ff */
[----:B------:R-:W-:Y:S01]  /*8a30*/  FADD.FTZ R131, R238, R131 ;  /* 0x00000083ee837221 */ /* 0x000fe20000010000 */
[----:B------:R-:W-:Y:S01]  /*8a40*/  LOP3.LUT R85, R135, UR7, RZ, 0x3c, !PT ;  /* 0x0000000787557c12 */ /* 0x000fe2000f8e3cff */
[----:B------:R-:W-:Y:S01]  /*8a50*/  FADD.FTZ R161, R233, R162 ;  /* 0x000000a2e9a17221 */ /* 0x000fe20000010000 */
[C---:B------:R-:W-:Y:S01]  /*8a60*/  F2FP.PACK_AB R238, R160.reuse, R238 ;  /* 0x000000eea0ee723e */ /* 0x040fe200000000ff */
[----:B------:R-:W-:-:S02]  /*8a70*/  FADD.FTZ R131, R160, R131 ;  /* 0x00000083a0837221 */ /* 0x000fc40000010000 */
[----:B------:R-:W-:-:S05]  /*8a80*/  IMAD.WIDE.U32 R220, R85, -0x326172a9, RZ ;  /* 0xcd9e8d5755dc7825 */ /* 0x000fca00078e00ff */
[----:B------:R-:W-:Y:S02]  /*8a90*/  LOP3.LUT R85, R221, UR28, R154, 0x96, !PT ;  /* 0x0000001cdd557c12 */ /* 0x000fe4000f8e969a */
[----:B------:R-:W-:-:S03]  /*8aa0*/  LOP3.LUT R160, R103, UR26, R220, 0x96, !PT ;  /* 0x0000001a67a07c12 */ /* 0x000fc6000f8e96dc */
[----:B------:R-:W-:-:S04]  /*8ab0*/  IMAD.WIDE.U32 R6, R85, -0x2daee0ad, RZ ;  /* 0xd2511f5355067825 */ /* 0x000fc800078e00ff */
[----:B------:R-:W-:Y:S01]  /*8ac0*/  IMAD.WIDE.U32 R234, R160, -0x2daee0ad, RZ ;  /* 0xd2511f53a0ea7825 */ /* 0x000fe200078e00ff */
[----:B------:R-:W-:-:S05]  /*8ad0*/  LOP3.LUT R85, R7, UR25, R156, 0x96, !PT ;  /* 0x0000001907557c12 */ /* 0x000fca000f8e969c */
[----:B------:R-:W-:Y:S01]  /*8ae0*/  IMAD.WIDE.U32 R162, R85, -0x326172a9, RZ ;  /* 0xcd9e8d5755a27825 */ /* 0x000fe200078e00ff */
[----:B------:R-:W-:-:S04]  /*8af0*/  LOP3.LUT R160, R235, UR23, R6, 0x96, !PT ;  /* 0x00000017eba07c12 */ /* 0x000fc8000f8e9606 */
[----:B------:R-:W-:Y:S02]  /*8b00*/  LOP3.LUT R85, R163, UR24, R102, 0x96, !PT ;  /* 0x00000018a3557c12 */ /* 0x000fe4000f8e9666 */
[----:B------:R-:W3:Y:S03]  /*8b10*/  LDL.LU.64 R102, [R1+0x2b8] ;  /* 0x0002b80001667983 */ /* 0x000ee60000300a00 */
[----:B------:R-:W-:-:S05]  /*8b20*/  IMAD.WIDE.U32 R6, R85, -0x2daee0ad, RZ ;  /* 0xd2511f5355067825 */ /* 0x000fca00078e00ff */
[----:B------:R-:W-:Y:S01]  /*8b30*/  LOP3.LUT R85, R7, UR14, R234, 0x96, !PT ;  /* 0x0000000e07557c12 */ /* 0x000fe2000f8e96ea */
[----:B------:R-:W-:-:S05]  /*8b40*/  IMAD.WIDE.U32 R234, R160, -0x326172a9, RZ ;  /* 0xcd9e8d57a0ea7825 */ /* 0x000fca00078e00ff */
[----:B------:R-:W-:-:S05]  /*8b50*/  LOP3.LUT R162, R235, UR21, R162, 0x96, !PT ;  /* 0x00000015eba27c12 */ /* 0x000fca000f8e96a2 */
[----:B------:R-:W-:-:S05]  /*8b60*/  IMAD.WIDE.U32 R162, R162, -0x2daee0ad, RZ ;  /* 0xd2511f53a2a27825 */ /* 0x000fca00078e00ff */
[----:B------:R-:W-:Y:S02]  /*8b70*/  LOP3.LUT R160, R163, UR5, R6, 0x96, !PT ;  /* 0x00000005a3a07c12 */ /* 0x000fe4000f8e9606 */
[----:B------:R-:W2:Y:S04]  /*8b80*/  LDL.LU.64 R6, [R1+0x2b0] ;  /* 0x0002b00001067983 */ /* 0x000ea80000300a00 */
[----:B------:R1:W-:Y:S04]  /*8b90*/  STL.64 [R1+0x2a8], R92 ;  /* 0x0002a85c01007387 */ /* 0x0003e80000100a00 */
[----:B-1----:R-:W2:Y:S01]  /*8ba0*/  LDL.LU.64 R92, [R1+0x88] ;  /* 0x00008800015c7983 */ /* 0x002ea20000300a00 */
[----:B------:R-:W-:Y:S03]  /*8bb0*/  MUFU.EX2 R237, R237 ;  /* 0x000000ed00ed7308 */ /* 0x000fe60000000800 */
[----:B------:R1:W-:Y:S04]  /*8bc0*/  STL.64 [R1+0x2a0], R250 ;  /* 0x0002a0fa01007387 */ /* 0x0003e80000100a00 */
[----:B------:R1:W-:Y:S01]  /*8bd0*/  STL.64 [R1+0x298], R248 ;  /* 0x000298f801007387 */ /* 0x0003e20000100a00 */
[----:B------:R-:W-:Y:S03]  /*8be0*/  MUFU.EX2 R233, R230 ;  /* 0x000000e600e97308 */ /* 0x000fe60000000800 */
[----:B------:R2:W-:Y:S04]  /*8bf0*/  STL.64 [R1+0x278], R246 ;  /* 0x000278f601007387 */ /* 0x0005e80000100a00 */
[----:B------:R-:W-:Y:S04]  /*8c00*/  STL.64 [R1+0x270], R244 ;  /* 0x000270f401007387 */ /* 0x000fe80000100a00 */
[----:B------:R2:W-:Y:S04]  /*8c10*/  STL.64 [R1+0x268], R242 ;  /* 0x000268f201007387 */ /* 0x0005e80000100a00 */
[----:B------:R-:W2:Y:S04]  /*8c20*/  LDL.LU R182, [R1+0xa4] ;  /* 0x0000a40001b67983 */ /* 0x000ea80000300800 */
[----:B------:R-:W2:Y:S01]  /*8c30*/  LDL.LU R186, [R1+0xa0] ;  /* 0x0000a00001ba7983 */ /* 0x000ea20000300800 */
[----:B-1----:R-:W-:-:S04]  /*8c40*/  IMAD.WIDE.U32 R250, R160, -0x326172a9, RZ ;  /* 0xcd9e8d57a0fa7825 */ /* 0x002fc800078e00ff */
[----:B------:R-:W-:-:S04]  /*8c50*/  IMAD.WIDE.U32 R248, R85, -0x326172a9, RZ ;  /* 0xcd9e8d5755f87825 */ /* 0x000fc800078e00ff */
[----:B------:R-:W-:Y:S01]  /*8c60*/  FADD.FTZ R180, R232, R161 ;  /* 0x000000a1e8b47221 */ /* 0x000fe20000010000 */
[----:B------:R-:W-:Y:S01]  /*8c70*/  LOP3.LUT R160, R251, UR30, R248, 0x96, !PT ;  /* 0x0000001efba07c12 */ /* 0x000fe2000f8e96f8 */
[----:B------:R-:W3:Y:S01]  /*8c80*/  LDL.LU R184, [R1+0x9c] ;  /* 0x00009c0001b87983 */ /* 0x000ee20000300800 */
[----:B------:R-:W-:Y:S02]  /*8c90*/  LOP3.LUT R85, R249, UR13, R234, 0x96, !PT ;  /* 0x0000000df9557c12 */ /* 0x000fe4000f8e96ea */
[C---:B------:R-:W-:Y:S01]  /*8ca0*/  LOP3.LUT R163, R160.reuse, 0xffff, RZ, 0xc0, !PT ;  /* 0x0000ffffa0a37812 */ /* 0x040fe200078ec0ff */
[----:B------:R-:W1:Y:S01]  /*8cb0*/  MUFU.EX2 R234, R239 ;  /* 0x000000ef00ea7308 */ /* 0x000e620000000800 */
[----:B------:R-:W-:Y:S02]  /*8cc0*/  LOP3.LUT R172, R160, 0xff, RZ, 0xc0, !PT ;  /* 0x000000ffa0ac7812 */ /* 0x000fe400078ec0ff */
[----:B------:R-:W-:Y:S02]  /*8cd0*/  SHF.R.U32.HI R163, RZ, 0x8, R163 ;  /* 0x00000008ffa37819 */ /* 0x000fe400000116a3 */
[----:B------:R-:W-:-:S02]  /*8ce0*/  ISETP.GE.U32.AND P4, PT, R217, R172, PT ;  /* 0x000000acd900720c */ /* 0x000fc40003f86070 */
[----:B------:R-:W-:Y:S02]  /*8cf0*/  LOP3.LUT R172, R163, 0xffff, RZ, 0xc0, !PT ;  /* 0x0000ffffa3ac7812 */ /* 0x000fe400078ec0ff */
[--C-:B------:R-:W-:Y:S02]  /*8d00*/  SHF.R.U32.HI R163, RZ, 0x10, R160.reuse ;  /* 0x00000010ffa37819 */ /* 0x100fe400000116a0 */
[----:B------:R-:W-:Y:S02]  /*8d10*/  SHF.R.U32.HI R160, RZ, 0x18, R160 ;  /* 0x00000018ffa07819 */ /* 0x000fe400000116a0 */
[C---:B------:R-:W-:Y:S02]  /*8d20*/  ISETP.GE.U32.AND P5, PT, R217.reuse, R172, PT ;  /* 0x000000acd900720c */ /* 0x040fe40003fa6070 */
[----:B------:R-:W-:Y:S02]  /*8d30*/  ISETP.GE.U32.AND P3, PT, R217, R160, PT ;  /* 0x000000a0d900720c */ /* 0x000fe40003f66070 */
[----:B------:R-:W-:-:S02]  /*8d40*/  LOP3.LUT R160, R250, 0xff, RZ, 0xc0, !PT ;  /* 0x000000fffaa07812 */ /* 0x000fc400078ec0ff */
[----:B------:R-:W-:Y:S02]  /*8d50*/  LOP3.LUT R172, R163, 0xff, RZ, 0xc0, !PT ;  /* 0x000000ffa3ac7812 */ /* 0x000fe400078ec0ff */
[C---:B------:R-:W-:Y:S02]  /*8d60*/  ISETP.GE.U32.AND P2, PT, R217.reuse, R160, PT ;  /* 0x000000a0d900720c */ /* 0x040fe40003f46070 */
[----:B------:R-:W-:Y:S02]  /*8d70*/  SHF.R.U32.HI R160, RZ, 0x18, R250 ;  /* 0x00000018ffa07819 */ /* 0x000fe400000116fa */
[C---:B------:R-:W-:Y:S02]  /*8d80*/  ISETP.GE.U32.AND P6, PT, R217.reuse, R172, PT ;  /* 0x000000acd900720c */ /* 0x040fe40003fc6070 */
[----:B------:R-:W-:Y:S01]  /*8d90*/  ISETP.GE.U32.AND P1, PT, R217, R160, PT ;  /* 0x000000a0d900720c */ /* 0x000fe20003f26070 */
[----:B-1----:R-:W-:Y:S01]  /*8da0*/  FADD.FTZ R160, R234, R131 ;  /* 0x00000083eaa07221 */ /* 0x002fe20000010000 */
[----:B------:R-:W-:Y:S01]  /*8db0*/  F2FP.PACK_AB R234, R237, R234 ;  /* 0x000000eaedea723e */ /* 0x000fe200000000ff */
[C---:B------:R-:W-:Y:S01]  /*8dc0*/  FADD.FTZ R163, R233.reuse, R180 ;  /* 0x000000b4e9a37221 */ /* 0x040fe20000010000 */
[----:B------:R-:W-:Y:S01]  /*8dd0*/  F2FP.PACK_AB R236, R233, R232 ;  /* 0x000000e8e9ec723e */ /* 0x000fe200000000ff */
[----:B------:R-:W-:Y:S01]  /*8de0*/  FADD.FTZ R160, R237, R160 ;  /* 0x000000a0eda07221 */ /* 0x000fe20000010000 */
[----:B------:R-:W-:Y:S01]  /*8df0*/  PRMT R237, R238, 0x7632, R237 ;  /* 0x00007632eeed7816 */ /* 0x000fe200000000ed */
[----:B------:R-:W-:Y:S01]  /*8e00*/  @!P4 HADD2 R127, -R238.H0_H0, -RZ.H0_H0 ;  /* 0xa00000ffee7fc230 */ /* 0x000fe20000000900 */
[----:B------:R-:W-:Y:S01]  /*8e10*/  IMAD.WIDE.U32 R232, R85, -0x2daee0ad, RZ ;  /* 0xd2511f5355e87825 */ /* 0x000fe200078e00ff */
[----:B------:R-:W-:-:S02]  /*8e20*/  PRMT R239, R240, 0x7632, R239 ;  /* 0x00007632f0ef7816 */ /* 0x000fc400000000ef */
[----:B------:R-:W-:Y:S01]  /*8e30*/  @!P5 HADD2 R84, -R237.H0_H0, -RZ.H0_H0 ;  /* 0xa00000ffed54d230 */ /* 0x000fe20000000900 */
[----:B------:R-:W-:Y:S01]  /*8e40*/  PRMT R85, R238, 0x5410, R237 ;  /* 0x00005410ee557816 */ /* 0x000fe200000000ed */
[----:B------:R-:W-:Y:S01]  /*8e50*/  @!P6 HADD2 R91, -R240.H0_H0, -RZ.H0_H0 ;  /* 0xa00000fff05be230 */ /* 0x000fe20000000900 */
[----:B------:R-:W-:Y:S01]  /*8e60*/  @!P4 PRMT R238, R127, 0x5410, RZ ;  /* 0x000054107feec816 */ /* 0x000fe200000000ff */
[----:B------:R-:W-:Y:S01]  /*8e70*/  @!P2 HADD2 R121, -R234.H0_H0, -RZ.H0_H0 ;  /* 0xa00000ffea79a230 */ /* 0x000fe20000000900 */
[----:B------:R-:W-:Y:S02]  /*8e80*/  LOP3.LUT R161, R233, UR29, R162, 0x96, !PT ;  /* 0x0000001de9a17c12 */ /* 0x000fe4000f8e96a2 */
[----:B------:R-:W-:Y:S02]  /*8e90*/  LOP3.LUT R127, R232, 0xffff, RZ, 0xc0, !PT ;  /* 0x0000ffffe87f7812 */ /* 0x000fe400078ec0ff */
[----:B------:R-:W-:Y:S02]  /*8ea0*/  PRMT R233, R234, 0x7632, R233 ;  /* 0x00007632eae97816 */ /* 0x000fe400000000e9 */
[----:B------:R-:W-:-:S02]  /*8eb0*/  @!P5 PRMT R237, R84, 0x5410, RZ ;  /* 0x0000541054edd816 */ /* 0x000fc400000000ff */
[----:B------:R-:W-:Y:S02]  /*8ec0*/  PRMT R84, R240, 0x5410, R239 ;  /* 0x00005410f0547816 */ /* 0x000fe400000000ef */
[----:B------:R-:W-:Y:S02]  /*8ed0*/  @!P6 PRMT R240, R91, 0x5410, RZ ;  /* 0x000054105bf0e816 */ /* 0x000fe400000000ff */
[----:B------:R-:W-:Y:S02]  /*8ee0*/  PRMT R91, R234, 0x5410, R233 ;  /* 0x00005410ea5b7816 */ /* 0x000fe400000000e9 */
[----:B------:R-:W-:Y:S02]  /*8ef0*/  @!P2 PRMT R234, R121, 0x5410, RZ ;  /* 0x0000541079eaa816 */ /* 0x000fe400000000ff */
[----:B------:R-:W-:Y:S02]  /*8f00*/  LOP3.LUT R174, R250, 0xffff, RZ, 0xc0, !PT ;  /* 0x0000fffffaae7812 */ /* 0x000fe400078ec0ff */
[----:B------:R-:W-:Y:S01]  /*8f10*/  SHF.R.U32.HI R172, RZ, 0x10, R250 ;  /* 0x00000010ffac7819 */ /* 0x000fe200000116fa */
[----:B--2---:R1:W-:Y:S02]  /*8f20*/  MUFU.EX2 R121, R186 ;  /* 0x000000ba00797308 */ /* 0x0043e40000000800 */
[----:B-1----:R-:W2:Y:S01]  /*8f30*/  LDL.LU R186, [R1+0x98] ;  /* 0x0000980001ba7983 */ /* 0x002ea20000300800 */
[----:B------:R-:W-:-:S02]  /*8f40*/  LOP3.LUT R162, R232, 0xff, RZ, 0xc0, !PT ;  /* 0x000000ffe8a27812 */ /* 0x000fc400078ec0ff */
[----:B------:R-:W-:Y:S02]  /*8f50*/  SHF.R.U32.HI R174, RZ, 0x8, R174 ;  /* 0x00000008ffae7819 */ /* 0x000fe400000116ae */
[----:B------:R-:W-:Y:S02]  /*8f60*/  ISETP.GE.U32.AND P4, PT, R217, R162, PT ;  /* 0x000000a2d900720c */ /* 0x000fe40003f86070 */
[--C-:B------:R-:W-:Y:S02]  /*8f70*/  SHF.R.U32.HI R131, RZ, 0x10, R232.reuse ;  /* 0x00000010ff837819 */ /* 0x100fe400000116e8 */
[----:B------:R-:W-:Y:S01]  /*8f80*/  SHF.R.U32.HI R162, RZ, 0x18, R232 ;  /* 0x00000018ffa27819 */ /* 0x000fe200000116e8 */
[----:B------:R-:W-:Y:S01]  /*8f90*/  @!P3 HADD2 R123, -R239.H0_H0, -RZ.H0_H0 ;  /* 0xa00000ffef7bb230 */ /* 0x000fe20000000900 */
[----:B------:R-:W1:Y:S01]  /*8fa0*/  MUFU.EX2 R232, R229 ;  /* 0x000000e500e87308 */ /* 0x000e620000000800 */
[----:B------:R-:W-:Y:S02]  /*8fb0*/  LOP3.LUT R174, R174, 0xffff, RZ, 0xc0, !PT ;  /* 0x0000ffffaeae7812 */ /* 0x000fe400078ec0ff */
[----:B------:R-:W-:-:S02]  /*8fc0*/  LOP3.LUT R172, R172, 0xff, RZ, 0xc0, !PT ;  /* 0x000000ffacac7812 */ /* 0x000fc400078ec0ff */
[----:B------:R-:W-:-:S03]  /*8fd0*/  ISETP.GE.U32.AND P5, PT, R217, R174, PT ;  /* 0x000000aed900720c */ /* 0x000fc60003fa6070 */
[----:B------:R-:W3:Y:S01]  /*8fe0*/  MUFU.EX2 R235, R228 ;  /* 0x000000e400eb7308 */ /* 0x000ee20000000800 */
[----:B------:R-:W-:Y:S02]  /*8ff0*/  @!P3 PRMT R239, R123, 0x5410, RZ ;  /* 0x000054107befb816 */ /* 0x000fe400000000ff */
[----:B------:R-:W-:Y:S02]  /*9000*/  SHF.R.U32.HI R123, RZ, 0x10, R161 ;  /* 0x00000010ff7b7819 */ /* 0x000fe400000116a1 */
[----:B------:R-:W-:Y:S02]  /*9010*/  ISETP.GE.U32.AND P3, PT, R217, R172, PT ;  /* 0x000000acd900720c */ /* 0x000fe40003f66070 */
[----:B------:R-:W-:-:S04]  /*9020*/  LOP3.LUT R172, R123, 0xff, RZ, 0xc0, !PT ;  /* 0x000000ff7bac7812 */ /* 0x000fc800078ec0ff */
[----:B------:R-:W-:Y:S01]  /*9030*/  ISETP.GE.U32.AND P6, PT, R217, R172, PT ;  /* 0x000000acd900720c */ /* 0x000fe20003fc6070 */
[----:B-1----:R-:W-:Y:S01]  /*9040*/  FADD.FTZ R172, R232, R163 ;  /* 0x000000a3e8ac7221 */ /* 0x002fe20000010000 */
[----:B------:R-:W-:-:S03]  /*9050*/  @!P5 HADD2 R90, -R233.H0_H0, -RZ.H0_H0 ;  /* 0xa00000ffe95ad230 */ /* 0x000fc60000000900 */
[C---:B---3--:R-:W-:Y:S01]  /*9060*/  FADD.FTZ R123, R235.reuse, R172 ;  /* 0x000000aceb7b7221 */ /* 0x048fe20000010000 */
[----:B------:R-:W-:Y:S02]  /*9070*/  F2FP.PACK_AB R232, R235, R232 ;  /* 0x000000e8ebe8723e */ /* 0x000fe400000000ff */
[----:B------:R-:W-:Y:S01]  /*9080*/  PRMT R235, R236, 0x7632, R235 ;  /* 0x00007632eceb7816 */ /* 0x000fe200000000eb */
[----:B------:R1:W3:Y:S01]  /*9090*/  MUFU.EX2 R230, R182 ;  /* 0x000000b600e67308 */ /* 0x0002e20000000800 */
[----:B------:R-:W-:Y:S02]  /*90a0*/  @!P5 PRMT R233, R90, 0x5410, RZ ;  /* 0x000054105ae9d816 */ /* 0x000fe400000000ff */
[C---:B------:R-:W-:Y:S02]  /*90b0*/  LOP3.LUT R172, R161.reuse, 0xff, RZ, 0xc0, !PT ;  /* 0x000000ffa1ac7812 */ /* 0x040fe400078ec0ff */
[----:B------:R-:W-:Y:S01]  /*90c0*/  SHF.R.U32.HI R90, RZ, 0x18, R161 ;  /* 0x00000018ff5a7819 */ /* 0x000fe200000116a1 */
[----:B------:R-:W-:Y:S01]  /*90d0*/  @!P1 HADD2 R119, -R235.H0_H0, -RZ.H0_H0 ;  /* 0xa00000ffeb779230 */ /* 0x000fe20000000900 */
[----:B------:R-:W-:-:S02]  /*90e0*/  LOP3.LUT R161, R161, 0xffff, RZ, 0xc0, !PT ;  /* 0x0000ffffa1a17812 */ /* 0x000fc400078ec0ff */
[----:B------:R-:W-:Y:S02]  /*90f0*/  ISETP.GE.U32.AND P5, PT, R217, R90, PT ;  /* 0x0000005ad900720c */ /* 0x000fe40003fa6070 */
[----:B------:R-:W-:Y:S01]  /*9100*/  SHF.R.U32.HI R161, RZ, 0x8, R161 ;  /* 0x00000008ffa17819 */ /* 0x000fe200000116a1 */
[----:B------:R-:W-:Y:S01]  /*9110*/  @!P3 HADD2 R83, -R236.H0_H0, -RZ.H0_H0 ;  /* 0xa00000ffec53b230 */ /* 0x000fe20000000900 */
[----:B------:R-:W-:Y:S02]  /*9120*/  PRMT R90, R236, 0x5410, R235 ;  /* 0x00005410ec5a7816 */ /* 0x000fe400000000eb */
[----:B------:R-:W-:Y:S01]  /*9130*/  @!P1 PRMT R235, R119, 0x5410, RZ ;  /* 0x0000541077eb9816 */ /* 0x000fe200000000ff */
[----:B------:R-:W-:Y:S01]  /*9140*/  @!P6 HADD2 R115, -R232.H0_H0, -RZ.H0_H0 ;  /* 0xa00000ffe873e230 */ /* 0x000fe20000000900 */
[C---:B------:R-:W-:Y:S01]  /*9150*/  ISETP.GE.U32.AND P2, PT, R217.reuse, R172, PT ;  /* 0x000000acd900720c */ /* 0x040fe20003f46070 */
[----:B------:R-:W-:Y:S01]  /*9160*/  IMAD.MOV.U32 R246, RZ, RZ, R92 ;  /* 0x000000fffff67224 */ /* 0x000fe200078e005c */
[----:B------:R-:W-:Y:S01]  /*9170*/  ISETP.GE.U32.AND P1, PT, R217, R162, PT ;  /* 0x000000a2d900720c */ /* 0x000fe20003f26070 */
[----:B-1----:R-:W4:Y:S01]  /*9180*/  LDL.LU R182, [R1+0x7c] ;  /* 0x00007c0001b67983 */ /* 0x002f220000300800 */
[----:B------:R-:W-:-:S02]  /*9190*/  LOP3.LUT R162, R161, 0xffff, RZ, 0xc0, !PT ;  /* 0x0000ffffa1a27812 */ /* 0x000fc400078ec0ff */
[----:B------:R-:W-:Y:S01]  /*91a0*/  @!P3 PRMT R236, R83, 0x5410, RZ ;  /* 0x0000541053ecb816 */ /* 0x000fe200000000ff */
[----:B---3--:R-:W-:Y:S01]  /*91b0*/  FADD.FTZ R160, R230, R160 ;  /* 0x000000a0e6a07221 */ /* 0x008fe20000010000 */
[----:B------:R-:W-:Y:S01]  /*91c0*/  ISETP.GE.U32.AND P3, PT, R217, R162, PT ;  /* 0x000000a2d900720c */ /* 0x000fe20003f66070 */
[----:B------:R-:W3:Y:S01]  /*91d0*/  LDL.LU R92, [R1+0x78] ;  /* 0x00007800015c7983 */ /* 0x000ee20000300800 */
[----:B------:R-:W-:-:S04]  /*91e0*/  F2FP.PACK_AB R230, R121, R230 ;  /* 0x000000e679e6723e */ /* 0x000fc800000000ff */
[----:B------:R-:W-:Y:S01]  /*91f0*/  PRMT R229, R230, 0x7632, R229 ;  /* 0x00007632e6e57816 */ /* 0x000fe200000000e5 */
[----:B------:R-:W-:-:S03]  /*9200*/  @!P2 HADD2 R117, -R230.H0_H0, -RZ.H0_H0 ;  /* 0xa00000ffe675a230 */ /* 0x000fc60000000900 */
[----:B------:R-:W-:Y:S02]  /*9210*/  PRMT R83, R230, 0x5410, R229 ;  /* 0x00005410e6537816 */ /* 0x000fe400000000e5 */
[----:B------:R-:W-:Y:S01]  /*9220*/  @!P2 PRMT R230, R117, 0x5410, RZ ;  /* 0x0000541075e6a816 */ /* 0x000fe200000000ff */
[----:B------:R-:W-:Y:S01]  /*9230*/  @!P3 HADD2 R82, -R229.H0_H0, -RZ.H0_H0 ;  /* 0xa00000ffe552b230 */ /* 0x000fe20000000900 */
[----:B------:R1:W-:Y:S01]  /*9240*/  MUFU.EX2 R117, R231 ;  /* 0x000000e700757308 */ /* 0x0003e20000000800 */
[----:B------:R-:W-:-:S03]  /*9250*/  IMAD.MOV.U32 R247, RZ, RZ, R93 ;  /* 0x000000fffff77224 */ /* 0x000fc600078e005d */
[----:B------:R-:W-:-:S04]  /*9260*/  @!P3 PRMT R229, R82, 0x5410, RZ ;  /* 0x0000541052e5b816 */ /* 0x000fc800000000ff */
[----:B------:R1:W1:Y:S02]  /*9270*/  MUFU.EX2 R162, R184 ;  /* 0x000000b800a27308 */ /* 0x0002640000000800 */
[----:B-1----:R-:W-:-:S04]  /*9280*/  PRMT R231, R232, 0x7632, R231 ;  /* 0x00007632e8e77816 */ /* 0x002fc800000000e7 */
[----:B------:R-:W-:Y:S01]  /*9290*/  PRMT R82, R232, 0x5410, R231 ;  /* 0x00005410e8527816 */ /* 0x000fe200000000e7 */
[----:B------:R-:W3:Y:S01]  /*92a0*/  LDL.LU R184, [R1+0x74] ;  /* 0x0000740001b87983 */ /* 0x000ee20000300800 */
[----:B------:R-:W-:-:S03]  /*92b0*/  @!P6 PRMT R232, R115, 0x5410, RZ ;  /* 0x0000541073e8e816 */ /* 0x000fc600000000ff */
[----:B------:R-:W3:Y:S04]  /*92c0*/  LDL.LU R93, [R1+0x70] ;  /* 0x00007000015d7983 */ /* 0x000ee80000300800 */
[----:B------:R-:W3:Y:S04]  /*92d0*/  LDL.LU R248, [R1+0x6c] ;  /* 0x00006c0001f87983 */ /* 0x000ee80000300800 */
[----:B------:R-:W3:Y:S04]  /*92e0*/  LDL.LU R249, [R1+0x68] ;  /* 0x0000680001f97983 */ /* 0x000ee80000300800 */
[----:B------:R-:W3:Y:S01]  /*92f0*/  LDL.LU R250, [R1+0x5c] ;  /* 0x00005c0001fa7983 */ /* 0x000ee20000300800 */
[----:B--2---:R1:W-:Y:S03]  /*9300*/  MUFU.EX2 R115, R186 ;  /* 0x000000ba00737308 */ /* 0x0043e60000000800 */
[----:B-1----:R-:W2:Y:S04]  /*9310*/  LDL.LU R186, [R1+0x58] ;  /* 0x0000580001ba7983 */ /* 0x002ea80000300800 */
[----:B------:R-:W2:Y:S01]  /*9320*/  LDL.LU R251, [R1+0x94] ;  /* 0x0000940001fb7983 */ /* 0x000ea20000300800 */
[----:B------:R1:W1:Y:S01]  /*9330*/  MUFU.EX2 R228, R226 ;  /* 0x000000e200e47308 */ /* 0x0002620000000800 */
[----:B------:R-:W-:-:S02]  /*9340*/  LOP3.LUT R172, R131, 0xff, RZ, 0xc0, !PT ;  /* 0x000000ff83ac7812 */ /* 0x000fc400078ec0ff */
[----:B------:R-:W-:-:S05]  /*9350*/  SHF.R.U32.HI R127, RZ, 0x8, R127 ;  /* 0x00000008ff7f7819 */ /* 0x000fca000001167f */
[----:B------:R-:W1:Y:S01]  /*9360*/  MUFU.EX2 R119, R225 ;  /* 0x000000e100777308 */ /* 0x000e620000000800 */
[----:B------:R-:W-:Y:S02]  /*9370*/  ISETP.GE.U32.AND P2, PT, R217, R172, PT ;  /* 0x000000acd900720c */ /* 0x000fe40003f46070 */
[----:B------:R-:W-:Y:S01]  /*9380*/  LOP3.LUT R172, R127, 0xffff, RZ, 0xc0, !PT ;  /* 0x0000ffff7fac7812 */ /* 0x000fe200078ec0ff */
[----:B------:R-:W-:-:S03]  /*9390*/  FADD.FTZ R121, R121, R160 ;  /* 0x000000a079797221 */ /* 0x000fc60000010000 */
[----:B------:R-:W-:Y:S01]  /*93a0*/  ISETP.GE.U32.AND P3, PT, R217, R172, PT ;  /* 0x000000acd900720c */ /* 0x000fe20003f66070 */
[----:B------:R-:W-:Y:S01]  /*93b0*/  FADD.FTZ R160, R162, R121 ;  /* 0x00000079a2a07221 */ /* 0x000fe20000010000 */
[----:B-1----:R-:W-:Y:S01]  /*93c0*/  F2FP.PACK_AB R226, R117, R162 ;  /* 0x000000a275e2723e */ /* 0x002fe200000000ff */
[----:B------:R-:W-:Y:S01]  /*93d0*/  FADD.FTZ R162, R228, R123 ;  /* 0x0000007be4a27221 */ /* 0x000fe20000010000 */
[----:B------:R1:W1:Y:S01]  /*93e0*/  MUFU.EX2 R172, R227 ;  /* 0x000000e300ac7308 */ /* 0x0002620000000800 */
[----:B------:R-:W-:Y:S02]  /*93f0*/  F2FP.PACK_AB R228, R119, R228 ;  /* 0x000000e477e4723e */ /* 0x000fe400000000ff */
[----:B------:R-:W-:-:S05]  /*9400*/  PRMT R225, R226, 0x7632, R225 ;  /* 0x00007632e2e17816 */ /* 0x000fca00000000e1 */
[----:B------:R-:W4:Y:S01]  /*9410*/  MUFU.EX2 R121, R210 ;  /* 0x000000d200797308 */ /* 0x000f220000000800 */
[----:B------:R-:W-:Y:S02]  /*9420*/  @!P5 HADD2 R87, -R231.H0_H0, -RZ.H0_H0 ;  /* 0xa00000ffe757d230 */ /* 0x000fe40000000900 */
[----:B------:R-:W-:Y:S01]  /*9430*/  @!P3 HADD2 R86, -R225.H0_H0, -RZ.H0_H0 ;  /* 0xa00000ffe156b230 */ /* 0x000fe20000000900 */
[----:B-1----:R-:W-:Y:S01]  /*9440*/  PRMT R227, R228, 0x7632, R227 ;  /* 0x00007632e4e37816 */ /* 0x002fe200000000e3 */
[----:B------:R-:W-:Y:S01]  /*9450*/  @!P4 HADD2 R114, -R226.H0_H0, -RZ.H0_H0 ;  /* 0xa00000ffe272c230 */ /* 0x000fe20000000900 */
[----:B------:R-:W-:Y:S01]  /*9460*/  @!P5 PRMT R231, R87, 0x5410, RZ ;  /* 0x0000541057e7d816 */ /* 0x000fe200000000ff */
[----:B------:R-:W-:Y:S02]  /*9470*/  FADD.FTZ R160, R117, R160 ;  /* 0x000000a075a07221 */ /* 0x000fe40000010000 */
[----:B------:R-:W-:Y:S01]  /*9480*/  @!P1 HADD2 R81, -R227.H0_H0, -RZ.H0_H0 ;  /* 0xa00000ffe3519230 */ /* 0x000fe20000000900 */
[----:B------:R-:W-:Y:S01]  /*9490*/  PRMT R87, R226, 0x5410, R225 ;  /* 0x00005410e2577816 */ /* 0x000fe200000000e1 */
[----:B------:R-:W-:Y:S01]  /*94a0*/  FADD.FTZ R119, R119, R162 ;  /* 0x000000a277777221 */ /* 0x000fe20000010000 */
[----:B------:R-:W-:Y:S01]  /*94b0*/  @!P3 PRMT R225, R86, 0x5410, RZ ;  /* 0x0000541056e1b816 */ /* 0x000fe200000000ff */
[----:B------:R-:W-:Y:S01]  /*94c0*/  @!P2 HADD2 R112, -R228.H0_H0, -RZ.H0_H0 ;  /* 0xa00000ffe470a230 */ /* 0x000fe20000000900 */
[----:B------:R-:W-:Y:S01]  /*94d0*/  PRMT R86, R228, 0x5410, R227 ;  /* 0x00005410e4567816 */ /* 0x000fe200000000e3 */
[----:B------:R-:W-:Y:S01]  /*94e0*/  ULOP3.LUT UR6, UR6, UR19, URZ, 0x3c, !UPT ;  /* 0x0000001306067292 */ /* 0x000fe2000f8e3c3f */
[----:B------:R-:W-:Y:S01]  /*94f0*/  @!P1 PRMT R227, R81, 0x5410, RZ ;  /* 0x0000541051e39816 */ /* 0x000fe200000000ff */
[----:B------:R-:W-:Y:S01]  /*9500*/  FADD.FTZ R81, R115, R160 ;  /* 0x000000a073517221 */ /* 0x000fe20000010000 */
[----:B------:R-:W-:Y:S01]  /*9510*/  @!P4 PRMT R226, R114, 0x5410, RZ ;  /* 0x0000541072e2c816 */ /* 0x000fe200000000ff */
[----:B------:R-:W-:Y:S01]  /*9520*/  FADD.FTZ R114, R224, R119 ;  /* 0x00000077e0727221 */ /* 0x000fe20000010000 */
[----:B------:R-:W-:Y:S01]  /*9530*/  @!P2 PRMT R228, R112, 0x5410, RZ ;  /* 0x0000541070e4a816 */ /* 0x000fe200000000ff */
[----:B------:R-:W-:-:S02]  /*9540*/  FADD.FTZ R112, R172, R81 ;  /* 0x00000051ac707221 */ /* 0x000fc40000010000 */
[----:B----4-:R-:W-:Y:S01]  /*9550*/  FADD.FTZ R81, R121, R114 ;  /* 0x0000007279517221 */ /* 0x010fe20000010000 */
[----:B------:R-:W-:Y:S02]  /*9560*/  LOP3.LUT R114, R135, UR6, RZ, 0x3c, !PT ;  /* 0x0000000687727c12 */ /* 0x000fe4000f8e3cff */
[----:B------:R-:W-:-:S03]  /*9570*/  F2FP.PACK_AB R210, R172, R115 ;  /* 0x00000073acd2723e */ /* 0x000fc600000000ff */
[----:B------:R-:W-:-:S05]  /*9580*/  IMAD.WIDE.U32 R114, R114, -0x326172a9, RZ ;  /* 0xcd9e8d5772727825 */ /* 0x000fca00078e00ff */
[----:B------:R-:W-:Y:S02]  /*9590*/  LOP3.LUT R117, R115, UR28, R154, 0x96, !PT ;  /* 0x0000001c73757c12 */ /* 0x000fe4000f8e969a */
[----:B------:R-:W-:-:S03]  /*95a0*/  LOP3.LUT R119, R247, UR26, R114, 0x96, !PT ;  /* 0x0000001af7777c12 */ /* 0x000fc6000f8e9672 */
[----:B------:R-:W-:-:S04]  /*95b0*/  IMAD.WIDE.U32 R162, R117, -0x2daee0ad, RZ ;  /* 0xd2511f5375a27825 */ /* 0x000fc800078e00ff */
[----:B------:R-:W-:Y:S01]  /*95c0*/  IMAD.WIDE.U32 R242, R119, -0x2daee0ad, RZ ;  /* 0xd2511f5377f27825 */ /* 0x000fe200078e00ff */
[----:B------:R-:W-:-:S04]  /*95d0*/  LOP3.LUT R117, R163, UR25, R156, 0x96, !PT ;  /* 0x00000019a3757c12 */ /* 0x000fc8000f8e969c */
[----:B------:R-:W-:Y:S01]  /*95e0*/  LOP3.LUT R119, R243, UR23, R162, 0x96, !PT ;  /* 0x00000017f3777c12 */ /* 0x000fe2000f8e96a2 */
[----:B------:R-:W-:-:S04]  /*95f0*/  IMAD.WIDE.U32 R160, R117, -0x326172a9, RZ ;  /* 0xcd9e8d5775a07825 */ /* 0x000fc800078e00ff */
[----:B------:R-:W-:Y:S01]  /*9600*/  IMAD.WIDE.U32 R162, R119, -0x326172a9, RZ ;  /* 0xcd9e8d5777a27825 */ /* 0x000fe200078e00ff */
[----:B------:R1:W-:Y:S04]  /*9610*/  MUFU.EX2 R172, R182 ;  /* 0x000000b600ac7308 */ /* 0x0003e80000000800 */
[----:B------:R-:W-:-:S04]  /*9620*/  LOP3.LUT R119, R163, UR21, R160, 0x96, !PT ;  /* 0x00000015a3777c12 */ /* 0x000fc8000f8e96a0 */
[----:B---3--:R-:W-:Y:S01]  /*9630*/  MUFU.EX2 R163, R250 ;  /* 0x000000fa00a37308 */ /* 0x008fe20000000800 */
[----:B-1----:R-:W3:Y:S01]  /*9640*/  LDL.LU R182, [R1+0x90] ;  /* 0x0000900001b67983 */ /* 0x002ee20000300800 */
[----:B------:R-:W-:-:S06]  /*9650*/  LOP3.LUT R117, R161, UR24, R246, 0x96, !PT ;  /* 0x00000018a1757c12 */ /* 0x000fcc000f8e96f6 */
[----:B--2---:R1:W-:Y:S08]  /*9660*/  MUFU.EX2 R131, R186 ;  /* 0x000000ba00837308 */ /* 0x0043f00000000800 */
[----:B------:R2:W4:Y:S01]  /*9670*/  MUFU.EX2 R180, R251 ;  /* 0x000000fb00b47308 */ /* 0x0005220000000800 */
[----:B-1----:R-:W3:Y:S04]  /*9680*/  LDL.LU R186, [R1+0x28] ;  /* 0x0000280001ba7983 */ /* 0x002ee80000300800 */
[----:B------:R-:W3:Y:S04]  /*9690*/  LDL.LU R250, [R1+0x20] ;  /* 0x0000200001fa7983 */ /* 0x000ee80000300800 */
[----:B--2---:R-:W2:Y:S01]  /*96a0*/  LDL.LU R251, [R1+0x1c] ;  /* 0x00001c0001fb7983 */ /* 0x004ea20000300800 */
[----:B------:R-:W1:Y:S01]  /*96b0*/  MUFU.EX2 R161, R92 ;  /* 0x0000005c00a17308 */ /* 0x000e620000000800 */
[----:B------:R-:W-:-:S07]  /*96c0*/  IMAD.WIDE.U32 R244, R117, -0x2daee0ad, RZ ;  /* 0xd2511f5375f47825 */ /* 0x000fce00078e00ff */
[----:B------:R1:W-:Y:S01]  /*96d0*/  MUFU.EX2 R243, R93 ;  /* 0x0000005d00f37308 */ /* 0x0003e20000000800 */
[----:B------:R-:W-:-:S05]  /*96e0*/  LOP3.LUT R117, R245, UR14, R242, 0x96, !PT ;  /* 0x0000000ef5757c12 */ /* 0x000fca000f8e96f2 */
[----:B------:R-:W-:-:S04]  /*96f0*/  IMAD.WIDE.U32 R246, R117, -0x326172a9, RZ ;  /* 0xcd9e8d5775f67825 */ /* 0x000fc800078e00ff */
[----:B-1----:R-:W-:-:S05]  /*9700*/  IMAD.WIDE.U32 R92, R119, -0x2daee0ad, RZ ;  /* 0xd2511f53775c7825 */ /* 0x002fca00078e00ff */
[----:B------:R-:W-:-:S05]  /*9710*/  LOP3.LUT R119, R93, UR5, R244, 0x96, !PT ;  /* 0x000000055d777c12 */ /* 0x000fca000f8e96f4 */
[----:B------:R-:W-:Y:S01]  /*9720*/  IMAD.WIDE.U32 R244, R119, -0x326172a9, RZ ;  /* 0xcd9e8d5777f47825 */ /* 0x000fe200078e00ff */
[----:B------:R-:W-:-:S04]  /*9730*/  F2FP.PACK_AB R224, R121, R224 ;  /* 0x000000e079e0723e */ /* 0x000fc800000000ff */
[----:B------:R-:W-:-:S04]  /*9740*/  LOP3.LUT R119, R245, UR30, R246, 0x96, !PT ;  /* 0x0000001ef5777c12 */ /* 0x000fc8000f8e96f6 */
[C---:B------:R-:W-:Y:S02]  /*9750*/  LOP3.LUT R121, R119.reuse, 0xffff, RZ, 0xc0, !PT ;  /* 0x0000ffff77797812 */ /* 0x040fe400078ec0ff */
[----:B------:R-:W-:Y:S02]  /*9760*/  LOP3.LUT R160, R119, 0xff, RZ, 0xc0, !PT ;  /* 0x000000ff77a07812 */ /* 0x000fe400078ec0ff */
[----:B------:R-:W-:Y:S02]  /*9770*/  SHF.R.U32.HI R121, RZ, 0x8, R121 ;  /* 0x00000008ff797819 */ /* 0x000fe40000011679 */
[----:B------:R-:W-:Y:S02]  /*9780*/  ISETP.GE.U32.AND P4, PT, R217, R160, PT ;  /* 0x000000a0d900720c */ /* 0x000fe40003f86070 */
[----:B------:R-:W-:-:S04]  /*9790*/  LOP3.LUT R160, R121, 0xffff, RZ, 0xc0, !PT ;  /* 0x0000ffff79a07812 */ /* 0x000fc800078ec0ff */
[----:B------:R-:W-:Y:S02]  /*97a0*/  ISETP.GE.U32.AND P5, PT, R217, R160, PT ;  /* 0x000000a0d900720c */ /* 0x000fe40003fa6070 */
[----:B------:R-:W-:Y:S02]  /*97b0*/  SHF.R.U32.HI R160, RZ, 0x18, R119 ;  /* 0x00000018ffa07819 */ /* 0x000fe40000011677 */
[----:B------:R-:W-:Y:S02]  /*97c0*/  LOP3.LUT R117, R247, UR13, R162, 0x96, !PT ;  /* 0x0000000df7757c12 */ /* 0x000fe4000f8e96a2 */
[----:B------:R-:W-:Y:S02]  /*97d0*/  ISETP.GE.U32.AND P6, PT, R217, R160, PT ;  /* 0x000000a0d900720c */ /* 0x000fe40003fc6070 */
[C---:B------:R-:W-:Y:S02]  /*97e0*/  LOP3.LUT R160, R244.reuse, 0xff, RZ, 0xc0, !PT ;  /* 0x000000fff4a07812 */ /* 0x040fe400078ec0ff */
[----:B------:R-:W-:-:S02]  /*97f0*/  LOP3.LUT R123, R244, 0xffff, RZ, 0xc0, !PT ;  /* 0x0000fffff47b7812 */ /* 0x000fc400078ec0ff */
[----:B------:R-:W-:Y:S02]  /*9800*/  ISETP.GE.U32.AND P1, PT, R217, R160, PT ;  /* 0x000000a0d900720c */ /* 0x000fe40003f26070 */
[--C-:B------:R-:W-:Y:S02]  /*9810*/  SHF.R.U32.HI R160, RZ, 0x18, R244.reuse ;  /* 0x00000018ffa07819 */ /* 0x100fe400000116f4 */
[----:B------:R-:W-:Y:S01]  /*9820*/  SHF.R.U32.HI R121, RZ, 0x10, R244 ;  /* 0x00000010ff797819 */ /* 0x000fe200000116f4 */
[----:B------:R-:W-:-:S05]  /*9830*/  IMAD.WIDE.U32 R244, R117, -0x2daee0ad, RZ ;  /* 0xd2511f5375f47825 */ /* 0x000fca00078e00ff */
[----:B------:R-:W-:Y:S02]  /*9840*/  LOP3.LUT R242, R245, UR29, R92, 0x96, !PT ;  /* 0x0000001df5f27c12 */ /* 0x000fe4000f8e965c */
[----:B------:R-:W2:Y:S04]  /*9850*/  LDL.LU R92, [R1+0x84] ;  /* 0x00008400015c7983 */ /* 0x000ea80000300800 */
[----:B------:R-:W2:Y:S01]  /*9860*/  LDL.LU R93, [R1+0x80] ;  /* 0x00008000015d7983 */ /* 0x000ea20000300800 */
[----:B------:R-:W-:Y:S01]  /*9870*/  SHF.R.U32.HI R174, RZ, 0x10, R119 ;  /* 0x00000010ffae7819 */ /* 0x000fe20000011677 */
[----:B------:R1:W-:Y:S03]  /*9880*/  MUFU.EX2 R162, R249 ;  /* 0x000000f900a27308 */ /* 0x0003e60000000800 */
[----:B------:R-:W-:-:S02]  /*9890*/  LOP3.LUT R174, R174, 0xff, RZ, 0xc0, !PT ;  /* 0x000000ffaeae7812 */ /* 0x000fc400078ec0ff */
[C---:B------:R-:W-:Y:S01]  /*98a0*/  ISETP.GE.U32.AND P3, PT, R217.reuse, R160, PT ;  /* 0x000000a0d900720c */ /* 0x040fe20003f66070 */
[----:B----4-:R-:W-:Y:S01]  /*98b0*/  FADD.FTZ R160, R180, R112 ;  /* 0x00000070b4a07221 */ /* 0x010fe20000010000 */
[----:B------:R-:W-:Y:S01]  /*98c0*/  ISETP.GE.U32.AND P2, PT, R217, R174, PT ;  /* 0x000000aed900720c */ /* 0x000fe20003f46070 */
[----:B-1----:R-:W4:Y:S01]  /*98d0*/  LDL.LU R249, [R1+0x50] ;  /* 0x0000500001f97983 */ /* 0x002f220000300800 */
[----:B------:R1:W-:Y:S01]  /*98e0*/  MUFU.EX2 R174, R209 ;  /* 0x000000d100ae7308 */ /* 0x0003e20000000800 */
[----:B------:R-:W-:Y:S01]  /*98f0*/  FADD.FTZ R112, R172, R81 ;  /* 0x00000051ac707221 */ /* 0x000fe20000010000 */
[----:B------:R-:W-:Y:S02]  /*9900*/  SHF.R.U32.HI R123, RZ, 0x8, R123 ;  /* 0x00000008ff7b7819 */ /* 0x000fe4000001167b */
[----:B-1----:R-:W-:-:S04]  /*9910*/  F2FP.PACK_AB R209, R161, R172 ;  /* 0x000000aca1d1723e */ /* 0x002fc800000000ff */
[----:B------:R1:W-:Y:S02]  /*9920*/  MUFU.EX2 R172, R211 ;  /* 0x000000d300ac7308 */ /* 0x0003e40000000800 */
[----:B-1----:R-:W-:-:S05]  /*9930*/  PRMT R211, R210, 0x7632, R211 ;  /* 0x00007632d2d37816 */ /* 0x002fca00000000d3 */
[----:B------:R-:W-:Y:S01]  /*9940*/  @!P5 HADD2 R80, -R211.H0_H0, -RZ.H0_H0 ;  /* 0xa00000ffd350d230 */ /* 0x000fe20000000900 */
[----:B------:R-:W-:-:S04]  /*9950*/  PRMT R81, R210, 0x5410, R211 ;  /* 0x00005410d2517816 */ /* 0x000fc800000000d3 */
[----:B------:R-:W-:Y:S02]  /*9960*/  @!P5 PRMT R211, R80, 0x5410, RZ ;  /* 0x0000541050d3d816 */ /* 0x000fe400000000ff */
[----:B------:R-:W-:Y:S01]  /*9970*/  LOP3.LUT R80, R123, 0xffff, RZ, 0xc0, !PT ;  /* 0x0000ffff7b507812 */ /* 0x000fe200078ec0ff */
[----:B---3--:R1:W-:Y:S08]  /*9980*/  MUFU.EX2 R117, R250 ;  /* 0x000000fa00757308 */ /* 0x0083f00000000800 */
[----:B--2---:R2:W-:Y:S01]  /*9990*/  MUFU.EX2 R123, R251 ;  /* 0x000000fb007b7308 */ /* 0x0045e20000000800 */
[----:B-1----:R-:W3:Y:S04]  /*99a0*/  LDL.LU R250, [R1+0x3c] ;  /* 0x00003c0001fa7983 */ /* 0x002ee80000300800 */
[----:B--2---:R-:W2:Y:S01]  /*99b0*/  LDL.LU R251, [R1+0x38] ;  /* 0x0000380001fb7983 */ /* 0x004ea20000300800 */
[----:B------:R-:W-:-:S02]  /*99c0*/  @!P4 HADD2 R110, -R210.H0_H0, -RZ.H0_H0 ;  /* 0xa00000ffd26ec230 */ /* 0x000fc40000000900 */
[----:B------:R-:W1:Y:S03]  /*99d0*/  MUFU.EX2 R182, R182 ;  /* 0x000000b600b67308 */ /* 0x000e660000000800 */
[----:B------:R-:W-:-:S05]  /*99e0*/  @!P4 PRMT R210, R110, 0x5410, RZ ;  /* 0x000054106ed2c816 */ /* 0x000fca00000000ff */
[----:B------:R1:W-:Y:S01]  /*99f0*/  MUFU.EX2 R110, R223 ;  /* 0x000000df006e7308 */ /* 0x0003e20000000800 */
[----:B------:R-:W-:Y:S02]  /*9a00*/  ISETP.GE.U32.AND P5, PT, R217, R80, PT ;  /* 0x00000050d900720c */ /* 0x000fe40003fa6070 */
[----:B------:R-:W-:-:S05]  /*9a10*/  LOP3.LUT R121, R121, 0xff, RZ, 0xc0, !PT ;  /* 0x000000ff79797812 */ /* 0x000fca00078ec0ff */
[----:B------:R-:W1:Y:S02]  /*9a20*/  MUFU.EX2 R184, R184 ;  /* 0x000000b800b87308 */ /* 0x000e640000000800 */
[----:B-1----:R-:W-:-:S05]  /*9a30*/  PRMT R223, R224, 0x7632, R223 ;  /* 0x00007632e0df7816 */ /* 0x002fca00000000df */
[----:B------:R-:W-:Y:S01]  /*9a40*/  @!P6 HADD2 R79, -R223.H0_H0, -RZ.H0_H0 ;  /* 0xa00000ffdf4fe230 */ /* 0x000fe20000000900 */
[----:B------:R-:W-:-:S04]  /*9a50*/  PRMT R80, R224, 0x5410, R223 ;  /* 0x00005410e0507816 */ /* 0x000fc800000000df */
[----:B------:R-:W-:Y:S02]  /*9a60*/  @!P6 PRMT R223, R79, 0x5410, RZ ;  /* 0x000054104fdfe816 */ /* 0x000fe400000000ff */
[----:B------:R-:W-:Y:S01]  /*9a70*/  LOP3.LUT R79, R242, 0xffff, RZ, 0xc0, !PT ;  /* 0x0000fffff24f7812 */ /* 0x000fe200078ec0ff */
[----:B------:R1:W-:Y:S01]  /*9a80*/  MUFU.EX2 R119, R206 ;  /* 0x000000ce00777308 */ /* 0x0003e20000000800 */
[----:B------:R-:W-:Y:S02]  /*9a90*/  @!P2 HADD2 R108, -R224.H0_H0, -RZ.H0_H0 ;  /* 0xa00000ffe06ca230 */ /* 0x000fe40000000900 */
[----:B------:R-:W-:Y:S01]  /*9aa0*/  SHF.R.U32.HI R79, RZ, 0x8, R79 ;  /* 0x00000008ff4f7819 */ /* 0x000fe2000001164f */
[----:B------:R-:W-:Y:S01]  /*9ab0*/  FADD.FTZ R160, R182, R160 ;  /* 0x000000a0b6a07221 */ /* 0x000fe20000010000 */
[----:B------:R-:W-:Y:S02]  /*9ac0*/  ISETP.GE.U32.AND P6, PT, R217, R121, PT ;  /* 0x00000079d900720c */ /* 0x000fe40003fc6070 */
[----:B------:R-:W-:Y:S01]  /*9ad0*/  LOP3.LUT R79, R79, 0xffff, RZ, 0xc0, !PT ;  /* 0x0000ffff4f4f7812 */ /* 0x000fe200078ec0ff */
[----:B------:R1:W-:Y:S01]  /*9ae0*/  MUFU.EX2 R121, R207 ;  /* 0x000000cf00797308 */ /* 0x0003e20000000800 */
[----:B------:R-:W-:-:S02]  /*9af0*/  @!P2 PRMT R224, R108, 0x5410, RZ ;  /* 0x000054106ce0a816 */ /* 0x000fc400000000ff */
[----:B-1----:R-:W-:Y:S01]  /*9b00*/  F2FP.PACK_AB R206, R182, R180 ;  /* 0x000000b4b6ce723e */ /* 0x002fe200000000ff */
[----:B------:R-:W-:-:S04]  /*9b10*/  FADD.FTZ R182, R161, R112 ;  /* 0x00000070a1b67221 */ /* 0x000fc80000010000 */
[----:B------:R-:W1:Y:S01]  /*9b20*/  MUFU.EX2 R92, R92 ;  /* 0x0000005c005c7308 */ /* 0x000e620000000800 */
[----:B------:R-:W-:Y:S01]  /*9b30*/  @!P1 HADD2 R105, -R206.H0_H0, -RZ.H0_H0 ;  /* 0xa00000ffce699230 */ /* 0x000fe20000000900 */
[----:B------:R-:W-:-:S06]  /*9b40*/  PRMT R207, R206, 0x7632, R207 ;  /* 0x00007632cecf7816 */ /* 0x000fcc00000000cf */
[----:B------:R-:W1:Y:S01]  /*9b50*/  MUFU.EX2 R93, R93 ;  /* 0x0000005d005d7308 */ /* 0x000e620000000800 */
[----:B------:R-:W-:Y:S01]  /*9b60*/  FADD.FTZ R182, R184, R182 ;  /* 0x000000b6b8b67221 */ /* 0x000fe20000010000 */
[----:B------:R-:W-:Y:S01]  /*9b70*/  ISETP.GE.U32.AND P2, PT, R217, R79, PT ;  /* 0x0000004fd900720c */ /* 0x000fe20003f46070 */
[----:B------:R-:W-:Y:S01]  /*9b80*/  @!P5 HADD2 R78, -R207.H0_H0, -RZ.H0_H0 ;  /* 0xa00000ffcf4ed230 */ /* 0x000fe20000000900 */
[----:B------:R-:W-:-:S04]  /*9b90*/  PRMT R79, R206, 0x5410, R207 ;  /* 0x00005410ce4f7816 */ /* 0x000fc800000000cf */
[----:B------:R1:W-:Y:S01]  /*9ba0*/  MUFU.EX2 R108, R205 ;  /* 0x000000cd006c7308 */ /* 0x0003e20000000800 */
[----:B------:R-:W-:Y:S02]  /*9bb0*/  @!P1 PRMT R206, R105, 0x5410, RZ ;  /* 0x0000541069ce9816 */ /* 0x000fe400000000ff */
[----:B------:R-:W-:Y:S02]  /*9bc0*/  SHF.R.U32.HI R105, RZ, 0x18, R242 ;  /* 0x00000018ff697819 */ /* 0x000fe400000116f2 */
[----:B------:R-:W-:Y:S02]  /*9bd0*/  @!P5 PRMT R207, R78, 0x5410, RZ ;  /* 0x000054104ecfd816 */ /* 0x000fe400000000ff */
[----:B------:R-:W-:Y:S02]  /*9be0*/  ISETP.GE.U32.AND P5, PT, R217, R105, PT ;  /* 0x00000069d900720c */ /* 0x000fe40003fa6070 */
[C---:B-1----:R-:W-:Y:S02]  /*9bf0*/  F2FP.PACK_AB R205, R243.reuse, R184 ;  /* 0x000000b8f3cd723e */ /* 0x042fe400000000ff */
[----:B------:R-:W-:Y:S01]  /*9c00*/  LOP3.LUT R184, R242, 0xff, RZ, 0xc0, !PT ;  /* 0x000000fff2b87812 */ /* 0x000fe200078ec0ff */
[----:B------:R-:W-:Y:S01]  /*9c10*/  FADD.FTZ R182, R243, R182 ;  /* 0x000000b6f3b67221 */ /* 0x000fe20000010000 */
[----:B------:R-:W-:-:S02]  /*9c20*/  SHF.R.U32.HI R242, RZ, 0x10, R242 ;  /* 0x00000010fff27819 */ /* 0x000fc400000116f2 */
[----:B------:R-:W-:Y:S02]  /*9c30*/  ISETP.GE.U32.AND P1, PT, R217, R184, PT ;  /* 0x000000b8d900720c */ /* 0x000fe40003f26070 */
[----:B------:R1:W-:Y:S01]  /*9c40*/  MUFU.EX2 R184, R202 ;  /* 0x000000ca00b87308 */ /* 0x0003e20000000800 */
[----:B------:R-:W-:Y:S01]  /*9c50*/  FADD.FTZ R243, R92, R160 ;  /* 0x000000a05cf37221 */ /* 0x000fe20000010000 */
[----:B------:R-:W-:Y:S01]  /*9c60*/  LOP3.LUT R160, R242, 0xff, RZ, 0xc0, !PT ;  /* 0x000000fff2a07812 */ /* 0x000fe200078ec0ff */
[----:B------:R-:W-:Y:S01]  /*9c70*/  @!P6 HADD2 R103, -R209.H0_H0, -RZ.H0_H0 ;  /* 0xa00000ffd167e230 */ /* 0x000fe20000000900 */
[----:B------:R-:W-:-:S04]  /*9c80*/  LOP3.LUT R180, R244, 0xff, RZ, 0xc0, !PT ;  /* 0x000000fff4b47812 */ /* 0x000fc800078ec0ff */
[----:B------:R4:W-:Y:S01]  /*9c90*/  MUFU.EX2 R105, R208 ;  /* 0x000000d000697308 */ /* 0x0009e20000000800 */
[----:B-1----:R-:W-:-:S07]  /*9ca0*/  F2FP.PACK_AB R202, R93, R92 ;  /* 0x0000005c5dca723e */ /* 0x002fce00000000ff */
[----:B------:R1:W-:Y:S01]  /*9cb0*/  MUFU.EX2 R92, R203 ;  /* 0x000000cb005c7308 */ /* 0x0003e20000000800 */
[----:B------:R-:W-:Y:S02]  /*9cc0*/  SHF.R.U32.HI R161, RZ, 0x10, R244 ;  /* 0x00000010ffa17819 */ /* 0x000fe400000116f4 */
[----:B----4-:R-:W-:-:S05]  /*9cd0*/  PRMT R208, R209, 0x7632, R208 ;  /* 0x00007632d1d07816 */ /* 0x010fca00000000d0 */
[----:B------:R4:W-:Y:S01]  /*9ce0*/  MUFU.EX2 R242, R204 ;  /* 0x000000cc00f27308 */ /* 0x0009e20000000800 */
[----:B------:R-:W-:Y:S02]  /*9cf0*/  PRMT R78, R209, 0x5410, R208 ;  /* 0x00005410d14e7816 */ /* 0x000fe400000000d0 */
[----:B-1----:R-:W-:-:S05]  /*9d00*/  PRMT R203, R202, 0x7632, R203 ;  /* 0x00007632cacb7816 */ /* 0x002fca00000000cb */
[----:B------:R-:W-:Y:S01]  /*9d10*/  MUFU.EX2 R127, R248 ;  /* 0x000000f8007f7308 */ /* 0x000fe20000000800 */
[----:B------:R-:W-:Y:S01]  /*9d20*/  @!P6 PRMT R209, R103, 0x5410, RZ ;  /* 0x0000541067d1e816 */ /* 0x000fe200000000ff */
[----:B------:R-:W-:Y:S01]  /*9d30*/  @!P2 HADD2 R88, -R203.H0_H0, -RZ.H0_H0 ;  /* 0xa00000ffcb58a230 */ /* 0x000fe20000000900 */
[----:B----4-:R-:W-:-:S05]  /*9d40*/  PRMT R204, R205, 0x7632, R204 ;  /* 0x00007632cdcc7816 */ /* 0x010fca00000000cc */
[----:B------:R-:W1:Y:S01]  /*9d50*/  MUFU.EX2 R214, R214 ;  /* 0x000000d600d67308 */ /* 0x000e620000000800 */
[C---:B------:R-:W-:Y:S02]  /*9d60*/  ISETP.GE.U32.AND P6, PT, R217.reuse, R160, PT ;  /* 0x000000a0d900720c */ /* 0x040fe40003fc6070 */
[----:B------:R-:W-:Y:S01]  /*9d70*/  ISETP.GE.U32.AND P4, PT, R217, R180, PT ;  /* 0x000000b4d900720c */ /* 0x000fe20003f86070 */
[----:B------:R-:W-:Y:S01]  /*9d80*/  @!P5 HADD2 R70, -R204.H0_H0, -RZ.H0_H0 ;  /* 0xa00000ffcc46d230 */ /* 0x000fe20000000900 */
[----:B------:R-:W-:Y:S01]  /*9d90*/  PRMT R160, R202, 0x5410, R203 ;  /* 0x00005410caa07816 */ /* 0x000fe200000000cb */
[----:B------:R-:W-:Y:S01]  /*9da0*/  @!P1 HADD2 R89, -R202.H0_H0, -RZ.H0_H0 ;  /* 0xa00000ffca599230 */ /* 0x000fe20000000900 */
[----:B------:R-:W-:Y:S02]  /*9db0*/  LOP3.LUT R180, R244, 0xffff, RZ, 0xc0, !PT ;  /* 0x0000fffff4b47812 */ /* 0x000fe400078ec0ff */
[----:B------:R-:W-:Y:S01]  /*9dc0*/  @!P2 PRMT R203, R88, 0x5410, RZ ;  /* 0x0000541058cba816 */ /* 0x000fe200000000ff */
[----:B------:R4:W-:Y:S01]  /*9dd0*/  MUFU.EX2 R112, R186 ;  /* 0x000000ba00707308 */ /* 0x0009e20000000800 */
[----:B------:R-:W-:Y:S01]  /*9de0*/  LOP3.LUT R88, R161, 0xff, RZ, 0xc0, !PT ;  /* 0x000000ffa1587812 */ /* 0x000fe200078ec0ff */
[----:B------:R-:W-:Y:S01]  /*9df0*/  @!P3 HADD2 R101, -R208.H0_H0, -RZ.H0_H0 ;  /* 0xa00000ffd065b230 */ /* 0x000fe20000000900 */
[----:B------:R-:W-:-:S02]  /*9e00*/  PRMT R161, R205, 0x5410, R204 ;  /* 0x00005410cda17816 */ /* 0x000fc400000000cc */
[----:B------:R-:W-:Y:S01]  /*9e10*/  @!P5 PRMT R204, R70, 0x5410, RZ ;  /* 0x0000541046ccd816 */ /* 0x000fe200000000ff */
[----:B------:R-:W-:Y:S01]  /*9e20*/  FADD.FTZ R70, R162, R163 ;  /* 0x000000a3a2467221 */ /* 0x000fe20000010000 */
[----:B------:R-:W-:Y:S02]  /*9e30*/  SHF.R.U32.HI R180, RZ, 0x8, R180 ;  /* 0x00000008ffb47819 */ /* 0x000fe400000116b4 */
[----:B------:R-:W-:Y:S02]  /*9e40*/  @!P1 PRMT R202, R89, 0x5410, RZ ;  /* 0x0000541059ca9816 */ /* 0x000fe400000000ff */
[----:B------:R-:W-:Y:S02]  /*9e50*/  ISETP.GE.U32.AND P2, PT, R217, R88, PT ;  /* 0x00000058d900720c */ /* 0x000fe40003f46070 */
[----:B----4-:R-:W-:Y:S02]  /*9e60*/  SHF.R.U32.HI R186, RZ, 0x18, R244 ;  /* 0x00000018ffba7819 */ /* 0x010fe400000116f4 */
[----:B------:R-:W-:Y:S01]  /*9e70*/  @!P3 PRMT R208, R101, 0x5410, RZ ;  /* 0x0000541065d0b816 */ /* 0x000fe200000000ff */
[----:B------:R-:W-:Y:S01]  /*9e80*/  FADD.FTZ R101, R131, R70 ;  /* 0x0000004683657221 */ /* 0x000fe20000010000 */
[----:B------:R-:W-:-:S02]  /*9e90*/  ISETP.GE.U32.AND P1, PT, R217, R186, PT ;  /* 0x000000bad900720c */ /* 0x000fc40003f26070 */
[----:B------:R-:W-:Y:S01]  /*9ea0*/  LOP3.LUT R180, R180, 0xffff, RZ, 0xc0, !PT ;  /* 0x0000ffffb4b47812 */ /* 0x000fe200078ec0ff */
[----:B------:R-:W-:Y:S03]  /*9eb0*/  MUFU.EX2 R5, R5 ;  /* 0x0000000500057308 */ /* 0x000fe60000000800 */
[----:B------:R-:W-:Y:S01]  /*9ec0*/  ISETP.GE.U32.AND P3, PT, R217, R180, PT ;  /* 0x000000b4d900720c */ /* 0x000fe20003f66070 */
[----:B------:R-:W-:-:S04]  /*9ed0*/  FADD.FTZ R180, R174, R101 ;  /* 0x00000065aeb47221 */ /* 0x000fc80000010000 */
[----:B------:R-:W4:Y:S01]  /*9ee0*/  MUFU.EX2 R103, R249 ;  /* 0x000000f900677308 */ /* 0x000f220000000800 */
[----:B------:R-:W-:-:S07]  /*9ef0*/  @!P6 HADD2 R77, -R205.H0_H0, -RZ.H0_H0 ;  /* 0xa00000ffcd4de230 */ /* 0x000fce0000000900 */
[----:B------:R1:W-:Y:S01]  /*9f00*/  MUFU.EX2 R88, R201 ;  /* 0x000000c900587308 */ /* 0x0003e20000000800 */
[----:B------:R-:W-:-:S07]  /*9f10*/  @!P6 PRMT R205, R77, 0x5410, RZ ;  /* 0x000054104dcde816 */ /* 0x000fce00000000ff */
[----:B------:R-:W4:Y:S01]  /*9f20*/  MUFU.EX2 R89, R199 ;  /* 0x000000c700597308 */ /* 0x000f220000000800 */
[----:B-1----:R-:W-:-:S07]  /*9f30*/  F2FP.PACK_AB R201, R214, R127 ;  /* 0x0000007fd6c9723e */ /* 0x002fce00000000ff */
[----:B------:R1:W1:Y:S01]  /*9f40*/  MUFU.EX2 R101, R200 ;  /* 0x000000c800657308 */ /* 0x0002620000000800 */
[----:B------:R-:W-:Y:S01]  /*9f50*/  F2FP.PACK_AB R77, R163, R162 ;  /* 0x000000a2a34d723e */ /* 0x000fe200000000ff */
[----:B------:R-:W-:Y:S01]  /*9f60*/  @!P2 HADD2 R63, -R201.H0_H0, -RZ.H0_H0 ;  /* 0xa00000ffc93fa230 */ /* 0x000fe20000000900 */
[----:B------:R-:W-:Y:S02]  /*9f70*/  F2FP.PACK_AB R70, R174, R131 ;  /* 0x00000083ae46723e */ /* 0x000fe400000000ff */
[----:B-1----:R-:W-:-:S05]  /*9f80*/  PRMT R200, R201, 0x7632, R200 ;  /* 0x00007632c9c87816 */ /* 0x002fca00000000c8 */
[----:B------:R-:W-:Y:S01]  /*9f90*/  @!P1 HADD2 R58, -R200.H0_H0, -RZ.H0_H0 ;  /* 0xa00000ffc83a9230 */ /* 0x000fe20000000900 */
[----:B------:R-:W-:Y:S02]  /*9fa0*/  PRMT R163, R201, 0x5410, R200 ;  /* 0x00005410c9a37816 */ /* 0x000fe400000000c8 */
[----:B------:R-:W-:Y:S01]  /*9fb0*/  @!P2 PRMT R201, R63, 0x5410, RZ ;  /* 0x000054103fc9a816 */ /* 0x000fe200000000ff */
[----:B------:R-:W-:Y:S01]  /*9fc0*/  FADD.FTZ R63, R119, R180 ;  /* 0x000000b4773f7221 */ /* 0x000fe20000010000 */
[----:B------:R-:W-:Y:S01]  /*9fd0*/  @!P1 PRMT R200, R58, 0x5410, RZ ;  /* 0x000054103ac89816 */ /* 0x000fe200000000ff */
[----:B------:R1:W1:Y:S01]  /*9fe0*/  MUFU.EX2 R174, R197 ;  /* 0x000000c500ae7308 */ /* 0x0002620000000800 */
[----:B----4-:R-:W-:Y:S01]  /*9ff0*/  F2FP.PACK_AB R199, R103, R5 ;  /* 0x0000000567c7723e */ /* 0x010fe200000000ff */
[----:B------:R-:W-:Y:S02]  /*a000*/  FADD.FTZ R58, R92, R242 ;  /* 0x000000f25c3a7221 */ /* 0x000fe40000010000 */
[----:B------:R-:W-:-:S02]  /*a010*/  FADD.FTZ R244, R93, R243 ;  /* 0x000000f35df47221 */ /* 0x000fc40000010000 */
[----:B------:R-:W-:Y:S02]  /*a020*/  IMAD.MOV.U32 R93, RZ, RZ, R215 ;  /* 0x000000ffff5d7224 */ /* 0x000fe400078e00d7 */
[----:B------:R-:W-:Y:S02]  /*a030*/  FADD.FTZ R215, R127, R182 ;  /* 0x000000b67fd77221 */ /* 0x000fe40000010000 */
[----:B------:R-:W-:Y:S02]  /*a040*/  FADD.FTZ R180, R172, R63 ;  /* 0x0000003facb47221 */ /* 0x000fe40000010000 */
[----:B------:R-:W-:Y:S01]  /*a050*/  FADD.FTZ R63, R89, R58 ;  /* 0x0000003a593f7221 */ /* 0x000fe20000010000 */
[----:B-1----:R-:W-:-:S03]  /*a060*/  PRMT R197, R199, 0x7632, R197 ;  /* 0x00007632c7c57816 */ /* 0x002fc600000000c5 */
[----:B------:R-:W-:Y:S01]  /*a070*/  FADD.FTZ R186, R88, R63 ;  /* 0x0000003f58ba7221 */ /* 0x000fe20000010000 */
[----:B------:R-:W-:Y:S02]  /*a080*/  @!P4 HADD2 R65, -R199.H0_H0, -RZ.H0_H0 ;  /* 0xa00000ffc741c230 */ /* 0x000fe40000000900 */
[----:B------:R-:W-:Y:S01]  /*a090*/  @!P3 HADD2 R64, -R197.H0_H0, -RZ.H0_H0 ;  /* 0xa00000ffc540b230 */ /* 0x000fe20000000900 */
[----:B------:R-:W-:Y:S01]  /*a0a0*/  MUFU.EX2 R131, R198 ;  /* 0x000000c600837308 */ /* 0x000fe20000000800 */
[----:B------:R-:W-:Y:S01]  /*a0b0*/  FADD.FTZ R63, R101, R186 ;  /* 0x000000ba653f7221 */ /* 0x000fe20000010000 */
[----:B------:R-:W-:Y:S01]  /*a0c0*/  PRMT R162, R199, 0x5410, R197 ;  /* 0x00005410c7a27816 */ /* 0x000fe200000000c5 */
[----:B------:R-:W-:Y:S01]  /*a0d0*/  FADD.FTZ R180, R112, R180 ;  /* 0x000000b470b47221 */ /* 0x000fe20000010000 */
[----:B------:R-:W-:Y:S01]  /*a0e0*/  @!P3 PRMT R197, R64, 0x5410, RZ ;  /* 0x0000541040c5b816 */ /* 0x000fe200000000ff */
[----:B------:R-:W-:Y:S01]  /*a0f0*/  FADD.FTZ R186, R174, R63 ;  /* 0x0000003faeba7221 */ /* 0x000fe20000010000 */
[----:B------:R-:W-:-:S02]  /*a100*/  @!P4 PRMT R199, R65, 0x5410, RZ ;  /* 0x0000541041c7c816 */ /* 0x000fc400000000ff */
[----:B------:R-:W-:Y:S02]  /*a110*/  F2FP.PACK_AB R64, R172, R119 ;  /* 0x00000077ac40723e */ /* 0x000fe400000000ff */
[----:B------:R1:W-:Y:S01]  /*a120*/  MUFU.EX2 R172, R196 ;  /* 0x000000c400ac7308 */ /* 0x0003e20000000800 */
[----:B------:R-:W-:Y:S01]  /*a130*/  F2FP.PACK_AB R65, R88, R89 ;  /* 0x000000595841723e */ /* 0x000fe200000000ff */
[----:B------:R-:W-:Y:S01]  /*a140*/  FADD.FTZ R89, R117, R180 ;  /* 0x000000b475597221 */ /* 0x000fe20000010000 */
[----:B------:R-:W-:-:S03]  /*a150*/  F2FP.PACK_AB R63, R174, R101 ;  /* 0x00000065ae3f723e */ /* 0x000fc600000000ff */
[----:B------:R-:W-:Y:S02]  /*a160*/  FADD.FTZ R174, R110, R89 ;  /* 0x000000596eae7221 */ /* 0x000fe40000010000 */
[----:B------:R-:W-:Y:S08]  /*a170*/  MUFU.EX2 R119, R194 ;  /* 0x000000c200777308 */ /* 0x000ff00000000800 */
[----:B---3--:R-:W3:Y:S08]  /*a180*/  MUFU.EX2 R127, R250 ;  /* 0x000000fa007f7308 */ /* 0x008ef00000000800 */
[----:B--2---:R-:W2:Y:S01]  /*a190*/  MUFU.EX2 R182, R251 ;  /* 0x000000fb00b67308 */ /* 0x004ea20000000800 */
[----:B-1----:R-:W-:Y:S01]  /*a1a0*/  F2FP.PACK_AB R196, R117, R112 ;  /* 0x0000007075c4723e */ /* 0x002fe200000000ff */
[----:B---3--:R-:W-:-:S06]  /*a1b0*/  FADD.FTZ R101, R127, R186 ;  /* 0x000000ba7f657221 */ /* 0x008fcc0000010000 */
[----:B------:R1:W3:Y:S01]  /*a1c0*/  MUFU.EX2 R88, R192 ;  /* 0x000000c000587308 */ /* 0x0002e20000000800 */
[----:B--2---:R-:W-:Y:S02]  /*a1d0*/  FADD.FTZ R112, R182, R101 ;  /* 0x00000065b6707221 */ /* 0x004fe40000010000 */
[----:B------:R-:W-:Y:S02]  /*a1e0*/  FADD.FTZ R101, R123, R174 ;  /* 0x000000ae7b657221 */ /* 0x000fe40000010000 */
[----:B------:R-:W-:Y:S02]  /*a1f0*/  FADD.FTZ R89, R131, R112 ;  /* 0x0000007083597221 */ /* 0x000fe40000010000 */
[----:B------:R-:W-:Y:S01]  /*a200*/  FADD.FTZ R112, R108, R101 ;  /* 0x000000656c707221 */ /* 0x000fe20000010000 */
[----:B------:R3:W2:Y:S01]  /*a210*/  MUFU.EX2 R186, R190 ;  /* 0x000000be00ba7308 */ /* 0x0006a20000000800 */
[----:B-1----:R-:W-:Y:S01]  /*a220*/  F2FP.PACK_AB R192, R123, R110 ;  /* 0x0000006e7bc0723e */ /* 0x002fe200000000ff */
[----:B------:R-:W-:-:S02]  /*a230*/  FADD.FTZ R110, R172, R89 ;  /* 0x00000059ac6e7221 */ /* 0x000fc40000010000 */
[----:B------:R-:W-:Y:S02]  /*a240*/  FADD.FTZ R101, R121, R112 ;  /* 0x0000007079657221 */ /* 0x000fe40000010000 */
[----:B------:R-:W-:Y:S02]  /*a250*/  FADD.FTZ R117, R119, R110 ;  /* 0x0000006e77757221 */ /* 0x000fe40000010000 */
[----:B------:R1:W4:Y:S01]  /*a260*/  MUFU.EX2 R89, R188 ;  /* 0x000000bc00597308 */ /* 0x0003220000000800 */
[----:B------:R-:W-:Y:S01]  /*a270*/  FADD.FTZ R110, R184, R101 ;  /* 0x00000065b86e7221 */ /* 0x000fe20000010000 */
[----:B------:R-:W-:Y:S01]  /*a280*/  IADD3 R101, R102, 0x4, RZ ;  /* 0x0000000466657810 */ /* 0x000fe20007ffe0ff */
[----:B------:R-:W-:Y:S02]  /*a290*/  IMAD.MOV.U32 R247, RZ, RZ, R2 ;  /* 0x000000fffff77224 */ /* 0x000fe400078e0002 */
[----:B------:R-:W-:Y:S02]  /*a2a0*/  IMAD.MOV.U32 R245, RZ, RZ, R3 ;  /* 0x000000fffff57224 */ /* 0x000fe400078e0003 */
[----:B------:R-:W-:Y:S01]  /*a2b0*/  IMAD.WIDE.U32 R2, R101, -0x326172a9, RZ ;  /* 0xcd9e8d5765027825 */ /* 0x000fe200078e00ff */
[----:B---3--:R-:W-:-:S03]  /*a2c0*/  F2FP.PACK_AB R190, R88, R119 ;  /* 0x0000007758be723e */ /* 0x008fc600000000ff */
[----:B------:R-:W-:Y:S01]  /*a2d0*/  FADD.FTZ R117, R88, R117 ;  /* 0x0000007558757221 */ /* 0x000fe20000010000 */
[----:B------:R-:W-:Y:S02]  /*a2e0*/  LOP3.LUT R88, R3, R100, RZ, 0x3c, !PT ;  /* 0x0000006403587212 */ /* 0x000fe400078e3cff */
[----:B-1----:R-:W-:Y:S01]  /*a2f0*/  F2FP.PACK_AB R188, R121, R108 ;  /* 0x0000006c79bc723e */ /* 0x002fe200000000ff */
[----:B--2---:R-:W-:Y:S01]  /*a300*/  FADD.FTZ R108, R186, R117 ;  /* 0x00000075ba6c7221 */ /* 0x004fe20000010000 */
[----:B------:R-:W-:Y:S01]  /*a310*/  F2FP.PACK_AB R58, R242, R92 ;  /* 0x0000005cf23a723e */ /* 0x000fe200000000ff */
[----:B------:R-:W-:Y:S01]  /*a320*/  IMAD.WIDE.U32 R242, R88, -0x2daee0ad, RZ ;  /* 0xd2511f5358f27825 */ /* 0x000fe200078e00ff */
[----:B----4-:R-:W-:-:S03]  /*a330*/  F2FP.PACK_AB R186, R89, R186 ;  /* 0x000000ba59ba723e */ /* 0x010fc600000000ff */
[----:B------:R-:W-:Y:S01]  /*a340*/  FADD.FTZ R108, R89, R108 ;  /* 0x0000006c596c7221 */ /* 0x000fe20000010000 */
[----:B------:R-:W-:Y:S02]  /*a350*/  LOP3.LUT R89, R99, UR28, R2, 0x96, !PT ;  /* 0x0000001c63597c12 */ /* 0x000fe4000f8e9602 */
[----:B------:R-:W-:-:S03]  /*a360*/  LOP3.LUT R88, R243, UR27, R134, 0x96, !PT ;  /* 0x0000001bf3587c12 */ /* 0x000fc6000f8e9686 */
[----:B------:R-:W-:Y:S01]  /*a370*/  IMAD.WIDE.U32 R250, R89, -0x2daee0ad, RZ ;  /* 0xd2511f5359fa7825 */ /* 0x000fe200078e00ff */
[----:B------:R-:W-:-:S03]  /*a380*/  F2FP.PACK_AB R184, R105, R184 ;  /* 0x000000b869b8723e */ /* 0x000fc600000000ff */
[----:B------:R-:W-:Y:S01]  /*a390*/  FADD.FTZ R110, R105, R110 ;  /* 0x0000006e696e7221 */ /* 0x000fe20000010000 */
[----:B------:R-:W-:Y:S01]  /*a3a0*/  LOP3.LUT R105, R251, UR25, R242, 0x96, !PT ;  /* 0x00000019fb697c12 */ /* 0x000fe2000f8e96f2 */
[----:B------:R-:W-:-:S04]  /*a3b0*/  IMAD.WIDE.U32 R88, R88, -0x326172a9, RZ ;  /* 0xcd9e8d5758587825 */ /* 0x000fc800078e00ff */
[----:B------:R-:W-:Y:S01]  /*a3c0*/  IMAD.MOV.U32 R246, RZ, RZ, R93 ;  /* 0x000000fffff67224 */ /* 0x000fe200078e005d */
[----:B------:R-:W-:Y:S01]  /*a3d0*/  LOP3.LUT R112, R89, UR26, R98, 0x96, !PT ;  /* 0x0000001a59707c12 */ /* 0x000fe2000f8e9662 */
[----:B------:R-:W-:-:S04]  /*a3e0*/  IMAD.WIDE.U32 R92, R105, -0x326172a9, RZ ;  /* 0xcd9e8d57695c7825 */ /* 0x000fc800078e00ff */
[----:B------:R-:W-:Y:S01]  /*a3f0*/  IMAD.WIDE.U32 R248, R112, -0x2daee0ad, RZ ;  /* 0xd2511f5370f87825 */ /* 0x000fe200078e00ff */
[----:B------:R-:W-:-:S04]  /*a400*/  LOP3.LUT R105, R93, UR24, R88, 0x96, !PT ;  /* 0x000000185d697c12 */ /* 0x000fc8000f8e9658 */
[----:B------:R-:W-:Y:S01]  /*a410*/  LOP3.LUT R112, R249, UR23, R250, 0x96, !PT ;  /* 0x00000017f9707c12 */ /* 0x000fe2000f8e96fa */
[----:B------:R-:W-:-:S05]  /*a420*/  IMAD.WIDE.U32 R250, R105, -0x2daee0ad, RZ ;  /* 0xd2511f5369fa7825 */ /* 0x000fca00078e00ff */
[----:B------:R-:W-:Y:S01]  /*a430*/  LOP3.LUT R105, R251, UR14, R248, 0x96, !PT ;  /* 0x0000000efb697c12 */ /* 0x000fe2000f8e96f8 */
[----:B------:R-:W-:-:S05]  /*a440*/  IMAD.WIDE.U32 R248, R112, -0x326172a9, RZ ;  /* 0xcd9e8d5770f87825 */ /* 0x000fca00078e00ff */
[----:B------:R-:W-:Y:S01]  /*a450*/  LOP3.LUT R112, R249, UR21, R92, 0x96, !PT ;  /* 0x00000015f9707c12 */ /* 0x000fe2000f8e965c */
[----:B------:R1:W-:Y:S04]  /*a460*/  STL.64 [R1+0x50], R248 ;  /* 0x000050f801007387 */ /* 0x0003e80000100a00 */
[----:B------:R-:W2:Y:S01]  /*a470*/  LDL.LU.64 R92, [R1+0x2a8] ;  /* 0x0002a800015c7983 */ /* 0x000ea20000300a00 */
[----:B-1----:R-:W-:-:S05]  /*a480*/  IMAD.WIDE.U32 R248, R112, -0x2daee0ad, RZ ;  /* 0xd2511f5370f87825 */ /* 0x002fca00078e00ff */
[----:B------:R1:W-:Y:S01]  /*a490*/  STL.64 [R1+0x70], R248 ;  /* 0x000070f801007387 */ /* 0x0003e20000100a00 */
[----:B------:R-:W-:-:S03]  /*a4a0*/  LOP3.LUT R112, R249, UR5, R250, 0x96, !PT ;  /* 0x00000005f9707c12 */ /* 0x000fc6000f8e96fa */
[----:B------:R-:W3:Y:S04]  /*a4b0*/  LDL.LU.64 R250, [R1+0x2a0] ;  /* 0x0002a00001fa7983 */ /* 0x000ee80000300a00 */
[----:B-1----:R-:W4:Y:S04]  /*a4c0*/  LDL.LU.64 R248, [R1+0x298] ;  /* 0x0002980001f87983 */ /* 0x002f280000300a00 */
[----:B------:R-:W-:Y:S04]  /*a4d0*/  STL.64 [R1+0x290], R208 ;  /* 0x000290d001007387 */ /* 0x000fe80000100a00 */
[----:B------:R1:W-:Y:S04]  /*a4e0*/  STL.64 [R1+0x288], R202 ;  /* 0x000288ca01007387 */ /* 0x0003e80000100a00 */
[----:B-1----:R-:W2:Y:S04]  /*a4f0*/  LDL.LU.64 R202, [R1+0x50] ;  /* 0x0000500001ca7983 */ /* 0x002ea80000300a00 */
[----:B------:R1:W-:Y:S04]  /*a500*/  STL.64 [R1+0x280], R204 ;  /* 0x000280cc01007387 */ /* 0x0003e80000100a00 */
[----:B-1----:R-:W3:Y:S01]  /*a510*/  LDL.LU.64 R204, [R1+0x70] ;  /* 0x0000700001cc7983 */ /* 0x002ee20000300a00 */
[----:B------:R-:W-:Y:S01]  /*a520*/  IMAD.WIDE.U32 R208, R105, -0x326172a9, RZ ;  /* 0xcd9e8d5769d07825 */ /* 0x000fe200078e00ff */
[----:B------:R-:W-:-:S02]  /*a530*/  F2FP.PACK_AB R194, R172, R131 ;  /* 0x00000083acc2723e */ /* 0x000fc400000000ff */
[C---:B------:R-:W-:Y:S02]  /*a540*/  PRMT R170, R77.reuse, 0x7632, R170 ;  /* 0x000076324daa7816 */ /* 0x040fe400000000aa */
[C---:B------:R-:W-:Y:S02]  /*a550*/  PRMT R7, R58.reuse, 0x7610, R7 ;  /* 0x000076103a077816 */ /* 0x040fe40000000007 */
[----:B------:R-:W-:Y:S02]  /*a560*/  PRMT R176, R58, 0x7632, R176 ;  /* 0x000076323ab07816 */ /* 0x000fe400000000b0 */
[----:B------:R-:W-:Y:S01]  /*a570*/  PRMT R58, R77, 0x5410, R170 ;  /* 0x000054104d3a7816 */ /* 0x000fe200000000aa */
[----:B------:R-:W1:Y:S01]  /*a580*/  MUFU.EX2 R117, R245 ;  /* 0x000000f500757308 */ /* 0x000e620000000800 */
[----:B------:R-:W-:-:S07]  /*a590*/  F2FP.PACK_AB R198, R182, R127 ;  /* 0x0000007fb6c6723e */ /* 0x000fce00000000ff */
[----:B------:R1:W1:Y:S08]  /*a5a0*/  MUFU.EX2 R180, R195 ;  /* 0x000000c300b47308 */ /* 0x0002700000000800 */
[----:B------:R-:W1:Y:S08]  /*a5b0*/  MUFU.EX2 R193, R193 ;  /* 0x000000c100c17308 */ /* 0x000e700000000800 */
[----:B------:R-:W2:Y:S01]  /*a5c0*/  MUFU.EX2 R182, R191 ;  /* 0x000000bf00b67308 */ /* 0x000ea20000000800 */
[----:B------:R-:W-:-:S02]  /*a5d0*/  PRMT R216, R64, 0x7610, R216 ;  /* 0x0000761040d87816 */ /* 0x000fc400000000d8 */
[----:B------:R-:W-:-:S04]  /*a5e0*/  PRMT R222, R64, 0x7632, R222 ;  /* 0x0000763240de7816 */ /* 0x000fc800000000de */
[----:B------:R-:W-:Y:S01]  /*a5f0*/  PRMT R64, R216, 0x5410, R222 ;  /* 0x00005410d8407816 */ /* 0x000fe200000000de */
[----:B------:R-:W2:Y:S01]  /*a600*/  MUFU.EX2 R189, R189 ;  /* 0x000000bd00bd7308 */ /* 0x000ea20000000800 */
[----:B-1----:R-:W-:-:S07]  /*a610*/  PRMT R195, R198, 0x7632, R195 ;  /* 0x00007632c6c37816 */ /* 0x002fce00000000c3 */
[----:B------:R-:W-:Y:S01]  /*a620*/  MUFU.EX2 R174, R187 ;  /* 0x000000bb00ae7308 */ /* 0x000fe20000000800 */
[----:B------:R-:W-:Y:S02]  /*a630*/  IMAD.MOV.U32 R131, RZ, RZ, R244 ;  /* 0x000000ffff837224 */ /* 0x000fe400078e00f4 */
[----:B------:R-:W-:Y:S01]  /*a640*/  IMAD.MOV.U32 R127, RZ, RZ, R247 ;  /* 0x000000ffff7f7224 */ /* 0x000fe200078e00f7 */
[----:B--2---:R-:W-:Y:S01]  /*a650*/  LOP3.LUT R105, R209, UR13, R202, 0x96, !PT ;  /* 0x0000000dd1697c12 */ /* 0x004fe2000f8e96ca */
[----:B------:R-:W-:-:S05]  /*a660*/  IMAD.WIDE.U32 R202, R112, -0x326172a9, RZ ;  /* 0xcd9e8d5770ca7825 */ /* 0x000fca00078e00ff */
[----:B------:R-:W-:Y:S02]  /*a670*/  LOP3.LUT R112, R203, UR30, R208, 0x96, !PT ;  /* 0x0000001ecb707c12 */ /* 0x000fe4000f8e96d0 */
[----:B------:R-:W2:Y:S02]  /*a680*/  LDL.LU.64 R208, [R1+0x290] ;  /* 0x0002900001d07983 */ /* 0x000ea40000300a00 */
[C---:B------:R-:W-:Y:S02]  /*a690*/  LOP3.LUT R119, R112.reuse, 0xffff, RZ, 0xc0, !PT ;  /* 0x0000ffff70777812 */ /* 0x040fe400078ec0ff */
[----:B------:R-:W-:Y:S02]  /*a6a0*/  LOP3.LUT R172, R112, 0xff, RZ, 0xc0, !PT ;  /* 0x000000ff70ac7812 */ /* 0x000fe400078ec0ff */
[----:B------:R-:W-:Y:S02]  /*a6b0*/  SHF.R.U32.HI R119, RZ, 0x8, R119 ;  /* 0x00000008ff777819 */ /* 0x000fe40000011677 */
[----:B------:R-:W-:-:S02]  /*a6c0*/  ISETP.GE.U32.AND P4, PT, R217, R172, PT ;  /* 0x000000acd900720c */ /* 0x000fc40003f86070 */
[----:B------:R-:W-:Y:S02]  /*a6d0*/  LOP3.LUT R172, R119, 0xffff, RZ, 0xc0, !PT ;  /* 0x0000ffff77ac7812 */ /* 0x000fe400078ec0ff */
[--C-:B------:R-:W-:Y:S02]  /*a6e0*/  SHF.R.U32.HI R119, RZ, 0x10, R112.reuse ;  /* 0x00000010ff777819 */ /* 0x100fe40000011670 */
[----:B------:R-:W-:Y:S02]  /*a6f0*/  ISETP.GE.U32.AND P3, PT, R217, R172, PT ;  /* 0x000000acd900720c */ /* 0x000fe40003f66070 */
[----:B------:R-:W-:Y:S02]  /*a700*/  LOP3.LUT R172, R119, 0xff, RZ, 0xc0, !PT ;  /* 0x000000ff77ac7812 */ /* 0x000fe400078ec0ff */
[----:B------:R-:W-:Y:S02]  /*a710*/  SHF.R.U32.HI R112, RZ, 0x18, R112 ;  /* 0x00000018ff707819 */ /* 0x000fe40000011670 */
[----:B------:R-:W-:-:S02]  /*a720*/  ISETP.GE.U32.AND P2, PT, R217, R172, PT ;  /* 0x000000acd900720c */ /* 0x000fc40003f46070 */
[----:B------:R-:W-:-:S05]  /*a730*/  ISETP.GE.U32.AND P1, PT, R217, R112, PT ;  /* 0x00000070d900720c */ /* 0x000fca0003f26070 */
[----:B------:R-:W-:-:S06]  /*a740*/  @!P3 HADD2 R57, -R170.H0_H0, -RZ.H0_H0 ;  /* 0xa00000ffaa39b230 */ /* 0x000fcc0000000900 */
[----:B------:R-:W-:Y:S01]  /*a750*/  @!P2 HADD2 R72, -R7.H0_H0, -RZ.H0_H0 ;  /* 0xa00000ff0748a230 */ /* 0x000fe20000000900 */
[----:B------:R-:W-:Y:S01]  /*a760*/  @!P3 PRMT R170, R57, 0x5410, RZ ;  /* 0x0000541039aab816 */ /* 0x000fe200000000ff */
[----:B------:R-:W-:Y:S01]  /*a770*/  @!P1 HADD2 R71, -R176.H0_H0, -RZ.H0_H0 ;  /* 0xa00000ffb0479230 */ /* 0x000fe20000000900 */
[----:B------:R-:W-:Y:S01]  /*a780*/  PRMT R57, R7, 0x5410, R176 ;  /* 0x0000541007397816 */ /* 0x000fe200000000b0 */
[----:B------:R-:W-:Y:S01]  /*a790*/  @!P4 HADD2 R74, -R77.H0_H0, -RZ.H0_H0 ;  /* 0xa00000ff4d4ac230 */ /* 0x000fe20000000900 */
[----:B------:R-:W-:Y:S02]  /*a7a0*/  @!P2 PRMT R7, R72, 0x5410, RZ ;  /* 0x000054104807a816 */ /* 0x000fe400000000ff */
[----:B------:R-:W-:Y:S02]  /*a7b0*/  LOP3.LUT R72, R202, 0xff, RZ, 0xc0, !PT ;  /* 0x000000ffca487812 */ /* 0x000fe400078ec0ff */
[----:B------:R-:W-:Y:S02]  /*a7c0*/  @!P1 PRMT R176, R71, 0x5410, RZ ;  /* 0x0000541047b09816 */ /* 0x000fe400000000ff */
[----:B------:R-:W-:-:S02]  /*a7d0*/  @!P4 PRMT R77, R74, 0x5410, RZ ;  /* 0x000054104a4dc816 */ /* 0x000fc400000000ff */
[----:B------:R-:W-:Y:S02]  /*a7e0*/  ISETP.GE.U32.AND P1, PT, R217, R72, PT ;  /* 0x00000048d900720c */ /* 0x000fe40003f26070 */
[--C-:B------:R-:W-:Y:S02]  /*a7f0*/  SHF.R.U32.HI R74, RZ, 0x18, R202.reuse ;  /* 0x00000018ff4a7819 */ /* 0x100fe400000116ca */
[----:B------:R-:W-:Y:S02]  /*a800*/  LOP3.LUT R71, R202, 0xffff, RZ, 0xc0, !PT ;  /* 0x0000ffffca477812 */ /* 0x000fe400078ec0ff */
[----:B------:R-:W-:Y:S01]  /*a810*/  SHF.R.U32.HI R72, RZ, 0x10, R202 ;  /* 0x00000010ff487819 */ /* 0x000fe200000116ca */
[----:B------:R-:W-:-:S03]  /*a820*/  IMAD.WIDE.U32 R202, R105, -0x2daee0ad, RZ ;  /* 0xd2511f5369ca7825 */ /* 0x000fc600078e00ff */
[----:B------:R-:W-:Y:S02]  /*a830*/  LOP3.LUT R72, R72, 0xff, RZ, 0xc0, !PT ;  /* 0x000000ff48487812 */ /* 0x000fe400078ec0ff */
[----:B---3--:R-:W-:Y:S02]  /*a840*/  LOP3.LUT R121, R203, UR29, R204, 0x96, !PT ;  /* 0x0000001dcb797c12 */ /* 0x008fe4000f8e96cc */
[C---:B------:R-:W-:Y:S02]  /*a850*/  ISETP.GE.U32.AND P6, PT, R217.reuse, R74, PT ;  /* 0x0000004ad900720c */ /* 0x040fe40003fc6070 */
[----:B------:R-:W-:Y:S02]  /*a860*/  LOP3.LUT R74, R202, 0xff, RZ, 0xc0, !PT ;  /* 0x000000ffca4a7812 */ /* 0x000fe400078ec0ff */
[----:B------:R-:W-:Y:S02]  /*a870*/  ISETP.GE.U32.AND P3, PT, R217, R72, PT ;  /* 0x00000048d900720c */ /* 0x000fe40003f66070 */
[----:B------:R-:W-:-:S02]  /*a880*/  LOP3.LUT R72, R121, 0xffff, RZ, 0xc0, !PT ;  /* 0x0000ffff79487812 */ /* 0x000fc400078ec0ff */
[----:B------:R-:W-:Y:S02]  /*a890*/  SHF.R.U32.HI R71, RZ, 0x8, R71 ;  /* 0x00000008ff477819 */ /* 0x000fe40000011647 */
[----:B------:R-:W-:Y:S02]  /*a8a0*/  ISETP.GE.U32.AND P4, PT, R217, R74, PT ;  /* 0x0000004ad900720c */ /* 0x000fe40003f86070 */
[----:B------:R-:W-:Y:S02]  /*a8b0*/  SHF.R.U32.HI R72, RZ, 0x8, R72 ;  /* 0x00000008ff487819 */ /* 0x000fe40000011648 */
[----:B------:R-:W-:Y:S02]  /*a8c0*/  LOP3.LUT R74, R71, 0xffff, RZ, 0xc0, !PT ;  /* 0x0000ffff474a7812 */ /* 0x000fe400078ec0ff */
[----:B------:R-:W-:Y:S02]  /*a8d0*/  LOP3.LUT R72, R72, 0xffff, RZ, 0xc0, !PT ;  /* 0x0000ffff48487812 */ /* 0x000fe400078ec0ff */
[----:B------:R-:W-:-:S02]  /*a8e0*/  ISETP.GE.U32.AND P5, PT, R217, R74, PT ;  /* 0x0000004ad900720c */ /* 0x000fc40003fa6070 */
[C---:B------:R-:W-:Y:S02]  /*a8f0*/  PRMT R71, R70.reuse, 0x7610, R71 ;  /* 0x0000761046477816 */ /* 0x040fe40000000047 */
[----:B------:R-:W-:Y:S02]  /*a900*/  ISETP.GE.U32.AND P2, PT, R217, R72, PT ;  /* 0x00000048d900720c */ /* 0x000fe40003f46070 */
[----:B------:R-:W-:Y:S01]  /*a910*/  PRMT R72, R70, 0x7632, R72 ;  /* 0x0000763246487816 */ /* 0x000fe20000000048 */
[----:B------:R-:W-:Y:S01]  /*a920*/  @!P1 HADD2 R69, -R71.H0_H0, -RZ.H0_H0 ;  /* 0xa00000ff47459230 */ /* 0x000fe20000000900 */
[----:B------:R-:W-:Y:S02]  /*a930*/  LOP3.LUT R74, R121, 0xff, RZ, 0xc0, !PT ;  /* 0x000000ff794a7812 */ /* 0x000fe400078ec0ff */
[----:B------:R-:W-:Y:S02]  /*a940*/  PRMT R70, R71, 0x5410, R72 ;  /* 0x0000541047467816 */ /* 0x000fe40000000048 */
[----:B------:R-:W-:-:S02]  /*a950*/  @!P1 PRMT R71, R69, 0x5410, RZ ;  /* 0x0000541045479816 */ /* 0x000fc400000000ff */
[----:B------:R-:W-:Y:S01]  /*a960*/  ISETP.GE.U32.AND P1, PT, R217, R74, PT ;  /* 0x0000004ad900720c */ /* 0x000fe20003f26070 */
[----:B------:R-:W-:Y:S01]  /*a970*/  @!P5 HADD2 R37, -R72.H0_H0, -RZ.H0_H0 ;  /* 0xa00000ff4825d230 */ /* 0x000fe20000000900 */
[----:B------:R-:W-:Y:S01]  /*a980*/  FADD.FTZ R119, R117, R110 ;  /* 0x0000006e75777221 */ /* 0x000fe20000010000 */
[----:B------:R-:W-:-:S03]  /*a990*/  PRMT R69, R65, 0x7632, R69 ;  /* 0x0000763241457816 */ /* 0x000fc60000000045 */
[----:B------:R-:W-:Y:S01]  /*a9a0*/  @!P5 PRMT R72, R37, 0x5410, RZ ;  /* 0x000054102548d816 */ /* 0x000fe200000000ff */
[C---:B------:R-:W-:Y:S01]  /*a9b0*/  FADD.FTZ R112, R180.reuse, R119 ;  /* 0x00000077b4707221 */ /* 0x040fe20000010000 */
[--C-:B------:R-:W-:Y:S01]  /*a9c0*/  SHF.R.U32.HI R37, RZ, 0x18, R121.reuse ;  /* 0x00000018ff257819 */ /* 0x100fe20000011679 */
[----:B------:R-:W-:Y:S01]  /*a9d0*/  @!P6 HADD2 R66, -R69.H0_H0, -RZ.H0_H0 ;  /* 0xa00000ff4542e230 */ /* 0x000fe20000000900 */
[----:B------:R-:W-:Y:S02]  /*a9e0*/  PRMT R74, R65, 0x7610, R74 ;  /* 0x00007610414a7816 */ /* 0x000fe4000000004a */
[----:B------:R-:W-:Y:S01]  /*a9f0*/  F2FP.PACK_AB R180, R180, R117 ;  /* 0x00000075b4b4723e */ /* 0x000fe200000000ff */
[----:B------:R-:W-:Y:S01]  /*aa00*/  FADD.FTZ R117, R193, R108 ;  /* 0x0000006cc1757221 */ /* 0x000fe20000010000 */
[----:B------:R-:W-:Y:S01]  /*aa10*/  ISETP.GE.U32.AND P5, PT, R217, R37, PT ;  /* 0x00000025d900720c */ /* 0x000fe20003fa6070 */
[----:B------:R-:W-:Y:S01]  /*aa20*/  @!P1 HADD2 R67, -R216.H0_H0, -RZ.H0_H0 ;  /* 0xa00000ffd8439230 */ /* 0x000fe20000000900 */
[----:B------:R-:W-:Y:S01]  /*aa30*/  SHF.R.U32.HI R121, RZ, 0x10, R121 ;  /* 0x00000010ff797819 */ /* 0x000fe20000011679 */
[----:B------:R-:W-:Y:S01]  /*aa40*/  @!P3 HADD2 R68, -R74.H0_H0, -RZ.H0_H0 ;  /* 0xa00000ff4a44b230 */ /* 0x000fe20000000900 */
[----:B------:R-:W-:Y:S01]  /*aa50*/  PRMT R65, R74, 0x5410, R69 ;  /* 0x000054104a417816 */ /* 0x000fe20000000045 */
[----:B------:R-:W-:Y:S01]  /*aa60*/  FADD.FTZ R110, R182, R117 ;  /* 0x00000075b66e7221 */ /* 0x000fe20000010000 */
[----:B------:R-:W-:-:S02]  /*aa70*/  SHF.R.U32.HI R172, RZ, 0x18, R202 ;  /* 0x00000018ffac7819 */ /* 0x000fc400000116ca */
[----:B------:R-:W-:Y:S02]  /*aa80*/  @!P6 PRMT R69, R66, 0x5410, RZ ;  /* 0x000054104245e816 */ /* 0x000fe400000000ff */
[----:B------:R-:W-:Y:S02]  /*aa90*/  LOP3.LUT R117, R202, 0xffff, RZ, 0xc0, !PT ;  /* 0x0000ffffca757812 */ /* 0x000fe400078ec0ff */
[----:B------:R-:W-:Y:S02]  /*aaa0*/  SHF.R.U32.HI R119, RZ, 0x10, R202 ;  /* 0x00000010ff777819 */ /* 0x000fe400000116ca */
[----:B------:R-:W-:Y:S01]  /*aab0*/  LOP3.LUT R66, R121, 0xff, RZ, 0xc0, !PT ;  /* 0x000000ff79427812 */ /* 0x000fe200078ec0ff */
[----:B------:R-:W-:Y:S01]  /*aac0*/  @!P2 HADD2 R73, -R222.H0_H0, -RZ.H0_H0 ;  /* 0xa00000ffde49a230 */ /* 0x000fe20000000900 */
[----:B------:R-:W-:Y:S01]  /*aad0*/  @!P1 PRMT R216, R67, 0x5410, RZ ;  /* 0x0000541043d89816 */ /* 0x000fe200000000ff */
[----:B------:R-:W1:Y:S01]  /*aae0*/  MUFU.EX2 R37, R185 ;  /* 0x000000b900257308 */ /* 0x000e620000000800 */
[----:B------:R-:W-:Y:S01]  /*aaf0*/  @!P3 PRMT R74, R68, 0x5410, RZ ;  /* 0x00005410444ab816 */ /* 0x000fe200000000ff */
[----:B------:R-:W-:Y:S01]  /*ab00*/  IMAD.WIDE.U32 R204, R6, -0x2daee0ad, RZ ;  /* 0xd2511f5306cc7825 */ /* 0x000fe200078e00ff */
[----:B------:R-:W-:Y:S01]  /*ab10*/  ISETP.GE.U32.AND P1, PT, R217, R172, PT ;  /* 0x000000acd900720c */ /* 0x000fe20003f26070 */
[----:B------:R-:W-:Y:S01]  /*ab20*/  @!P4 HADD2 R62, -R196.H0_H0, -RZ.H0_H0 ;  /* 0xa00000ffc43ec230 */ /* 0x000fe20000000900 */
[----:B------:R-:W-:Y:S01]  /*ab30*/  PRMT R68, R63, 0x7632, R68 ;  /* 0x000076323f447816 */ /* 0x000fe20000000044 */
[----:B------:R-:W-:Y:S01]  /*ab40*/  FADD.FTZ R123, R189, R112 ;  /* 0x00000070bd7b7221 */ /* 0x000fe20000010000 */
[----:B------:R-:W-:Y:S01]  /*ab50*/  SHF.R.U32.HI R117, RZ, 0x8, R117 ;  /* 0x00000008ff757819 */ /* 0x000fe20000011675 */
[----:B------:R-:W3:Y:S01]  /*ab60*/  LDL.LU.64 R202, [R1+0x288] ;  /* 0x0002880001ca7983 */ /* 0x000ee20000300a00 */
[----:B------:R-:W-:-:S02]  /*ab70*/  LOP3.LUT R172, R119, 0xff, RZ, 0xc0, !PT ;  /* 0x000000ff77ac7812 */ /* 0x000fc400078ec0ff */
[----:B------:R-:W-:Y:S02]  /*ab80*/  ISETP.GE.U32.AND P6, PT, R217, R66, PT ;  /* 0x00000042d900720c */ /* 0x000fe40003fc6070 */
[----:B------:R-:W1:Y:S01]  /*ab90*/  MUFU.EX2 R66, R183 ;  /* 0x000000b700427308 */ /* 0x000e620000000800 */
[----:B------:R-:W-:Y:S01]  /*aba0*/  @!P2 PRMT R222, R73, 0x5410, RZ ;  /* 0x0000541049dea816 */ /* 0x000fe200000000ff */
[----:B------:R-:W-:Y:S01]  /*abb0*/  @!P5 HADD2 R75, -R68.H0_H0, -RZ.H0_H0 ;  /* 0xa00000ff444bd230 */ /* 0x000fe20000000900 */
[----:B------:R-:W-:Y:S02]  /*abc0*/  LOP3.LUT R117, R117, 0xffff, RZ, 0xc0, !PT ;  /* 0x0000ffff75757812 */ /* 0x000fe400078ec0ff */
[----:B------:R-:W-:Y:S02]  /*abd0*/  ISETP.GE.U32.AND P2, PT, R217, R172, PT ;  /* 0x000000acd900720c */ /* 0x000fe40003f46070 */
[----:B------:R-:W-:Y:S01]  /*abe0*/  PRMT R73, R63, 0x7610, R73 ;  /* 0x000076103f497816 */ /* 0x000fe20000000049 */
[----:B------:R-:W4:Y:S01]  /*abf0*/  MUFU.EX2 R172, R177 ;  /* 0x000000b100ac7308 */ /* 0x000f220000000800 */
[----:B------:R-:W-:-:S02]  /*ac00*/  LOP3.LUT R204, R205, UR10, RZ, 0x3c, !PT ;  /* 0x0000000acdcc7c12 */ /* 0x000fc4000f8e3cff */
[----:B------:R-:W-:Y:S02]  /*ac10*/  ISETP.GE.U32.AND P3, PT, R217, R117, PT ;  /* 0x00000075d900720c */ /* 0x000fe40003f66070 */
[----:B------:R-:W-:Y:S02]  /*ac20*/  PRMT R63, R73, 0x5410, R68 ;  /* 0x00005410493f7816 */ /* 0x000fe40000000044 */
[----:B------:R-:W-:Y:S02]  /*ac30*/  @!P5 PRMT R68, R75, 0x5410, RZ ;  /* 0x000054104b44d816 */ /* 0x000fe400000000ff */
[----:B------:R-:W4:Y:S01]  /*ac40*/  MUFU.EX2 R75, R168 ;  /* 0x000000a8004b7308 */ /* 0x000f220000000800 */
[----:B------:R-:W-:Y:S01]  /*ac50*/  IMAD.WIDE.U32 R204, R204, -0x326172a9, RZ ;  /* 0xcd9e8d57cccc7825 */ /* 0x000fe200078e00ff */
[----:B------:R-:W-:Y:S02]  /*ac60*/  F2FP.PACK_AB R182, R182, R193 ;  /* 0x000000c1b6b6723e */ /* 0x000fe400000000ff */
[----:B------:R-:W-:Y:S01]  /*ac70*/  PRMT R193, R196, 0x7632, R193 ;  /* 0x00007632c4c17816 */ /* 0x000fe200000000c1 */
[----:B-1----:R-:W-:Y:S01]  /*ac80*/  FADD.FTZ R67, R37, R110 ;  /* 0x0000006e25437221 */ /* 0x002fe20000010000 */
[----:B------:R-:W-:Y:S01]  /*ac90*/  @!P2 HADD2 R60, -R198.H0_H0, -RZ.H0_H0 ;  /* 0xa00000ffc63ca230 */ /* 0x000fe20000000900 */
[----:B------:R-:W-:-:S02]  /*aca0*/  LOP3.LUT R105, R205, UR28, R2, 0x96, !PT ;  /* 0x0000001ccd697c12 */ /* 0x000fc4000f8e9602 */
[C---:B------:R-:W-:Y:S01]  /*acb0*/  FADD.FTZ R67, R66.reuse, R67 ;  /* 0x0000004342437221 */ /* 0x040fe20000010000 */
[----:B------:R-:W-:Y:S02]  /*acc0*/  F2FP.PACK_AB R37, R66, R37 ;  /* 0x000000254225723e */ /* 0x000fe400000000ff */
[----:B------:R-:W-:Y:S01]  /*acd0*/  PRMT R66, R196, 0x5410, R193 ;  /* 0x00005410c4427816 */ /* 0x000fe200000000c1 */
[----:B------:R-:W-:Y:S01]  /*ace0*/  @!P3 HADD2 R61, -R193.H0_H0, -RZ.H0_H0 ;  /* 0xa00000ffc13db230 */ /* 0x000fe20000000900 */
[----:B------:R-:W-:Y:S02]  /*acf0*/  @!P4 PRMT R196, R62, 0x5410, RZ ;  /* 0x000054103ec4c816 */ /* 0x000fe400000000ff */
[----:B------:R-:W-:Y:S01]  /*ad00*/  PRMT R62, R198, 0x5410, R195 ;  /* 0x00005410c63e7816 */ /* 0x000fe200000000c3 */
[----:B------:R-:W-:Y:S01]  /*ad10*/  IMAD.WIDE.U32 R244, R105, -0x2daee0ad, RZ ;  /* 0xd2511f5369f47825 */ /* 0x000fe200078e00ff */
[----:B------:R-:W-:-:S03]  /*ad20*/  @!P2 PRMT R198, R60, 0x5410, RZ ;  /* 0x000054103cc6a816 */ /* 0x000fc600000000ff */
[----:B----4-:R-:W-:Y:S01]  /*ad30*/  FADD.FTZ R60, R172, R67 ;  /* 0x00000043ac3c7221 */ /* 0x010fe20000010000 */
[----:B------:R-:W-:-:S03]  /*ad40*/  @!P3 PRMT R193, R61, 0x5410, RZ ;  /* 0x000054103dc1b816 */ /* 0x000fc600000000ff */
[----:B------:R-:W-:Y:S01]  /*ad50*/  FADD.FTZ R61, R75, R60 ;  /* 0x0000003c4b3d7221 */ /* 0x000fe20000010000 */
[----:B------:R-:W-:Y:S01]  /*ad60*/  LOP3.LUT R60, R245, UR25, R242, 0x96, !PT ;  /* 0x00000019f53c7c12 */ /* 0x000fe2000f8e96f2 */
[----:B------:R-:W-:Y:S01]  /*ad70*/  FADD.FTZ R112, R174, R123 ;  /* 0x0000007bae707221 */ /* 0x000fe20000010000 */
[----:B------:R-:W-:Y:S01]  /*ad80*/  LOP3.LUT R108, R89, UR26, R204, 0x96, !PT ;  /* 0x0000001a596c7c12 */ /* 0x000fe2000f8e96cc */
[----:B------:R-:W-:Y:S01]  /*ad90*/  IMAD.MOV.U32 R123, RZ, RZ, R246 ;  /* 0x000000ffff7b7224 */ /* 0x000fe200078e00f6 */
[----:B------:R-:W4:Y:S01]  /*ada0*/  LDL.LU.64 R204, [R1+0x280] ;  /* 0x0002800001cc7983 */ /* 0x000f220000300a00 */
        /* <DEDUP_REMOVED lines=13> */
[----:B------:R-:W2:Y:S04]  /*ae80*/  LDL.LU.64 R244, [R1+0x270] ;  /* 0x0002700001f47983 */ /* 0x000ea80000300a00 */
[----:B-1----:R-:W2:Y:S04]  /*ae90*/  LDL.LU.64 R242, [R1+0x268] ;  /* 0x0002680001f27983 */ /* 0x002ea80000300a00 */
[----:B------:R-:W-:Y:S04]  /*aea0*/  STL.64 [R1+0x260], R200 ;  /* 0x000260c801007387 */ /* 0x000fe80000100a00 */
[----:B------:R1:W-:Y:S04]  /*aeb0*/  STL.64 [R1+0x258], R102 ;  /* 0x0002586601007387 */ /* 0x0003e80000100a00 */
[----:B-1----:R-:W2:Y:S01]  /*aec0*/  LDL.LU.64 R102, [R1+0x70] ;  /* 0x0000700001667983 */ /* 0x002ea20000300a00 */
[----:B------:R-:W-:Y:S01]  /*aed0*/  @!P6 HADD2 R76, -R73.H0_H0, -RZ.H0_H0 ;  /* 0xa00000ff494ce230 */ /* 0x000fe20000000900 */
[----:B------:R-:W1:Y:S01]  /*aee0*/  MUFU.EX2 R181, R181 ;  /* 0x000000b500b57308 */ /* 0x000e620000000800 */
[----:B------:R-:W-:-:S03]  /*aef0*/  IMAD.WIDE.U32 R200, R60, -0x326172a9, RZ ;  /* 0xcd9e8d573cc87825 */ /* 0x000fc600078e00ff */
[----:B------:R-:W-:-:S04]  /*af00*/  @!P6 PRMT R73, R76, 0x5410, RZ ;  /* 0x000054104c49e816 */ /* 0x000fc800000000ff */
[----:B------:R-:W1:Y:S01]  /*af10*/  MUFU.EX2 R76, R179 ;  /* 0x000000b3004c7308 */ /* 0x000e620000000800 */
[----:B------:R-:W-:Y:S01]  /*af20*/  @!P1 HADD2 R59, -R195.H0_H0, -RZ.H0_H0 ;  /* 0xa00000ffc33b9230 */ /* 0x000fe20000000900 */
[----:B------:R-:W-:-:S04]  /*af30*/  F2FP.PACK_AB R172, R75, R172 ;  /* 0x000000ac4bac723e */ /* 0x000fc800000000ff */
[----:B------:R-:W-:Y:S01]  /*af40*/  @!P1 PRMT R195, R59, 0x5410, RZ ;  /* 0x000054103bc39816 */ /* 0x000fe200000000ff */
[----:B-1----:R-:W-:-:S04]  /*af50*/  FADD.FTZ R59, R181, R112 ;  /* 0x00000070b53b7221 */ /* 0x002fc80000010000 */
[C---:B------:R-:W-:Y:S01]  /*af60*/  FADD.FTZ R59, R76.reuse, R59 ;  /* 0x0000003b4c3b7221 */ /* 0x040fe20000010000 */
[----:B------:R-:W-:Y:S02]  /*af70*/  F2FP.PACK_AB R168, R76, R181 ;  /* 0x000000b54ca8723e */ /* 0x000fe400000000ff */
[----:B--2---:R-:W-:Y:S01]  /*af80*/  LOP3.LUT R60, R201, UR13, R102, 0x96, !PT ;  /* 0x0000000dc93c7c12 */ /* 0x004fe2000f8e9666 */
[----:B------:R-:W-:-:S05]  /*af90*/  IMAD.WIDE.U32 R102, R67, -0x326172a9, RZ ;  /* 0xcd9e8d5743667825 */ /* 0x000fca00078e00ff */
[----:B------:R-:W-:Y:S02]  /*afa0*/  LOP3.LUT R67, R103, UR30, R200, 0x96, !PT ;  /* 0x0000001e67437c12 */ /* 0x000fe4000f8e96c8 */
[----:B------:R-:W-:Y:S01]  /*afb0*/  LOP3.LUT R117, R102, 0xffff, RZ, 0xc0, !PT ;  /* 0x0000ffff66757812 */ /* 0x000fe200078ec0ff */
[----:B------:R-:W2:Y:S01]  /*afc0*/  LDL.LU.64 R200, [R1+0x260] ;  /* 0x0002600001c87983 */ /* 0x000ea20000300a00 */
[C---:B------:R-:W-:Y:S02]  /*afd0*/  LOP3.LUT R75, R67.reuse, 0xffff, RZ, 0xc0, !PT ;  /* 0x0000ffff434b7812 */ /* 0x040fe400078ec0ff */
[----:B------:R-:W-:Y:S02]  /*afe0*/  LOP3.LUT R76, R67, 0xff, RZ, 0xc0, !PT ;  /* 0x000000ff434c7812 */ /* 0x000fe400078ec0ff */
[----:B------:R-:W-:Y:S02]  /*aff0*/  SHF.R.U32.HI R75, RZ, 0x8, R75 ;  /* 0x00000008ff4b7819 */ /* 0x000fe4000001164b */
[----:B------:R-:W-:-:S02]  /*b000*/  ISETP.GE.U32.AND P4, PT, R217, R76, PT ;  /* 0x0000004cd900720c */ /* 0x000fc40003f86070 */
[----:B------:R-:W-:Y:S02]  /*b010*/  LOP3.LUT R76, R75, 0xffff, RZ, 0xc0, !PT ;  /* 0x0000ffff4b4c7812 */ /* 0x000fe400078ec0ff */
[--C-:B------:R-:W-:Y:S02]  /*b020*/  SHF.R.U32.HI R110, RZ, 0x18, R67.reuse ;  /* 0x00000018ff6e7819 */ /* 0x100fe40000011643 */
[C---:B------:R-:W-:Y:S02]  /*b030*/  ISETP.GE.U32.AND P5, PT, R217.reuse, R76, PT ;  /* 0x0000004cd900720c */ /* 0x040fe40003fa6070 */
[----:B------:R-:W1:Y:S01]  /*b040*/  MUFU.EX2 R76, R169 ;  /* 0x000000a9004c7308 */ /* 0x000e620000000800 */
[----:B------:R-:W-:Y:S02]  /*b050*/  ISETP.GE.U32.AND P6, PT, R217, R110, PT ;  /* 0x0000006ed900720c */ /* 0x000fe40003fc6070 */
[----:B------:R-:W-:Y:S02]  /*b060*/  SHF.R.U32.HI R75, RZ, 0x10, R67 ;  /* 0x00000010ff4b7819 */ /* 0x000fe40000011643 */
[----:B------:R-:W-:-:S02]  /*b070*/  LOP3.LUT R110, R102, 0xff, RZ, 0xc0, !PT ;  /* 0x000000ff666e7812 */ /* 0x000fc400078ec0ff */
[----:B------:R-:W-:Y:S02]  /*b080*/  LOP3.LUT R112, R75, 0xff, RZ, 0xc0, !PT ;  /* 0x000000ff4b707812 */ /* 0x000fe400078ec0ff */
[C---:B------:R-:W-:Y:S02]  /*b090*/  ISETP.GE.U32.AND P1, PT, R217.reuse, R110, PT ;  /* 0x0000006ed900720c */ /* 0x040fe40003f26070 */
[--C-:B------:R-:W-:Y:S02]  /*b0a0*/  SHF.R.U32.HI R110, RZ, 0x18, R102.reuse ;  /* 0x00000018ff6e7819 */ /* 0x100fe40000011666 */
[C---:B------:R-:W-:Y:S02]  /*b0b0*/  ISETP.GE.U32.AND P2, PT, R217.reuse, R112, PT ;  /* 0x00000070d900720c */ /* 0x040fe40003f46070 */
[----:B------:R-:W-:Y:S01]  /*b0c0*/  SHF.R.U32.HI R112, RZ, 0x10, R102 ;  /* 0x00000010ff707819 */ /* 0x000fe20000011666 */
[----:B------:R-:W-:Y:S01]  /*b0d0*/  IMAD.WIDE.U32 R102, R60, -0x2daee0ad, RZ ;  /* 0xd2511f533c667825 */ /* 0x000fe200078e00ff */
[----:B------:R-:W-:-:S03]  /*b0e0*/  ISETP.GE.U32.AND P3, PT, R217, R110, PT ;  /* 0x0000006ed900720c */ /* 0x000fc60003f66070 */
[----:B-1----:R-:W-:Y:S02]  /*b0f0*/  FADD.FTZ R110, R76, R61 ;  /* 0x0000003d4c6e7221 */ /* 0x002fe40000010000 */
[----:B------:R-:W2:Y:S01]  /*b100*/  LDL.LU.64 R60, [R1+0x40] ;  /* 0x00004000013c7983 */ /* 0x000ea20000300a00 */
[----:B------:R-:W1:Y:S01]  /*b110*/  MUFU.EX2 R108, R175 ;  /* 0x000000af006c7308 */ /* 0x000e620000000800 */
[----:B------:R-:W-:Y:S01]  /*b120*/  IMAD.MOV.U32 R121, RZ, RZ, R131 ;  /* 0x000000ffff797224 */ /* 0x000fe200078e0083 */
[----:B------:R-:W-:Y:S02]  /*b130*/  F2FP.PACK_AB R174, R174, R189 ;  /* 0x000000bdaeae723e */ /* 0x000fe400000000ff */
[----:B------:R-:W-:-:S04]  /*b140*/  PRMT R189, R192, 0x7632, R189 ;  /* 0x00007632c0bd7816 */ /* 0x000fc800000000bd */
[----:B------:R-:W3:Y:S01]  /*b150*/  MUFU.EX2 R67, R166 ;  /* 0x000000a600437308 */ /* 0x000ee20000000800 */
[----:B------:R-:W-:-:S07]  /*b160*/  @!P4 HADD2 R56, -R192.H0_H0, -RZ.H0_H0 ;  /* 0xa00000ffc038c230 */ /* 0x000fce0000000900 */
[----:B------:R-:W4:Y:S01]  /*b170*/  MUFU.EX2 R131, R173 ;  /* 0x000000ad00837308 */ /* 0x000f220000000800 */
[----:B------:R-:W-:Y:S01]  /*b180*/  @!P5 HADD2 R55, -R189.H0_H0, -RZ.H0_H0 ;  /* 0xa00000ffbd37d230 */ /* 0x000fe20000000900 */
[----:B------:R-:W-:Y:S02]  /*b190*/  SHF.R.U32.HI R117, RZ, 0x8, R117 ;  /* 0x00000008ff757819 */ /* 0x000fe40000011675 */
[----:B------:R-:W-:Y:S01]  /*b1a0*/  PRMT R191, R194, 0x7632, R191 ;  /* 0x00007632c2bf7816 */ /* 0x000fe200000000bf */
[----:B-1----:R-:W-:Y:S01]  /*b1b0*/  FADD.FTZ R59, R108, R59 ;  /* 0x0000003b6c3b7221 */ /* 0x002fe20000010000 */
[----:B------:R-:W-:Y:S02]  /*b1c0*/  LOP3.LUT R112, R112, 0xff, RZ, 0xc0, !PT ;  /* 0x000000ff70707812 */ /* 0x000fe400078ec0ff */
[C---:B---3--:R-:W-:Y:S01]  /*b1d0*/  F2FP.PACK_AB R166, R67.reuse, R76 ;  /* 0x0000004c43a6723e */ /* 0x048fe200000000ff */
[----:B------:R-:W-:Y:S01]  /*b1e0*/  @!P6 HADD2 R54, -R191.H0_H0, -RZ.H0_H0 ;  /* 0xa00000ffbf36e230 */ /* 0x000fe20000000900 */
[C---:B------:R-:W-:Y:S01]  /*b1f0*/  LOP3.LUT R76, R102.reuse, 0xff, RZ, 0xc0, !PT ;  /* 0x000000ff664c7812 */ /* 0x040fe200078ec0ff */
[----:B------:R-:W-:Y:S01]  /*b200*/  FADD.FTZ R105, R67, R110 ;  /* 0x0000006e43697221 */ /* 0x000fe20000010000 */
[----:B------:R-:W-:-:S02]  /*b210*/  LOP3.LUT R67, R102, 0xffff, RZ, 0xc0, !PT ;  /* 0x0000ffff66437812 */ /* 0x000fc400078ec0ff */
[--C-:B------:R-:W-:Y:S01]  /*b220*/  SHF.R.U32.HI R110, RZ, 0x18, R102.reuse ;  /* 0x00000018ff6e7819 */ /* 0x100fe20000011666 */
[C---:B----4-:R-:W-:Y:S01]  /*b230*/  FADD.FTZ R59, R131.reuse, R59 ;  /* 0x0000003b833b7221 */ /* 0x050fe20000010000 */
[----:B------:R-:W-:Y:S02]  /*b240*/  F2FP.PACK_AB R131, R131, R108 ;  /* 0x0000006c8383723e */ /* 0x000fe400000000ff */
[----:B------:R-:W-:Y:S02]  /*b250*/  SHF.R.U32.HI R108, RZ, 0x10, R102 ;  /* 0x00000010ff6c7819 */ /* 0x000fe40000011666 */
[----:B------:R-:W-:Y:S01]  /*b260*/  LOP3.LUT R75, R221, UR28, R2, 0x96, !PT ;  /* 0x0000001cdd4b7c12 */ /* 0x000fe2000f8e9602 */
[----:B------:R-:W-:Y:S01]  /*b270*/  @!P2 HADD2 R53, -R194.H0_H0, -RZ.H0_H0 ;  /* 0xa00000ffc235a230 */ /* 0x000fe20000000900 */
[----:B------:R-:W-:Y:S02]  /*b280*/  IMAD.MOV.U32 R119, RZ, RZ, R121 ;  /* 0x000000ffff777224 */ /* 0x000fe400078e0079 */
[----:B------:R-:W-:-:S02]  /*b290*/  IMAD.MOV.U32 R121, RZ, RZ, R123 ;  /* 0x000000ffff797224 */ /* 0x000fc400078e007b */
[----:B------:R-:W-:Y:S02]  /*b2a0*/  IMAD.MOV.U32 R123, RZ, RZ, R127 ;  /* 0x000000ffff7b7224 */ /* 0x000fe400078e007f */
[----:B------:R-:W-:Y:S01]  /*b2b0*/  MUFU.EX2 R127, R165 ;  /* 0x000000a5007f7308 */ /* 0x000fe20000000800 */
[----:B------:R-:W-:Y:S01]  /*b2c0*/  @!P1 HADD2 R52, -R188.H0_H0, -RZ.H0_H0 ;  /* 0xa00000ffbc349230 */ /* 0x000fe20000000900 */
[----:B------:R-:W-:Y:S02]  /*b2d0*/  PRMT R185, R188, 0x7632, R185 ;  /* 0x00007632bcb97816 */ /* 0x000fe400000000b9 */
[----:B------:R-:W-:Y:S02]  /*b2e0*/  PRMT R187, R190, 0x7632, R187 ;  /* 0x00007632bebb7816 */ /* 0x000fe400000000bb */
[----:B------:R-:W-:-:S03]  /*b2f0*/  PRMT R181, R184, 0x7632, R181 ;  /* 0x00007632b8b57816 */ /* 0x000fc600000000b5 */
[----:B------:R-:W-:Y:S01]  /*b300*/  @!P3 HADD2 R49, -R187.H0_H0, -RZ.H0_H0 ;  /* 0xa00000ffbb31b230 */ /* 0x000fe20000000900 */
[----:B------:R-:W-:Y:S01]  /*b310*/  SHF.R.U32.HI R67, RZ, 0x8, R67 ;  /* 0x00000008ff437819 */ /* 0x000fe20000011643 */
[----:B------:R-:W-:Y:S01]  /*b320*/  MUFU.EX2 R129, R129 ;  /* 0x0000008100817308 */ /* 0x000fe20000000800 */
[----:B------:R-:W-:Y:S02]  /*b330*/  LOP3.LUT R108, R108, 0xff, RZ, 0xc0, !PT ;  /* 0x000000ff6c6c7812 */ /* 0x000fe400078ec0ff */
[----:B------:R-:W-:Y:S02]  /*b340*/  PRMT R183, R186, 0x7632, R183 ;  /* 0x00007632bab77816 */ /* 0x000fe400000000b7 */
[----:B------:R-:W-:-:S03]  /*b350*/  PRMT R177, R180, 0x7632, R177 ;  /* 0x00007632b4b17816 */ /* 0x000fc600000000b1 */
[----:B------:R-:W-:Y:S01]  /*b360*/  MUFU.EX2 R148, R148 ;  /* 0x0000009400947308 */ /* 0x000fe20000000800 */
[----:B------:R-:W-:Y:S02]  /*b370*/  PRMT R179, R182, 0x7632, R179 ;  /* 0x00007632b6b37816 */ /* 0x000fe400000000b3 */
[----:B--2---:R-:W-:Y:S02]  /*b380*/  LOP3.LUT R61, R103, UR29, R60, 0x96, !PT ;  /* 0x0000001d673d7c12 */ /* 0x004fe4000f8e963c */
[----:B------:R-:W-:Y:S01]  /*b390*/  PRMT R60, R192, 0x5410, R189 ;  /* 0x00005410c03c7816 */ /* 0x000fe200000000bd */
[----:B------:R-:W2:Y:S01]  /*b3a0*/  LDL.LU.64 R102, [R1+0x258] ;  /* 0x0002580001667983 */ /* 0x000ea20000300a00 */
[----:B------:R-:W-:Y:S02]  /*b3b0*/  @!P4 PRMT R192, R56, 0x5410, RZ ;  /* 0x0000541038c0c816 */ /* 0x000fe400000000ff */
[----:B------:R-:W-:Y:S01]  /*b3c0*/  @!P5 PRMT R189, R55, 0x5410, RZ ;  /* 0x0000541037bdd816 */ /* 0x000fe200000000ff */
[----:B------:R1:W5:Y:S01]  /*b3d0*/  LDL.LU.64 R2, [R1+0x250] ;  /* 0x0002500001027983 */ /* 0x0003620000300a00 */
[----:B------:R-:W-:-:S02]  /*b3e0*/  LOP3.LUT R56, R117, 0xffff, RZ, 0xc0, !PT ;  /* 0x0000ffff75387812 */ /* 0x000fc400078ec0ff */
[----:B------:R-:W-:Y:S02]  /*b3f0*/  LOP3.LUT R55, R61, 0xffff, RZ, 0xc0, !PT ;  /* 0x0000ffff3d377812 */ /* 0x000fe400078ec0ff */
[C---:B------:R-:W-:Y:S02]  /*b400*/  ISETP.GE.U32.AND P5, PT, R217.reuse, R56, PT ;  /* 0x00000038d900720c */ /* 0x040fe40003fa6070 */
[----:B------:R-:W-:Y:S02]  /*b410*/  SHF.R.U32.HI R55, RZ, 0x8, R55 ;  /* 0x00000008ff377819 */ /* 0x000fe40000011637 */
[----:B------:R-:W-:Y:S02]  /*b420*/  PRMT R56, R194, 0x5410, R191 ;  /* 0x00005410c2387816 */ /* 0x000fe400000000bf */
[----:B------:R-:W-:Y:S02]  /*b430*/  @!P6 PRMT R191, R54, 0x5410, RZ ;  /* 0x0000541036bfe816 */ /* 0x000fe400000000ff */
[----:B------:R-:W-:-:S02]  /*b440*/  ISETP.GE.U32.AND P4, PT, R217, R76, PT ;  /* 0x0000004cd900720c */ /* 0x000fc40003f86070 */
[----:B------:R-:W-:Y:S02]  /*b450*/  ISETP.GE.U32.AND P6, PT, R217, R112, PT ;  /* 0x00000070d900720c */ /* 0x000fe40003fc6070 */
[----:B------:R-:W-:Y:S02]  /*b460*/  LOP3.LUT R76, R89, UR26, R220, 0x96, !PT ;  /* 0x0000001a594c7c12 */ /* 0x000fe4000f8e96dc */
[----:B------:R-:W-:Y:S01]  /*b470*/  LOP3.LUT R112, R55, 0xffff, RZ, 0xc0, !PT ;  /* 0x0000ffff37707812 */ /* 0x000fe200078ec0ff */
[----:B------:R-:W3:Y:S01]  /*b480*/  LDL.LU.64 R220, [R1+0x248] ;  /* 0x0002480001dc7983 */ /* 0x000ee20000300a00 */
[----:B------:R-:W-:-:S03]  /*b490*/  IMAD.MOV.U32 R55, RZ, RZ, R218 ;  /* 0x000000ffff377224 */ /* 0x000fc600078e00da */
[----:B------:R-:W4:Y:S01]  /*b4a0*/  LDL.LU R218, [R1+0x244] ;  /* 0x0002440001da7983 */ /* 0x000f220000300800 */
[----:B------:R-:W-:Y:S01]  /*b4b0*/  @!P2 PRMT R194, R53, 0x5410, RZ ;  /* 0x0000541035c2a816 */ /* 0x000fe200000000ff */
[----:B------:R-:W-:Y:S02]  /*b4c0*/  IMAD.MOV.U32 R53, RZ, RZ, R178 ;  /* 0x000000ffff357224 */ /* 0x000fe400078e00b2 */
[----:B------:R-:W2:Y:S01]  /*b4d0*/  LDL.LU R178, [R1+0x240] ;  /* 0x0002400001b27983 */ /* 0x000ea20000300800 */
[----:B------:R-:W1:Y:S01]  /*b4e0*/  MUFU.EX2 R54, R167 ;  /* 0x000000a700367308 */ /* 0x000e620000000800 */
[----:B------:R-:W-:Y:S01]  /*b4f0*/  ISETP.GE.U32.AND P2, PT, R217, R112, PT ;  /* 0x00000070d900720c */ /* 0x000fe20003f46070 */
[----:B------:R-:W-:Y:S01]  /*b500*/  @!P5 HADD2 R51, -R185.H0_H0, -RZ.H0_H0 ;  /* 0xa00000ffb933d230 */ /* 0x000fe20000000900 */
[----:B-1----:R-:W-:Y:S02]  /*b510*/  FADD.FTZ R112, R54, R59 ;  /* 0x0000003b36707221 */ /* 0x002fe40000010000 */
[----:B------:R-:W-:-:S02]  /*b520*/  IMAD.MOV.U32 R59, RZ, RZ, R53 ;  /* 0x000000ffff3b7224 */ /* 0x000fc400078e0035 */
[C---:B------:R-:W-:Y:S01]  /*b530*/  FADD.FTZ R53, R127.reuse, R112 ;  /* 0x000000707f357221 */ /* 0x040fe20000010000 */
[----:B------:R-:W-:Y:S01]  /*b540*/  F2FP.PACK_AB R127, R127, R54 ;  /* 0x000000367f7f723e */ /* 0x000fe200000000ff */
[----:B------:R-:W-:Y:S01]  /*b550*/  IMAD.MOV.U32 R54, RZ, RZ, R59 ;  /* 0x000000ffff367224 */ /* 0x000fe200078e003b */
[----:B------:R-:W-:Y:S02]  /*b560*/  PRMT R59, R188, 0x5410, R185 ;  /* 0x00005410bc3b7816 */ /* 0x000fe400000000b9 */
[----:B------:R-:W-:Y:S02]  /*b570*/  @!P1 PRMT R188, R52, 0x5410, RZ ;  /* 0x0000541034bc9816 */ /* 0x000fe400000000ff */
[----:B------:R-:W-:-:S04]  /*b580*/  LOP3.LUT R52, R61, 0xff, RZ, 0xc0, !PT ;  /* 0x000000ff3d347812 */ /* 0x000fc800078ec0ff */
[----:B------:R-:W-:Y:S01]  /*b590*/  ISETP.GE.U32.AND P1, PT, R217, R52, PT ;  /* 0x00000034d900720c */ /* 0x000fe20003f26070 */
[----:B------:R-:W-:Y:S01]  /*b5a0*/  IMAD.MOV.U32 R52, RZ, RZ, R4 ;  /* 0x000000ffff347224 */ /* 0x000fe200078e0004 */
[----:B------:R-:W-:Y:S01]  /*b5b0*/  @!P5 PRMT R185, R51, 0x5410, RZ ;  /* 0x0000541033b9d816 */ /* 0x000fe200000000ff */
[----:B------:R-:W-:Y:S02]  /*b5c0*/  @!P6 HADD2 R50, -R190.H0_H0, -RZ.H0_H0 ;  /* 0xa00000ffbe32e230 */ /* 0x000fe40000000900 */
[----:B------:R-:W-:Y:S01]  /*b5d0*/  @!P4 HADD2 R44, -R180.H0_H0, -RZ.H0_H0 ;  /* 0xa00000ffb42cc230 */ /* 0x000fe20000000900 */
[----:B------:R-:W-:Y:S01]  /*b5e0*/  IMAD.MOV.U32 R51, RZ, RZ, R52 ;  /* 0x000000ffff337224 */ /* 0x000fe200078e0034 */
[--C-:B------:R-:W-:Y:S01]  /*b5f0*/  SHF.R.U32.HI R52, RZ, 0x18, R61.reuse ;  /* 0x00000018ff347819 */ /* 0x100fe2000001163d */
[----:B------:R-:W-:Y:S01]  /*b600*/  @!P2 HADD2 R47, -R181.H0_H0, -RZ.H0_H0 ;  /* 0xa00000ffb52fa230 */ /* 0x000fe20000000900 */
[----:B------:R-:W-:Y:S01]  /*b610*/  SHF.R.U32.HI R61, RZ, 0x10, R61 ;  /* 0x00000010ff3d7819 */ /* 0x000fe2000001163d */
[----:B------:R-:W-:Y:S01]  /*b620*/  MUFU.EX2 R122, R122 ;  /* 0x0000007a007a7308 */ /* 0x000fe20000000800 */
[----:B------:R-:W-:Y:S01]  /*b630*/  ISETP.GE.U32.AND P5, PT, R217, R52, PT ;  /* 0x00000034d900720c */ /* 0x000fe20003fa6070 */
[----:B------:R-:W-:Y:S01]  /*b640*/  IMAD.MOV.U32 R52, RZ, RZ, R51 ;  /* 0x000000ffff347224 */ /* 0x000fe200078e0033 */
[----:B------:R-:W-:Y:S01]  /*b650*/  PRMT R51, R190, 0x5410, R187 ;  /* 0x00005410be337816 */ /* 0x000fe200000000bb */
[----:B------:R-:W-:Y:S01]  /*b660*/  @!P1 HADD2 R48, -R184.H0_H0, -RZ.H0_H0 ;  /* 0xa00000ffb8309230 */ /* 0x000fe20000000900 */
[----:B------:R-:W-:Y:S01]  /*b670*/  @!P6 PRMT R190, R50, 0x5410, RZ ;  /* 0x0000541032bee816 */ /* 0x000fe200000000ff */
[----:B------:R-:W3:Y:S01]  /*b680*/  LDL.LU R4, [R1+0x23c] ;  /* 0x00023c0001047983 */ /* 0x000ee20000300800 */
[----:B------:R-:W-:Y:S01]  /*b690*/  LOP3.LUT R50, R61, 0xff, RZ, 0xc0, !PT ;  /* 0x000000ff3d327812 */ /* 0x000fe200078ec0ff */
[----:B------:R-:W-:Y:S01]  /*b6a0*/  IMAD.MOV.U32 R61, RZ, RZ, R5 ;  /* 0x000000ffff3d7224 */ /* 0x000fe200078e0005 */
[----:B------:R-:W-:Y:S01]  /*b6b0*/  @!P3 PRMT R187, R49, 0x5410, RZ ;  /* 0x0000541031bbb816 */ /* 0x000fe200000000ff */
[----:B------:R-:W-:Y:S01]  /*b6c0*/  MUFU.EX2 R124, R124 ;  /* 0x0000007c007c7308 */ /* 0x000fe20000000800 */
[----:B------:R-:W-:Y:S01]  /*b6d0*/  ISETP.GE.U32.AND P6, PT, R217, R50, PT ;  /* 0x00000032d900720c */ /* 0x000fe20003fc6070 */
[----:B------:R-:W-:Y:S01]  /*b6e0*/  IMAD.MOV.U32 R49, RZ, RZ, R61 ;  /* 0x000000ffff317224 */ /* 0x000fe200078e003d */
[----:B------:R-:W-:Y:S01]  /*b6f0*/  PRMT R61, R184, 0x5410, R181 ;  /* 0x00005410b83d7816 */ /* 0x000fe200000000b5 */
[----:B------:R-:W-:Y:S01]  /*b700*/  IMAD.MOV.U32 R50, RZ, RZ, R222 ;  /* 0x000000ffff327224 */ /* 0x000fe200078e00de */
[----:B------:R-:W-:Y:S01]  /*b710*/  @!P1 PRMT R184, R48, 0x5410, RZ ;  /* 0x0000541030b89816 */ /* 0x000fe200000000ff */
[----:B------:R-:W-:Y:S01]  /*b720*/  @!P5 HADD2 R45, -R183.H0_H0, -RZ.H0_H0 ;  /* 0xa00000ffb72dd230 */ /* 0x000fe20000000900 */
[----:B------:R-:W-:Y:S01]  /*b730*/  PRMT R173, R174, 0x7632, R173 ;  /* 0x00007632aead7816 */ /* 0x000fe200000000ad */
[----:B------:R-:W1:Y:S01]  /*b740*/  MUFU.EX2 R48, R149 ;  /* 0x0000009500307308 */ /* 0x000e620000000800 */
[----:B------:R-:W-:Y:S01]  /*b750*/  @!P2 PRMT R181, R47, 0x5410, RZ ;  /* 0x000054102fb5a816 */ /* 0x000fe200000000ff */
[----:B------:R-:W-:Y:S01]  /*b760*/  IMAD.MOV.U32 R47, RZ, RZ, R50 ;  /* 0x000000ffff2f7224 */ /* 0x000fe200078e0032 */
[----:B------:R-:W-:Y:S01]  /*b770*/  LOP3.LUT R50, R67, 0xffff, RZ, 0xc0, !PT ;  /* 0x0000ffff43327812 */ /* 0x000fe200078ec0ff */
[----:B------:R-:W3:Y:S01]  /*b780*/  LDL.LU R5, [R1+0x238] ;  /* 0x0002380001057983 */ /* 0x000ee20000300800 */
[----:B------:R-:W-:-:S02]  /*b790*/  ISETP.GE.U32.AND P2, PT, R217, R108, PT ;  /* 0x0000006cd900720c */ /* 0x000fc40003f46070 */
[C---:B------:R-:W-:Y:S01]  /*b7a0*/  ISETP.GE.U32.AND P3, PT, R217.reuse, R50, PT ;  /* 0x00000032d900720c */ /* 0x040fe20003f66070 */
[----:B------:R-:W-:Y:S01]  /*b7b0*/  @!P6 HADD2 R46, -R186.H0_H0, -RZ.H0_H0 ;  /* 0xa00000ffba2ee230 */ /* 0x000fe20000000900 */
[----:B------:R-:W-:Y:S01]  /*b7c0*/  PRMT R67, R186, 0x5410, R183 ;  /* 0x00005410ba437816 */ /* 0x000fe200000000b7 */
[----:B------:R-:W-:Y:S01]  /*b7d0*/  IMAD.MOV.U32 R108, RZ, RZ, R47 ;  /* 0x000000ffff6c7224 */ /* 0x000fe200078e002f */
[----:B------:R-:W-:Y:S01]  /*b7e0*/  ISETP.GE.U32.AND P1, PT, R217, R110, PT ;  /* 0x0000006ed900720c */ /* 0x000fe20003f26070 */
[----:B------:R-:W-:Y:S01]  /*b7f0*/  MUFU.EX2 R116, R116 ;  /* 0x0000007400747308 */ /* 0x000fe20000000800 */
[----:B------:R-:W-:Y:S01]  /*b800*/  @!P6 PRMT R186, R46, 0x5410, RZ ;  /* 0x000054102ebae816 */ /* 0x000fe200000000ff */
[----:B------:R2:W5:Y:S01]  /*b810*/  LDL.LU R222, [R1+0x234] ;  /* 0x0002340001de7983 */ /* 0x0005620000300800 */
[----:B-1----:R-:W-:-:S05]  /*b820*/  FADD.FTZ R46, R48, R105 ;  /* 0x00000069302e7221 */ /* 0x002fca0000010000 */
[----:B------:R-:W1:Y:S01]  /*b830*/  MUFU.EX2 R47, R128 ;  /* 0x00000080002f7308 */ /* 0x000e620000000800 */
[C---:B------:R-:W-:Y:S01]  /*b840*/  FADD.FTZ R46, R129.reuse, R46 ;  /* 0x0000002e812e7221 */ /* 0x040fe20000010000 */
[----:B------:R-:W-:Y:S01]  /*b850*/  F2FP.PACK_AB R129, R129, R48 ;  /* 0x000000308181723e */ /* 0x000fe200000000ff */
[----:B------:R-:W-:Y:S01]  /*b860*/  @!P3 HADD2 R43, -R177.H0_H0, -RZ.H0_H0 ;  /* 0xa00000ffb12bb230 */ /* 0x000fe20000000900 */
[----:B------:R-:W-:Y:S01]  /*b870*/  @!P5 PRMT R183, R45, 0x5410, RZ ;  /* 0x000054102db7d816 */ /* 0x000fe200000000ff */
[----:B------:R-:W-:-:S03]  /*b880*/  @!P2 HADD2 R42, -R182.H0_H0, -RZ.H0_H0 ;  /* 0xa00000ffb62aa230 */ /* 0x000fc60000000900 */
[----:B------:R-:W1:Y:S01]  /*b890*/  MUFU.EX2 R48, R125 ;  /* 0x0000007d00307308 */ /* 0x000e620000000800 */
[----:B------:R-:W-:Y:S02]  /*b8a0*/  PRMT R45, R180, 0x5410, R177 ;  /* 0x00005410b42d7816 */ /* 0x000fe400000000b1 */
[----:B------:R-:W-:Y:S02]  /*b8b0*/  @!P3 PRMT R177, R43, 0x5410, RZ ;  /* 0x000054102bb1b816 */ /* 0x000fe400000000ff */
[----:B------:R-:W-:Y:S01]  /*b8c0*/  PRMT R43, R182, 0x5410, R179 ;  /* 0x00005410b62b7816 */ /* 0x000fe200000000b3 */
[----:B------:R-:W-:Y:S01]  /*b8d0*/  IMAD.MOV.U32 R149, RZ, RZ, R7 ;  /* 0x000000ffff957224 */ /* 0x000fe200078e0007 */
[----:B------:R-:W-:Y:S01]  /*b8e0*/  @!P4 PRMT R180, R44, 0x5410, RZ ;  /* 0x000054102cb4c816 */ /* 0x000fe200000000ff */
[----:B------:R-:W-:Y:S01]  /*b8f0*/  IMAD.MOV.U32 R44, RZ, RZ, R52 ;  /* 0x000000ffff2c7224 */ /* 0x000fe200078e0034 */
[----:B------:R-:W-:Y:S01]  /*b900*/  @!P2 PRMT R182, R42, 0x5410, RZ ;  /* 0x000054102ab6a816 */ /* 0x000fe200000000ff */
[----:B------:R-:W-:-:S02]  /*b910*/  FADD.FTZ R42, R148, R53 ;  /* 0x00000035942a7221 */ /* 0x000fc40000010000 */
[----:B------:R-:W-:Y:S01]  /*b920*/  IMAD.WIDE.U32 R52, R101, -0x326172a9, RZ ;  /* 0xcd9e8d5765347825 */ /* 0x000fe200078e00ff */
[----:B------:R-:W-:-:S03]  /*b930*/  @!P1 HADD2 R41, -R179.H0_H0, -RZ.H0_H0 ;  /* 0xa00000ffb3299230 */ /* 0x000fc60000000900 */
[----:B------:R-:W-:Y:S02]  /*b940*/  IMAD.MOV.U32 R50, RZ, RZ, R149 ;  /* 0x000000ffff327224 */ /* 0x000fe400078e0095 */
[----:B------:R-:W-:Y:S01]  /*b950*/  IMAD.MOV.U32 R105, RZ, RZ, R49 ;  /* 0x000000ffff697224 */ /* 0x000fe200078e0031 */
[----:B------:R-:W-:Y:S01]  /*b960*/  LOP3.LUT R52, R53, R100, RZ, 0x3c, !PT ;  /* 0x0000006435347212 */ /* 0x000fe200078e3cff */
[----:B------:R-:W-:Y:S02]  /*b970*/  IMAD.MOV.U32 R149, RZ, RZ, R55 ;  /* 0x000000ffff957224 */ /* 0x000fe400078e0037 */
[----:B-1----:R-:W-:Y:S02]  /*b980*/  FADD.FTZ R49, R47, R46 ;  /* 0x0000002e2f317221 */ /* 0x002fe40000010000 */
[----:B------:R-:W-:Y:S01]  /*b990*/  IMAD.MOV.U32 R55, RZ, RZ, R123 ;  /* 0x000000ffff377224 */ /* 0x000fe200078e007b */
[----:B------:R-:W-:Y:S01]  /*b9a0*/  @!P1 PRMT R179, R41, 0x5410, RZ ;  /* 0x0000541029b39816 */ /* 0x000fe200000000ff */
[C---:B------:R-:W-:Y:S01]  /*b9b0*/  FADD.FTZ R49, R48.reuse, R49 ;  /* 0x0000003130317221 */ /* 0x040fe20000010000 */
[----:B------:R-:W-:Y:S01]  /*b9c0*/  F2FP.PACK_AB R125, R48, R47 ;  /* 0x0000002f307d723e */ /* 0x000fe200000000ff */
[----:B------:R-:W-:-:S02]  /*b9d0*/  IMAD.MOV.U32 R41, RZ, RZ, R54 ;  /* 0x000000ffff297224 */ /* 0x000fc400078e0036 */
[----:B------:R-:W-:Y:S02]  /*b9e0*/  IMAD.MOV.U32 R48, RZ, RZ, R55 ;  /* 0x000000ffff307224 */ /* 0x000fe400078e0037 */
[----:B------:R-:W-:-:S04]  /*b9f0*/  IMAD.WIDE.U32 R52, R52, -0x2daee0ad, RZ ;  /* 0xd2511f5334347825 */ /* 0x000fc800078e00ff */
[----:B------:R-:W-:-:S04]  /*ba00*/  IMAD.WIDE.U32 R54, R75, -0x2daee0ad, RZ ;  /* 0xd2511f534b367825 */ /* 0x000fc800078e00ff */
[----:B------:R-:W-:Y:S01]  /*ba10*/  IMAD.MOV.U32 R75, RZ, RZ, R41 ;  /* 0x000000ffff4b7224 */ /* 0x000fe200078e0029 */
[----:B------:R-:W-:Y:S01]  /*ba20*/  LOP3.LUT R41, R55, UR25, R52, 0x96, !PT ;  /* 0x0000001937297c12 */ /* 0x000fe2000f8e9634 */
[----:B------:R-:W-:-:S04]  /*ba30*/  IMAD.WIDE.U32 R46, R76, -0x2daee0ad, RZ ;  /* 0xd2511f534c2e7825 */ /* 0x000fc800078e00ff */
[----:B------:R-:W-:-:S05]  /*ba40*/  IMAD.WIDE.U32 R52, R41, -0x326172a9, RZ ;  /* 0xcd9e8d5729347825 */ /* 0x000fca00078e00ff */
[----:B------:R-:W-:Y:S01]  /*ba50*/  LOP3.LUT R41, R53, UR24, R88, 0x96, !PT ;  /* 0x0000001835297c12 */ /* 0x000fe2000f8e9658 */
[----:B------:R-:W-:Y:S01]  /*ba60*/  IMAD.MOV.U32 R76, RZ, RZ, R44 ;  /* 0x000000ffff4c7224 */ /* 0x000fe200078e002c */
[----:B------:R-:W-:-:S03]  /*ba70*/  LOP3.LUT R44, R47, UR23, R54, 0x96, !PT ;  /* 0x000000172f2c7c12 */ /* 0x000fc6000f8e9636 */
[----:B------:R-:W-:Y:S01]  /*ba80*/  IMAD.WIDE.U32 R54, R41, -0x2daee0ad, RZ ;  /* 0xd2511f5329367825 */ /* 0x000fe200078e00ff */
[----:B------:R-:W1:Y:S04]  /*ba90*/  MUFU.EX2 R123, R130 ;  /* 0x00000082007b7308 */ /* 0x000e680000000800 */
[----:B------:R-:W-:Y:S01]  /*baa0*/  LOP3.LUT R41, R55, UR14, R46, 0x96, !PT ;  /* 0x0000000e37297c12 */ /* 0x000fe2000f8e962e */
[----:B------:R-:W-:-:S05]  /*bab0*/  IMAD.WIDE.U32 R46, R44, -0x326172a9, RZ ;  /* 0xcd9e8d572c2e7825 */ /* 0x000fca00078e00ff */
[----:B------:R-:W-:-:S05]  /*bac0*/  LOP3.LUT R52, R47, UR21, R52, 0x96, !PT ;  /* 0x000000152f347c12 */ /* 0x000fca000f8e9634 */
[----:B------:R-:W-:-:S05]  /*bad0*/  IMAD.WIDE.U32 R52, R52, -0x2daee0ad, RZ ;  /* 0xd2511f5334347825 */ /* 0x000fca00078e00ff */
[----:B------:R-:W-:Y:S01]  /*bae0*/  LOP3.LUT R54, R53, UR5, R54, 0x96, !PT ;  /* 0x0000000535367c12 */ /* 0x000fe2000f8e9636 */
[C---:B-1----:R-:W-:Y:S01]  /*baf0*/  FADD.FTZ R42, R123.reuse, R42 ;  /* 0x0000002a7b2a7221 */ /* 0x042fe20000010000 */
[----:B------:R-:W-:Y:S01]  /*bb00*/  F2FP.PACK_AB R123, R123, R148 ;  /* 0x000000947b7b723e */ /* 0x000fe200000000ff */
[----:B------:R-:W-:Y:S02]  /*bb10*/  IMAD.MOV.U32 R53, RZ, RZ, R149 ;  /* 0x000000ffff357224 */ /* 0x000fe400078e0095 */
[----:B------:R-:W-:-:S04]  /*bb20*/  IMAD.WIDE.U32 R148, R41, -0x326172a9, RZ ;  /* 0xcd9e8d5729947825 */ /* 0x000fc800078e00ff */
[----:B------:R-:W-:Y:S01]  /*bb30*/  IMAD.WIDE.U32 R54, R54, -0x326172a9, RZ ;  /* 0xcd9e8d5736367825 */ /* 0x000fe200078e00ff */
[----:B------:R-:W-:-:S04]  /*bb40*/  LOP3.LUT R46, R149, UR13, R46, 0x96, !PT ;  /* 0x0000000d952e7c12 */ /* 0x000fc8000f8e962e */
[----:B------:R-:W-:Y:S01]  /*bb50*/  LOP3.LUT R47, R55, UR30, R148, 0x96, !PT ;  /* 0x0000001e372f7c12 */ /* 0x000fe2000f8e9694 */
[----:B------:R-:W-:-:S04]  /*bb60*/  IMAD.WIDE.U32 R148, R101, -0x326172a9, RZ ;  /* 0xcd9e8d5765947825 */ /* 0x000fc800078e00ff */
[----:B------:R-:W-:Y:S01]  /*bb70*/  IMAD.MOV.U32 R149, RZ, RZ, R48 ;  /* 0x000000ffff957224 */ /* 0x000fe200078e0030 */
[----:B------:R-:W-:Y:S02]  /*bb80*/  LOP3.LUT R48, R47, 0xff, RZ, 0xc0, !PT ;  /* 0x000000ff2f307812 */ /* 0x000fe400078ec0ff */
[----:B------:R-:W-:Y:S01]  /*bb90*/  LOP3.LUT R44, R115, UR28, R148, 0x96, !PT ;  /* 0x0000001c732c7c12 */ /* 0x000fe2000f8e9694 */
[----:B------:R-:W-:Y:S01]  /*bba0*/  IMAD.MOV.U32 R148, RZ, RZ, R75 ;  /* 0x000000ffff947224 */ /* 0x000fe200078e004b */
[----:B------:R-:W-:Y:S01]  /*bbb0*/  ISETP.GE.U32.AND P6, PT, R217, R48, PT ;  /* 0x00000030d900720c */ /* 0x000fe20003fc6070 */
[----:B------:R-:W-:Y:S01]  /*bbc0*/  IMAD.MOV.U32 R75, RZ, RZ, R119 ;  /* 0x000000ffff4b7224 */ /* 0x000fe200078e0077 */
[----:B------:R-:W-:Y:S01]  /*bbd0*/  LOP3.LUT R48, R47, 0xffff, RZ, 0xc0, !PT ;  /* 0x0000ffff2f307812 */ /* 0x000fe200078ec0ff */
[----:B------:R-:W1:Y:S01]  /*bbe0*/  MUFU.EX2 R119, R126 ;  /* 0x0000007e00777308 */ /* 0x000e620000000800 */
[----:B------:R-:W2:Y:S02]  /*bbf0*/  S2R R7, SR_TID.X ;  /* 0x0000000000077919 */ /* 0x000ea40000002100 */
[----:B------:R-:W-:-:S04]  /*bc00*/  SHF.R.U32.HI R48, RZ, 0x8, R48 ;  /* 0x00000008ff307819 */ /* 0x000fc80000011630 */
[----:B------:R-:W-:-:S04]  /*bc10*/  LOP3.LUT R48, R48, 0xffff, RZ, 0xc0, !PT ;  /* 0x0000ffff30307812 */ /* 0x000fc800078ec0ff */
[----:B------:R-:W-:Y:S02]  /*bc20*/  ISETP.GE.U32.AND P3, PT, R217, R48, PT ;  /* 0x00000030d900720c */ /* 0x000fe40003f66070 */
[----:B------:R-:W-:Y:S01]  /*bc30*/  SHF.R.U32.HI R48, RZ, 0x10, R47 ;  /* 0x00000010ff307819 */ /* 0x000fe2000001162f */
[----:B------:R-:W-:-:S03]  /*bc40*/  @!P6 HADD2 R40, -R174.H0_H0, -RZ.H0_H0 ;  /* 0xa00000ffae28e230 */ /* 0x000fc60000000900 */
[----:B------:R-:W-:-:S04]  /*bc50*/  LOP3.LUT R48, R48, 0xff, RZ, 0xc0, !PT ;  /* 0x000000ff30307812 */ /* 0x000fc800078ec0ff */
[C---:B------:R-:W-:Y:S02]  /*bc60*/  ISETP.GE.U32.AND P4, PT, R217.reuse, R48, PT ;  /* 0x00000030d900720c */ /* 0x040fe40003f86070 */
[----:B------:R-:W-:Y:S01]  /*bc70*/  LOP3.LUT R48, R54, 0xff, RZ, 0xc0, !PT ;  /* 0x000000ff36307812 */ /* 0x000fe200078ec0ff */
[----:B------:R-:W-:Y:S01]  /*bc80*/  @!P3 HADD2 R39, -R173.H0_H0, -RZ.H0_H0 ;  /* 0xa00000ffad27b230 */ /* 0x000fe20000000900 */
[----:B------:R-:W-:Y:S02]  /*bc90*/  IMAD.MOV.U32 R115, RZ, RZ, R121 ;  /* 0x000000ffff737224 */ /* 0x000fe400078e0079 */
[----:B------:R-:W-:Y:S02]  /*bca0*/  ISETP.GE.U32.AND P1, PT, R217, R48, PT ;  /* 0x00000030d900720c */ /* 0x000fe40003f26070 */
[----:B------:R-:W-:Y:S02]  /*bcb0*/  SHF.R.U32.HI R48, RZ, 0x18, R54 ;  /* 0x00000018ff307819 */ /* 0x000fe40000011636 */
[----:B------:R-:W-:-:S02]  /*bcc0*/  PRMT R175, R37, 0x7632, R175 ;  /* 0x0000763225af7816 */ /* 0x000fc400000000af */
[----:B------:R-:W-:Y:S02]  /*bcd0*/  ISETP.GE.U32.AND P5, PT, R217, R48, PT ;  /* 0x00000030d900720c */ /* 0x000fe40003fa6070 */
[----:B------:R-:W-:-:S05]  /*bce0*/  PRMT R167, R168, 0x7632, R167 ;  /* 0x00007632a8a77816 */ /* 0x000fca00000000a7 */
[----:B------:R-:W-:Y:S01]  /*bcf0*/  @!P1 HADD2 R35, -R168.H0_H0, -RZ.H0_H0 ;  /* 0xa00000ffa8239230 */ /* 0x000fe20000000900 */
[----:B------:R-:W-:-:S05]  /*bd00*/  PRMT R169, R172, 0x7632, R169 ;  /* 0x00007632aca97816 */ /* 0x000fca00000000a9 */
[----:B------:R-:W-:Y:S01]  /*bd10*/  @!P5 HADD2 R32, -R169.H0_H0, -RZ.H0_H0 ;  /* 0xa00000ffa920d230 */ /* 0x000fe20000000900 */
[----:B----4-:R-:W-:Y:S01]  /*bd20*/  LOP3.LUT R41, R218, 0x7ffffffc, RZ, 0xc0, !PT ;  /* 0x7ffffffcda297812 */ /* 0x010fe200078ec0ff */
[----:B------:R-:W-:Y:S02]  /*bd30*/  IMAD.MOV.U32 R218, RZ, RZ, R76 ;  /* 0x000000ffffda7224 */ /* 0x000fe400078e004c */
[----:B------:R-:W-:Y:S02]  /*bd40*/  IMAD.MOV.U32 R76, RZ, RZ, R105 ;  /* 0x000000ffff4c7224 */ /* 0x000fe400078e0069 */
[----:B------:R-:W-:Y:S01]  /*bd50*/  IMAD.MOV.U32 R105, RZ, RZ, R50 ;  /* 0x000000ffff697224 */ /* 0x000fe200078e0032 */
[----:B------:R-:W-:Y:S02]  /*bd60*/  SHF.R.U32.HI R50, RZ, 0x18, R47 ;  /* 0x00000018ff327819 */ /* 0x000fe4000001162f */
[----:B------:R-:W-:Y:S01]  /*bd70*/  LOP3.LUT R47, R54, 0xffff, RZ, 0xc0, !PT ;  /* 0x0000ffff362f7812 */ /* 0x000fe200078ec0ff */
[----:B------:R-:W-:Y:S01]  /*bd80*/  IMAD.MOV.U32 R55, RZ, RZ, R53 ;  /* 0x000000ffff377224 */ /* 0x000fe200078e0035 */
[----:B------:R-:W-:Y:S01]  /*bd90*/  ISETP.GE.U32.AND P2, PT, R217, R50, PT ;  /* 0x00000032d900720c */ /* 0x000fe20003f46070 */
[----:B-1----:R-:W-:Y:S01]  /*bda0*/  FADD.FTZ R53, R119, R42 ;  /* 0x0000002a77357221 */ /* 0x002fe20000010000 */
[----:B------:R-:W-:Y:S01]  /*bdb0*/  SHF.R.U32.HI R50, RZ, 0x10, R54 ;  /* 0x00000010ff327819 */ /* 0x000fe20000011636 */
[----:B------:R-:W-:-:S02]  /*bdc0*/  FADD.FTZ R42, R122, R49 ;  /* 0x000000317a2a7221 */ /* 0x000fc40000010000 */
[----:B------:R-:W-:Y:S01]  /*bdd0*/  IMAD.MOV.U32 R49, RZ, RZ, R76 ;  /* 0x000000ffff317224 */ /* 0x000fe200078e004c */
[----:B------:R-:W-:Y:S02]  /*bde0*/  PRMT R76, R174, 0x5410, R173 ;  /* 0x00005410ae4c7816 */ /* 0x000fe400000000ad */
[----:B------:R-:W-:Y:S02]  /*bdf0*/  LOP3.LUT R50, R50, 0xff, RZ, 0xc0, !PT ;  /* 0x000000ff32327812 */ /* 0x000fe400078ec0ff */
[----:B------:R-:W-:Y:S01]  /*be00*/  @!P6 PRMT R174, R40, 0x5410, RZ ;  /* 0x0000541028aee816 */ /* 0x000fe200000000ff */
[----:B------:R-:W-:Y:S01]  /*be10*/  IMAD.MOV.U32 R40, RZ, RZ, R216 ;  /* 0x000000ffff287224 */ /* 0x000fe200078e00d8 */
[----:B------:R-:W-:Y:S02]  /*be20*/  SHF.R.U32.HI R47, RZ, 0x8, R47 ;  /* 0x00000008ff2f7819 */ /* 0x000fe4000001162f */
[----:B------:R-:W-:Y:S01]  /*be30*/  ISETP.GE.U32.AND P6, PT, R217, R50, PT ;  /* 0x00000032d900720c */ /* 0x000fe20003fc6070 */
[----:B------:R-:W-:Y:S01]  /*be40*/  IMAD.MOV.U32 R50, RZ, RZ, R40 ;  /* 0x000000ffff327224 */ /* 0x000fe200078e0028 */
[----:B------:R-:W-:Y:S01]  /*be50*/  LOP3.LUT R40, R47, 0xffff, RZ, 0xc0, !PT ;  /* 0x0000ffff2f287812 */ /* 0x000fe200078ec0ff */
[----:B------:R-:W-:Y:S01]  /*be60*/  IMAD.WIDE.U32 R46, R46, -0x2daee0ad, RZ ;  /* 0xd2511f532e2e7825 */ /* 0x000fe200078e00ff */
[----:B--2---:R-:W-:-:S02]  /*be70*/  IADD3 R41, -R41, R7, -R178 ;  /* 0x0000000729297210 */ /* 0x004fc40007ffe9b2 */
[----:B------:R-:W-:Y:S02]  /*be80*/  PRMT R178, R37, 0x7610, R178 ;  /* 0x0000761025b27816 */ /* 0x000fe400000000b2 */
[----:B------:R-:W-:Y:S02]  /*be90*/  @!P3 PRMT R173, R39, 0x5410, RZ ;  /* 0x0000541027adb816 */ /* 0x000fe400000000ff */
[----:B------:R-:W-:Y:S01]  /*bea0*/  ISETP.GE.U32.AND P3, PT, R217, R40, PT ;  /* 0x00000028d900720c */ /* 0x000fe20003f66070 */
[----:B------:R-:W-:Y:S01]  /*beb0*/  IMAD.MOV.U32 R40, RZ, RZ, R115 ;  /* 0x000000ffff287224 */ /* 0x000fe200078e0073 */
[----:B------:R-:W-:Y:S01]  /*bec0*/  LOP3.LUT R39, R47, UR29, R52, 0x96, !PT ;  /* 0x0000001d2f277c12 */ /* 0x000fe2000f8e9634 */
[----:B------:R-:W-:Y:S01]  /*bed0*/  @!P4 HADD2 R36, -R178.H0_H0, -RZ.H0_H0 ;  /* 0xa00000ffb224c230 */ /* 0x000fe20000000900 */
[----:B------:R-:W-:Y:S01]  /*bee0*/  FADD.FTZ R48, R124, R53 ;  /* 0x000000357c307221 */ /* 0x000fe20000010000 */
[----:B------:R-:W1:Y:S01]  /*bef0*/  MUFU.EX2 R115, R118 ;  /* 0x0000007600737308 */ /* 0x000e620000000800 */
[----:B------:R-:W-:Y:S01]  /*bf00*/  IMAD.MOV.U32 R52, RZ, RZ, R40 ;  /* 0x000000ffff347224 */ /* 0x000fe200078e0028 */
[----:B------:R-:W-:Y:S01]  /*bf10*/  SHF.R.U32.HI R40, RZ, 0x10, R39 ;  /* 0x00000010ff287819 */ /* 0x000fe20000011627 */
[----:B------:R-:W-:Y:S01]  /*bf20*/  IMAD.MOV.U32 R53, RZ, RZ, R75 ;  /* 0x000000ffff357224 */ /* 0x000fe200078e004b */
[----:B------:R-:W-:Y:S01]  /*bf30*/  PRMT R75, R178, 0x5410, R175 ;  /* 0x00005410b24b7816 */ /* 0x000fe200000000af */
[----:B------:R-:W-:Y:S01]  /*bf40*/  @!P2 HADD2 R38, -R175.H0_H0, -RZ.H0_H0 ;  /* 0xa00000ffaf26a230 */ /* 0x000fe20000000900 */
[----:B------:R-:W-:-:S02]  /*bf50*/  @!P4 PRMT R178, R36, 0x5410, RZ ;  /* 0x0000541024b2c816 */ /* 0x000fc400000000ff */
[----:B------:R-:W-:Y:S02]  /*bf60*/  LOP3.LUT R36, R39, 0xff, RZ, 0xc0, !PT ;  /* 0x000000ff27247812 */ /* 0x000fe400078ec0ff */
[----:B------:R-:W-:Y:S01]  /*bf70*/  LOP3.LUT R40, R40, 0xff, RZ, 0xc0, !PT ;  /* 0x000000ff28287812 */ /* 0x000fe200078ec0ff */
[----:B------:R-:W-:Y:S01]  /*bf80*/  @!P3 HADD2 R34, -R167.H0_H0, -RZ.H0_H0 ;  /* 0xa00000ffa722b230 */ /* 0x000fe20000000900 */
[C---:B------:R-:W-:Y:S02]  /*bf90*/  ISETP.GE.U32.AND P4, PT, R217.reuse, R36, PT ;  /* 0x00000024d900720c */ /* 0x040fe40003f86070 */
[----:B------:R-:W-:Y:S02]  /*bfa0*/  @!P2 PRMT R175, R38, 0x5410, RZ ;  /* 0x0000541026afa816 */ /* 0x000fe400000000ff */
[----:B------:R-:W-:Y:S02]  /*bfb0*/  SHF.R.U32.HI R36, RZ, 0x18, R39 ;  /* 0x00000018ff247819 */ /* 0x000fe40000011627 */
[----:B------:R-:W-:Y:S01]  /*bfc0*/  ISETP.GE.U32.AND P2, PT, R217, R40, PT ;  /* 0x00000028d900720c */ /* 0x000fe20003f46070 */
[----:B------:R-:W-:Y:S01]  /*bfd0*/  IMAD.MOV.U32 R40, RZ, RZ, R50 ;  /* 0x000000ffff287224 */ /* 0x000fe200078e0032 */
[----:B------:R-:W-:-:S02]  /*bfe0*/  LOP3.LUT R39, R39, 0xffff, RZ, 0xc0, !PT ;  /* 0x0000ffff27277812 */ /* 0x000fc400078ec0ff */
[----:B------:R-:W-:Y:S02]  /*bff0*/  PRMT R50, R168, 0x5410, R167 ;  /* 0x00005410a8327816 */ /* 0x000fe400000000a7 */
[----:B------:R-:W-:Y:S02]  /*c000*/  @!P3 PRMT R167, R34, 0x5410, RZ ;  /* 0x0000541022a7b816 */ /* 0x000fe400000000ff */
[----:B------:R-:W-:Y:S01]  /*c010*/  SHF.R.U32.HI R34, RZ, 0x8, R39 ;  /* 0x00000008ff227819 */ /* 0x000fe20000011627 */
[----:B-1----:R-:W-:Y:S01]  /*c020*/  FADD.FTZ R37, R115, R48 ;  /* 0x0000003073257221 */ /* 0x002fe20000010000 */
[----:B------:R-:W-:Y:S01]  /*c030*/  @!P1 PRMT R168, R35, 0x5410, RZ ;  /* 0x0000541023a89816 */ /* 0x000fe200000000ff */
[----:B------:R-:W-:Y:S01]  /*c040*/  IMAD.MOV.U32 R48, RZ, RZ, R108 ;  /* 0x000000ffff307224 */ /* 0x000fe200078e006c */
[----:B------:R-:W-:Y:S01]  /*c050*/  LOP3.LUT R34, R34, 0xffff, RZ, 0xc0, !PT ;  /* 0x0000ffff22227812 */ /* 0x000fe200078ec0ff */
[----:B------:R-:W-:Y:S01]  /*c060*/  FADD.FTZ R108, R116, R37 ;  /* 0x00000025746c7221 */ /* 0x000fe20000010000 */
[----:B------:R-:W-:Y:S01]  /*c070*/  ISETP.GE.U32.AND P1, PT, R217, R36, PT ;  /* 0x00000024d900720c */ /* 0x000fe20003f26070 */
[----:B------:R-:W-:Y:S01]  /*c080*/  IMAD.WIDE.U32 R36, R101, -0x326172a9, RZ ;  /* 0xcd9e8d5765247825 */ /* 0x000fe200078e00ff */
[----:B------:R-:W-:Y:S01]  /*c090*/  ISETP.GE.U32.AND P3, PT, R217, R34, PT ;  /* 0x00000022d900720c */ /* 0x000fe20003f66070 */
[----:B------:R-:W-:-:S03]  /*c0a0*/  @!P6 HADD2 R33, -R172.H0_H0, -RZ.H0_H0 ;  /* 0xa00000ffac21e230 */ /* 0x000fc60000000900 */
[----:B------:R-:W-:Y:S01]  /*c0b0*/  LOP3.LUT R36, R37, R100, RZ, 0x3c, !PT ;  /* 0x0000006425247212 */ /* 0x000fe200078e3cff */
[----:B------:R-:W-:Y:S01]  /*c0c0*/  IMAD.MOV.U32 R38, RZ, RZ, R52 ;  /* 0x000000ffff267224 */ /* 0x000fe200078e0034 */
[----:B------:R-:W-:Y:S02]  /*c0d0*/  PRMT R52, R172, 0x5410, R169 ;  /* 0x00005410ac347816 */ /* 0x000fe400000000a9 */
[----:B------:R-:W-:Y:S01]  /*c0e0*/  LOP3.LUT R114, R89, UR26, R114, 0x96, !PT ;  /* 0x0000001a59727c12 */ /* 0x000fe2000f8e9672 */
[----:B------:R-:W-:Y:S01]  /*c0f0*/  IMAD.WIDE.U32 R36, R36, -0x2daee0ad, RZ ;  /* 0xd2511f5324247825 */ /* 0x000fe200078e00ff */
[----:B------:R-:W-:Y:S02]  /*c100*/  @!P6 PRMT R172, R33, 0x5410, RZ ;  /* 0x0000541021ace816 */ /* 0x000fe400000000ff */
[----:B------:R-:W-:Y:S01]  /*c110*/  @!P5 PRMT R169, R32, 0x5410, RZ ;  /* 0x0000541020a9d816 */ /* 0x000fe200000000ff */
[----:B------:R-:W-:Y:S01]  /*c120*/  IMAD.WIDE.U32 R32, R44, -0x2daee0ad, RZ ;  /* 0xd2511f532c207825 */ /* 0x000fe200078e00ff */
[----:B------:R-:W-:Y:S01]  /*c130*/  PRMT R130, R131, 0x7632, R130 ;  /* 0x0000763283827816 */ /* 0x000fe20000000082 */
[----:B------:R-:W-:-:S02]  /*c140*/  @!P4 HADD2 R31, -R131.H0_H0, -RZ.H0_H0 ;  /* 0xa00000ff831fc230 */ /* 0x000fc40000000900 */
[----:B------:R-:W-:Y:S01]  /*c150*/  IMAD.WIDE.U32 R34, R114, -0x2daee0ad, RZ ;  /* 0xd2511f5372227825 */ /* 0x000fe200078e00ff */
[----:B------:R-:W-:Y:S01]  /*c160*/  LOP3.LUT R33, R33, UR25, R36, 0x96, !PT ;  /* 0x0000001921217c12 */ /* 0x000fe2000f8e9624 */
[----:B------:R-:W-:Y:S02]  /*c170*/  @!P3 HADD2 R30, -R130.H0_H0, -RZ.H0_H0 ;  /* 0xa00000ff821eb230 */ /* 0x000fe40000000900 */
[----:B------:R-:W-:Y:S02]  /*c180*/  IMAD.MOV.U32 R44, RZ, RZ, R40 ;  /* 0x000000ffff2c7224 */ /* 0x000fe400078e0028 */
[----:B------:R-:W-:Y:S01]  /*c190*/  IMAD.MOV.U32 R40, RZ, RZ, R213 ;  /* 0x000000ffff287224 */ /* 0x000fe200078e00d5 */
[----:B------:R-:W-:Y:S02]  /*c1a0*/  PRMT R213, R131, 0x5410, R130 ;  /* 0x0000541083d57816 */ /* 0x000fe40000000082 */
[----:B------:R-:W-:Y:S02]  /*c1b0*/  LOP3.LUT R32, R35, UR23, R32, 0x96, !PT ;  /* 0x0000001723207c12 */ /* 0x000fe4000f8e9620 */
[----:B------:R-:W-:-:S02]  /*c1c0*/  @!P4 PRMT R131, R31, 0x5410, RZ ;  /* 0x000054101f83c816 */ /* 0x000fc400000000ff */
[----:B------:R-:W-:Y:S01]  /*c1d0*/  @!P3 PRMT R130, R30, 0x5410, RZ ;  /* 0x000054101e82b816 */ /* 0x000fe200000000ff */
[----:B------:R-:W-:-:S04]  /*c1e0*/  IMAD.WIDE.U32 R30, R33, -0x326172a9, RZ ;  /* 0xcd9e8d57211e7825 */ /* 0x000fc800078e00ff */
[----:B------:R-:W-:Y:S01]  /*c1f0*/  IMAD.WIDE.U32 R32, R32, -0x326172a9, RZ ;  /* 0xcd9e8d5720207825 */ /* 0x000fe200078e00ff */
[----:B------:R-:W-:-:S04]  /*c200*/  LOP3.LUT R88, R31, UR24, R88, 0x96, !PT ;  /* 0x000000181f587c12 */ /* 0x000fc8000f8e9658 */
[----:B------:R-:W-:Y:S01]  /*c210*/  LOP3.LUT R30, R33, UR21, R30, 0x96, !PT ;  /* 0x00000015211e7c12 */ /* 0x000fe2000f8e961e */
[----:B------:R-:W-:Y:S01]  /*c220*/  IMAD.WIDE.U32 R88, R88, -0x2daee0ad, RZ ;  /* 0xd2511f5358587825 */ /* 0x000fe200078e00ff */
[----:B------:R-:W-:Y:S01]  /*c230*/  PRMT R165, R166, 0x7632, R165 ;  /* 0x00007632a6a57816 */ /* 0x000fe200000000a5 */
[----:B------:R-:W-:Y:S02]  /*c240*/  @!P2 HADD2 R29, -R166.H0_H0, -RZ.H0_H0 ;  /* 0xa00000ffa61da230 */ /* 0x000fe40000000900 */
[----:B------:R-:W-:Y:S01]  /*c250*/  IMAD.MOV.U32 R39, RZ, RZ, R48 ;  /* 0x000000ffff277224 */ /* 0x000fe200078e0030 */
[----:B------:R-:W-:Y:S01]  /*c260*/  LOP3.LUT R34, R89, UR14, R34, 0x96, !PT ;  /* 0x0000000e59227c12 */ /* 0x000fe2000f8e9622 */
[----:B------:R-:W-:Y:S01]  /*c270*/  IMAD.WIDE.U32 R36, R30, -0x2daee0ad, RZ ;  /* 0xd2511f531e247825 */ /* 0x000fe200078e00ff */
[----:B------:R-:W1:Y:S01]  /*c280*/  MUFU.EX2 R121, R120 ;  /* 0x0000007800797308 */ /* 0x000e620000000800 */
[----:B------:R-:W-:Y:S02]  /*c290*/  @!P1 HADD2 R28, -R165.H0_H0, -RZ.H0_H0 ;  /* 0xa00000ffa51c9230 */ /* 0x000fe40000000900 */
[----:B------:R-:W-:-:S02]  /*c2a0*/  IMAD.MOV.U32 R48, RZ, RZ, R38 ;  /* 0x000000ffff307224 */ /* 0x000fc400078e0026 */
[----:B------:R-:W-:Y:S01]  /*c2b0*/  IMAD.MOV.U32 R38, RZ, RZ, R218 ;  /* 0x000000ffff267224 */ /* 0x000fe200078e00da */
[----:B------:R-:W-:Y:S02]  /*c2c0*/  PRMT R218, R166, 0x5410, R165 ;  /* 0x00005410a6da7816 */ /* 0x000fe400000000a5 */
[----:B------:R-:W-:Y:S01]  /*c2d0*/  @!P2 PRMT R166, R29, 0x5410, RZ ;  /* 0x000054101da6a816 */ /* 0x000fe200000000ff */
[----:B------:R-:W-:Y:S01]  /*c2e0*/  IMAD.WIDE.U32 R34, R34, -0x326172a9, RZ ;  /* 0xcd9e8d5722227825 */ /* 0x000fe200078e00ff */
[----:B------:R-:W-:Y:S02]  /*c2f0*/  LOP3.LUT R29, R37, UR5, R88, 0x96, !PT ;  /* 0x00000005251d7c12 */ /* 0x000fe4000f8e9658 */
[----:B------:R-:W-:Y:S01]  /*c300*/  SHF.R.U32.HI R30, RZ, 0x18, R46 ;  /* 0x00000018ff1e7819 */ /* 0x000fe2000001162e */
[----:B------:R-:W2:Y:S01]  /*c310*/  MUFU.EX2 R113, R113 ;  /* 0x0000007100717308 */ /* 0x000ea20000000800 */
[----:B------:R-:W-:Y:S01]  /*c320*/  @!P1 PRMT R165, R28, 0x5410, RZ ;  /* 0x000054101ca59816 */ /* 0x000fe200000000ff */
[----:B------:R-:W-:Y:S01]  /*c330*/  IMAD.MOV.U32 R37, RZ, RZ, R40 ;  /* 0x000000ffff257224 */ /* 0x000fe200078e0028 */
[----:B------:R-:W-:-:S02]  /*c340*/  LOP3.LUT R28, R46, 0xff, RZ, 0xc0, !PT ;  /* 0x000000ff2e1c7812 */ /* 0x000fc400078ec0ff */
[----:B------:R-:W-:Y:S01]  /*c350*/  ISETP.GE.U32.AND P1, PT, R217, R30, PT ;  /* 0x0000001ed900720c */ /* 0x000fe20003f26070 */
[----:B------:R-:W-:Y:S01]  /*c360*/  IMAD.WIDE.U32 R30, R29, -0x326172a9, RZ ;  /* 0xcd9e8d571d1e7825 */ /* 0x000fe200078e00ff */
[----:B------:R-:W-:Y:S01]  /*c370*/  LOP3.LUT R29, R35, UR13, R32, 0x96, !PT ;  /* 0x0000000d231d7c12 */ /* 0x000fe2000f8e9620 */
[----:B------:R-:W4:Y:S01]  /*c380*/  MUFU.EX2 R40, R111 ;  /* 0x0000006f00287308 */ /* 0x000f220000000800 */
[----:B------:R-:W-:Y:S01]  /*c390*/  ISETP.GE.U32.AND P6, PT, R217, R28, PT ;  /* 0x0000001cd900720c */ /* 0x000fe20003fc6070 */
[----:B------:R-:W-:Y:S01]  /*c3a0*/  IMAD.MOV.U32 R89, RZ, RZ, R44 ;  /* 0x000000ffff597224 */ /* 0x000fe200078e002c */
[----:B------:R-:W-:Y:S02]  /*c3b0*/  LOP3.LUT R28, R46, 0xffff, RZ, 0xc0, !PT ;  /* 0x0000ffff2e1c7812 */ /* 0x000fe400078ec0ff */
[----:B------:R-:W-:Y:S01]  /*c3c0*/  SHF.R.U32.HI R44, RZ, 0x10, R46 ;  /* 0x00000010ff2c7819 */ /* 0x000fe2000001162e */
[----:B------:R-:W-:Y:S01]  /*c3d0*/  IMAD.WIDE.U32 R46, R29, -0x2daee0ad, RZ ;  /* 0xd2511f531d2e7825 */ /* 0x000fe200078e00ff */
[----:B------:R-:W-:-:S02]  /*c3e0*/  SHF.R.U32.HI R28, RZ, 0x8, R28 ;  /* 0x00000008ff1c7819 */ /* 0x000fc4000001161c */
[----:B------:R-:W-:Y:S01]  /*c3f0*/  LOP3.LUT R35, R31, UR30, R34, 0x96, !PT ;  /* 0x0000001e1f237c12 */ /* 0x000fe2000f8e9622 */
[----:B-1----:R-:W-:Y:S01]  /*c400*/  FADD.FTZ R42, R121, R42 ;  /* 0x0000002a792a7221 */ /* 0x002fe20000010000 */
[C---:B------:R-:W-:Y:S01]  /*c410*/  LOP3.LUT R33, R30.reuse, 0xffff, RZ, 0xc0, !PT ;  /* 0x0000ffff1e217812 */ /* 0x040fe200078ec0ff */
[----:B------:R-:W-:Y:S01]  /*c420*/  IMAD.MOV.U32 R88, RZ, RZ, R38 ;  /* 0x000000ffff587224 */ /* 0x000fe200078e0026 */
[----:B------:R-:W-:Y:S02]  /*c430*/  LOP3.LUT R38, R30, 0xff, RZ, 0xc0, !PT ;  /* 0x000000ff1e267812 */ /* 0x000fe400078ec0ff */
[--C-:B------:R-:W-:Y:S02]  /*c440*/  SHF.R.U32.HI R32, RZ, 0x10, R30.reuse ;  /* 0x00000010ff207819 */ /* 0x100fe4000001161e */
[----:B------:R-:W-:Y:S02]  /*c450*/  SHF.R.U32.HI R34, RZ, 0x18, R30 ;  /* 0x00000018ff227819 */ /* 0x000fe4000001161e */
[----:B------:R-:W-:-:S02]  /*c460*/  LOP3.LUT R30, R47, UR29, R36, 0x96, !PT ;  /* 0x0000001d2f1e7c12 */ /* 0x000fc4000f8e9624 */
[----:B------:R-:W-:Y:S01]  /*c470*/  LOP3.LUT R29, R46, 0xffff, RZ, 0xc0, !PT ;  /* 0x0000ffff2e1d7812 */ /* 0x000fe200078ec0ff */
[----:B------:R-:W-:Y:S01]  /*c480*/  IMAD.MOV.U32 R47, RZ, RZ, R37 ;  /* 0x000000ffff2f7224 */ /* 0x000fe200078e0025 */
[----:B------:R-:W-:Y:S01]  /*c490*/  LOP3.LUT R28, R28, 0xffff, RZ, 0xc0, !PT ;  /* 0x0000ffff1c1c7812 */ /* 0x000fe200078ec0ff */
[----:B--2---:R-:W-:Y:S02]  /*c4a0*/  FADD.FTZ R37, R113, R42 ;  /* 0x0000002a71257221 */ /* 0x004fe40000010000 */
[----:B------:R-:W-:Y:S01]  /*c4b0*/  IMAD.MOV.U32 R54, RZ, RZ, R219 ;  /* 0x000000ffff367224 */ /* 0x000fe200078e00db */
[----:B------:R-:W-:Y:S01]  /*c4c0*/  ISETP.GE.U32.AND P3, PT, R217, R28, PT ;  /* 0x0000001cd900720c */ /* 0x000fe20003f66070 */
[----:B------:R1:W5:Y:S01]  /*c4d0*/  LDL.LU R219, [R1+0x230] ;  /* 0x0002300001db7983 */ /* 0x0003620000300800 */
[C---:B----4-:R-:W-:Y:S01]  /*c4e0*/  FADD.FTZ R28, R40.reuse, R37 ;  /* 0x00000025281c7221 */ /* 0x050fe20000010000 */
[----:B------:R-:W-:Y:S02]  /*c4f0*/  F2FP.PACK_AB R117, R40, R113 ;  /* 0x000000712875723e */ /* 0x000fe400000000ff */
[----:B------:R1:W5:Y:S04]  /*c500*/  LDL.LU R216, [R1+0x22c] ;  /* 0x00022c0001d87983 */ /* 0x0003680000300800 */
[----:B------:R-:W2:Y:S01]  /*c510*/  LDL R40, [R1+0x190] ;  /* 0x0001900001287983 */ /* 0x000ea20000100800 */
[----:B------:R-:W-:-:S02]  /*c520*/  LOP3.LUT R44, R44, 0xff, RZ, 0xc0, !PT ;  /* 0x000000ff2c2c7812 */ /* 0x000fc400078ec0ff */
[----:B------:R-:W-:Y:S02]  /*c530*/  LOP3.LUT R36, R46, 0xff, RZ, 0xc0, !PT ;  /* 0x000000ff2e247812 */ /* 0x000fe400078ec0ff */
[----:B------:R-:W-:Y:S02]  /*c540*/  ISETP.GE.U32.AND P5, PT, R217, R44, PT ;  /* 0x0000002cd900720c */ /* 0x000fe40003fa6070 */
[----:B------:R-:W-:Y:S01]  /*c550*/  PRMT R126, R127, 0x7632, R126 ;  /* 0x000076327f7e7816 */ /* 0x000fe2000000007e */
[----:B------:R-:W-:Y:S01]  /*c560*/  @!P6 HADD2 R27, -R127.H0_H0, -RZ.H0_H0 ;  /* 0xa00000ff7f1be230 */ /* 0x000fe20000000900 */
[C---:B------:R-:W-:Y:S02]  /*c570*/  ISETP.GE.U32.AND P4, PT, R217.reuse, R36, PT ;  /* 0x00000024d900720c */ /* 0x040fe40003f86070 */
[----:B------:R-:W-:Y:S01]  /*c580*/  ISETP.GE.U32.AND P2, PT, R217, R38, PT ;  /* 0x00000026d900720c */ /* 0x000fe20003f46070 */
[----:B------:R-:W-:Y:S01]  /*c590*/  @!P3 HADD2 R26, -R126.H0_H0, -RZ.H0_H0 ;  /* 0xa00000ff7e1ab230 */ /* 0x000fe20000000900 */
[----:B------:R-:W-:-:S02]  /*c5a0*/  SHF.R.U32.HI R31, RZ, 0x10, R46 ;  /* 0x00000010ff1f7819 */ /* 0x000fc4000001162e */
[----:B------:R-:W-:Y:S01]  /*c5b0*/  SHF.R.U32.HI R36, RZ, 0x18, R46 ;  /* 0x00000018ff247819 */ /* 0x000fe2000001162e */
[----:B------:R-:W-:Y:S01]  /*c5c0*/  IMAD.MOV.U32 R46, RZ, RZ, R48 ;  /* 0x000000ffff2e7224 */ /* 0x000fe200078e0030 */
[----:B------:R-:W-:Y:S02]  /*c5d0*/  LOP3.LUT R38, R35, 0xff, RZ, 0xc0, !PT ;  /* 0x000000ff23267812 */ /* 0x000fe400078ec0ff */
[----:B------:R-:W-:Y:S02]  /*c5e0*/  PRMT R48, R127, 0x5410, R126 ;  /* 0x000054107f307816 */ /* 0x000fe4000000007e */
[----:B------:R-:W-:Y:S02]  /*c5f0*/  @!P6 PRMT R127, R27, 0x5410, RZ ;  /* 0x000054101b7fe816 */ /* 0x000fe400000000ff */
[----:B------:R-:W-:Y:S02]  /*c600*/  ISETP.GE.U32.AND P6, PT, R217, R38, PT ;  /* 0x00000026d900720c */ /* 0x000fe40003fc6070 */
[----:B------:R-:W-:-:S02]  /*c610*/  PRMT R128, R129, 0x7632, R128 ;  /* 0x0000763281807816 */ /* 0x000fc40000000080 */
[----:B------:R-:W-:Y:S02]  /*c620*/  @!P3 PRMT R126, R26, 0x5410, RZ ;  /* 0x000054101a7eb816 */ /* 0x000fe400000000ff */
[--C-:B------:R-:W-:Y:S01]  /*c630*/  SHF.R.U32.HI R26, RZ, 0x10, R35.reuse ;  /* 0x00000010ff1a7819 */ /* 0x100fe20000011623 */
[----:B------:R-:W-:Y:S01]  /*c640*/  @!P5 HADD2 R25, -R129.H0_H0, -RZ.H0_H0 ;  /* 0xa00000ff8119d230 */ /* 0x000fe20000000900 */
[----:B------:R-:W-:Y:S01]  /*c650*/  SHF.R.U32.HI R38, RZ, 0x18, R35 ;  /* 0x00000018ff267819 */ /* 0x000fe20000011623 */
[----:B------:R-:W-:Y:S01]  /*c660*/  @!P1 HADD2 R24, -R128.H0_H0, -RZ.H0_H0 ;  /* 0xa00000ff80189230 */ /* 0x000fe20000000900 */
[----:B------:R-:W-:Y:S02]  /*c670*/  LOP3.LUT R26, R26, 0xff, RZ, 0xc0, !PT ;  /* 0x000000ff1a1a7812 */ /* 0x000fe400078ec0ff */
[----:B------:R-:W-:Y:S02]  /*c680*/  ISETP.GE.U32.AND P3, PT, R217, R38, PT ;  /* 0x00000026d900720c */ /* 0x000fe40003f66070 */
[----:B------:R-:W-:-:S02]  /*c690*/  PRMT R38, R129, 0x5410, R128 ;  /* 0x0000541081267816 */ /* 0x000fc40000000080 */
[----:B------:R-:W-:Y:S02]  /*c6a0*/  @!P5 PRMT R129, R25, 0x5410, RZ ;  /* 0x000054101981d816 */ /* 0x000fe400000000ff */
[----:B------:R-:W-:Y:S02]  /*c6b0*/  @!P1 PRMT R128, R24, 0x5410, RZ ;  /* 0x0000541018809816 */ /* 0x000fe400000000ff */
[----:B------:R-:W-:Y:S02]  /*c6c0*/  ISETP.GE.U32.AND P5, PT, R217, R26, PT ;  /* 0x0000001ad900720c */ /* 0x000fe40003fa6070 */
[----:B------:R-:W-:Y:S01]  /*c6d0*/  SHF.R.U32.HI R24, RZ, 0x8, R33 ;  /* 0x00000008ff187819 */ /* 0x000fe20000011621 */
[----:B------:R-:W-:Y:S01]  /*c6e0*/  @!P6 HADD2 R23, -R123.H0_H0, -RZ.H0_H0 ;  /* 0xa00000ff7b17e230 */ /* 0x000fe20000000900 */
[----:B------:R-:W-:Y:S02]  /*c6f0*/  F2FP.PACK_AB R121, R121, R122 ;  /* 0x0000007a7979723e */ /* 0x000fe400000000ff */
[----:B------:R-:W-:Y:S01]  /*c700*/  PRMT R122, R123, 0x7632, R122 ;  /* 0x000076327b7a7816 */ /* 0x000fe2000000007a */
[----:B------:R-:W-:Y:S01]  /*c710*/  IMAD.MOV.U32 R27, RZ, RZ, R88 ;  /* 0x000000ffff1b7224 */ /* 0x000fe200078e0058 */
[----:B------:R-:W-:-:S02]  /*c720*/  LOP3.LUT R24, R24, 0xffff, RZ, 0xc0, !PT ;  /* 0x0000ffff18187812 */ /* 0x000fc400078ec0ff */
[----:B------:R-:W-:Y:S02]  /*c730*/  F2FP.PACK_AB R119, R124, R119 ;  /* 0x000000777c77723e */ /* 0x000fe400000000ff */
[----:B------:R-:W-:Y:S02]  /*c740*/  PRMT R88, R123, 0x5410, R122 ;  /* 0x000054107b587816 */ /* 0x000fe4000000007a */
[----:B------:R-:W-:Y:S02]  /*c750*/  @!P6 PRMT R123, R23, 0x5410, RZ ;  /* 0x00005410177be816 */ /* 0x000fe400000000ff */
[----:B------:R-:W-:Y:S02]  /*c760*/  PRMT R124, R125, 0x7632, R124 ;  /* 0x000076327d7c7816 */ /* 0x000fe4000000007c */
[----:B------:R-:W-:Y:S01]  /*c770*/  ISETP.GE.U32.AND P6, PT, R217, R24, PT ;  /* 0x00000018d900720c */ /* 0x000fe20003fc6070 */
[----:B------:R-:W-:Y:S02]  /*c780*/  @!P5 HADD2 R21, -R125.H0_H0, -RZ.H0_H0 ;  /* 0xa00000ff7d15d230 */ /* 0x000fe40000000900 */
[----:B------:R-:W-:Y:S01]  /*c790*/  @!P3 HADD2 R20, -R124.H0_H0, -RZ.H0_H0 ;  /* 0xa00000ff7c14b230 */ /* 0x000fe20000000900 */
[----:B------:R-:W-:Y:S01]  /*c7a0*/  IMAD.MOV.U32 R37, RZ, RZ, R89 ;  /* 0x000000ffff257224 */ /* 0x000fe200078e0059 */
[----:B------:R-:W-:Y:S01]  /*c7b0*/  PRMT R89, R125, 0x5410, R124 ;  /* 0x000054107d597816 */ /* 0x000fe2000000007c */
[----:B------:R-:W-:Y:S01]  /*c7c0*/  @!P2 HADD2 R19, -R119.H0_H0, -RZ.H0_H0 ;  /* 0xa00000ff7713a230 */ /* 0x000fe20000000900 */
[----:B------:R-:W-:-:S02]  /*c7d0*/  PRMT R118, R119, 0x7632, R118 ;  /* 0x0000763277767816 */ /* 0x000fc40000000076 */
[----:B------:R-:W-:Y:S02]  /*c7e0*/  @!P3 PRMT R124, R20, 0x5410, RZ ;  /* 0x00005410147cb816 */ /* 0x000fe400000000ff */
[----:B------:R-:W-:Y:S02]  /*c7f0*/  @!P5 PRMT R125, R21, 0x5410, RZ ;  /* 0x00005410157dd816 */ /* 0x000fe400000000ff */
[----:B------:R-:W-:Y:S02]  /*c800*/  LOP3.LUT R20, R31, 0xff, RZ, 0xc0, !PT ;  /* 0x000000ff1f147812 */ /* 0x000fe400078ec0ff */
[----:B------:R-:W-:Y:S01]  /*c810*/  ISETP.GE.U32.AND P5, PT, R217, R34, PT ;  /* 0x00000022d900720c */ /* 0x000fe20003fa6070 */
[----:B------:R-:W-:Y:S01]  /*c820*/  @!P6 HADD2 R18, -R118.H0_H0, -RZ.H0_H0 ;  /* 0xa00000ff7612e230 */ /* 0x000fe20000000900 */
[----:B------:R-:W-:Y:S02]  /*c830*/  PRMT R42, R119, 0x5410, R118 ;  /* 0x00005410772a7816 */ /* 0x000fe40000000076 */
[----:B------:R-:W-:-:S02]  /*c840*/  @!P2 PRMT R119, R19, 0x5410, RZ ;  /* 0x000054101377a816 */ /* 0x000fc400000000ff */
[----:B------:R-:W-:Y:S02]  /*c850*/  ISETP.GE.U32.AND P2, PT, R217, R20, PT ;  /* 0x00000014d900720c */ /* 0x000fe40003f46070 */
[----:B------:R-:W-:Y:S02]  /*c860*/  LOP3.LUT R20, R30, 0xff, RZ, 0xc0, !PT ;  /* 0x000000ff1e147812 */ /* 0x000fe400078ec0ff */
[----:B------:R-:W-:Y:S02]  /*c870*/  @!P6 PRMT R118, R18, 0x5410, RZ ;  /* 0x000054101276e816 */ /* 0x000fe400000000ff */
[----:B------:R-:W-:Y:S02]  /*c880*/  LOP3.LUT R32, R32, 0xff, RZ, 0xc0, !PT ;  /* 0x000000ff20207812 */ /* 0x000fe400078ec0ff */
[----:B------:R-:W-:Y:S02]  /*c890*/  PRMT R120, R121, 0x7632, R120 ;  /* 0x0000763279787816 */ /* 0x000fe40000000078 */
[----:B------:R-:W-:-:S02]  /*c8a0*/  ISETP.GE.U32.AND P6, PT, R217, R20, PT ;  /* 0x00000014d900720c */ /* 0x000fc40003fc6070 */
[----:B------:R-:W-:Y:S01]  /*c8b0*/  ISETP.GE.U32.AND P3, PT, R217, R32, PT ;  /* 0x00000020d900720c */ /* 0x000fe20003f66070 */
[----:B------:R-:W-:Y:S01]  /*c8c0*/  @!P5 HADD2 R16, -R120.H0_H0, -RZ.H0_H0 ;  /* 0xa00000ff7810d230 */ /* 0x000fe20000000900 */
[----:B------:R-:W-:Y:S02]  /*c8d0*/  LOP3.LUT R35, R35, 0xffff, RZ, 0xc0, !PT ;  /* 0x0000ffff23237812 */ /* 0x000fe400078ec0ff */
[----:B------:R-:W-:Y:S02]  /*c8e0*/  F2FP.PACK_AB R115, R116, R115 ;  /* 0x000000737473723e */ /* 0x000fe400000000ff */
[----:B------:R-:W-:Y:S02]  /*c8f0*/  PRMT R44, R121, 0x5410, R120 ;  /* 0x00005410792c7816 */ /* 0x000fe40000000078 */
[----:B------:R-:W-:Y:S02]  /*c900*/  SHF.R.U32.HI R35, RZ, 0x8, R35 ;  /* 0x00000008ff237819 */ /* 0x000fe40000011623 */
[----:B------:R-:W-:-:S02]  /*c910*/  @!P5 PRMT R120, R16, 0x5410, RZ ;  /* 0x000054101078d816 */ /* 0x000fc400000000ff */
[----:B------:R-:W-:Y:S02]  /*c920*/  LOP3.LUT R18, R30, 0xffff, RZ, 0xc0, !PT ;  /* 0x0000ffff1e127812 */ /* 0x000fe400078ec0ff */
[----:B------:R-:W-:Y:S01]  /*c930*/  SHF.R.U32.HI R16, RZ, 0x10, R30 ;  /* 0x00000010ff107819 */ /* 0x000fe2000001161e */
[----:B------:R-:W-:Y:S01]  /*c940*/  @!P6 HADD2 R15, -R115.H0_H0, -RZ.H0_H0 ;  /* 0xa00000ff730fe230 */ /* 0x000fe20000000900 */
[----:B------:R-:W-:Y:S02]  /*c950*/  PRMT R114, R115, 0x7632, R114 ;  /* 0x0000763273727816 */ /* 0x000fe40000000072 */
[----:B------:R-:W-:Y:S01]  /*c960*/  LOP3.LUT R26, R35, 0xffff, RZ, 0xc0, !PT ;  /* 0x0000ffff231a7812 */ /* 0x000fe200078ec0ff */
[----:B------:R-:W-:Y:S01]  /*c970*/  IMAD.MOV.U32 R25, RZ, RZ, R148 ;  /* 0x000000ffff197224 */ /* 0x000fe200078e0094 */
[----:B------:R-:W-:Y:S02]  /*c980*/  SHF.R.U32.HI R18, RZ, 0x8, R18 ;  /* 0x00000008ff127819 */ /* 0x000fe40000011612 */
[----:B------:R-:W-:Y:S01]  /*c990*/  LOP3.LUT R16, R16, 0xff, RZ, 0xc0, !PT ;  /* 0x000000ff10107812 */ /* 0x000fe200078ec0ff */
[----:B------:R-:W-:Y:S01]  /*c9a0*/  @!P3 HADD2 R17, -R121.H0_H0, -RZ.H0_H0 ;  /* 0xa00000ff7911b230 */ /* 0x000fe20000000900 */
[----:B------:R-:W-:-:S02]  /*c9b0*/  PRMT R148, R115, 0x5410, R114 ;  /* 0x0000541073947816 */ /* 0x000fc40000000072 */
[----:B------:R-:W-:Y:S02]  /*c9c0*/  ISETP.GE.U32.AND P1, PT, R217, R26, PT ;  /* 0x0000001ad900720c */ /* 0x000fe40003f26070 */
[----:B------:R-:W-:Y:S02]  /*c9d0*/  @!P6 PRMT R115, R15, 0x5410, RZ ;  /* 0x000054100f73e816 */ /* 0x000fe400000000ff */
[----:B------:R-:W-:Y:S02]  /*c9e0*/  LOP3.LUT R18, R18, 0xffff, RZ, 0xc0, !PT ;  /* 0x0000ffff12127812 */ /* 0x000fe400078ec0ff */
[----:B------:R-:W-:Y:S02]  /*c9f0*/  ISETP.GE.U32.AND P6, PT, R217, R16, PT ;  /* 0x00000010d900720c */ /* 0x000fe40003fc6070 */
[----:B------:R-:W-:Y:S02]  /*ca00*/  @!P3 PRMT R121, R17, 0x5410, RZ ;  /* 0x000054101179b816 */ /* 0x000fe400000000ff */
[----:B------:R-:W-:Y:S01]  /*ca10*/  ISETP.GE.U32.AND P3, PT, R217, R18, PT ;  /* 0x00000012d900720c */ /* 0x000fe20003f66070 */
[----:B------:R-:W-:Y:S01]  /*ca20*/  MUFU.EX2 R104, R104 ;  /* 0x0000006800687308 */ /* 0x000fe20000000800 */
[----:B------:R-:W-:Y:S01]  /*ca30*/  SHF.R.U32.HI R18, RZ, 0x18, R30 ;  /* 0x00000018ff127819 */ /* 0x000fe2000001161e */
[----:B------:R-:W-:-:S03]  /*ca40*/  @!P1 HADD2 R22, -R122.H0_H0, -RZ.H0_H0 ;  /* 0xa00000ff7a169230 */ /* 0x000fc60000000900 */
[----:B------:R-:W-:-:S03]  /*ca50*/  ISETP.GE.U32.AND P5, PT, R217, R18, PT ;  /* 0x00000012d900720c */ /* 0x000fc60003fa6070 */
[----:B------:R-:W4:Y:S01]  /*ca60*/  MUFU.EX2 R107, R107 ;  /* 0x0000006b006b7308 */ /* 0x000f220000000800 */
[----:B------:R-:W-:Y:S01]  /*ca70*/  @!P6 HADD2 R13, -R117.H0_H0, -RZ.H0_H0 ;  /* 0xa00000ff750de230 */ /* 0x000fe20000000900 */
[----:B------:R-:W-:Y:S01]  /*ca80*/  PRMT R116, R117, 0x7632, R116 ;  /* 0x0000763275747816 */ /* 0x000fe20000000074 */
[----:B------:R-:W-:Y:S01]  /*ca90*/  USHF.R.S32.HI UR31, URZ, 0x7, UR20 ;  /* 0x000000073f1f7899 */ /* 0x000fe20008011414 */
[----:B------:R-:W-:Y:S01]  /*caa0*/  IMAD.MOV.U32 R35, RZ, RZ, R149 ;  /* 0x000000ffff237224 */ /* 0x000fe200078e0095 */
[----:B------:R-:W-:-:S03]  /*cab0*/  @!P1 PRMT R122, R22, 0x5410, RZ ;  /* 0x00005410167a9816 */ /* 0x000fc600000000ff */
[----:B------:R-:W1:Y:S01]  /*cac0*/  MUFU.EX2 R106, R106 ;  /* 0x0000006a006a7308 */ /* 0x000e620000000800 */
[----:B------:R-:W-:Y:S01]  /*cad0*/  PRMT R149, R117, 0x5410, R116 ;  /* 0x0000541075957816 */ /* 0x000fe20000000074 */
[----:B------:R-:W-:Y:S01]  /*cae0*/  ULEA UR31, UR31, UR15, 0x7 ;  /* 0x0000000f1f1f7291 */ /* 0x000fe2000f8e383f */
[----:B------:R-:W-:Y:S02]  /*caf0*/  ISETP.GE.U32.AND P1, PT, R217, R36, PT ;  /* 0x00000024d900720c */ /* 0x000fe40003f26070 */
[----:B------:R-:W-:-:S03]  /*cb00*/  @!P6 PRMT R117, R13, 0x5410, RZ ;  /* 0x000054100d75e816 */ /* 0x000fc600000000ff */
[----:B------:R-:W3:Y:S01]  /*cb10*/  MUFU.EX2 R109, R109 ;  /* 0x0000006d006d7308 */ /* 0x000ee20000000800 */
[----:B------:R-:W-:Y:S01]  /*cb20*/  IMAD.SHL.U32 R13, R41, 0x2, RZ ;  /* 0x00000002290d7824 */ /* 0x000fe200078e00ff */
[----:B------:R-:W-:Y:S01]  /*cb30*/  @!P5 HADD2 R12, -R116.H0_H0, -RZ.H0_H0 ;  /* 0xa00000ff740cd230 */ /* 0x000fe20000000900 */
[----:B------:R-:W-:Y:S01]  /*cb40*/  UIADD3 UR31, UR31, -0x80, URZ ;  /* 0xffffff801f1f7890 */ /* 0x000fe2000fffe03f */
[----:B----4-:R-:W-:-:S03]  /*cb50*/  F2FP.PACK_AB R113, R107, R104 ;  /* 0x000000686b71723e */ /* 0x010fc600000000ff */
[----:B------:R-:W-:Y:S01]  /*cb60*/  USHF.R.S32.HI UR15, URZ, 0x1f, UR31 ;  /* 0x0000001f3f0f7899 */ /* 0x000fe2000801141f */
[----:B------:R-:W-:Y:S02]  /*cb70*/  PRMT R112, R113, 0x7632, R112 ;  /* 0x0000763271707816 */ /* 0x000fe40000000070 */
[----:B------:R-:W-:Y:S01]  /*cb80*/  @!P5 PRMT R116, R12, 0x5410, RZ ;  /* 0x000054100c74d816 */ /* 0x000fe200000000ff */
[----:B-1----:R-:W-:Y:S02]  /*cb90*/  FADD.FTZ R108, R106, R108 ;  /* 0x0000006c6a6c7221 */ /* 0x002fe40000010000 */
[----:B------:R-:W-:Y:S01]  /*cba0*/  @!P1 HADD2 R8, -R112.H0_H0, -RZ.H0_H0 ;  /* 0xa00000ff70089230 */ /* 0x000fe20000000900 */
[----:B---3--:R-:W-:Y:S01]  /*cbb0*/  F2FP.PACK_AB R111, R109, R106 ;  /* 0x0000006a6d6f723e */ /* 0x008fe200000000ff */
[----:B------:R-:W-:Y:S01]  /*cbc0*/  FADD.FTZ R106, R104, R28 ;  /* 0x0000001c686a7221 */ /* 0x000fe20000010000 */
[----:B------:R-:W-:Y:S01]  /*cbd0*/  @!P2 HADD2 R9, -R113.H0_H0, -RZ.H0_H0 ;  /* 0xa00000ff7109a230 */ /* 0x000fe20000000900 */
[----:B------:R-:W-:-:S02]  /*cbe0*/  PRMT R18, R113, 0x5410, R112 ;  /* 0x0000541071127816 */ /* 0x000fc40000000070 */
[----:B------:R-:W-:Y:S01]  /*cbf0*/  @!P1 PRMT R112, R8, 0x5410, RZ ;  /* 0x0000541008709816 */ /* 0x000fe200000000ff */
[----:B------:R-:W-:Y:S01]  /*cc00*/  IMAD.MOV.U32 R8, RZ, RZ, c[0x0][0x228] ;  /* 0x00008a00ff087624 */ /* 0x000fe200078e00ff */
[----:B------:R-:W-:Y:S01]  /*cc10*/  @!P2 PRMT R113, R9, 0x5410, RZ ;  /* 0x000054100971a816 */ /* 0x000fe200000000ff */
[----:B------:R-:W-:Y:S02]  /*cc20*/  IMAD.MOV.U32 R26, RZ, RZ, R47 ;  /* 0x000000ffff1a7224 */ /* 0x000fe400078e002f */
[----:B------:R-:W-:Y:S02]  /*cc30*/  IMAD.SHL.U32 R9, R8, 0x8, RZ ;  /* 0x0000000808097824 */ /* 0x000fe400078e00ff */
[----:B------:R-:W-:Y:S02]  /*cc40*/  IMAD.MOV.U32 R47, RZ, RZ, R215 ;  /* 0x000000ffff2f7224 */ /* 0x000fe400078e00d7 */
[----:B------:R-:W-:Y:S01]  /*cc50*/  IMAD.MOV.U32 R23, RZ, RZ, R212 ;  /* 0x000000ffff177224 */ /* 0x000fe200078e00d4 */
[----:B------:R-:W-:Y:S01]  /*cc60*/  SHF.R.U32.HI R29, RZ, 0x8, R29 ;  /* 0x00000008ff1d7819 */ /* 0x000fe2000001161d */
[----:B------:R-:W-:Y:S01]  /*cc70*/  IMAD.MOV.U32 R33, RZ, RZ, R171 ;  /* 0x000000ffff217224 */ /* 0x000fe200078e00ab */
[----:B------:R-:W-:-:S02]  /*cc80*/  @!P3 HADD2 R14, -R114.H0_H0, -RZ.H0_H0 ;  /* 0xa00000ff720eb230 */ /* 0x000fc40000000900 */
[----:B------:R-:W-:-:S03]  /*cc90*/  LOP3.LUT R16, R29, 0xffff, RZ, 0xc0, !PT ;  /* 0x0000ffff1d107812 */ /* 0x000fc600078ec0ff */
[----:B------:R-:W-:Y:S02]  /*cca0*/  @!P3 PRMT R114, R14, 0x5410, RZ ;  /* 0x000054100e72b816 */ /* 0x000fe400000000ff */
[----:B------:R-:W-:Y:S02]  /*ccb0*/  ISETP.GE.U32.AND P3, PT, R217, R16, PT ;  /* 0x00000010d900720c */ /* 0x000fe40003f66070 */
[----:B------:R-:W-:Y:S01]  /*ccc0*/  PRMT R110, R111, 0x7632, R110 ;  /* 0x000076326f6e7816 */ /* 0x000fe2000000006e */
[----:B------:R-:W-:-:S03]  /*ccd0*/  @!P4 HADD2 R11, -R111.H0_H0, -RZ.H0_H0 ;  /* 0xa00000ff6f0bc230 */ /* 0x000fc60000000900 */
[----:B------:R-:W-:-:S07]  /*cce0*/  PRMT R22, R111, 0x5410, R110 ;  /* 0x000054106f167816 */ /* 0x000fce000000006e */
[----:B------:R-:W-:-:S05]  /*ccf0*/  @!P3 HADD2 R10, -R110.H0_H0, -RZ.H0_H0 ;  /* 0xa00000ff6e0ab230 */ /* 0x000fca0000000900 */
[----:B------:R-:W-:Y:S02]  /*cd00*/  @!P3 PRMT R110, R10, 0x5410, RZ ;  /* 0x000054100a6eb816 */ /* 0x000fe400000000ff */
[----:B------:R-:W-:Y:S01]  /*cd10*/  @!P4 PRMT R111, R11, 0x5410, RZ ;  /* 0x000054100b6fc816 */ /* 0x000fe200000000ff */
[----:B--2---:R-:W-:-:S05]  /*cd20*/  IMAD R13, R40, c[0x0][0x228], R13 ;  /* 0x00008a00280d7a24 */ /* 0x004fca00078e020d */
[----:B------:R-:W-:-:S04]  /*cd30*/  IADD3 R12, P5, R13, UR31, RZ ;  /* 0x0000001f0d0c7c10 */ /* 0x000fc8000ffbe0ff */
[----:B------:R-:W-:Y:S02]  /*cd40*/  LEA.HI.X.SX32 R13, R13, UR15, 0x1, P5 ;  /* 0x0000000f0d0d7c11 */ /* 0x000fe4000a8f0eff */
[----:B------:R-:W-:Y:S01]  /*cd50*/  LEA R104, P5, R12, c[0x0][0x1f8], 0x1 ;  /* 0x00007e000c687a11 */ /* 0x000fe200078a08ff */
[----:B------:R-:W-:-:S03]  /*cd60*/  IMAD.MOV.U32 R40, RZ, RZ, R105 ;  /* 0x000000ffff287224 */ /* 0x000fc600078e0069 */
[----:B------:R-:W-:-:S05]  /*cd70*/  LEA.HI.X R105, R12, c[0x0][0x1fc], R13, 0x1, P5 ;  /* 0x00007f000c697a11 */ /* 0x000fca00028f0c0d */
[----:B------:R1:W-:Y:S04]  /*cd80*/  STG.E.U16 [R104.64], R35 ;  /* 0x0000002368007986 */ /* 0x0003e8000c101510 */
[----:B------:R2:W-:Y:S01]  /*cd90*/  STG.E.U16 [R104.64+0x2], R25 ;  /* 0x0000021968007986 */ /* 0x0005e2000c101510 */
[----:B-1----:R-:W-:Y:S02]  /*cda0*/  IMAD.MOV.U32 R35, RZ, RZ, R46 ;  /* 0x000000ffff237224 */ /* 0x002fe400078e002e */
[----:B------:R-:W-:Y:S02]  /*cdb0*/  IMAD.MOV.U32 R46, RZ, RZ, R214 ;  /* 0x000000ffff2e7224 */ /* 0x000fe400078e00d6 */
[----:B------:R-:W-:-:S04]  /*cdc0*/  IMAD.WIDE R214, R9, 0x2, R104 ;  /* 0x0000000209d67825 */ /* 0x000fc800078e0268 */
[C---:B------:R-:W-:Y:S02]  /*cdd0*/  IMAD.SHL.U32 R9, R8.reuse, 0x40, RZ ;  /* 0x0000004008097824 */ /* 0x040fe400078e00ff */
[----:B--2---:R-:W-:Y:S02]  /*cde0*/  IMAD.MOV.U32 R25, RZ, RZ, R27 ;  /* 0x000000ffff197224 */ /* 0x004fe400078e001b */
[----:B------:R-:W-:Y:S02]  /*cdf0*/  IMAD.MOV.U32 R27, RZ, RZ, R213 ;  /* 0x000000ffff1b7224 */ /* 0x000fe400078e00d5 */
[----:B------:R-:W-:Y:S01]  /*ce00*/  IMAD.WIDE R212, R9, 0x2, R104 ;  /* 0x0000000209d47825 */ /* 0x000fe200078e0268 */
[----:B------:R-:W-:Y:S03]  /*ce10*/  STG.E.U16 [R214.64], R159 ;  /* 0x0000009fd6007986 */ /* 0x000fe6000c101510 */
[----:B------:R-:W-:Y:S01]  /*ce20*/  IMAD R9, R8, 0x48, RZ ;  /* 0x0000004808097824 */ /* 0x000fe200078e02ff */
[----:B------:R-:W-:Y:S04]  /*ce30*/  STG.E.U16 [R214.64+0x2], R158 ;  /* 0x0000029ed6007986 */ /* 0x000fe8000c101510 */
[----:B------:R-:W-:Y:S04]  /*ce40*/  STG.E.U16 [R212.64], R77 ;  /* 0x0000004dd4007986 */ /* 0x000fe8000c101510 */
[----:B------:R1:W-:Y:S01]  /*ce50*/  STG.E.U16 [R212.64+0x2], R170 ;  /* 0x000002aad4007986 */ /* 0x0003e2000c101510 */
[----:B------:R-:W-:Y:S01]  /*ce60*/  LOP3.LUT R8, R221, UR25, R156, 0x96, !PT ;  /* 0x00000019dd087c12 */ /* 0x000fe2000f8e969c */
[----:B-1----:R-:W-:-:S05]  /*ce70*/  IMAD.WIDE R170, R9, 0x2, R104 ;  /* 0x0000000209aa7825 */ /* 0x002fca00078e0268 */
[----:B------:R1:W-:Y:S01]  /*ce80*/  STG.E.U16 [R170.64], R40 ;  /* 0x00000028aa007986 */ /* 0x0003e2000c101510 */
[----:B------:R-:W-:Y:S01]  /*ce90*/  IMAD.WIDE.U32 R16, R8, -0x326172a9, RZ ;  /* 0xcd9e8d5708107825 */ /* 0x000fe200078e00ff */
[----:B-1----:R-:W-:-:S05]  /*cea0*/  LOP3.LUT R40, R157, UR27, R134, 0x96, !PT ;  /* 0x0000001b9d287c12 */ /* 0x002fca000f8e9686 */
[----:B------:R-:W-:-:S05]  /*ceb0*/  IMAD.WIDE.U32 R40, R40, -0x326172a9, RZ ;  /* 0xcd9e8d5728287825 */ /* 0x000fca00078e00ff */
[----:B------:R-:W-:-:S05]  /*cec0*/  LOP3.LUT R9, R41, UR26, R98, 0x96, !PT ;  /* 0x0000001a29097c12 */ /* 0x000fca000f8e9662 */
[----:B------:R-:W-:-:S05]  /*ced0*/  IMAD.WIDE.U32 R12, R9, -0x2daee0ad, RZ ;  /* 0xd2511f53090c7825 */ /* 0x000fca00078e00ff */
[----:B------:R-:W-:-:S05]  /*cee0*/  LOP3.LUT R10, R13, UR23, R220, 0x96, !PT ;  /* 0x000000170d0a7c12 */ /* 0x000fca000f8e96dc */
        /* <DEDUP_REMOVED lines=9> */
[----:B------:R-:W-:-:S03]  /*cf80*/  LOP3.LUT R12, R15, UR13, R10, 0x96, !PT ;  /* 0x0000000d0f0c7c12 */ /* 0x000fc6000f8e960a */
[----:B------:R-:W-:Y:S01]  /*cf90*/  IMAD.MOV.U32 R36, RZ, RZ, R33 ;  /* 0x000000ffff247224 */ /* 0x000fe200078e0021 */
[----:B------:R-:W-:Y:S01]  /*cfa0*/  SHF.R.U32.HI R33, RZ, 0x10, R8 ;  /* 0x00000010ff217819 */ /* 0x000fe20000011608 */
[----:B------:R-:W-:Y:S01]  /*cfb0*/  IMAD.MOV.U32 R24, RZ, RZ, R26 ;  /* 0x000000ffff187224 */ /* 0x000fe200078e001a */
[----:B------:R-:W-:Y:S01]  /*cfc0*/  LOP3.LUT R10, R9, UR30, R14, 0x96, !PT ;  /* 0x0000001e090a7c12 */ /* 0x000fe2000f8e960e */
[----:B------:R-:W-:Y:S01]  /*cfd0*/  IMAD.MOV.U32 R26, RZ, RZ, R35 ;  /* 0x000000ffff1a7224 */ /* 0x000fe200078e0023 */
[C---:B------:R-:W-:Y:S02]  /*cfe0*/  LOP3.LUT R14, R8.reuse, 0xffff, RZ, 0xc0, !PT ;  /* 0x0000ffff080e7812 */ /* 0x040fe400078ec0ff */
[----:B------:R-:W-:Y:S02]  /*cff0*/  LOP3.LUT R35, R8, 0xff, RZ, 0xc0, !PT ;  /* 0x000000ff08237812 */ /* 0x000fe400078ec0ff */
[----:B------:R-:W-:Y:S02]  /*d000*/  SHF.R.U32.HI R8, RZ, 0x18, R8 ;  /* 0x00000018ff087819 */ /* 0x000fe40000011608 */
[----:B------:R-:W-:-:S04]  /*d010*/  LOP3.LUT R33, R33, 0xff, RZ, 0xc0, !PT ;  /* 0x000000ff21217812 */ /* 0x000fc800078ec0ff */
[----:B------:R-:W-:Y:S02]  /*d020*/  PRMT R33, R33, 0x5410, R8 ;  /* 0x0000541021217816 */ /* 0x000fe40000000008 */
[C---:B------:R-:W-:Y:S01]  /*d030*/  LOP3.LUT R8, R10.reuse, 0xffff, RZ, 0xc0, !PT ;  /* 0x0000ffff0a087812 */ /* 0x040fe200078ec0ff */
[----:B------:R-:W-:Y:S01]  /*d040*/  IMAD.MOV.U32 R21, RZ, RZ, R37 ;  /* 0x000000ffff157224 */ /* 0x000fe200078e0025 */
[----:B------:R-:W-:Y:S01]  /*d050*/  LOP3.LUT R37, R10, 0xff, RZ, 0xc0, !PT ;  /* 0x000000ff0a257812 */ /* 0x000fe200078ec0ff */
[----:B------:R-:W-:Y:S01]  /*d060*/  IMAD.WIDE.U32 R12, R12, -0x2daee0ad, RZ ;  /* 0xd2511f530c0c7825 */ /* 0x000fe200078e00ff */
[----:B------:R-:W-:Y:S02]  /*d070*/  SHF.R.U32.HI R8, RZ, 0x8, R8 ;  /* 0x00000008ff087819 */ /* 0x000fe40000011608 */
[----:B------:R-:W-:Y:S02]  /*d080*/  SHF.R.U32.HI R31, RZ, 0x10, R10 ;  /* 0x00000010ff1f7819 */ /* 0x000fe4000001160a */
[----:B------:R-:W-:-:S02]  /*d090*/  PRMT R37, R37, 0x5410, R8 ;  /* 0x0000541025257816 */ /* 0x000fc40000000008 */
[----:B------:R-:W-:Y:S02]  /*d0a0*/  LOP3.LUT R8, R13, UR29, R16, 0x96, !PT ;  /* 0x0000001d0d087c12 */ /* 0x000fe4000f8e9610 */
[----:B------:R-:W-:Y:S02]  /*d0b0*/  SHF.R.U32.HI R10, RZ, 0x18, R10 ;  /* 0x00000018ff0a7819 */ /* 0x000fe4000001160a */
[----:B------:R-:W-:Y:S02]  /*d0c0*/  LOP3.LUT R31, R31, 0xff, RZ, 0xc0, !PT ;  /* 0x000000ff1f1f7812 */ /* 0x000fe400078ec0ff */
[----:B------:R-:W-:Y:S02]  /*d0d0*/  SHF.R.U32.HI R17, RZ, 0x10, R8 ;  /* 0x00000010ff117819 */ /* 0x000fe40000011608 */
[----:B------:R-:W-:Y:S02]  /*d0e0*/  PRMT R31, R31, 0x5410, R10 ;  /* 0x000054101f1f7816 */ /* 0x000fe4000000000a */
[----:B------:R-:W-:-:S02]  /*d0f0*/  LOP3.LUT R10, R8, 0xffff, RZ, 0xc0, !PT ;  /* 0x0000ffff080a7812 */ /* 0x000fc400078ec0ff */
[----:B------:R-:W-:Y:S02]  /*d100*/  LOP3.LUT R29, R8, 0xff, RZ, 0xc0, !PT ;  /* 0x000000ff081d7812 */ /* 0x000fe400078ec0ff */
[----:B------:R-:W-:Y:S02]  /*d110*/  SHF.R.U32.HI R8, RZ, 0x18, R8 ;  /* 0x00000018ff087819 */ /* 0x000fe40000011608 */
[----:B------:R-:W-:Y:S01]  /*d120*/  LOP3.LUT R17, R17, 0xff, RZ, 0xc0, !PT ;  /* 0x000000ff11117812 */ /* 0x000fe200078ec0ff */
[----:B------:R-:W-:-:S03]  /*d130*/  IMAD.MOV.U32 R30, RZ, RZ, R42 ;  /* 0x000000ffff1e7224 */ /* 0x000fc600078e002a */
[----:B------:R-:W-:Y:S02]  /*d140*/  PRMT R17, R17, 0x5410, R8 ;  /* 0x0000541011117816 */ /* 0x000fe40000000008 */
[C---:B------:R-:W-:Y:S01]  /*d150*/  LOP3.LUT R8, R12.reuse, 0xffff, RZ, 0xc0, !PT ;  /* 0x0000ffff0c087812 */ /* 0x040fe200078ec0ff */
[----:B------:R-:W-:Y:S01]  /*d160*/  IMAD.MOV.U32 R42, RZ, RZ, R46 ;  /* 0x000000ffff2a7224 */ /* 0x000fe200078e002e */
[----:B------:R-:W-:Y:S02]  /*d170*/  LOP3.LUT R13, R12, 0xff, RZ, 0xc0, !PT ;  /* 0x000000ff0c0d7812 */ /* 0x000fe400078ec0ff */
[----:B------:R-:W-:Y:S02]  /*d180*/  SHF.R.U32.HI R8, RZ, 0x8, R8 ;  /* 0x00000008ff087819 */ /* 0x000fe40000011608 */
[----:B------:R-:W-:Y:S02]  /*d190*/  LOP3.LUT R46, R135, UR10, RZ, 0x3c, !PT ;  /* 0x0000000a872e7c12 */ /* 0x000fe4000f8e3cff */
[----:B------:R-:W-:Y:S01]  /*d1a0*/  SHF.R.U32.HI R9, RZ, 0x10, R12 ;  /* 0x00000010ff097819 */ /* 0x000fe2000001160c */
[----:B------:R1:W-:Y:S01]  /*d1b0*/  STG.E.U16 [R170.64+0x2], R176 ;  /* 0x000002b0aa007986 */ /* 0x0003e2000c101510 */
[----:B------:R-:W-:Y:S01]  /*d1c0*/  IMAD.MOV.U32 R28, RZ, RZ, R44 ;  /* 0x000000ffff1c7224 */ /* 0x000fe200078e002c */
[----:B------:R-:W-:Y:S01]  /*d1d0*/  PRMT R13, R13, 0x5410, R8 ;  /* 0x000054100d0d7816 */ /* 0x000fe20000000008 */
[----:B------:R-:W-:Y:S01]  /*d1e0*/  IMAD.MOV.U32 R44, RZ, RZ, R47 ;  /* 0x000000ffff2c7224 */ /* 0x000fe200078e002f */
[----:B------:R-:W-:Y:S01]  /*d1f0*/  STG.E.U16 [R104.64+0x10], R150 ;  /* 0x0000109668007986 */ /* 0x000fe2000c101510 */
[----:B------:R-:W-:Y:S01]  /*d200*/  SHF.R.U32.HI R8, RZ, 0x18, R12 ;  /* 0x00000018ff087819 */ /* 0x000fe2000001160c */
[----:B------:R-:W-:Y:S01]  /*d210*/  IMAD.WIDE.U32 R46, R46, -0x326172a9, RZ ;  /* 0xcd9e8d572e2e7825 */ /* 0x000fe200078e00ff */
[----:B------:R-:W-:Y:S01]  /*d220*/  LOP3.LUT R9, R9, 0xff, RZ, 0xc0, !PT ;  /* 0x000000ff09097812 */ /* 0x000fe200078ec0ff */
[----:B------:R-:W-:Y:S04]  /*d230*/  STG.E.U16 [R104.64+0x12], R153 ;  /* 0x0000129968007986 */ /* 0x000fe8000c101510 */
[----:B------:R-:W-:Y:S01]  /*d240*/  STG.E.U16 [R214.64+0x10], R155 ;  /* 0x0000109bd6007986 */ /* 0x000fe2000c101510 */
[----:B------:R-:W-:-:S03]  /*d250*/  PRMT R9, R9, 0x5410, R8 ;  /* 0x0000541009097816 */ /* 0x000fc60000000008 */
[----:B------:R-:W-:Y:S01]  /*d260*/  STG.E.U16 [R214.64+0x12], R152 ;  /* 0x00001298d6007986 */ /* 0x000fe2000c101510 */
[----:B------:R-:W-:-:S03]  /*d270*/  LOP3.LUT R8, R47, UR28, R154, 0x96, !PT ;  /* 0x0000001c2f087c12 */ /* 0x000fc6000f8e969a */
        /* <DEDUP_REMOVED lines=8> */
[----:B------:R2:W-:Y:S01]  /*d300*/  STG.E.U16 [R212.64+0x20], R21 ;  /* 0x00002015d4007986 */ /* 0x0005e2000c101510 */
[----:B------:R-:W-:-:S02]  /*d310*/  SHF.R.U32.HI R10, RZ, 0x8, R10 ;  /* 0x00000008ff0a7819 */ /* 0x000fc4000001160a */
[----:B------:R-:W-:Y:S01]  /*d320*/  SHF.R.U32.HI R14, RZ, 0x8, R14 ;  /* 0x00000008ff0e7819 */ /* 0x000fe2000001160e */
[----:B------:R-:W-:Y:S01]  /*d330*/  IMAD.MOV.U32 R159, RZ, RZ, R18 ;  /* 0x000000ffff9f7224 */ /* 0x000fe200078e0012 */
[----:B------:R-:W-:Y:S01]  /*d340*/  PRMT R29, R29, 0x5410, R10 ;  /* 0x000054101d1d7816 */ /* 0x000fe2000000000a */
[----:B------:R-:W-:Y:S01]  /*d350*/  IMAD.MOV.U32 R158, RZ, RZ, R39 ;  /* 0x000000ffff9e7224 */ /* 0x000fe200078e0027 */
[----:B------:R-:W-:Y:S01]  /*d360*/  PRMT R35, R35, 0x5410, R14 ;  /* 0x0000541023237816 */ /* 0x000fe2000000000e */
[----:B------:R-:W-:Y:S01]  /*d370*/  IMAD.MOV.U32 R32, RZ, RZ, R27 ;  /* 0x000000ffff207224 */ /* 0x000fe200078e001b */
[----:B------:R-:W-:Y:S01]  /*d380*/  LOP3.LUT R10, R41, UR26, R46, 0x96, !PT ;  /* 0x0000001a290a7c12 */ /* 0x000fe2000f8e962e */
[----:B------:R-:W-:Y:S01]  /*d390*/  IMAD.MOV.U32 R34, RZ, RZ, R23 ;  /* 0x000000ffff227224 */ /* 0x000fe200078e0017 */
[----:B-1----:R1:W5:Y:S01]  /*d3a0*/  LDL.LU R176, [R1+0x228] ;  /* 0x0002280001b07983 */ /* 0x0023620000300800 */
[----:B--2---:R-:W-:-:S04]  /*d3b0*/  IMAD.WIDE.U32 R20, R8, -0x2daee0ad, RZ ;  /* 0xd2511f5308147825 */ /* 0x004fc800078e00ff */
[----:B------:R-:W-:Y:S01]  /*d3c0*/  IMAD.MOV.U32 R74, RZ, RZ, R159 ;  /* 0x000000ffff4a7224 */ /* 0x000fe200078e009f */
[----:B------:R-:W-:Y:S01]  /*d3d0*/  LOP3.LUT R8, R21, UR25, R156, 0x96, !PT ;  /* 0x0000001915087c12 */ /* 0x000fe2000f8e969c */
[----:B------:R-:W-:-:S04]  /*d3e0*/  IMAD.WIDE.U32 R18, R10, -0x2daee0ad, RZ ;  /* 0xd2511f530a127825 */ /* 0x000fc800078e00ff */
[----:B------:R-:W-:Y:S02]  /*d3f0*/  IMAD R132, R217, 0x10000, R217 ;  /* 0x00010000d9847824 */ /* 0x000fe400078e02d9 */
[----:B------:R-:W-:Y:S01]  /*d400*/  IMAD.MOV.U32 R150, RZ, RZ, R28 ;  /* 0x000000ffff967224 */ /* 0x000fe200078e001c */
[----:B------:R2:W-:Y:S01]  /*d410*/  STG.E.U16 [R212.64+0x22], R158 ;  /* 0x0000229ed4007986 */ /* 0x0005e2000c101510 */
[----:B------:R-:W-:Y:S01]  /*d420*/  IMAD.WIDE.U32 R14, R8, -0x326172a9, RZ ;  /* 0xcd9e8d57080e7825 */ /* 0x000fe200078e00ff */
[----:B------:R-:W-:Y:S02]  /*d430*/  LOP3.LUT R10, R19, UR23, R20, 0x96, !PT ;  /* 0x00000017130a7c12 */ /* 0x000fe4000f8e9614 */
[----:B------:R1:W5:Y:S02]  /*d440*/  LDL.LU.64 R220, [R1+0x220] ;  /* 0x0002200001dc7983 */ /* 0x0003640000300a00 */
        /* <DEDUP_REMOVED lines=11> */
[----:B------:R-:W-:Y:S02]  /*d500*/  LOP3.LUT R39, R18, 0xff, RZ, 0xc0, !PT ;  /* 0x000000ff12277812 */ /* 0x000fe400078ec0ff */
[----:B------:R-:W-:Y:S02]  /*d510*/  SHF.R.U32.HI R12, RZ, 0x8, R12 ;  /* 0x00000008ff0c7819 */ /* 0x000fe4000001160c */
[----:B------:R-:W-:Y:S02]  /*d520*/  SHF.R.U32.HI R27, RZ, 0x10, R18 ;  /* 0x00000010ff1b7819 */ /* 0x000fe40000011612 */
[----:B------:R-:W-:Y:S02]  /*d530*/  PRMT R39, R39, 0x5410, R12 ;  /* 0x0000541027277816 */ /* 0x000fe4000000000c */
[----:B------:R-:W-:-:S02]  /*d540*/  LOP3.LUT R10, R19, UR30, R20, 0x96, !PT ;  /* 0x0000001e130a7c12 */ /* 0x000fc4000f8e9614 */
[----:B------:R-:W-:Y:S01]  /*d550*/  SHF.R.U32.HI R12, RZ, 0x18, R18 ;  /* 0x00000018ff0c7819 */ /* 0x000fe20000011612 */
[----:B------:R-:W-:Y:S01]  /*d560*/  IMAD.WIDE.U32 R18, R8, -0x2daee0ad, RZ ;  /* 0xd2511f5308127825 */ /* 0x000fe200078e00ff */
[----:B------:R-:W-:-:S04]  /*d570*/  LOP3.LUT R27, R27, 0xff, RZ, 0xc0, !PT ;  /* 0x000000ff1b1b7812 */ /* 0x000fc800078ec0ff */
[----:B------:R-:W-:Y:S02]  /*d580*/  PRMT R27, R27, 0x5410, R12 ;  /* 0x000054101b1b7816 */ /* 0x000fe4000000000c */
[C---:B------:R-:W-:Y:S02]  /*d590*/  LOP3.LUT R12, R18.reuse, 0xffff, RZ, 0xc0, !PT ;  /* 0x0000ffff120c7812 */ /* 0x040fe400078ec0ff */
[----:B------:R-:W-:Y:S02]  /*d5a0*/  LOP3.LUT R11, R18, 0xff, RZ, 0xc0, !PT ;  /* 0x000000ff120b7812 */ /* 0x000fe400078ec0ff */
[----:B------:R-:W-:Y:S02]  /*d5b0*/  SHF.R.U32.HI R12, RZ, 0x8, R12 ;  /* 0x00000008ff0c7819 */ /* 0x000fe4000001160c */
[----:B------:R-:W-:Y:S02]  /*d5c0*/  SHF.R.U32.HI R23, RZ, 0x10, R18 ;  /* 0x00000010ff177819 */ /* 0x000fe40000011612 */
[----:B------:R-:W-:-:S02]  /*d5d0*/  PRMT R11, R11, 0x5410, R12 ;  /* 0x000054100b0b7816 */ /* 0x000fc4000000000c */
[----:B------:R-:W-:Y:S02]  /*d5e0*/  SHF.R.U32.HI R12, RZ, 0x18, R18 ;  /* 0x00000018ff0c7819 */ /* 0x000fe40000011612 */
[----:B------:R-:W-:-:S04]  /*d5f0*/  LOP3.LUT R23, R23, 0xff, RZ, 0xc0, !PT ;  /* 0x000000ff17177812 */ /* 0x000fc800078ec0ff */
[----:B------:R-:W-:Y:S02]  /*d600*/  PRMT R23, R23, 0x5410, R12 ;  /* 0x0000541017177816 */ /* 0x000fe4000000000c */
[C---:B------:R-:W-:Y:S01]  /*d610*/  LOP3.LUT R12, R10.reuse, 0xffff, RZ, 0xc0, !PT ;  /* 0x0000ffff0a0c7812 */ /* 0x040fe200078ec0ff */
[----:B------:R-:W-:Y:S01]  /*d620*/  IMAD.MOV.U32 R159, RZ, RZ, R25 ;  /* 0x000000ffff9f7224 */ /* 0x000fe200078e0019 */
[----:B------:R-:W-:Y:S02]  /*d630*/  LOP3.LUT R25, R10, 0xff, RZ, 0xc0, !PT ;  /* 0x000000ff0a197812 */ /* 0x000fe400078ec0ff */
[----:B------:R-:W-:Y:S02]  /*d640*/  SHF.R.U32.HI R12, RZ, 0x8, R12 ;  /* 0x00000008ff0c7819 */ /* 0x000fe4000001160c */
[----:B------:R-:W-:Y:S02]  /*d650*/  LOP3.LUT R8, R19, UR29, R14, 0x96, !PT ;  /* 0x0000001d13087c12 */ /* 0x000fe4000f8e960e */
[----:B------:R-:W-:-:S02]  /*d660*/  PRMT R25, R25, 0x5410, R12 ;  /* 0x0000541019197816 */ /* 0x000fc4000000000c */
[--C-:B------:R-:W-:Y:S02]  /*d670*/  SHF.R.U32.HI R12, RZ, 0x10, R10.reuse ;  /* 0x00000010ff0c7819 */ /* 0x100fe4000001160a */
[----:B------:R-:W-:Y:S02]  /*d680*/  SHF.R.U32.HI R21, RZ, 0x18, R10 ;  /* 0x00000018ff157819 */ /* 0x000fe4000001160a */
[C---:B------:R-:W-:Y:S02]  /*d690*/  LOP3.LUT R10, R8.reuse, 0xffff, RZ, 0xc0, !PT ;  /* 0x0000ffff080a7812 */ /* 0x040fe400078ec0ff */
[----:B------:R-:W-:Y:S02]  /*d6a0*/  LOP3.LUT R19, R8, 0xff, RZ, 0xc0, !PT ;  /* 0x000000ff08137812 */ /* 0x000fe400078ec0ff */
[----:B------:R-:W-:-:S04]  /*d6b0*/  SHF.R.U32.HI R10, RZ, 0x8, R10 ;  /* 0x00000008ff0a7819 */ /* 0x000fc8000001160a */
[----:B------:R-:W-:Y:S02]  /*d6c0*/  PRMT R19, R19, 0x5410, R10 ;  /* 0x0000541013137816 */ /* 0x000fe4000000000a */
[--C-:B------:R-:W-:Y:S01]  /*d6d0*/  SHF.R.U32.HI R10, RZ, 0x10, R8.reuse ;  /* 0x00000010ff0a7819 */ /* 0x100fe20000011608 */
[--C-:B------:R-:W-:Y:S01]  /*d6e0*/  HSET2.LE.AND R29, R29, R132.reuse, PT ;  /* 0x000000841d1d7233 */ /* 0x100fe20003803000 */
[----:B------:R-:W-:Y:S02]  /*d6f0*/  SHF.R.U32.HI R15, RZ, 0x18, R8 ;  /* 0x00000018ff0f7819 */ /* 0x000fe40000011608 */
[----:B------:R-:W-:Y:S01]  /*d700*/  LOP3.LUT R10, R10, 0xff, RZ, 0xc0, !PT ;  /* 0x000000ff0a0a7812 */ /* 0x000fe200078ec0ff */
[--C-:B------:R-:W-:Y:S01]  /*d710*/  HSET2.LE.AND R35, R35, R132.reuse, PT ;  /* 0x0000008423237233 */ /* 0x100fe20003803000 */
[----:B------:R-:W-:Y:S01]  /*d720*/  LOP3.LUT R28, R29, R140, RZ, 0xc0, !PT ;  /* 0x0000008c1d1c7212 */ /* 0x000fe200078ec0ff */
[--C-:B------:R-:W-:Y:S01]  /*d730*/  HSET2.LE.AND R8, R33, R132.reuse, PT ;  /* 0x0000008421087233 */ /* 0x100fe20003803000 */
[----:B------:R-:W-:Y:S01]  /*d740*/  PRMT R15, R10, 0x5410, R15 ;  /* 0x000054100a0f7816 */ /* 0x000fe2000000000f */
[----:B------:R-:W-:Y:S01]  /*d750*/  HSET2.LE.AND R10, R31, R132, PT ;  /* 0x000000841f0a7233 */ /* 0x000fe20003803000 */
[----:B------:R-:W-:Y:S01]  /*d760*/  LOP3.LUT R140, R135, UR7, RZ, 0x3c, !PT ;  /* 0x00000007878c7c12 */ /* 0x000fe2000f8e3cff */
[----:B--2---:R-:W-:Y:S01]  /*d770*/  IMAD.MOV.U32 R158, RZ, RZ, R34 ;  /* 0x000000ffff9e7224 */ /* 0x004fe200078e0022 */
[----:B------:R-:W-:-:S02]  /*d780*/  LOP3.LUT R34, R35, R144, RZ, 0xc0, !PT ;  /* 0x0000009023227212 */ /* 0x000fc400078ec0ff */
[----:B------:R-:W-:Y:S01]  /*d790*/  LOP3.LUT R35, R8, R143, RZ, 0xc0, !PT ;  /* 0x0000008f08237212 */ /* 0x000fe200078ec0ff */
[--C-:B------:R-:W-:Y:S01]  /*d7a0*/  HSET2.LE.AND R8, R17, R132.reuse, PT ;  /* 0x0000008411087233 */ /* 0x100fe20003803000 */
[----:B------:R-:W-:Y:S01]  /*d7b0*/  LOP3.LUT R33, R10, R141, RZ, 0xc0, !PT ;  /* 0x0000008d0a217212 */ /* 0x000fe200078ec0ff */
[----:B------:R-:W-:Y:S01]  /*d7c0*/  IMAD.WIDE.U32 R140, R140, -0x326172a9, RZ ;  /* 0xcd9e8d578c8c7825 */ /* 0x000fe200078e00ff */
[----:B------:R-:W-:Y:S02]  /*d7d0*/  HSET2.LE.AND R37, R37, R132, PT ;  /* 0x0000008425257233 */ /* 0x000fe40003803000 */
[----:B------:R-:W-:Y:S02]  /*d7e0*/  LOP3.LUT R29, R8, R139, RZ, 0xc0, !PT ;  /* 0x0000008b081d7212 */ /* 0x000fe400078ec0ff */
[----:B------:R-:W-:Y:S01]  /*d7f0*/  LOP3.LUT R8, R141, UR28, R154, 0x96, !PT ;  /* 0x0000001c8d087c12 */ /* 0x000fe2000f8e969a */
[----:B------:R-:W-:Y:S01]  /*d800*/  IMAD.MOV.U32 R152, RZ, RZ, R32 ;  /* 0x000000ffff987224 */ /* 0x000fe200078e0020 */
[----:B------:R-:W-:Y:S01]  /*d810*/  LOP3.LUT R32, R37, R142, RZ, 0xc0, !PT ;  /* 0x0000008e25207212 */ /* 0x000fe200078ec0ff */
[----:B------:R-:W-:-:S02]  /*d820*/  IMAD.MOV.U32 R147, RZ, RZ, R36 ;  /* 0x000000ffff937224 */ /* 0x000fc400078e0024 */
[----:B------:R-:W-:Y:S01]  /*d830*/  IMAD.WIDE.U32 R36, R8, -0x2daee0ad, RZ ;  /* 0xd2511f5308247825 */ /* 0x000fe200078e00ff */
[----:B------:R-:W-:-:S04]  /*d840*/  LOP3.LUT R10, R41, UR26, R140, 0x96, !PT ;  /* 0x0000001a290a7c12 */ /* 0x000fc8000f8e968c */
[----:B------:R-:W-:Y:S01]  /*d850*/  LOP3.LUT R8, R37, UR25, R156, 0x96, !PT ;  /* 0x0000001925087c12 */ /* 0x000fe2000f8e969c */
[----:B------:R-:W-:-:S04]  /*d860*/  IMAD.MOV.U32 R153, RZ, RZ, R30 ;  /* 0x000000ffff997224 */ /* 0x000fc800078e001e */
        /* <DEDUP_REMOVED lines=11> */
[----:B------:R-:W-:-:S04]  /*d920*/  LOP3.LUT R12, R12, 0xff, RZ, 0xc0, !PT ;  /* 0x000000ff0c0c7812 */ /* 0x000fc800078ec0ff */
[----:B------:R-:W-:Y:S01]  /*d930*/  LOP3.LUT R8, R37, UR13, R30, 0x96, !PT ;  /* 0x0000000d25087c12 */ /* 0x000fe2000f8e961e */
[----:B------:R-:W-:Y:S01]  /*d940*/  IMAD.WIDE.U32 R30, R10, -0x326172a9, RZ ;  /* 0xcd9e8d570a1e7825 */ /* 0x000fe200078e00ff */
[----:B------:R-:W-:-:S04]  /*d950*/  PRMT R21, R12, 0x5410, R21 ;  /* 0x000054100c157816 */ /* 0x000fc80000000015 */
[C---:B------:R-:W-:Y:S01]  /*d960*/  LOP3.LUT R12, R30.reuse, 0xffff, RZ, 0xc0, !PT ;  /* 0x0000ffff1e0c7812 */ /* 0x040fe200078ec0ff */
[----:B------:R-:W-:Y:S01]  /*d970*/  IMAD.MOV.U32 R142, RZ, RZ, R54 ;  /* 0x000000ffff8e7224 */ /* 0x000fe200078e0036 */
[----:B------:R-:W-:Y:S01]  /*d980*/  LOP3.LUT R69, R30, 0xff, RZ, 0xc0, !PT ;  /* 0x000000ff1e457812 */ /* 0x000fe200078ec0ff */
[----:B------:R-:W-:Y:S01]  /*d990*/  IMAD.MOV.U32 R54, RZ, RZ, R55 ;  /* 0x000000ffff367224 */ /* 0x000fe200078e0037 */
        /* <DEDUP_REMOVED lines=8> */
[C---:B------:R-:W-:Y:S01]  /*da20*/  LOP3.LUT R12, R30.reuse, 0xffff, RZ, 0xc0, !PT ;  /* 0x0000ffff1e0c7812 */ /* 0x040fe200078ec0ff */
[----:B------:R-:W-:Y:S01]  /*da30*/  IMAD.MOV.U32 R143, RZ, RZ, R49 ;  /* 0x000000ffff8f7224 */ /* 0x000fe200078e0031 */
        /* <DEDUP_REMOVED lines=10> */
[----:B------:R-:W-:Y:S01]  /*dae0*/  SHF.R.U32.HI R12, RZ, 0x8, R12 ;  /* 0x00000008ff0c7819 */ /* 0x000fe2000001160c */
[----:B------:R-:W-:Y:S01]  /*daf0*/  STG.E.U16 [R170.64+0x20], R73 ;  /* 0x00002049aa007986 */ /* 0x000fe2000c101510 */
[----:B------:R-:W-:Y:S02]  /*db00*/  LOP3.LUT R8, R31, UR29, R16, 0x96, !PT ;  /* 0x0000001d1f087c12 */ /* 0x000fe4000f8e9610 */
[----:B------:R-:W-:Y:S01]  /*db10*/  PRMT R53, R53, 0x5410, R12 ;  /* 0x0000541035357816 */ /* 0x000fe2000000000c */
[----:B------:R-:W-:Y:S01]  /*db20*/  STG.E.U16 [R170.64+0x22], R68 ;  /* 0x00002244aa007986 */ /* 0x000fe2000c101510 */
[--C-:B------:R-:W-:Y:S01]  /*db30*/  SHF.R.U32.HI R12, RZ, 0x10, R10.reuse ;  /* 0x00000010ff0c7819 */ /* 0x100fe2000001160a */
[--C-:B------:R-:W-:Y:S01]  /*db40*/  HSET2.LE.AND R13, R13, R132.reuse, PT ;  /* 0x000000840d0d7233 */ /* 0x100fe20003803000 */
[----:B------:R-:W-:Y:S01]  /*db50*/  SHF.R.U32.HI R17, RZ, 0x18, R10 ;  /* 0x00000018ff117819 */ /* 0x000fe2000001160a */
[----:B------:R2:W-:Y:S01]  /*db60*/  STG.E.U16 [R104.64+0x30], R145 ;  /* 0x0000309168007986 */ /* 0x0005e2000c101510 */
[----:B------:R-:W-:-:S02]  /*db70*/  HSET2.LE.AND R10, R9, R132, PT ;  /* 0x00000084090a7233 */ /* 0x000fc40003803000 */
[----:B------:R-:W-:Y:S01]  /*db80*/  HSET2.LE.AND R39, R39, R132, PT ;  /* 0x0000008427277233 */ /* 0x000fe20003803000 */
[----:B------:R-:W-:Y:S01]  /*db90*/  SHF.R.U32.HI R9, RZ, 0x10, R8 ;  /* 0x00000010ff097819 */ /* 0x000fe20000011608 */
[----:B------:R-:W-:Y:S01]  /*dba0*/  IMAD.MOV.U32 R146, RZ, RZ, R26 ;  /* 0x000000ffff927224 */ /* 0x000fe200078e001a */
[----:B------:R-:W-:Y:S02]  /*dbb0*/  LOP3.LUT R30, R13, R138, RZ, 0xc0, !PT ;  /* 0x0000008a0d1e7212 */ /* 0x000fe400078ec0ff */
[----:B------:R-:W-:Y:S02]  /*dbc0*/  LOP3.LUT R31, R10, R137, RZ, 0xc0, !PT ;  /* 0x000000890a1f7212 */ /* 0x000fe400078ec0ff */
[C---:B------:R-:W-:Y:S02]  /*dbd0*/  LOP3.LUT R10, R8.reuse, 0xffff, RZ, 0xc0, !PT ;  /* 0x0000ffff080a7812 */ /* 0x040fe400078ec0ff */
[----:B------:R-:W-:Y:S02]  /*dbe0*/  LOP3.LUT R13, R8, 0xff, RZ, 0xc0, !PT ;  /* 0x000000ff080d7812 */ /* 0x000fe400078ec0ff */
[----:B------:R-:W-:-:S02]  /*dbf0*/  LOP3.LUT R26, R39, R136, RZ, 0xc0, !PT ;  /* 0x00000088271a7212 */ /* 0x000fc400078ec0ff */
[----:B------:R-:W-:Y:S02]  /*dc00*/  SHF.R.U32.HI R8, RZ, 0x18, R8 ;  /* 0x00000018ff087819 */ /* 0x000fe40000011608 */
[----:B------:R-:W-:Y:S01]  /*dc10*/  LOP3.LUT R9, R9, 0xff, RZ, 0xc0, !PT ;  /* 0x000000ff09097812 */ /* 0x000fe200078ec0ff */
[----:B--2---:R-:W-:Y:S01]  /*dc20*/  IMAD.MOV.U32 R145, RZ, RZ, R38 ;  /* 0x000000ffff917224 */ /* 0x004fe200078e0026 */
[----:B------:R-:W-:-:S05]  /*dc30*/  LOP3.LUT R38, R135, UR6, RZ, 0x3c, !PT ;  /* 0x0000000687267c12 */ /* 0x000fca000f8e3cff */
[----:B------:R-:W-:Y:S01]  /*dc40*/  IMAD.WIDE.U32 R38, R38, -0x326172a9, RZ ;  /* 0xcd9e8d5726267825 */ /* 0x000fe200078e00ff */
[----:B------:R-:W-:Y:S01]  /*dc50*/  PRMT R9, R9, 0x5410, R8 ;  /* 0x0000541009097816 */ /* 0x000fe20000000008 */
[----:B------:R-:W-:-:S03]  /*dc60*/  HSET2.LE.AND R8, R27, R132, PT ;  /* 0x000000841b087233 */ /* 0x000fc60003803000 */
[----:B------:R-:W-:Y:S02]  /*dc70*/  LOP3.LUT R154, R39, UR28, R154, 0x96, !PT ;  /* 0x0000001c279a7c12 */ /* 0x000fe4000f8e969a */
[----:B------:R-:W-:Y:S02]  /*dc80*/  LOP3.LUT R27, R8, R133, RZ, 0xc0, !PT ;  /* 0x00000085081b7212 */ /* 0x000fe400078ec0ff */
[----:B------:R-:W-:Y:S01]  /*dc90*/  LOP3.LUT R8, R41, UR26, R38, 0x96, !PT ;  /* 0x0000001a29087c12 */ /* 0x000fe2000f8e9626 */
[----:B------:R-:W-:Y:S01]  /*dca0*/  IMAD.WIDE.U32 R154, R154, -0x2daee0ad, RZ ;  /* 0xd2511f539a9a7825 */ /* 0x000fe200078e00ff */
[----:B------:R-:W-:-:S03]  /*dcb0*/  SHF.R.U32.HI R10, RZ, 0x8, R10 ;  /* 0x00000008ff0a7819 */ /* 0x000fc6000001160a */
[----:B------:R-:W-:Y:S01]  /*dcc0*/  IMAD.WIDE.U32 R136, R8, -0x2daee0ad, RZ ;  /* 0xd2511f5308887825 */ /* 0x000fe200078e00ff */
[----:B------:R-:W-:Y:S02]  /*dcd0*/  LOP3.LUT R156, R155, UR25, R156, 0x96, !PT ;  /* 0x000000199b9c7c12 */ /* 0x000fe4000f8e969c */
[----:B------:R-:W-:Y:S02]  /*dce0*/  PRMT R13, R13, 0x5410, R10 ;  /* 0x000054100d0d7816 */ /* 0x000fe4000000000a */
[----:B------:R-:W-:Y:S01]  /*dcf0*/  LOP3.LUT R10, R137, UR23, R154, 0x96, !PT ;  /* 0x00000017890a7c12 */ /* 0x000fe2000f8e969a */
[----:B------:R-:W-:-:S04]  /*dd00*/  IMAD.WIDE.U32 R156, R156, -0x326172a9, RZ ;  /* 0xcd9e8d579c9c7825 */ /* 0x000fc800078e00ff */
[----:B------:R-:W-:Y:S01]  /*dd10*/  IMAD.WIDE.U32 R138, R10, -0x326172a9, RZ ;  /* 0xcd9e8d570a8a7825 */ /* 0x000fe200078e00ff */
[----:B------:R-:W-:-:S05]  /*dd20*/  LOP3.LUT R40, R157, UR24, R40, 0x96, !PT ;  /* 0x000000189d287c12 */ /* 0x000fca000f8e9628 */
[----:B------:R-:W-:Y:S01]  /*dd30*/  IMAD.WIDE.U32 R72, R40, -0x2daee0ad, RZ ;  /* 0xd2511f5328487825 */ /* 0x000fe200078e00ff */
[----:B------:R-:W-:-:S05]  /*dd40*/  LOP3.LUT R40, R139, UR21, R156, 0x96, !PT ;  /* 0x000000158b287c12 */ /* 0x000fca000f8e969c */
[----:B------:R-:W-:Y:S01]  /*dd50*/  IMAD.WIDE.U32 R40, R40, -0x2daee0ad, RZ ;  /* 0xd2511f5328287825 */ /* 0x000fe200078e00ff */
[----:B------:R-:W-:-:S04]  /*dd60*/  LOP3.LUT R8, R73, UR14, R136, 0x96, !PT ;  /* 0x0000000e49087c12 */ /* 0x000fc8000f8e9688 */
[----:B------:R-:W-:Y:S01]  /*dd70*/  LOP3.LUT R72, R41, UR5, R72, 0x96, !PT ;  /* 0x0000000529487c12 */ /* 0x000fe2000f8e9648 */
[----:B------:R-:W-:-:S04]  /*dd80*/  IMAD.WIDE.U32 R136, R8, -0x326172a9, RZ ;  /* 0xcd9e8d5708887825 */ /* 0x000fc800078e00ff */
[----:B------:R-:W-:Y:S01]  /*dd90*/  IMAD.WIDE.U32 R72, R72, -0x326172a9, RZ ;  /* 0xcd9e8d5748487825 */ /* 0x000fe200078e00ff */
[----:B------:R-:W-:-:S04]  /*dda0*/  LOP3.LUT R12, R12, 0xff, RZ, 0xc0, !PT ;  /* 0x000000ff0c0c7812 */ /* 0x000fc800078ec0ff */
[----:B------:R-:W-:Y:S01]  /*ddb0*/  LOP3.LUT R10, R73, UR30, R136, 0x96, !PT ;  /* 0x0000001e490a7c12 */ /* 0x000fe2000f8e9688 */
[----:B------:R-:W-:Y:S01]  /*ddc0*/  IMAD.MOV.U32 R155, RZ, RZ, R22 ;  /* 0x000000ffff9b7224 */ /* 0x000fe200078e0016 */
[----:B------:R-:W-:Y:S02]  /*ddd0*/  HSET2.LE.AND R22, R11, R132, PT ;  /* 0x000000840b167233 */ /* 0x000fe40003803000 */
[----:B------:R-:W-:Y:S02]  /*dde0*/  SHF.R.U32.HI R11, RZ, 0x10, R10 ;  /* 0x00000010ff0b7819 */ /* 0x000fe4000001160a */
[----:B------:R-:W-:Y:S02]  /*ddf0*/  PRMT R17, R12, 0x5410, R17 ;  /* 0x000054100c117816 */ /* 0x000fe40000000011 */
[----:B------:R-:W-:Y:S02]  /*de00*/  LOP3.LUT R8, R137, UR13, R138, 0x96, !PT ;  /* 0x0000000d89087c12 */ /* 0x000fe4000f8e968a */
[----:B------:R-:W-:-:S02]  /*de10*/  LOP3.LUT R12, R10, 0xffff, RZ, 0xc0, !PT ;  /* 0x0000ffff0a0c7812 */ /* 0x000fc400078ec0ff */
[----:B------:R-:W-:Y:S02]  /*de20*/  LOP3.LUT R137, R10, 0xff, RZ, 0xc0, !PT ;  /* 0x000000ff0a897812 */ /* 0x000fe400078ec0ff */
[----:B------:R-:W-:Y:S02]  /*de30*/  SHF.R.U32.HI R135, RZ, 0x18, R10 ;  /* 0x00000018ff877819 */ /* 0x000fe4000001160a */
[----:B------:R-:W-:-:S04]  /*de40*/  LOP3.LUT R10, R11, 0xff, RZ, 0xc0, !PT ;  /* 0x000000ff0b0a7812 */ /* 0x000fc800078ec0ff */
[----:B------:R-:W-:Y:S02]  /*de50*/  PRMT R135, R10, 0x5410, R135 ;  /* 0x000054100a877816 */ /* 0x000fe40000000087 */
[C---:B------:R-:W-:Y:S02]  /*de60*/  LOP3.LUT R10, R72.reuse, 0xffff, RZ, 0xc0, !PT ;  /* 0x0000ffff480a7812 */ /* 0x040fe400078ec0ff */
[----:B------:R-:W-:Y:S02]  /*de70*/  LOP3.LUT R41, R72, 0xff, RZ, 0xc0, !PT ;  /* 0x000000ff48297812 */ /* 0x000fe400078ec0ff */
[----:B------:R-:W-:Y:S02]  /*de80*/  SHF.R.U32.HI R10, RZ, 0x8, R10 ;  /* 0x00000008ff0a7819 */ /* 0x000fe4000001160a */
[----:B------:R-:W-:Y:S02]  /*de90*/  SHF.R.U32.HI R11, RZ, 0x10, R72 ;  /* 0x00000010ff0b7819 */ /* 0x000fe40000011648 */
[----:B------:R-:W-:-:S02]  /*dea0*/  PRMT R41, R41, 0x5410, R10 ;  /* 0x0000541029297816 */ /* 0x000fc4000000000a */
[----:B------:R-:W-:Y:S01]  /*deb0*/  SHF.R.U32.HI R10, RZ, 0x18, R72 ;  /* 0x00000018ff0a7819 */ /* 0x000fe20000011648 */
[----:B------:R-:W-:Y:S01]  /*dec0*/  IMAD.WIDE.U32 R72, R8, -0x2daee0ad, RZ ;  /* 0xd2511f5308487825 */ /* 0x000fe200078e00ff */
[----:B------:R-:W-:-:S04]  /*ded0*/  LOP3.LUT R11, R11, 0xff, RZ, 0xc0, !PT ;  /* 0x000000ff0b0b7812 */ /* 0x000fc800078ec0ff */
[----:B------:R-:W-:Y:S02]  /*dee0*/  LOP3.LUT R8, R73, UR29, R40, 0x96, !PT ;  /* 0x0000001d49087c12 */ /* 0x000fe4000f8e9628 */
[----:B------:R-:W-:Y:S02]  /*def0*/  PRMT R11, R11, 0x5410, R10 ;  /* 0x000054100b0b7816 */ /* 0x000fe4000000000a */
[C---:B------:R-:W-:Y:S01]  /*df00*/  LOP3.LUT R10, R8.reuse, 0xffff, RZ, 0xc0, !PT ;  /* 0x0000ffff080a7812 */ /* 0x040fe200078ec0ff */
[----:B------:R-:W-:Y:S01]  /*df10*/  IMAD.MOV.U32 R217, RZ, RZ, R48 ;  /* 0x000000ffffd97224 */ /* 0x000fe200078e0030 */
[--C-:B------:R-:W-:Y:S01]  /*df20*/  HSET2.LE.AND R14, R49, R132.reuse, PT ;  /* 0x00000084310e7233 */ /* 0x100fe20003803000 */
[----:B------:R-:W-:Y:S01]  /*df30*/  IMAD.WIDE.U32 R48, R101, -0x326172a9, RZ ;  /* 0xcd9e8d5765307825 */ /* 0x000fe200078e00ff */
[----:B------:R-:W-:Y:S01]  /*df40*/  SHF.R.U32.HI R10, RZ, 0x8, R10 ;  /* 0x00000008ff0a7819 */ /* 0x000fe2000001160a */
[--C-:B------:R-:W-:Y:S01]  /*df50*/  HSET2.LE.AND R21, R21, R132.reuse, PT ;  /* 0x0000008415157233 */ /* 0x100fe20003803000 */
[----:B------:R-:W-:Y:S01]  /*df60*/  LOP3.LUT R133, R8, 0xff, RZ, 0xc0, !PT ;  /* 0x000000ff08857812 */ /* 0x000fe200078ec0ff */
[--C-:B------:R-:W-:Y:S01]  /*df70*/  HSET2.LE.AND R15, R15, R132.reuse, PT ;  /* 0x000000840f0f7233 */ /* 0x100fe20003803000 */
[----:B------:R-:W-:Y:S01]  /*df80*/  IMAD.MOV.U32 R151, RZ, RZ, R24 ;  /* 0x000000ffff977224 */ /* 0x000fe200078e0018 */
[----:B------:R-:W-:Y:S01]  /*df90*/  LOP3.LUT R36, R49, R100, RZ, 0x3c, !PT ;  /* 0x0000006431247212 */ /* 0x000fe200078e3cff */
[----:B------:R-:W-:Y:S01]  /*dfa0*/  HSET2.LE.AND R24, R25, R132, PT ;  /* 0x0000008419187233 */ /* 0x000fe20003803000 */
[----:B------:R-:W-:-:S02]  /*dfb0*/  PRMT R133, R133, 0x5410, R10 ;  /* 0x0000541085857816 */ /* 0x000fc4000000000a */
[--C-:B------:R-:W-:Y:S02]  /*dfc0*/  SHF.R.U32.HI R10, RZ, 0x10, R8.reuse ;  /* 0x00000010ff0a7819 */ /* 0x100fe40000011608 */
[----:B------:R-:W-:Y:S01]  /*dfd0*/  SHF.R.U32.HI R77, RZ, 0x18, R8 ;  /* 0x00000018ff4d7819 */ /* 0x000fe20000011608 */
[--C-:B------:R-:W-:Y:S01]  /*dfe0*/  HSET2.LE.AND R20, R19, R132.reuse, PT ;  /* 0x0000008413147233 */ /* 0x100fe20003803000 */
[----:B------:R-:W-:Y:S02]  /*dff0*/  LOP3.LUT R8, R72, 0xffff, RZ, 0xc0, !PT ;  /* 0x0000ffff48087812 */ /* 0x000fe400078ec0ff */
[----:B------:R-:W-:Y:S01]  /*e000*/  LOP3.LUT R25, R21, R94, RZ, 0xc0, !PT ;  /* 0x0000005e15197212 */ /* 0x000fe200078ec0ff */
[--C-:B------:R-:W-:Y:S01]  /*e010*/  HSET2.LE.AND R19, R55, R132.reuse, PT ;  /* 0x0000008437137233 */ /* 0x100fe20003803000 */
[----:B------:R-:W-:Y:S01]  /*e020*/  LOP3.LUT R21, R15, R92, RZ, 0xc0, !PT ;  /* 0x0000005c0f157212 */ /* 0x000fe200078ec0ff */
[----:B------:R-:W-:Y:S01]  /*e030*/  HSET2.LE.AND R15, R37, R132, PT ;  /* 0x00000084250f7233 */ /* 0x000fe20003803000 */
[----:B------:R-:W-:Y:S01]  /*e040*/  IMAD.WIDE.U32 R36, R36, -0x2daee0ad, RZ ;  /* 0xd2511f5324247825 */ /* 0x000fe200078e00ff */
[----:B------:R-:W-:-:S02]  /*e050*/  SHF.R.U32.HI R8, RZ, 0x8, R8 ;  /* 0x00000008ff087819 */ /* 0x000fc40000011608 */
[----:B------:R-:W-:Y:S02]  /*e060*/  LOP3.LUT R73, R72, 0xff, RZ, 0xc0, !PT ;  /* 0x000000ff48497812 */ /* 0x000fe400078ec0ff */
[----:B------:R-:W-:Y:S01]  /*e070*/  SHF.R.U32.HI R71, RZ, 0x10, R72 ;  /* 0x00000010ff477819 */ /* 0x000fe20000011648 */
[----:B------:R-:W-:Y:S01]  /*e080*/  HSET2.LE.AND R18, R69, R132, PT ;  /* 0x0000008445127233 */ /* 0x000fe20003803000 */
[----:B------:R-:W-:Y:S02]  /*e090*/  LOP3.LUT R19, R19, R90, RZ, 0xc0, !PT ;  /* 0x0000005a13137212 */ /* 0x000fe400078ec0ff */
[----:B------:R-:W-:Y:S02]  /*e0a0*/  PRMT R73, R73, 0x5410, R8 ;  /* 0x0000541049497816 */ /* 0x000fe40000000008 */
[----:B------:R-:W-:Y:S02]  /*e0b0*/  LOP3.LUT R90, R37, UR27, R134, 0x96, !PT ;  /* 0x0000001b255a7c12 */ /* 0x000fe4000f8e9686 */
[----:B------:R-:W-:-:S02]  /*e0c0*/  SHF.R.U32.HI R8, RZ, 0x18, R72 ;  /* 0x00000018ff087819 */ /* 0x000fc40000011648 */
[----:B------:R-:W-:Y:S02]  /*e0d0*/  LOP3.LUT R71, R71, 0xff, RZ, 0xc0, !PT ;  /* 0x000000ff47477812 */ /* 0x000fe400078ec0ff */
[----:B------:R-:W-:Y:S01]  /*e0e0*/  LOP3.LUT R18, R18, R91, RZ, 0xc0, !PT ;  /* 0x0000005b12127212 */ /* 0x000fe200078ec0ff */
[----:B------:R-:W-:Y:S01]  /*e0f0*/  IMAD.WIDE.U32 R90, R90, -0x326172a9, RZ ;  /* 0xcd9e8d575a5a7825 */ /* 0x000fe200078e00ff */
[----:B------:R-:W-:Y:S02]  /*e100*/  PRMT R71, R71, 0x5410, R8 ;  /* 0x0000541047477816 */ /* 0x000fe40000000008 */
[----:B------:R-:W-:Y:S02]  /*e110*/  LOP3.LUT R8, R99, UR28, R48, 0x96, !PT ;  /* 0x0000001c63087c12 */ /* 0x000fe4000f8e9630 */
[----:B------:R-:W-:-:S03]  /*e120*/  LOP3.LUT R98, R91, UR26, R98, 0x96, !PT ;  /* 0x0000001a5b627c12 */ /* 0x000fc6000f8e9662 */
[----:B------:R-:W-:Y:S01]  /*e130*/  IMAD.WIDE.U32 R68, R8, -0x2daee0ad, RZ ;  /* 0xd2511f5308447825 */ /* 0x000fe200078e00ff */
[----:B------:R-:W-:-:S03]  /*e140*/  LOP3.LUT R10, R10, 0xff, RZ, 0xc0, !PT ;  /* 0x000000ff0a0a7812 */ /* 0x000fc600078ec0ff */
[----:B------:R-:W-:Y:S01]  /*e150*/  IMAD.WIDE.U32 R98, R98, -0x2daee0ad, RZ ;  /* 0xd2511f5362627825 */ /* 0x000fe200078e00ff */
[----:B------:R-:W-:Y:S02]  /*e160*/  LOP3.LUT R8, R69, UR25, R36, 0x96, !PT ;  /* 0x0000001945087c12 */ /* 0x000fe4000f8e9624 */
[----:B------:R-:W-:Y:S01]  /*e170*/  PRMT R77, R10, 0x5410, R77 ;  /* 0x000054100a4d7816 */ /* 0x000fe2000000004d */
[----:B------:R-:W-:Y:S01]  /*e180*/  IMAD.MOV.U32 R16, RZ, RZ, R54 ;  /* 0x000000ffff107224 */ /* 0x000fe200078e0036 */
[----:B------:R-:W-:Y:S01]  /*e190*/  LOP3.LUT R10, R99, UR23, R68, 0x96, !PT ;  /* 0x00000017630a7c12 */ /* 0x000fe2000f8e9644 */
[----:B------:R-:W-:-:S04]  /*e1a0*/  IMAD.WIDE.U32 R54, R8, -0x326172a9, RZ ;  /* 0xcd9e8d5708367825 */ /* 0x000fc800078e00ff */
[----:B------:R-:W-:Y:S01]  /*e1b0*/  IMAD.WIDE.U32 R68, R10, -0x326172a9, RZ ;  /* 0xcd9e8d570a447825 */ /* 0x000fe200078e00ff */
[----:B------:R-:W-:Y:S02]  /*e1c0*/  LOP3.LUT R8, R55, UR24, R90, 0x96, !PT ;  /* 0x0000001837087c12 */ /* 0x000fe4000f8e965a */
[----:B------:R-:W-:Y:S02]  /*e1d0*/  LOP3.LUT R14, R14, R87, RZ, 0xc0, !PT ;  /* 0x000000570e0e7212 */ /* 0x000fe400078ec0ff */
[----:B------:R-:W-:Y:S01]  /*e1e0*/  LOP3.LUT R15, R15, R86, RZ, 0xc0, !PT ;  /* 0x000000560f0f7212 */ /* 0x000fe200078ec0ff */
[----:B------:R-:W-:Y:S01]  /*e1f0*/  IMAD.WIDE.U32 R86, R8, -0x2daee0ad, RZ ;  /* 0xd2511f5308567825 */ /* 0x000fe200078e00ff */
[----:B------:R-:W-:-:S04]  /*e200*/  LOP3.LUT R10, R69, UR21, R54, 0x96, !PT ;  /* 0x00000015450a7c12 */ /* 0x000fc8000f8e9636 */
[----:B------:R-:W-:Y:S01]  /*e210*/  LOP3.LUT R8, R87, UR14, R98, 0x96, !PT ;  /* 0x0000000e57087c12 */ /* 0x000fe2000f8e9662 */
[----:B------:R-:W-:-:S05]  /*e220*/  IMAD.WIDE.U32 R54, R10, -0x2daee0ad, RZ ;  /* 0xd2511f530a367825 */ /* 0x000fca00078e00ff */
[----:B------:R-:W-:Y:S01]  /*e230*/  LOP3.LUT R10, R55, UR5, R86, 0x96, !PT ;  /* 0x00000005370a7c12 */ /* 0x000fe2000f8e9656 */
[----:B------:R-:W-:Y:S01]  /*e240*/  IMAD.WIDE.U32 R86, R8, -0x326172a9, RZ ;  /* 0xcd9e8d5708567825 */ /* 0x000fe200078e00ff */
[----:B------:R-:W-:-:S04]  /*e250*/  SHF.R.U32.HI R12, RZ, 0x8, R12 ;  /* 0x00000008ff0c7819 */ /* 0x000fc8000001160c */
[----:B------:R-:W-:Y:S01]  /*e260*/  LOP3.LUT R8, R87, UR13, R68, 0x96, !PT ;  /* 0x0000000d57087c12 */ /* 0x000fe2000f8e9644 */
[----:B------:R-:W-:Y:S01]  /*e270*/  IMAD.WIDE.U32 R68, R10, -0x326172a9, RZ ;  /* 0xcd9e8d570a447825 */ /* 0x000fe200078e00ff */
[----:B------:R-:W-:-:S04]  /*e280*/  PRMT R137, R137, 0x5410, R12 ;  /* 0x0000541089897816 */ /* 0x000fc8000000000c */
[C---:B------:R-:W-:Y:S02]  /*e290*/  LOP3.LUT R12, R68.reuse, 0xffff, RZ, 0xc0, !PT ;  /* 0x0000ffff440c7812 */ /* 0x040fe400078ec0ff */
[----:B------:R-:W-:Y:S02]  /*e2a0*/  LOP3.LUT R10, R69, UR30, R86, 0x96, !PT ;  /* 0x0000001e450a7c12 */ /* 0x000fe4000f8e9656 */
[----:B------:R-:W-:Y:S02]  /*e2b0*/  SHF.R.U32.HI R12, RZ, 0x8, R12 ;  /* 0x00000008ff0c7819 */ /* 0x000fe4000001160c */
[----:B------:R-:W-:Y:S02]  /*e2c0*/  LOP3.LUT R99, R68, 0xff, RZ, 0xc0, !PT ;  /* 0x000000ff44637812 */ /* 0x000fe400078ec0ff */
[----:B------:R-:W-:Y:S01]  /*e2d0*/  SHF.R.U32.HI R69, RZ, 0x10, R68 ;  /* 0x00000010ff457819 */ /* 0x000fe20000011644 */
[----:B------:R-:W-:Y:S01]  /*e2e0*/  IMAD.WIDE.U32 R86, R8, -0x2daee0ad, RZ ;  /* 0xd2511f5308567825 */ /* 0x000fe200078e00ff */
[----:B------:R-:W-:-:S02]  /*e2f0*/  PRMT R99, R99, 0x5410, R12 ;  /* 0x0000541063637816 */ /* 0x000fc4000000000c */
[----:B------:R-:W-:Y:S02]  /*e300*/  SHF.R.U32.HI R12, RZ, 0x18, R68 ;  /* 0x00000018ff0c7819 */ /* 0x000fe40000011644 */
[----:B------:R-:W-:-:S04]  /*e310*/  LOP3.LUT R69, R69, 0xff, RZ, 0xc0, !PT ;  /* 0x000000ff45457812 */ /* 0x000fc800078ec0ff */
[----:B------:R-:W-:Y:S02]  /*e320*/  PRMT R69, R69, 0x5410, R12 ;  /* 0x0000541045457816 */ /* 0x000fe4000000000c */
[----:B------:R-:W-:Y:S02]  /*e330*/  LOP3.LUT R12, R86, 0xffff, RZ, 0xc0, !PT ;  /* 0x0000ffff560c7812 */ /* 0x000fe400078ec0ff */
[----:B------:R-:W-:Y:S02]  /*e340*/  LOP3.LUT R22, R22, R97, RZ, 0xc0, !PT ;  /* 0x0000006116167212 */ /* 0x000fe400078ec0ff */
[----:B------:R-:W-:Y:S02]  /*e350*/  SHF.R.U32.HI R12, RZ, 0x8, R12 ;  /* 0x00000008ff0c7819 */ /* 0x000fe4000001160c */
[----:B------:R-:W-:Y:S02]  /*e360*/  LOP3.LUT R97, R86, 0xff, RZ, 0xc0, !PT ;  /* 0x000000ff56617812 */ /* 0x000fe400078ec0ff */
[----:B------:R-:W-:-:S02]  /*e370*/  SHF.R.U32.HI R55, RZ, 0x10, R86 ;  /* 0x00000010ff377819 */ /* 0x000fc40000011656 */
[----:B------:R-:W-:Y:S02]  /*e380*/  PRMT R97, R97, 0x5410, R12 ;  /* 0x0000541061617816 */ /* 0x000fe4000000000c */
[----:B------:R-:W-:Y:S02]  /*e390*/  SHF.R.U32.HI R12, RZ, 0x18, R86 ;  /* 0x00000018ff0c7819 */ /* 0x000fe40000011656 */
[----:B------:R-:W-:-:S04]  /*e3a0*/  LOP3.LUT R55, R55, 0xff, RZ, 0xc0, !PT ;  /* 0x000000ff37377812 */ /* 0x000fc800078ec0ff */
[----:B------:R-:W-:Y:S02]  /*e3b0*/  PRMT R55, R55, 0x5410, R12 ;  /* 0x0000541037377816 */ /* 0x000fe4000000000c */
[----:B------:R-:W-:Y:S02]  /*e3c0*/  LOP3.LUT R12, R10, 0xffff, RZ, 0xc0, !PT ;  /* 0x0000ffff0a0c7812 */ /* 0x000fe400078ec0ff */
[----:B------:R-:W-:Y:S02]  /*e3d0*/  LOP3.LUT R24, R24, R95, RZ, 0xc0, !PT ;  /* 0x0000005f18187212 */ /* 0x000fe400078ec0ff */
[----:B------:R-:W-:Y:S02]  /*e3e0*/  SHF.R.U32.HI R12, RZ, 0x8, R12 ;  /* 0x00000008ff0c7819 */ /* 0x000fe4000001160c */
[----:B------:R-:W-:Y:S02]  /*e3f0*/  LOP3.LUT R95, R10, 0xff, RZ, 0xc0, !PT ;  /* 0x000000ff0a5f7812 */ /* 0x000fe400078ec0ff */
[----:B------:R-:W-:-:S02]  /*e400*/  LOP3.LUT R8, R87, UR29, R54, 0x96, !PT ;  /* 0x0000001d57087c12 */ /* 0x000fc4000f8e9636 */
[----:B------:R-:W-:Y:S02]  /*e410*/  PRMT R95, R95, 0x5410, R12 ;  /* 0x000054105f5f7816 */ /* 0x000fe4000000000c */
[--C-:B------:R-:W-:Y:S02]  /*e420*/  SHF.R.U32.HI R12, RZ, 0x10, R10.reuse ;  /* 0x00000010ff0c7819 */ /* 0x100fe4000001160a */
[----:B------:R-:W-:Y:S02]  /*e430*/  SHF.R.U32.HI R37, RZ, 0x18, R10 ;  /* 0x00000018ff257819 */ /* 0x000fe4000001160a */
[----:B------:R-:W-:Y:S02]  /*e440*/  LOP3.LUT R10, R8, 0xffff, RZ, 0xc0, !PT ;  /* 0x0000ffff080a7812 */ /* 0x000fe400078ec0ff */
[----:B------:R-:W-:Y:S02]  /*e450*/  LOP3.LUT R20, R20, R93, RZ, 0xc0, !PT ;  /* 0x0000005d14147212 */ /* 0x000fe400078ec0ff */
[----:B------:R-:W-:-:S02]  /*e460*/  SHF.R.U32.HI R10, RZ, 0x8, R10 ;  /* 0x00000008ff0a7819 */ /* 0x000fc4000001160a */
[----:B------:R-:W-:Y:S01]  /*e470*/  LOP3.LUT R93, R8, 0xff, RZ, 0xc0, !PT ;  /* 0x000000ff085d7812 */ /* 0x000fe200078ec0ff */
[----:B------:R-:W-:-:S03]  /*e480*/  IMAD.MOV.U32 R68, RZ, RZ, R155 ;  /* 0x000000ffff447224 */ /* 0x000fc600078e009b */
[----:B------:R-:W-:Y:S02]  /*e490*/  PRMT R93, R93, 0x5410, R10 ;  /* 0x000054105d5d7816 */ /* 0x000fe4000000000a */
[----:B------:R-:W-:Y:S01]  /*e4a0*/  SHF.R.U32.HI R10, RZ, 0x10, R8 ;  /* 0x00000010ff0a7819 */ /* 0x000fe20000011608 */
[----:B------:R-:W-:Y:S01]  /*e4b0*/  IMAD.MOV.U32 R155, RZ, RZ, R16 ;  /* 0x000000ffff9b7224 */ /* 0x000fe200078e0010 */
[----:B------:R-:W-:Y:S01]  /*e4c0*/  LOP3.LUT R12, R12, 0xff, RZ, 0xc0, !PT ;  /* 0x000000ff0c0c7812 */ /* 0x000fe200078ec0ff */
[--C-:B------:R-:W-:Y:S01]  /*e4d0*/  HSET2.LE.AND R16, R53, R132.reuse, PT ;  /* 0x0000008435107233 */ /* 0x100fe20003803000 */
[----:B------:R-:W-:Y:S02]  /*e4e0*/  SHF.R.U32.HI R53, RZ, 0x18, R8 ;  /* 0x00000018ff357819 */ /* 0x000fe40000011608 */
[----:B------:R-:W-:Y:S02]  /*e4f0*/  LOP3.LUT R10, R10, 0xff, RZ, 0xc0, !PT ;  /* 0x000000ff0a0a7812 */ /* 0x000fe400078ec0ff */
[----:B------:R-:W-:Y:S01]  /*e500*/  PRMT R37, R12, 0x5410, R37 ;  /* 0x000054100c257816 */ /* 0x000fe20000000025 */
[--C-:B------:R-:W-:Y:S01]  /*e510*/  HSET2.LE.AND R12, R13, R132.reuse, PT ;  /* 0x000000840d0c7233 */ /* 0x100fe20003803000 */
[----:B------:R-:W-:Y:S01]  /*e520*/  PRMT R53, R10, 0x5410, R53 ;  /* 0x000054100a357816 */ /* 0x000fe20000000035 */
[----:B------:R-:W-:Y:S01]  /*e530*/  HSET2.LE.AND R13, R9, R132, PT ;  /* 0x00000084090d7233 */ /* 0x000fe20003803000 */
[----:B------:R-:W-:-:S02]  /*e540*/  LOP3.LUT R10, R47, UR28, R48, 0x96, !PT ;  /* 0x0000001c2f0a7c12 */ /* 0x000fc4000f8e9630 */
[----:B------:R-:W-:Y:S02]  /*e550*/  LOP3.LUT R12, R12, R83, RZ, 0xc0, !PT ;  /* 0x000000530c0c7212 */ /* 0x000fe400078ec0ff */
[----:B------:R-:W-:Y:S01]  /*e560*/  LOP3.LUT R13, R13, R82, RZ, 0xc0, !PT ;  /* 0x000000520d0d7212 */ /* 0x000fe200078ec0ff */
[----:B------:R-:W-:Y:S01]  /*e570*/  IMAD.WIDE.U32 R82, R10, -0x2daee0ad, RZ ;  /* 0xd2511f530a527825 */ /* 0x000fe200078e00ff */
[--C-:B------:R-:W-:Y:S01]  /*e580*/  HSET2.LE.AND R8, R137, R132.reuse, PT ;  /* 0x0000008489087233 */ /* 0x100fe20003803000 */
[----:B------:R-:W-:Y:S01]  /*e590*/  LOP3.LUT R46, R91, UR26, R46, 0x96, !PT ;  /* 0x0000001a5b2e7c12 */ /* 0x000fe2000f8e962e */
[----:B------:R-:W-:Y:S02]  /*e5a0*/  HSET2.LE.AND R9, R135, R132, PT ;  /* 0x0000008487097233 */ /* 0x000fe40003803000 */
[----:B------:R-:W-:Y:S02]  /*e5b0*/  LOP3.LUT R10, R83, UR25, R36, 0x96, !PT ;  /* 0x00000019530a7c12 */ /* 0x000fe4000f8e9624 */
[----:B------:R-:W-:-:S02]  /*e5c0*/  LOP3.LUT R8, R8, R81, RZ, 0xc0, !PT ;  /* 0x0000005108087212 */ /* 0x000fc400078ec0ff */
[----:B------:R-:W-:Y:S01]  /*e5d0*/  LOP3.LUT R9, R9, R80, RZ, 0xc0, !PT ;  /* 0x0000005009097212 */ /* 0x000fe200078ec0ff */
[----:B------:R-:W-:-:S04]  /*e5e0*/  IMAD.WIDE.U32 R80, R46, -0x2daee0ad, RZ ;  /* 0xd2511f532e507825 */ /* 0x000fc800078e00ff */
[----:B------:R-:W-:Y:S01]  /*e5f0*/  IMAD.WIDE.U32 R46, R10, -0x326172a9, RZ ;  /* 0xcd9e8d570a2e7825 */ /* 0x000fe200078e00ff */
[----:B------:R-:W-:-:S04]  /*e600*/  LOP3.LUT R40, R81, UR23, R82, 0x96, !PT ;  /* 0x0000001751287c12 */ /* 0x000fc8000f8e9652 */
        /* <DEDUP_REMOVED lines=10> */
[----:B------:R-:W-:-:S03]  /*e6b0*/  HSET2.LE.AND R23, R23, R132, PT ;  /* 0x0000008417177233 */ /* 0x000fc60003803000 */
[----:B------:R-:W-:Y:S01]  /*e6c0*/  IMAD.MOV.U32 R154, RZ, RZ, R142 ;  /* 0x000000ffff9a7224 */ /* 0x000fe200078e008e */
[C---:B------:R-:W-:Y:S01]  /*e6d0*/  LOP3.LUT R40, R80.reuse, 0xffff, RZ, 0xc0, !PT ;  /* 0x0000ffff50287812 */ /* 0x040fe200078ec0ff */
[----:B------:R-:W-:Y:S02]  /*e6e0*/  IMAD.MOV.U32 R142, RZ, RZ, R146 ;  /* 0x000000ffff8e7224 */ /* 0x000fe400078e0092 */
[----:B------:R-:W-:Y:S01]  /*e6f0*/  IMAD.MOV.U32 R146, RZ, RZ, R147 ;  /* 0x000000ffff927224 */ /* 0x000fe200078e0093 */
[----:B------:R-:W-:Y:S02]  /*e700*/  SHF.R.U32.HI R40, RZ, 0x8, R40 ;  /* 0x00000008ff287819 */ /* 0x000fe40000011628 */
[----:B------:R-:W-:Y:S01]  /*e710*/  LOP3.LUT R147, R80, 0xff, RZ, 0xc0, !PT ;  /* 0x000000ff50937812 */ /* 0x000fe200078ec0ff */
[----:B------:R-:W-:Y:S01]  /*e720*/  IMAD.MOV.U32 R157, RZ, RZ, R42 ;  /* 0x000000ffff9d7224 */ /* 0x000fe200078e002a */
[----:B------:R-:W-:Y:S01]  /*e730*/  LOP3.LUT R23, R23, R96, RZ, 0xc0, !PT ;  /* 0x0000006017177212 */ /* 0x000fe200078ec0ff */
[----:B------:R-:W-:Y:S01]  /*e740*/  IMAD.MOV.U32 R96, RZ, RZ, R145 ;  /* 0x000000ffff607224 */ /* 0x000fe200078e0091 */
[----:B------:R-:W-:-:S02]  /*e750*/  PRMT R147, R147, 0x5410, R40 ;  /* 0x0000541093937816 */ /* 0x000fc40000000028 */
[----:B------:R-:W-:Y:S02]  /*e760*/  LOP3.LUT R42, R81, UR30, R82, 0x96, !PT ;  /* 0x0000001e512a7c12 */ /* 0x000fe4000f8e9652 */
[--C-:B------:R-:W-:Y:S02]  /*e770*/  SHF.R.U32.HI R145, RZ, 0x10, R80.reuse ;  /* 0x00000010ff917819 */ /* 0x100fe40000011650 */
[----:B------:R-:W-:Y:S01]  /*e780*/  SHF.R.U32.HI R40, RZ, 0x18, R80 ;  /* 0x00000018ff287819 */ /* 0x000fe20000011650 */
[----:B------:R-:W-:-:S05]  /*e790*/  IMAD.WIDE.U32 R80, R10, -0x2daee0ad, RZ ;  /* 0xd2511f530a507825 */ /* 0x000fca00078e00ff */
[C---:B------:R-:W-:Y:S02]  /*e7a0*/  LOP3.LUT R10, R80.reuse, 0xffff, RZ, 0xc0, !PT ;  /* 0x0000ffff500a7812 */ /* 0x040fe400078ec0ff */
[----:B------:R-:W-:Y:S02]  /*e7b0*/  LOP3.LUT R47, R80, 0xff, RZ, 0xc0, !PT ;  /* 0x000000ff502f7812 */ /* 0x000fe400078ec0ff */
[----:B------:R-:W-:-:S04]  /*e7c0*/  SHF.R.U32.HI R10, RZ, 0x8, R10 ;  /* 0x00000008ff0a7819 */ /* 0x000fc8000001160a */
[----:B------:R-:W-:Y:S02]  /*e7d0*/  PRMT R47, R47, 0x5410, R10 ;  /* 0x000054102f2f7816 */ /* 0x000fe4000000000a */
[----:B------:R-:W-:Y:S01]  /*e7e0*/  SHF.R.U32.HI R10, RZ, 0x10, R80 ;  /* 0x00000010ff0a7819 */ /* 0x000fe20000011650 */
[----:B------:R-:W-:Y:S01]  /*e7f0*/  IMAD.MOV.U32 R156, RZ, RZ, R44 ;  /* 0x000000ffff9c7224 */ /* 0x000fe200078e002c */
[----:B------:R-:W-:Y:S01]  /*e800*/  SHF.R.U32.HI R49, RZ, 0x18, R80 ;  /* 0x00000018ff317819 */ /* 0x000fe20000011650 */
[----:B------:R-:W-:Y:S01]  /*e810*/  HSET2.LE.AND R44, R41, R132, PT ;  /* 0x00000084292c7233 */ /* 0x000fe20003803000 */
[----:B------:R-:W-:-:S04]  /*e820*/  LOP3.LUT R10, R10, 0xff, RZ, 0xc0, !PT ;  /* 0x000000ff0a0a7812 */ /* 0x000fc800078ec0ff */
[----:B------:R-:W-:Y:S02]  /*e830*/  PRMT R41, R10, 0x5410, R49 ;  /* 0x000054100a297816 */ /* 0x000fe40000000031 */
[----:B------:R-:W-:Y:S02]  /*e840*/  LOP3.LUT R10, R44, R79, RZ, 0xc0, !PT ;  /* 0x0000004f2c0a7212 */ /* 0x000fe400078ec0ff */
[C---:B------:R-:W-:Y:S02]  /*e850*/  LOP3.LUT R44, R42.reuse, 0xffff, RZ, 0xc0, !PT ;  /* 0x0000ffff2a2c7812 */ /* 0x040fe400078ec0ff */
[----:B------:R-:W-:Y:S01]  /*e860*/  LOP3.LUT R145, R145, 0xff, RZ, 0xc0, !PT ;  /* 0x000000ff91917812 */ /* 0x000fe200078ec0ff */
[----:B------:R-:W-:Y:S01]  /*e870*/  IMAD.MOV.U32 R138, RZ, RZ, R143 ;  /* 0x000000ffff8a7224 */ /* 0x000fe200078e008f */
[----:B------:R-:W-:Y:S02]  /*e880*/  SHF.R.U32.HI R44, RZ, 0x8, R44 ;  /* 0x00000008ff2c7819 */ /* 0x000fe4000001162c */
[----:B------:R-:W-:-:S02]  /*e890*/  LOP3.LUT R143, R42, 0xff, RZ, 0xc0, !PT ;  /* 0x000000ff2a8f7812 */ /* 0x000fc400078ec0ff */
[----:B------:R-:W-:Y:S02]  /*e8a0*/  PRMT R145, R145, 0x5410, R40 ;  /* 0x0000541091917816 */ /* 0x000fe40000000028 */
[----:B------:R-:W-:Y:S02]  /*e8b0*/  LOP3.LUT R40, R81, UR29, R46, 0x96, !PT ;  /* 0x0000001d51287c12 */ /* 0x000fe4000f8e962e */
[----:B------:R-:W-:Y:S02]  /*e8c0*/  PRMT R143, R143, 0x5410, R44 ;  /* 0x000054108f8f7816 */ /* 0x000fe4000000002c */
[--C-:B------:R-:W-:Y:S02]  /*e8d0*/  SHF.R.U32.HI R44, RZ, 0x10, R42.reuse ;  /* 0x00000010ff2c7819 */ /* 0x100fe4000001162a */
[----:B------:R-:W-:Y:S02]  /*e8e0*/  SHF.R.U32.HI R49, RZ, 0x18, R42 ;  /* 0x00000018ff317819 */ /* 0x000fe4000001162a */
[----:B------:R-:W-:-:S02]  /*e8f0*/  LOP3.LUT R42, R40, 0xffff, RZ, 0xc0, !PT ;  /* 0x0000ffff282a7812 */ /* 0x000fc400078ec0ff */
[----:B------:R-:W-:Y:S02]  /*e900*/  LOP3.LUT R87, R40, 0xff, RZ, 0xc0, !PT ;  /* 0x000000ff28577812 */ /* 0x000fe400078ec0ff */
[----:B------:R-:W-:Y:S01]  /*e910*/  SHF.R.U32.HI R42, RZ, 0x8, R42 ;  /* 0x00000008ff2a7819 */ /* 0x000fe2000001162a */
[----:B------:R-:W-:Y:S01]  /*e920*/  HSET2.LE.AND R73, R73, R132, PT ;  /* 0x0000008449497233 */ /* 0x000fe20003803000 */
[----:B------:R-:W-:Y:S02]  /*e930*/  LOP3.LUT R16, R16, R85, RZ, 0xc0, !PT ;  /* 0x0000005510107212 */ /* 0x000fe400078ec0ff */
[----:B------:R-:W-:Y:S02]  /*e940*/  PRMT R87, R87, 0x5410, R42 ;  /* 0x0000541057577816 */ /* 0x000fe4000000002a */
[--C-:B------:R-:W-:Y:S02]  /*e950*/  SHF.R.U32.HI R42, RZ, 0x10, R40.reuse ;  /* 0x00000010ff2a7819 */ /* 0x100fe40000011628 */
[----:B------:R-:W-:-:S02]  /*e960*/  SHF.R.U32.HI R85, RZ, 0x18, R40 ;  /* 0x00000018ff557819 */ /* 0x000fc40000011628 */
[--C-:B------:R-:W-:Y:S02]  /*e970*/  LOP3.LUT R40, R141, UR28, R48.reuse, 0x96, !PT ;  /* 0x0000001c8d287c12 */ /* 0x100fe4000f8e9630 */
[----:B------:R-:W-:Y:S01]  /*e980*/  LOP3.LUT R48, R39, UR28, R48, 0x96, !PT ;  /* 0x0000001c27307c12 */ /* 0x000fe2000f8e9630 */
[----:B------:R-:W-:Y:S01]  /*e990*/  IMAD.MOV.U32 R136, RZ, RZ, R144 ;  /* 0x000000ffff887224 */ /* 0x000fe200078e0090 */
[----:B------:R-:W-:Y:S01]  /*e9a0*/  LOP3.LUT R162, R73, R162, RZ, 0xc0, !PT ;  /* 0x000000a249a27212 */ /* 0x000fe200078ec0ff */
[----:B------:R-:W-:Y:S02]  /*e9b0*/  IMAD.MOV.U32 R144, RZ, RZ, R151 ;  /* 0x000000ffff907224 */ /* 0x000fe400078e0097 */
[----:B------:R-:W-:Y:S02]  /*e9c0*/  IMAD.MOV.U32 R98, RZ, RZ, R150 ;  /* 0x000000ffff627224 */ /* 0x000fe400078e0096 */
[----:B------:R-:W-:Y:S01]  /*e9d0*/  IMAD.WIDE.U32 R72, R40, -0x2daee0ad, RZ ;  /* 0xd2511f5328487825 */ /* 0x000fe200078e00ff */
[----:B------:R-:W-:-:S03]  /*e9e0*/  HSET2.LE.AND R11, R11, R132, PT ;  /* 0x000000840b0b7233 */ /* 0x000fc60003803000 */
[----:B------:R-:W-:Y:S01]  /*e9f0*/  IMAD.WIDE.U32 R150, R48, -0x2daee0ad, RZ ;  /* 0xd2511f5330967825 */ /* 0x000fe200078e00ff */
[----:B------:R-:W-:Y:S02]  /*ea00*/  LOP3.LUT R42, R42, 0xff, RZ, 0xc0, !PT ;  /* 0x000000ff2a2a7812 */ /* 0x000fe400078ec0ff */
[--C-:B------:R-:W-:Y:S02]  /*ea10*/  LOP3.LUT R40, R73, UR25, R36.reuse, 0x96, !PT ;  /* 0x0000001949287c12 */ /* 0x100fe4000f8e9624 */
[----:B------:R-:W-:Y:S02]  /*ea20*/  LOP3.LUT R36, R151, UR25, R36, 0x96, !PT ;  /* 0x0000001997247c12 */ /* 0x000fe4000f8e9624 */
[----:B------:R-:W-:Y:S01]  /*ea30*/  PRMT R85, R42, 0x5410, R85 ;  /* 0x000054102a557816 */ /* 0x000fe20000000055 */
[----:B------:R-:W-:Y:S01]  /*ea40*/  HSET2.LE.AND R42, R71, R132, PT ;  /* 0x00000084472a7233 */ /* 0x000fe20003803000 */
[----:B------:R-:W-:Y:S01]  /*ea50*/  LOP3.LUT R11, R11, R78, RZ, 0xc0, !PT ;  /* 0x0000004e0b0b7212 */ /* 0x000fe200078ec0ff */
[----:B------:R-:W-:Y:S01]  /*ea60*/  IMAD.MOV.U32 R94, RZ, RZ, R152 ;  /* 0x000000ffff5e7224 */ /* 0x000fe200078e0098 */
[C---:B------:R-:W-:Y:S01]  /*ea70*/  LOP3.LUT R38, R91.reuse, UR26, R38, 0x96, !PT ;  /* 0x0000001a5b267c12 */ /* 0x040fe2000f8e9626 */
[----:B------:R-:W-:Y:S01]  /*ea80*/  IMAD.MOV.U32 R92, RZ, RZ, R153 ;  /* 0x000000ffff5c7224 */ /* 0x000fe200078e0099 */
[----:B------:R-:W-:Y:S01]  /*ea90*/  LOP3.LUT R140, R91, UR26, R140, 0x96, !PT ;  /* 0x0000001a5b8c7c12 */ /* 0x000fe2000f8e968c */
[----:B------:R-:W-:Y:S01]  /*eaa0*/  IMAD.WIDE.U32 R78, R40, -0x326172a9, RZ ;  /* 0xcd9e8d57284e7825 */ /* 0x000fe200078e00ff */
[----:B------:R-:W-:-:S03]  /*eab0*/  LOP3.LUT R163, R42, R163, RZ, 0xc0, !PT ;  /* 0x000000a32aa37212 */ /* 0x000fc600078ec0ff */
        /* <DEDUP_REMOVED lines=8> */
[----:B------:R-:W-:Y:S01]  /*eb40*/  IMAD.MOV.U32 R90, RZ, RZ, R214 ;  /* 0x000000ffff5a7224 */ /* 0x000fe200078e00d6 */
[----:B------:R-:W-:Y:S01]  /*eb50*/  LOP3.LUT R36, R151, UR14, R134, 0x96, !PT ;  /* 0x0000000e97247c12 */ /* 0x000fe2000f8e9686 */
[----:B------:R-:W-:-:S04]  /*eb60*/  IMAD.WIDE.U32 R72, R40, -0x326172a9, RZ ;  /* 0xcd9e8d5728487825 */ /* 0x000fc800078e00ff */
[----:B------:R-:W-:Y:S01]  /*eb70*/  IMAD.WIDE.U32 R134, R38, -0x326172a9, RZ ;  /* 0xcd9e8d5726867825 */ /* 0x000fe200078e00ff */
[----:B------:R-:W-:-:S03]  /*eb80*/  LOP3.LUT R78, R73, UR21, R78, 0x96, !PT ;  /* 0x00000015494e7c12 */ /* 0x000fc6000f8e964e */
[----:B------:R-:W-:Y:S02]  /*eb90*/  IMAD.MOV.U32 R91, RZ, RZ, R215 ;  /* 0x000000ffff5b7224 */ /* 0x000fe400078e00d7 */
[----:B------:R-:W-:Y:S01]  /*eba0*/  IMAD.MOV.U32 R38, RZ, RZ, R90 ;  /* 0x000000ffff267224 */ /* 0x000fe200078e005a */
[----:B------:R-:W-:Y:S01]  /*ebb0*/  LOP3.LUT R90, R135, UR21, R152, 0x96, !PT ;  /* 0x00000015875a7c12 */ /* 0x000fe2000f8e9698 */
[----:B------:R-:W-:Y:S01]  /*ebc0*/  IMAD.MOV.U32 R39, RZ, RZ, R91 ;  /* 0x000000ffff277224 */ /* 0x000fe200078e005b */
[----:B------:R-:W-:Y:S01]  /*ebd0*/  LOP3.LUT R44, R44, 0xff, RZ, 0xc0, !PT ;  /* 0x000000ff2c2c7812 */ /* 0x000fe200078ec0ff */
[----:B------:R-:W-:Y:S01]  /*ebe0*/  IMAD.WIDE.U32 R80, R42, -0x2daee0ad, RZ ;  /* 0xd2511f532a507825 */ /* 0x000fe200078e00ff */
[----:B------:R-:W-:Y:S01]  /*ebf0*/  HSET2.LE.AND R133, R133, R132, PT ;  /* 0x0000008485857233 */ /* 0x000fe20003803000 */
[----:B------:R1:W5:Y:S02]  /*ec00*/  LDL.LU.64 R214, [R1+0x218] ;  /* 0x0002180001d67983 */ /* 0x0003640000300a00 */
[----:B------:R-:W-:-:S04]  /*ec10*/  IMAD.WIDE.U32 R78, R78, -0x2daee0ad, RZ ;  /* 0xd2511f534e4e7825 */ /* 0x000fc800078e00ff */
[----:B------:R-:W-:Y:S01]  /*ec20*/  IMAD.WIDE.U32 R90, R90, -0x2daee0ad, RZ ;  /* 0xd2511f535a5a7825 */ /* 0x000fe200078e00ff */
[----:B------:R-:W-:-:S03]  /*ec30*/  LOP3.LUT R40, R79, UR5, R80, 0x96, !PT ;  /* 0x000000054f287c12 */ /* 0x000fc6000f8e9650 */
[----:B------:R-:W-:Y:S02]  /*ec40*/  IMAD.MOV.U32 R152, RZ, RZ, R38 ;  /* 0x000000ffff987224 */ /* 0x000fe400078e0026 */
[----:B------:R-:W-:Y:S01]  /*ec50*/  IMAD.MOV.U32 R153, RZ, RZ, R39 ;  /* 0x000000ffff997224 */ /* 0x000fe200078e0027 */
[----:B------:R-:W-:Y:S01]  /*ec60*/  LOP3.LUT R38, R91, UR5, R150, 0x96, !PT ;  /* 0x000000055b267c12 */ /* 0x000fe2000f8e9696 */
[----:B------:R-:W-:Y:S02]  /*ec70*/  IMAD.MOV.U32 R150, RZ, RZ, R152 ;  /* 0x000000ffff967224 */ /* 0x000fe400078e0098 */
[----:B------:R-:W-:Y:S01]  /*ec80*/  IMAD.MOV.U32 R151, RZ, RZ, R153 ;  /* 0x000000ffff977224 */ /* 0x000fe200078e0099 */
[----:B------:R-:W-:Y:S01]  /*ec90*/  LOP3.LUT R42, R81, UR14, R140, 0x96, !PT ;  /* 0x0000000e512a7c12 */ /* 0x000fe2000f8e968c */
[----:B------:R-:W-:-:S04]  /*eca0*/  IMAD.WIDE.U32 R152, R36, -0x326172a9, RZ ;  /* 0xcd9e8d5724987825 */ /* 0x000fc800078e00ff */
[----:B------:R-:W-:Y:S01]  /*ecb0*/  IMAD.WIDE.U32 R80, R40, -0x326172a9, RZ ;  /* 0xcd9e8d5728507825 */ /* 0x000fe200078e00ff */
[----:B------:R-:W-:-:S03]  /*ecc0*/  LOP3.LUT R36, R153, UR13, R134, 0x96, !PT ;  /* 0x0000000d99247c12 */ /* 0x000fc6000f8e9686 */
[----:B------:R-:W-:Y:S01]  /*ecd0*/  IMAD.WIDE.U32 R82, R42, -0x326172a9, RZ ;  /* 0xcd9e8d572a527825 */ /* 0x000fe200078e00ff */
[----:B------:R-:W-:-:S03]  /*ece0*/  LOP3.LUT R42, R80, 0xffff, RZ, 0xc0, !PT ;  /* 0x0000ffff502a7812 */ /* 0x000fc600078ec0ff */
[----:B------:R-:W-:Y:S02]  /*ecf0*/  IMAD.MOV.U32 R134, RZ, RZ, R150 ;  /* 0x000000ffff867224 */ /* 0x000fe400078e0096 */
[----:B------:R-:W-:Y:S02]  /*ed00*/  IMAD.MOV.U32 R135, RZ, RZ, R151 ;  /* 0x000000ffff877224 */ /* 0x000fe400078e0097 */
[----:B------:R-:W-:Y:S01]  /*ed10*/  IMAD.WIDE.U32 R150, R38, -0x326172a9, RZ ;  /* 0xcd9e8d5726967825 */ /* 0x000fe200078e00ff */
[----:B------:R-:W-:Y:S02]  /*ed20*/  SHF.R.U32.HI R42, RZ, 0x8, R42 ;  /* 0x00000008ff2a7819 */ /* 0x000fe4000001162a */
[----:B------:R-:W-:Y:S01]  /*ed30*/  LOP3.LUT R141, R80, 0xff, RZ, 0xc0, !PT ;  /* 0x000000ff508d7812 */ /* 0x000fe200078ec0ff */
[----:B------:R-:W-:Y:S01]  /*ed40*/  IMAD.MOV.U32 R38, RZ, RZ, R134 ;  /* 0x000000ffff267224 */ /* 0x000fe200078e0086 */
[----:B------:R-:W-:Y:S02]  /*ed50*/  SHF.R.U32.HI R79, RZ, 0x10, R80 ;  /* 0x00000010ff4f7819 */ /* 0x000fe40000011650 */
[----:B------:R-:W-:Y:S01]  /*ed60*/  LOP3.LUT R134, R151, UR30, R152, 0x96, !PT ;  /* 0x0000001e97867c12 */ /* 0x000fe2000f8e9698 */
[----:B------:R-:W-:Y:S01]  /*ed70*/  IMAD.MOV.U32 R152, RZ, RZ, R38 ;  /* 0x000000ffff987224 */ /* 0x000fe200078e0026 */
[----:B------:R-:W-:-:S02]  /*ed80*/  LOP3.LUT R40, R81, UR30, R82, 0x96, !PT ;  /* 0x0000001e51287c12 */ /* 0x000fc4000f8e9652 */
[----:B------:R-:W-:Y:S02]  /*ed90*/  PRMT R141, R141, 0x5410, R42 ;  /* 0x000054108d8d7816 */ /* 0x000fe4000000002a */
[----:B------:R-:W-:Y:S02]  /*eda0*/  LOP3.LUT R38, R150, 0xffff, RZ, 0xc0, !PT ;  /* 0x0000ffff96267812 */ /* 0x000fe400078ec0ff */
[----:B------:R-:W-:Y:S02]  /*edb0*/  SHF.R.U32.HI R42, RZ, 0x18, R80 ;  /* 0x00000018ff2a7819 */ /* 0x000fe40000011650 */
[----:B------:R-:W-:Y:S01]  /*edc0*/  LOP3.LUT R79, R79, 0xff, RZ, 0xc0, !PT ;  /* 0x000000ff4f4f7812 */ /* 0x000fe200078ec0ff */
[----:B------:R-:W-:Y:S01]  /*edd0*/  IMAD.MOV.U32 R39, RZ, RZ, R135 ;  /* 0x000000ffff277224 */ /* 0x000fe200078e0087 */
[----:B------:R-:W-:Y:S02]  /*ede0*/  LOP3.LUT R72, R83, UR13, R72, 0x96, !PT ;  /* 0x0000000d53487c12 */ /* 0x000fe4000f8e9648 */
[----:B------:R-:W-:-:S02]  /*edf0*/  SHF.R.U32.HI R81, RZ, 0x10, R40 ;  /* 0x00000010ff517819 */ /* 0x000fc40000011628 */
[----:B------:R-:W-:Y:S02]  /*ee00*/  SHF.R.U32.HI R38, RZ, 0x8, R38 ;  /* 0x00000008ff267819 */ /* 0x000fe40000011626 */
[----:B------:R-:W-:Y:S02]  /*ee10*/  LOP3.LUT R135, R150, 0xff, RZ, 0xc0, !PT ;  /* 0x000000ff96877812 */ /* 0x000fe400078ec0ff */
[----:B------:R-:W-:Y:S02]  /*ee20*/  PRMT R79, R79, 0x5410, R42 ;  /* 0x000054104f4f7816 */ /* 0x000fe4000000002a */
[----:B------:R-:W-:Y:S01]  /*ee30*/  SHF.R.U32.HI R91, RZ, 0x10, R150 ;  /* 0x00000010ff5b7819 */ /* 0x000fe20000011696 */
[----:B------:R-:W-:Y:S01]  /*ee40*/  IMAD.WIDE.U32 R72, R72, -0x2daee0ad, RZ ;  /* 0xd2511f5348487825 */ /* 0x000fe200078e00ff */
[C---:B------:R-:W-:Y:S02]  /*ee50*/  LOP3.LUT R42, R40.reuse, 0xffff, RZ, 0xc0, !PT ;  /* 0x0000ffff282a7812 */ /* 0x040fe400078ec0ff */
[----:B------:R-:W-:-:S02]  /*ee60*/  LOP3.LUT R83, R40, 0xff, RZ, 0xc0, !PT ;  /* 0x000000ff28537812 */ /* 0x000fc400078ec0ff */
[----:B------:R-:W-:Y:S02]  /*ee70*/  SHF.R.U32.HI R40, RZ, 0x18, R40 ;  /* 0x00000018ff287819 */ /* 0x000fe40000011628 */
[----:B------:R-:W-:Y:S02]  /*ee80*/  LOP3.LUT R81, R81, 0xff, RZ, 0xc0, !PT ;  /* 0x000000ff51517812 */ /* 0x000fe400078ec0ff */
[----:B------:R-:W-:Y:S02]  /*ee90*/  PRMT R135, R135, 0x5410, R38 ;  /* 0x0000541087877816 */ /* 0x000fe40000000026 */
[----:B------:R-:W-:Y:S02]  /*eea0*/  SHF.R.U32.HI R38, RZ, 0x18, R150 ;  /* 0x00000018ff267819 */ /* 0x000fe40000011696 */
[----:B------:R-:W-:Y:S02]  /*eeb0*/  LOP3.LUT R91, R91, 0xff, RZ, 0xc0, !PT ;  /* 0x000000ff5b5b7812 */ /* 0x000fe400078ec0ff */
[----:B------:R-:W-:Y:S01]  /*eec0*/  PRMT R81, R81, 0x5410, R40 ;  /* 0x0000541051517816 */ /* 0x000fe20000000028 */
[----:B------:R-:W-:Y:S01]  /*eed0*/  IMAD.MOV.U32 R153, RZ, RZ, R39 ;  /* 0x000000ffff997224 */ /* 0x000fe200078e0027 */
[----:B------:R-:W-:-:S02]  /*eee0*/  LOP3.LUT R40, R73, UR29, R78, 0x96, !PT ;  /* 0x0000001d49287c12 */ /* 0x000fc4000f8e964e */
[----:B------:R-:W-:Y:S01]  /*eef0*/  PRMT R91, R91, 0x5410, R38 ;  /* 0x000054105b5b7816 */ /* 0x000fe20000000026 */
[----:B------:R-:W-:Y:S01]  /*ef00*/  IMAD.WIDE.U32 R38, R36, -0x2daee0ad, RZ ;  /* 0xd2511f5324267825 */ /* 0x000fe200078e00ff */
[----:B------:R-:W-:Y:S02]  /*ef10*/  SHF.R.U32.HI R42, RZ, 0x8, R42 ;  /* 0x00000008ff2a7819 */ /* 0x000fe4000001162a */
[----:B------:R-:W-:Y:S02]  /*ef20*/  SHF.R.U32.HI R139, RZ, 0x10, R40 ;  /* 0x00000010ff8b7819 */ /* 0x000fe40000011628 */
[----:B------:R-:W-:Y:S01]  /*ef30*/  PRMT R49, R44, 0x5410, R49 ;  /* 0x000054102c317816 */ /* 0x000fe20000000031 */
[----:B------:R-:W-:Y:S01]  /*ef40*/  HSET2.LE.AND R44, R77, R132, PT ;  /* 0x000000844d2c7233 */ /* 0x000fe20003803000 */
[----:B------:R-:W-:Y:S02]  /*ef50*/  PRMT R83, R83, 0x5410, R42 ;  /* 0x0000541053537816 */ /* 0x000fe4000000002a */
[----:B------:R-:W-:-:S02]  /*ef60*/  LOP3.LUT R42, R40, 0xffff, RZ, 0xc0, !PT ;  /* 0x0000ffff282a7812 */ /* 0x000fc400078ec0ff */
[----:B------:R-:W-:Y:S02]  /*ef70*/  LOP3.LUT R77, R40, 0xff, RZ, 0xc0, !PT ;  /* 0x000000ff284d7812 */ /* 0x000fe400078ec0ff */
[C---:B------:R-:W-:Y:S02]  /*ef80*/  LOP3.LUT R36, R38.reuse, 0xffff, RZ, 0xc0, !PT ;  /* 0x0000ffff26247812 */ /* 0x040fe400078ec0ff */
[----:B------:R-:W-:Y:S02]  /*ef90*/  SHF.R.U32.HI R40, RZ, 0x18, R40 ;  /* 0x00000018ff287819 */ /* 0x000fe40000011628 */
[----:B------:R-:W-:Y:S01]  /*efa0*/  LOP3.LUT R139, R139, 0xff, RZ, 0xc0, !PT ;  /* 0x000000ff8b8b7812 */ /* 0x000fe200078ec0ff */
[----:B------:R-:W-:Y:S01]  /*efb0*/  HSET2.LE.AND R99, R99, R132, PT ;  /* 0x0000008463637233 */ /* 0x000fe20003803000 */
[----:B------:R-:W-:Y:S02]  /*efc0*/  SHF.R.U32.HI R36, RZ, 0x8, R36 ;  /* 0x00000008ff247819 */ /* 0x000fe40000011624 */
[----:B------:R-:W-:-:S02]  /*efd0*/  LOP3.LUT R71, R38, 0xff, RZ, 0xc0, !PT ;  /* 0x000000ff26477812 */ /* 0x000fc400078ec0ff */
[----:B------:R-:W-:Y:S02]  /*efe0*/  PRMT R139, R139, 0x5410, R40 ;  /* 0x000054108b8b7816 */ /* 0x000fe40000000028 */
[----:B------:R-:W-:Y:S02]  /*eff0*/  LOP3.LUT R40, R72, 0xffff, RZ, 0xc0, !PT ;  /* 0x0000ffff48287812 */ /* 0x000fe400078ec0ff */
[----:B------:R-:W-:Y:S02]  /*f000*/  LOP3.LUT R160, R133, R160, RZ, 0xc0, !PT ;  /* 0x000000a085a07212 */ /* 0x000fe400078ec0ff */
[----:B------:R-:W-:Y:S02]  /*f010*/  LOP3.LUT R133, R39, UR29, R90, 0x96, !PT ;  /* 0x0000001d27857c12 */ /* 0x000fe4000f8e965a */
[----:B------:R-:W-:Y:S02]  /*f020*/  PRMT R71, R71, 0x5410, R36 ;  /* 0x0000541047477816 */ /* 0x000fe40000000024 */
[----:B------:R-:W-:-:S02]  /*f030*/  SHF.R.U32.HI R36, RZ, 0x10, R38 ;  /* 0x00000010ff247819 */ /* 0x000fc40000011626 */
[----:B------:R-:W-:Y:S01]  /*f040*/  SHF.R.U32.HI R39, RZ, 0x18, R38 ;  /* 0x00000018ff277819 */ /* 0x000fe20000011626 */
[----:B------:R-:W-:Y:S01]  /*f050*/  HSET2.LE.AND R97, R97, R132, PT ;  /* 0x0000008461617233 */ /* 0x000fe20003803000 */
[----:B------:R-:W-:Y:S02]  /*f060*/  SHF.R.U32.HI R40, RZ, 0x8, R40 ;  /* 0x00000008ff287819 */ /* 0x000fe40000011628 */
[----:B------:R-:W-:Y:S02]  /*f070*/  LOP3.LUT R137, R72, 0xff, RZ, 0xc0, !PT ;  /* 0x000000ff48897812 */ /* 0x000fe400078ec0ff */
[----:B------:R-:W-:Y:S01]  /*f080*/  LOP3.LUT R38, R99, R70, RZ, 0xc0, !PT ;  /* 0x0000004663267212 */ /* 0x000fe200078ec0ff */
[----:B------:R-:W-:Y:S02]  /*f090*/  IMAD.MOV.U32 R70, RZ, RZ, R218 ;  /* 0x000000ffff467224 */ /* 0x000fe400078e00da */
[----:B------:R-:W-:Y:S01]  /*f0a0*/  IMAD.SHL.U32 R218, R4, 0x2, RZ ;  /* 0x0000000204da7824 */ /* 0x000fe200078e00ff */
[----:B------:R-:W-:Y:S01]  /*f0b0*/  PRMT R137, R137, 0x5410, R40 ;  /* 0x0000541089897816 */ /* 0x000fe20000000028 */
[----:B------:R-:W-:Y:S01]  /*f0c0*/  IMAD.MOV.U32 R140, RZ, RZ, R98 ;  /* 0x000000ffff8c7224 */ /* 0x000fe200078e0062 */
[----:B------:R-:W-:-:S02]  /*f0d0*/  SHF.R.U32.HI R73, RZ, 0x10, R72 ;  /* 0x00000010ff497819 */ /* 0x000fc40000011648 */
[----:B------:R-:W-:Y:S01]  /*f0e0*/  SHF.R.U32.HI R40, RZ, 0x18, R72 ;  /* 0x00000018ff287819 */ /* 0x000fe20000011648 */
[----:B------:R-:W-:Y:S01]  /*f0f0*/  IMAD.MOV.U32 R72, RZ, RZ, R96 ;  /* 0x000000ffff487224 */ /* 0x000fe200078e0060 */
[----:B------:R-:W-:Y:S02]  /*f100*/  LOP3.LUT R54, R97, R66, RZ, 0xc0, !PT ;  /* 0x0000004261367212 */ /* 0x000fe400078ec0ff */
[----:B------:R-:W2:Y:S01]  /*f110*/  LDSM.16.MT88.4 R96, [R218+0x4000] ;  /* 0x00400000da60783b */ /* 0x000ea20000004200 */
[--C-:B------:R-:W-:Y:S01]  /*f120*/  HSET2.LE.AND R4, R37, R132.reuse, PT ;  /* 0x0000008425047233 */ /* 0x100fe20003803000 */
[----:B------:R-:W-:Y:S01]  /*f130*/  LOP3.LUT R73, R73, 0xff, RZ, 0xc0, !PT ;  /* 0x000000ff49497812 */ /* 0x000fe200078ec0ff */
[--C-:B------:R-:W-:Y:S01]  /*f140*/  HSET2.LE.AND R55, R55, R132.reuse, PT ;  /* 0x0000008437377233 */ /* 0x100fe20003803000 */
[----:B------:R-:W-:Y:S01]  /*f150*/  LOP3.LUT R36, R36, 0xff, RZ, 0xc0, !PT ;  /* 0x000000ff24247812 */ /* 0x000fe200078ec0ff */
[--C-:B------:R-:W-:Y:S01]  /*f160*/  HSET2.LE.AND R95, R95, R132.reuse, PT ;  /* 0x000000845f5f7233 */ /* 0x100fe20003803000 */
[----:B------:R-:W-:Y:S01]  /*f170*/  LOP3.LUT R37, R4, R57, RZ, 0xc0, !PT ;  /* 0x0000003904257212 */ /* 0x000fe200078ec0ff */
[--C-:B------:R-:W-:Y:S01]  /*f180*/  HSET2.LE.AND R4, R53, R132.reuse, PT ;  /* 0x0000008435047233 */ /* 0x100fe20003803000 */
[----:B------:R-:W-:Y:S01]  /*f190*/  PRMT R73, R73, 0x5410, R40 ;  /* 0x0000541049497816 */ /* 0x000fe20000000028 */
[--C-:B------:R-:W-:Y:S01]  /*f1a0*/  HSET2.LE.AND R40, R69, R132.reuse, PT ;  /* 0x0000008445287233 */ /* 0x100fe20003803000 */
[----:B------:R-:W-:Y:S01]  /*f1b0*/  PRMT R69, R36, 0x5410, R39 ;  /* 0x0000541024457816 */ /* 0x000fe20000000027 */
[----:B------:R-:W-:Y:S01]  /*f1c0*/  IMAD.MOV.U32 R80, RZ, RZ, R94 ;  /* 0x000000ffff507224 */ /* 0x000fe200078e005e */
[----:B------:R-:W-:Y:S01]  /*f1d0*/  LOP3.LUT R55, R55, R62, RZ, 0xc0, !PT ;  /* 0x0000003e37377212 */ /* 0x000fe200078ec0ff */
[----:B------:R-:W-:Y:S01]  /*f1e0*/  IMAD.MOV.U32 R62, RZ, RZ, R50 ;  /* 0x000000ffff3e7224 */ /* 0x000fe200078e0032 */
[----:B------:R-:W-:Y:S01]  /*f1f0*/  LOP3.LUT R36, R95, R58, RZ, 0xc0, !PT ;  /* 0x0000003a5f247212 */ /* 0x000fe200078ec0ff */
[--C-:B------:R-:W-:Y:S01]  /*f200*/  HSET2.LE.AND R93, R93, R132.reuse, PT ;  /* 0x000000845d5d7233 */ /* 0x100fe20003803000 */
[----:B------:R-:W-:Y:S01]  /*f210*/  IMAD.MOV.U32 R94, RZ, RZ, R170 ;  /* 0x000000ffff5e7224 */ /* 0x000fe200078e00aa */
[--C-:B------:R-:W-:Y:S01]  /*f220*/  HSET2.LE.AND R50, R147, R132.reuse, PT ;  /* 0x0000008493327233 */ /* 0x100fe20003803000 */
[----:B------:R-:W-:Y:S01]  /*f230*/  IMAD.MOV.U32 R95, RZ, RZ, R171 ;  /* 0x000000ffff5f7224 */ /* 0x000fe200078e00ab */
[----:B------:R-:W-:Y:S01]  /*f240*/  LOP3.LUT R53, R4, R63, RZ, 0xc0, !PT ;  /* 0x0000003f04357212 */ /* 0x000fe200078ec0ff */
[--C-:B------:R-:W-:Y:S01]  /*f250*/  HSET2.LE.AND R4, R41, R132.reuse, PT ;  /* 0x0000008429047233 */ /* 0x100fe20003803000 */
[----:B------:R-:W-:Y:S01]  /*f260*/  IMAD.MOV.U32 R90, RZ, RZ, R217 ;  /* 0x000000ffff5a7224 */ /* 0x000fe200078e00d9 */
[--C-:B------:R-:W-:Y:S01]  /*f270*/  HSET2.LE.AND R49, R49, R132.reuse, PT ;  /* 0x0000008431317233 */ /* 0x100fe20003803000 */
[----:B------:R-:W-:Y:S01]  /*f280*/  IMAD.MOV.U32 R66, RZ, RZ, R52 ;  /* 0x000000ffff427224 */ /* 0x000fe200078e0034 */
[--C-:B------:R-:W-:Y:S01]  /*f290*/  HSET2.LE.AND R17, R17, R132.reuse, PT ;  /* 0x0000008411117233 */ /* 0x100fe20003803000 */
[----:B------:R-:W-:Y:S01]  /*f2a0*/  IMAD R217, R5, 0x2, R218 ;  /* 0x0000000205d97824 */ /* 0x000fe200078e02da */
[----:B------:R-:W-:Y:S01]  /*f2b0*/  LOP3.LUT R39, R40, R65, RZ, 0xc0, !PT ;  /* 0x0000004128277212 */ /* 0x000fe200078ec0ff */
[----:B------:R-:W-:Y:S01]  /*f2c0*/  IMAD.MOV.U32 R82, RZ, RZ, R92 ;  /* 0x000000ffff527224 */ /* 0x000fe200078e005c */
[----:B------:R-:W-:Y:S01]  /*f2d0*/  LOP3.LUT R52, R93, R64, RZ, 0xc0, !PT ;  /* 0x000000405d347212 */ /* 0x000fe200078ec0ff */
[----:B------:R-:W-:Y:S01]  /*f2e0*/  IMAD.MOV.U32 R64, RZ, RZ, R94 ;  /* 0x000000ffff407224 */ /* 0x000fe200078e005e */
[----:B------:R-:W-:Y:S01]  /*f2f0*/  LOP3.LUT R50, R50, R59, RZ, 0xc0, !PT ;  /* 0x0000003b32327212 */ /* 0x000fe200078ec0ff */
[----:B------:R-:W-:Y:S01]  /*f300*/  IMAD.MOV.U32 R65, RZ, RZ, R95 ;  /* 0x000000ffff417224 */ /* 0x000fe200078e005f */
[----:B------:R-:W-:Y:S01]  /*f310*/  LOP3.LUT R59, R4, R43, RZ, 0xc0, !PT ;  /* 0x0000002b043b7212 */ /* 0x000fe200078ec0ff */
[----:B------:R-:W3:Y:S01]  /*f320*/  LDSM.16.MT88.4 R92, [R218+0x4400] ;  /* 0x00440000da5c783b */ /* 0x000ee20000004200 */
[----:B------:R-:W-:Y:S01]  /*f330*/  LOP3.LUT R49, R49, R56, RZ, 0xc0, !PT ;  /* 0x0000003831317212 */ /* 0x000fe200078ec0ff */
[--C-:B------:R-:W-:Y:S01]  /*f340*/  HSET2.LE.AND R56, R87, R132.reuse, PT ;  /* 0x0000008457387233 */ /* 0x100fe20003803000 */
[----:B------:R-:W-:Y:S01]  /*f350*/  LOP3.LUT R17, R17, R84, RZ, 0xc0, !PT ;  /* 0x0000005411117212 */ /* 0x000fe200078ec0ff */
[----:B------:R-:W-:-:S02]  /*f360*/  HSET2.LE.AND R4, R85, R132, PT ;  /* 0x0000008455047233 */ /* 0x000fc40003803000 */
[----:B------:R-:W4:Y:S01]  /*f370*/  LDSM.16.MT88.4 R84, [R217+0x4000] ;  /* 0x00400000d954783b */ /* 0x000f220000004200 */
[--C-:B------:R-:W-:Y:S01]  /*f380*/  HSET2.LE.AND R40, R145, R132.reuse, PT ;  /* 0x0000008491287233 */ /* 0x100fe20003803000 */
[----:B------:R-:W-:Y:S01]  /*f390*/  SHF.R.U32.HI R42, RZ, 0x8, R42 ;  /* 0x00000008ff2a7819 */ /* 0x000fe2000001162a */
[--C-:B------:R-:W-:Y:S02]  /*f3a0*/  HSET2.LE.AND R58, R47, R132.reuse, PT ;  /* 0x000000842f3a7233 */ /* 0x100fe40003803000 */
[----:B------:R-:W-:Y:S01]  /*f3b0*/  HSET2.LE.AND R79, R79, R132, PT ;  /* 0x000000844f4f7233 */ /* 0x000fe20003803000 */
[----:B------:R-:W-:Y:S02]  /*f3c0*/  LOP3.LUT R161, R44, R161, RZ, 0xc0, !PT ;  /* 0x000000a12ca17212 */ /* 0x000fe400078ec0ff */
[----:B------:R-:W-:Y:S02]  /*f3d0*/  PRMT R77, R77, 0x5410, R42 ;  /* 0x000054104d4d7816 */ /* 0x000fe4000000002a */
[----:B------:R-:W-:-:S02]  /*f3e0*/  LOP3.LUT R51, R40, R51, RZ, 0xc0, !PT ;  /* 0x0000003328337212 */ /* 0x000fc400078ec0ff */
[----:B------:R-:W-:Y:S01]  /*f3f0*/  LOP3.LUT R58, R58, R45, RZ, 0xc0, !PT ;  /* 0x0000002d3a3a7212 */ /* 0x000fe200078ec0ff */
[----:B--2---:R-:W-:Y:S01]  /*f400*/  HMMA.16816.F32 R40, R36, R96, RZ ;  /* 0x000000602428723c */ /* 0x004fe200000018ff */
[----:B------:R-:W-:Y:S01]  /*f410*/  LOP3.LUT R79, R79, R66, RZ, 0xc0, !PT ;  /* 0x000000424f4f7212 */ /* 0x000fe200078ec0ff */
[----:B------:R-:W-:Y:S01]  /*f420*/  HSET2.LE.AND R78, R141, R132, PT ;  /* 0x000000848d4e7233 */ /* 0x000fe20003803000 */
[----:B------:R-:W-:Y:S02]  /*f430*/  IMAD.MOV.U32 R66, RZ, RZ, R70 ;  /* 0x000000ffff427224 */ /* 0x000fe400078e0046 */
[----:B------:R-:W-:-:S03]  /*f440*/  IMAD.MOV.U32 R70, RZ, RZ, R90 ;  /* 0x000000ffff467224 */ /* 0x000fc600078e005a */
[----:B------:R-:W-:Y:S01]  /*f450*/  HMMA.16816.F32 R44, R32, R96, RZ ;  /* 0x00000060202c723c */ /* 0x000fe200000018ff */
[----:B------:R-:W-:Y:S01]  /*f460*/  IMAD.MOV.U32 R90, RZ, RZ, R72 ;  /* 0x000000ffff5a7224 */ /* 0x000fe200078e0048 */
[--C-:B------:R-:W-:Y:S01]  /*f470*/  HSET2.LE.AND R83, R83, R132.reuse, PT ;  /* 0x0000008453537233 */ /* 0x100fe20003803000 */
[----:B------:R-:W-:Y:S01]  /*f480*/  IMAD.MOV.U32 R150, RZ, RZ, R212 ;  /* 0x000000ffff967224 */ /* 0x000fe200078e00d4 */
[--C-:B------:R-:W-:Y:S01]  /*f490*/  HSET2.LE.AND R72, R77, R132.reuse, PT ;  /* 0x000000844d487233 */ /* 0x100fe20003803000 */
[----:B------:R-:W-:Y:S01]  /*f4a0*/  LOP3.LUT R57, R4, R67, RZ, 0xc0, !PT ;  /* 0x0000004304397212 */ /* 0x000fe200078ec0ff */
[--C-:B------:R-:W-:Y:S01]  /*f4b0*/  HSET2.LE.AND R4, R81, R132.reuse, PT ;  /* 0x0000008451047233 */ /* 0x100fe20003803000 */
[----:B------:R-:W-:Y:S01]  /*f4c0*/  LOP3.LUT R78, R78, R62, RZ, 0xc0, !PT ;  /* 0x0000003e4e4e7212 */ /* 0x000fe200078ec0ff */
[----:B------:R-:W-:Y:S01]  /*f4d0*/  IMAD.MOV.U32 R62, RZ, RZ, R64 ;  /* 0x000000ffff3e7224 */ /* 0x000fe200078e0040 */
[----:B------:R-:W-:Y:S01]  /*f4e0*/  LOP3.LUT R76, R83, R76, RZ, 0xc0, !PT ;  /* 0x0000004c534c7212 */ /* 0x000fe200078ec0ff */
[----:B------:R-:W-:Y:S01]  /*f4f0*/  IMAD.MOV.U32 R64, RZ, RZ, R150 ;  /* 0x000000ffff407224 */ /* 0x000fe200078e0096 */
[----:B------:R-:W-:Y:S01]  /*f500*/  LOP3.LUT R72, R72, R80, RZ, 0xc0, !PT ;  /* 0x0000005048487212 */ /* 0x000fe200078ec0ff */
[----:B------:R-:W-:Y:S01]  /*f510*/  IMAD.MOV.U32 R150, RZ, RZ, R82 ;  /* 0x000000ffff967224 */ /* 0x000fe200078e0052 */
[----:B------:R-:W-:Y:S01]  /*f520*/  LOP3.LUT R77, R4, R75, RZ, 0xc0, !PT ;  /* 0x0000004b044d7212 */ /* 0x000fe200078ec0ff */
[----:B------:R-:W2:Y:S01]  /*f530*/  LDSM.16.MT88.4 R80, [R217+0x4400] ;  /* 0x00440000d950783b */ /* 0x000ea20000004200 */
[----:B------:R-:W-:Y:S01]  /*f540*/  IMAD.MOV.U32 R151, RZ, RZ, R213 ;  /* 0x000000ffff977224 */ /* 0x000fe200078e00d5 */
[--C-:B------:R-:W-:Y:S01]  /*f550*/  HSET2.LE.AND R75, R73, R132.reuse, PT ;  /* 0x00000084494b7233 */ /* 0x100fe20003803000 */
[----:B------:R-:W-:Y:S01]  /*f560*/  IMAD.MOV.U32 R63, RZ, RZ, R65 ;  /* 0x000000ffff3f7224 */ /* 0x000fe200078e0041 */
[--C-:B------:R-:W-:Y:S01]  /*f570*/  HSET2.LE.AND R91, R91, R132.reuse, PT ;  /* 0x000000845b5b7233 */ /* 0x100fe20003803000 */
[----:B------:R-:W-:Y:S01]  /*f580*/  IMAD.MOV.U32 R65, RZ, RZ, R151 ;  /* 0x000000ffff417224 */ /* 0x000fe200078e0097 */
[--C-:B------:R-:W-:Y:S01]  /*f590*/  HSET2.LE.AND R143, R143, R132.reuse, PT ;  /* 0x000000848f8f7233 */ /* 0x100fe20003803000 */
[----:B------:R-:W-:Y:S01]  /*f5a0*/  IMAD.MOV.U32 R151, RZ, RZ, R140 ;  /* 0x000000ffff977224 */ /* 0x000fe200078e008c */
[----:B------:R-:W-:Y:S01]  /*f5b0*/  LOP3.LUT R75, R75, R90, RZ, 0xc0, !PT ;  /* 0x0000005a4b4b7212 */ /* 0x000fe200078ec0ff */
[----:B------:R-:W-:Y:S01]  /*f5c0*/  IMAD.MOV.U32 R140, RZ, RZ, R68 ;  /* 0x000000ffff8c7224 */ /* 0x000fe200078e0044 */
[--C-:B------:R-:W-:Y:S01]  /*f5d0*/  HSET2.LE.AND R90, R135, R132.reuse, PT ;  /* 0x00000084875a7233 */ /* 0x100fe20003803000 */
[----:B------:R-:W-:Y:S01]  /*f5e0*/  IMAD.MOV.U32 R68, RZ, RZ, R74 ;  /* 0x000000ffff447224 */ /* 0x000fe200078e004a */
[----:B------:R-:W-:-:S02]  /*f5f0*/  HSET2.LE.AND R74, R137, R132, PT ;  /* 0x00000084894a7233 */ /* 0x000fc40003803000 */
[--C-:B------:R-:W-:Y:S02]  /*f600*/  HSET2.LE.AND R71, R71, R132.reuse, PT ;  /* 0x0000008447477233 */ /* 0x100fe40003803000 */
[----:B------:R-:W-:Y:S01]  /*f610*/  HSET2.LE.AND R69, R69, R132, PT ;  /* 0x0000008445457233 */ /* 0x000fe20003803000 */
[----:B---3--:R-:W-:Y:S01]  /*f620*/  HMMA.16816.F32 R44, R28, R92, R44 ;  /* 0x0000005c1c2c723c */ /* 0x008fe2000000182c */
[----:B------:R-:W-:Y:S02]  /*f630*/  LOP3.LUT R90, R90, R150, RZ, 0xc0, !PT ;  /* 0x000000965a5a7212 */ /* 0x000fe400078ec0ff */
[----:B------:R-:W-:-:S05]  /*f640*/  LOP3.LUT R56, R56, R61, RZ, 0xc0, !PT ;  /* 0x0000003d38387212 */ /* 0x000fca00078ec0ff */
[----:B------:R-:W-:Y:S01]  /*f650*/  HMMA.16816.F32 R40, R52, R92, R40 ;  /* 0x0000005c3428723c */ /* 0x000fe20000001828 */
[----:B------:R-:W-:Y:S01]  /*f660*/  LOP3.LUT R91, R91, R151, RZ, 0xc0, !PT ;  /* 0x000000975b5b7212 */ /* 0x000fe200078ec0ff */
[----:B------:R-:W-:Y:S01]  /*f670*/  HSET2.LE.AND R139, R139, R132, PT ;  /* 0x000000848b8b7233 */ /* 0x000fe20003803000 */
[----:B------:R-:W-:Y:S01]  /*f680*/  LOP3.LUT R48, R143, R60, RZ, 0xc0, !PT ;  /* 0x0000003c8f307212 */ /* 0x000fe200078ec0ff */
[----:B------:R-:W-:Y:S01]  /*f690*/  IMAD.MOV.U32 R96, RZ, RZ, R64 ;  /* 0x000000ffff607224 */ /* 0x000fe200078e0040 */
[----:B------:R-:W-:Y:S01]  /*f6a0*/  LOP3.LUT R74, R74, R70, RZ, 0xc0, !PT ;  /* 0x000000464a4a7212 */ /* 0x000fe200078ec0ff */
[----:B------:R1:W5:Y:S01]  /*f6b0*/  LDL.LU.64 R212, [R1+0x210] ;  /* 0x0002100001d47983 */ /* 0x0003620000300a00 */
[----:B------:R-:W-:Y:S01]  /*f6c0*/  IMAD.MOV.U32 R92, RZ, RZ, R62 ;  /* 0x000000ffff5c7224 */ /* 0x000fe200078e003e */
[----:B------:R-:W-:Y:S01]  /*f6d0*/  LOP3.LUT R150, R71, R140, RZ, 0xc0, !PT ;  /* 0x0000008c47967212 */ /* 0x000fe200078ec0ff */
[----:B------:R-:W-:Y:S01]  /*f6e0*/  IMAD.MOV.U32 R93, RZ, RZ, R63 ;  /* 0x000000ffff5d7224 */ /* 0x000fe200078e003f */
[----:B------:R-:W-:Y:S01]  /*f6f0*/  LOP3.LUT R151, R69, R68, RZ, 0xc0, !PT ;  /* 0x0000004445977212 */ /* 0x000fe200078ec0ff */
[C---:B----4-:R-:W-:Y:S01]  /*f700*/  HMMA.16816.F32 R60, R36.reuse, R84, RZ ;  /* 0x00000054243c723c */ /* 0x050fe200000018ff */
[----:B------:R-:W-:Y:S01]  /*f710*/  LOP3.LUT R73, R139, R66, RZ, 0xc0, !PT ;  /* 0x000000428b497212 */ /* 0x000fe200078ec0ff */
[----:B------:R-:W-:Y:S01]  /*f720*/  IMAD.MOV.U32 R97, RZ, RZ, R65 ;  /* 0x000000ffff617224 */ /* 0x000fe200078e0041 */
[----:B------:R-:W-:Y:S01]  /*f730*/  LOP3.LUT R5, R134, 0xffff, RZ, 0xc0, !PT ;  /* 0x0000ffff86057812 */ /* 0x000fe200078ec0ff */
[----:B------:R1:W5:Y:S04]  /*f740*/  LDL.LU.64 R170, [R1+0x208] ;  /* 0x0002080001aa7983 */ /* 0x0003680000300a00 */
[C---:B------:R-:W-:Y:S08]  /*f750*/  HMMA.16816.F32 R68, R36.reuse, R98, RZ ;  /* 0x000000622444723c */ /* 0x040ff000000018ff */
[----:B------:R-:W-:Y:S08]  /*f760*/  HMMA.16816.F32 R36, R36, R86, RZ ;  /* 0x000000562424723c */ /* 0x000ff000000018ff */
[C---:B--2---:R-:W-:Y:S08]  /*f770*/  HMMA.16816.F32 R60, R52.reuse, R80, R60 ;  /* 0x00000050343c723c */ /* 0x044ff0000000183c */
[C---:B------:R-:W-:Y:S08]  /*f780*/  HMMA.16816.F32 R68, R52.reuse, R94, R68 ;  /* 0x0000005e3444723c */ /* 0x040ff00000001844 */
[----:B------:R-:W-:Y:S08]  /*f790*/  HMMA.16816.F32 R36, R52, R82, R36 ;  /* 0x000000523424723c */ /* 0x000ff00000001824 */
[C---:B------:R-:W-:Y:S08]  /*f7a0*/  HMMA.16816.F32 R64, R32.reuse, R84, RZ ;  /* 0x000000542040723c */ /* 0x040ff000000018ff */
[C---:B------:R-:W-:Y:S08]  /*f7b0*/  HMMA.16816.F32 R52, R32.reuse, R98, RZ ;  /* 0x000000622034723c */ /* 0x040ff000000018ff */
[----:B------:R-:W-:Y:S08]  /*f7c0*/  HMMA.16816.F32 R84, R32, R86, RZ ;  /* 0x000000562054723c */ /* 0x000ff000000018ff */
[C---:B------:R-:W-:Y:S08]  /*f7d0*/  HMMA.16816.F32 R64, R28.reuse, R80, R64 ;  /* 0x000000501c40723c */ /* 0x040ff00000001840 */
[C---:B------:R-:W-:Y:S01]  /*f7e0*/  HMMA.16816.F32 R32, R28.reuse, R94, R52 ;  /* 0x0000005e1c20723c */ /* 0x040fe20000001834 */
[----:B------:R-:W2:Y:S07]  /*f7f0*/  LDSM.16.MT88.4 R52, [R217+0x4800] ;  /* 0x00480000d934783b */ /* 0x000eae0000004200 */
[----:B------:R-:W-:Y:S01]  /*f800*/  HMMA.16816.F32 R28, R28, R82, R84 ;  /* 0x000000521c1c723c */ /* 0x000fe20000001854 */
[----:B------:R-:W3:Y:S04]  /*f810*/  LDSM.16.MT88.4 R80, [R218+0x4800] ;  /* 0x00480000da50783b */ /* 0x000ee80000004200 */
[----:B------:R-:W4:Y:S03]  /*f820*/  LDSM.16.MT88.4 R84, [R218+0x4c00] ;  /* 0x004c0000da54783b */ /* 0x000f260000004200 */
[C---:B--2---:R-:W-:Y:S08]  /*f830*/  HMMA.16816.F32 R60, R48.reuse, R52, R60 ;  /* 0x00000034303c723c */ /* 0x044ff0000000183c */
[C---:B---3--:R-:W-:Y:S08]  /*f840*/  HMMA.16816.F32 R40, R48.reuse, R80, R40 ;  /* 0x000000503028723c */ /* 0x048ff00000001828 */
[C---:B------:R-:W-:Y:S08]  /*f850*/  HMMA.16816.F32 R68, R48.reuse, R82, R68 ;  /* 0x000000523044723c */ /* 0x040ff00000001844 */
[----:B------:R-:W-:Y:S01]  /*f860*/  HMMA.16816.F32 R36, R48, R54, R36 ;  /* 0x000000363024723c */ /* 0x000fe20000001824 */
[----:B------:R-:W2:Y:S07]  /*f870*/  LDSM.16.MT88.4 R48, [R217+0x4c00] ;  /* 0x004c0000d930783b */ /* 0x000eae0000004200 */
[C---:B------:R-:W-:Y:S08]  /*f880*/  HMMA.16816.F32 R44, R24.reuse, R80, R44 ;  /* 0x00000050182c723c */ /* 0x040ff0000000182c */
[C---:B------:R-:W-:Y:S08]  /*f890*/  HMMA.16816.F32 R64, R24.reuse, R52, R64 ;  /* 0x000000341840723c */ /* 0x040ff00000001840 */
[C---:B------:R-:W-:Y:S08]  /*f8a0*/  HMMA.16816.F32 R32, R24.reuse, R82, R32 ;  /* 0x000000521820723c */ /* 0x040ff00000001820 */
[----:B------:R-:W-:Y:S01]  /*f8b0*/  HMMA.16816.F32 R28, R24, R54, R28 ;  /* 0x00000036181c723c */ /* 0x000fe2000000181c */
[----:B------:R-:W3:Y:S04]  /*f8c0*/  LDSM.16.MT88.4 R24, [R218+0x5000] ;  /* 0x00500000da18783b */ /* 0x000ee80000004200 */
[----:B------:R-:W1:Y:S01]  /*f8d0*/  LDSM.16.MT88.4 R52, [R217+0x5000] ;  /* 0x00500000d934783b */ /* 0x000e620000004200 */
[----:B------:R-:W-:-:S02]  /*f8e0*/  IMAD.MOV.U32 R80, RZ, RZ, R152 ;  /* 0x000000ffff507224 */ /* 0x000fc400078e0098 */
[----:B----4-:R-:W-:Y:S01]  /*f8f0*/  HMMA.16816.F32 R40, R56, R84, R40 ;  /* 0x000000543828723c */ /* 0x010fe20000001828 */
[----:B------:R-:W-:Y:S02]  /*f900*/  IMAD.MOV.U32 R81, RZ, RZ, R153 ;  /* 0x000000ffff517224 */ /* 0x000fe400078e0099 */
[----:B------:R-:W-:-:S05]  /*f910*/  IMAD.MOV.U32 R94, RZ, RZ, R96 ;  /* 0x000000ffff5e7224 */ /* 0x000fca00078e0060 */
[----:B------:R-:W-:Y:S01]  /*f920*/  HMMA.16816.F32 R44, R20, R84, R44 ;  /* 0x00000054142c723c */ /* 0x000fe2000000182c */
[----:B------:R-:W-:-:S06]  /*f930*/  IMAD.MOV.U32 R95, RZ, RZ, R97 ;  /* 0x000000ffff5f7224 */ /* 0x000fcc00078e0061 */
[----:B------:R-:W-:Y:S01]  /*f940*/  IMAD.MOV.U32 R85, RZ, RZ, R159 ;  /* 0x000000ffff557224 */ /* 0x000fe200078e009f */
[----:B------:R-:W-:Y:S01]  /*f950*/  HMMA.16816.F32 R68, R56, R86, R68 ;  /* 0x000000563844723c */ /* 0x000fe20000001844 */
[----:B------:R-:W-:Y:S02]  /*f960*/  IMAD.MOV.U32 R98, RZ, RZ, R92 ;  /* 0x000000ffff627224 */ /* 0x000fe400078e005c */
[----:B------:R-:W-:-:S05]  /*f970*/  IMAD.MOV.U32 R99, RZ, RZ, R93 ;  /* 0x000000ffff637224 */ /* 0x000fca00078e005d */
[C---:B--2---:R-:W-:Y:S01]  /*f980*/  HMMA.16816.F32 R60, R56.reuse, R48, R60 ;  /* 0x00000030383c723c */ /* 0x044fe2000000183c */
[----:B------:R-:W-:Y:S07]  /*f990*/  STG.E.U16 [R104.64+0x32], R85 ;  /* 0x0000325568007986 */ /* 0x000fee000c101510 */
[----:B------:R-:W-:Y:S07]  /*f9a0*/  HMMA.16816.F32 R36, R56, R50, R36 ;  /* 0x000000323824723c */ /* 0x000fee0000001824 */
[----:B------:R-:W-:-:S02]  /*f9b0*/  IMAD.MOV.U32 R56, RZ, RZ, R158 ;  /* 0x000000ffff387224 */ /* 0x000fc400078e009e */
[----:B------:R-:W-:Y:S01]  /*f9c0*/  IMAD.MOV.U32 R57, RZ, RZ, R146 ;  /* 0x000000ffff397224 */ /* 0x000fe200078e0092 */
[C---:B------:R-:W-:Y:S01]  /*f9d0*/  HMMA.16816.F32 R64, R20.reuse, R48, R64 ;  /* 0x000000301440723c */ /* 0x040fe20000001840 */
[----:B------:R-:W-:Y:S01]  /*f9e0*/  IMAD.MOV.U32 R59, RZ, RZ, R142 ;  /* 0x000000ffff3b7224 */ /* 0x000fe200078e008e */
[----:B------:R-:W-:Y:S01]  /*f9f0*/  STG.E.U16 [R80.64+0x30], R56 ;  /* 0x0000303850007986 */ /* 0x000fe2000c101510 */
[----:B------:R-:W-:Y:S02]  /*fa00*/  IMAD.MOV.U32 R58, RZ, RZ, R144 ;  /* 0x000000ffff3a7224 */ /* 0x000fe400078e0090 */
[----:B------:R-:W-:Y:S01]  /*fa10*/  IMAD.MOV.U32 R82, RZ, RZ, R155 ;  /* 0x000000ffff527224 */ /* 0x000fe200078e009b */
[----:B------:R-:W-:Y:S02]  /*fa20*/  STG.E.U16 [R80.64+0x32], R57 ;  /* 0x0000323950007986 */ /* 0x000fe4000c101510 */
[C---:B------:R-:W-:Y:S01]  /*fa30*/  HMMA.16816.F32 R48, R20.reuse, R50, R28 ;  /* 0x000000321430723c */ /* 0x040fe2000000181c */
[----:B------:R-:W-:Y:S01]  /*fa40*/  IMAD.MOV.U32 R83, RZ, RZ, R154 ;  /* 0x000000ffff537224 */ /* 0x000fe200078e009a */
[----:B------:R-:W2:Y:S04]  /*fa50*/  LDSM.16.MT88.4 R28, [R218+0x5400] ;  /* 0x00540000da1c783b */ /* 0x000ea80000004200 */
[----:B------:R-:W-:Y:S02]  /*fa60*/  STG.E.U16 [R94.64+0x30], R196 ;  /* 0x000030c45e007986 */ /* 0x000fe4000c101510 */
[----:B------:R-:W-:Y:S02]  /*fa70*/  HMMA.16816.F32 R32, R20, R86, R32 ;  /* 0x000000561420723c */ /* 0x000fe40000001820 */
        /* <DEDUP_REMOVED lines=14> */
[-C--:B---3--:R-:W-:Y:S03]  /*fb60*/  HMMA.16816.F32 R40, R76, R24.reuse, R40 ;  /* 0x000000184c28723c */ /* 0x088fe60000001828 */
[----:B------:R-:W-:Y:S04]  /*fb70*/  STG.E.U16 [R80.64+0x52], R251 ;  /* 0x000052fb50007986 */ /* 0x000fe8000c101510 */
[----:B------:R-:W3:Y:S01]  /*fb80*/  LDSM.16.MT88.4 R20, [R217+0x5400] ;  /* 0x00540000d914783b */ /* 0x000ee20000004200 */
[C---:B------:R-:W-:Y:S03]  /*fb90*/  HMMA.16816.F32 R44, R16.reuse, R24, R44 ;  /* 0x00000018102c723c */ /* 0x040fe6000000182c */
        /* <DEDUP_REMOVED lines=12> */
[C---:B-1----:R-:W-:Y:S03]  /*fc60*/  HMMA.16816.F32 R64, R16.reuse, R52, R64 ;  /* 0x000000341040723c */ /* 0x042fe60000001840 */
[----:B------:R-:W-:Y:S04]  /*fc70*/  STG.E.U16 [R98.64+0x62], R183 ;  /* 0x000062b762007986 */ /* 0x000fe8000c101510 */
[----:B------:R-:W-:Y:S01]  /*fc80*/  STG.E.U16 [R104.64+0x70], R242 ;  /* 0x000070f268007986 */ /* 0x000fe2000c101510 */
[----:B------:R-:W-:Y:S03]  /*fc90*/  HMMA.16816.F32 R48, R16, R54, R48 ;  /* 0x000000361030723c */ /* 0x000fe60000001830 */
[----:B------:R-:W-:Y:S04]  /*fca0*/  STG.E.U16 [R104.64+0x72], R241 ;  /* 0x000072f168007986 */ /* 0x000fe8000c101510 */
[----:B------:R-:W1:Y:S04]  /*fcb0*/  LDSM.16.MT88.4 R16, [R218+0x5800] ;  /* 0x00580000da10783b */ /* 0x000e680000004200 */
        /* <DEDUP_REMOVED lines=14> */
[----:B------:R-:W-:Y:S01]  /*fda0*/  STG.E.U16 [R94.64+0x82], R173 ;  /* 0x000082ad5e007986 */ /* 0x000fe2000c101510 */
[-C--:B--2---:R-:W-:Y:S03]  /*fdb0*/  HMMA.16816.F32 R40, R72, R28.reuse, R40 ;  /* 0x0000001c4828723c */ /* 0x084fe60000001828 */
[----:B------:R-:W-:Y:S04]  /*fdc0*/  STG.E.U16 [R98.64+0x80], R178 ;  /* 0x000080b262007986 */ /* 0x000fe8000c101510 */
[----:B------:R-:W2:Y:S01]  /*fdd0*/  LDSM.16.MT88.4 R24, [R217+0x5800] ;  /* 0x00580000d918783b */ /* 0x000ea20000004200 */
[----:B------:R-:W-:Y:S03]  /*fde0*/  HMMA.16816.F32 R44, R12, R28, R44 ;  /* 0x0000001c0c2c723c */ /* 0x000fe6000000182c */
[----:B------:R-:W-:Y:S04]  /*fdf0*/  STG.E.U16 [R98.64+0x82], R175 ;  /* 0x000082af62007986 */ /* 0x000fe8000c101510 */
[----:B------:R-:W-:Y:S01]  /*fe00*/  STG.E.U16 [R104.64+0x90], R234 ;  /* 0x000090ea68007986 */ /* 0x000fe2000c101510 */
[----:B------:R-:W-:-:S03]  /*fe10*/  SHF.R.U32.HI R28, RZ, 0x10, R134 ;  /* 0x00000010ff1c7819 */ /* 0x000fc60000011686 */
[----:B------:R-:W-:Y:S04]  /*fe20*/  STG.E.U16 [R104.64+0x92], R233 ;  /* 0x000092e968007986 */ /* 0x000fe8000c101510 */
[----:B------:R-:W-:Y:S04]  /*fe30*/  STG.E.U16 [R80.64+0x90], R236 ;  /* 0x000090ec50007986 */ /* 0x000fe8000c101510 */
[----:B------:R-:W-:Y:S01]  /*fe40*/  STG.E.U16 [R80.64+0x92], R235 ;  /* 0x000092eb50007986 */ /* 0x000fe2000c101510 */
[----:B------:R-:W-:-:S03]  /*fe50*/  LOP3.LUT R4, R134, 0xff, RZ, 0xc0, !PT ;  /* 0x000000ff86047812 */ /* 0x000fc600078ec0ff */
[----:B------:R-:W-:Y:S01]  /*fe60*/  STG.E.U16 [R94.64+0x90], R168 ;  /* 0x000090a85e007986 */ /* 0x000fe2000c101510 */
[----:B------:R-:W-:-:S03]  /*fe70*/  SHF.R.U32.HI R5, RZ, 0x8, R5 ;  /* 0x00000008ff057819 */ /* 0x000fc60000011605 */
[----:B------:R-:W-:Y:S01]  /*fe80*/  STG.E.U16 [R94.64+0x92], R167 ;  /* 0x000092a75e007986 */ /* 0x000fe2000c101510 */
[----:B------:R-:W-:Y:S02]  /*fe90*/  SHF.R.U32.HI R29, RZ, 0x18, R134 ;  /* 0x00000018ff1d7819 */ /* 0x000fe40000011686 */
[----:B------:R-:W-:Y:S01]  /*fea0*/  LOP3.LUT R28, R28, 0xff, RZ, 0xc0, !PT ;  /* 0x000000ff1c1c7812 */ /* 0x000fe200078ec0ff */
[----:B------:R-:W-:Y:S04]  /*feb0*/  STG.E.U16 [R98.64+0x90], R172 ;  /* 0x000090ac62007986 */ /* 0x000fe8000c101510 */
[----:B------:R-:W-:Y:S01]  /*fec0*/  STG.E.U16 [R98.64+0x92], R169 ;  /* 0x000092a962007986 */ /* 0x000fe2000c101510 */
[----:B------:R-:W-:-:S03]  /*fed0*/  PRMT R5, R4, 0x5410, R5 ;  /* 0x0000541004057816 */ /* 0x000fc60000000005 */
[----:B------:R-:W-:Y:S01]  /*fee0*/  STG.E.U16 [R104.64+0xa0], R230 ;  /* 0x0000a0e668007986 */ /* 0x000fe2000c101510 */
[----:B------:R-:W-:-:S03]  /*fef0*/  PRMT R29, R28, 0x5410, R29 ;  /* 0x000054101c1d7816 */ /* 0x000fc6000000001d */
[----:B------:R-:W-:Y:S04]  /*ff00*/  STG.E.U16 [R104.64+0xa2], R229 ;  /* 0x0000a2e568007986 */ /* 0x000fe8000c101510 */
[----:B------:R-:W-:Y:S04]  /*ff10*/  STG.E.U16 [R80.64+0xa0], R232 ;  /* 0x0000a0e850007986 */ /* 0x000fe8000c101510 */
[----:B------:R-:W-:Y:S04]  /*ff20*/  STG.E.U16 [R80.64+0xa2], R231 ;  /* 0x0000a2e750007986 */ /* 0x000fe8000c101510 */
[----:B------:R-:W-:Y:S04]  /*ff30*/  STG.E.U16 [R94.64+0xa0], R131 ;  /* 0x0000a0835e007986 */ /* 0x000fe8000c101510 */
[----:B------:R-:W-:Y:S01]  /*ff40*/  STG.E.U16 [R94.64+0xa2], R130 ;  /* 0x0000a2825e007986 */ /* 0x000fe2000c101510 */
[----:B------:R-:W-:Y:S03]  /*ff50*/  HMMA.16816.F32 R68, R72, R30, R68 ;  /* 0x0000001e4844723c */ /* 0x000fe60000001844 */
[----:B------:R-:W-:Y:S01]  /*ff60*/  STG.E.U16 [R98.64+0xa0], R166 ;  /* 0x0000a0a662007986 */ /* 0x000fe2000c101510 */
[----:B------:R-:W-:-:S03]  /*ff70*/  HSET2.LE.AND R5, R5, R132, PT ;  /* 0x0000008405057233 */ /* 0x000fc60003803000 */
[----:B------:R-:W-:Y:S01]  /*ff80*/  STG.E.U16 [R98.64+0xa2], R165 ;  /* 0x0000a2a562007986 */ /* 0x000fe2000c101510 */
[C---:B------:R-:W-:Y:S01]  /*ff90*/  HMMA.16816.F32 R32, R12.reuse, R30, R32 ;  /* 0x0000001e0c20723c */ /* 0x040fe20000001820 */
[----:B------:R-:W-:Y:S02]  /*ffa0*/  HSET2.LE.AND R4, R29, R132, PT ;  /* 0x000000841d047233 */ /* 0x000fe40003803000 */
[----:B------:R-:W-:Y:S04]  /*ffb0*/  STG.E.U16 [R104.64+0xb0], R226 ;  /* 0x0000b0e268007986 */ /* 0x000fe8000c101510 */
[----:B------:R-:W-:Y:S01]  /*ffc0*/  STG.E.U16 [R104.64+0xb2], R225 ;  /* 0x0000b2e168007986 */ /* 0x000fe2000c101510 */
[C---:B---3--:R-:W-:Y:S03]  /*ffd0*/  HMMA.16816.F32 R64, R12.reuse, R20, R64 ;  /* 0x000000140c40723c */ /* 0x048fe60000001840 */
[----:B------:R-:W-:Y:S04]  /*ffe0*/  STG.E.U16 [R80.64+0xb0], R228 ;  /* 0x0000b0e450007986 */ /* 0x000fe8000c101510 */
[----:B------:R-:W-:Y:S01]  /*fff0*/  STG.E.U16 [R80.64+0xb2], R227 ;  /* 0x0000b2e350007986 */ /* 0x000fe2000c101510 */
[----:B------:R-:W-:Y:S03]  /*10000*/  HMMA.16816.F32 R48, R12, R22, R48 ;  /* 0x000000160c30723c */ /* 0x000fe60000001830 */
[----:B------:R-:W-:Y:S01]  /*10010*/  STG.E.U16 [R94.64+0xb0], R127 ;  /* 0x0000b07f5e007986 */ /* 0x000fe2000c101510 */
[----:B------:R-:W-:-:S03]  /*10020*/  LOP3.LUT R88, R5, R88, RZ, 0xc0, !PT ;  /* 0x0000005805587212 */ /* 0x000fc600078ec0ff */
[----:B------:R-:W3:Y:S01]  /*10030*/  LDSM.16.MT88.4 R152, [R218+0x5c00] ;  /* 0x005c0000da98783b */ /* 0x000ee20000004200 */
[C---:B------:R-:W-:Y:S01]  /*10040*/  HMMA.16816.F32 R60, R72.reuse, R20, R60 ;  /* 0x00000014483c723c */ /* 0x040fe2000000183c */
[----:B------:R-:W-:Y:S02]  /*10050*/  LOP3.LUT R89, R4, R89, RZ, 0xc0, !PT ;  /* 0x0000005904597212 */ /* 0x000fe400078ec0ff */
[----:B------:R-:W-:Y:S05]  /*10060*/  STG.E.U16 [R94.64+0xb2], R126 ;  /* 0x0000b27e5e007986 */ /* 0x000fea000c101510 */
[----:B------:R-:W-:Y:S01]  /*10070*/  HMMA.16816.F32 R36, R72, R22, R36 ;  /* 0x000000164824723c */ /* 0x000fe20000001824 */
[----:B------:R-:W-:Y:S04]  /*10080*/  STG.E.U16 [R98.64+0xb0], R129 ;  /* 0x0000b08162007986 */ /* 0x000fe8000c101510 */
[----:B------:R-:W-:Y:S04]  /*10090*/  STG.E.U16 [R98.64+0xb2], R128 ;  /* 0x0000b28062007986 */ /* 0x000fe8000c101510 */
[----:B------:R-:W-:Y:S04]  /*100a0*/  STG.E.U16 [R104.64+0xc0], R210 ;  /* 0x0000c0d268007986 */ /* 0x000fe8000c101510 */
[----:B------:R-:W-:Y:S04]  /*100b0*/  STG.E.U16 [R104.64+0xc2], R211 ;  /* 0x0000c2d368007986 */ /* 0x000fe8000c101510 */
[----:B------:R-:W-:Y:S04]  /*100c0*/  STG.E.U16 [R80.64+0xc0], R224 ;  /* 0x0000c0e050007986 */ /* 0x000fe8000c101510 */
[----:B------:R-:W-:Y:S01]  /*100d0*/  STG.E.U16 [R80.64+0xc2], R223 ;  /* 0x0000c2df50007986 */ /* 0x000fe2000c101510 */
[-C--:B-1----:R-:W-:Y:S03]  /*100e0*/  HMMA.16816.F32 R40, R88, R16.reuse, R40 ;  /* 0x000000105828723c */ /* 0x082fe60000001828 */
[----:B------:R-:W1:Y:S04]  /*100f0*/  LDSM.16.MT88.4 R12, [R217+0x5c00] ;  /* 0x005c0000d90c783b */ /* 0x000e680000004200 */
[----:B------:R4:W-:Y:S01]  /*10100*/  STG.E.U16 [R94.64+0xc0], R123 ;  /* 0x0000c07b5e007986 */ /* 0x0009e2000c101510 */
[----:B------:R-:W-:Y:S03]  /*10110*/  HMMA.16816.F32 R44, R8, R16, R44 ;  /* 0x00000010082c723c */ /* 0x000fe6000000182c */
[----:B------:R4:W-:Y:S01]  /*10120*/  STG.E.U16 [R94.64+0xc2], R122 ;  /* 0x0000c27a5e007986 */ /* 0x0009e2000c101510 */
[----:B------:R-:W-:-:S03]  /*10130*/  SHF.R.U32.HI R5, RZ, 0x10, R133 ;  /* 0x00000010ff057819 */ /* 0x000fc60000011685 */
[----:B------:R4:W-:Y:S01]  /*10140*/  STG.E.U16 [R98.64+0xc0], R125 ;  /* 0x0000c07d62007986 */ /* 0x0009e2000c101510 */
[----:B------:R-:W-:-:S03]  /*10150*/  LOP3.LUT R17, R133, 0xffff, RZ, 0xc0, !PT ;  /* 0x0000ffff85117812 */ /* 0x000fc600078ec0ff */
[----:B------:R4:W-:Y:S04]  /*10160*/  STG.E.U16 [R98.64+0xc2], R124 ;  /* 0x0000c27c62007986 */ /* 0x0009e8000c101510 */
[----:B------:R4:W-:Y:S04]  /*10170*/  STG.E.U16 [R104.64+0xd0], R206 ;  /* 0x0000d0ce68007986 */ /* 0x0009e8000c101510 */
[----:B------:R4:W-:Y:S01]  /*10180*/  STG.E.U16 [R104.64+0xd2], R207 ;  /* 0x0000d2cf68007986 */ /* 0x0009e2000c101510 */
[----:B------:R-:W-:-:S03]  /*10190*/  LOP3.LUT R4, R133, 0xff, RZ, 0xc0, !PT ;  /* 0x000000ff85047812 */ /* 0x000fc600078ec0ff */
[----:B------:R4:W-:Y:S01]  /*101a0*/  STG.E.U16 [R80.64+0xd0], R209 ;  /* 0x0000d0d150007986 */ /* 0x0009e2000c101510 */
[----:B------:R-:W-:-:S03]  /*101b0*/  SHF.R.U32.HI R17, RZ, 0x8, R17 ;  /* 0x00000008ff117819 */ /* 0x000fc60000011611 */
[----:B------:R4:W-:Y:S01]  /*101c0*/  STG.E.U16 [R80.64+0xd2], R208 ;  /* 0x0000d2d050007986 */ /* 0x0009e2000c101510 */
[----:B------:R-:W-:-:S03]  /*101d0*/  SHF.R.U32.HI R16, RZ, 0x18, R133 ;  /* 0x00000018ff107819 */ /* 0x000fc60000011685 */
[----:B------:R4:W-:Y:S01]  /*101e0*/  STG.E.U16 [R94.64+0xd0], R119 ;  /* 0x0000d0775e007986 */ /* 0x0009e2000c101510 */
[----:B------:R-:W-:Y:S01]  /*101f0*/  LOP3.LUT R5, R5, 0xff, RZ, 0xc0, !PT ;  /* 0x000000ff05057812 */ /* 0x000fe200078ec0ff */
[----:B------:R-:W-:Y:S02]  /*10200*/  IMAD.MOV.U32 R92, RZ, RZ, R136 ;  /* 0x000000ffff5c7224 */ /* 0x000fe400078e0088 */
[----:B------:R4:W-:Y:S01]  /*10210*/  STG.E.U16 [R94.64+0xd2], R118 ;  /* 0x0000d2765e007986 */ /* 0x0009e2000c101510 */
[----:B------:R-:W-:-:S03]  /*10220*/  IMAD.MOV.U32 R93, RZ, RZ, R138 ;  /* 0x000000ffff5d7224 */ /* 0x000fc600078e008a */
[----:B------:R4:W-:Y:S01]  /*10230*/  STG.E.U16 [R98.64+0xd0], R121 ;  /* 0x0000d07962007986 */ /* 0x0009e2000c101510 */
[----:B------:R-:W-:Y:S01]  /*10240*/  IMAD.MOV.U32 R96, RZ, RZ, R156 ;  /* 0x000000ffff607224 */ /* 0x000fe200078e009c */
[----:B------:R-:W-:Y:S02]  /*10250*/  PRMT R17, R4, 0x5410, R17 ;  /* 0x0000541004117816 */ /* 0x000fe40000000011 */
[----:B------:R4:W-:Y:S01]  /*10260*/  STG.E.U16 [R98.64+0xd2], R120 ;  /* 0x0000d27862007986 */ /* 0x0009e2000c101510 */
[----:B------:R-:W-:Y:S01]  /*10270*/  IMAD.MOV.U32 R97, RZ, RZ, R157 ;  /* 0x000000ffff617224 */ /* 0x000fe200078e009d */
[----:B------:R-:W-:Y:S02]  /*10280*/  PRMT R5, R5, 0x5410, R16 ;  /* 0x0000541005057816 */ /* 0x000fe40000000010 */
[----:B------:R4:W-:Y:S01]  /*10290*/  STG.E.U16 [R104.64+0xe0], R202 ;  /* 0x0000e0ca68007986 */ /* 0x0009e2000c101510 */
[----:B------:R-:W-:-:S03]  /*102a0*/  FADD.FTZ R4, R93, R92 ;  /* 0x0000005c5d047221 */ /* 0x000fc60000010000 */
[----:B------:R4:W-:Y:S01]  /*102b0*/  STG.E.U16 [R104.64+0xe2], R203 ;  /* 0x0000e2cb68007986 */ /* 0x0009e2000c101510 */
[-C--:B------:R-:W-:Y:S03]  /*102c0*/  HMMA.16816.F32 R68, R88, R18.reuse, R68 ;  /* 0x000000125844723c */ /* 0x080fe60000001844 */
[----:B------:R4:W-:Y:S04]  /*102d0*/  STG.E.U16 [R80.64+0xe0], R205 ;  /* 0x0000e0cd50007986 */ /* 0x0009e8000c101510 */
[----:B------:R4:W-:Y:S01]  /*102e0*/  STG.E.U16 [R80.64+0xe2], R204 ;  /* 0x0000e2cc50007986 */ /* 0x0009e2000c101510 */
[----:B------:R-:W-:Y:S03]  /*102f0*/  HMMA.16816.F32 R32, R8, R18, R32 ;  /* 0x000000120820723c */ /* 0x000fe60000001820 */
[----:B------:R4:W-:Y:S01]  /*10300*/  STG.E.U16 [R94.64+0xe0], R115 ;  /* 0x0000e0735e007986 */ /* 0x0009e2000c101510 */
[----:B------:R-:W-:-:S03]  /*10310*/  HSET2.LE.AND R17, R17, R132, PT ;  /* 0x0000008411117233 */ /* 0x000fc60003803000 */
[----:B------:R4:W-:Y:S01]  /*10320*/  STG.E.U16 [R94.64+0xe2], R114 ;  /* 0x0000e2725e007986 */ /* 0x0009e2000c101510 */
[----:B--2---:R-:W-:Y:S01]  /*10330*/  HMMA.16816.F32 R64, R8, R24, R64 ;  /* 0x000000180840723c */ /* 0x004fe20000001840 */
[----:B------:R-:W-:Y:S02]  /*10340*/  HSET2.LE.AND R132, R5, R132, PT ;  /* 0x0000008405847233 */ /* 0x000fe40003803000 */
[----:B------:R4:W-:Y:S01]  /*10350*/  STG.E.U16 [R98.64+0xe0], R117 ;  /* 0x0000e07562007986 */ /* 0x0009e2000c101510 */
[----:B------:R-:W-:-:S04]  /*10360*/  FADD.FTZ R4, R103, R4 ;  /* 0x0000000467047221 */ /* 0x000fc80000010000 */
[----:B------:R-:W-:Y:S01]  /*10370*/  HMMA.16816.F32 R48, R8, R26, R48 ;  /* 0x0000001a0830723c */ /* 0x000fe20000001830 */
[----:B------:R4:W-:Y:S01]  /*10380*/  STG.E.U16 [R98.64+0xe2], R116 ;  /* 0x0000e27462007986 */ /* 0x0009e2000c101510 */
[----:B------:R-:W-:-:S03]  /*10390*/  FADD.FTZ R5, R107, R106 ;  /* 0x0000006a6b057221 */ /* 0x000fc60000010000 */
[----:B------:R4:W-:Y:S02]  /*103a0*/  STG.E.U16 [R104.64+0xf0], R199 ;  /* 0x0000f0c768007986 */ /* 0x0009e4000c101510 */
[----:B------:R-:W-:Y:S01]  /*103b0*/  FADD.FTZ R9, R97, R96 ;  /* 0x0000006061097221 */ /* 0x000fe20000010000 */
[C---:B------:R-:W-:Y:S01]  /*103c0*/  HMMA.16816.F32 R60, R88.reuse, R24, R60 ;  /* 0x00000018583c723c */ /* 0x040fe2000000183c */
[----:B------:R-:W-:Y:S01]  /*103d0*/  FADD.FTZ R8, R109, R108 ;  /* 0x0000006c6d087221 */ /* 0x000fe20000010000 */
[----:B------:R4:W-:Y:S04]  /*103e0*/  STG.E.U16 [R104.64+0xf2], R197 ;  /* 0x0000f2c568007986 */ /* 0x0009e8000c101510 */
[----:B------:R4:W-:Y:S02]  /*103f0*/  STG.E.U16 [R80.64+0xf0], R201 ;  /* 0x0000f0c950007986 */ /* 0x0009e4000c101510 */
[----:B------:R-:W-:Y:S02]  /*10400*/  HMMA.16816.F32 R36, R88, R26, R36 ;  /* 0x0000001a5824723c */ /* 0x000fe40000001824 */
[----:B------:R4:W-:Y:S04]  /*10410*/  STG.E.U16 [R80.64+0xf2], R200 ;  /* 0x0000f2c850007986 */ /* 0x0009e8000c101510 */
[----:B------:R4:W-:Y:S04]  /*10420*/  STG.E.U16 [R94.64+0xf0], R111 ;  /* 0x0000f06f5e007986 */ /* 0x0009e8000c101510 */
[----:B------:R4:W-:Y:S04]  /*10430*/  STL [R1+0x1f8], R9 ;  /* 0x0001f80901007387 */ /* 0x0009e80000100800 */
[----:B------:R4:W-:Y:S04]  /*10440*/  STG.E.U16 [R94.64+0xf2], R110 ;  /* 0x0000f26e5e007986 */ /* 0x0009e8000c101510 */
[----:B------:R4:W-:Y:S04]  /*10450*/  STL [R1+0x1f4], R8 ;  /* 0x0001f40801007387 */ /* 0x0009e80000100800 */
[----:B------:R4:W-:Y:S04]  /*10460*/  STG.E.U16 [R98.64+0xf0], R113 ;  /* 0x0000f07162007986 */ /* 0x0009e8000c101510 */
[----:B------:R4:W-:Y:S04]  /*10470*/  STL [R1+0x1f0], R4 ;  /* 0x0001f00401007387 */ /* 0x0009e80000100800 */
[----:B------:R4:W-:Y:S04]  /*10480*/  STG.E.U16 [R98.64+0xf2], R112 ;  /* 0x0000f27062007986 */ /* 0x0009e8000c101510 */
[----:B------:R4:W-:Y:S01]  /*10490*/  STL [R1+0x1fc], R5 ;  /* 0x0001fc0501007387 */ /* 0x0009e20000100800 */
[----:B------:R-:W-:-:S02]  /*104a0*/  LOP3.LUT R148, R17, R148, RZ, 0xc0, !PT ;  /* 0x0000009411947212 */ /* 0x000fc400078ec0ff */
[----:B------:R-:W-:Y:S01]  /*104b0*/  LOP3.LUT R149, R132, R149, RZ, 0xc0, !PT ;  /* 0x0000009584957212 */ /* 0x000fe200078ec0ff */
[-C--:B---3--:R-:W-:Y:S08]  /*104c0*/  HMMA.16816.F32 R144, R160, R152.reuse, R44 ;  /* 0x00000098a090723c */ /* 0x088ff0000000182c */
[C---:B------:R-:W-:Y:S08]  /*104d0*/  HMMA.16816.F32 R132, R148.reuse, R152, R40 ;  /* 0x000000989484723c */ /* 0x040ff00000001828 */
[C---:B------:R-:W-:Y:S08]  /*104e0*/  HMMA.16816.F32 R136, R148.reuse, R154, R68 ;  /* 0x0000009a9488723c */ /* 0x040ff00000001844 */
[----:B-1----:R-:W-:Y:S08]  /*104f0*/  HMMA.16816.F32 R140, R148, R12, R60 ;  /* 0x0000000c948c723c */ /* 0x002ff0000000183c */
[C---:B------:R-:W-:Y:S08]  /*10500*/  HMMA.16816.F32 R152, R160.reuse, R154, R32 ;  /* 0x0000009aa098723c */ /* 0x040ff00000001820 */
[----:B------:R-:W-:Y:S08]  /*10510*/  HMMA.16816.F32 R156, R160, R12, R64 ;  /* 0x0000000ca09c723c */ /* 0x000ff00000001840 */
[-C--:B------:R-:W-:Y:S08]  /*10520*/  HMMA.16816.F32 R148, R148, R14.reuse, R36 ;  /* 0x0000000e9494723c */ /* 0x080ff00000001824 */
[----:B------:R-:W-:Y:S01]  /*10530*/  HMMA.16816.F32 R160, R160, R14, R48 ;  /* 0x0000000ea0a0723c */ /* 0x000fe20000001830 */
[----:B------:R-:W-:Y:S07]  /*10540*/  @!P0 BRA `(.L_x_655) ;  /* 0x0000c72000008947 */ /* 0x000fee0003800000 */
[----:B----4-:R-:W-:Y:S01]  /*10550*/  LOP3.LUT R5, R7, 0x3, RZ, 0xc0, !PT ;  /* 0x0000000307057812 */ /* 0x010fe200078ec0ff */
[----:B------:R-:W-:Y:S01]  /*10560*/  IMAD.U32 R4, RZ, RZ, UR11 ;  /* 0x0000000bff047e24 */ /* 0x000fe2000f8e00ff */
[----:B------:R-:W-:Y:S01]  /*10570*/  IADD3 R168, P0, R104, -0x100, RZ ;  /* 0xffffff0068a87810 */ /* 0x000fe20007f1e0ff */
[----:B------:R-:W-:Y:S01]  /*10580*/  IMAD.MOV.U32 R167, RZ, RZ, R0 ;  /* 0x000000ffffa77224 */ /* 0x000fe200078e0000 */
[----:B-----5:R-:W-:Y:S01]  /*10590*/  MOV R165, R2 ;  /* 0x0000000200a57202 */ /* 0x020fe20000000f00 */
[----:B------:R-:W-:Y:S01]  /*105a0*/  IMAD R5, R5, -0x2, R176 ;  /* 0xfffffffe05057824 */ /* 0x000fe200078e02b0 */
[----:B------:R-:W-:Y:S01]  /*105b0*/  IADD3.X R0, R105, -0x1, RZ, P0, !PT ;  /* 0xffffffff69007810 */ /* 0x000fe200007fe4ff */
[----:B------:R-:W-:Y:S01]  /*105c0*/  IMAD.WIDE.U32 R10, R102, -0x326172a9, RZ ;  /* 0xcd9e8d57660a7825 */ /* 0x000fe200078e00ff */
[----:B------:R-:W-:Y:S01]  /*105d0*/  MOV R169, R164 ;  /* 0x000000a400a97202 */ /* 0x000fe20000000f00 */
[----:B------:R-:W-:Y:S01]  /*105e0*/  ULEA.HI.SX32 UR20, UR20, 0xfffffffe, 0x19 ;  /* 0xfffffffe14147891 */ /* 0x000fe2000f8fca3f */
[----:B------:R-:W-:Y:S01]  /*105f0*/  IADD3 R4, R4, -UR12, R5 ;  /* 0x8000000c04047c10 */ /* 0x000fe2000fffe005 */
[----:B------:R-:W-:Y:S01]  /*10600*/  IMAD.WIDE.U32 R8, R101, -0x326172a9, RZ ;  /* 0xcd9e8d5765087825 */ /* 0x000fe200078e00ff */
[----:B------:R-:W-:-:S02]  /*10610*/  ULDC.64 UR28, c[0x0][0x118] ;  /* 0x00004600001c7ab9 */ /* 0x000fc40000000a00 */
[----:B------:R-:W-:Y:S01]  /*10620*/  ULDC.U8 UR15, c[0x0][0x2d8] ;  /* 0x0000b600000f7ab9 */ /* 0x000fe20000000000 */
[----:B------:R1:W-:Y:S01]  /*10630*/  STL [R1+0x1b4], R4 ;  /* 0x0001b40401007387 */ /* 0x0003e20000100800 */
[----:B------:R-:W-:Y:S01]  /*10640*/  IMAD.WIDE.U32 R6, R6, -0x2daee0ad, RZ ;  /* 0xd2511f5306067825 */ /* 0x000fe200078e00ff */
[----:B------:R-:W-:Y:S02]  /*10650*/  ULDC.64 UR10, c[0x0][0x1a0] ;  /* 0x00006800000a7ab9 */ /* 0x000fe40000000a00 */
[----:B------:R2:W-:Y:S01]  /*10660*/  STL [R1+0x200], R0 ;  /* 0x0002000001007387 */ /* 0x0005e20000100800 */
[----:B------:R-:W-:-:S03]  /*10670*/  IMAD.MOV.U32 R166, RZ, RZ, R3 ;  /* 0x000000ffffa67224 */ /* 0x000fc600078e0003 */
[----:B------:R-:W3:Y:S01]  /*10680*/  LDL.64 R96, [R1+0x1b8] ;  /* 0x0001b80001607983 */ /* 0x000ee20000100a00 */
[----:B------:R-:W4:Y:S01]  /*10690*/  LDC.U8 R2, c[0x0][0x2d8] ;  /* 0x0000b600ff027b82 */ /* 0x000f220000000000 */
[-C--:B------:R-:W-:Y:S02]  /*106a0*/  LOP3.LUT R3, R11, R100.reuse, RZ, 0x3c, !PT ;  /* 0x000000640b037212 */ /* 0x080fe400078e3cff */
[----:B------:R-:W-:Y:S01]  /*106b0*/  STL.64 [R1+0x1e0], R10 ;  /* 0x0001e00a01007387 */ /* 0x000fe20000100a00 */
[----:B------:R-:W-:-:S03]  /*106c0*/  LOP3.LUT R100, R9, R100, RZ, 0x3c, !PT ;  /* 0x0000006409647212 */ /* 0x000fc600078e3cff */
[----:B------:R-:W-:Y:S04]  /*106d0*/  STL.64 [R1+0x1d0], R8 ;  /* 0x0001d00801007387 */ /* 0x000fe80000100a00 */
[----:B------:R4:W-:Y:S01]  /*106e0*/  STL.64 [R1+0x1e8], R6 ;  /* 0x0001e80601007387 */ /* 0x0009e20000100a00 */
[----:B-1----:R-:W-:Y:S01]  /*106f0*/  MOV R4, c[0x0][0x228] ;  /* 0x00008a0000047a02 */ /* 0x002fe20000000f00 */
[----:B--2---:R-:W-:-:S03]  /*10700*/  IMAD.MOV.U32 R0, RZ, RZ, c[0x0][0x1a4] ;  /* 0x00006900ff007624 */ /* 0x004fc600078e00ff */
[----:B------:R-:W-:Y:S02]  /*10710*/  SHF.L.U32 R5, R4, 0x3, RZ ;  /* 0x0000000304057819 */ /* 0x000fe400000006ff */
[----:B----4-:R-:W-:Y:S02]  /*10720*/  PRMT R6, R2, 0x7054, R2 ;  /* 0x0000705402067816 */ /* 0x010fe40000000002 */
[----:B---3--:R-:W-:-:S13]  /*10730*/  ISETP.GE.AND P1, PT, R96, c[0x0][0x220], PT ;  /* 0x0000880060007a0c */ /* 0x008fda0003f26270 */
[----:B------:R-:W-:-:S05]  /*10740*/  @!P1 IMAD R0, R0, 0x60, RZ ;  /* 0x0000006000009824 */ /* 0x000fca00078e02ff */
[----:B------:R1:W-:Y:S02]  /*10750*/  @!P1 STL [R1+0x1b0], R0 ;  /* 0x0001b00001009387 */ /* 0x0003e40000100800 */
[----:B-1----:R-:W-:Y:S02]  /*10760*/  IMAD R0, R4, 0x38, R5 ;  /* 0x0000003804007824 */ /* 0x002fe400078e0205 */
[----:B------:R-:W-:-:S03]  /*10770*/  IMAD.WIDE.U32 R4, R3, -0x2daee0ad, RZ ;  /* 0xd2511f5303047825 */ /* 0x000fc600078e00ff */
[----:B------:R-:W-:Y:S01]  /*10780*/  IADD3 R0, R0, 0x1, RZ ;  /* 0x0000000100007810 */ /* 0x000fe20007ffe0ff */
[----:B------:R-:W-:Y:S01]  /*10790*/  IMAD.WIDE.U32 R2, R100, -0x2daee0ad, RZ ;  /* 0xd2511f5364027825 */ /* 0x000fe200078e00ff */
[----:B------:R1:W-:Y:S04]  /*107a0*/  STL.64 [R1+0x1d8], R4 ;  /* 0x0001d80401007387 */ /* 0x0003e80000100a00 */
[----:B------:R1:W-:Y:S01]  /*107b0*/  STL.64 [R1+0x1c8], R2 ;  /* 0x0001c80201007387 */ /* 0x0003e20000100a00 */
[----:B------:R-:W-:Y:S05]  /*107c0*/  BRA `(.L_x_656) ;  /* 0x000003a000007947 */ /* 0x000fea0003800000 */
.L_x_658:
        /* <DEDUP_REMOVED lines=13> */
[----:B------:R-:W-:Y:S02]  /*108a0*/  IMAD.U32 R3, RZ, RZ, UR31 ;  /* 0x0000001fff037e24 */ /* 0x000fe4000f8e00ff */
[----:B------:R-:W-:Y:S03]  /*108b0*/  @!P1 IMAD.MOV.U32 R3, RZ, RZ, c[0x0][0x198] ;  /* 0x00006600ff039624 */ /* 0x000fe600078e00ff */
[----:B------:R-:W-:Y:S01]  /*108c0*/  IMAD.U32 R0, RZ, RZ, UR16 ;  /* 0x00000010ff007e24 */ /* 0x000fe2000f8e00ff */
[C---:B--2---:R-:W-:Y:S04]  /*108d0*/  LEA R172, P0, R2.reuse, R176, 0x7 ;  /* 0x000000b002ac7211 */ /* 0x044fe800078038ff */
[----:B---3--:R-:W-:Y:S01]  /*108e0*/  LEA.HI.X R173, R2, R205, R0, 0x7, P0 ;  /* 0x000000cd02ad7211 */ /* 0x008fe200000f3c00 */
[----:B------:R-:W-:Y:S01]  /*108f0*/  @!P1 IMAD.MOV.U32 R0, RZ, RZ, c[0x0][0x19c] ;  /* 0x00006700ff009624 */ /* 0x000fe200078e00ff */
[C---:B------:R-:W-:Y:S04]  /*10900*/  @!P1 LEA R174, P0, R172.reuse, c[0x0][0x168], 0x1 ;  /* 0x00005a00acae9a11 */ /* 0x040fe800078008ff */
[----:B------:R-:W-:Y:S02]  /*10910*/  @!P1 LEA.HI.X R175, R172, c[0x0][0x16c], R173, 0x1, P0 ;  /* 0x00005b00acaf9a11 */ /* 0x000fe400000f0cad */
[CC--:B------:R-:W-:Y:S03]  /*10920*/  @!P1 LEA R2, P0, R3.reuse, R172.reuse, 0x5 ;  /* 0x000000ac03029211 */ /* 0x0c0fe600078028ff */
[----:B------:R-:W-:Y:S01]  /*10930*/  @!PT LDS RZ, [RZ] ;  /* 0x00000000fffff984 */ /* 0x000fe20000000800 */
[----:B------:R-:W-:Y:S01]  /*10940*/  @!PT LDS RZ, [RZ] ;  /* 0x00000000fffff984 */ /* 0x000fe20000000800 */
[----:B------:R-:W-:Y:S01]  /*10950*/  @!PT LDS RZ, [RZ] ;  /* 0x00000000fffff984 */ /* 0x000fe20000000800 */
[----:B------:R2:W-:Y:S01]  /*10960*/  @!P1 LDGSTS.E.BYPASS.LTC128B.128 [R164+0x2000], [R174.64] ;  /* 0x02000000aea49fae */ /* 0x0005e2000b901d5c */
[-CC-:B------:R-:W-:Y:S02]  /*10970*/  @!P1 LEA.HI.X R3, R3, R173.reuse, R0.reuse, 0x5, P0 ;  /* 0x000000ad03039211 */ /* 0x180fe400000f2c00 */
[C---:B------:R-:W-:Y:S01]  /*10980*/  @!P1 LEA R176, P0, R2.reuse, c[0x0][0x168], 0x1 ;  /* 0x00005a0002b09a11 */ /* 0x040fe200078008ff */
[----:B------:R1:W-:Y:S03]  /*10990*/  @P1 STS.128 [R164+0x2800], RZ ;  /* 0x002800ffa4001388 */ /* 0x0003e60000000c00 */
[----:B------:R-:W-:Y:S01]  /*109a0*/  @!P1 LEA.HI.X R177, R2, c[0x0][0x16c], R3, 0x1, P0 ;  /* 0x00005b0002b19a11 */ /* 0x000fe200000f0c03 */
[----:B------:R-:W-:Y:S04]  /*109b0*/  @!P1 IMAD.MOV.U32 R3, RZ, RZ, c[0x0][0x198] ;  /* 0x00006600ff039624 */ /* 0x000fe800078e00ff */
[----:B------:R-:W-:Y:S01]  /*109c0*/  @!PT LDS RZ, [RZ] ;  /* 0x00000000fffff984 */ /* 0x000fe20000000800 */
[----:B------:R-:W-:Y:S01]  /*109d0*/  @!PT LDS RZ, [RZ] ;  /* 0x00000000fffff984 */ /* 0x000fe20000000800 */
[----:B------:R-:W-:Y:S01]  /*109e0*/  @!PT LDS RZ, [RZ] ;  /* 0x00000000fffff984 */ /* 0x000fe20000000800 */
[----:B------:R3:W-:Y:S01]  /*109f0*/  @!P1 LDGSTS.E.BYPASS.LTC128B.128 [R164+0x2800], [R176.64] ;  /* 0x02800000b0a49fae */ /* 0x0007e2000b901d5c */
[C---:B------:R-:W-:Y:S03]  /*10a00*/  @!P1 LEA R2, P0, R3.reuse, R172, 0x6 ;  /* 0x000000ac03029211 */ /* 0x040fe600078030ff */
[----:B------:R1:W-:Y:S01]  /*10a10*/  @P1 STS.128 [R164+0x3000], RZ ;  /* 0x003000ffa4001388 */ /* 0x0003e20000000c00 */
[----:B------:R-:W-:Y:S01]  /*10a20*/  @!P1 LEA.HI.X R3, R3, R173, R0, 0x6, P0 ;  /* 0x000000ad03039211 */ /* 0x000fe200000f3400 */
[----:B------:R-:W-:Y:S04]  /*10a30*/  @!P1 IMAD.MOV.U32 R0, RZ, RZ, c[0x0][0x198] ;  /* 0x00006600ff009624 */ /* 0x000fe800078e00ff */
[----:B------:R-:W-:Y:S04]  /*10a40*/  @!P1 IMAD.WIDE.U32 R172, R0, 0x60, R172 ;  /* 0x0000006000ac9825 */ /* 0x000fe800078e00ac */
[----:B------:R-:W-:Y:S01]  /*10a50*/  @!P1 IMAD.MOV.U32 R0, RZ, RZ, c[0x0][0x19c] ;  /* 0x00006700ff009624 */ /* 0x000fe200078e00ff */
[----:B--2---:R-:W-:Y:S03]  /*10a60*/  @!P1 LEA R174, P0, R2, c[0x0][0x168], 0x1 ;  /* 0x00005a0002ae9a11 */ /* 0x004fe600078008ff */
[----:B------:R-:W-:Y:S01]  /*10a70*/  @!P1 IMAD R0, R0, 0x60, RZ ;  /* 0x0000006000009824 */ /* 0x000fe200078e02ff */
[----:B------:R-:W-:Y:S03]  /*10a80*/  @!P1 LEA.HI.X R175, R2, c[0x0][0x16c], R3, 0x1, P0 ;  /* 0x00005b0002af9a11 */ /* 0x000fe600000f0c03 */
[----:B------:R-:W-:Y:S02]  /*10a90*/  @!P1 IMAD.IADD R3, R0, 0x1, R173 ;  /* 0x0000000100039824 */ /* 0x000fe400078e02ad */
[----:B------:R-:W-:Y:S01]  /*10aa0*/  @!PT LDS RZ, [RZ] ;  /* 0x00000000fffff984 */ /* 0x000fe20000000800 */
[----:B------:R-:W-:Y:S01]  /*10ab0*/  @!PT LDS RZ, [RZ] ;  /* 0x00000000fffff984 */ /* 0x000fe20000000800 */
[----:B------:R-:W-:Y:S01]  /*10ac0*/  @!PT LDS RZ, [RZ] ;  /* 0x00000000fffff984 */ /* 0x000fe20000000800 */
[----:B------:R1:W-:Y:S01]  /*10ad0*/  @!P1 LDGSTS.E.BYPASS.LTC128B.128 [R164+0x3000], [R174.64] ;  /* 0x03000000aea49fae */ /* 0x0003e2000b901d5c */
[C---:B---3--:R-:W-:Y:S03]  /*10ae0*/  @!P1 LEA R176, P0, R172.reuse, c[0x0][0x168], 0x1 ;  /* 0x00005a00acb09a11 */ /* 0x048fe600078008ff */
[----:B------:R1:W-:Y:S01]  /*10af0*/  @P1 STS.128 [R164+0x3800], RZ ;  /* 0x003800ffa4001388 */ /* 0x0003e20000000c00 */
[----:B------:R-:W-:Y:S05]  /*10b00*/  @!P1 LEA.HI.X R177, R172, c[0x0][0x16c], R3, 0x1, P0 ;  /* 0x00005b00acb19a11 */ /* 0x000fea00000f0c03 */
[----:B------:R-:W-:Y:S01]  /*10b10*/  @!PT LDS RZ, [RZ] ;  /* 0x00000000fffff984 */ /* 0x000fe20000000800 */
[----:B------:R-:W-:Y:S01]  /*10b20*/  @!PT LDS RZ, [RZ] ;  /* 0x00000000fffff984 */ /* 0x000fe20000000800 */
[----:B------:R-:W-:Y:S01]  /*10b30*/  @!PT LDS RZ, [RZ] ;  /* 0x00000000fffff984 */ /* 0x000fe20000000800 */
[----:B------:R1:W-:Y:S04]  /*10b40*/  @!P1 LDGSTS.E.BYPASS.LTC128B.128 [R164+0x3800], [R176.64] ;  /* 0x03800000b0a49fae */ /* 0x0003e8000b901d5c */
[----:B------:R-:W0:Y:S01]  /*10b50*/  LDGDEPBAR ;  /* 0x00000000000079af */ /* 0x000e220000000000 */
[----:B------:R-:W-:-:S05]  /*10b60*/  BRA `(.L_x_657) ;  /* 0x0000095000007947 */ /* 0x000fca0003800000 */
.L_x_656:
[----:B------:R-:W2:Y:S01]  /*10b70*/  LDL.64 R10, [R1+0x198] ;  /* 0x00019800010a7983 */ /* 0x000ea20000100a00 */
[----:B------:R-:W-:Y:S01]  /*10b80*/  USHF.R.S32.HI UR6, URZ, 0x1f, UR20 ;  /* 0x0000001f3f067899 */ /* 0x000fe20008011414 */
[----:B------:R-:W-:Y:S01]  /*10b90*/  IMAD.MOV.U32 R9, RZ, RZ, c[0x0][0x1a0] ;  /* 0x00006800ff097624 */ /* 0x000fe200078e00ff */
[----:B------:R-:W-:Y:S01]  /*10ba0*/  UIMAD.WIDE.U32 UR16, UR20, UR10, URZ ;  /* 0x0000000a141072a5 */ /* 0x000fe2000f8e003f */
[----:B-1----:R-:W-:Y:S01]  /*10bb0*/  IMAD.MOV.U32 R5, RZ, RZ, c[0x0][0x1a0] ;  /* 0x00006800ff057624 */ /* 0x002fe200078e00ff */
[----:B------:R-:W-:Y:S01]  /*10bc0*/  UIMAD UR6, UR6, UR10, URZ ;  /* 0x0000000a060672a4 */ /* 0x000fe2000f8e023f */
[----:B------:R-:W3:Y:S01]  /*10bd0*/  LDL R8, [R1+0x188] ;  /* 0x0001880001087983 */ /* 0x000ee20000100800 */
[----:B------:R-:W-:Y:S04]  /*10be0*/  DEPBAR.LE SB0, 0x0 ;  /* 0x000080000000791a */ /* 0x000fe80000000000 */
[----:B------:R-:W-:Y:S01]  /*10bf0*/  UIMAD UR6, UR20, UR11, UR6 ;  /* 0x0000000b140672a4 */ /* 0x000fe2000f8e0206 */
[----:B------:R-:W-:Y:S01]  /*10c00*/  IMAD.U32 R2, RZ, RZ, UR16 ;  /* 0x00000010ff027e24 */ /* 0x000fe2000f8e00ff */
[----:B------:R-:W4:Y:S01]  /*10c10*/  LDL R4, [R1+0x1b0] ;  /* 0x0001b00001047983 */ /* 0x000f220000100800 */
[----:B------:R-:W-:Y:S01]  /*10c20*/  IMAD.U32 R3, RZ, RZ, UR17 ;  /* 0x00000011ff037e24 */ /* 0x000fe2000f8e00ff */
[----:B------:R-:W-:Y:S02]  /*10c30*/  UIADD3 UR6, UR17, UR6, URZ ;  /* 0x0000000611067290 */ /* 0x000fe4000fffe03f */
[----:B------:R-:W-:Y:S02]  /*10c40*/  UISETP.GE.AND UP0, UPT, UR20, 0x1, UPT ;  /* 0x000000011400788c */ /* 0x000fe4000bf06270 */
[----:B------:R-:W-:Y:S02]  /*10c50*/  BAR.SYNC.DEFER_BLOCKING 0x0 ;  /* 0x0000000000007b1d */ /* 0x000fe40000010000 */
[----:B------:R-:W-:Y:S01]  /*10c60*/  IMAD.U32 R0, RZ, RZ, UR6 ;  /* 0x00000006ff007e24 */ /* 0x000fe2000f8e00ff */
[C---:B--2---:R-:W-:Y:S01]  /*10c70*/  LEA R6, P2, R2.reuse, R10, 0x7 ;  /* 0x0000000a02067211 */ /* 0x044fe200078438ff */
[----:B------:R-:W-:Y:S03]  /*10c80*/  IMAD.MOV.U32 R10, RZ, RZ, c[0x0][0x1a4] ;  /* 0x00006900ff0a7624 */ /* 0x000fe600078e00ff */
[----:B------:R-:W-:Y:S02]  /*10c90*/  @!P1 LEA R3, P0, R9, R6, 0x5 ;  /* 0x0000000609039211 */ /* 0x000fe400078028ff */
[----:B---3--:R-:W-:Y:S01]  /*10ca0*/  LEA.HI.X R7, R2, R8, R0, 0x7, P2 ;  /* 0x0000000802077211 */ /* 0x008fe200010f3c00 */
[----:B------:R-:W-:Y:S01]  /*10cb0*/  IMAD.MOV.U32 R8, RZ, RZ, c[0x0][0x1a4] ;  /* 0x00006900ff087624 */ /* 0x000fe200078e00ff */
[----:B------:R-:W-:Y:S02]  /*10cc0*/  @!P1 LEA R164, P2, R5, R6, 0x6 ;  /* 0x0000000605a49211 */ /* 0x000fe400078430ff */
[-C--:B------:R-:W-:Y:S02]  /*10cd0*/  @!P1 LEA.HI.X R0, R9, R7.reuse, R10, 0x5, P0 ;  /* 0x0000000709009211 */ /* 0x080fe400000f2c0a */
[----:B------:R-:W-:Y:S02]  /*10ce0*/  @!P1 LEA R10, P0, R164, c[0x0][0x170], 0x1 ;  /* 0x00005c00a40a9a11 */ /* 0x000fe400078008ff */
[C---:B------:R-:W-:Y:S02]  /*10cf0*/  @!P1 LEA.HI.X R2, R5.reuse, R7, R8, 0x6, P2 ;  /* 0x0000000705029211 */ /* 0x040fe400010f3408 */
[----:B------:R-:W-:Y:S02]  /*10d00*/  @!P1 LEA R18, P4, R6, c[0x0][0x170], 0x1 ;  /* 0x00005c0006129a11 */ /* 0x000fe400078808ff */
[----:B------:R-:W-:Y:S02]  /*10d10*/  @!P1 LEA.HI.X R11, R164, c[0x0][0x174], R2, 0x1, P0 ;  /* 0x00005d00a40b9a11 */ /* 0x000fe400000f0c02 */
[----:B------:R-:W2:Y:S01]  /*10d20*/  LDL R164, [R1+0x18c] ;  /* 0x00018c0001a47983 */ /* 0x000ea20000100800 */
[--C-:B------:R-:W-:Y:S01]  /*10d30*/  @!P1 LEA.HI.X R19, R6, c[0x0][0x174], R7.reuse, 0x1, P4 ;  /* 0x00005d0006139a11 */ /* 0x100fe200020f0c07 */
[----:B------:R-:W-:Y:S01]  /*10d40*/  @!P1 IMAD.WIDE.U32 R6, R5, 0x60, R6 ;  /* 0x0000006005069825 */ /* 0x000fe200078e0006 */
[C---:B------:R-:W-:Y:S04]  /*10d50*/  @!P1 LEA R14, P3, R3.reuse, c[0x0][0x170], 0x1 ;  /* 0x00005c00030e9a11 */ /* 0x040fe800078608ff */
[----:B------:R-:W-:Y:S01]  /*10d60*/  @!P1 LEA.HI.X R15, R3, c[0x0][0x174], R0, 0x1, P3 ;  /* 0x00005d00030f9a11 */ /* 0x000fe200018f0c00 */
[----:B----4-:R-:W-:Y:S01]  /*10d70*/  @!P1 IMAD.IADD R0, R4, 0x1, R7 ;  /* 0x0000000104009824 */ /* 0x010fe200078e0207 */
[C---:B------:R-:W-:Y:S04]  /*10d80*/  @!P1 LEA R2, P0, R6.reuse, c[0x0][0x170], 0x1 ;  /* 0x00005c0006029a11 */ /* 0x040fe800078008ff */
[----:B------:R-:W-:Y:S02]  /*10d90*/  @!P1 LEA.HI.X R3, R6, c[0x0][0x174], R0, 0x1, P0 ;  /* 0x00005d0006039a11 */ /* 0x000fe400000f0c00 */
[----:B------:R-:W3:Y:S01]  /*10da0*/  LDL.LU R0, [R1+0x200] ;  /* 0x0002000001007983 */ /* 0x000ee20000300800 */
[----:B------:R-:W-:Y:S05]  /*10db0*/  PLOP3.LUT P0, PT, PT, PT, UP0, 0x80, 0x0 ;  /* 0x000000000000781c */ /* 0x000fea0003f0f008 */
[----:B--2---:R-:W-:Y:S06]  /*10dc0*/  @P1 STS [R164+0x4000], RZ ;  /* 0x004000ffa4001388 */ /* 0x004fec0000000800 */
[----:B------:R-:W-:Y:S06]  /*10dd0*/  @P1 STS [R164+0x4004], RZ ;  /* 0x004004ffa4001388 */ /* 0x000fec0000000800 */
[----:B------:R-:W-:Y:S06]  /*10de0*/  @P1 STS.64 [R164+0x4008], RZ ;  /* 0x004008ffa4001388 */ /* 0x000fec0000000a00 */
        /* <DEDUP_REMOVED lines=20> */
[----:B------:R-:W5:Y:S06]  /*10f30*/  LDSM.16.M88.4 R176, [R221+0x2000] ;  /* 0x00200000ddb0783b */ /* 0x000f6c0000000200 */
[----:B------:R-:W4:Y:S06]  /*10f40*/  LDSM.16.M88.4 R180, [R222+0x1000] ;  /* 0x00100000deb4783b */ /* 0x000f2c0000000200 */
[----:B------:R-:W1:Y:S06]  /*10f50*/  LDSM.16.M88.4 R184, [R221+0x2400] ;  /* 0x00240000ddb8783b */ /* 0x000e6c0000000200 */
[----:B------:R-:W0:Y:S06]  /*10f60*/  LDGDEPBAR ;  /* 0x00000000000079af */ /* 0x000e2c0000000000 */
[----:B------:R-:W1:Y:S06]  /*10f70*/  LDSM.16.M88.4 R188, [R221+0x2800] ;  /* 0x00280000ddbc783b */ /* 0x000e6c0000000200 */
[----:B------:R-:W3:Y:S06]  /*10f80*/  LDSM.16.M88.4 R192, [R221+0x2c00] ;  /* 0x002c0000ddc0783b */ /* 0x000eec0000000200 */
[----:B------:R-:W3:Y:S01]  /*10f90*/  LDSM.16.M88.4 R196, [R221+0x3000] ;  /* 0x00300000ddc4783b */ /* 0x000ee20000000200 */
[-C--:B-----5:R-:W-:Y:S05]  /*10fa0*/  HMMA.16816.F32 R4, R172, R176.reuse, RZ ;  /* 0x000000b0ac04723c */ /* 0x0a0fea00000018ff */
[----:B------:R-:W-:Y:S03]  /*10fb0*/  LDSM.16.M88.4 R200, [R221+0x3800] ;  /* 0x00380000ddc8783b */ /* 0x000fe60000000200 */
[C---:B----4-:R-:W-:Y:S03]  /*10fc0*/  HMMA.16816.F32 R8, R180.reuse, R176, RZ ;  /* 0x000000b0b408723c */ /* 0x050fe600000018ff */
[----:B------:R-:W-:Y:S06]  /*10fd0*/  LDSM.16.M88.4 R204, [R221+0x3c00] ;  /* 0x003c0000ddcc783b */ /* 0x000fec0000000200 */
[----:B------:R-:W-:Y:S01]  /*10fe0*/  LDSM.16.M88.4 R208, [R213] ;  /* 0x00000000d5d0783b */ /* 0x000fe20000000200 */
[-C--:B--2---:R-:W-:Y:S08]  /*10ff0*/  HMMA.16816.F32 R12, R180, R178.reuse, RZ ;  /* 0x000000b2b40c723c */ /* 0x084ff000000018ff */
[C---:B-1----:R-:W-:Y:S01]  /*11000*/  HMMA.16816.F32 R16, R172.reuse, R178, RZ ;  /* 0x000000b2ac10723c */ /* 0x042fe200000018ff */
[----:B------:R-:W1:Y:S07]  /*11010*/  LDSM.16.M88.4 R176, [R221+0x3400] ;  /* 0x00340000ddb0783b */ /* 0x000e6e0000000200 */
[-C--:B------:R-:W-:Y:S08]  /*11020*/  HMMA.16816.F32 R20, R172, R184.reuse, RZ ;  /* 0x000000b8ac14723c */ /* 0x080ff000000018ff */
[C---:B------:R-:W-:Y:S08]  /*11030*/  HMMA.16816.F32 R24, R180.reuse, R184, RZ ;  /* 0x000000b8b418723c */ /* 0x040ff000000018ff */
[-C--:B------:R-:W-:Y:S08]  /*11040*/  HMMA.16816.F32 R28, R180, R186.reuse, RZ ;  /* 0x000000bab41c723c */ /* 0x080ff000000018ff */
[C---:B------:R-:W-:Y:S01]  /*11050*/  HMMA.16816.F32 R32, R172.reuse, R186, RZ ;  /* 0x000000baac20723c */ /* 0x040fe200000018ff */
[----:B------:R-:W-:Y:S07]  /*11060*/  LDSM.16.M88.4 R184, [R220] ;  /* 0x00000000dcb8783b */ /* 0x000fee0000000200 */
[-C--:B------:R-:W-:Y:S08]  /*11070*/  HMMA.16816.F32 R36, R172, R188.reuse, RZ ;  /* 0x000000bcac24723c */ /* 0x080ff000000018ff */
[C---:B------:R-:W-:Y:S08]  /*11080*/  HMMA.16816.F32 R40, R180.reuse, R188, RZ ;  /* 0x000000bcb428723c */ /* 0x040ff000000018ff */
[-C--:B------:R-:W-:Y:S08]  /*11090*/  HMMA.16816.F32 R44, R180, R190.reuse, RZ ;  /* 0x000000beb42c723c */ /* 0x080ff000000018ff */
[C---:B------:R-:W-:Y:S01]  /*110a0*/  HMMA.16816.F32 R48, R172.reuse, R190, RZ ;  /* 0x000000beac30723c */ /* 0x040fe200000018ff */
[----:B------:R-:W2:Y:S07]  /*110b0*/  LDSM.16.M88.4 R188, [R219] ;  /* 0x00000000dbbc783b */ /* 0x000eae0000000200 */
[-C--:B---3--:R-:W-:Y:S08]  /*110c0*/  HMMA.16816.F32 R52, R172, R192.reuse, RZ ;  /* 0x000000c0ac34723c */ /* 0x088ff000000018ff */
[C---:B------:R-:W-:Y:S08]  /*110d0*/  HMMA.16816.F32 R56, R180.reuse, R192, RZ ;  /* 0x000000c0b438723c */ /* 0x040ff000000018ff */
[-C--:B------:R-:W-:Y:S08]  /*110e0*/  HMMA.16816.F32 R60, R180, R194.reuse, RZ ;  /* 0x000000c2b43c723c */ /* 0x080ff000000018ff */
[C---:B------:R-:W-:Y:S01]  /*110f0*/  HMMA.16816.F32 R64, R172.reuse, R194, RZ ;  /* 0x000000c2ac40723c */ /* 0x040fe200000018ff */
[----:B------:R-:W3:Y:S07]  /*11100*/  LDSM.16.M88.4 R192, [R220+0x1000] ;  /* 0x00100000dcc0783b */ /* 0x000eee0000000200 */
[-C--:B------:R-:W-:Y:S08]  /*11110*/  HMMA.16816.F32 R68, R172, R196.reuse, RZ ;  /* 0x000000c4ac44723c */ /* 0x080ff000000018ff */
[C---:B------:R-:W-:Y:S08]  /*11120*/  HMMA.16816.F32 R72, R180.reuse, R196, RZ ;  /* 0x000000c4b448723c */ /* 0x040ff000000018ff */
[-C--:B------:R-:W-:Y:S08]  /*11130*/  HMMA.16816.F32 R76, R180, R198.reuse, RZ ;  /* 0x000000c6b44c723c */ /* 0x080ff000000018ff */
[C---:B------:R-:W-:Y:S01]  /*11140*/  HMMA.16816.F32 R80, R172.reuse, R198, RZ ;  /* 0x000000c6ac50723c */ /* 0x040fe200000018ff */
[----:B------:R-:W-:Y:S07]  /*11150*/  LDSM.16.M88.4 R196, [R215] ;  /* 0x00000000d7c4783b */ /* 0x000fee0000000200 */
[-C--:B-1----:R-:W-:Y:S08]  /*11160*/  HMMA.16816.F32 R84, R172, R176.reuse, RZ ;  /* 0x000000b0ac54723c */ /* 0x082ff000000018ff */
[C---:B------:R-:W-:Y:S08]  /*11170*/  HMMA.16816.F32 R88, R180.reuse, R176, RZ ;  /* 0x000000b0b458723c */ /* 0x040ff000000018ff */
[-C--:B------:R-:W-:Y:S08]  /*11180*/  HMMA.16816.F32 R92, R180, R178.reuse, RZ ;  /* 0x000000b2b45c723c */ /* 0x080ff000000018ff */
[C---:B------:R-:W-:Y:S01]  /*11190*/  HMMA.16816.F32 R96, R172.reuse, R178, RZ ;  /* 0x000000b2ac60723c */ /* 0x040fe200000018ff */
[----:B------:R-:W1:Y:S07]  /*111a0*/  LDSM.16.M88.4 R176, [R216] ;  /* 0x00000000d8b0783b */ /* 0x000e6e0000000200 */
[-C--:B------:R-:W-:Y:S08]  /*111b0*/  HMMA.16816.F32 R100, R172, R200.reuse, RZ ;  /* 0x000000c8ac64723c */ /* 0x080ff000000018ff */
[C---:B------:R-:W-:Y:S08]  /*111c0*/  HMMA.16816.F32 R104, R180.reuse, R200, RZ ;  /* 0x000000c8b468723c */ /* 0x040ff000000018ff */
[-C--:B------:R-:W-:Y:S08]  /*111d0*/  HMMA.16816.F32 R108, R180, R202.reuse, RZ ;  /* 0x000000cab46c723c */ /* 0x080ff000000018ff */
[C---:B------:R-:W-:Y:S01]  /*111e0*/  HMMA.16816.F32 R112, R172.reuse, R202, RZ ;  /* 0x000000caac70723c */ /* 0x040fe200000018ff */
[----:B------:R-:W4:Y:S07]  /*111f0*/  LDSM.16.M88.4 R200, [R214] ;  /* 0x00000000d6c8783b */ /* 0x000f2e0000000200 */
[-C--:B------:R-:W-:Y:S08]  /*11200*/  HMMA.16816.F32 R116, R172, R204.reuse, RZ ;  /* 0x000000ccac74723c */ /* 0x080ff000000018ff */
[C---:B------:R-:W-:Y:S08]  /*11210*/  HMMA.16816.F32 R120, R180.reuse, R204, RZ ;  /* 0x000000ccb478723c */ /* 0x040ff000000018ff */
[-C--:B------:R-:W-:Y:S01]  /*11220*/  HMMA.16816.F32 R124, R180, R206.reuse, RZ ;  /* 0x000000ceb47c723c */ /* 0x080fe200000018ff */
[----:B------:R-:W-:Y:S07]  /*11230*/  LDSM.16.M88.4 R180, [R171] ;  /* 0x00000000abb4783b */ /* 0x000fee0000000200 */
[----:B------:R-:W-:Y:S01]  /*11240*/  HMMA.16816.F32 R128, R172, R206, RZ ;  /* 0x000000ceac80723c */ /* 0x000fe200000018ff */
[----:B------:R-:W5:Y:S06]  /*11250*/  LDSM.16.M88.4 R172, [R212] ;  /* 0x00000000d4ac783b */ /* 0x000f6c0000000200 */
[----:B------:R-:W-:Y:S01]  /*11260*/  IMAD.MOV.U32 R206, RZ, RZ, R168 ;  /* 0x000000ffffce7224 */ /* 0x000fe200078e00a8 */
[-C--:B--2---:R-:W-:Y:S05]  /*11270*/  HMMA.16816.F32 R4, R184, R188.reuse, R4 ;  /* 0x000000bcb804723c */ /* 0x084fea0000001804 */
[----:B------:R-:W-:Y:S03]  /*11280*/  IMAD.MOV.U32 R207, RZ, RZ, R0 ;  /* 0x000000ffffcf7224 */ /* 0x000fe600078e0000 */
[C---:B---3--:R-:W-:Y:S08]  /*11290*/  HMMA.16816.F32 R8, R192.reuse, R188, R8 ;  /* 0x000000bcc008723c */ /* 0x048ff00000001808 */
[-C--:B------:R-:W-:Y:S08]  /*112a0*/  HMMA.16816.F32 R12, R192, R190.reuse, R12 ;  /* 0x000000bec00c723c */ /* 0x080ff0000000180c */
[C---:B------:R-:W-:Y:S01]  /*112b0*/  HMMA.16816.F32 R16, R184.reuse, R190, R16 ;  /* 0x000000beb810723c */ /* 0x040fe20000001810 */
[----:B------:R-:W2:Y:S01]  /*112c0*/  LDSM.16.M88.4 R188, [R170] ;  /* 0x00000000aabc783b */ /* 0x000ea20000000200 */
[----:B------:R-:W-:Y:S05]  /*112d0*/  DEPBAR.LE SB0, 0x0 ;  /* 0x000080000000791a */ /* 0x000fea0000000000 */
[----:B------:R-:W-:Y:S01]  /*112e0*/  BAR.SYNC.DEFER_BLOCKING 0x0 ;  /* 0x0000000000007b1d */ /* 0x000fe20000010000 */
        /* <DEDUP_REMOVED lines=8> */
[-C--:B----4-:R-:W-:Y:S08]  /*11370*/  HMMA.16816.F32 R52, R184, R200.reuse, R52 ;  /* 0x000000c8b834723c */ /* 0x090ff00000001834 */
[C---:B------:R-:W-:Y:S08]  /*11380*/  HMMA.16816.F32 R56, R192.reuse, R200, R56 ;  /* 0x000000c8c038723c */ /* 0x040ff00000001838 */
[-C--:B------:R-:W-:Y:S08]  /*11390*/  HMMA.16816.F32 R60, R192, R202.reuse, R60 ;  /* 0x000000cac03c723c */ /* 0x080ff0000000183c */
[C---:B------:R-:W-:Y:S08]  /*113a0*/  HMMA.16816.F32 R64, R184.reuse, R202, R64 ;  /* 0x000000cab840723c */ /* 0x040ff00000001840 */
[-C--:B------:R-:W-:Y:S08]  /*113b0*/  HMMA.16816.F32 R68, R184, R208.reuse, R68 ;  /* 0x000000d0b844723c */ /* 0x080ff00000001844 */
[C---:B------:R-:W-:Y:S08]  /*113c0*/  HMMA.16816.F32 R72, R192.reuse, R208, R72 ;  /* 0x000000d0c048723c */ /* 0x040ff00000001848 */
[-C--:B------:R-:W-:Y:S08]  /*113d0*/  HMMA.16816.F32 R76, R192, R210.reuse, R76 ;  /* 0x000000d2c04c723c */ /* 0x080ff0000000184c */
[C---:B------:R-:W-:Y:S08]  /*113e0*/  HMMA.16816.F32 R80, R184.reuse, R210, R80 ;  /* 0x000000d2b850723c */ /* 0x040ff00000001850 */
[-C--:B-----5:R-:W-:Y:S08]  /*113f0*/  HMMA.16816.F32 R84, R184, R172.reuse, R84 ;  /* 0x000000acb854723c */ /* 0x0a0ff00000001854 */
        /* <DEDUP_REMOVED lines=12> */
.L_x_657:
[----:B------:R-:W2:Y:S01]  /*114c0*/  LDL R0, [R1+0x1b4] ;  /* 0x0001b40001007983 */ /* 0x000ea20000100800 */
[----:B-1----:R-:W-:Y:S01]  /*114d0*/  IMAD.U32 R164, RZ, RZ, UR20 ;  /* 0x00000014ffa47e24 */ /* 0x002fe2000f8e00ff */
[----:B------:R-:W-:Y:S02]  /*114e0*/  USHF.L.U32 UR27, UR20, 0x2, URZ ;  /* 0x00000002141b7899 */ /* 0x000fe4000800063f */
[----:B------:R-:W-:Y:S01]  /*114f0*/  STL.64 [R1+0x220], R220 ;  /* 0x000220dc01007387 */ /* 0x000fe20000100a00 */
[----:B------:R-:W-:Y:S02]  /*11500*/  UIADD3 UR17, UR19, -0x4498517b, URZ ;  /* 0xbb67ae8513117890 */ /* 0x000fe4000fffe03f */
[----:B------:R-:W-:Y:S02]  /*11510*/  UIADD3 UR7, UR18, -0x61c88647, URZ ;  /* 0x9e3779b912077890 */ /* 0x000fe4000fffe03f */
[----:B------:R-:W-:Y:S01]  /*11520*/  UIADD3 UR16, UR18, -0x4ab325aa, URZ ;  /* 0xb54cda5612107890 */ /* 0x000fe2000fffe03f */
[----:B------:R1:W-:Y:S01]  /*11530*/  STL [R1+0x218], R214 ;  /* 0x000218d601007387 */ /* 0x0003e20000100800 */
[----:B------:R-:W-:Y:S03]  /*11540*/  UIADD3 UR6, UR19, 0x646e171e, URZ ;  /* 0x646e171e13067890 */ /* 0x000fe6000fffe03f */
[----:B-1----:R-:W3:Y:S04]  /*11550*/  LDL.LU R214, [R1+0x1c0] ;  /* 0x0001c00001d67983 */ /* 0x002ee80000300800 */
[----:B------:R1:W-:Y:S06]  /*11560*/  STL.64 [R1+0x210], R212 ;  /* 0x000210d401007387 */ /* 0x0003ec0000100a00 */
[----:B------:R4:W-:Y:S06]  /*11570*/  STL.64 [R1+0x208], R170 ;  /* 0x000208aa01007387 */ /* 0x0009ec0000100a00 */
[----:B-1----:R-:W2:Y:S06]  /*11580*/  LDL.64 R212, [R1+0x1e0] ;  /* 0x0001e00001d47983 */ /* 0x002eac0000100a00 */
[----:B----4-:R-:W4:Y:S01]  /*11590*/  LDL.64 R170, [R1+0x1d8] ;  /* 0x0001d80001aa7983 */ /* 0x010f220000100a00 */
[----:B---3--:R-:W-:Y:S01]  /*115a0*/  LOP3.LUT R214, R214, 0xfffffff7, RZ, 0xc0, !PT ;  /* 0xfffffff7d6d67812 */ /* 0x008fe200078ec0ff */
[----:B--2---:R-:W-:Y:S03]  /*115b0*/  IMAD R164, R164, -0x80, R0 ;  /* 0xffffff80a4a47824 */ /* 0x004fe600078e0200 */
[----:B------:R-:W-:Y:S02]  /*115c0*/  @P1 LOP3.LUT R214, R214, 0x8, RZ, 0xfc, !PT ;  /* 0x00000008d6d61812 */ /* 0x000fe400078efcff */
[C---:B------:R-:W-:Y:S02]  /*115d0*/  IADD3 R3, R164.reuse, -0x40, RZ ;  /* 0xffffffc0a4037810 */ /* 0x040fe40007ffe0ff */
[----:B------:R-:W-:Y:S02]  /*115e0*/  IADD3 R168, R164, -0x41, RZ ;  /* 0xffffffbfa4a87810 */ /* 0x000fe40007ffe0ff */
[----:B------:R-:W-:Y:S02]  /*115f0*/  ISETP.GE.AND P2, PT, R3, RZ, PT ;  /* 0x000000ff0300720c */ /* 0x000fe40003f46270 */
[----:B------:R-:W-:Y:S02]  /*11600*/  ISETP.GE.AND P0, PT, R168, RZ, PT ;  /* 0x000000ffa800720c */ /* 0x000fe40003f06270 */
[C---:B------:R-:W-:Y:S02]  /*11610*/  IADD3 R0, R164.reuse, -0x49, RZ ;  /* 0xffffffb7a4007810 */ /* 0x040fe40007ffe0ff */
[C---:B------:R-:W-:Y:S02]  /*11620*/  IADD3 R175, R164.reuse, -0x48, RZ ;  /* 0xffffffb8a4af7810 */ /* 0x040fe40007ffe0ff */
[C---:B------:R-:W-:Y:S02]  /*11630*/  IADD3 R173, R164.reuse, -0x50, RZ ;  /* 0xffffffb0a4ad7810 */ /* 0x040fe40007ffe0ff */
[C---:B------:R-:W-:Y:S02]  /*11640*/  IADD3 R2, R164.reuse, -0x51, RZ ;  /* 0xffffffafa4027810 */ /* 0x040fe40007ffe0ff */
[C---:B------:R-:W-:Y:S02]  /*11650*/  IADD3 R172, R164.reuse, 0x40, RZ ;  /* 0x00000040a4ac7810 */ /* 0x040fe40007ffe0ff */
[C---:B------:R-:W-:Y:S02]  /*11660*/  @!P2 IADD3 R3, -R164.reuse, 0x40, RZ ;  /* 0x00000040a403a810 */ /* 0x040fe40007ffe1ff */
[----:B------:R-:W-:Y:S02]  /*11670*/  @!P0 IADD3 R168, -R164, 0x41, RZ ;  /* 0x00000041a4a88810 */ /* 0x000fe40007ffe1ff */
[----:B------:R-:W-:Y:S02]  /*11680*/  ISETP.GE.AND P0, PT, R0, RZ, PT ;  /* 0x000000ff0000720c */ /* 0x000fe40003f06270 */
[----:B------:R-:W-:Y:S01]  /*11690*/  ISETP.GE.AND P2, PT, R175, RZ, PT ;  /* 0x000000ffaf00720c */ /* 0x000fe20003f46270 */
[----:B------:R-:W1:Y:S01]  /*116a0*/  I2F R3, R3 ;  /* 0x0000000300037306 */ /* 0x000e620000201400 */
[----:B------:R-:W-:Y:S02]  /*116b0*/  IADD3 R174, R164, -0x39, RZ ;  /* 0xffffffc7a4ae7810 */ /* 0x000fe40007ffe0ff */
[----:B------:R-:W-:Y:S07]  /*116c0*/  LOP3.LUT R214, R214, 0xfffff7ff, RZ, 0xc0, !PT ;  /* 0xfffff7ffd6d67812 */ /* 0x000fee00078ec0ff */
[C---:B------:R-:W-:Y:S01]  /*116d0*/  @!P0 IADD3 R0, -R164.reuse, 0x49, RZ ;  /* 0x00000049a4008810 */ /* 0x040fe20007ffe1ff */
[----:B------:R-:W2:Y:S01]  /*116e0*/  I2F R168, R168 ;  /* 0x000000a800a87306 */ /* 0x000ea20000201400 */
[----:B------:R-:W-:Y:S02]  /*116f0*/  ISETP.GE.AND P0, PT, R173, RZ, PT ;  /* 0x000000ffad00720c */ /* 0x000fe40003f06270 */
[----:B------:R-:W-:Y:S02]  /*11700*/  @!P2 IADD3 R175, -R164, 0x48, RZ ;  /* 0x00000048a4afa810 */ /* 0x000fe40007ffe1ff */
[----:B------:R-:W-:Y:S05]  /*11710*/  ISETP.GE.AND P2, PT, R2, RZ, PT ;  /* 0x000000ff0200720c */ /* 0x000fea0003f46270 */
[----:B------:R-:W3:Y:S01]  /*11720*/  I2F R0, R0 ;  /* 0x0000000000007306 */ /* 0x000ee20000201400 */
[C---:B-1----:R-:W-:Y:S03]  /*11730*/  FFMA.FTZ R68, R3.reuse, -UR4, R68 ;  /* 0x8000000403447c23 */ /* 0x042fe60008010044 */
[C---:B------:R-:W-:Y:S01]  /*11740*/  @!P0 IADD3 R173, -R164.reuse, 0x50, RZ ;  /* 0x00000050a4ad8810 */ /* 0x040fe20007ffe1ff */
[----:B------:R-:W-:Y:S01]  /*11750*/  FFMA.FTZ R82, R3, -UR4, R82 ;  /* 0x8000000403527c23 */ /* 0x000fe20008010052 */
[C---:B------:R-:W-:Y:S02]  /*11760*/  IADD3 R3, R164.reuse, -0x78, RZ ;  /* 0xffffff88a4037810 */ /* 0x040fe40007ffe0ff */
[----:B------:R-:W-:Y:S02]  /*11770*/  @!P2 IADD3 R2, -R164, 0x51, RZ ;  /* 0x00000051a402a810 */ /* 0x000fe40007ffe1ff */
[----:B------:R-:W-:Y:S01]  /*11780*/  ISETP.GE.AND P0, PT, R3, RZ, PT ;  /* 0x000000ff0300720c */ /* 0x000fe20003f06270 */
[----:B------:R-:W1:Y:S01]  /*11790*/  I2F R175, R175 ;  /* 0x000000af00af7306 */ /* 0x000e620000201400 */
[C---:B--2---:R-:W-:Y:S02]  /*117a0*/  FFMA.FTZ R83, R168.reuse, -UR4, R83 ;  /* 0x80000004a8537c23 */ /* 0x044fe40008010053 */
[----:B------:R-:W-:Y:S01]  /*117b0*/  FFMA.FTZ R69, R168, -UR4, R69 ;  /* 0x80000004a8457c23 */ /* 0x000fe20008010045 */
[C---:B------:R-:W-:Y:S06]  /*117c0*/  IADD3 R168, R164.reuse, -0x59, RZ ;  /* 0xffffffa7a4a87810 */ /* 0x040fec0007ffe0ff */
[----:B------:R-:W2:Y:S02]  /*117d0*/  I2F R173, R173 ;  /* 0x000000ad00ad7306 */ /* 0x000ea40000201400 */
[----:B------:R-:W-:Y:S01]  /*117e0*/  @!P0 IADD3 R3, -R164, 0x78, RZ ;  /* 0x00000078a4038810 */ /* 0x000fe20007ffe1ff */
[C---:B---3--:R-:W-:Y:S02]  /*117f0*/  FFMA.FTZ R81, R0.reuse, -UR4, R81 ;  /* 0x8000000400517c23 */ /* 0x048fe40008010051 */
[----:B------:R-:W-:Y:S01]  /*11800*/  FFMA.FTZ R87, R0, -UR4, R87 ;  /* 0x8000000400577c23 */ /* 0x000fe20008010057 */
[----:B------:R-:W-:Y:S04]  /*11810*/  IADD3 R0, R164, -0x79, RZ ;  /* 0xffffff87a4007810 */ /* 0x000fe80007ffe0ff */
[----:B------:R-:W-:Y:S01]  /*11820*/  ISETP.GE.AND P0, PT, R0, RZ, PT ;  /* 0x000000ff0000720c */ /* 0x000fe20003f06270 */
[----:B------:R-:W3:Y:S01]  /*11830*/  I2F R3, R3 ;  /* 0x0000000300037306 */ /* 0x000ee20000201400 */
[C---:B-1----:R-:W-:Y:S02]  /*11840*/  FFMA.FTZ R80, R175.reuse, -UR4, R80 ;  /* 0x80000004af507c23 */ /* 0x042fe40008010050 */
[----:B------:R-:W-:Y:S01]  /*11850*/  FFMA.FTZ R86, R175, -UR4, R86 ;  /* 0x80000004af567c23 */ /* 0x000fe20008010056 */
[C---:B------:R-:W-:Y:S04]  /*11860*/  IADD3 R175, R164.reuse, -0x58, RZ ;  /* 0xffffffa8a4af7810 */ /* 0x040fe80007ffe0ff */
[----:B------:R-:W-:Y:S02]  /*11870*/  ISETP.GE.AND P2, PT, R175, RZ, PT ;  /* 0x000000ffaf00720c */ /* 0x000fe40003f46270 */
[----:B------:R-:W1:Y:S02]  /*11880*/  I2F R2, R2 ;  /* 0x0000000200027306 */ /* 0x000e640000201400 */
[----:B------:R-:W-:Y:S01]  /*11890*/  @!P0 IADD3 R0, -R164, 0x79, RZ ;  /* 0x00000079a4008810 */ /* 0x000fe20007ffe1ff */
[C---:B--2---:R-:W-:Y:S01]  /*118a0*/  FFMA.FTZ R98, R173.reuse, -UR4, R98 ;  /* 0x80000004ad627c23 */ /* 0x044fe20008010062 */
[----:B------:R-:W-:Y:S01]  /*118b0*/  ISETP.GE.AND P0, PT, R168, RZ, PT ;  /* 0x000000ffa800720c */ /* 0x000fe20003f06270 */
[----:B------:R-:W-:Y:S01]  /*118c0*/  FFMA.FTZ R84, R173, -UR4, R84 ;  /* 0x80000004ad547c23 */ /* 0x000fe20008010054 */
[----:B------:R-:W-:Y:S04]  /*118d0*/  IABS R173, R164 ;  /* 0x000000a400ad7213 */ /* 0x000fe80000000000 */
[----:B------:R-:W2:Y:S01]  /*118e0*/  I2F R0, R0 ;  /* 0x0000000000007306 */ /* 0x000ea20000201400 */
[C---:B------:R-:W-:Y:S01]  /*118f0*/  @!P2 IADD3 R175, -R164.reuse, 0x58, RZ ;  /* 0x00000058a4afa810 */ /* 0x040fe20007ffe1ff */
[----:B---3--:R-:W-:Y:S01]  /*11900*/  FFMA.FTZ R128, R3, -UR4, R128 ;  /* 0x8000000403807c23 */ /* 0x008fe20008010080 */
[C---:B------:R-:W-:Y:S04]  /*11910*/  IADD3 R3, R164.reuse, -0x60, RZ ;  /* 0xffffffa0a4037810 */ /* 0x040fe80007ffe0ff */
[----:B------:R-:W-:Y:S02]  /*11920*/  @!P0 IADD3 R168, -R164, 0x59, RZ ;  /* 0x00000059a4a88810 */ /* 0x000fe40007ffe1ff */
[----:B------:R-:W-:Y:S01]  /*11930*/  ISETP.GE.AND P2, PT, R3, RZ, PT ;  /* 0x000000ff0300720c */ /* 0x000fe20003f46270 */
[----:B------:R-:W3:Y:S01]  /*11940*/  I2F R173, R173 ;  /* 0x000000ad00ad7306 */ /* 0x000ee20000201400 */
[C---:B-1----:R-:W-:Y:S02]  /*11950*/  FFMA.FTZ R85, R2.reuse, -UR4, R85 ;  /* 0x8000000402557c23 */ /* 0x042fe40008010055 */
[----:B------:R-:W-:Y:S01]  /*11960*/  FFMA.FTZ R99, R2, -UR4, R99 ;  /* 0x8000000402637c23 */ /* 0x000fe20008010063 */
[----:B------:R-:W-:Y:S06]  /*11970*/  IADD3 R2, R164, 0x47, RZ ;  /* 0x00000047a4027810 */ /* 0x000fec0007ffe0ff */
[----:B------:R-:W1:Y:S01]  /*11980*/  I2F R168, R168 ;  /* 0x000000a800a87306 */ /* 0x000e620000201400 */
[----:B------:R-:W-:Y:S02]  /*11990*/  ISETP.GE.AND P0, PT, R2, RZ, PT ;  /* 0x000000ff0200720c */ /* 0x000fe40003f06270 */
[----:B------:R-:W-:Y:S01]  /*119a0*/  @!P2 IADD3 R3, -R164, 0x60, RZ ;  /* 0x00000060a403a810 */ /* 0x000fe20007ffe1ff */
[----:B--2---:R-:W-:Y:S01]  /*119b0*/  FFMA.FTZ R129, R0, -UR4, R129 ;  /* 0x8000000400817c23 */ /* 0x004fe20008010081 */
[----:B------:R-:W-:Y:S04]  /*119c0*/  IADD3 R0, R164, -0x61, RZ ;  /* 0xffffff9fa4007810 */ /* 0x000fe80007ffe0ff */
[----:B------:R-:W-:Y:S01]  /*119d0*/  ISETP.GE.AND P2, PT, R0, RZ, PT ;  /* 0x000000ff0000720c */ /* 0x000fe20003f46270 */
[----:B------:R-:W2:Y:S04]  /*119e0*/  I2F R3, R3 ;  /* 0x0000000300037306 */ /* 0x000ea80000201400 */
[----:B------:R-:W-:Y:S01]  /*119f0*/  @!P0 IADD3 R2, -R164, -0x47, RZ ;  /* 0xffffffb9a4028810 */ /* 0x000fe20007ffe1ff */
[C---:B---3--:R-:W-:Y:S01]  /*11a00*/  FFMA.FTZ R18, R173.reuse, -UR4, R18 ;  /* 0x80000004ad127c23 */ /* 0x048fe20008010012 */
[----:B------:R-:W-:Y:S01]  /*11a10*/  ISETP.GE.AND P0, PT, R172, RZ, PT ;  /* 0x000000ffac00720c */ /* 0x000fe20003f06270 */
[C---:B------:R-:W-:Y:S02]  /*11a20*/  FFMA.FTZ R72, R173.reuse, -UR4, R72 ;  /* 0x80000004ad487c23 */ /* 0x040fe40008010048 */
[C---:B------:R-:W-:Y:S01]  /*11a30*/  FFMA.FTZ R4, R173.reuse, -UR4, R4 ;  /* 0x80000004ad047c23 */ /* 0x040fe20008010004 */
[----:B------:R-:W3:Y:S01]  /*11a40*/  I2F R2, R2 ;  /* 0x0000000200027306 */ /* 0x000ee20000201400 */
[----:B------:R-:W-:Y:S01]  /*11a50*/  FFMA.FTZ R78, R173, -UR4, R78 ;  /* 0x80000004ad4e7c23 */ /* 0x000fe2000801004e */
[C---:B------:R-:W-:Y:S02]  /*11a60*/  IADD3 R173, R164.reuse, -0x68, RZ ;  /* 0xffffff98a4ad7810 */ /* 0x040fe40007ffe0ff */
[----:B------:R-:W-:Y:S01]  /*11a70*/  @!P2 IADD3 R0, -R164, 0x61, RZ ;  /* 0x00000061a400a810 */ /* 0x000fe20007ffe1ff */
[C---:B-1----:R-:W-:Y:S01]  /*11a80*/  FFMA.FTZ R97, R168.reuse, -UR4, R97 ;  /* 0x80000004a8617c23 */ /* 0x042fe20008010061 */
[----:B------:R-:W-:Y:S01]  /*11a90*/  ISETP.GE.AND P2, PT, R173, RZ, PT ;  /* 0x000000ffad00720c */ /* 0x000fe20003f46270 */
[----:B------:R-:W-:Y:S01]  /*11aa0*/  FFMA.FTZ R103, R168, -UR4, R103 ;  /* 0x80000004a8677c23 */ /* 0x000fe20008010067 */
[C---:B------:R-:W-:Y:S02]  /*11ab0*/  IADD3 R168, R164.reuse, 0x3f, RZ ;  /* 0x0000003fa4a87810 */ /* 0x040fe40007ffe0ff */
[----:B------:R-:W-:Y:S01]  /*11ac0*/  @!P0 IADD3 R172, -R164, -0x40, RZ ;  /* 0xffffffc0a4ac8810 */ /* 0x000fe20007ffe1ff */
[----:B------:R-:W1:Y:S01]  /*11ad0*/  I2F R175, R175 ;  /* 0x000000af00af7306 */ /* 0x000e620000201400 */
[----:B------:R-:W-:Y:S01]  /*11ae0*/  ISETP.GE.AND P0, PT, R168, RZ, PT ;  /* 0x000000ffa800720c */ /* 0x000fe20003f06270 */
[C---:B--2---:R-:W-:Y:S02]  /*11af0*/  FFMA.FTZ R100, R3.reuse, -UR4, R100 ;  /* 0x8000000403647c23 */ /* 0x044fe40008010064 */
[----:B------:R-:W-:Y:S04]  /*11b00*/  FFMA.FTZ R114, R3, -UR4, R114 ;  /* 0x8000000403727c23 */ /* 0x000fe80008010072 */
[----:B------:R-:W-:Y:S02]  /*11b10*/  @!P2 IADD3 R173, -R164, 0x68, RZ ;  /* 0x00000068a4ada810 */ /* 0x000fe40007ffe1ff */
[----:B------:R-:W2:Y:S01]  /*11b20*/  I2F R3, R172 ;  /* 0x000000ac00037306 */ /* 0x000ea20000201400 */
[----:B---3--:R-:W-:Y:S01]  /*11b30*/  FFMA.FTZ R11, R2, -UR4, R11 ;  /* 0x80000004020b7c23 */ /* 0x008fe2000801000b */
[C---:B------:R-:W-:Y:S02]  /*11b40*/  IADD3 R2, R164.reuse, -0x69, RZ ;  /* 0xffffff97a4027810 */ /* 0x040fe40007ffe0ff */
[----:B------:R-:W-:Y:S02]  /*11b50*/  @!P0 IADD3 R168, -R164, -0x3f, RZ ;  /* 0xffffffc1a4a88810 */ /* 0x000fe40007ffe1ff */
[----:B------:R-:W-:Y:S04]  /*11b60*/  ISETP.GE.AND P2, PT, R2, RZ, PT ;  /* 0x000000ff0200720c */ /* 0x000fe80003f46270 */
[----:B------:R-:W3:Y:S01]  /*11b70*/  I2F R0, R0 ;  /* 0x0000000000007306 */ /* 0x000ee20000201400 */
[C---:B-1----:R-:W-:Y:S02]  /*11b80*/  FFMA.FTZ R96, R175.reuse, -UR4, R96 ;  /* 0x80000004af607c23 */ /* 0x042fe40008010060 */
[----:B------:R-:W-:Y:S01]  /*11b90*/  FFMA.FTZ R102, R175, -UR4, R102 ;  /* 0x80000004af667c23 */ /* 0x000fe20008010066 */
[C---:B------:R-:W-:Y:S06]  /*11ba0*/  IADD3 R175, R164.reuse, 0x38, RZ ;  /* 0x00000038a4af7810 */ /* 0x040fec0007ffe0ff */
[----:B------:R-:W1:Y:S01]  /*11bb0*/  I2F R168, R168 ;  /* 0x000000a800a87306 */ /* 0x000e620000201400 */
[----:B------:R-:W-:Y:S02]  /*11bc0*/  ISETP.GE.AND P0, PT, R175, RZ, PT ;  /* 0x000000ffaf00720c */ /* 0x000fe40003f06270 */
[C---:B------:R-:W-:Y:S01]  /*11bd0*/  @!P2 IADD3 R2, -R164.reuse, 0x69, RZ ;  /* 0x00000069a402a810 */ /* 0x040fe20007ffe1ff */
[C---:B--2---:R-:W-:Y:S01]  /*11be0*/  FFMA.FTZ R14, R3.reuse, -UR4, R14 ;  /* 0x80000004030e7c23 */ /* 0x044fe2000801000e */
[C---:B------:R-:W-:Y:S01]  /*11bf0*/  IADD3 R172, R164.reuse, -0x1, RZ ;  /* 0xffffffffa4ac7810 */ /* 0x040fe20007ffe0ff */
[----:B------:R-:W-:Y:S01]  /*11c00*/  FFMA.FTZ R8, R3, -UR4, R8 ;  /* 0x8000000403087c23 */ /* 0x000fe20008010008 */
[C---:B------:R-:W-:Y:S03]  /*11c10*/  IADD3 R3, R164.reuse, -0x70, RZ ;  /* 0xffffff90a4037810 */ /* 0x040fe60007ffe0ff */
[----:B------:R-:W2:Y:S01]  /*11c20*/  I2F R173, R173 ;  /* 0x000000ad00ad7306 */ /* 0x000ea20000201400 */
[----:B------:R-:W-:Y:S03]  /*11c30*/  ISETP.GE.AND P2, PT, R3, RZ, PT ;  /* 0x000000ff0300720c */ /* 0x000fe60003f46270 */
[----:B------:R-:W-:Y:S01]  /*11c40*/  @!P0 IADD3 R175, -R164, -0x38, RZ ;  /* 0xffffffc8a4af8810 */ /* 0x000fe20007ffe1ff */
[C---:B---3--:R-:W-:Y:S02]  /*11c50*/  FFMA.FTZ R115, R0.reuse, -UR4, R115 ;  /* 0x8000000400737c23 */ /* 0x048fe40008010073 */
[----:B------:R-:W-:Y:S01]  /*11c60*/  FFMA.FTZ R101, R0, -UR4, R101 ;  /* 0x8000000400657c23 */ /* 0x000fe20008010065 */
[----:B------:R-:W-:Y:S02]  /*11c70*/  IADD3 R0, R164, 0x37, RZ ;  /* 0x00000037a4007810 */ /* 0x000fe40007ffe0ff */
[----:B------:R-:W3:Y:S02]  /*11c80*/  I2F R2, R2 ;  /* 0x0000000200027306 */ /* 0x000ee40000201400 */
[----:B------:R-:W-:Y:S02]  /*11c90*/  ISETP.GE.AND P0, PT, R0, RZ, PT ;  /* 0x000000ff0000720c */ /* 0x000fe40003f06270 */
[----:B------:R-:W-:Y:S01]  /*11ca0*/  @!P2 IADD3 R3, -R164, 0x70, RZ ;  /* 0x00000070a403a810 */ /* 0x000fe20007ffe1ff */
[C---:B-1----:R-:W-:Y:S02]  /*11cb0*/  FFMA.FTZ R9, R168.reuse, -UR4, R9 ;  /* 0x80000004a8097c23 */ /* 0x042fe40008010009 */
[----:B------:R-:W-:Y:S01]  /*11cc0*/  FFMA.FTZ R15, R168, -UR4, R15 ;  /* 0x80000004a80f7c23 */ /* 0x000fe2000801000f */
[----:B------:R-:W-:Y:S02]  /*11cd0*/  IADD3 R168, R164, -0x71, RZ ;  /* 0xffffff8fa4a87810 */ /* 0x000fe40007ffe0ff */
[----:B------:R-:W1:Y:S02]  /*11ce0*/  I2F R3, R3 ;  /* 0x0000000300037306 */ /* 0x000e640000201400 */
[----:B------:R-:W-:Y:S01]  /*11cf0*/  ISETP.GE.AND P2, PT, R168, RZ, PT ;  /* 0x000000ffa800720c */ /* 0x000fe20003f46270 */
[C---:B--2---:R-:W-:Y:S02]  /*11d00*/  FFMA.FTZ R112, R173.reuse, -UR4, R112 ;  /* 0x80000004ad707c23 */ /* 0x044fe40008010070 */
[C---:B------:R-:W-:Y:S01]  /*11d10*/  @!P0 IADD3 R0, -R164.reuse, -0x37, RZ ;  /* 0xffffffc9a4008810 */ /* 0x040fe20007ffe1ff */
[----:B------:R-:W-:Y:S01]  /*11d20*/  FFMA.FTZ R118, R173, -UR4, R118 ;  /* 0x80000004ad767c23 */ /* 0x000fe20008010076 */
[----:B------:R-:W-:Y:S03]  /*11d30*/  IADD3 R173, R164, 0x30, RZ ;  /* 0x00000030a4ad7810 */ /* 0x000fe60007ffe0ff */
[----:B------:R-:W2:Y:S01]  /*11d40*/  I2F R175, R175 ;  /* 0x000000af00af7306 */ /* 0x000ea20000201400 */
[----:B------:R-:W-:Y:S01]  /*11d50*/  ISETP.GE.AND P0, PT, R173, RZ, PT ;  /* 0x000000ffad00720c */ /* 0x000fe20003f06270 */
[----:B---3--:R-:W-:Y:S03]  /*11d60*/  FFMA.FTZ R113, R2, -UR4, R113 ;  /* 0x8000000402717c23 */ /* 0x008fe60008010071 */
[----:B------:R-:W-:Y:S01]  /*11d70*/  @!P2 IADD3 R168, -R164, 0x71, RZ ;  /* 0x00000071a4a8a810 */ /* 0x000fe20007ffe1ff */
[----:B------:R-:W-:Y:S01]  /*11d80*/  FFMA.FTZ R119, R2, -UR4, R119 ;  /* 0x8000000402777c23 */ /* 0x000fe20008010077 */
[----:B------:R-:W-:Y:S03]  /*11d90*/  IADD3 R2, R164, 0x2f, RZ ;  /* 0x0000002fa4027810 */ /* 0x000fe60007ffe0ff */
[----:B------:R-:W3:Y:S01]  /*11da0*/  I2F R0, R0 ;  /* 0x0000000000007306 */ /* 0x000ee20000201400 */
[----:B------:R-:W-:Y:S03]  /*11db0*/  ISETP.GE.AND P2, PT, R2, RZ, PT ;  /* 0x000000ff0200720c */ /* 0x000fe60003f46270 */
[C---:B------:R-:W-:Y:S01]  /*11dc0*/  @!P0 IADD3 R173, -R164.reuse, -0x30, RZ ;  /* 0xffffffd0a4ad8810 */ /* 0x040fe20007ffe1ff */
[C---:B-1----:R-:W-:Y:S02]  /*11dd0*/  FFMA.FTZ R116, R3.reuse, -UR4, R116 ;  /* 0x8000000403747c23 */ /* 0x042fe40008010074 */
[----:B------:R-:W-:Y:S01]  /*11de0*/  FFMA.FTZ R130, R3, -UR4, R130 ;  /* 0x8000000403827c23 */ /* 0x000fe20008010082 */
[C---:B------:R-:W-:Y:S02]  /*11df0*/  IADD3 R3, R164.reuse, 0x28, RZ ;  /* 0x00000028a4037810 */ /* 0x040fe40007ffe0ff */
[----:B------:R-:W1:Y:S02]  /*11e00*/  I2F R173, R173 ;  /* 0x000000ad00ad7306 */ /* 0x000e640000201400 */
[----:B------:R-:W-:Y:S02]  /*11e10*/  ISETP.GE.AND P0, PT, R3, RZ, PT ;  /* 0x000000ff0300720c */ /* 0x000fe40003f06270 */
[C---:B------:R-:W-:Y:S01]  /*11e20*/  @!P2 IADD3 R2, -R164.reuse, -0x2f, RZ ;  /* 0xffffffd1a402a810 */ /* 0x040fe20007ffe1ff */
[C---:B--2---:R-:W-:Y:S02]  /*11e30*/  FFMA.FTZ R12, R175.reuse, -UR4, R12 ;  /* 0x80000004af0c7c23 */ /* 0x044fe4000801000c */
[----:B------:R-:W-:Y:S01]  /*11e40*/  FFMA.FTZ R26, R175, -UR4, R26 ;  /* 0x80000004af1a7c23 */ /* 0x000fe2000801001a */
[----:B------:R-:W-:Y:S02]  /*11e50*/  IADD3 R175, R164, 0x20, RZ ;  /* 0x00000020a4af7810 */ /* 0x000fe40007ffe0ff */
[----:B------:R-:W2:Y:S01]  /*11e60*/  I2F R2, R2 ;  /* 0x0000000200027306 */ /* 0x000ea20000201400 */
[----:B---3--:R-:W-:Y:S04]  /*11e70*/  FFMA.FTZ R13, R0, -UR4, R13 ;  /* 0x80000004000d7c23 */ /* 0x008fe8000801000d */
[----:B------:R-:W-:Y:S01]  /*11e80*/  @!P0 IADD3 R3, -R164, -0x28, RZ ;  /* 0xffffffd8a4038810 */ /* 0x000fe20007ffe1ff */
[----:B------:R-:W-:Y:S01]  /*11e90*/  FFMA.FTZ R27, R0, -UR4, R27 ;  /* 0x80000004001b7c23 */ /* 0x000fe2000801001b */
[----:B------:R-:W-:Y:S02]  /*11ea0*/  IADD3 R0, R164, 0x27, RZ ;  /* 0x00000027a4007810 */ /* 0x000fe40007ffe0ff */
[----:B------:R-:W-:Y:S01]  /*11eb0*/  ISETP.GE.AND P0, PT, R175, RZ, PT ;  /* 0x000000ffaf00720c */ /* 0x000fe20003f06270 */
[----:B------:R-:W3:Y:S01]  /*11ec0*/  I2F R168, R168 ;  /* 0x000000a800a87306 */ /* 0x000ee20000201400 */
[----:B------:R-:W-:Y:S01]  /*11ed0*/  ISETP.GE.AND P2, PT, R0, RZ, PT ;  /* 0x000000ff0000720c */ /* 0x000fe20003f46270 */
[C---:B-1----:R-:W-:Y:S02]  /*11ee0*/  FFMA.FTZ R30, R173.reuse, -UR4, R30 ;  /* 0x80000004ad1e7c23 */ /* 0x042fe4000801001e */
[----:B------:R-:W-:Y:S01]  /*11ef0*/  FFMA.FTZ R24, R173, -UR4, R24 ;  /* 0x80000004ad187c23 */ /* 0x000fe20008010018 */
[C---:B------:R-:W-:Y:S05]  /*11f00*/  IADD3 R173, R164.reuse, -0x38, RZ ;  /* 0xffffffc8a4ad7810 */ /* 0x040fea0007ffe0ff */
[----:B------:R-:W1:Y:S02]  /*11f10*/  I2F R3, R3 ;  /* 0x0000000300037306 */ /* 0x000e640000201400 */
[C---:B------:R-:W-:Y:S02]  /*11f20*/  @!P0 IADD3 R175, -R164.reuse, -0x20, RZ ;  /* 0xffffffe0a4af8810 */ /* 0x040fe40007ffe1ff */
[----:B------:R-:W-:Y:S01]  /*11f30*/  @!P2 IADD3 R0, -R164, -0x27, RZ ;  /* 0xffffffd9a400a810 */ /* 0x000fe20007ffe1ff */
[C---:B--2---:R-:W-:Y:S01]  /*11f40*/  FFMA.FTZ R31, R2.reuse, -UR4, R31 ;  /* 0x80000004021f7c23 */ /* 0x044fe2000801001f */
[----:B------:R-:W-:Y:S01]  /*11f50*/  ISETP.GE.AND P2, PT, R173, RZ, PT ;  /* 0x000000ffad00720c */ /* 0x000fe20003f46270 */
[----:B------:R-:W-:Y:S01]  /*11f60*/  FFMA.FTZ R25, R2, -UR4, R25 ;  /* 0x8000000402197c23 */ /* 0x000fe20008010019 */
[----:B------:R-:W-:Y:S02]  /*11f70*/  IADD3 R2, R164, 0x1f, RZ ;  /* 0x0000001fa4027810 */ /* 0x000fe40007ffe0ff */
[----:B------:R-:W2:Y:S02]  /*11f80*/  I2F R0, R0 ;  /* 0x0000000000007306 */ /* 0x000ea40000201400 */
[----:B------:R-:W-:Y:S01]  /*11f90*/  ISETP.GE.AND P0, PT, R2, RZ, PT ;  /* 0x000000ff0200720c */ /* 0x000fe20003f06270 */
[C---:B---3--:R-:W-:Y:S02]  /*11fa0*/  FFMA.FTZ R131, R168.reuse, -UR4, R131 ;  /* 0x80000004a8837c23 */ /* 0x048fe40008010083 */
[----:B------:R-:W-:Y:S01]  /*11fb0*/  FFMA.FTZ R117, R168, -UR4, R117 ;  /* 0x80000004a8757c23 */ /* 0x000fe20008010075 */
[C---:B------:R-:W-:Y:S03]  /*11fc0*/  IADD3 R168, R164.reuse, 0x7, RZ ;  /* 0x00000007a4a87810 */ /* 0x040fe60007ffe0ff */
[----:B------:R-:W-:Y:S01]  /*11fd0*/  @!P2 IADD3 R173, -R164, 0x38, RZ ;  /* 0x00000038a4ada810 */ /* 0x000fe20007ffe1ff */
[----:B------:R-:W3:Y:S01]  /*11fe0*/  I2F R175, R175 ;  /* 0x000000af00af7306 */ /* 0x000ee20000201400 */
[----:B------:R-:W-:Y:S01]  /*11ff0*/  ISETP.GE.AND P2, PT, R174, RZ, PT ;  /* 0x000000ffae00720c */ /* 0x000fe20003f46270 */
[C---:B-1----:R-:W-:Y:S03]  /*12000*/  FFMA.FTZ R28, R3.reuse, -UR4, R28 ;  /* 0x80000004031c7c23 */ /* 0x042fe6000801001c */
[C---:B------:R-:W-:Y:S01]  /*12010*/  @!P0 IADD3 R2, -R164.reuse, -0x1f, RZ ;  /* 0xffffffe1a4028810 */ /* 0x040fe20007ffe1ff */
[----:B------:R-:W-:Y:S01]  /*12020*/  FFMA.FTZ R42, R3, -UR4, R42 ;  /* 0x80000004032a7c23 */ /* 0x000fe2000801002a */
[----:B------:R-:W-:Y:S02]  /*12030*/  IADD3 R3, R164, 0x8, RZ ;  /* 0x00000008a4037810 */ /* 0x000fe40007ffe0ff */
[----:B------:R-:W-:Y:S01]  /*12040*/  ISETP.GE.AND P0, PT, R168, RZ, PT ;  /* 0x000000ffa800720c */ /* 0x000fe20003f06270 */
[----:B------:R-:W1:Y:S04]  /*12050*/  I2F R173, R173 ;  /* 0x000000ad00ad7306 */ /* 0x000e680000201400 */
[----:B------:R-:W-:Y:S01]  /*12060*/  @!P2 IADD3 R174, -R164, 0x39, RZ ;  /* 0x00000039a4aea810 */ /* 0x000fe20007ffe1ff */
[C---:B--2---:R-:W-:Y:S01]  /*12070*/  FFMA.FTZ R29, R0.reuse, -UR4, R29 ;  /* 0x80000004001d7c23 */ /* 0x044fe2000801001d */
[----:B------:R-:W-:Y:S01]  /*12080*/  ISETP.GE.AND P2, PT, R3, RZ, PT ;  /* 0x000000ff0300720c */ /* 0x000fe20003f46270 */
[----:B------:R-:W-:Y:S03]  /*12090*/  FFMA.FTZ R43, R0, -UR4, R43 ;  /* 0x80000004002b7c23 */ /* 0x000fe6000801002b */
[----:B------:R-:W2:Y:S02]  /*120a0*/  I2F R2, R2 ;  /* 0x0000000200027306 */ /* 0x000ea40000201400 */
[C---:B------:R-:W-:Y:S01]  /*120b0*/  @!P0 IADD3 R168, -R164.reuse, -0x7, RZ ;  /* 0xfffffff9a4a88810 */ /* 0x040fe20007ffe1ff */
[C---:B---3--:R-:W-:Y:S02]  /*120c0*/  FFMA.FTZ R40, R175.reuse, -UR4, R40 ;  /* 0x80000004af287c23 */ /* 0x048fe40008010028 */
[----:B------:R-:W-:Y:S04]  /*120d0*/  FFMA.FTZ R46, R175, -UR4, R46 ;  /* 0x80000004af2e7c23 */ /* 0x000fe8000801002e */
[----:B------:R-:W-:Y:S01]  /*120e0*/  @!P2 IADD3 R3, -R164, -0x8, RZ ;  /* 0xfffffff8a403a810 */ /* 0x000fe20007ffe1ff */
[----:B------:R3:W3:Y:S01]  /*120f0*/  I2F R0, R174 ;  /* 0x000000ae00007306 */ /* 0x0006e20000201400 */
[----:B------:R-:W-:Y:S01]  /*12100*/  ISETP.GE.AND P2, PT, R172, RZ, PT ;  /* 0x000000ffac00720c */ /* 0x000fe20003f46270 */
[C---:B-1----:R-:W-:Y:S02]  /*12110*/  FFMA.FTZ R64, R173.reuse, -UR4, R64 ;  /* 0x80000004ad407c23 */ /* 0x042fe40008010040 */
[C---:B------:R-:W-:Y:S02]  /*12120*/  FFMA.FTZ R70, R173.reuse, -UR4, R70 ;  /* 0x80000004ad467c23 */ /* 0x040fe40008010046 */
[----:B------:R-:W-:Y:S01]  /*12130*/  FFMA.FTZ R124, R173, -UR4, R124 ;  /* 0x80000004ad7c7c23 */ /* 0x000fe2000801007c */
[----:B------:R-:W-:Y:S03]  /*12140*/  IADD3 R173, R164, 0x18, RZ ;  /* 0x00000018a4ad7810 */ /* 0x000fe60007ffe0ff */
[----:B------:R-:W1:Y:S01]  /*12150*/  I2F R3, R3 ;  /* 0x0000000300037306 */ /* 0x000e620000201400 */
[----:B------:R-:W-:Y:S01]  /*12160*/  ISETP.GE.AND P0, PT, R173, RZ, PT ;  /* 0x000000ffad00720c */ /* 0x000fe20003f06270 */
[----:B--2---:R-:W-:Y:S02]  /*12170*/  FFMA.FTZ R41, R2, -UR4, R41 ;  /* 0x8000000402297c23 */ /* 0x004fe40008010029 */
[----:B------:R-:W-:Y:S01]  /*12180*/  @!P2 IADD3 R172, -R164, 0x1, RZ ;  /* 0x00000001a4aca810 */ /* 0x000fe20007ffe1ff */
[----:B------:R-:W-:Y:S05]  /*12190*/  FFMA.FTZ R47, R2, -UR4, R47 ;  /* 0x80000004022f7c23 */ /* 0x000fea000801002f */
[----:B------:R2:W2:Y:S01]  /*121a0*/  I2F R2, R168 ;  /* 0x000000a800027306 */ /* 0x0004a20000201400 */
[----:B---3--:R-:W-:Y:S01]  /*121b0*/  IADD3 R174, R164, -0x8, RZ ;  /* 0xfffffff8a4ae7810 */ /* 0x008fe20007ffe0ff */
[----:B------:R-:W-:Y:S02]  /*121c0*/  FFMA.FTZ R65, R0, -UR4, R65 ;  /* 0x8000000400417c23 */ /* 0x000fe40008010041 */
[----:B------:R-:W-:Y:S01]  /*121d0*/  @!P0 IADD3 R173, -R164, -0x18, RZ ;  /* 0xffffffe8a4ad8810 */ /* 0x000fe20007ffe1ff */
[----:B------:R-:W-:Y:S01]  /*121e0*/  FFMA.FTZ R125, R0, -UR4, R125 ;  /* 0x80000004007d7c23 */ /* 0x000fe2000801007d */
[----:B------:R-:W-:Y:S01]  /*121f0*/  ISETP.GE.AND P2, PT, R174, RZ, PT ;  /* 0x000000ffae00720c */ /* 0x000fe20003f46270 */
[----:B------:R-:W-:Y:S03]  /*12200*/  FFMA.FTZ R71, R0, -UR4, R71 ;  /* 0x8000000400477c23 */ /* 0x000fe60008010047 */
[----:B------:R-:W3:Y:S01]  /*12210*/  I2F R0, R172 ;  /* 0x000000ac00007306 */ /* 0x000ee20000201400 */
[C---:B-1----:R-:W-:Y:S02]  /*12220*/  FFMA.FTZ R6, R3.reuse, -UR4, R6 ;  /* 0x8000000403067c23 */ /* 0x042fe40008010006 */
[C---:B------:R-:W-:Y:S02]  /*12230*/  FFMA.FTZ R60, R3.reuse, -UR4, R60 ;  /* 0x80000004033c7c23 */ /* 0x040fe4000801003c */
[----:B------:R-:W-:Y:S04]  /*12240*/  FFMA.FTZ R74, R3, -UR4, R74 ;  /* 0x80000004034a7c23 */ /* 0x000fe8000801004a */
[C---:B------:R-:W-:Y:S01]  /*12250*/  @!P2 IADD3 R174, -R164.reuse, 0x8, RZ ;  /* 0x00000008a4aea810 */ /* 0x040fe20007ffe1ff */
[----:B------:R-:W1:Y:S01]  /*12260*/  I2F R173, R173 ;  /* 0x000000ad00ad7306 */ /* 0x000e620000201400 */
[----:B--2---:R-:W-:Y:S01]  /*12270*/  IADD3 R168, R164, -0x9, RZ ;  /* 0xfffffff7a4a87810 */ /* 0x004fe20007ffe0ff */
[C---:B------:R-:W-:Y:S02]  /*12280*/  FFMA.FTZ R7, R2.reuse, -UR4, R7 ;  /* 0x8000000402077c23 */ /* 0x040fe40008010007 */
[----:B------:R-:W-:Y:S01]  /*12290*/  FFMA.FTZ R61, R2, -UR4, R61 ;  /* 0x80000004023d7c23 */ /* 0x000fe2000801003d */
[----:B------:R-:W-:Y:S01]  /*122a0*/  ISETP.GE.AND P2, PT, R168, RZ, PT ;  /* 0x000000ffa800720c */ /* 0x000fe20003f46270 */
[----:B------:R-:W-:Y:S01]  /*122b0*/  FFMA.FTZ R75, R2, -UR4, R75 ;  /* 0x80000004024b7c23 */ /* 0x000fe2000801004b */
[----:B------:R-:W-:Y:S03]  /*122c0*/  IADD3 R2, R164, -0x11, RZ ;  /* 0xffffffefa4027810 */ /* 0x000fe60007ffe0ff */
[----:B------:R-:W2:Y:S01]  /*122d0*/  I2F R3, R174 ;  /* 0x000000ae00037306 */ /* 0x000ea20000201400 */
[----:B------:R-:W-:Y:S01]  /*122e0*/  ISETP.GE.AND P3, PT, R2, RZ, PT ;  /* 0x000000ff0200720c */ /* 0x000fe20003f66270 */
[----:B---3--:R-:W-:Y:S01]  /*122f0*/  FFMA.FTZ R19, R0, -UR4, R19 ;  /* 0x8000000400137c23 */ /* 0x008fe20008010013 */
[----:B------:R-:W-:Y:S01]  /*12300*/  IADD3 R172, R164, -0x10, RZ ;  /* 0xfffffff0a4ac7810 */ /* 0x000fe20007ffe0ff */
[C---:B------:R-:W-:Y:S02]  /*12310*/  FFMA.FTZ R79, R0.reuse, -UR4, R79 ;  /* 0x80000004004f7c23 */ /* 0x040fe4000801004f */
[----:B------:R-:W-:Y:S01]  /*12320*/  FFMA.FTZ R5, R0, -UR4, R5 ;  /* 0x8000000400057c23 */ /* 0x000fe20008010005 */
[----:B------:R-:W-:Y:S01]  /*12330*/  ISETP.GE.AND P0, PT, R172, RZ, PT ;  /* 0x000000ffac00720c */ /* 0x000fe20003f06270 */
[----:B------:R-:W-:Y:S01]  /*12340*/  FFMA.FTZ R73, R0, -UR4, R73 ;  /* 0x8000000400497c23 */ /* 0x000fe20008010049 */
[C---:B------:R-:W-:Y:S02]  /*12350*/  IADD3 R0, R164.reuse, 0x17, RZ ;  /* 0x00000017a4007810 */ /* 0x040fe40007ffe0ff */
[C---:B------:R-:W-:Y:S01]  /*12360*/  @!P2 IADD3 R168, -R164.reuse, 0x9, RZ ;  /* 0x00000009a4a8a810 */ /* 0x040fe20007ffe1ff */
[C---:B-1----:R-:W-:Y:S02]  /*12370*/  FFMA.FTZ R44, R173.reuse, -UR4, R44 ;  /* 0x80000004ad2c7c23 */ /* 0x042fe4000801002c */
[C---:B------:R-:W-:Y:S01]  /*12380*/  @!P3 IADD3 R2, -R164.reuse, 0x11, RZ ;  /* 0x00000011a402b810 */ /* 0x040fe20007ffe1ff */
[----:B------:R-:W-:Y:S02]  /*12390*/  FFMA.FTZ R58, R173, -UR4, R58 ;  /* 0x80000004ad3a7c23 */ /* 0x000fe4000801003a */
[----:B------:R-:W1:Y:S03]  /*123a0*/  I2F R168, R168 ;  /* 0x000000a800a87306 */ /* 0x000e660000201400 */
[----:B------:R-:W-:Y:S02]  /*123b0*/  @!P0 IADD3 R172, -R164, 0x10, RZ ;  /* 0x00000010a4ac8810 */ /* 0x000fe40007ffe1ff */
[----:B------:R-:W-:Y:S01]  /*123c0*/  ISETP.GE.AND P0, PT, R0, RZ, PT ;  /* 0x000000ff0000720c */ /* 0x000fe20003f06270 */
[C---:B--2---:R-:W-:Y:S01]  /*123d0*/  FFMA.FTZ R16, R3.reuse, -UR4, R16 ;  /* 0x8000000403107c23 */ /* 0x044fe20008010010 */
[----:B------:R-:W-:Y:S01]  /*123e0*/  FMNMX.FTZ R174, R4, R169, !PT ;  /* 0x000000a904ae7209 */ /* 0x000fe20007810000 */
[C---:B------:R-:W-:Y:S02]  /*123f0*/  FFMA.FTZ R90, R3.reuse, -UR4, R90 ;  /* 0x80000004035a7c23 */ /* 0x040fe4000801005a */
[C---:B------:R-:W-:Y:S01]  /*12400*/  FFMA.FTZ R76, R3.reuse, -UR4, R76 ;  /* 0x80000004034c7c23 */ /* 0x040fe2000801004c */
[----:B------:R2:W3:Y:S01]  /*12410*/  I2F R173, R172 ;  /* 0x000000ac00ad7306 */ /* 0x0004e20000201400 */
[----:B------:R-:W-:Y:S01]  /*12420*/  FFMA.FTZ R22, R3, -UR4, R22 ;  /* 0x8000000403167c23 */ /* 0x000fe20008010016 */
[C---:B------:R-:W-:Y:S04]  /*12430*/  IADD3 R3, R164.reuse, -0x18, RZ ;  /* 0xffffffe8a4037810 */ /* 0x040fe80007ffe0ff */
[----:B------:R-:W-:Y:S02]  /*12440*/  ISETP.GE.AND P2, PT, R3, RZ, PT ;  /* 0x000000ff0300720c */ /* 0x000fe40003f46270 */
[----:B------:R-:W-:Y:S02]  /*12450*/  @!P0 IADD3 R0, -R164, -0x17, RZ ;  /* 0xffffffe9a4008810 */ /* 0x000fe40007ffe1ff */
[----:B------:R-:W4:Y:S01]  /*12460*/  I2F R2, R2 ;  /* 0x0000000200027306 */ /* 0x000f220000201400 */
[C---:B-1----:R-:W-:Y:S02]  /*12470*/  FFMA.FTZ R23, R168.reuse, -UR4, R23 ;  /* 0x80000004a8177c23 */ /* 0x042fe40008010017 */
[C---:B------:R-:W-:Y:S02]  /*12480*/  FFMA.FTZ R17, R168.reuse, -UR4, R17 ;  /* 0x80000004a8117c23 */ /* 0x040fe40008010011 */
[----:B------:R-:W-:Y:S04]  /*12490*/  FFMA.FTZ R91, R168, -UR4, R91 ;  /* 0x80000004a85b7c23 */ /* 0x000fe8000801005b */
[----:B------:R-:W-:Y:S01]  /*124a0*/  @!P2 IADD3 R3, -R164, 0x18, RZ ;  /* 0x00000018a403a810 */ /* 0x000fe20007ffe1ff */
[----:B------:R-:W1:Y:S01]  /*124b0*/  I2F R0, R0 ;  /* 0x0000000000007306 */ /* 0x000e620000201400 */
[----:B------:R-:W-:Y:S01]  /*124c0*/  FFMA.FTZ R77, R168, -UR4, R77 ;  /* 0x80000004a84d7c23 */ /* 0x000fe2000801004d */
[C---:B------:R-:W-:Y:S02]  /*124d0*/  IADD3 R168, R164.reuse, -0x19, RZ ;  /* 0xffffffe7a4a87810 */ /* 0x040fe40007ffe0ff */
[----:B--2---:R-:W-:Y:S01]  /*124e0*/  IADD3 R172, R164, -0x20, RZ ;  /* 0xffffffe0a4ac7810 */ /* 0x004fe20007ffe0ff */
[C---:B---3--:R-:W-:Y:S01]  /*124f0*/  FFMA.FTZ R20, R173.reuse, -UR4, R20 ;  /* 0x80000004ad147c23 */ /* 0x048fe20008010014 */
[----:B------:R-:W-:Y:S01]  /*12500*/  ISETP.GE.AND P0, PT, R168, RZ, PT ;  /* 0x000000ffa800720c */ /* 0x000fe20003f06270 */
[C---:B------:R-:W-:Y:S01]  /*12510*/  FFMA.FTZ R34, R173.reuse, -UR4, R34 ;  /* 0x80000004ad227c23 */ /* 0x040fe20008010022 */
[----:B------:R-:W-:Y:S01]  /*12520*/  ISETP.GE.AND P2, PT, R172, RZ, PT ;  /* 0x000000ffac00720c */ /* 0x000fe20003f46270 */
[C---:B------:R-:W-:Y:S01]  /*12530*/  FFMA.FTZ R88, R173.reuse, -UR4, R88 ;  /* 0x80000004ad587c23 */ /* 0x040fe20008010058 */
[----:B------:R-:W2:Y:S01]  /*12540*/  I2F R3, R3 ;  /* 0x0000000300037306 */ /* 0x000ea20000201400 */
[----:B------:R-:W-:Y:S01]  /*12550*/  FFMA.FTZ R94, R173, -UR4, R94 ;  /* 0x80000004ad5e7c23 */ /* 0x000fe2000801005e */
[----:B------:R-:W-:Y:S01]  /*12560*/  IADD3 R173, R164, -0x28, RZ ;  /* 0xffffffd8a4ad7810 */ /* 0x000fe20007ffe0ff */
[C---:B----4-:R-:W-:Y:S02]  /*12570*/  FFMA.FTZ R21, R2.reuse, -UR4, R21 ;  /* 0x8000000402157c23 */ /* 0x050fe40008010015 */
[C---:B------:R-:W-:Y:S02]  /*12580*/  FFMA.FTZ R35, R2.reuse, -UR4, R35 ;  /* 0x8000000402237c23 */ /* 0x040fe40008010023 */
[----:B------:R-:W-:Y:S02]  /*12590*/  FFMA.FTZ R89, R2, -UR4, R89 ;  /* 0x8000000402597c23 */ /* 0x000fe40008010059 */
[----:B------:R-:W-:Y:S01]  /*125a0*/  @!P0 IADD3 R168, -R164, 0x19, RZ ;  /* 0x00000019a4a88810 */ /* 0x000fe20007ffe1ff */
[----:B------:R-:W-:Y:S01]  /*125b0*/  FFMA.FTZ R95, R2, -UR4, R95 ;  /* 0x80000004025f7c23 */ /* 0x000fe2000801005f */
[C---:B------:R-:W-:Y:S02]  /*125c0*/  IADD3 R2, R164.reuse, -0x21, RZ ;  /* 0xffffffdfa4027810 */ /* 0x040fe40007ffe0ff */
[----:B------:R-:W-:Y:S01]  /*125d0*/  @!P2 IADD3 R172, -R164, 0x20, RZ ;  /* 0x00000020a4aca810 */ /* 0x000fe20007ffe1ff */
[----:B-1----:R-:W-:Y:S01]  /*125e0*/  FFMA.FTZ R45, R0, -UR4, R45 ;  /* 0x80000004002d7c23 */ /* 0x002fe2000801002d */
[----:B------:R-:W-:Y:S01]  /*125f0*/  ISETP.GE.AND P3, PT, R2, RZ, PT ;  /* 0x000000ff0200720c */ /* 0x000fe20003f66270 */
[----:B------:R-:W-:Y:S01]  /*12600*/  FFMA.FTZ R59, R0, -UR4, R59 ;  /* 0x80000004003b7c23 */ /* 0x000fe2000801003b */
[----:B------:R-:W-:Y:S01]  /*12610*/  IADD3 R0, R164, 0x10, RZ ;  /* 0x00000010a4007810 */ /* 0x000fe20007ffe0ff */
[----:B------:R-:W1:Y:S01]  /*12620*/  I2F R168, R168 ;  /* 0x000000a800a87306 */ /* 0x000e620000201400 */
[----:B------:R-:W-:Y:S02]  /*12630*/  ISETP.GE.AND P2, PT, R173, RZ, PT ;  /* 0x000000ffad00720c */ /* 0x000fe40003f46270 */
[----:B------:R-:W-:Y:S01]  /*12640*/  ISETP.GE.AND P0, PT, R0, RZ, PT ;  /* 0x000000ff0000720c */ /* 0x000fe20003f06270 */
[C---:B--2---:R-:W-:Y:S02]  /*12650*/  FFMA.FTZ R32, R3.reuse, -UR4, R32 ;  /* 0x8000000403207c23 */ /* 0x044fe40008010020 */
[C---:B------:R-:W-:Y:S04]  /*12660*/  FFMA.FTZ R92, R3.reuse, -UR4, R92 ;  /* 0x80000004035c7c23 */ /* 0x040fe8000801005c */
[C---:B------:R-:W-:Y:S01]  /*12670*/  @!P3 IADD3 R2, -R164.reuse, 0x21, RZ ;  /* 0x00000021a402b810 */ /* 0x040fe20007ffe1ff */
[C---:B------:R-:W-:Y:S01]  /*12680*/  FFMA.FTZ R106, R3.reuse, -UR4, R106 ;  /* 0x80000004036a7c23 */ /* 0x040fe2000801006a */
[----:B------:R-:W2:Y:S01]  /*12690*/  I2F R175, R172 ;  /* 0x000000ac00af7306 */ /* 0x000ea20000201400 */
[----:B------:R-:W-:Y:S01]  /*126a0*/  FFMA.FTZ R38, R3, -UR4, R38 ;  /* 0x8000000403267c23 */ /* 0x000fe20008010026 */
[C---:B------:R-:W-:Y:S02]  /*126b0*/  @!P2 IADD3 R173, -R164.reuse, 0x28, RZ ;  /* 0x00000028a4ada810 */ /* 0x040fe40007ffe1ff */
[----:B------:R-:W-:Y:S06]  /*126c0*/  @!P0 IADD3 R0, -R164, -0x10, RZ ;  /* 0xfffffff0a4008810 */ /* 0x000fec0007ffe1ff */
[----:B------:R3:W4:Y:S01]  /*126d0*/  I2F R3, R0 ;  /* 0x0000000000037306 */ /* 0x0007220000201400 */
[C---:B-1----:R-:W-:Y:S02]  /*126e0*/  FFMA.FTZ R33, R168.reuse, -UR4, R33 ;  /* 0x80000004a8217c23 */ /* 0x042fe40008010021 */
[C---:B------:R-:W-:Y:S02]  /*126f0*/  FFMA.FTZ R93, R168.reuse, -UR4, R93 ;  /* 0x80000004a85d7c23 */ /* 0x040fe4000801005d */
[C---:B------:R-:W-:Y:S02]  /*12700*/  FFMA.FTZ R107, R168.reuse, -UR4, R107 ;  /* 0x80000004a86b7c23 */ /* 0x040fe4000801006b */
[----:B------:R-:W-:Y:S01]  /*12710*/  FFMA.FTZ R39, R168, -UR4, R39 ;  /* 0x80000004a8277c23 */ /* 0x000fe20008010027 */
[----:B------:R-:W-:Y:S02]  /*12720*/  IADD3 R168, R164, -0x29, RZ ;  /* 0xffffffd7a4a87810 */ /* 0x000fe40007ffe0ff */
[----:B------:R-:W1:Y:S02]  /*12730*/  I2F R2, R2 ;  /* 0x0000000200027306 */ /* 0x000e640000201400 */
[----:B------:R-:W-:Y:S01]  /*12740*/  ISETP.GE.AND P2, PT, R168, RZ, PT ;  /* 0x000000ffa800720c */ /* 0x000fe20003f46270 */
[C---:B--2---:R-:W-:Y:S01]  /*12750*/  FFMA.FTZ R104, R175.reuse, -UR4, R104 ;  /* 0x80000004af687c23 */ /* 0x044fe20008010068 */
[C---:B------:R-:W-:Y:S01]  /*12760*/  IADD3 R172, R164.reuse, 0xf, RZ ;  /* 0x0000000fa4ac7810 */ /* 0x040fe20007ffe0ff */
[C---:B------:R-:W-:Y:S02]  /*12770*/  FFMA.FTZ R36, R175.reuse, -UR4, R36 ;  /* 0x80000004af247c23 */ /* 0x040fe40008010024 */
[C---:B------:R-:W-:Y:S03]  /*12780*/  FFMA.FTZ R50, R175.reuse, -UR4, R50 ;  /* 0x80000004af327c23 */ /* 0x040fe60008010032 */
[----:B------:R-:W2:Y:S01]  /*12790*/  I2F R173, R173 ;  /* 0x000000ad00ad7306 */ /* 0x000ea20000201400 */
[----:B------:R-:W-:Y:S01]  /*127a0*/  FFMA.FTZ R110, R175, -UR4, R110 ;  /* 0x80000004af6e7c23 */ /* 0x000fe2000801006e */
[C---:B---3--:R-:W-:Y:S01]  /*127b0*/  IADD3 R0, R164.reuse, -0x30, RZ ;  /* 0xffffffd0a4007810 */ /* 0x048fe20007ffe0ff */
[C---:B----4-:R-:W-:Y:S02]  /*127c0*/  FFMA.FTZ R62, R3.reuse, -UR4, R62 ;  /* 0x80000004033e7c23 */ /* 0x050fe4000801003e */
[----:B------:R-:W-:Y:S01]  /*127d0*/  @!P2 IADD3 R168, -R164, 0x29, RZ ;  /* 0x00000029a4a8a810 */ /* 0x000fe20007ffe1ff */
[----:B------:R-:W-:Y:S01]  /*127e0*/  FFMA.FTZ R56, R3, -UR4, R56 ;  /* 0x8000000403387c23 */ /* 0x000fe20008010038 */
[----:B------:R-:W-:Y:S04]  /*127f0*/  ISETP.GE.AND P0, PT, R0, RZ, PT ;  /* 0x000000ff0000720c */ /* 0x000fe80003f06270 */
[----:B------:R-:W3:Y:S01]  /*12800*/  I2F R168, R168 ;  /* 0x000000a800a87306 */ /* 0x000ee20000201400 */
[C---:B-1----:R-:W-:Y:S02]  /*12810*/  FFMA.FTZ R105, R2.reuse, -UR4, R105 ;  /* 0x8000000402697c23 */ /* 0x042fe40008010069 */
[C---:B------:R-:W-:Y:S02]  /*12820*/  FFMA.FTZ R111, R2.reuse, -UR4, R111 ;  /* 0x80000004026f7c23 */ /* 0x040fe4000801006f */
[C---:B------:R-:W-:Y:S02]  /*12830*/  FFMA.FTZ R37, R2.reuse, -UR4, R37 ;  /* 0x8000000402257c23 */ /* 0x040fe40008010025 */
[----:B------:R-:W-:Y:S02]  /*12840*/  FFMA.FTZ R51, R2, -UR4, R51 ;  /* 0x8000000402337c23 */ /* 0x000fe40008010033 */
[----:B------:R-:W-:Y:S02]  /*12850*/  @!P0 IADD3 R0, -R164, 0x30, RZ ;  /* 0x00000030a4008810 */ /* 0x000fe40007ffe1ff */
[----:B------:R-:W-:Y:S01]  /*12860*/  ISETP.GE.AND P0, PT, R172, RZ, PT ;  /* 0x000000ffac00720c */ /* 0x000fe20003f06270 */
[C---:B--2---:R-:W-:Y:S01]  /*12870*/  FFMA.FTZ R108, R173.reuse, -UR4, R108 ;  /* 0x80000004ad6c7c23 */ /* 0x044fe2000801006c */
[----:B------:R-:W-:Y:S01]  /*12880*/  IADD3 R2, R164, -0x31, RZ ;  /* 0xffffffcfa4027810 */ /* 0x000fe20007ffe0ff */
[----:B------:R-:W1:Y:S01]  /*12890*/  I2F R3, R0 ;  /* 0x0000000000037306 */ /* 0x000e620000201400 */
[C---:B------:R-:W-:Y:S02]  /*128a0*/  FFMA.FTZ R48, R173.reuse, -UR4, R48 ;  /* 0x80000004ad307c23 */ /* 0x040fe40008010030 */
[----:B------:R-:W-:Y:S01]  /*128b0*/  ISETP.GE.AND P2, PT, R2, RZ, PT ;  /* 0x000000ff0200720c */ /* 0x000fe20003f46270 */
[C---:B------:R-:W-:Y:S02]  /*128c0*/  FFMA.FTZ R54, R173.reuse, -UR4, R54 ;  /* 0x80000004ad367c23 */ /* 0x040fe40008010036 */
[----:B------:R-:W-:Y:S01]  /*128d0*/  FFMA.FTZ R122, R173, -UR4, R122 ;  /* 0x80000004ad7a7c23 */ /* 0x000fe2000801007a */
[----:B------:R-:W-:Y:S03]  /*128e0*/  FMNMX.FTZ R173, R5, R174, !PT ;  /* 0x000000ae05ad7209 */ /* 0x000fe60007810000 */
[----:B------:R-:W-:Y:S01]  /*128f0*/  @!P0 IADD3 R172, -R164, -0xf, RZ ;  /* 0xfffffff1a4ac8810 */ /* 0x000fe20007ffe1ff */
[----:B---3--:R-:W-:Y:S01]  /*12900*/  FFMA.FTZ R49, R168, -UR4, R49 ;  /* 0x80000004a8317c23 */ /* 0x008fe20008010031 */
[----:B------:R-:W-:Y:S01]  /*12910*/  FMNMX.FTZ R174, R16, R173, !PT ;  /* 0x000000ad10ae7209 */ /* 0x000fe20007810000 */
[C---:B------:R-:W-:Y:S01]  /*12920*/  FFMA.FTZ R109, R168.reuse, -UR4, R109 ;  /* 0x80000004a86d7c23 */ /* 0x040fe2000801006d */
[----:B------:R-:W2:Y:S01]  /*12930*/  I2F R0, R172 ;  /* 0x000000ac00007306 */ /* 0x000ea20000201400 */
[C---:B------:R-:W-:Y:S01]  /*12940*/  FFMA.FTZ R55, R168.reuse, -UR4, R55 ;  /* 0x80000004a8377c23 */ /* 0x040fe20008010037 */
[----:B------:R-:W-:Y:S01]  /*12950*/  FMNMX.FTZ R173, R17, R174, !PT ;  /* 0x000000ae11ad7209 */ /* 0x000fe20007810000 */
[----:B------:R-:W-:Y:S01]  /*12960*/  FFMA.FTZ R123, R168, -UR4, R123 ;  /* 0x80000004a87b7c23 */ /* 0x000fe2000801007b */
[----:B------:R-:W-:Y:S02]  /*12970*/  @!P2 IADD3 R2, -R164, 0x31, RZ ;  /* 0x00000031a402a810 */ /* 0x000fe40007ffe1ff */
[----:B------:R-:W-:Y:S02]  /*12980*/  FMNMX.FTZ R174, R20, R173, !PT ;  /* 0x000000ad14ae7209 */ /* 0x000fe40007810000 */
[----:B------:R-:W-:Y:S02]  /*12990*/  FMNMX.FTZ R168, R6, R166, !PT ;  /* 0x000000a606a87209 */ /* 0x000fe40007810000 */
[----:B------:R-:W-:Y:S01]  /*129a0*/  FMNMX.FTZ R173, R21, R174, !PT ;  /* 0x000000ae15ad7209 */ /* 0x000fe20007810000 */
[----:B------:R-:W3:Y:S01]  /*129b0*/  I2F R2, R2 ;  /* 0x0000000200027306 */ /* 0x000ee20000201400 */
[C---:B-1----:R-:W-:Y:S02]  /*129c0*/  FFMA.FTZ R120, R3.reuse, -UR4, R120 ;  /* 0x8000000403787c23 */ /* 0x042fe40008010078 */
[----:B------:R-:W-:Y:S01]  /*129d0*/  FMNMX.FTZ R174, R32, R173, !PT ;  /* 0x000000ad20ae7209 */ /* 0x000fe20007810000 */
[----:B------:R-:W-:Y:S01]  /*129e0*/  FFMA.FTZ R52, R3, -UR4, R52 ;  /* 0x8000000403347c23 */ /* 0x000fe20008010034 */
[----:B------:R-:W-:Y:S01]  /*129f0*/  FMNMX.FTZ R173, R7, R168, !PT ;  /* 0x000000a807ad7209 */ /* 0x000fe20007810000 */
[----:B------:R-:W-:Y:S01]  /*12a00*/  FFMA.FTZ R66, R3, -UR4, R66 ;  /* 0x8000000403427c23 */ /* 0x000fe20008010042 */
[----:B------:R-:W-:Y:S01]  /*12a10*/  FMNMX.FTZ R175, R33, R174, !PT ;  /* 0x000000ae21af7209 */ /* 0x000fe20007810000 */
[----:B------:R-:W-:Y:S01]  /*12a20*/  FFMA.FTZ R126, R3, -UR4, R126 ;  /* 0x80000004037e7c23 */ /* 0x000fe2000801007e */
[----:B------:R-:W-:Y:S02]  /*12a30*/  FMNMX.FTZ R168, R18, R173, !PT ;  /* 0x000000ad12a87209 */ /* 0x000fe40007810000 */
[----:B------:R-:W-:Y:S02]  /*12a40*/  FMNMX.FTZ R174, R36, R175, !PT ;  /* 0x000000af24ae7209 */ /* 0x000fe40007810000 */
[----:B------:R-:W-:Y:S01]  /*12a50*/  FMNMX.FTZ R173, R19, R168, !PT ;  /* 0x000000a813ad7209 */ /* 0x000fe20007810000 */
[C---:B--2---:R-:W-:Y:S01]  /*12a60*/  FFMA.FTZ R63, R0.reuse, -UR4, R63 ;  /* 0x80000004003f7c23 */ /* 0x044fe2000801003f */
[----:B------:R-:W-:Y:S01]  /*12a70*/  FMNMX.FTZ R175, R37, R174, !PT ;  /* 0x000000ae25af7209 */ /* 0x000fe20007810000 */
[----:B------:R-:W-:Y:S01]  /*12a80*/  FFMA.FTZ R57, R0, -UR4, R57 ;  /* 0x8000000400397c23 */ /* 0x000fe20008010039 */
[----:B------:R-:W-:Y:S02]  /*12a90*/  FMNMX.FTZ R168, R22, R173, !PT ;  /* 0x000000ad16a87209 */ /* 0x000fe40007810000 */
[----:B------:R-:W-:Y:S02]  /*12aa0*/  FMNMX.FTZ R172, R48, R175, !PT ;  /* 0x000000af30ac7209 */ /* 0x000fe40007810000 */
[----:B------:R-:W-:Y:S02]  /*12ab0*/  FMNMX.FTZ R173, R23, R168, !PT ;  /* 0x000000a817ad7209 */ /* 0x000fe40007810000 */
[----:B------:R-:W-:Y:S01]  /*12ac0*/  FMNMX.FTZ R175, R49, R172, !PT ;  /* 0x000000ac31af7209 */ /* 0x000fe20007810000 */
[----:B---3--:R-:W-:Y:S01]  /*12ad0*/  FFMA.FTZ R53, R2, -UR4, R53 ;  /* 0x8000000402357c23 */ /* 0x008fe20008010035 */
        /* <DEDUP_REMOVED lines=20> */
[----:B------:R-:W-:Y:S02]  /*12c20*/  IADD3 R0, R164, 0x48, RZ ;  /* 0x00000048a4007810 */ /* 0x000fe40007ffe0ff */
[----:B------:R-:W-:Y:S02]  /*12c30*/  FMNMX.FTZ R172, R54, R173, !PT ;  /* 0x000000ad36ac7209 */ /* 0x000fe40007810000 */
[----:B------:R-:W-:Y:S02]  /*12c40*/  ISETP.GE.AND P0, PT, R0, RZ, PT ;  /* 0x000000ff0000720c */ /* 0x000fe40003f06270 */
        /* <DEDUP_REMOVED lines=8> */
[----:B------:R-:W-:Y:S02]  /*12cd0*/  @!P0 IADD3 R0, -R164, -0x48, RZ ;  /* 0xffffffb8a4008810 */ /* 0x000fe40007ffe1ff */
[----:B------:R-:W-:Y:S02]  /*12ce0*/  FMNMX.FTZ R164, R70, R173, !PT ;  /* 0x000000ad46a47209 */ /* 0x000fe40007810000 */
[----:B------:R-:W-:Y:S01]  /*12cf0*/  FMNMX.FTZ R168, R84, R175, !PT ;  /* 0x000000af54a87209 */ /* 0x000fe20007810000 */
[----:B------:R-:W1:Y:S01]  /*12d00*/  I2F R173, R0 ;  /* 0x0000000000ad7306 */ /* 0x000e620000201400 */
        /* <DEDUP_REMOVED lines=67> */
[----:B------:R-:W-:Y:S04]  /*13140*/  FMNMX.FTZ R0, R58, R3, !PT ;  /* 0x000000033a007209 */ /* 0x000fe80007810000 */
[----:B------:R-:W-:Y:S04]  /*13150*/  FMNMX.FTZ R3, R59, R0, !PT ;  /* 0x000000003b037209 */ /* 0x000fe80007810000 */
[----:B------:R-:W-:Y:S02]  /*13160*/  FMNMX.FTZ R0, R62, R3, !PT ;  /* 0x000000033e007209 */ /* 0x000fe40007810000 */
[----:B-1----:R-:W-:Y:S02]  /*13170*/  FMNMX.FTZ R168, R175, R168, !PT ;  /* 0x000000a8afa87209 */ /* 0x002fe40007810000 */
[----:B------:R-:W-:Y:S01]  /*13180*/  FMNMX.FTZ R3, R63, R0, !PT ;  /* 0x000000003f037209 */ /* 0x000fe20007810000 */
[----:B------:R-:W1:Y:S03]  /*13190*/  SHFL.BFLY PT, R175, R2, 0x2, 0x1f ;  /* 0x0c401f0002af7f89 */ /* 0x000e6600000e0000 */
[----:B------:R-:W-:Y:S04]  /*131a0*/  FMNMX.FTZ R0, R74, R3, !PT ;  /* 0x000000034a007209 */ /* 0x000fe80007810000 */
[----:B------:R-:W-:Y:S02]  /*131b0*/  FMNMX.FTZ R3, R75, R0, !PT ;  /* 0x000000004b037209 */ /* 0x000fe40007810000 */
[----:B--2---:R-:W-:Y:S02]  /*131c0*/  FMNMX.FTZ R164, R173, R164, !PT ;  /* 0x000000a4ada47209 */ /* 0x004fe40007810000 */
[----:B------:R-:W-:Y:S02]  /*131d0*/  FMNMX.FTZ R0, R78, R3, !PT ;  /* 0x000000034e007209 */ /* 0x000fe40007810000 */
[C---:B------:R-:W-:Y:S01]  /*131e0*/  FSETP.NEU.FTZ.AND P0, PT, R164.reuse, -INF , PT ;  /* 0xff800000a400780b */ /* 0x040fe20003f1d000 */
[----:B------:R-:W-:Y:S01]  /*131f0*/  FMUL.FTZ R172, R164, c[0x0][0x23c] ;  /* 0x00008f00a4ac7a20 */ /* 0x000fe20000410000 */
[----:B------:R-:W-:Y:S04]  /*13200*/  FMNMX.FTZ R3, R79, R0, !PT ;  /* 0x000000004f037209 */ /* 0x000fe80007810000 */
[----:B------:R-:W-:Y:S02]  /*13210*/  FMNMX.FTZ R0, R90, R3, !PT ;  /* 0x000000035a007209 */ /* 0x000fe40007810000 */
[----:B------:R-:W-:Y:S02]  /*13220*/  FSEL R172, R172, RZ, P0 ;  /* 0x000000ffacac7208 */ /* 0x000fe40000000000 */
[----:B------:R-:W-:Y:S02]  /*13230*/  FMNMX.FTZ R3, R91, R0, !PT ;  /* 0x000000005b037209 */ /* 0x000fe40007810000 */
[----:B-1----:R-:W-:Y:S01]  /*13240*/  FMNMX.FTZ R175, R2, R175, !PT ;  /* 0x000000af02af7209 */ /* 0x002fe20007810000 */
[--C-:B------:R-:W-:Y:S01]  /*13250*/  FFMA.FTZ R195, R112, c[0x0][0x23c], -R172.reuse ;  /* 0x00008f0070c37a23 */ /* 0x100fe200000108ac */
[----:B------:R-:W-:Y:S01]  /*13260*/  FMNMX.FTZ R0, R94, R3, !PT ;  /* 0x000000035e007209 */ /* 0x000fe20007810000 */
[--C-:B------:R-:W-:Y:S02]  /*13270*/  FFMA.FTZ R187, R16, c[0x0][0x23c], -R172.reuse ;  /* 0x00008f0010bb7a23 */ /* 0x100fe400000108ac */
[--C-:B------:R-:W-:Y:S01]  /*13280*/  FFMA.FTZ R204, R81, c[0x0][0x23c], -R172.reuse ;  /* 0x00008f0051cc7a23 */ /* 0x100fe200000108ac */
[----:B------:R-:W-:Y:S01]  /*13290*/  FMNMX.FTZ R3, R95, R0, !PT ;  /* 0x000000005f037209 */ /* 0x000fe20007810000 */
[--C-:B------:R-:W-:Y:S01]  /*132a0*/  FFMA.FTZ R201, R84, c[0x0][0x23c], -R172.reuse ;  /* 0x00008f0054c97a23 */ /* 0x100fe200000108ac */
[----:B------:R-:W1:Y:S01]  /*132b0*/  SHFL.BFLY PT, R2, R175, 0x1, 0x1f ;  /* 0x0c201f00af027f89 */ /* 0x000e6200000e0000 */
[--C-:B------:R-:W-:Y:S01]  /*132c0*/  FFMA.FTZ R198, R96, c[0x0][0x23c], -R172.reuse ;  /* 0x00008f0060c67a23 */ /* 0x100fe200000108ac */
[----:B------:R-:W-:Y:S01]  /*132d0*/  FMNMX.FTZ R0, R106, R3, !PT ;  /* 0x000000036a007209 */ /* 0x000fe20007810000 */
[----:B------:R-:W-:Y:S01]  /*132e0*/  MUFU.EX2 R204, R204 ;  /* 0x000000cc00cc7308 */ /* 0x000fe20000000800 */
[--C-:B------:R-:W-:Y:S02]  /*132f0*/  FFMA.FTZ R197, R97, c[0x0][0x23c], -R172.reuse ;  /* 0x00008f0061c57a23 */ /* 0x100fe400000108ac */
[----:B------:R-:W-:Y:S01]  /*13300*/  FMNMX.FTZ R177, R107, R0, !PT ;  /* 0x000000006bb17209 */ /* 0x000fe20007810000 */
[--C-:B------:R-:W-:Y:S01]  /*13310*/  FFMA.FTZ R193, R116, c[0x0][0x23c], -R172.reuse ;  /* 0x00008f0074c17a23 */ /* 0x100fe200000108ac */
[----:B------:R-:W2:Y:S01]  /*13320*/  SHFL.BFLY PT, R3, R168, 0x1, 0x1f ;  /* 0x0c201f00a8037f89 */ /* 0x000ea200000e0000 */
        /* <DEDUP_REMOVED lines=8> */
[--C-:B------:R-:W-:Y:S02]  /*133b0*/  FFMA.FTZ R183, R5, c[0x0][0x23c], -R172.reuse ;  /* 0x00008f0005b77a23 */ /* 0x100fe400000108ac */
[--C-:B------:R-:W-:Y:S01]  /*133c0*/  FFMA.FTZ R182, R52, c[0x0][0x23c], -R172.reuse ;  /* 0x00008f0034b67a23 */ /* 0x100fe200000108ac */
[----:B------:R-:W-:Y:S01]  /*133d0*/  FMNMX.FTZ R177, R123, R0, !PT ;  /* 0x000000007bb17209 */ /* 0x000fe20007810000 */
[----:B------:R-:W-:Y:S01]  /*133e0*/  MUFU.EX2 R198, R198 ;  /* 0x000000c600c67308 */ /* 0x000fe20000000800 */
[----:B-1----:R-:W-:Y:S01]  /*133f0*/  FMNMX.FTZ R2, R175, R2, !PT ;  /* 0x00000002af027209 */ /* 0x002fe20007810000 */
[--C-:B------:R-:W-:Y:S01]  /*13400*/  FFMA.FTZ R52, R53, c[0x0][0x23c], -R172.reuse ;  /* 0x00008f0035347a23 */ /* 0x100fe200000108ac */
[----:B------:R-:W-:Y:S01]  /*13410*/  FMNMX.FTZ R0, R126, R177, !PT ;  /* 0x000000b17e007209 */ /* 0x000fe20007810000 */
[--C-:B------:R-:W-:Y:S01]  /*13420*/  FFMA.FTZ R194, R113, c[0x0][0x23c], -R172.reuse ;  /* 0x00008f0071c27a23 */ /* 0x100fe200000108ac */
[----:B------:R-:W-:Y:S01]  /*13430*/  FSETP.NEU.FTZ.AND P2, PT, R2, -INF , PT ;  /* 0xff8000000200780b */ /* 0x000fe20003f5d000 */
[--C-:B------:R-:W-:Y:S01]  /*13440*/  FFMA.FTZ R192, R117, c[0x0][0x23c], -R172.reuse ;  /* 0x00008f0075c07a23 */ /* 0x100fe200000108ac */
[----:B------:R-:W-:Y:S01]  /*13450*/  FMNMX.FTZ R173, R127, R0, !PT ;  /* 0x000000007fad7209 */ /* 0x000fe20007810000 */
[--C-:B------:R-:W-:Y:S01]  /*13460*/  FFMA.FTZ R205, R80, c[0x0][0x23c], -R172.reuse ;  /* 0x00008f0050cd7a23 */ /* 0x100fe200000108ac */
[----:B--2---:R-:W-:Y:S01]  /*13470*/  FMNMX.FTZ R3, R168, R3, !PT ;  /* 0x00000003a8037209 */ /* 0x004fe20007810000 */
[--C-:B------:R-:W-:Y:S01]  /*13480*/  FFMA.FTZ R185, R4, c[0x0][0x23c], -R172.reuse ;  /* 0x00008f0004b97a23 */ /* 0x100fe200000108ac */
[----:B------:R-:W-:Y:S01]  /*13490*/  MUFU.EX2 R197, R197 ;  /* 0x000000c500c57308 */ /* 0x000fe20000000800 */
[----:B------:R-:W1:Y:S01]  /*134a0*/  SHFL.BFLY PT, R0, R173, 0x2, 0x1f ;  /* 0x0c401f00ad007f89 */ /* 0x000e6200000e0000 */
[C---:B------:R-:W-:Y:S01]  /*134b0*/  FSETP.NEU.FTZ.AND P0, PT, R3.reuse, -INF , PT ;  /* 0xff8000000300780b */ /* 0x040fe20003f1d000 */
[----:B------:R-:W-:Y:S02]  /*134c0*/  FMUL.FTZ R4, R3, c[0x0][0x23c] ;  /* 0x00008f0003047a20 */ /* 0x000fe40000410000 */
[--C-:B------:R-:W-:Y:S02]  /*134d0*/  FFMA.FTZ R186, R17, c[0x0][0x23c], -R172.reuse ;  /* 0x00008f0011ba7a23 */ /* 0x100fe400000108ac */
[--C-:B------:R-:W-:Y:S01]  /*134e0*/  FFMA.FTZ R175, R68, c[0x0][0x23c], -R172.reuse ;  /* 0x00008f0044af7a23 */ /* 0x100fe200000108ac */
[----:B------:R-:W-:Y:S01]  /*134f0*/  FSEL R4, R4, RZ, P0 ;  /* 0x000000ff04047208 */ /* 0x000fe20000000000 */
[--C-:B------:R-:W-:Y:S01]  /*13500*/  FFMA.FTZ R181, R48, c[0x0][0x23c], -R172.reuse ;  /* 0x00008f0030b57a23 */ /* 0x100fe200000108ac */
[----:B------:R-:W-:Y:S01]  /*13510*/  MUFU.EX2 R187, R187 ;  /* 0x000000bb00bb7308 */ /* 0x000fe20000000800 */
[----:B------:R-:W-:Y:S02]  /*13520*/  FFMA.FTZ R188, R37, c[0x0][0x23c], -R172 ;  /* 0x00008f0025bc7a23 */ /* 0x000fe400000108ac */
[--C-:B------:R-:W-:Y:S02]  /*13530*/  FFMA.FTZ R16, R18, c[0x0][0x23c], -R4.reuse ;  /* 0x00008f0012107a23 */ /* 0x100fe40000010804 */
[----:B------:R-:W2:Y:S01]  /*13540*/  LDL.LU R18, [R1+0x1f0] ;  /* 0x0001f00001127983 */ /* 0x000ea20000300800 */
[--C-:B------:R-:W-:Y:S02]  /*13550*/  FFMA.FTZ R221, R23, c[0x0][0x23c], -R4.reuse ;  /* 0x00008f0017dd7a23 */ /* 0x100fe40000010804 */
[--C-:B------:R-:W-:Y:S02]  /*13560*/  FFMA.FTZ R203, R83, c[0x0][0x23c], -R4.reuse ;  /* 0x00008f0053cb7a23 */ /* 0x100fe40000010804 */
[--C-:B------:R-:W-:Y:S01]  /*13570*/  FFMA.FTZ R6, R6, c[0x0][0x23c], -R4.reuse ;  /* 0x00008f0006067a23 */ /* 0x100fe20000010804 */
[----:B------:R-:W-:Y:S01]  /*13580*/  MUFU.EX2 R186, R186 ;  /* 0x000000ba00ba7308 */ /* 0x000fe20000000800 */
[--C-:B------:R-:W-:Y:S02]  /*13590*/  FFMA.FTZ R19, R19, c[0x0][0x23c], -R4.reuse ;  /* 0x00008f0013137a23 */ /* 0x100fe40000010804 */
[--C-:B------:R-:W-:Y:S01]  /*135a0*/  FFMA.FTZ R199, R98, c[0x0][0x23c], -R4.reuse ;  /* 0x00008f0062c77a23 */ /* 0x100fe20000010804 */
[----:B-1----:R-:W-:Y:S01]  /*135b0*/  FMNMX.FTZ R176, R173, R0, !PT ;  /* 0x00000000adb07209 */ /* 0x002fe20007810000 */
[----:B------:R-:W-:Y:S02]  /*135c0*/  FADD.FTZ R0, -R164, R169 ;  /* 0x000000a9a4007221 */ /* 0x000fe40000010100 */
[----:B------:R-:W-:Y:S02]  /*135d0*/  FFMA.FTZ R184, R7, c[0x0][0x23c], -R4 ;  /* 0x00008f0007b87a23 */ /* 0x000fe40000010804 */
[----:B------:R-:W1:Y:S01]  /*135e0*/  SHFL.BFLY PT, R177, R176, 0x1, 0x1f ;  /* 0x0c201f00b0b17f89 */ /* 0x000e6200000e0000 */
[----:B------:R-:W-:Y:S01]  /*135f0*/  FMUL.FTZ R168, R0, c[0x0][0x23c] ;  /* 0x00008f0000a87a20 */ /* 0x000fe20000410000 */
[----:B------:R-:W-:Y:S01]  /*13600*/  MUFU.EX2 R185, R185 ;  /* 0x000000b900b97308 */ /* 0x000fe20000000800 */
[----:B------:R-:W-:Y:S02]  /*13610*/  FADD.FTZ R0, -R3, R166 ;  /* 0x000000a603007221 */ /* 0x000fe40000010100 */
[----:B------:R-:W-:Y:S02]  /*13620*/  FMUL.FTZ R7, R2, c[0x0][0x23c] ;  /* 0x00008f0002077a20 */ /* 0x000fe40000410000 */
[----:B------:R-:W-:Y:S02]  /*13630*/  FMUL.FTZ R48, R0, c[0x0][0x23c] ;  /* 0x00008f0000307a20 */ /* 0x000fe40000410000 */
[----:B------:R-:W-:Y:S01]  /*13640*/  FFMA.FTZ R84, R130, c[0x0][0x23c], -R4 ;  /* 0x00008f0082547a23 */ /* 0x000fe20000010804 */
[----:B------:R-:W-:Y:S01]  /*13650*/  FSEL R7, R7, RZ, P2 ;  /* 0x000000ff07077208 */ /* 0x000fe20001000000 */
[----:B------:R-:W-:Y:S01]  /*13660*/  FFMA.FTZ R169, R65, c[0x0][0x23c], -R172 ;  /* 0x00008f0041a97a23 */ /* 0x000fe200000108ac */
[----:B------:R-:W3:Y:S01]  /*13670*/  MUFU.EX2 R168, R168 ;  /* 0x000000a800a87308 */ /* 0x000ee20000000800 */
[--C-:B------:R-:W-:Y:S02]  /*13680*/  FFMA.FTZ R65, R35, c[0x0][0x23c], -R4.reuse ;  /* 0x00008f0023417a23 */ /* 0x100fe40000010804 */
[--C-:B------:R-:W-:Y:S02]  /*13690*/  FFMA.FTZ R220, R28, c[0x0][0x23c], -R7.reuse ;  /* 0x00008f001cdc7a23 */ /* 0x100fe40000010807 */
[--C-:B------:R-:W-:Y:S02]  /*136a0*/  FFMA.FTZ R83, R40, c[0x0][0x23c], -R7.reuse ;  /* 0x00008f0028537a23 */ /* 0x100fe40000010807 */
[--C-:B------:R-:W-:Y:S02]  /*136b0*/  FFMA.FTZ R80, R44, c[0x0][0x23c], -R7.reuse ;  /* 0x00008f002c507a23 */ /* 0x100fe40000010807 */
[--C-:B------:R-:W-:Y:S01]  /*136c0*/  FFMA.FTZ R202, R76, c[0x0][0x23c], -R7.reuse ;  /* 0x00008f004cca7a23 */ /* 0x100fe20000010807 */
[----:B------:R-:W-:Y:S01]  /*136d0*/  MUFU.EX2 R199, R199 ;  /* 0x000000c700c77308 */ /* 0x000fe20000000800 */
[----:B------:R-:W-:Y:S01]  /*136e0*/  FFMA.FTZ R200, R88, c[0x0][0x23c], -R7 ;  /* 0x00008f0058c87a23 */ /* 0x000fe20000010807 */
[----:B-1----:R-:W-:Y:S01]  /*136f0*/  FMNMX.FTZ R0, R176, R177, !PT ;  /* 0x000000b1b0007209 */ /* 0x002fe20007810000 */
[--C-:B------:R-:W-:Y:S02]  /*13700*/  FFMA.FTZ R81, R38, c[0x0][0x23c], -R4.reuse ;  /* 0x00008f0026517a23 */ /* 0x100fe40000010804 */
[--C-:B------:R-:W-:Y:S01]  /*13710*/  FFMA.FTZ R113, R67, c[0x0][0x23c], -R4.reuse ;  /* 0x00008f0043717a23 */ /* 0x100fe20000010804 */
[C---:B------:R-:W-:Y:S01]  /*13720*/  FSETP.NEU.FTZ.AND P0, PT, R0.reuse, -INF , PT ;  /* 0xff8000000000780b */ /* 0x040fe20003f1d000 */
[----:B------:R-:W-:Y:S02]  /*13730*/  FMUL.FTZ R5, R0, c[0x0][0x23c] ;  /* 0x00008f0000057a20 */ /* 0x000fe40000410000 */
        /* <DEDUP_REMOVED lines=9> */
[--C-:B------:R-:W-:Y:S02]  /*137d0*/  FFMA.FTZ R211, R64, c[0x0][0x23c], -R172.reuse ;  /* 0x00008f0040d37a23 */ /* 0x100fe400000108ac */
[----:B------:R-:W-:Y:S02]  /*137e0*/  FFMA.FTZ R64, R85, c[0x0][0x23c], -R172 ;  /* 0x00008f0055407a23 */ /* 0x000fe400000108ac */
[----:B------:R-:W-:Y:S02]  /*137f0*/  FFMA.FTZ R85, R55, c[0x0][0x23c], -R4 ;  /* 0x00008f0037557a23 */ /* 0x000fe40000010804 */
[----:B------:R-:W-:Y:S01]  /*13800*/  FFMA.FTZ R174, R69, c[0x0][0x23c], -R172 ;  /* 0x00008f0045ae7a23 */ /* 0x000fe200000108ac */
[----:B------:R-:W-:Y:S01]  /*13810*/  MUFU.EX2 R190, R190 ;  /* 0x000000be00be7308 */ /* 0x000fe20000000800 */
[----:B------:R-:W-:Y:S02]  /*13820*/  FFMA.FTZ R69, R34, c[0x0][0x23c], -R4 ;  /* 0x00008f0022457a23 */ /* 0x000fe40000010804 */
[----:B------:R-:W-:Y:S02]  /*13830*/  FFMA.FTZ R179, R100, c[0x0][0x23c], -R172 ;  /* 0x00008f0064b37a23 */ /* 0x000fe400000108ac */
[--C-:B------:R-:W-:Y:S02]  /*13840*/  FFMA.FTZ R100, R86, c[0x0][0x23c], -R4.reuse ;  /* 0x00008f0056647a23 */ /* 0x100fe40000010804 */
[----:B------:R-:W-:Y:S02]  /*13850*/  FADD.FTZ R37, -R2, R165 ;  /* 0x000000a502257221 */ /* 0x000fe40000010100 */
        /* <DEDUP_REMOVED lines=13> */
[----:B------:R-:W-:Y:S01]  /*13930*/  MUFU.EX2 R50, R50 ;  /* 0x0000003200327308 */ /* 0x000fe20000000800 */
[----:B------:R-:W-:Y:S02]  /*13940*/  FADD.FTZ R4, -R0, R167 ;  /* 0x000000a700047221 */ /* 0x000fe40000010100 */
[----:B------:R-:W-:Y:S02]  /*13950*/  FFMA.FTZ R189, R36, c[0x0][0x23c], -R172 ;  /* 0x00008f0024bd7a23 */ /* 0x000fe400000108ac */
[----:B------:R-:W-:Y:S01]  /*13960*/  FMUL.FTZ R36, R4, c[0x0][0x23c] ;  /* 0x00008f0004247a20 */ /* 0x000fe20000410000 */
[----:B------:R-:W-:Y:S01]  /*13970*/  FSEL R4, R5, RZ, P0 ;  /* 0x000000ff05047208 */ /* 0x000fe20000000000 */
[--C-:B------:R-:W-:Y:S02]  /*13980*/  FFMA.FTZ R118, R93, c[0x0][0x23c], -R7.reuse ;  /* 0x00008f005d767a23 */ /* 0x100fe40000010807 */
[--C-:B------:R-:W-:Y:S01]  /*13990*/  FFMA.FTZ R93, R104, c[0x0][0x23c], -R7.reuse ;  /* 0x00008f00685d7a23 */ /* 0x100fe20000010807 */
[----:B------:R-:W-:Y:S01]  /*139a0*/  MUFU.EX2 R51, R51 ;  /* 0x0000003300337308 */ /* 0x000fe20000000800 */
[--C-:B------:R-:W-:Y:S02]  /*139b0*/  FFMA.FTZ R40, R11, c[0x0][0x23c], -R4.reuse ;  /* 0x00008f000b287a23 */ /* 0x100fe40000010804 */
[----:B------:R-:W4:Y:S01]  /*139c0*/  LDL.LU R11, [R1+0x1f8] ;  /* 0x0001f800010b7983 */ /* 0x000f220000300800 */
[--C-:B------:R-:W-:Y:S02]  /*139d0*/  FFMA.FTZ R104, R62, c[0x0][0x23c], -R4.reuse ;  /* 0x00008f003e687a23 */ /* 0x100fe40000010804 */
[----:B------:R-:W-:Y:S02]  /*139e0*/  FFMA.FTZ R38, R12, c[0x0][0x23c], -R7 ;  /* 0x00008f000c267a23 */ /* 0x000fe40000010807 */
[----:B------:R-:W-:Y:S02]  /*139f0*/  IMAD.MOV.U32 R12, RZ, RZ, R21 ;  /* 0x000000ffff0c7224 */ /* 0x000fe400078e0015 */
[C---:B---3--:R-:W-:Y:S01]  /*13a00*/  FMUL.FTZ R21, R168.reuse, R157 ;  /* 0x0000009da8157220 */ /* 0x048fe20000410000 */
[----:B------:R-:W-:Y:S01]  /*13a10*/  MUFU.EX2 R36, R36 ;  /* 0x0000002400247308 */ /* 0x000fe20000000800 */
[----:B------:R-:W-:Y:S02]  /*13a20*/  FFMA.FTZ R62, R111, c[0x0][0x23c], -R4 ;  /* 0x00008f006f3e7a23 */ /* 0x000fe40000010804 */
[----:B------:R-:W-:Y:S02]  /*13a30*/  IMAD.MOV.U32 R111, RZ, RZ, R185 ;  /* 0x000000ffff6f7224 */ /* 0x000fe400078e00b9 */
[----:B------:R-:W-:Y:S02]  /*13a40*/  IMAD.MOV.U32 R185, RZ, RZ, R20 ;  /* 0x000000ffffb97224 */ /* 0x000fe400078e0014 */
[----:B------:R-:W-:Y:S02]  /*13a50*/  FMUL.FTZ R20, R168, R156 ;  /* 0x0000009ca8147220 */ /* 0x000fe40000410000 */
[----:B------:R-:W3:Y:S01]  /*13a60*/  LDL.64 R156, [R1+0x1e8] ;  /* 0x0001e800019c7983 */ /* 0x000ee20000100a00 */
[--C-:B------:R-:W-:Y:S01]  /*13a70*/  FFMA.FTZ R86, R120, c[0x0][0x23c], -R7.reuse ;  /* 0x00008f0078567a23 */ /* 0x100fe20000010807 */
[----:B------:R-:W-:Y:S01]  /*13a80*/  MUFU.EX2 R40, R40 ;  /* 0x0000002800287308 */ /* 0x000fe20000000800 */
[--C-:B------:R-:W-:Y:S02]  /*13a90*/  FFMA.FTZ R120, R14, c[0x0][0x23c], -R4.reuse ;  /* 0x00008f000e787a23 */ /* 0x100fe40000010804 */
[----:B------:R-:W-:Y:S01]  /*13aa0*/  FFMA.FTZ R98, R63, c[0x0][0x23c], -R4 ;  /* 0x00008f003f627a23 */ /* 0x000fe20000010804 */
[----:B------:R-:W4:Y:S01]  /*13ab0*/  LDL.LU R14, [R1+0x1f4] ;  /* 0x0001f400010e7983 */ /* 0x000f220000300800 */
[----:B------:R-:W-:Y:S02]  /*13ac0*/  FMUL.FTZ R37, R37, c[0x0][0x23c] ;  /* 0x00008f0025257a20 */ /* 0x000fe40000410000 */
[--C-:B------:R-:W-:Y:S01]  /*13ad0*/  FFMA.FTZ R55, R41, c[0x0][0x23c], -R7.reuse ;  /* 0x00008f0029377a23 */ /* 0x100fe20000010807 */
[----:B------:R-:W4:Y:S01]  /*13ae0*/  LDL.LU R63, [R1+0x1fc] ;  /* 0x0001fc00013f7983 */ /* 0x000f220000300800 */
[----:B------:R-:W-:Y:S01]  /*13af0*/  FFMA.FTZ R71, R13, c[0x0][0x23c], -R7 ;  /* 0x00008f000d477a23 */ /* 0x000fe20000010807 */
[----:B------:R1:W-:Y:S01]  /*13b00*/  MUFU.EX2 R41, R183 ;  /* 0x000000b700297308 */ /* 0x0003e20000000800 */
[----:B------:R-:W-:Y:S02]  /*13b10*/  IMAD.MOV.U32 R13, RZ, RZ, R16 ;  /* 0x000000ffff0d7224 */ /* 0x000fe400078e0010 */
[----:B------:R-:W-:Y:S02]  /*13b20*/  FFMA.FTZ R178, R101, c[0x0][0x23c], -R172 ;  /* 0x00008f0065b27a23 */ /* 0x000fe400000108ac */
[--C-:B------:R-:W-:Y:S02]  /*13b30*/  FFMA.FTZ R101, R74, c[0x0][0x23c], -R4.reuse ;  /* 0x00008f004a657a23 */ /* 0x100fe40000010804 */
[--C-:B------:R-:W-:Y:S02]  /*13b40*/  FFMA.FTZ R74, R79, c[0x0][0x23c], -R4.reuse ;  /* 0x00008f004f4a7a23 */ /* 0x100fe40000010804 */
[----:B------:R-:W-:Y:S01]  /*13b50*/  IMAD.MOV.U32 R79, RZ, RZ, R13 ;  /* 0x000000ffff4f7224 */ /* 0x000fe200078e000d */
        /* <DEDUP_REMOVED lines=8> */
[----:B------:R-:W-:Y:S02]  /*13be0*/  FFMA.FTZ R172, R129, c[0x0][0x23c], -R172 ;  /* 0x00008f0081ac7a23 */ /* 0x000fe400000108ac */
[--C-:B-1----:R-:W-:Y:S02]  /*13bf0*/  FFMA.FTZ R183, R47, c[0x0][0x23c], -R4.reuse ;  /* 0x00008f002fb77a23 */ /* 0x102fe40000010804 */
[--C-:B------:R-:W-:Y:S02]  /*13c00*/  FFMA.FTZ R129, R89, c[0x0][0x23c], -R7.reuse ;  /* 0x00008f0059817a23 */ /* 0x100fe40000010807 */
[----:B------:R-:W-:Y:S01]  /*13c10*/  FFMA.FTZ R89, R106, c[0x0][0x23c], -R4 ;  /* 0x00008f006a597a23 */ /* 0x000fe20000010804 */
[----:B------:R1:W4:Y:S01]  /*13c20*/  MUFU.EX2 R47, R6 ;  /* 0x00000006002f7308 */ /* 0x0003220000000800 */
[----:B------:R-:W-:Y:S02]  /*13c30*/  IMAD.MOV.U32 R106, RZ, RZ, R12 ;  /* 0x000000ffff6a7224 */ /* 0x000fe400078e000c */
[--C-:B------:R-:W-:Y:S02]  /*13c40*/  FFMA.FTZ R82, R25, c[0x0][0x23c], -R7.reuse ;  /* 0x00008f0019527a23 */ /* 0x100fe40000010807 */
[C---:B------:R-:W-:Y:S02]  /*13c50*/  FMUL.FTZ R13, R37.reuse, R137 ;  /* 0x00000089250d7220 */ /* 0x040fe40000410000 */
[----:B------:R1:W4:Y:S01]  /*13c60*/  LDL.S16 R137, [R1+0x184] ;  /* 0x0001840001897983 */ /* 0x0003220000100600 */
[----:B------:R-:W-:Y:S02]  /*13c70*/  FMUL.FTZ R12, R37, R136 ;  /* 0x00000088250c7220 */ /* 0x000fe40000410000 */
[----:B------:R-:W1:Y:S01]  /*13c80*/  MUFU.EX2 R43, R184 ;  /* 0x000000b8002b7308 */ /* 0x000e620000000800 */
[----:B------:R1:W4:Y:S01]  /*13c90*/  LDL.S16 R136, [R1+0x180] ;  /* 0x0001800001887983 */ /* 0x0003220000100600 */
        /* <DEDUP_REMOVED lines=9> */
[----:B------:R-:W-:Y:S01]  /*13d30*/  F2FP.PACK_AB R45, R41, R111 ;  /* 0x0000006f292d723e */ /* 0x000fe200000000ff */
        /* <DEDUP_REMOVED lines=13> */
[----:B------:R-:W-:Y:S01]  /*13e10*/  IMAD.U32 R7, RZ, RZ, UR19 ;  /* 0x00000013ff077e24 */ /* 0x000fe2000f8e00ff */
[----:B------:R-:W-:Y:S01]  /*13e20*/  MUFU.EX2 R202, R202 ;  /* 0x000000ca00ca7308 */ /* 0x000fe20000000800 */
[C---:B------:R-:W-:Y:S02]  /*13e30*/  FMUL.FTZ R32, R168.reuse, R160 ;  /* 0x000000a0a8207220 */ /* 0x040fe40000410000 */
[----:B------:R-:W-:Y:S02]  /*13e40*/  FMUL.FTZ R33, R168, R161 ;  /* 0x000000a1a8217220 */ /* 0x000fe40000410000 */
[----:B-1----:R-:W-:Y:S02]  /*13e50*/  FMUL.FTZ R6, R48, R146 ;  /* 0x0000009230067220 */ /* 0x002fe40000410000 */
[--C-:B------:R-:W-:Y:S02]  /*13e60*/  FFMA.FTZ R61, R30, c[0x0][0x23c], -R4.reuse ;  /* 0x00008f001e3d7a23 */ /* 0x100fe40000010804 */
[C---:B------:R-:W-:Y:S01]  /*13e70*/  FMUL.FTZ R30, R36.reuse, R150 ;  /* 0x00000096241e7220 */ /* 0x040fe20000410000 */
[----:B------:R-:W-:Y:S01]  /*13e80*/  MUFU.EX2 R200, R200 ;  /* 0x000000c800c87308 */ /* 0x000fe20000000800 */
[--C-:B------:R-:W-:Y:S02]  /*13e90*/  FFMA.FTZ R57, R31, c[0x0][0x23c], -R4.reuse ;  /* 0x00008f001f397a23 */ /* 0x100fe40000010804 */
[----:B------:R-:W-:Y:S02]  /*13ea0*/  FMUL.FTZ R31, R36, R151 ;  /* 0x00000097241f7220 */ /* 0x000fe40000410000 */
[--C-:B------:R-:W-:Y:S02]  /*13eb0*/  FFMA.FTZ R68, R46, c[0x0][0x23c], -R4.reuse ;  /* 0x00008f002e447a23 */ /* 0x100fe40000010804 */
[--C-:B------:R-:W-:Y:S02]  /*13ec0*/  FFMA.FTZ R125, R90, c[0x0][0x23c], -R4.reuse ;  /* 0x00008f005a7d7a23 */ /* 0x100fe40000010804 */
[----:B------:R-:W-:Y:S01]  /*13ed0*/  IMAD.MOV.U32 R25, RZ, RZ, R19 ;  /* 0x000000ffff197224 */ /* 0x000fe200078e0013 */
[----:B------:R-:W-:Y:S01]  /*13ee0*/  MUFU.EX2 R92, R92 ;  /* 0x0000005c005c7308 */ /* 0x000fe20000000800 */
[----:B------:R-:W-:Y:S02]  /*13ef0*/  FMUL.FTZ R19, R48, R155 ;  /* 0x0000009b30137220 */ /* 0x000fe40000410000 */
[----:B------:R-:W-:Y:S02]  /*13f00*/  FMUL.FTZ R17, R168, R153 ;  /* 0x00000099a8117220 */ /* 0x000fe40000410000 */
[----:B------:R-:W-:Y:S02]  /*13f10*/  IMAD.MOV.U32 R153, RZ, RZ, c[0x0][0x228] ;  /* 0x00008a00ff997624 */ /* 0x000fe400078e00ff */
[C---:B------:R-:W-:Y:S02]  /*13f20*/  FMUL.FTZ R34, R48.reuse, R162 ;  /* 0x000000a230227220 */ /* 0x040fe40000410000 */
[----:B------:R-:W-:Y:S01]  /*13f30*/  FMUL.FTZ R35, R48, R163 ;  /* 0x000000a330237220 */ /* 0x000fe20000410000 */
[----:B------:R-:W-:Y:S01]  /*13f40*/  MUFU.EX2 R49, R49 ;  /* 0x0000003100317308 */ /* 0x000fe20000000800 */
[----:B------:R-:W-:Y:S02]  /*13f50*/  FMUL.FTZ R28, R37, R148 ;  /* 0x00000094251c7220 */ /* 0x000fe40000410000 */
[--C-:B------:R-:W-:Y:S02]  /*13f60*/  FFMA.FTZ R88, R107, c[0x0][0x23c], -R4.reuse ;  /* 0x00008f006b587a23 */ /* 0x100fe40000010804 */
[----:B------:R-:W-:Y:S02]  /*13f70*/  IMAD.MOV.U32 R107, RZ, RZ, R185 ;  /* 0x000000ffff6b7224 */ /* 0x000fe400078e00b9 */
[--C-:B------:R-:W-:Y:S02]  /*13f80*/  FFMA.FTZ R121, R15, c[0x0][0x23c], -R4.reuse ;  /* 0x00008f000f797a23 */ /* 0x100fe40000010804 */
[----:B------:R-:W-:Y:S01]  /*13f90*/  FMUL.FTZ R15, R36, R139 ;  /* 0x0000008b240f7220 */ /* 0x000fe20000410000 */
[----:B------:R-:W-:Y:S01]  /*13fa0*/  MUFU.EX2 R183, R183 ;  /* 0x000000b700b77308 */ /* 0x000fe20000000800 */
[--C-:B------:R-:W-:Y:S02]  /*13fb0*/  FFMA.FTZ R73, R26, c[0x0][0x23c], -R4.reuse ;  /* 0x00008f001a497a23 */ /* 0x100fe40000010804 */
[C---:B------:R-:W-:Y:S02]  /*13fc0*/  FMUL.FTZ R26, R36.reuse, R142 ;  /* 0x0000008e241a7220 */ /* 0x040fe40000410000 */
[--C-:B------:R-:W-:Y:S02]  /*13fd0*/  FFMA.FTZ R77, R27, c[0x0][0x23c], -R4.reuse ;  /* 0x00008f001b4d7a23 */ /* 0x100fe40000010804 */
[----:B------:R-:W-:Y:S02]  /*13fe0*/  FMUL.FTZ R27, R36, R143 ;  /* 0x0000008f241b7220 */ /* 0x000fe40000410000 */
[----:B------:R-:W-:Y:S01]  /*13ff0*/  IMAD.SHL.U32 R143, R153, 0x8, RZ ;  /* 0x00000008998f7824 */ /* 0x000fe200078e00ff */
        /* <DEDUP_REMOVED lines=8> */
[----:B------:R-:W-:Y:S02]  /*14080*/  IMAD.MOV.U32 R24, RZ, RZ, R22 ;  /* 0x000000ffff187224 */ /* 0x000fe400078e0016 */
[--C-:B------:R-:W-:Y:S02]  /*14090*/  FFMA.FTZ R56, R122, c[0x0][0x23c], -R4.reuse ;  /* 0x00008f007a387a23 */ /* 0x100fe40000010804 */
[--C-:B------:R-:W-:Y:S02]  /*140a0*/  FFMA.FTZ R126, R126, c[0x0][0x23c], -R4.reuse ;  /* 0x00008f007e7e7a23 */ /* 0x100fe40000010804 */
[--C-:B------:R-:W-:Y:S01]  /*140b0*/  FFMA.FTZ R127, R127, c[0x0][0x23c], -R4.reuse ;  /* 0x00008f007f7f7a23 */ /* 0x100fe20000010804 */
[----:B------:R-:W-:Y:S01]  /*140c0*/  MUFU.EX2 R176, R176 ;  /* 0x000000b000b07308 */ /* 0x000fe20000000800 */
[C---:B------:R-:W-:Y:S02]  /*140d0*/  FMUL.FTZ R5, R168.reuse, R145 ;  /* 0x00000091a8057220 */ /* 0x040fe40000410000 */
[----:B------:R-:W-:Y:S02]  /*140e0*/  FMUL.FTZ R16, R168, R152 ;  /* 0x00000098a8107220 */ /* 0x000fe40000410000 */
[----:B------:R-:W-:Y:S02]  /*140f0*/  IMAD.MOV.U32 R152, RZ, RZ, R107 ;  /* 0x000000ffff987224 */ /* 0x000fe400078e006b */
[C---:B------:R-:W-:Y:S02]  /*14100*/  FMUL.FTZ R22, R48.reuse, R158 ;  /* 0x0000009e30167220 */ /* 0x040fe40000410000 */
[----:B------:R-:W-:Y:S01]  /*14110*/  FMUL.FTZ R23, R48, R159 ;  /* 0x0000009f30177220 */ /* 0x000fe20000410000 */
[----:B------:R1:W-:Y:S01]  /*14120*/  MUFU.EX2 R142, R152 ;  /* 0x00000098008e7308 */ /* 0x0003e20000000800 */
[----:B------:R-:W-:Y:S02]  /*14130*/  IMAD.MOV.U32 R94, RZ, RZ, R25 ;  /* 0x000000ffff5e7224 */ /* 0x000fe400078e0019 */
[C---:B------:R-:W-:Y:S02]  /*14140*/  FMUL.FTZ R25, R37.reuse, R141 ;  /* 0x0000008d25197220 */ /* 0x040fe40000410000 */
[----:B------:R-:W-:Y:S02]  /*14150*/  IMAD.MOV.U32 R95, RZ, RZ, R29 ;  /* 0x000000ffff5f7224 */ /* 0x000fe400078e001d */
[C---:B------:R-:W-:Y:S02]  /*14160*/  FMUL.FTZ R29, R37.reuse, R149 ;  /* 0x00000095251d7220 */ /* 0x040fe40000410000 */
[----:B------:R-:W-:Y:S01]  /*14170*/  FFMA.FTZ R78, R110, c[0x0][0x23c], -R4 ;  /* 0x00008f006e4e7a23 */ /* 0x000fe20000010804 */
[----:B------:R-:W-:Y:S01]  /*14180*/  MUFU.EX2 R205, R205 ;  /* 0x000000cd00cd7308 */ /* 0x000fe20000000800 */
[----:B------:R-:W-:Y:S02]  /*14190*/  IMAD.MOV.U32 R110, RZ, RZ, R24 ;  /* 0x000000ffff6e7224 */ /* 0x000fe400078e0018 */
[----:B------:R-:W-:Y:S02]  /*141a0*/  FMUL.FTZ R24, R37, R140 ;  /* 0x0000008c25187220 */ /* 0x000fe40000410000 */
[----:B------:R-:W-:Y:S02]  /*141b0*/  FFMA.FTZ R58, R123, c[0x0][0x23c], -R4 ;  /* 0x00008f007b3a7a23 */ /* 0x000fe40000010804 */
[C---:B------:R-:W-:Y:S02]  /*141c0*/  FMUL.FTZ R4, R168.reuse, R144 ;  /* 0x00000090a8047220 */ /* 0x040fe40000410000 */
[----:B--2---:R-:W-:Y:S01]  /*141d0*/  FFMA.FTZ R168, R168, R18, R111 ;  /* 0x00000012a8a87223 */ /* 0x004fe2000001006f */
[----:B------:R-:W-:Y:S01]  /*141e0*/  MUFU.EX2 R130, R130 ;  /* 0x0000008200827308 */ /* 0x000fe20000000800 */
[C---:B------:R-:W-:Y:S02]  /*141f0*/  FMUL.FTZ R18, R48.reuse, R154 ;  /* 0x0000009a30127220 */ /* 0x040fe40000410000 */
[----:B------:R-:W-:Y:S02]  /*14200*/  FADD.FTZ R168, R41, R168 ;  /* 0x000000a829a87221 */ /* 0x000fe40000010000 */
[----:B-1----:R-:W-:Y:S02]  /*14210*/  IMAD.MOV.U32 R152, RZ, RZ, c[0x0][0x228] ;  /* 0x00008a00ff987624 */ /* 0x002fe400078e00ff */
[----:B------:R-:W-:Y:S02]  /*14220*/  IMAD.MOV.U32 R144, RZ, RZ, R95 ;  /* 0x000000ffff907224 */ /* 0x000fe400078e005f */
[----:B------:R-:W-:Y:S01]  /*14230*/  IMAD.MOV.U32 R111, RZ, RZ, R110 ;  /* 0x000000ffff6f7224 */ /* 0x000fe200078e006e */
[----:B------:R-:W-:Y:S01]  /*14240*/  MUFU.EX2 R129, R129 ;  /* 0x0000008100817308 */ /* 0x000fe20000000800 */
[----:B------:R-:W-:Y:S02]  /*14250*/  IMAD.MOV.U32 R145, RZ, RZ, R144 ;  /* 0x000000ffff917224 */ /* 0x000fe400078e0090 */
[----:B------:R-:W-:Y:S02]  /*14260*/  IMAD.MOV.U32 R144, RZ, RZ, R111 ;  /* 0x000000ffff907224 */ /* 0x000fe400078e006f */
[----:B------:R-:W-:Y:S02]  /*14270*/  IMAD.MOV.U32 R111, RZ, RZ, R106 ;  /* 0x000000ffff6f7224 */ /* 0x000fe400078e006a */
[----:B------:R-:W-:Y:S02]  /*14280*/  IMAD.MOV.U32 R110, RZ, RZ, R94 ;  /* 0x000000ffff6e7224 */ /* 0x000fe400078e005e */
[----:B------:R-:W-:Y:S01]  /*14290*/  IMAD.U32 R162, RZ, RZ, UR19 ;  /* 0x00000013ffa27e24 */ /* 0x000fe2000f8e00ff */
        /* <DEDUP_REMOVED lines=9> */
[----:B---3--:R-:W-:Y:S01]  /*14330*/  LOP3.LUT R9, R157, UR27, R7, 0x96, !PT ;  /* 0x0000001b9d097c12 */ /* 0x008fe2000f8e9607 */
[C---:B------:R-:W-:Y:S01]  /*14340*/  FMUL.FTZ R7, R48.reuse, R147 ;  /* 0x0000009330077220 */ /* 0x040fe20000410000 */
[----:B------:R-:W-:Y:S01]  /*14350*/  LOP3.LUT R185, R171, UR17, R156, 0x96, !PT ;  /* 0x00000011abb97c12 */ /* 0x000fe2000f8e969c */
[----:B----4-:R-:W-:Y:S01]  /*14360*/  FFMA.FTZ R48, R48, R11, R47 ;  /* 0x0000000b30307223 */ /* 0x010fe2000001002f */
[----:B------:R-:W-:Y:S01]  /*14370*/  F2FP.PACK_AB R47, R43, R47 ;  /* 0x0000002f2b2f723e */ /* 0x000fe200000000ff */
[----:B------:R-:W-:Y:S01]  /*14380*/  IMAD.WIDE.U32 R10, R9, -0x326172a9, RZ ;  /* 0xcd9e8d57090a7825 */ /* 0x000fe200078e00ff */
[----:B------:R-:W-:Y:S03]  /*14390*/  LOP3.LUT R162, R157, UR27, R162, 0x96, !PT ;  /* 0x0000001b9da27c12 */ /* 0x000fe6000f8e96a2 */
[----:B------:R-:W-:Y:S01]  /*143a0*/  MUFU.EX2 R192, R192 ;  /* 0x000000c000c07308 */ /* 0x000fe20000000800 */
[----:B------:R-:W-:Y:S01]  /*143b0*/  IMAD.WIDE.U32 R184, R185, -0x326172a9, RZ ;  /* 0xcd9e8d57b9b87825 */ /* 0x000fe200078e00ff */
[----:B------:R-:W-:Y:S03]  /*143c0*/  LOP3.LUT R90, R11, UR7, R212, 0x96, !PT ;  /* 0x000000070b5a7c12 */ /* 0x000fe6000f8e96d4 */
[C---:B------:R-:W-:Y:S01]  /*143d0*/  FMUL.FTZ R11, R36.reuse, R135 ;  /* 0x00000087240b7220 */ /* 0x040fe20000410000 */
[----:B------:R-:W-:Y:S01]  /*143e0*/  LOP3.LUT R75, R185, UR26, R10, 0x96, !PT ;  /* 0x0000001ab94b7c12 */ /* 0x000fe2000f8e960a */
[----:B------:R1:W2:Y:S01]  /*143f0*/  LDL.S16 R135, [R1+0x17c] ;  /* 0x00017c0001877983 */ /* 0x0002a20000100600 */
[----:B------:R-:W-:Y:S02]  /*14400*/  FMUL.FTZ R10, R36, R134 ;  /* 0x00000086240a7220 */ /* 0x000fe40000410000 */
[----:B------:R-:W3:Y:S01]  /*14410*/  MUFU.EX2 R46, R8 ;  /* 0x00000008002e7308 */ /* 0x000ee20000000800 */
[----:B------:R-:W-:Y:S01]  /*14420*/  IMAD.WIDE.U32 R90, R90, -0x2daee0ad, RZ ;  /* 0xd2511f535a5a7825 */ /* 0x000fe200078e00ff */
[----:B------:R1:W4:Y:S03]  /*14430*/  LDL.S16 R134, [R1+0x178] ;  /* 0x0001780001867983 */ /* 0x0003260000100600 */
[----:B------:R-:W-:Y:S01]  /*14440*/  FMUL.FTZ R9, R37, R133 ;  /* 0x0000008525097220 */ /* 0x000fe20000410000 */
[----:B------:R-:W-:Y:S01]  /*14450*/  LOP3.LUT R41, R91, UR25, R170, 0x96, !PT ;  /* 0x000000195b297c12 */ /* 0x000fe2000f8e96aa */
[----:B------:R-:W-:Y:S03]  /*14460*/  IMAD.WIDE.U32 R94, R75, -0x2daee0ad, RZ ;  /* 0xd2511f534b5e7825 */ /* 0x000fe600078e00ff */
[----:B------:R-:W1:Y:S01]  /*14470*/  MUFU.EX2 R110, R110 ;  /* 0x0000006e006e7308 */ /* 0x000e620000000800 */
[----:B------:R-:W-:Y:S02]  /*14480*/  FFMA.FTZ R63, R36, R63, R59 ;  /* 0x0000003f243f7223 */ /* 0x000fe4000001003b */
[----:B------:R-:W-:Y:S02]  /*14490*/  FADD.FTZ R48, R43, R48 ;  /* 0x000000302b307221 */ /* 0x000fe40000010000 */
[----:B------:R-:W-:Y:S05]  /*144a0*/  IMAD.WIDE.U32 R162, R162, -0x326172a9, RZ ;  /* 0xcd9e8d57a2a27825 */ /* 0x000fea00078e00ff */
[----:B------:R-:W-:Y:S01]  /*144b0*/  MUFU.EX2 R120, R120 ;  /* 0x0000007800787308 */ /* 0x000fe20000000800 */
[----:B---3--:R-:W-:Y:S01]  /*144c0*/  F2FP.PACK_AB R43, R39, R46 ;  /* 0x0000002e272b723e */ /* 0x008fe200000000ff */
[C---:B------:R-:W-:Y:S02]  /*144d0*/  FMUL.FTZ R8, R37.reuse, R132 ;  /* 0x0000008425087220 */ /* 0x040fe40000410000 */
[----:B------:R-:W-:Y:S01]  /*144e0*/  FFMA.FTZ R37, R37, R14, R46 ;  /* 0x0000000e25257223 */ /* 0x000fe2000001002e */
[----:B------:R-:W-:Y:S01]  /*144f0*/  F2FP.PACK_AB R46, R186, R187 ;  /* 0x000000bbba2e723e */ /* 0x000fe200000000ff */
[----:B------:R-:W-:Y:S01]  /*14500*/  FMUL.FTZ R14, R36, R138 ;  /* 0x0000008a240e7220 */ /* 0x000fe20000410000 */
[----:B------:R-:W-:Y:S01]  /*14510*/  LOP3.LUT R36, R95, UR23, R90, 0x96, !PT ;  /* 0x000000175f247c12 */ /* 0x000fe2000f8e965a */
[----:B------:R-:W-:Y:S02]  /*14520*/  IMAD.WIDE.U32 R90, R41, -0x326172a9, RZ ;  /* 0xcd9e8d57295a7825 */ /* 0x000fe400078e00ff */
[----:B------:R-:W-:Y:S02]  /*14530*/  MUFU.EX2 R138, R145 ;  /* 0x00000091008a7308 */ /* 0x000fe40000000800 */
[----:B------:R-:W-:Y:S01]  /*14540*/  FADD.FTZ R41, R39, R37 ;  /* 0x0000002527297221 */ /* 0x000fe20000010000 */
[----:B------:R-:W-:Y:S01]  /*14550*/  LOP3.LUT R75, R91, UR24, R184, 0x96, !PT ;  /* 0x000000185b4b7c12 */ /* 0x000fe2000f8e96b8 */
[----:B------:R-:W-:Y:S01]  /*14560*/  IMAD.WIDE.U32 R122, R36, -0x326172a9, RZ ;  /* 0xcd9e8d57247a7825 */ /* 0x000fe200078e00ff */
[C---:B------:R-:W-:Y:S03]  /*14570*/  F2FP.PACK_AB R39, R40.reuse, R59 ;  /* 0x0000003b2827723e */ /* 0x040fe600000000ff */
[----:B------:R-:W-:Y:S02]  /*14580*/  IMAD.WIDE.U32 R132, R75, -0x2daee0ad, RZ ;  /* 0xd2511f534b847825 */ /* 0x000fe400078e00ff */
[----:B------:R-:W-:Y:S02]  /*14590*/  MUFU.EX2 R70, R70 ;  /* 0x0000004600467308 */ /* 0x000fe40000000800 */
[----:B------:R-:W-:Y:S01]  /*145a0*/  FADD.FTZ R75, R187, R168 ;  /* 0x000000a8bb4b7221 */ /* 0x000fe20000010000 */
[----:B------:R-:W-:Y:S01]  /*145b0*/  LOP3.LUT R37, R133, UR14, R94, 0x96, !PT ;  /* 0x0000000e85257c12 */ /* 0x000fe2000f8e965e */
[----:B------:R-:W-:Y:S01]  /*145c0*/  FADD.FTZ R59, R40, R63 ;  /* 0x0000003f283b7221 */ /* 0x000fe20000010000 */
[----:B------:R-:W-:Y:S01]  /*145d0*/  LOP3.LUT R94, R123, UR21, R90, 0x96, !PT ;  /* 0x000000157b5e7c12 */ /* 0x000fe2000f8e965a */
[----:B------:R-:W-:Y:S01]  /*145e0*/  FADD.FTZ R63, R79, R48 ;  /* 0x000000304f3f7221 */ /* 0x000fe20000010000 */
[----:B-1----:R-:W-:Y:S01]  /*145f0*/  F2FP.PACK_AB R79, R110, R79 ;  /* 0x0000004f6e4f723e */ /* 0x002fe200000000ff */
[----:B------:R-:W-:Y:S01]  /*14600*/  IMAD.WIDE.U32 R36, R37, -0x326172a9, RZ ;  /* 0xcd9e8d5725247825 */ /* 0x000fe200078e00ff */
[----:B------:R-:W-:Y:S01]  /*14610*/  PRMT R40, R47, 0x7632, R40 ;  /* 0x000076322f287816 */ /* 0x000fe20000000028 */
[----:B------:R-:W-:Y:S02]  /*14620*/  MUFU.EX2 R76, R76 ;  /* 0x0000004c004c7308 */ /* 0x000fe40000000800 */
[----:B------:R-:W-:Y:S01]  /*14630*/  IMAD.WIDE.U32 R94, R94, -0x2daee0ad, RZ ;  /* 0xd2511f535e5e7825 */ /* 0x000fe200078e00ff */
[----:B------:R-:W-:Y:S03]  /*14640*/  LOP3.LUT R122, R37, UR13, R122, 0x96, !PT ;  /* 0x0000000d257a7c12 */ /* 0x000fe6000f8e967a */
[----:B------:R-:W-:Y:S01]  /*14650*/  FADD.FTZ R75, R186, R75 ;  /* 0x0000004bba4b7221 */ /* 0x000fe20000010000 */
[----:B------:R-:W-:Y:S01]  /*14660*/  LOP3.LUT R132, R95, UR5, R132, 0x96, !PT ;  /* 0x000000055f847c12 */ /* 0x000fe2000f8e9684 */
[----:B------:R-:W-:Y:S01]  /*14670*/  IMAD.WIDE.U32 R122, R122, -0x2daee0ad, RZ ;  /* 0xd2511f537a7a7825 */ /* 0x000fe200078e00ff */
[----:B------:R-:W-:Y:S01]  /*14680*/  LEA R186, P4, R143, R206, 0x1 ;  /* 0x000000ce8fba7211 */ /* 0x000fe200078808ff */
[----:B------:R-:W1:Y:S02]  /*14690*/  MUFU.EX2 R90, R38 ;  /* 0x00000026005a7308 */ /* 0x000e640000000800 */
[----:B------:R-:W-:Y:S01]  /*146a0*/  IMAD.WIDE.U32 R132, R132, -0x326172a9, RZ ;  /* 0xcd9e8d5784847825 */ /* 0x000fe200078e00ff */
[----:B------:R-:W-:Y:S02]  /*146b0*/  LOP3.LUT R94, R123, UR6, R94, 0x96, !PT ;  /* 0x000000067b5e7c12 */ /* 0x000fe4000f8e965e */
[----:B------:R-:W-:Y:S01]  /*146c0*/  LOP3.LUT R106, R122, 0xff, RZ, 0xc0, !PT ;  /* 0x000000ff7a6a7812 */ /* 0x000fe200078ec0ff */
[----:B------:R-:W-:Y:S01]  /*146d0*/  FADD.FTZ R110, R110, R63 ;  /* 0x0000003f6e6e7221 */ /* 0x000fe20000010000 */
[----:B------:R-:W-:Y:S02]  /*146e0*/  LOP3.LUT R36, R133, UR16, R36, 0x96, !PT ;  /* 0x0000001085247c12 */ /* 0x000fe4000f8e9624 */
[----:B------:R-:W-:Y:S01]  /*146f0*/  SHF.R.U32.HI R91, RZ, 0x18, R122 ;  /* 0x00000018ff5b7819 */ /* 0x000fe2000001167a */
[----:B------:R-:W-:Y:S01]  /*14700*/  MUFU.EX2 R127, R127 ;  /* 0x0000007f007f7308 */ /* 0x000fe20000000800 */
[----:B------:R-:W-:Y:S02]  /*14710*/  LOP3.LUT R37, R36, 0xff, RZ, 0xc0, !PT ;  /* 0x000000ff24257812 */ /* 0x000fe400078ec0ff */
[----:B------:R-:W-:Y:S01]  /*14720*/  LEA.HI.X.SX32 R187, R143, R207, 0x1, P4 ;  /* 0x000000cf8fbb7211 */ /* 0x000fe200020f0eff */
[----:B------:R-:W-:Y:S01]  /*14730*/  IMAD R143, R152, 0x38, R143 ;  /* 0x00000038988f7824 */ /* 0x000fe200078e028f */
[----:B------:R-:W-:Y:S02]  /*14740*/  ISETP.LE.U32.AND P1, PT, R37, UR15, PT ;  /* 0x0000000f25007c0c */ /* 0x000fe4000bf23070 */
[----:B------:R-:W-:Y:S02]  /*14750*/  LOP3.LUT R37, R36, 0xffff, RZ, 0xc0, !PT ;  /* 0x0000ffff24257812 */ /* 0x000fe400078ec0ff */
[----:B------:R-:W-:Y:S01]  /*14760*/  LOP3.LUT R107, R132, 0xff, RZ, 0xc0, !PT ;  /* 0x000000ff846b7812 */ /* 0x000fe200078ec0ff */
[----:B------:R3:W3:Y:S01]  /*14770*/  MUFU.EX2 R139, R144 ;  /* 0x00000090008b7308 */ /* 0x0006e20000000800 */
[----:B------:R-:W-:Y:S02]  /*14780*/  SHF.R.U32.HI R37, RZ, 0x8, R37 ;  /* 0x00000008ff257819 */ /* 0x000fe40000011625 */
[----:B------:R-:W-:Y:S01]  /*14790*/  SHF.R.U32.HI R95, RZ, 0x10, R132 ;  /* 0x00000010ff5f7819 */ /* 0x000fe20000011684 */
[----:B-1----:R-:W-:Y:S01]  /*147a0*/  FADD.FTZ R48, R90, R41 ;  /* 0x000000295a307221 */ /* 0x002fe20000010000 */
[----:B------:R-:W-:Y:S02]  /*147b0*/  LOP3.LUT R37, R37, 0xffff, RZ, 0xc0, !PT ;  /* 0x0000ffff25257812 */ /* 0x000fe400078ec0ff */
[----:B------:R-:W-:Y:S01]  /*147c0*/  PRMT R38, R45, 0x7632, R38 ;  /* 0x000076322d267816 */ /* 0x000fe20000000026 */
[----:B------:R-:W-:Y:S01]  /*147d0*/  @!P1 HADD2 R137, -R45.H0_H0, -RZ.H0_H0 ;  /* 0xa00000ff2d899230 */ /* 0x000fe20000000900 */
[----:B------:R-:W-:Y:S01]  /*147e0*/  ISETP.LE.U32.AND P2, PT, R37, UR15, PT ;  /* 0x0000000f25007c0c */ /* 0x000fe2000bf43070 */
[C---:B------:R-:W-:Y:S01]  /*147f0*/  FADD.FTZ R63, R71.reuse, R48 ;  /* 0x00000030473f7221 */ /* 0x040fe20000010000 */
[--C-:B------:R-:W-:Y:S01]  /*14800*/  SHF.R.U32.HI R37, RZ, 0x18, R36.reuse ;  /* 0x00000018ff257819 */ /* 0x100fe20000011624 */
[----:B------:R-:W-:Y:S01]  /*14810*/  MUFU.EX2 R140, R69 ;  /* 0x00000045008c7308 */ /* 0x000fe20000000800 */
[----:B------:R-:W-:Y:S01]  /*14820*/  SHF.R.U32.HI R36, RZ, 0x10, R36 ;  /* 0x00000010ff247819 */ /* 0x000fe20000011624 */
[----:B------:R1:W-:Y:S01]  /*14830*/  @!P1 STL.S16 [R1+0x184], R137 ;  /* 0x0001848901009387 */ /* 0x0003e20000100600 */
[----:B------:R-:W-:Y:S02]  /*14840*/  F2FP.PACK_AB R41, R71, R90 ;  /* 0x0000005a4729723e */ /* 0x000fe400000000ff */
[----:B------:R-:W-:Y:S02]  /*14850*/  LOP3.LUT R36, R36, 0xff, RZ, 0xc0, !PT ;  /* 0x000000ff24247812 */ /* 0x000fe400078ec0ff */
[----:B------:R-:W-:Y:S02]  /*14860*/  LOP3.LUT R48, R122, 0xffff, RZ, 0xc0, !PT ;  /* 0x0000ffff7a307812 */ /* 0x000fe400078ec0ff */
[----:B------:R-:W-:Y:S01]  /*14870*/  ISETP.LE.U32.AND P3, PT, R36, UR15, PT ;  /* 0x0000000f24007c0c */ /* 0x000fe2000bf63070 */
[----:B------:R-:W-:Y:S01]  /*14880*/  @!P2 HADD2 R136, -R38.H0_H0, -RZ.H0_H0 ;  /* 0xa00000ff2688a230 */ /* 0x000fe20000000900 */
[----:B------:R-:W-:Y:S01]  /*14890*/  LOP3.LUT R36, R132, 0xffff, RZ, 0xc0, !PT ;  /* 0x0000ffff84247812 */ /* 0x000fe200078ec0ff */
[----:B---3--:R-:W-:Y:S01]  /*148a0*/  FADD.FTZ R144, R142, R75 ;  /* 0x0000004b8e907221 */ /* 0x008fe20000010000 */
[----:B------:R-:W-:Y:S01]  /*148b0*/  SHF.R.U32.HI R90, RZ, 0x10, R122 ;  /* 0x00000010ff5a7819 */ /* 0x000fe2000001167a */
[----:B------:R-:W3:Y:S01]  /*148c0*/  MUFU.EX2 R133, R111 ;  /* 0x0000006f00857308 */ /* 0x000ee20000000800 */
[----:B------:R-:W-:Y:S01]  /*148d0*/  SHF.R.U32.HI R36, RZ, 0x8, R36 ;  /* 0x00000008ff247819 */ /* 0x000fe20000011624 */
[----:B------:R1:W-:Y:S01]  /*148e0*/  @!P2 STL.S16 [R1+0x180], R136 ;  /* 0x000180880100a387 */ /* 0x0003e20000100600 */
[----:B------:R-:W-:Y:S01]  /*148f0*/  PRMT R122, R136, 0x7610, R122 ;  /* 0x00007610887a7816 */ /* 0x000fe2000000007a */
[----:B------:R-:W-:Y:S01]  /*14900*/  FADD.FTZ R110, R139, R110 ;  /* 0x0000006e8b6e7221 */ /* 0x000fe20000010000 */
[----:B------:R-:W-:Y:S02]  /*14910*/  LOP3.LUT R36, R36, 0xffff, RZ, 0xc0, !PT ;  /* 0x0000ffff24247812 */ /* 0x000fe400078ec0ff */
[----:B------:R-:W-:Y:S02]  /*14920*/  ISETP.LE.U32.AND P0, PT, R37, UR15, PT ;  /* 0x0000000f25007c0c */ /* 0x000fe4000bf03070 */
[----:B------:R-:W-:Y:S01]  /*14930*/  ISETP.LE.U32.AND P5, PT, R36, UR15, PT ;  /* 0x0000000f24007c0c */ /* 0x000fe2000bfa3070 */
[----:B------:R-:W-:Y:S01]  /*14940*/  MUFU.EX2 R111, R181 ;  /* 0x000000b5006f7308 */ /* 0x000fe20000000800 */
[----:B------:R-:W-:Y:S02]  /*14950*/  LOP3.LUT R36, R94, 0xff, RZ, 0xc0, !PT ;  /* 0x000000ff5e247812 */ /* 0x000fe400078ec0ff */
[----:B------:R-:W-:Y:S02]  /*14960*/  SHF.R.U32.HI R37, RZ, 0x18, R132 ;  /* 0x00000018ff257819 */ /* 0x000fe40000011684 */
[----:B------:R-:W-:Y:S02]  /*14970*/  ISETP.LE.U32.AND P4, PT, R36, UR15, PT ;  /* 0x0000000f24007c0c */ /* 0x000fe4000bf83070 */
[----:B------:R-:W-:Y:S02]  /*14980*/  PRMT R36, R45, 0x5410, R38 ;  /* 0x000054102d247816 */ /* 0x000fe40000000026 */
[----:B------:R-:W-:Y:S01]  /*14990*/  @!P2 PRMT R38, R122, 0x5410, RZ ;  /* 0x000054107a26a816 */ /* 0x000fe200000000ff */
[----:B------:R-:W-:Y:S01]  /*149a0*/  FADD.FTZ R122, R120, R59 ;  /* 0x0000003b787a7221 */ /* 0x000fe20000010000 */
[----:B------:R-:W-:Y:S01]  /*149b0*/  PRMT R132, R137, 0x7610, R132 ;  /* 0x0000761089847816 */ /* 0x000fe20000000084 */
[----:B------:R-:W-:Y:S01]  /*149c0*/  MUFU.EX2 R73, R73 ;  /* 0x0000004900497308 */ /* 0x000fe20000000800 */
[C---:B------:R-:W-:Y:S01]  /*149d0*/  F2FP.PACK_AB R71, R121.reuse, R120 ;  /* 0x000000787947723e */ /* 0x040fe200000000ff */
[----:B------:R-:W-:Y:S01]  /*149e0*/  FADD.FTZ R122, R121, R122 ;  /* 0x0000007a797a7221 */ /* 0x000fe20000010000 */
[----:B------:R-:W-:Y:S01]  /*149f0*/  ISETP.LE.U32.AND P6, PT, R37, UR15, PT ;  /* 0x0000000f25007c0c */ /* 0x000fe2000bfc3070 */
[----:B------:R-:W-:Y:S01]  /*14a00*/  STG.E.U16 [R206.64+0x2], R38 ;  /* 0x00000226ce007986 */ /* 0x000fe2000c10151c */
[----:B------:R-:W-:Y:S02]  /*14a10*/  LOP3.LUT R37, R94, 0xffff, RZ, 0xc0, !PT ;  /* 0x0000ffff5e257812 */ /* 0x000fe400078ec0ff */
[----:B------:R-:W-:Y:S02]  /*14a20*/  @!P1 PRMT R45, R132, 0x5410, RZ ;  /* 0x00005410842d9816 */ /* 0x000fe400000000ff */
[----:B------:R-:W-:Y:S01]  /*14a30*/  SHF.R.U32.HI R37, RZ, 0x8, R37 ;  /* 0x00000008ff257819 */ /* 0x000fe20000011625 */
[----:B-1----:R-:W-:Y:S01]  /*14a40*/  MUFU.EX2 R137, R221 ;  /* 0x000000dd00897308 */ /* 0x002fe20000000800 */
[----:B---3--:R-:W-:Y:S01]  /*14a50*/  F2FP.PACK_AB R75, R133, R142 ;  /* 0x0000008e854b723e */ /* 0x008fe200000000ff */
[----:B------:R1:W-:Y:S01]  /*14a60*/  STG.E.U16 [R206.64], R45 ;  /* 0x0000002dce007986 */ /* 0x0003e2000c10151c */
[----:B------:R-:W-:Y:S01]  /*14a70*/  LOP3.LUT R37, R37, 0xffff, RZ, 0xc0, !PT ;  /* 0x0000ffff25257812 */ /* 0x000fe200078ec0ff */
[----:B------:R-:W-:Y:S01]  /*14a80*/  FADD.FTZ R142, R133, R144 ;  /* 0x00000090858e7221 */ /* 0x000fe20000010000 */
[----:B------:R-:W-:Y:S02]  /*14a90*/  IADD3 R143, R143, 0x1, RZ ;  /* 0x000000018f8f7810 */ /* 0x000fe40007ffe0ff */
[----:B------:R-:W-:Y:S02]  /*14aa0*/  ISETP.LE.U32.AND P2, PT, R37, UR15, PT ;  /* 0x0000000f25007c0c */ /* 0x000fe4000bf43070 */
[----:B------:R-:W-:Y:S01]  /*14ab0*/  PRMT R37, R47, 0x5410, R40 ;  /* 0x000054102f257816 */ /* 0x000fe20000000028 */
[----:B------:R-:W-:Y:S01]  /*14ac0*/  MUFU.EX2 R121, R220 ;  /* 0x000000dc00797308 */ /* 0x000fe20000000800 */
[----:B------:R-:W-:Y:S02]  /*14ad0*/  @P6 LOP3.LUT R214, R214, 0x800, RZ, 0xfc, !PT ;  /* 0x00000800d6d66812 */ /* 0x000fe400078efcff */
[----:B------:R-:W-:Y:S02]  /*14ae0*/  ISETP.LE.U32.AND P6, PT, R106, UR15, PT ;  /* 0x0000000f6a007c0c */ /* 0x000fe4000bfc3070 */
[----:B------:R-:W-:Y:S02]  /*14af0*/  LOP3.LUT R214, R214, 0xffffefff, RZ, 0xc0, !PT ;  /* 0xffffefffd6d67812 */ /* 0x000fe400078ec0ff */
[----:B------:R-:W-:Y:S03]  /*14b00*/  LOP3.LUT R95, R95, 0xff, RZ, 0xc0, !PT ;  /* 0x000000ff5f5f7812 */ /* 0x000fe600078ec0ff */
[----:B------:R3:W3:Y:S01]  /*14b10*/  MUFU.EX2 R136, R67 ;  /* 0x0000004300887308 */ /* 0x0006e20000000800 */
[----:B------:R-:W-:Y:S09]  /*14b20*/  ISETP.LE.U32.AND P1, PT, R95, UR15, PT ;  /* 0x0000000f5f007c0c */ /* 0x000ff2000bf23070 */
[----:B-1----:R1:W-:Y:S10]  /*14b30*/  MUFU.EX2 R45, R61 ;  /* 0x0000003d002d7308 */ /* 0x0023f40000000800 */
[----:B------:R-:W-:Y:S01]  /*14b40*/  MUFU.EX2 R132, R180 ;  /* 0x000000b400847308 */ /* 0x000fe20000000800 */
[----:B---3--:R-:W-:Y:S01]  /*14b50*/  F2FP.PACK_AB R67, R190, R191 ;  /* 0x000000bfbe43723e */ /* 0x008fe200000000ff */
[----:B------:R-:W-:Y:S02]  /*14b60*/  FADD.FTZ R38, R136, R63 ;  /* 0x0000003f88267221 */ /* 0x000fe40000010000 */
[----:B------:R-:W-:Y:S06]  /*14b70*/  FADD.FTZ R63, R73, R122 ;  /* 0x0000007a493f7221 */ /* 0x000fec0000010000 */
[----:B------:R-:W-:Y:S01]  /*14b80*/  MUFU.EX2 R59, R189 ;  /* 0x000000bd003b7308 */ /* 0x000fe20000000800 */
[----:B-1----:R-:W-:Y:S09]  /*14b90*/  FADD.FTZ R61, R191, R142 ;  /* 0x0000008ebf3d7221 */ /* 0x002ff20000010000 */
        /* <DEDUP_REMOVED lines=10> */
[----:B--2---:R-:W-:Y:S09]  /*14c40*/  @!P3 HADD2 R135, -R47.H0_H0, -RZ.H0_H0 ;  /* 0xa00000ff2f87b230 */ /* 0x004ff20000000900 */
[----:B------:R-:W-:Y:S01]  /*14c50*/  MUFU.EX2 R99, R99 ;  /* 0x0000006300637308 */ /* 0x000fe20000000800 */
[----:B----4-:R-:W-:Y:S01]  /*14c60*/  @!P0 HADD2 R134, -R40.H0_H0, -RZ.H0_H0 ;  /* 0xa00000ff28868230 */ /* 0x010fe20000000900 */
[----:B------:R-:W-:Y:S01]  /*14c70*/  PRMT R123, R135, 0x7610, R123 ;  /* 0x00007610877b7816 */ /* 0x000fe2000000007b */
[----:B------:R1:W-:Y:S03]  /*14c80*/  @!P3 STL.S16 [R1+0x17c], R135 ;  /* 0x00017c870100b387 */ /* 0x0003e60000100600 */
[----:B------:R-:W-:Y:S01]  /*14c90*/  PRMT R141, R134, 0x7610, R141 ;  /* 0x00007610868d7816 */ /* 0x000fe2000000008d */
[----:B------:R2:W-:Y:S01]  /*14ca0*/  @!P0 STL.S16 [R1+0x178], R134 ;  /* 0x0001788601008387 */ /* 0x0005e20000100600 */
[----:B------:R-:W-:Y:S02]  /*14cb0*/  @!P3 PRMT R47, R123, 0x5410, RZ ;  /* 0x000054107b2fb816 */ /* 0x000fe400000000ff */
[----:B------:R-:W-:Y:S01]  /*14cc0*/  @!P0 PRMT R40, R141, 0x5410, RZ ;  /* 0x000054108d288816 */ /* 0x000fe200000000ff */
[----:B------:R-:W3:Y:S01]  /*14cd0*/  LDL.64 R160, [R1+0x1c8] ;  /* 0x0001c80001a07983 */ /* 0x000ee20000100a00 */
[----:B------:R-:W-:Y:S05]  /*14ce0*/  MUFU.EX2 R123, R65 ;  /* 0x00000041007b7308 */ /* 0x000fea0000000800 */
[----:B------:R-:W4:Y:S05]  /*14cf0*/  LDL.64 R220, [R1+0x1d0] ;  /* 0x0001d00001dc7983 */ /* 0x000f2a0000100a00 */
[----:B------:R-:W-:Y:S01]  /*14d00*/  MUFU.EX2 R175, R175 ;  /* 0x000000af00af7308 */ /* 0x000fe20000000800 */
[----:B------:R3:W4:Y:S04]  /*14d10*/  LDL.S16 R141, [R1+0x174] ;  /* 0x00017400018d7983 */ /* 0x0007280000100600 */
[----:B------:R3:W4:Y:S04]  /*14d20*/  LDL.S16 R151, [R1+0x168] ;  /* 0x0001680001977983 */ /* 0x0007280000100600 */
[----:B------:R3:W4:Y:S01]  /*14d30*/  LDL.S16 R150, [R1+0x164] ;  /* 0x0001640001967983 */ /* 0x0007220000100600 */
[----:B-1----:R-:W1:Y:S03]  /*14d40*/  MUFU.EX2 R135, R82 ;  /* 0x0000005200877308 */ /* 0x002e660000000800 */
[----:B------:R3:W4:Y:S04]  /*14d50*/  LDL.S16 R147, [R1+0x160] ;  /* 0x0001600001937983 */ /* 0x0007280000100600 */
[----:B------:R3:W4:Y:S03]  /*14d60*/  LDL.S16 R146, [R1+0x15c] ;  /* 0x00015c0001927983 */ /* 0x0007260000100600 */
[----:B--2---:R2:W2:Y:S01]  /*14d70*/  MUFU.EX2 R134, R77 ;  /* 0x0000004d00867308 */ /* 0x0044a20000000800 */
[----:B------:R2:W-:Y:S04]  /*14d80*/  STG.E.U16 [R186.64+0x2], R40 ;  /* 0x00000228ba007986 */ /* 0x0005e8000c10151c */
[----:B------:R3:W-:Y:S05]  /*14d90*/  STG.E.U16 [R186.64], R47 ;  /* 0x0000002fba007986 */ /* 0x0007ea000c10151c */
[----:B------:R-:W-:Y:S01]  /*14da0*/  MUFU.EX2 R174, R174 ;  /* 0x000000ae00ae7308 */ /* 0x000fe20000000800 */
[C---:B-1----:R-:W-:Y:S01]  /*14db0*/  F2FP.PACK_AB R69, R135.reuse, R136 ;  /* 0x000000888745723e */ /* 0x042fe200000000ff */
[----:B------:R-:W-:Y:S01]  /*14dc0*/  FADD.FTZ R136, R190, R61 ;  /* 0x0000003dbe887221 */ /* 0x000fe20000010000 */
[----:B------:R-:W-:Y:S01]  /*14dd0*/  F2FP.PACK_AB R61, R138, R121 ;  /* 0x000000798a3d723e */ /* 0x000fe200000000ff */
[----:B------:R-:W-:Y:S06]  /*14de0*/  FADD.FTZ R38, R135, R38 ;  /* 0x0000002687267221 */ /* 0x000fec0000010000 */
[----:B------:R-:W-:Y:S01]  /*14df0*/  MUFU.EX2 R98, R98 ;  /* 0x0000006200627308 */ /* 0x000fe20000000800 */
[C---:B--2---:R-:W-:Y:S01]  /*14e00*/  F2FP.PACK_AB R77, R137.reuse, R139 ;  /* 0x0000008b894d723e */ /* 0x044fe200000000ff */
[----:B------:R-:W-:Y:S04]  /*14e10*/  FADD.FTZ R137, R137, R110 ;  /* 0x0000006e89897221 */ /* 0x000fe80000010000 */
[----:B------:R-:W-:Y:S04]  /*14e20*/  FADD.FTZ R110, R140, R137 ;  /* 0x000000898c6e7221 */ /* 0x000fe80000010000 */
[----:B------:R1:W2:Y:S10]  /*14e30*/  MUFU.EX2 R40, R57 ;  /* 0x0000003900287308 */ /* 0x0002b40000000800 */
        /* <DEDUP_REMOVED lines=17> */
[----:B------:R-:W-:Y:S04]  /*14f50*/  UIADD3 UR17, UR27, 0x1, URZ ;  /* 0x000000011b117890 */ /* 0x000fe8000fffe03f */
[----:B------:R-:W-:Y:S01]  /*14f60*/  IMAD.WIDE.U32 R148, R148, -0x326172a9, RZ ;  /* 0xcd9e8d5794947825 */ /* 0x000fe200078e00ff */
[----:B----4-:R-:W-:Y:S04]  /*14f70*/  LOP3.LUT R65, R163, UR7, R220, 0x96, !PT ;  /* 0x00000007a3417c12 */ /* 0x010fe8000f8e96dc */
[----:B------:R-:W-:Y:S01]  /*14f80*/  LOP3.LUT R47, R149, UR26, R162, 0x96, !PT ;  /* 0x0000001a952f7c12 */ /* 0x000fe2000f8e96a2 */
[----:B------:R-:W-:Y:S01]  /*14f90*/  IMAD.WIDE.U32 R144, R65, -0x2daee0ad, RZ ;  /* 0xd2511f5341907825 */ /* 0x000fe200078e00ff */
[C---:B------:R-:W-:Y:S03]  /*14fa0*/  F2FP.PACK_AB R65, R134.reuse, R73 ;  /* 0x000000498641723e */ /* 0x040fe600000000ff */
[----:B------:R-:W-:Y:S01]  /*14fb0*/  IMAD.WIDE.U32 R190, R47, -0x2daee0ad, RZ ;  /* 0xd2511f532fbe7825 */ /* 0x000fe200078e00ff */
[----:B------:R-:W-:Y:S03]  /*14fc0*/  LOP3.LUT R47, R145, UR25, R160, 0x96, !PT ;  /* 0x00000019912f7c12 */ /* 0x000fe6000f8e96a0 */
[----:B------:R-:W-:Y:S01]  /*14fd0*/  FADD.FTZ R134, R134, R63 ;  /* 0x0000003f86867221 */ /* 0x000fe20000010000 */
[----:B------:R-:W-:Y:S01]  /*14fe0*/  LOP3.LUT R73, R191, UR23, R144, 0x96, !PT ;  /* 0x00000017bf497c12 */ /* 0x000fe2000f8e9690 */
[----:B------:R-:W-:Y:S01]  /*14ff0*/  IMAD.WIDE.U32 R180, R47, -0x326172a9, RZ ;  /* 0xcd9e8d572fb47825 */ /* 0x000fe200078e00ff */
[----:B------:R-:W-:Y:S01]  /*15000*/  F2FP.PACK_AB R63, R123, R140 ;  /* 0x0000008c7b3f723e */ /* 0x000fe200000000ff */
[----:B------:R-:W-:Y:S02]  /*15010*/  @!P4 HADD2 R147, -R75.H0_H0, -RZ.H0_H0 ;  /* 0xa00000ff4b93c230 */ /* 0x000fe40000000900 */
[----:B------:R-:W-:Y:S01]  /*15020*/  FADD.FTZ R81, R45, R134 ;  /* 0x000000862d517221 */ /* 0x000fe20000010000 */
[----:B-1----:R-:W-:Y:S01]  /*15030*/  LOP3.LUT R57, R181, UR24, R148, 0x96, !PT ;  /* 0x00000018b5397c12 */ /* 0x002fe2000f8e9694 */
[----:B------:R-:W-:Y:S02]  /*15040*/  FADD.FTZ R47, R123, R110 ;  /* 0x0000006e7b2f7221 */ /* 0x000fe40000010000 */
[----:B------:R-:W-:Y:S02]  /*15050*/  FADD.FTZ R123, R121, R38 ;  /* 0x00000026797b7221 */ /* 0x000fe40000010000 */
[----:B------:R-:W-:Y:S02]  /*15060*/  IMAD.WIDE.U32 R188, R57, -0x2daee0ad, RZ ;  /* 0xd2511f5339bc7825 */ /* 0x000fe400078e00ff */
[----:B------:R2:W1:Y:S02]  /*15070*/  MUFU.EX2 R57, R83 ;  /* 0x0000005300397308 */ /* 0x0004640000000800 */
[----:B------:R-:W-:Y:S01]  /*15080*/  FADD.FTZ R38, R138, R123 ;  /* 0x0000007b8a267221 */ /* 0x000fe20000010000 */
[----:B------:R-:W-:Y:S01]  /*15090*/  LOP3.LUT R190, R189, UR14, R190, 0x96, !PT ;  /* 0x0000000ebdbe7c12 */ /* 0x000fe2000f8e96be */
[----:B------:R-:W-:Y:S04]  /*150a0*/  IMAD.WIDE.U32 R138, R73, -0x326172a9, RZ ;  /* 0xcd9e8d57498a7825 */ /* 0x000fe800078e00ff */
[----:B------:R-:W-:Y:S01]  /*150b0*/  FADD.FTZ R73, R59, R136 ;  /* 0x000000883b497221 */ /* 0x000fe20000010000 */
[----:B------:R-:W-:Y:S01]  /*150c0*/  LOP3.LUT R180, R139, UR21, R180, 0x96, !PT ;  /* 0x000000158bb47c12 */ /* 0x000fe2000f8e96b4 */
[----:B------:R-:W-:Y:S01]  /*150d0*/  IMAD.WIDE.U32 R190, R190, -0x326172a9, RZ ;  /* 0xcd9e8d57bebe7825 */ /* 0x000fe200078e00ff */
[----:B------:R-:W-:Y:S02]  /*150e0*/  F2FP.PACK_AB R59, R120, R59 ;  /* 0x0000003b783b723e */ /* 0x000fe400000000ff */
[----:B------:R-:W-:Y:S01]  /*150f0*/  PRMT R139, R147, 0x7610, R139 ;  /* 0x00007610938b7816 */ /* 0x000fe2000000008b */
[----:B------:R-:W-:Y:S01]  /*15100*/  IMAD.WIDE.U32 R180, R180, -0x2daee0ad, RZ ;  /* 0xd2511f53b4b47825 */ /* 0x000fe200078e00ff */
[----:B------:R-:W-:Y:S03]  /*15110*/  LOP3.LUT R110, R191, UR13, R138, 0x96, !PT ;  /* 0x0000000dbf6e7c12 */ /* 0x000fe6000f8e968a */
[----:B------:R-:W-:Y:S01]  /*15120*/  FADD.FTZ R120, R120, R73 ;  /* 0x0000004978787221 */ /* 0x000fe20000010000 */
[----:B------:R-:W-:Y:S01]  /*15130*/  LOP3.LUT R188, R181, UR5, R188, 0x96, !PT ;  /* 0x00000005b5bc7c12 */ /* 0x000fe2000f8e96bc */
[--C-:B------:R-:W-:Y:S01]  /*15140*/  FADD.FTZ R42, R122, R47.reuse ;  /* 0x0000002f7a2a7221 */ /* 0x100fe20000010000 */
[----:B------:R-:W-:Y:S01]  /*15150*/  PRMT R47, R46, 0x7632, R47 ;  /* 0x000076322e2f7816 */ /* 0x000fe2000000002f */
[----:B------:R-:W-:Y:S01]  /*15160*/  FADD.FTZ R121, R111, R120 ;  /* 0x000000786f797221 */ /* 0x000fe20000010000 */
[----:B--2---:R-:W-:Y:S01]  /*15170*/  F2FP.PACK_AB R83, R40, R45 ;  /* 0x0000002d2853723e */ /* 0x004fe200000000ff */
[----:B------:R-:W-:Y:S02]  /*15180*/  IMAD.WIDE.U32 R188, R188, -0x326172a9, RZ ;  /* 0xcd9e8d57bcbc7825 */ /* 0x000fe400078e00ff */
[----:B------:R-:W-:Y:S02]  /*15190*/  @!P5 HADD2 R150, -R47.H0_H0, -RZ.H0_H0 ;  /* 0xa00000ff2f96d230 */ /* 0x000fe40000000900 */
[----:B------:R-:W-:Y:S01]  /*151a0*/  FADD.FTZ R45, R40, R81 ;  /* 0x00000051282d7221 */ /* 0x000fe20000010000 */
[----:B------:R-:W-:Y:S02]  /*151b0*/  LOP3.LUT R40, R189, UR16, R190, 0x96, !PT ;  /* 0x00000010bd287c12 */ /* 0x000fe4000f8e96be */
[----:B------:R-:W-:Y:S01]  /*151c0*/  F2FP.PACK_AB R81, R53, R122 ;  /* 0x0000007a3551723e */ /* 0x000fe200000000ff */
[----:B-1----:R-:W-:Y:S01]  /*151d0*/  FADD.FTZ R122, R57, R38 ;  /* 0x00000026397a7221 */ /* 0x002fe20000010000 */
[----:B------:R-:W-:Y:S01]  /*151e0*/  LOP3.LUT R73, R40, 0xff, RZ, 0xc0, !PT ;  /* 0x000000ff28497812 */ /* 0x000fe200078ec0ff */
[--C-:B------:R-:W-:Y:S01]  /*151f0*/  FADD.FTZ R53, R53, R42.reuse ;  /* 0x0000002a35357221 */ /* 0x100fe20000010000 */
[----:B------:R-:W-:Y:S01]  /*15200*/  PRMT R42, R43, 0x7632, R42 ;  /* 0x000076322b2a7816 */ /* 0x000fe2000000002a */
[----:B------:R-:W-:Y:S01]  /*15210*/  FADD.FTZ R38, R44, R45 ;  /* 0x0000002d2c267221 */ /* 0x000fe20000010000 */
[----:B------:R-:W-:Y:S01]  /*15220*/  ISETP.LE.U32.AND P0, PT, R73, UR15, PT ;  /* 0x0000000f49007c0c */ /* 0x000fe2000bf03070 */
[----:B------:R-:W-:Y:S01]  /*15230*/  FADD.FTZ R45, R55, R122 ;  /* 0x0000007a372d7221 */ /* 0x000fe20000010000 */
[C---:B------:R-:W-:Y:S01]  /*15240*/  F2FP.PACK_AB R73, R133.reuse, R44 ;  /* 0x0000002c8549723e */ /* 0x040fe200000000ff */
[----:B------:R-:W-:Y:S01]  /*15250*/  FADD.FTZ R133, R133, R38 ;  /* 0x0000002685857221 */ /* 0x000fe20000010000 */
[----:B------:R-:W-:Y:S01]  /*15260*/  F2FP.PACK_AB R57, R55, R57 ;  /* 0x000000393739723e */ /* 0x000fe200000000ff */
[----:B------:R-:W-:Y:S01]  /*15270*/  FADD.FTZ R38, R50, R53 ;  /* 0x0000003532267221 */ /* 0x000fe20000010000 */
[C---:B------:R-:W-:Y:S01]  /*15280*/  F2FP.PACK_AB R55, R132.reuse, R111 ;  /* 0x0000006f8437723e */ /* 0x040fe200000000ff */
[----:B------:R-:W-:Y:S01]  /*15290*/  FADD.FTZ R132, R132, R121 ;  /* 0x0000007984847221 */ /* 0x000fe20000010000 */
[----:B------:R-:W-:Y:S01]  /*152a0*/  PRMT R44, R43, 0x5410, R42 ;  /* 0x000054102b2c7816 */ /* 0x000fe2000000002a */
[C---:B------:R-:W-:Y:S01]  /*152b0*/  FADD.FTZ R111, R51.reuse, R38 ;  /* 0x00000026336f7221 */ /* 0x040fe20000010000 */
[----:B------:R-:W-:Y:S02]  /*152c0*/  SHF.R.U32.HI R38, RZ, 0x18, R40 ;  /* 0x00000018ff267819 */ /* 0x000fe40000011628 */
[----:B------:R-:W-:Y:S01]  /*152d0*/  F2FP.PACK_AB R53, R51, R50 ;  /* 0x000000323335723e */ /* 0x000fe200000000ff */
[----:B------:R-:W-:Y:S01]  /*152e0*/  @!P0 HADD2 R141, -R43.H0_H0, -RZ.H0_H0 ;  /* 0xa00000ff2b8d8230 */ /* 0x000fe20000000900 */
[----:B------:R-:W-:Y:S02]  /*152f0*/  PRMT R50, R75, 0x7632, R50 ;  /* 0x000076324b327816 */ /* 0x000fe40000000032 */
[----:B------:R-:W-:Y:S02]  /*15300*/  F2FP.PACK_AB R51, R49, R106 ;  /* 0x0000006a3133723e */ /* 0x000fe400000000ff */
[----:B------:R-:W-:Y:S01]  /*15310*/  PRMT R123, R141, 0x7610, R123 ;  /* 0x000076108d7b7816 */ /* 0x000fe2000000007b */
[----:B------:R1:W-:Y:S01]  /*15320*/  @!P0 STL.S16 [R1+0x174], R141 ;  /* 0x0001748d01008387 */ /* 0x0003e20000100600 */
[----:B------:R-:W-:Y:S02]  /*15330*/  @!P2 HADD2 R146, -R50.H0_H0, -RZ.H0_H0 ;  /* 0xa00000ff3292a230 */ /* 0x000fe40000000900 */
[----:B------:R-:W-:Y:S02]  /*15340*/  @!P0 PRMT R43, R123, 0x5410, RZ ;  /* 0x000054107b2b8816 */ /* 0x000fe400000000ff */
[CC--:B------:R-:W-:Y:S02]  /*15350*/  LEA R122, P0, R143.reuse, R206.reuse, 0x1 ;  /* 0x000000ce8f7a7211 */ /* 0x0c0fe400078008ff */
[----:B------:R-:W-:Y:S02]  /*15360*/  PRMT R136, R146, 0x7610, R136 ;  /* 0x0000761092887816 */ /* 0x000fe40000000088 */
[-C--:B------:R-:W-:Y:S02]  /*15370*/  LEA.HI.X.SX32 R123, R143, R207.reuse, 0x1, P0 ;  /* 0x000000cf8f7b7211 */ /* 0x080fe400000f0eff */
[----:B------:R-:W-:Y:S01]  /*15380*/  ISETP.LE.U32.AND P0, PT, R38, UR15, PT ;  /* 0x0000000f26007c0c */ /* 0x000fe2000bf03070 */
[----:B------:R2:W3:Y:S01]  /*15390*/  LDL.S16 R143, [R1+0x158] ;  /* 0x00015800018f7983 */ /* 0x0004e20000100600 */
[----:B------:R-:W-:Y:S02]  /*153a0*/  SHF.R.U32.HI R38, RZ, 0x10, R40 ;  /* 0x00000010ff267819 */ /* 0x000fe40000011628 */
[----:B------:R-:W-:Y:S02]  /*153b0*/  LOP3.LUT R40, R40, 0xffff, RZ, 0xc0, !PT ;  /* 0x0000ffff28287812 */ /* 0x000fe400078ec0ff */
[----:B------:R-:W-:Y:S02]  /*153c0*/  LOP3.LUT R38, R38, 0xff, RZ, 0xc0, !PT ;  /* 0x000000ff26267812 */ /* 0x000fe400078ec0ff */
[----:B------:R-:W-:Y:S04]  /*153d0*/  SHF.R.U32.HI R40, RZ, 0x8, R40 ;  /* 0x00000008ff287819 */ /* 0x000fe80000011628 */
[----:B------:R-:W-:Y:S02]  /*153e0*/  LOP3.LUT R40, R40, 0xffff, RZ, 0xc0, !PT ;  /* 0x0000ffff28287812 */ /* 0x000fe400078ec0ff */
[----:B------:R-:W-:Y:S01]  /*153f0*/  @P0 LOP3.LUT R214, R214, 0x1000, RZ, 0xfc, !PT ;  /* 0x00001000d6d60812 */ /* 0x000fe200078efcff */
[----:B-1----:R-:W-:Y:S01]  /*15400*/  IMAD.MOV.U32 R141, RZ, RZ, c[0x0][0x228] ;  /* 0x00008a00ff8d7624 */ /* 0x002fe200078e00ff */
[----:B------:R-:W-:Y:S02]  /*15410*/  ISETP.LE.U32.AND P0, PT, R107, UR15, PT ;  /* 0x0000000f6b007c0c */ /* 0x000fe4000bf03070 */
[----:B------:R-:W-:Y:S01]  /*15420*/  PRMT R107, R150, 0x7610, R107 ;  /* 0x00007610966b7816 */ /* 0x000fe2000000006b */
[C---:B------:R-:W-:Y:S04]  /*15430*/  IMAD.WIDE R134, R141.reuse, 0x70, R186 ;  /* 0x000000708d867825 */ /* 0x040fe800078e02ba */
[----:B------:R-:W-:Y:S01]  /*15440*/  IMAD R141, R141, 0x48, RZ ;  /* 0x000000488d8d7824 */ /* 0x000fe200078e02ff */
[----:B------:R1:W-:Y:S04]  /*15450*/  STG.E.U16 [R134.64], R43 ;  /* 0x0000002b86007986 */ /* 0x0003e8000c10151c */
[C---:B------:R-:W-:Y:S01]  /*15460*/  LEA R120, P3, R141.reuse, R206, 0x1 ;  /* 0x000000ce8d787211 */ /* 0x040fe200078608ff */
[----:B------:R-:W-:Y:S03]  /*15470*/  @!P0 HADD2 R151, -R46.H0_H0, -RZ.H0_H0 ;  /* 0xa00000ff2e978230 */ /* 0x000fe60000000900 */
[----:B------:R-:W-:Y:S02]  /*15480*/  LEA.HI.X.SX32 R121, R141, R207, 0x1, P3 ;  /* 0x000000cf8d797211 */ /* 0x000fe400018f0eff */
[----:B------:R-:W-:Y:S01]  /*15490*/  ISETP.LE.U32.AND P3, PT, R38, UR15, PT ;  /* 0x0000000f26007c0c */ /* 0x000fe2000bf63070 */
[----:B------:R-:W-:Y:S01]  /*154a0*/  @!P0 STL.S16 [R1+0x168], R151 ;  /* 0x0001689701008387 */ /* 0x000fe20000100600 */
[----:B------:R-:W-:Y:S02]  /*154b0*/  PRMT R38, R46, 0x5410, R47 ;  /* 0x000054102e267816 */ /* 0x000fe4000000002f */
[----:B------:R-:W-:Y:S01]  /*154c0*/  @!P5 PRMT R47, R107, 0x5410, RZ ;  /* 0x000054106b2fd816 */ /* 0x000fe200000000ff */
[----:B------:R-:W-:Y:S01]  /*154d0*/  @!P5 STL.S16 [R1+0x164], R150 ;  /* 0x000164960100d387 */ /* 0x000fe20000100600 */
[----:B------:R-:W-:Y:S02]  /*154e0*/  PRMT R107, R75, 0x5410, R50 ;  /* 0x000054104b6b7816 */ /* 0x000fe40000000032 */
[----:B------:R-:W-:Y:S01]  /*154f0*/  @!P2 PRMT R50, R136, 0x5410, RZ ;  /* 0x000054108832a816 */ /* 0x000fe200000000ff */
[----:B------:R-:W-:Y:S01]  /*15500*/  @!P4 STL.S16 [R1+0x160], R147 ;  /* 0x000160930100c387 */ /* 0x000fe20000100600 */
[----:B------:R-:W-:Y:S01]  /*15510*/  ISETP.LE.U32.AND P5, PT, R40, UR15, PT ;  /* 0x0000000f28007c0c */ /* 0x000fe2000bfa3070 */
[--C-:B------:R-:W-:Y:S01]  /*15520*/  FADD.FTZ R40, R106, R45.reuse ;  /* 0x0000002d6a287221 */ /* 0x100fe20000010000 */
[----:B------:R-:W-:Y:S01]  /*15530*/  @!P4 PRMT R75, R139, 0x5410, RZ ;  /* 0x000054108b4bc816 */ /* 0x000fe200000000ff */
[----:B------:R-:W-:Y:S02]  /*15540*/  @!P2 STL.S16 [R1+0x15c], R146 ;  /* 0x00015c920100a387 */ /* 0x000fe40000100600 */
[----:B------:R-:W-:Y:S01]  /*15550*/  FADD.FTZ R95, R49, R40 ;  /* 0x00000028315f7221 */ /* 0x000fe20000010000 */
[----:B------:R-:W-:Y:S01]  /*15560*/  SHF.R.U32.HI R40, RZ, 0x18, R94 ;  /* 0x00000018ff287819 */ /* 0x000fe2000001165e */
[----:B------:R2:W4:Y:S01]  /*15570*/  LDL.S16 R141, [R1+0x154] ;  /* 0x00015400018d7983 */ /* 0x0005220000100600 */
[----:B-1----:R-:W-:Y:S02]  /*15580*/  PRMT R134, R151, 0x7610, R134 ;  /* 0x0000761097867816 */ /* 0x002fe40000000086 */
[----:B------:R-:W-:Y:S01]  /*15590*/  ISETP.LE.U32.AND P2, PT, R40, UR15, PT ;  /* 0x0000000f28007c0c */ /* 0x000fe2000bf43070 */
[----:B------:R2:W2:Y:S01]  /*155a0*/  LDL.S16 R136, [R1+0x144] ;  /* 0x0001440001887983 */ /* 0x0004a20000100600 */
[----:B------:R-:W-:Y:S02]  /*155b0*/  @!P0 PRMT R46, R134, 0x5410, RZ ;  /* 0x00005410862e8816 */ /* 0x000fe400000000ff */
[----:B------:R-:W-:Y:S01]  /*155c0*/  LOP3.LUT P0, RZ, R214, 0x1000, RZ, 0xc0, !PT ;  /* 0x00001000d6ff7812 */ /* 0x000fe2000780c0ff */
[----:B------:R1:W2:Y:S01]  /*155d0*/  LDL.S16 R134, [R1+0x14c] ;  /* 0x00014c0001867983 */ /* 0x0002a20000100600 */
[C---:B------:R-:W-:Y:S02]  /*155e0*/  PRMT R40, R67.reuse, 0x7632, R40 ;  /* 0x0000763243287816 */ /* 0x040fe40000000028 */
[----:B------:R-:W-:Y:S01]  /*155f0*/  SHF.R.U32.HI R94, RZ, 0x10, R94 ;  /* 0x00000010ff5e7819 */ /* 0x000fe2000001165e */
[----:B------:R1:W2:Y:S01]  /*15600*/  LDL.S16 R139, [R1+0x140] ;  /* 0x00014000018b7983 */ /* 0x0002a20000100600 */
[----:B------:R-:W-:Y:S02]  /*15610*/  PRMT R106, R67, 0x5410, R40 ;  /* 0x00005410436a7816 */ /* 0x000fe40000000028 */
[----:B------:R-:W-:Y:S04]  /*15620*/  LOP3.LUT R94, R94, 0xff, RZ, 0xc0, !PT ;  /* 0x000000ff5e5e7812 */ /* 0x000fe800078ec0ff */
[----:B------:R-:W-:Y:S02]  /*15630*/  ISETP.LE.U32.AND P4, PT, R94, UR15, PT ;  /* 0x0000000f5e007c0c */ /* 0x000fe4000bf83070 */
[----:B------:R1:W-:Y:S02]  /*15640*/  MUFU.EX2 R94, R52 ;  /* 0x00000034005e7308 */ /* 0x0003e40000000800 */
[----:B-1----:R-:W-:Y:S01]  /*15650*/  PRMT R52, R79, 0x7632, R52 ;  /* 0x000076324f347816 */ /* 0x002fe20000000034 */
[----:B---3--:R-:W-:Y:S05]  /*15660*/  @!P6 HADD2 R143, -R67.H0_H0, -RZ.H0_H0 ;  /* 0xa00000ff438fe230 */ /* 0x008fea0000000900 */
[----:B------:R-:W-:Y:S01]  /*15670*/  PRMT R45, R143, 0x7610, R45 ;  /* 0x000076108f2d7816 */ /* 0x000fe2000000002d */
[----:B------:R1:W-:Y:S03]  /*15680*/  @!P6 STL.S16 [R1+0x158], R143 ;  /* 0x0001588f0100e387 */ /* 0x0003e60000100600 */
[----:B------:R-:W-:Y:S02]  /*15690*/  @!P6 PRMT R67, R45, 0x5410, RZ ;  /* 0x000054102d43e816 */ /* 0x000fe400000000ff */
[C---:B------:R-:W-:Y:S02]  /*156a0*/  LOP3.LUT P6, RZ, R214.reuse, 0x800, RZ, 0xc0, !PT ;  /* 0x00000800d6ff7812 */ /* 0x040fe400078cc0ff */
[----:B------:R-:W-:Y:S01]  /*156b0*/  LOP3.LUT R214, R214, 0xfffffbff, RZ, 0xc0, !PT ;  /* 0xfffffbffd6d67812 */ /* 0x000fe200078ec0ff */
[----:B----4-:R-:W-:Y:S05]  /*156c0*/  @!P5 HADD2 R141, -R42.H0_H0, -RZ.H0_H0 ;  /* 0xa00000ff2a8dd230 */ /* 0x010fea0000000900 */
[----:B------:R-:W-:Y:S01]  /*156d0*/  PRMT R43, R141, 0x7610, R43 ;  /* 0x000076108d2b7816 */ /* 0x000fe2000000002b */
[----:B------:R3:W-:Y:S01]  /*156e0*/  @!P5 STL.S16 [R1+0x154], R141 ;  /* 0x0001548d0100d387 */ /* 0x0007e20000100600 */
[----:B--2---:R-:W-:Y:S02]  /*156f0*/  @!P3 HADD2 R134, -R39.H0_H0, -RZ.H0_H0 ;  /* 0xa00000ff2786b230 */ /* 0x004fe40000000900 */
[----:B------:R-:W-:Y:S02]  /*15700*/  @!P5 PRMT R42, R43, 0x5410, RZ ;  /* 0x000054102b2ad816 */ /* 0x000fe400000000ff */
[--C-:B------:R-:W-:Y:S01]  /*15710*/  SHF.R.U32.HI R43, RZ, 0x8, R48.reuse ;  /* 0x00000008ff2b7819 */ /* 0x100fe20000011630 */
[----:B------:R-:W-:Y:S01]  /*15720*/  @!P1 HADD2 R139, -R79.H0_H0, -RZ.H0_H0 ;  /* 0xa00000ff4f8b9230 */ /* 0x000fe20000000900 */
[----:B------:R-:W-:Y:S01]  /*15730*/  PRMT R48, R39, 0x7632, R48 ;  /* 0x0000763227307816 */ /* 0x000fe20000000030 */
[----:B------:R-:W-:Y:S01]  /*15740*/  @!P3 STL.S16 [R1+0x14c], R134 ;  /* 0x00014c860100b387 */ /* 0x000fe20000100600 */
[----:B------:R-:W-:Y:S02]  /*15750*/  LOP3.LUT R43, R43, 0xffff, RZ, 0xc0, !PT ;  /* 0x0000ffff2b2b7812 */ /* 0x000fe400078ec0ff */
[----:B------:R-:W-:Y:S01]  /*15760*/  PRMT R45, R39, 0x5410, R48 ;  /* 0x00005410272d7816 */ /* 0x000fe20000000030 */
[----:B-1----:R1:W2:Y:S01]  /*15770*/  LDL.S16 R143, [R1+0x138] ;  /* 0x00013800018f7983 */ /* 0x0022a20000100600 */
[----:B------:R-:W-:Y:S01]  /*15780*/  ISETP.LE.U32.AND P5, PT, R43, UR15, PT ;  /* 0x0000000f2b007c0c */ /* 0x000fe2000bfa3070 */
[----:B------:R-:W-:Y:S01]  /*15790*/  @!P0 HADD2 R136, -R48.H0_H0, -RZ.H0_H0 ;  /* 0xa00000ff30888230 */ /* 0x000fe20000000900 */
[----:B------:R-:W-:Y:S01]  /*157a0*/  MUFU.EX2 R43, R182 ;  /* 0x000000b6002b7308 */ /* 0x000fe20000000800 */
[----:B------:R4:W-:Y:S04]  /*157b0*/  STG.E.U16 [R122.64], R42 ;  /* 0x0000002a7a007986 */ /* 0x0009e8000c10151c */
[----:B---3--:R1:W3:Y:S04]  /*157c0*/  LDL.S16 R141, [R1+0x134] ;  /* 0x00013400018d7983 */ /* 0x0082e80000100600 */
[----:B------:R-:W-:Y:S01]  /*157d0*/  @!P0 STL.S16 [R1+0x144], R136 ;  /* 0x0001448801008387 */ /* 0x000fe20000100600 */
[----:B----4-:R-:W-:Y:S02]  /*157e0*/  PRMT R42, R134, 0x7610, R42 ;  /* 0x00007610862a7816 */ /* 0x010fe4000000002a */
[----:B------:R-:W4:Y:S02]  /*157f0*/  MUFU.EX2 R134, R68 ;  /* 0x0000004400867308 */ /* 0x000f240000000800 */
[----:B------:R-:W-:Y:S02]  /*15800*/  @!P3 PRMT R39, R42, 0x5410, RZ ;  /* 0x000054102a27b816 */ /* 0x000fe400000000ff */
[----:B------:R-:W-:Y:S03]  /*15810*/  LOP3.LUT R42, R188, 0xff, RZ, 0xc0, !PT ;  /* 0x000000ffbc2a7812 */ /* 0x000fe600078ec0ff */
[----:B------:R1:W-:Y:S01]  /*15820*/  STG.E.U16 [R120.64], R39 ;  /* 0x0000002778007986 */ /* 0x0003e2000c10151c */
[----:B----4-:R-:W-:Y:S02]  /*15830*/  F2FP.PACK_AB R49, R183, R134 ;  /* 0x00000086b731723e */ /* 0x010fe400000000ff */
[----:B-1----:R-:W-:Y:S01]  /*15840*/  PRMT R39, R136, 0x7610, R39 ;  /* 0x0000761088277816 */ /* 0x002fe20000000027 */
[----:B------:R-:W-:Y:S02]  /*15850*/  FADD.FTZ R136, R134, R133 ;  /* 0x0000008586887221 */ /* 0x000fe40000010000 */
[----:B------:R1:W4:Y:S01]  /*15860*/  LDL.S16 R134, [R1+0x128] ;  /* 0x0001280001867983 */ /* 0x0003220000100600 */
[----:B------:R-:W-:Y:S01]  /*15870*/  @!P0 PRMT R48, R39, 0x5410, RZ ;  /* 0x0000541027308816 */ /* 0x000fe200000000ff */
[--C-:B------:R-:W-:Y:S01]  /*15880*/  FADD.FTZ R133, R183, R136.reuse ;  /* 0x00000088b7857221 */ /* 0x100fe20000010000 */
[----:B------:R-:W-:Y:S01]  /*15890*/  ISETP.LE.U32.AND P0, PT, R42, UR15, PT ;  /* 0x0000000f2a007c0c */ /* 0x000fe2000bf03070 */
[----:B------:R1:W-:Y:S01]  /*158a0*/  @!P1 STL.S16 [R1+0x140], R139 ;  /* 0x0001408b01009387 */ /* 0x0003e20000100600 */
[----:B------:R-:W-:Y:S01]  /*158b0*/  PRMT R136, R139, 0x7610, R136 ;  /* 0x000076108b887816 */ /* 0x000fe20000000088 */
[----:B------:R-:W-:Y:S01]  /*158c0*/  FADD.FTZ R39, R43, R132 ;  /* 0x000000842b277221 */ /* 0x000fe20000010000 */
[----:B------:R-:W-:Y:S01]  /*158d0*/  F2FP.PACK_AB R43, R94, R43 ;  /* 0x0000002b5e2b723e */ /* 0x000fe200000000ff */
[----:B------:R1:W-:Y:S01]  /*158e0*/  STG.E.U16 [R120.64+0x2], R48 ;  /* 0x0000023078007986 */ /* 0x0003e2000c10151c */
[----:B------:R-:W-:Y:S01]  /*158f0*/  LOP3.LUT R42, R188, 0xffff, RZ, 0xc0, !PT ;  /* 0x0000ffffbc2a7812 */ /* 0x000fe200078ec0ff */
[----:B------:R-:W-:Y:S01]  /*15900*/  FADD.FTZ R94, R94, R39 ;  /* 0x000000275e5e7221 */ /* 0x000fe20000010000 */
[----:B------:R-:W-:Y:S01]  /*15910*/  PRMT R39, R79, 0x5410, R52 ;  /* 0x000054104f277816 */ /* 0x000fe20000000034 */
[----:B------:R1:W-:Y:S01]  /*15920*/  STG.E.U16 [R206.64+0x10], R46 ;  /* 0x0000102ece007986 */ /* 0x0003e2000c10151c */
[----:B------:R-:W-:Y:S01]  /*15930*/  @!P1 PRMT R79, R136, 0x5410, RZ ;  /* 0x00005410884f9816 */ /* 0x000fe200000000ff */
[----:B------:R-:W-:Y:S01]  /*15940*/  IMAD.WIDE.U32 R182, R110, -0x2daee0ad, RZ ;  /* 0xd2511f536eb67825 */ /* 0x000fe200078e00ff */
[----:B------:R-:W-:Y:S01]  /*15950*/  SHF.R.U32.HI R42, RZ, 0x8, R42 ;  /* 0x00000008ff2a7819 */ /* 0x000fe2000001162a */
[----:B------:R1:W4:Y:S01]  /*15960*/  LDL.S16 R136, [R1+0x12c] ;  /* 0x00012c0001887983 */ /* 0x0003220000100600 */
[----:B------:R-:W-:Y:S02]  /*15970*/  SHF.R.U32.HI R132, RZ, 0x10, R188 ;  /* 0x00000010ff847819 */ /* 0x000fe400000116bc */
[----:B------:R-:W-:Y:S01]  /*15980*/  LOP3.LUT R42, R42, 0xffff, RZ, 0xc0, !PT ;  /* 0x0000ffff2a2a7812 */ /* 0x000fe200078ec0ff */
[----:B------:R1:W-:Y:S01]  /*15990*/  STG.E.U16 [R206.64+0x12], R47 ;  /* 0x0000122fce007986 */ /* 0x0003e2000c10151c */
[----:B------:R-:W-:Y:S02]  /*159a0*/  LOP3.LUT R132, R132, 0xff, RZ, 0xc0, !PT ;  /* 0x000000ff84847812 */ /* 0x000fe400078ec0ff */
[----:B------:R-:W-:Y:S01]  /*159b0*/  ISETP.LE.U32.AND P1, PT, R42, UR15, PT ;  /* 0x0000000f2a007c0c */ /* 0x000fe2000bf23070 */
[----:B------:R-:W-:Y:S01]  /*159c0*/  STG.E.U16 [R186.64+0x10], R79 ;  /* 0x0000104fba007986 */ /* 0x000fe2000c10151c */
[----:B------:R-:W-:Y:S02]  /*159d0*/  PRMT R42, R41, 0x7632, R42 ;  /* 0x00007632292a7816 */ /* 0x000fe4000000002a */
[----:B------:R-:W-:Y:S02]  /*159e0*/  ISETP.LE.U32.AND P3, PT, R132, UR15, PT ;  /* 0x0000000f84007c0c */ /* 0x000fe4000bf63070 */
[----:B------:R-:W-:Y:S01]  /*159f0*/  SHF.R.U32.HI R132, RZ, 0x18, R188 ;  /* 0x00000018ff847819 */ /* 0x000fe200000116bc */
[----:B-1----:R1:W4:Y:S01]  /*15a00*/  LDL.S16 R139, [R1+0x130] ;  /* 0x00013000018b7983 */ /* 0x0023220000100600 */
[----:B------:R-:W-:Y:S02]  /*15a10*/  LOP3.LUT R110, R183, UR6, R180, 0x96, !PT ;  /* 0x00000006b76e7c12 */ /* 0x000fe4000f8e96b4 */
[----:B------:R-:W-:Y:S02]  /*15a20*/  PRMT R48, R71, 0x7632, R48 ;  /* 0x0000763247307816 */ /* 0x000fe40000000030 */
[----:B------:R-:W-:Y:S02]  /*15a30*/  PRMT R46, R41, 0x5410, R42 ;  /* 0x00005410292e7816 */ /* 0x000fe4000000002a */
[----:B------:R-:W-:Y:S04]  /*15a40*/  LOP3.LUT R47, R110, 0xffff, RZ, 0xc0, !PT ;  /* 0x0000ffff6e2f7812 */ /* 0x000fe800078ec0ff */
[----:B------:R-:W-:Y:S01]  /*15a50*/  SHF.R.U32.HI R47, RZ, 0x8, R47 ;  /* 0x00000008ff2f7819 */ /* 0x000fe2000001162f */
[----:B--2---:R-:W-:Y:S05]  /*15a60*/  @!P6 HADD2 R143, -R52.H0_H0, -RZ.H0_H0 ;  /* 0xa00000ff348fe230 */ /* 0x004fea0000000900 */
[----:B------:R-:W-:Y:S01]  /*15a70*/  PRMT R138, R143, 0x7610, R138 ;  /* 0x000076108f8a7816 */ /* 0x000fe2000000008a */
[----:B------:R-:W-:Y:S03]  /*15a80*/  @!P6 STL.S16 [R1+0x138], R143 ;  /* 0x0001388f0100e387 */ /* 0x000fe60000100600 */
[----:B------:R-:W-:Y:S01]  /*15a90*/  @!P6 PRMT R52, R138, 0x5410, RZ ;  /* 0x000054108a34e816 */ /* 0x000fe200000000ff */
[----:B---3--:R-:W-:Y:S04]  /*15aa0*/  @!P0 HADD2 R141, -R41.H0_H0, -RZ.H0_H0 ;  /* 0xa00000ff298d8230 */ /* 0x008fe80000000900 */
[----:B------:R2:W-:Y:S01]  /*15ab0*/  STG.E.U16 [R186.64+0x12], R52 ;  /* 0x00001234ba007986 */ /* 0x0005e2000c10151c */
[----:B------:R-:W-:Y:S03]  /*15ac0*/  PRMT R135, R141, 0x7610, R135 ;  /* 0x000076108d877816 */ /* 0x000fe60000000087 */
[----:B------:R-:W-:Y:S01]  /*15ad0*/  @!P0 STL.S16 [R1+0x134], R141 ;  /* 0x0001348d01008387 */ /* 0x000fe20000100600 */
[----:B------:R-:W-:Y:S03]  /*15ae0*/  @!P0 PRMT R41, R135, 0x5410, RZ ;  /* 0x0000541087298816 */ /* 0x000fe600000000ff */
[----:B------:R1:W3:Y:S01]  /*15af0*/  LDL.S16 R138, [R1+0x124] ;  /* 0x00012400018a7983 */ /* 0x0002e20000100600 */
[----:B------:R-:W-:Y:S01]  /*15b00*/  ISETP.LE.U32.AND P0, PT, R132, UR15, PT ;  /* 0x0000000f84007c0c */ /* 0x000fe2000bf03070 */
[----:B------:R-:W1:Y:S01]  /*15b10*/  MUFU.EX2 R135, R85 ;  /* 0x0000005500877308 */ /* 0x000e620000000800 */
[----:B------:R-:W-:Y:S01]  /*15b20*/  LOP3.LUT R132, R110, 0xff, RZ, 0xc0, !PT ;  /* 0x000000ff6e847812 */ /* 0x000fe200078ec0ff */
[----:B------:R-:W-:Y:S03]  /*15b30*/  STG.E.U16 [R122.64+0xe], R41 ;  /* 0x00000e297a007986 */ /* 0x000fe6000c10151c */
[----:B------:R-:W-:Y:S02]  /*15b40*/  ISETP.LE.U32.AND P6, PT, R132, UR15, PT ;  /* 0x0000000f84007c0c */ /* 0x000fe4000bfc3070 */
[----:B--2---:R-:W-:Y:S02]  /*15b50*/  LOP3.LUT R52, R47, 0xffff, RZ, 0xc0, !PT ;  /* 0x0000ffff2f347812 */ /* 0x004fe400078ec0ff */
[----:B------:R-:W-:Y:S02]  /*15b60*/  PRMT R47, R71, 0x5410, R48 ;  /* 0x00005410472f7816 */ /* 0x000fe40000000030 */
[----:B-1----:R-:W-:Y:S01]  /*15b70*/  F2FP.PACK_AB R85, R135, R166 ;  /* 0x000000a68755723e */ /* 0x002fe200000000ff */
[----:B----4-:R-:W-:Y:S05]  /*15b80*/  @!P1 HADD2 R134, -R42.H0_H0, -RZ.H0_H0 ;  /* 0xa00000ff2a869230 */ /* 0x010fea0000000900 */
[----:B------:R-:W-:Y:S01]  /*15b90*/  PRMT R140, R134, 0x7610, R140 ;  /* 0x00007610868c7816 */ /* 0x000fe2000000008c */
[----:B------:R1:W-:Y:S03]  /*15ba0*/  @!P1 STL.S16 [R1+0x128], R134 ;  /* 0x0001288601009387 */ /* 0x0003e60000100600 */
[----:B------:R-:W-:Y:S05]  /*15bb0*/  @!P1 PRMT R42, R140, 0x5410, RZ ;  /* 0x000054108c2a9816 */ /* 0x000fea00000000ff */
[----:B------:R2:W-:Y:S01]  /*15bc0*/  STG.E.U16 [R122.64+0x10], R42 ;  /* 0x0000102a7a007986 */ /* 0x0005e2000c10151c */
[----:B------:R-:W-:Y:S05]  /*15bd0*/  @!P0 HADD2 R136, -R48.H0_H0, -RZ.H0_H0 ;  /* 0xa00000ff30888230 */ /* 0x000fea0000000900 */
[----:B------:R-:W-:Y:S04]  /*15be0*/  PRMT R79, R136, 0x7610, R79 ;  /* 0x00007610884f7816 */ /* 0x000fe8000000004f */
[----:B------:R-:W-:Y:S01]  /*15bf0*/  @!P0 PRMT R48, R79, 0x5410, RZ ;  /* 0x000054104f308816 */ /* 0x000fe200000000ff */
[----:B------:R-:W-:Y:S01]  /*15c00*/  IMAD.U32 R79, RZ, RZ, UR19 ;  /* 0x00000013ff4f7e24 */ /* 0x000fe2000f8e00ff */
[----:B------:R-:W-:Y:S04]  /*15c10*/  @!P3 HADD2 R139, -R71.H0_H0, -RZ.H0_H0 ;  /* 0xa00000ff478bb230 */ /* 0x000fe80000000900 */
[----:B------:R-:W-:Y:S01]  /*15c20*/  LOP3.LUT R79, R157, UR17, R79, 0x96, !PT ;  /* 0x000000119d4f7c12 */ /* 0x000fe2000f8e964f */
[----:B------:R-:W-:Y:S01]  /*15c30*/  STG.E.U16 [R120.64+0x12], R48 ;  /* 0x0000123078007986 */ /* 0x000fe2000c10151c */
[----:B-1----:R-:W1:Y:S01]  /*15c40*/  MUFU.EX2 R134, R167 ;  /* 0x000000a700867308 */ /* 0x002e620000000800 */
[----:B------:R-:W-:Y:S01]  /*15c50*/  UIADD3 UR17, UR27, 0x2, URZ ;  /* 0x000000021b117890 */ /* 0x000fe2000fffe03f */
[----:B------:R-:W-:Y:S01]  /*15c60*/  PRMT R132, R139, 0x7610, R132 ;  /* 0x000076108b847816 */ /* 0x000fe20000000084 */
[----:B------:R-:W-:Y:S01]  /*15c70*/  @!P3 STL.S16 [R1+0x130], R139 ;  /* 0x0001308b0100b387 */ /* 0x000fe20000100600 */
[----:B------:R-:W-:Y:S02]  /*15c80*/  UIADD3 UR27, UR27, 0x3, URZ ;  /* 0x000000031b1b7890 */ /* 0x000fe4000fffe03f */
[----:B------:R-:W-:Y:S01]  /*15c90*/  @!P3 PRMT R71, R132, 0x5410, RZ ;  /* 0x000054108447b816 */ /* 0x000fe200000000ff */
[----:B------:R4:W-:Y:S01]  /*15ca0*/  @!P0 STL.S16 [R1+0x12c], R136 ;  /* 0x00012c8801008387 */ /* 0x0009e20000100600 */
[----:B------:R-:W-:Y:S01]  /*15cb0*/  ISETP.LE.U32.AND P3, PT, R52, UR15, PT ;  /* 0x0000000f34007c0c */ /* 0x000fe2000bf63070 */
[----:B------:R-:W-:Y:S01]  /*15cc0*/  FADD.FTZ R132, R166, R111 ;  /* 0x0000006fa6847221 */ /* 0x000fe20000010000 */
[--C-:B------:R-:W-:Y:S01]  /*15cd0*/  SHF.R.U32.HI R52, RZ, 0x18, R110.reuse ;  /* 0x00000018ff347819 */ /* 0x100fe2000001166e */
[----:B------:R-:W-:Y:S01]  /*15ce0*/  STG.E.U16 [R120.64+0x10], R71 ;  /* 0x0000104778007986 */ /* 0x000fe2000c10151c */
[----:B------:R-:W-:Y:S01]  /*15cf0*/  SHF.R.U32.HI R110, RZ, 0x10, R110 ;  /* 0x00000010ff6e7819 */ /* 0x000fe2000001166e */
[----:B------:R-:W-:Y:S01]  /*15d00*/  FADD.FTZ R132, R135, R132 ;  /* 0x0000008487847221 */ /* 0x000fe20000010000 */
[----:B------:R-:W-:Y:S01]  /*15d10*/  ISETP.LE.U32.AND P0, PT, R52, UR15, PT ;  /* 0x0000000f34007c0c */ /* 0x000fe2000bf03070 */
[----:B------:R-:W-:Y:S01]  /*15d20*/  STG.E.U16 [R206.64+0x20], R75 ;  /* 0x0000204bce007986 */ /* 0x000fe2000c10151c */
[----:B------:R-:W-:Y:S01]  /*15d30*/  PRMT R52, R77, 0x7632, R52 ;  /* 0x000076324d347816 */ /* 0x000fe20000000034 */
[----:B------:R-:W-:Y:S01]  /*15d40*/  FADD.FTZ R132, R117, R132 ;  /* 0x0000008475847221 */ /* 0x000fe20000010000 */
[----:B------:R-:W-:Y:S01]  /*15d50*/  LOP3.LUT R110, R110, 0xff, RZ, 0xc0, !PT ;  /* 0x000000ff6e6e7812 */ /* 0x000fe200078ec0ff */
[----:B------:R4:W-:Y:S01]  /*15d60*/  STG.E.U16 [R206.64+0x22], R50 ;  /* 0x00002232ce007986 */ /* 0x0009e2000c10151c */
[----:B--2---:R-:W-:Y:S01]  /*15d70*/  MUFU.EX2 R42, R169 ;  /* 0x000000a9002a7308 */ /* 0x004fe20000000800 */
[----:B-1----:R-:W-:Y:S09]  /*15d80*/  F2FP.PACK_AB R41, R119, R134 ;  /* 0x000000867729723e */ /* 0x002ff200000000ff */
[----:B----4-:R1:W2:Y:S01]  /*15d90*/  MUFU.EX2 R136, R105 ;  /* 0x0000006900887308 */ /* 0x0102a20000000800 */
[----:B------:R-:W-:Y:S02]  /*15da0*/  PRMT R50, R65, 0x7632, R50 ;  /* 0x0000763241327816 */ /* 0x000fe40000000032 */
[----:B-1----:R-:W-:Y:S01]  /*15db0*/  PRMT R105, R77, 0x5410, R52 ;  /* 0x000054104d697816 */ /* 0x002fe20000000034 */
[----:B---3--:R-:W-:Y:S05]  /*15dc0*/  @!P4 HADD2 R138, -R77.H0_H0, -RZ.H0_H0 ;  /* 0xa00000ff4d8ac230 */ /* 0x008fea0000000900 */
[----:B------:R-:W-:Y:S01]  /*15dd0*/  PRMT R135, R138, 0x7610, R135 ;  /* 0x000076108a877816 */ /* 0x000fe20000000087 */
[----:B------:R1:W-:Y:S03]  /*15de0*/  @!P4 STL.S16 [R1+0x124], R138 ;  /* 0x0001248a0100c387 */ /* 0x0003e60000100600 */
[----:B------:R-:W-:Y:S01]  /*15df0*/  @!P4 PRMT R77, R135, 0x5410, RZ ;  /* 0x00005410874dc816 */ /* 0x000fe200000000ff */
[----:B------:R3:W4:Y:S01]  /*15e00*/  LDL.S16 R155, [R1+0x148] ;  /* 0x00014800019b7983 */ /* 0x0007220000100600 */
[----:B------:R-:W-:Y:S01]  /*15e10*/  ISETP.LE.U32.AND P4, PT, R110, UR15, PT ;  /* 0x0000000f6e007c0c */ /* 0x000fe2000bf83070 */
[----:B--2---:R-:W-:Y:S02]  /*15e20*/  FADD.FTZ R110, R136, R133 ;  /* 0x00000085886e7221 */ /* 0x004fe40000010000 */
[----:B------:R3:W2:Y:S02]  /*15e30*/  LDL.S16 R153, [R1+0x13c] ;  /* 0x00013c0001997983 */ /* 0x0006a40000100600 */
[----:B------:R-:W-:Y:S02]  /*15e40*/  FADD.FTZ R110, R103, R110 ;  /* 0x0000006e676e7221 */ /* 0x000fe40000010000 */
[----:B------:R3:W3:Y:S04]  /*15e50*/  LDL.S16 R152, [R1+0x120] ;  /* 0x0001200001987983 */ /* 0x0006e80000100600 */
[----:B------:R2:W3:Y:S04]  /*15e60*/  LDL.S16 R151, [R1+0x11c] ;  /* 0x00011c0001977983 */ /* 0x0004e80000100600 */
[----:B------:R2:W3:Y:S04]  /*15e70*/  LDL.S16 R150, [R1+0x118] ;  /* 0x0001180001967983 */ /* 0x0004e80000100600 */
[----:B------:R2:W3:Y:S01]  /*15e80*/  LDL.S16 R145, [R1+0x114] ;  /* 0x0001140001917983 */ /* 0x0004e20000100600 */
[----:B-1----:R-:W-:Y:S02]  /*15e90*/  FADD.FTZ R138, R134, R95 ;  /* 0x0000005f868a7221 */ /* 0x002fe40000010000 */
[----:B------:R-:W-:Y:S01]  /*15ea0*/  IMAD.WIDE.U32 R134, R79, -0x326172a9, RZ ;  /* 0xcd9e8d574f867825 */ /* 0x000fe200078e00ff */
[----:B------:R1:W3:Y:S03]  /*15eb0*/  LDL.S16 R143, [R1+0x110] ;  /* 0x00011000018f7983 */ /* 0x0002e60000100600 */
[----:B------:R-:W-:Y:S01]  /*15ec0*/  FADD.FTZ R111, R119, R138 ;  /* 0x0000008a776f7221 */ /* 0x000fe20000010000 */
[----:B------:R-:W-:Y:S01]  /*15ed0*/  LOP3.LUT R79, R135, UR7, R212, 0x96, !PT ;  /* 0x00000007874f7c12 */ /* 0x000fe2000f8e96d4 */
[----:B------:R1:W-:Y:S01]  /*15ee0*/  STG.E.U16 [R186.64+0x20], R77 ;  /* 0x0000204dba007986 */ /* 0x0003e2000c10151c */
[--C-:B------:R-:W-:Y:S01]  /*15ef0*/  LOP3.LUT R95, R185, UR26, R134.reuse, 0x96, !PT ;  /* 0x0000001ab95f7c12 */ /* 0x100fe2000f8e9686 */
[----:B------:R-:W1:Y:S01]  /*15f00*/  MUFU.EX2 R119, R211 ;  /* 0x000000d300777308 */ /* 0x000e620000000800 */
[----:B------:R-:W-:Y:S01]  /*15f10*/  LOP3.LUT R134, R149, UR26, R134, 0x96, !PT ;  /* 0x0000001a95867c12 */ /* 0x000fe2000f8e9686 */
[----:B------:R-:W-:Y:S04]  /*15f20*/  IMAD.WIDE.U32 R140, R79, -0x2daee0ad, RZ ;  /* 0xd2511f534f8c7825 */ /* 0x000fe800078e00ff */
[----:B------:R-:W-:Y:S01]  /*15f30*/  IMAD.WIDE.U32 R138, R95, -0x2daee0ad, RZ ;  /* 0xd2511f535f8a7825 */ /* 0x000fe200078e00ff */
[----:B------:R-:W-:Y:S04]  /*15f40*/  LOP3.LUT R79, R141, UR25, R170, 0x96, !PT ;  /* 0x000000198d4f7c12 */ /* 0x000fe8000f8e96aa */
[----:B------:R-:W-:Y:S01]  /*15f50*/  LOP3.LUT R95, R139, UR23, R140, 0x96, !PT ;  /* 0x000000178b5f7c12 */ /* 0x000fe2000f8e968c */
[----:B------:R-:W-:Y:S01]  /*15f60*/  IMAD.WIDE.U32 R146, R79, -0x326172a9, RZ ;  /* 0xcd9e8d574f927825 */ /* 0x000fe200078e00ff */
[----:B------:R-:W-:Y:S03]  /*15f70*/  F2FP.PACK_AB R79, R103, R136 ;  /* 0x00000088674f723e */ /* 0x000fe600000000ff */
[----:B------:R-:W-:Y:S01]  /*15f80*/  IMAD.WIDE.U32 R158, R95, -0x326172a9, RZ ;  /* 0xcd9e8d575f9e7825 */ /* 0x000fe200078e00ff */
[----:B------:R-:W-:Y:S03]  /*15f90*/  LOP3.LUT R48, R147, UR24, R184, 0x96, !PT ;  /* 0x0000001893307c12 */ /* 0x000fe6000f8e96b8 */
[----:B------:R-:W-:Y:S01]  /*15fa0*/  FADD.FTZ R95, R113, R132 ;  /* 0x00000084715f7221 */ /* 0x000fe20000010000 */
[----:B------:R-:W-:Y:S01]  /*15fb0*/  LOP3.LUT R146, R159, UR21, R146, 0x96, !PT ;  /* 0x000000159f927c12 */ /* 0x000fe2000f8e9692 */
[----:B------:R-:W-:Y:S01]  /*15fc0*/  IMAD.WIDE.U32 R166, R48, -0x2daee0ad, RZ ;  /* 0xd2511f5330a67825 */ /* 0x000fe200078e00ff */
[----:B------:R-:W-:Y:S02]  /*15fd0*/  PRMT R48, R69, 0x7632, R48 ;  /* 0x0000763245307816 */ /* 0x000fe40000000030 */
[----:B-1----:R-:W-:Y:S01]  /*15fe0*/  F2FP.PACK_AB R77, R113, R117 ;  /* 0x00000075714d723e */ /* 0x002fe200000000ff */
[----:B------:R-:W-:Y:S01]  /*15ff0*/  IMAD.WIDE.U32 R146, R146, -0x2daee0ad, RZ ;  /* 0xd2511f5392927825 */ /* 0x000fe200078e00ff */
[----:B------:R-:W-:Y:S02]  /*16000*/  LOP3.LUT R168, R167, UR14, R138, 0x96, !PT ;  /* 0x0000000ea7a87c12 */ /* 0x000fe4000f8e968a */
[----:B------:R-:W-:Y:S01]  /*16010*/  F2FP.PACK_AB R117, R99, R102 ;  /* 0x000000666375723e */ /* 0x000fe200000000ff */
[----:B------:R-:W-:Y:S01]  /*16020*/  FADD.FTZ R75, R119, R94 ;  /* 0x0000005e774b7221 */ /* 0x000fe20000010000 */
[----:B------:R-:W-:Y:S01]  /*16030*/  LOP3.LUT R166, R147, UR5, R166, 0x96, !PT ;  /* 0x0000000593a67c12 */ /* 0x000fe2000f8e96a6 */
[----:B------:R-:W-:Y:S01]  /*16040*/  IMAD.WIDE.U32 R168, R168, -0x326172a9, RZ ;  /* 0xcd9e8d57a8a87825 */ /* 0x000fe200078e00ff */
[----:B------:R-:W-:Y:S03]  /*16050*/  F2FP.PACK_AB R119, R42, R119 ;  /* 0x000000772a77723e */ /* 0x000fe600000000ff */
[----:B------:R-:W-:Y:S01]  /*16060*/  IMAD.WIDE.U32 R166, R166, -0x326172a9, RZ ;  /* 0xcd9e8d57a6a67825 */ /* 0x000fe200078e00ff */
[----:B------:R-:W-:Y:S03]  /*16070*/  LOP3.LUT R158, R169, UR13, R158, 0x96, !PT ;  /* 0x0000000da99e7c12 */ /* 0x000fe6000f8e969e */
[----:B------:R-:W-:Y:S01]  /*16080*/  FADD.FTZ R75, R42, R75 ;  /* 0x0000004b2a4b7221 */ /* 0x000fe20000010000 */
[----:B------:R-:W-:Y:S01]  /*16090*/  LOP3.LUT R71, R167, UR16, R168, 0x96, !PT ;  /* 0x00000010a7477c12 */ /* 0x000fe2000f8e96a8 */
[----:B------:R-:W-:Y:S03]  /*160a0*/  IMAD.WIDE.U32 R158, R158, -0x2daee0ad, RZ ;  /* 0xd2511f539e9e7825 */ /* 0x000fe600078e00ff */
[----:B------:R-:W-:Y:S01]  /*160b0*/  LOP3.LUT R42, R71, 0xff, RZ, 0xc0, !PT ;  /* 0x000000ff472a7812 */ /* 0x000fe200078ec0ff */
[----:B------:R-:W-:Y:S03]  /*160c0*/  IMAD.MOV.U32 R169, RZ, RZ, R164 ;  /* 0x000000ffffa97224 */ /* 0x000fe600078e00a4 */
[----:B------:R-:W-:Y:S02]  /*160d0*/  ISETP.LE.U32.AND P1, PT, R42, UR15, PT ;  /* 0x0000000f2a007c0c */ /* 0x000fe4000bf23070 */
[----:B------:R-:W-:Y:S01]  /*160e0*/  PRMT R42, R59, 0x7632, R42 ;  /* 0x000076323b2a7816 */ /* 0x000fe2000000002a */
[----:B----4-:R-:W-:Y:S10]  /*160f0*/  @!P5 HADD2 R155, -R40.H0_H0, -RZ.H0_H0 ;  /* 0xa00000ff289bd230 */ /* 0x010ff40000000900 */
[----:B--2---:R-:W-:Y:S01]  /*16100*/  @!P1 HADD2 R153, -R59.H0_H0, -RZ.H0_H0 ;  /* 0xa00000ff3b999230 */ /* 0x004fe20000000900 */
[----:B------:R-:W-:Y:S01]  /*16110*/  PRMT R94, R155, 0x7610, R94 ;  /* 0x000076109b5e7816 */ /* 0x000fe2000000005e */
[----:B------:R-:W-:Y:S01]  /*16120*/  @!P5 STL.S16 [R1+0x148], R155 ;  /* 0x0001489b0100d387 */ /* 0x000fe20000100600 */
[----:B---3--:R-:W-:Y:S02]  /*16130*/  @!P2 HADD2 R152, -R52.H0_H0, -RZ.H0_H0 ;  /* 0xa00000ff3498a230 */ /* 0x008fe40000000900 */
[----:B------:R-:W-:Y:S01]  /*16140*/  @!P5 PRMT R40, R94, 0x5410, RZ ;  /* 0x000054105e28d816 */ /* 0x000fe200000000ff */
[----:B------:R1:W2:Y:S01]  /*16150*/  LDL.S16 R133, [R1+0x100] ;  /* 0x0001000001857983 */ /* 0x0002a20000100600 */
[----:B------:R-:W-:Y:S01]  /*16160*/  ISETP.LE.U32.AND P5, PT, R91, UR15, PT ;  /* 0x0000000f5b007c0c */ /* 0x000fe2000bfa3070 */
[----:B------:R-:W-:Y:S01]  /*16170*/  @!P6 HADD2 R151, -R69.H0_H0, -RZ.H0_H0 ;  /* 0xa00000ff4597e230 */ /* 0x000fe20000000900 */
[----:B------:R-:W-:Y:S01]  /*16180*/  LOP3.LUT R91, R90, 0xff, RZ, 0xc0, !PT ;  /* 0x000000ff5a5b7812 */ /* 0x000fe200078ec0ff */
[----:B------:R-:W-:Y:S01]  /*16190*/  @!P1 STL.S16 [R1+0x13c], R153 ;  /* 0x00013c9901009387 */ /* 0x000fe20000100600 */
[----:B------:R-:W-:Y:S01]  /*161a0*/  LOP3.LUT R90, R71, 0xffff, RZ, 0xc0, !PT ;  /* 0x0000ffff475a7812 */ /* 0x000fe200078ec0ff */
[----:B------:R-:W-:Y:S01]  /*161b0*/  @!P3 HADD2 R150, -R48.H0_H0, -RZ.H0_H0 ;  /* 0xa00000ff3096b230 */ /* 0x000fe20000000900 */
[----:B------:R-:W-:Y:S01]  /*161c0*/  PRMT R136, R153, 0x7610, R136 ;  /* 0x0000761099887816 */ /* 0x000fe20000000088 */
[----:B------:R-:W-:Y:S01]  /*161d0*/  @!P2 STL.S16 [R1+0x120], R152 ;  /* 0x000120980100a387 */ /* 0x000fe20000100600 */
[----:B------:R-:W-:Y:S01]  /*161e0*/  SHF.R.U32.HI R90, RZ, 0x8, R90 ;  /* 0x00000008ff5a7819 */ /* 0x000fe2000001165a */
[----:B------:R-:W-:Y:S01]  /*161f0*/  @!P4 HADD2 R145, -R65.H0_H0, -RZ.H0_H0 ;  /* 0xa00000ff4191c230 */ /* 0x000fe20000000900 */
[----:B------:R-:W-:Y:S01]  /*16200*/  PRMT R103, R152, 0x7610, R103 ;  /* 0x0000761098677816 */ /* 0x000fe20000000067 */
[----:B------:R-:W-:Y:S01]  /*16210*/  @!P6 STL.S16 [R1+0x11c], R151 ;  /* 0x00011c970100e387 */ /* 0x000fe20000100600 */
[----:B------:R-:W-:Y:S01]  /*16220*/  LOP3.LUT R90, R90, 0xffff, RZ, 0xc0, !PT ;  /* 0x0000ffff5a5a7812 */ /* 0x000fe200078ec0ff */
[----:B------:R-:W-:Y:S01]  /*16230*/  @!P0 HADD2 R143, -R50.H0_H0, -RZ.H0_H0 ;  /* 0xa00000ff328f8230 */ /* 0x000fe20000000900 */
[----:B------:R-:W-:Y:S01]  /*16240*/  @!P2 PRMT R52, R103, 0x5410, RZ ;  /* 0x000054106734a816 */ /* 0x000fe200000000ff */
[----:B------:R-:W-:Y:S01]  /*16250*/  @!P3 STL.S16 [R1+0x118], R150 ;  /* 0x000118960100b387 */ /* 0x000fe20000100600 */
[----:B------:R-:W-:Y:S01]  /*16260*/  PRMT R132, R151, 0x7610, R132 ;  /* 0x0000761097847816 */ /* 0x000fe20000000084 */
[--C-:B------:R-:W-:Y:S01]  /*16270*/  FADD.FTZ R94, R102, R111.reuse ;  /* 0x0000006f665e7221 */ /* 0x100fe20000010000 */
[----:B------:R-:W-:Y:S01]  /*16280*/  PRMT R111, R143, 0x7610, R111 ;  /* 0x000076108f6f7816 */ /* 0x000fe2000000006f */
[----:B------:R-:W-:Y:S01]  /*16290*/  @!P4 STL.S16 [R1+0x114], R145 ;  /* 0x000114910100c387 */ /* 0x000fe20000100600 */
[----:B------:R-:W-:Y:S01]  /*162a0*/  PRMT R102, R150, 0x7610, R102 ;  /* 0x0000761096667816 */ /* 0x000fe20000000066 */
[----:B------:R-:W-:Y:S01]  /*162b0*/  FADD.FTZ R94, R99, R94 ;  /* 0x0000005e635e7221 */ /* 0x000fe20000010000 */
[----:B------:R-:W-:Y:S01]  /*162c0*/  PRMT R99, R59, 0x5410, R42 ;  /* 0x000054103b637816 */ /* 0x000fe2000000002a */
[----:B------:R-:W-:Y:S01]  /*162d0*/  @!P0 STL.S16 [R1+0x110], R143 ;  /* 0x0001108f01008387 */ /* 0x000fe20000100600 */
[----:B------:R-:W-:Y:S02]  /*162e0*/  @!P1 PRMT R59, R136, 0x5410, RZ ;  /* 0x00005410883b9816 */ /* 0x000fe400000000ff */
[----:B------:R-:W-:Y:S01]  /*162f0*/  ISETP.LE.U32.AND P1, PT, R90, UR15, PT ;  /* 0x0000000f5a007c0c */ /* 0x000fe2000bf23070 */
[----:B------:R3:W-:Y:S01]  /*16300*/  STG.E.U16 [R186.64+0x22], R52 ;  /* 0x00002234ba007986 */ /* 0x0007e2000c10151c */
[----:B------:R-:W-:Y:S02]  /*16310*/  PRMT R113, R145, 0x7610, R113 ;  /* 0x0000761091717816 */ /* 0x000fe40000000071 */
[----:B------:R-:W-:Y:S02]  /*16320*/  PRMT R103, R69, 0x5410, R48 ;  /* 0x0000541045677816 */ /* 0x000fe40000000030 */
[----:B------:R-:W-:Y:S02]  /*16330*/  @!P6 PRMT R69, R132, 0x5410, RZ ;  /* 0x000054108445e816 */ /* 0x000fe400000000ff */
[----:B------:R-:W-:Y:S02]  /*16340*/  @!P3 PRMT R48, R102, 0x5410, RZ ;  /* 0x000054106630b816 */ /* 0x000fe400000000ff */
[----:B------:R-:W-:Y:S01]  /*16350*/  PRMT R102, R65, 0x5410, R50 ;  /* 0x0000541041667816 */ /* 0x000fe20000000032 */
[----:B------:R4:W-:Y:S01]  /*16360*/  STG.E.U16 [R122.64+0x1e], R69 ;  /* 0x00001e457a007986 */ /* 0x0009e2000c10151c */
[----:B------:R-:W-:Y:S02]  /*16370*/  @!P4 PRMT R65, R113, 0x5410, RZ ;  /* 0x000054107141c816 */ /* 0x000fe400000000ff */
[----:B------:R-:W-:Y:S01]  /*16380*/  @!P0 PRMT R50, R111, 0x5410, RZ ;  /* 0x000054106f328816 */ /* 0x000fe200000000ff */
[----:B------:R-:W4:Y:S01]  /*16390*/  MUFU.EX2 R113, R104 ;  /* 0x0000006800717308 */ /* 0x000f220000000800 */
[----:B------:R-:W-:Y:S04]  /*163a0*/  STG.E.U16 [R122.64+0x20], R48 ;  /* 0x000020307a007986 */ /* 0x000fe8000c10151c */
[----:B------:R1:W-:Y:S04]  /*163b0*/  STG.E.U16 [R120.64+0x22], R50 ;  /* 0x0000223278007986 */ /* 0x0003e8000c10151c */
[----:B------:R-:W-:Y:S01]  /*163c0*/  STG.E.U16 [R120.64+0x20], R65 ;  /* 0x0000204178007986 */ /* 0x000fe2000c10151c */
[--C-:B---3--:R-:W-:Y:S03]  /*163d0*/  SHF.R.U32.HI R52, RZ, 0x10, R71.reuse ;  /* 0x00000010ff347819 */ /* 0x108fe60000011647 */
[----:B------:R3:W-:Y:S01]  /*163e0*/  STG.E.U16 [R206.64+0x32], R40 ;  /* 0x00003228ce007986 */ /* 0x0007e2000c10151c */
[----:B------:R-:W-:Y:S02]  /*163f0*/  SHF.R.U32.HI R71, RZ, 0x18, R71 ;  /* 0x00000018ff477819 */ /* 0x000fe40000011647 */
[----:B------:R-:W-:Y:S01]  /*16400*/  LOP3.LUT R52, R52, 0xff, RZ, 0xc0, !PT ;  /* 0x000000ff34347812 */ /* 0x000fe200078ec0ff */
[----:B------:R-:W-:Y:S03]  /*16410*/  STG.E.U16 [R206.64+0x30], R67 ;  /* 0x00003043ce007986 */ /* 0x000fe6000c10151c */
[----:B------:R-:W-:Y:S02]  /*16420*/  ISETP.LE.U32.AND P6, PT, R52, UR15, PT ;  /* 0x0000000f34007c0c */ /* 0x000fe4000bfc3070 */
[----:B------:R-:W-:Y:S01]  /*16430*/  LOP3.LUT R52, R135, UR7, R220, 0x96, !PT ;  /* 0x0000000787347c12 */ /* 0x000fe2000f8e96dc */
[----:B----4-:R-:W-:Y:S01]  /*16440*/  FADD.FTZ R69, R113, R110 ;  /* 0x0000006e71457221 */ /* 0x010fe20000010000 */
[----:B------:R-:W-:Y:S01]  /*16450*/  F2FP.PACK_AB R113, R98, R113 ;  /* 0x000000716271723e */ /* 0x000fe200000000ff */
[----:B------:R-:W-:Y:S04]  /*16460*/  IMAD.WIDE.U32 R134, R134, -0x2daee0ad, RZ ;  /* 0xd2511f5386867825 */ /* 0x000fe800078e00ff */
[----:B------:R-:W-:Y:S01]  /*16470*/  IMAD.WIDE.U32 R110, R52, -0x2daee0ad, RZ ;  /* 0xd2511f53346e7825 */ /* 0x000fe200078e00ff */
[----:B-1----:R-:W-:Y:S03]  /*16480*/  LOP3.LUT R50, R166, 0xff, RZ, 0xc0, !PT ;  /* 0x000000ffa6327812 */ /* 0x002fe600078ec0ff */
[----:B------:R-:W-:Y:S01]  /*16490*/  FADD.FTZ R69, R98, R69 ;  /* 0x0000004562457221 */ /* 0x000fe20000010000 */
[----:B------:R-:W-:Y:S02]  /*164a0*/  LOP3.LUT R52, R111, UR25, R160, 0x96, !PT ;  /* 0x000000196f347c12 */ /* 0x000fe4000f8e96a0 */
[----:B------:R-:W-:Y:S01]  /*164b0*/  ISETP.LE.U32.AND P4, PT, R50, UR15, PT ;  /* 0x0000000f32007c0c */ /* 0x000fe2000bf83070 */
[----:B------:R-:W1:Y:S01]  /*164c0*/  MUFU.EX2 R111, R177 ;  /* 0x000000b1006f7308 */ /* 0x000e620000000800 */
[----:B------:R-:W-:Y:S01]  /*164d0*/  PRMT R50, R63, 0x7632, R50 ;  /* 0x000076323f327816 */ /* 0x000fe20000000032 */
[----:B------:R-:W-:Y:S01]  /*164e0*/  IMAD.WIDE.U32 R152, R52, -0x326172a9, RZ ;  /* 0xcd9e8d5734987825 */ /* 0x000fe200078e00ff */
[----:B------:R-:W-:Y:S02]  /*164f0*/  LOP3.LUT R48, R135, UR23, R110, 0x96, !PT ;  /* 0x0000001787307c12 */ /* 0x000fe4000f8e966e */
[----:B---3--:R-:W-:Y:S02]  /*16500*/  PRMT R40, R61, 0x7632, R40 ;  /* 0x000076323d287816 */ /* 0x008fe40000000028 */
[----:B------:R-:W-:Y:S01]  /*16510*/  LOP3.LUT R52, R153, UR24, R148, 0x96, !PT ;  /* 0x0000001899347c12 */ /* 0x000fe2000f8e9694 */
[----:B-1----:R-:W-:Y:S01]  /*16520*/  FADD.FTZ R95, R111, R95 ;  /* 0x0000005f6f5f7221 */ /* 0x002fe20000010000 */
[----:B------:R-:W-:Y:S01]  /*16530*/  F2FP.PACK_AB R111, R176, R111 ;  /* 0x0000006fb06f723e */ /* 0x000fe200000000ff */
[----:B--2---:R-:W-:Y:S05]  /*16540*/  @!P1 HADD2 R133, -R42.H0_H0, -RZ.H0_H0 ;  /* 0xa00000ff2a859230 */ /* 0x004fea0000000900 */
[----:B------:R-:W-:Y:S01]  /*16550*/  PRMT R90, R133, 0x7610, R90 ;  /* 0x00007610855a7816 */ /* 0x000fe2000000005a */
[----:B------:R1:W-:Y:S03]  /*16560*/  @!P1 STL.S16 [R1+0x100], R133 ;  /* 0x0001008501009387 */ /* 0x0003e60000100600 */
[----:B------:R-:W-:Y:S01]  /*16570*/  @!P1 PRMT R42, R90, 0x5410, RZ ;  /* 0x000054105a2a9816 */ /* 0x000fe200000000ff */
[----:B------:R2:W3:Y:S01]  /*16580*/  LDL.S16 R143, [R1+0x104] ;  /* 0x00010400018f7983 */ /* 0x0004e20000100600 */
[----:B------:R-:W-:Y:S03]  /*16590*/  LOP3.LUT R90, R182, 0xff, RZ, 0xc0, !PT ;  /* 0x000000ffb65a7812 */ /* 0x000fe600078ec0ff */
[----:B------:R2:W4:Y:S01]  /*165a0*/  LDL.S16 R138, [R1+0x10c] ;  /* 0x00010c00018a7983 */ /* 0x0005220000100600 */
[----:B------:R-:W-:Y:S02]  /*165b0*/  ISETP.LE.U32.AND P2, PT, R90, UR15, PT ;  /* 0x0000000f5a007c0c */ /* 0x000fe4000bf43070 */
[--C-:B------:R-:W-:Y:S01]  /*165c0*/  SHF.R.U32.HI R90, RZ, 0x10, R182.reuse ;  /* 0x00000010ff5a7819 */ /* 0x100fe200000116b6 */
[----:B------:R2:W2:Y:S03]  /*165d0*/  LDL.S16 R136, [R1+0x108] ;  /* 0x0001080001887983 */ /* 0x0004a60000100600 */
[----:B------:R-:W-:Y:S01]  /*165e0*/  LOP3.LUT R90, R90, 0xff, RZ, 0xc0, !PT ;  /* 0x000000ff5a5a7812 */ /* 0x000fe200078ec0ff */
[----:B------:R2:W2:Y:S03]  /*165f0*/  LDL.S16 R104, [R1+0xfc] ;  /* 0x0000fc0001687983 */ /* 0x0004a60000100600 */
[----:B------:R-:W-:Y:S02]  /*16600*/  ISETP.LE.U32.AND P1, PT, R90, UR15, PT ;  /* 0x0000000f5a007c0c */ /* 0x000fe4000bf23070 */
[----:B------:R-:W-:Y:S02]  /*16610*/  SHF.R.U32.HI R90, RZ, 0x18, R182 ;  /* 0x00000018ff5a7819 */ /* 0x000fe400000116b6 */
[----:B------:R-:W-:Y:S02]  /*16620*/  @P2 LOP3.LUT R214, R214, 0x400, RZ, 0xfc, !PT ;  /* 0x00000400d6d62812 */ /* 0x000fe400078efcff */
[----:B------:R-:W-:Y:S01]  /*16630*/  ISETP.LE.U32.AND P2, PT, R91, UR15, PT ;  /* 0x0000000f5b007c0c */ /* 0x000fe2000bf43070 */
[----:B-1----:R-:W-:Y:S01]  /*16640*/  FADD.FTZ R133, R175, R75 ;  /* 0x0000004baf857221 */ /* 0x002fe20000010000 */
[----:B------:R-:W-:Y:S02]  /*16650*/  ISETP.LE.U32.AND P3, PT, R90, UR15, PT ;  /* 0x0000000f5a007c0c */ /* 0x000fe4000bf63070 */
[C---:B------:R-:W-:Y:S01]  /*16660*/  F2FP.PACK_AB R75, R174.reuse, R175 ;  /* 0x000000afae4b723e */ /* 0x040fe200000000ff */
[----:B------:R-:W-:Y:S02]  /*16670*/  FADD.FTZ R90, R174, R133 ;  /* 0x00000085ae5a7221 */ /* 0x000fe40000010000 */
[----:B------:R-:W-:Y:S04]  /*16680*/  IMAD.WIDE.U32 R132, R52, -0x2daee0ad, RZ ;  /* 0xd2511f5334847825 */ /* 0x000fe800078e00ff */
[----:B------:R-:W-:Y:S01]  /*16690*/  FADD.FTZ R52, R176, R95 ;  /* 0x0000005fb0347221 */ /* 0x000fe20000010000 */
[----:B------:R-:W-:Y:S01]  /*166a0*/  LOP3.LUT R174, R133, UR14, R134, 0x96, !PT ;  /* 0x0000000e85ae7c12 */ /* 0x000fe2000f8e9686 */
[----:B------:R-:W-:Y:S01]  /*166b0*/  IMAD.WIDE.U32 R134, R48, -0x326172a9, RZ ;  /* 0xcd9e8d5730867825 */ /* 0x000fe200078e00ff */
[----:B------:R-:W-:Y:S03]  /*166c0*/  LOP3.LUT R48, R182, 0xffff, RZ, 0xc0, !PT ;  /* 0x0000ffffb6307812 */ /* 0x000fe600078ec0ff */
[----:B------:R-:W-:Y:S01]  /*166d0*/  IMAD.WIDE.U32 R174, R174, -0x326172a9, RZ ;  /* 0xcd9e8d57aeae7825 */ /* 0x000fe200078e00ff */
[--C-:B------:R-:W-:Y:S02]  /*166e0*/  SHF.R.U32.HI R65, RZ, 0x8, R48.reuse ;  /* 0x00000008ff417819 */ /* 0x100fe40000011630 */
[----:B------:R-:W-:Y:S02]  /*166f0*/  PRMT R48, R55, 0x7632, R48 ;  /* 0x0000763237307816 */ /* 0x000fe40000000030 */
[----:B------:R-:W-:Y:S02]  /*16700*/  LOP3.LUT R65, R65, 0xffff, RZ, 0xc0, !PT ;  /* 0x0000ffff41417812 */ /* 0x000fe400078ec0ff */
[----:B------:R-:W-:Y:S02]  /*16710*/  PRMT R98, R55, 0x5410, R48 ;  /* 0x0000541037627816 */ /* 0x000fe40000000030 */
[----:B------:R-:W-:Y:S02]  /*16720*/  ISETP.LE.U32.AND P0, PT, R65, UR15, PT ;  /* 0x0000000f41007c0c */ /* 0x000fe4000bf03070 */
[----:B------:R-:W-:Y:S02]  /*16730*/  LOP3.LUT R65, R166, 0xffff, RZ, 0xc0, !PT ;  /* 0x0000ffffa6417812 */ /* 0x000fe400078ec0ff */
[----:B------:R-:W-:Y:S02]  /*16740*/  LOP3.LUT R110, R175, UR13, R134, 0x96, !PT ;  /* 0x0000000daf6e7c12 */ /* 0x000fe4000f8e9686 */
[----:B------:R-:W-:Y:S02]  /*16750*/  SHF.R.U32.HI R65, RZ, 0x8, R65 ;  /* 0x00000008ff417819 */ /* 0x000fe40000011641 */
[----:B------:R-:W-:Y:S02]  /*16760*/  LOP3.LUT R152, R135, UR21, R152, 0x96, !PT ;  /* 0x0000001587987c12 */ /* 0x000fe4000f8e9698 */
[----:B------:R-:W-:Y:S03]  /*16770*/  LOP3.LUT R65, R65, 0xffff, RZ, 0xc0, !PT ;  /* 0x0000ffff41417812 */ /* 0x000fe600078ec0ff */
[----:B------:R-:W-:Y:S05]  /*16780*/  IMAD.WIDE.U32 R152, R152, -0x2daee0ad, RZ ;  /* 0xd2511f5398987825 */ /* 0x000fea00078e00ff */
[----:B------:R-:W-:Y:S05]  /*16790*/  LOP3.LUT R132, R153, UR5, R132, 0x96, !PT ;  /* 0x0000000599847c12 */ /* 0x000fea000f8e9684 */
[----:B------:R-:W-:Y:S01]  /*167a0*/  IMAD.WIDE.U32 R176, R132, -0x326172a9, RZ ;  /* 0xcd9e8d5784b07825 */ /* 0x000fe200078e00ff */
[----:B---3--:R-:W-:Y:S02]  /*167b0*/  @!P4 HADD2 R143, -R55.H0_H0, -RZ.H0_H0 ;  /* 0xa00000ff378fc230 */ /* 0x008fe40000000900 */
[----:B----4-:R-:W-:Y:S03]  /*167c0*/  @!P2 HADD2 R138, -R63.H0_H0, -RZ.H0_H0 ;  /* 0xa00000ff3f8aa230 */ /* 0x010fe60000000900 */
[----:B------:R-:W-:Y:S01]  /*167d0*/  PRMT R91, R143, 0x7610, R91 ;  /* 0x000076108f5b7816 */ /* 0x000fe2000000005b */
[----:B------:R-:W-:Y:S01]  /*167e0*/  @!P4 STL.S16 [R1+0x104], R143 ;  /* 0x0001048f0100c387 */ /* 0x000fe20000100600 */
[----:B--2---:R-:W-:Y:S02]  /*167f0*/  @!P5 HADD2 R136, -R50.H0_H0, -RZ.H0_H0 ;  /* 0xa00000ff3288d230 */ /* 0x004fe40000000900 */
[----:B------:R-:W-:Y:S01]  /*16800*/  @!P4 PRMT R55, R91, 0x5410, RZ ;  /* 0x000054105b37c816 */ /* 0x000fe200000000ff */
[----:B------:R1:W-:Y:S01]  /*16810*/  @!P2 STL.S16 [R1+0x10c], R138 ;  /* 0x00010c8a0100a387 */ /* 0x0003e20000100600 */
[----:B------:R-:W-:Y:S02]  /*16820*/  ISETP.LE.U32.AND P4, PT, R65, UR15, PT ;  /* 0x0000000f41007c0c */ /* 0x000fe4000bf83070 */
[----:B------:R-:W-:Y:S01]  /*16830*/  PRMT R134, R138, 0x7610, R134 ;  /* 0x000076108a867816 */ /* 0x000fe20000000086 */
[----:B------:R2:W-:Y:S01]  /*16840*/  @!P5 STL.S16 [R1+0x108], R136 ;  /* 0x000108880100d387 */ /* 0x0005e20000100600 */
[----:B------:R-:W-:Y:S03]  /*16850*/  PRMT R67, R136, 0x7610, R67 ;  /* 0x0000761088437816 */ /* 0x000fe60000000043 */
[----:B------:R3:W4:Y:S04]  /*16860*/  LDL.S16 R95, [R1+0xf4] ;  /* 0x0000f400015f7983 */ /* 0x0007280000100600 */
[----:B------:R3:W3:Y:S02]  /*16870*/  LDL.S16 R91, [R1+0xf0] ;  /* 0x0000f000015b7983 */ /* 0x0006e40000100600 */
[----:B------:R-:W-:Y:S05]  /*16880*/  @!P4 HADD2 R104, -R48.H0_H0, -RZ.H0_H0 ;  /* 0xa00000ff3068c230 */ /* 0x000fea0000000900 */
[----:B------:R-:W-:Y:S01]  /*16890*/  PRMT R65, R104, 0x7610, R65 ;  /* 0x0000761068417816 */ /* 0x000fe20000000041 */
[----:B------:R2:W-:Y:S03]  /*168a0*/  @!P4 STL.S16 [R1+0xfc], R104 ;  /* 0x0000fc680100c387 */ /* 0x0005e60000100600 */
[----:B------:R-:W-:Y:S02]  /*168b0*/  @!P4 PRMT R48, R65, 0x5410, RZ ;  /* 0x000054104130c816 */ /* 0x000fe400000000ff */
[----:B------:R-:W-:Y:S01]  /*168c0*/  ISETP.LE.U32.AND P4, PT, R71, UR15, PT ;  /* 0x0000000f47007c0c */ /* 0x000fe2000bf83070 */
[----:B-1----:R1:W3:Y:S01]  /*168d0*/  LDL.S16 R138, [R1+0xf8] ;  /* 0x0000f800018a7983 */ /* 0x0022e20000100600 */
[----:B------:R-:W-:Y:S01]  /*168e0*/  FADD.FTZ R71, R101, R69 ;  /* 0x0000004565477221 */ /* 0x000fe20000010000 */
[C---:B------:R-:W-:Y:S02]  /*168f0*/  F2FP.PACK_AB R69, R60.reuse, R101 ;  /* 0x000000653c45723e */ /* 0x040fe400000000ff */
[----:B------:R-:W-:Y:S01]  /*16900*/  PRMT R101, R61, 0x5410, R40 ;  /* 0x000054103d657816 */ /* 0x000fe20000000028 */
[--C-:B------:R-:W-:Y:S01]  /*16910*/  FADD.FTZ R132, R60, R71.reuse ;  /* 0x000000473c847221 */ /* 0x100fe20000010000 */
[----:B--2---:R-:W-:Y:S02]  /*16920*/  LOP3.LUT R136, R159, UR6, R146, 0x96, !PT ;  /* 0x000000069f887c12 */ /* 0x004fe4000f8e9692 */
[----:B------:R-:W-:Y:S02]  /*16930*/  PRMT R60, R43, 0x7632, R60 ;  /* 0x000076322b3c7816 */ /* 0x000fe4000000003c */
[----:B------:R-:W-:Y:S02]  /*16940*/  PRMT R104, R63, 0x5410, R50 ;  /* 0x000054103f687816 */ /* 0x000fe40000000032 */
[----:B------:R-:W-:Y:S02]  /*16950*/  @!P2 PRMT R63, R134, 0x5410, RZ ;  /* 0x00005410863fa816 */ /* 0x000fe400000000ff */
[C---:B------:R-:W-:Y:S01]  /*16960*/  LOP3.LUT P2, RZ, R214.reuse, 0x400, RZ, 0xc0, !PT ;  /* 0x00000400d6ff7812 */ /* 0x040fe2000784c0ff */
[----:B------:R-:W-:Y:S01]  /*16970*/  MUFU.EX2 R134, R203 ;  /* 0x000000cb00867308 */ /* 0x000fe20000000800 */
[----:B------:R-:W-:Y:S01]  /*16980*/  @!P5 PRMT R50, R67, 0x5410, RZ ;  /* 0x000054104332d816 */ /* 0x000fe200000000ff */
[----:B------:R2:W-:Y:S01]  /*16990*/  STG.E.U16 [R186.64+0x30], R63 ;  /* 0x0000303fba007986 */ /* 0x0005e2000c10151c */
[----:B------:R-:W-:Y:S03]  /*169a0*/  LOP3.LUT R214, R214, 0xfffffdff, RZ, 0xc0, !PT ;  /* 0xfffffdffd6d67812 */ /* 0x000fe600078ec0ff */
[----:B------:R1:W-:Y:S04]  /*169b0*/  STG.E.U16 [R186.64+0x32], R50 ;  /* 0x00003232ba007986 */ /* 0x0003e8000c10151c */
[----:B------:R-:W1:Y:S01]  /*169c0*/  MUFU.EX2 R67, R210 ;  /* 0x000000d200437308 */ /* 0x000e620000000800 */
[----:B--2---:R-:W-:Y:S02]  /*169d0*/  F2FP.PACK_AB R63, R204, R205 ;  /* 0x000000cdcc3f723e */ /* 0x004fe400000000ff */
[----:B-1----:R-:W-:Y:S01]  /*169e0*/  LOP3.LUT R50, R136, 0xff, RZ, 0xc0, !PT ;  /* 0x000000ff88327812 */ /* 0x002fe200078ec0ff */
[----:B------:R-:W-:Y:S01]  /*169f0*/  FADD.FTZ R94, R67, R94 ;  /* 0x0000005e435e7221 */ /* 0x000fe20000010000 */
[C---:B------:R-:W-:Y:S03]  /*16a00*/  F2FP.PACK_AB R67, R209.reuse, R67 ;  /* 0x00000043d143723e */ /* 0x040fe600000000ff */
[----:B------:R-:W-:Y:S01]  /*16a10*/  FADD.FTZ R65, R209, R94 ;  /* 0x0000005ed1417221 */ /* 0x000fe20000010000 */
[----:B------:R-:W-:Y:S01]  /*16a20*/  LOP3.LUT R94, R177, UR16, R174, 0x96, !PT ;  /* 0x00000010b15e7c12 */ /* 0x000fe2000f8e96ae */
[----:B----4-:R-:W-:Y:S02]  /*16a30*/  @!P2 HADD2 R95, -R61.H0_H0, -RZ.H0_H0 ;  /* 0xa00000ff3d5fa230 */ /* 0x010fe40000000900 */
[----:B---3--:R-:W-:Y:S03]  /*16a40*/  @!P0 HADD2 R91, -R40.H0_H0, -RZ.H0_H0 ;  /* 0xa00000ff285b8230 */ /* 0x008fe60000000900 */
[----:B------:R-:W-:Y:S01]  /*16a50*/  PRMT R71, R95, 0x7610, R71 ;  /* 0x000076105f477816 */ /* 0x000fe20000000047 */
[----:B------:R1:W-:Y:S01]  /*16a60*/  @!P2 STL.S16 [R1+0xf4], R95 ;  /* 0x0000f45f0100a387 */ /* 0x0003e20000100600 */
[----:B------:R-:W-:Y:S03]  /*16a70*/  PRMT R135, R91, 0x7610, R135 ;  /* 0x000076105b877816 */ /* 0x000fe60000000087 */
[----:B------:R2:W-:Y:S01]  /*16a80*/  @!P0 STL.S16 [R1+0xf0], R91 ;  /* 0x0000f05b01008387 */ /* 0x0005e20000100600 */
[----:B------:R-:W-:Y:S02]  /*16a90*/  @!P2 PRMT R61, R71, 0x5410, RZ ;  /* 0x00005410473da816 */ /* 0x000fe400000000ff */
[----:B------:R-:W-:Y:S01]  /*16aa0*/  @!P0 PRMT R40, R135, 0x5410, RZ ;  /* 0x0000541087288816 */ /* 0x000fe200000000ff */
[----:B------:R3:W4:Y:S01]  /*16ab0*/  LDL.S16 R143, [R1+0xec] ;  /* 0x0000ec00018f7983 */ /* 0x0007220000100600 */
[----:B------:R-:W-:Y:S01]  /*16ac0*/  ISETP.LE.U32.AND P0, PT, R50, UR15, PT ;  /* 0x0000000f32007c0c */ /* 0x000fe2000bf03070 */
[----:B------:R-:W3:Y:S01]  /*16ad0*/  MUFU.EX2 R71, R208 ;  /* 0x000000d000477308 */ /* 0x000ee20000000800 */
[----:B------:R-:W-:Y:S01]  /*16ae0*/  LOP3.LUT R50, R136, 0xffff, RZ, 0xc0, !PT ;  /* 0x0000ffff88327812 */ /* 0x000fe200078ec0ff */
[----:B------:R3:W4:Y:S03]  /*16af0*/  LDL.S16 R135, [R1+0xe8] ;  /* 0x0000e80001877983 */ /* 0x0007260000100600 */
[----:B------:R-:W-:Y:S01]  /*16b00*/  SHF.R.U32.HI R50, RZ, 0x8, R50 ;  /* 0x00000008ff327819 */ /* 0x000fe20000011632 */
[----:B------:R3:W-:Y:S03]  /*16b10*/  STG.E.U16 [R122.64+0x30], R40 ;  /* 0x000030287a007986 */ /* 0x0007e6000c10151c */
[----:B------:R-:W-:Y:S01]  /*16b20*/  LOP3.LUT R50, R50, 0xffff, RZ, 0xc0, !PT ;  /* 0x0000ffff32327812 */ /* 0x000fe200078ec0ff */
[----:B------:R3:W-:Y:S02]  /*16b30*/  STG.E.U16 [R122.64+0x2e], R61 ;  /* 0x00002e3d7a007986 */ /* 0x0007e4000c10151c */
[----:B------:R-:W-:Y:S01]  /*16b40*/  @!P0 HADD2 R138, -R43.H0_H0, -RZ.H0_H0 ;  /* 0xa00000ff2b8a8230 */ /* 0x000fe20000000900 */
[----:B-1----:R-:W-:Y:S04]  /*16b50*/  LOP3.LUT R95, R94, 0xff, RZ, 0xc0, !PT ;  /* 0x000000ff5e5f7812 */ /* 0x002fe800078ec0ff */
[----:B------:R1:W-:Y:S01]  /*16b60*/  @!P0 STL.S16 [R1+0xf8], R138 ;  /* 0x0000f88a01008387 */ /* 0x0003e20000100600 */
[----:B------:R-:W-:Y:S01]  /*16b70*/  ISETP.LE.U32.AND P5, PT, R95, UR15, PT ;  /* 0x0000000f5f007c0c */ /* 0x000fe2000bfa3070 */
[----:B--2---:R-:W-:Y:S04]  /*16b80*/  FADD.FTZ R91, R205, R90 ;  /* 0x0000005acd5b7221 */ /* 0x004fe80000010000 */
[----:B------:R-:W-:Y:S02]  /*16b90*/  FADD.FTZ R90, R204, R91 ;  /* 0x0000005bcc5a7221 */ /* 0x000fe40000010000 */
[----:B---3--:R-:W-:Y:S01]  /*16ba0*/  FADD.FTZ R91, R71, R52 ;  /* 0x00000034475b7221 */ /* 0x008fe20000010000 */
[C---:B------:R-:W-:Y:S03]  /*16bb0*/  F2FP.PACK_AB R71, R134.reuse, R71 ;  /* 0x000000478647723e */ /* 0x040fe600000000ff */
[----:B------:R-:W-:Y:S01]  /*16bc0*/  FADD.FTZ R52, R134, R91 ;  /* 0x0000005b86347221 */ /* 0x000fe20000010000 */
[----:B------:R-:W-:Y:S02]  /*16bd0*/  PRMT R91, R43, 0x5410, R60 ;  /* 0x000054102b5b7816 */ /* 0x000fe4000000003c */
[----:B------:R-:W-:Y:S04]  /*16be0*/  PRMT R40, R138, 0x7610, R40 ;  /* 0x000076108a287816 */ /* 0x000fe80000000028 */
[----:B------:R-:W-:Y:S01]  /*16bf0*/  @!P0 PRMT R43, R40, 0x5410, RZ ;  /* 0x00005410282b8816 */ /* 0x000fe200000000ff */
[----:B------:R2:W3:Y:S01]  /*16c00*/  MUFU.EX2 R61, R128 ;  /* 0x00000080003d7308 */ /* 0x0004e20000000800 */
[----:B------:R-:W-:Y:S02]  /*16c10*/  ISETP.LE.U32.AND P0, PT, R50, UR15, PT ;  /* 0x0000000f32007c0c */ /* 0x000fe4000bf03070 */
[----:B------:R-:W-:Y:S02]  /*16c20*/  LOP3.LUT R40, R158, 0xff, RZ, 0xc0, !PT ;  /* 0x000000ff9e287812 */ /* 0x000fe400078ec0ff */
[----:B------:R-:W-:Y:S02]  /*16c30*/  PRMT R50, R83, 0x7632, R50 ;  /* 0x0000763253327816 */ /* 0x000fe40000000032 */
[----:B------:R-:W-:Y:S02]  /*16c40*/  ISETP.LE.U32.AND P2, PT, R40, UR15, PT ;  /* 0x0000000f28007c0c */ /* 0x000fe4000bf43070 */
[----:B------:R-:W-:Y:S01]  /*16c50*/  LOP3.LUT R40, R94, 0xffff, RZ, 0xc0, !PT ;  /* 0x0000ffff5e287812 */ /* 0x000fe200078ec0ff */
[----:B-1----:R3:W1:Y:S01]  /*16c60*/  MUFU.EX2 R138, R64 ;  /* 0x00000040008a7308 */ /* 0x0026620000000800 */
[----:B--2---:R-:W-:Y:S02]  /*16c70*/  F2FP.PACK_AB R128, R97, R100 ;  /* 0x000000646180723e */ /* 0x004fe400000000ff */
[----:B---3--:R-:W-:Y:S01]  /*16c80*/  F2FP.PACK_AB R64, R74, R61 ;  /* 0x0000003d4a40723e */ /* 0x008fe200000000ff */
[----:B----4-:R-:W-:Y:S06]  /*16c90*/  @!P0 HADD2 R143, -R60.H0_H0, -RZ.H0_H0 ;  /* 0xa00000ff3c8f8230 */ /* 0x010fec0000000900 */
[----:B------:R-:W-:Y:S01]  /*16ca0*/  @!P2 HADD2 R135, -R119.H0_H0, -RZ.H0_H0 ;  /* 0xa00000ff7787a230 */ /* 0x000fe20000000900 */
[----:B------:R-:W-:Y:S01]  /*16cb0*/  PRMT R133, R143, 0x7610, R133 ;  /* 0x000076108f857816 */ /* 0x000fe20000000085 */
[----:B------:R2:W-:Y:S03]  /*16cc0*/  @!P0 STL.S16 [R1+0xec], R143 ;  /* 0x0000ec8f01008387 */ /* 0x0005e60000100600 */
[----:B------:R-:W-:Y:S01]  /*16cd0*/  PRMT R144, R135, 0x7610, R144 ;  /* 0x0000761087907816 */ /* 0x000fe20000000090 */
[----:B------:R3:W4:Y:S01]  /*16ce0*/  LDL.S16 R204, [R1+0xd4] ;  /* 0x0000d40001cc7983 */ /* 0x0007220000100600 */
[----:B------:R-:W-:Y:S01]  /*16cf0*/  @!P0 PRMT R60, R133, 0x5410, RZ ;  /* 0x00005410853c8816 */ /* 0x000fe200000000ff */
[----:B------:R-:W-:Y:S01]  /*16d00*/  FADD.FTZ R133, R202, R65 ;  /* 0x00000041ca857221 */ /* 0x000fe20000010000 */
[C---:B------:R-:W-:Y:S01]  /*16d10*/  F2FP.PACK_AB R65, R130.reuse, R202 ;  /* 0x000000ca8241723e */ /* 0x040fe200000000ff */
[----:B------:R3:W3:Y:S02]  /*16d20*/  LDL.S16 R203, [R1+0xd0] ;  /* 0x0000d00001cb7983 */ /* 0x0006e40000100600 */
[----:B------:R-:W-:Y:S02]  /*16d30*/  FADD.FTZ R130, R130, R133 ;  /* 0x0000008582827221 */ /* 0x000fe40000010000 */
[----:B------:R3:W3:Y:S01]  /*16d40*/  LDL.S16 R155, [R1+0xe0] ;  /* 0x0000e000019b7983 */ /* 0x0006e20000100600 */
[----:B------:R-:W-:Y:S01]  /*16d50*/  FADD.FTZ R133, R201, R90 ;  /* 0x0000005ac9857221 */ /* 0x000fe20000010000 */
[--C-:B------:R-:W-:Y:S02]  /*16d60*/  SHF.R.U32.HI R90, RZ, 0x10, R94.reuse ;  /* 0x00000010ff5a7819 */ /* 0x100fe4000001165e */
[----:B------:R-:W-:Y:S01]  /*16d70*/  SHF.R.U32.HI R94, RZ, 0x18, R94 ;  /* 0x00000018ff5e7819 */ /* 0x000fe2000001165e */
[----:B------:R3:W3:Y:S01]  /*16d80*/  LDL.S16 R151, [R1+0xdc] ;  /* 0x0000dc0001977983 */ /* 0x0006e20000100600 */
[----:B------:R-:W-:Y:S01]  /*16d90*/  LOP3.LUT R90, R90, 0xff, RZ, 0xc0, !PT ;  /* 0x000000ff5a5a7812 */ /* 0x000fe200078ec0ff */
[C---:B-1----:R-:W-:Y:S02]  /*16da0*/  FADD.FTZ R133, R138.reuse, R133 ;  /* 0x000000858a857221 */ /* 0x042fe40000010000 */
[----:B--2---:R1:W2:Y:S04]  /*16db0*/  LDL.S16 R143, [R1+0xbc] ;  /* 0x0000bc00018f7983 */ /* 0x0042a80000100600 */
[----:B------:R1:W-:Y:S04]  /*16dc0*/  @!P2 STL.S16 [R1+0xe8], R135 ;  /* 0x0000e8870100a387 */ /* 0x0003e80000100600 */
[----:B------:R2:W2:Y:S04]  /*16dd0*/  LDL.S16 R150, [R1+0xcc] ;  /* 0x0000cc0001967983 */ /* 0x0004a80000100600 */
[----:B------:R2:W2:Y:S01]  /*16de0*/  LDL.S16 R145, [R1+0xc8] ;  /* 0x0000c80001917983 */ /* 0x0004a20000100600 */
[----:B-1----:R-:W-:Y:S01]  /*16df0*/  FADD.FTZ R135, R61, R132 ;  /* 0x000000843d877221 */ /* 0x002fe20000010000 */
[----:B------:R-:W-:Y:S01]  /*16e00*/  F2FP.PACK_AB R61, R138, R201 ;  /* 0x000000c98a3d723e */ /* 0x000fe200000000ff */
[--C-:B------:R-:W-:Y:S01]  /*16e10*/  FADD.FTZ R132, R100, R52.reuse ;  /* 0x0000003464847221 */ /* 0x100fe20000010000 */
[----:B------:R-:W-:Y:S01]  /*16e20*/  PRMT R52, R81, 0x7632, R52 ;  /* 0x0000763251347816 */ /* 0x000fe20000000034 */
[----:B------:R-:W-:Y:S01]  /*16e30*/  FADD.FTZ R134, R74, R135 ;  /* 0x000000874a867221 */ /* 0x000fe20000010000 */
[----:B------:R-:W-:Y:S01]  /*16e40*/  SHF.R.U32.HI R74, RZ, 0x8, R40 ;  /* 0x00000008ff4a7819 */ /* 0x000fe20000011628 */
[----:B------:R-:W-:Y:S01]  /*16e50*/  FADD.FTZ R132, R97, R132 ;  /* 0x0000008461847221 */ /* 0x000fe20000010000 */
[----:B------:R-:W-:Y:S02]  /*16e60*/  LOP3.LUT R97, R158, 0xffff, RZ, 0xc0, !PT ;  /* 0x0000ffff9e617812 */ /* 0x000fe400078ec0ff */
[----:B------:R-:W-:Y:S02]  /*16e70*/  LOP3.LUT R74, R74, 0xffff, RZ, 0xc0, !PT ;  /* 0x0000ffff4a4a7812 */ /* 0x000fe400078ec0ff */
[----:B------:R-:W-:Y:S02]  /*16e80*/  SHF.R.U32.HI R97, RZ, 0x8, R97 ;  /* 0x00000008ff617819 */ /* 0x000fe40000011661 */
[----:B------:R-:W-:Y:S02]  /*16e90*/  ISETP.LE.U32.AND P0, PT, R74, UR15, PT ;  /* 0x0000000f4a007c0c */ /* 0x000fe4000bf03070 */
[----:B------:R-:W-:Y:S02]  /*16ea0*/  PRMT R74, R119, 0x7632, R74 ;  /* 0x00007632774a7816 */ /* 0x000fe4000000004a */
[----:B------:R-:W-:Y:S02]  /*16eb0*/  LOP3.LUT R97, R97, 0xffff, RZ, 0xc0, !PT ;  /* 0x0000ffff61617812 */ /* 0x000fe400078ec0ff */
[----:B------:R-:W-:Y:S02]  /*16ec0*/  PRMT R40, R57, 0x7632, R40 ;  /* 0x0000763239287816 */ /* 0x000fe40000000028 */
[----:B------:R-:W-:Y:S05]  /*16ed0*/  PRMT R100, R83, 0x5410, R50 ;  /* 0x0000541053647816 */ /* 0x000fea0000000032 */
[----:B------:R-:W-:Y:S01]  /*16ee0*/  @P0 LOP3.LUT R214, R214, 0x200, RZ, 0xfc, !PT ;  /* 0x00000200d6d60812 */ /* 0x000fe200078efcff */
[----:B----4-:R-:W-:Y:S02]  /*16ef0*/  @!P1 HADD2 R204, -R83.H0_H0, -RZ.H0_H0 ;  /* 0xa00000ff53cc9230 */ /* 0x010fe40000000900 */
[----:B---3--:R-:W-:Y:S03]  /*16f00*/  @!P3 HADD2 R203, -R50.H0_H0, -RZ.H0_H0 ;  /* 0xa00000ff32cbb230 */ /* 0x008fe60000000900 */
[----:B------:R-:W-:Y:S01]  /*16f10*/  PRMT R142, R204, 0x7610, R142 ;  /* 0x00007610cc8e7816 */ /* 0x000fe2000000008e */
[----:B------:R-:W-:Y:S01]  /*16f20*/  @!P1 STL.S16 [R1+0xd4], R204 ;  /* 0x0000d4cc01009387 */ /* 0x000fe20000100600 */
[----:B------:R-:W-:Y:S01]  /*16f30*/  @!P6 HADD2 R155, -R81.H0_H0, -RZ.H0_H0 ;  /* 0xa00000ff519be230 */ /* 0x000fe20000000900 */
[----:B------:R-:W-:Y:S02]  /*16f40*/  PRMT R135, R203, 0x7610, R135 ;  /* 0x00007610cb877816 */ /* 0x000fe40000000087 */
[----:B------:R-:W-:Y:S01]  /*16f50*/  @!P3 STL.S16 [R1+0xd0], R203 ;  /* 0x0000d0cb0100b387 */ /* 0x000fe20000100600 */
[----:B------:R-:W-:Y:S02]  /*16f60*/  @!P1 PRMT R83, R142, 0x5410, RZ ;  /* 0x000054108e539816 */ /* 0x000fe400000000ff */
[----:B------:R-:W-:Y:S01]  /*16f70*/  @!P3 PRMT R50, R135, 0x5410, RZ ;  /* 0x000054108732b816 */ /* 0x000fe200000000ff */
[----:B------:R-:W-:Y:S01]  /*16f80*/  @!P4 HADD2 R151, -R52.H0_H0, -RZ.H0_H0 ;  /* 0xa00000ff3497c230 */ /* 0x000fe20000000900 */
[----:B------:R-:W-:Y:S01]  /*16f90*/  PRMT R141, R155, 0x7610, R141 ;  /* 0x000076109b8d7816 */ /* 0x000fe2000000008d */
[----:B------:R-:W-:Y:S03]  /*16fa0*/  @!P6 STL.S16 [R1+0xe0], R155 ;  /* 0x0000e09b0100e387 */ /* 0x000fe60000100600 */
[----:B------:R-:W-:Y:S01]  /*16fb0*/  PRMT R140, R151, 0x7610, R140 ;  /* 0x00007610978c7816 */ /* 0x000fe2000000008c */
[----:B------:R-:W-:Y:S04]  /*16fc0*/  @!P4 STL.S16 [R1+0xdc], R151 ;  /* 0x0000dc970100c387 */ /* 0x000fe80000100600 */
[----:B------:R1:W-:Y:S04]  /*16fd0*/  STG.E.U16 [R120.64+0x32], R50 ;  /* 0x0000323278007986 */ /* 0x0003e8000c10151c */
[----:B------:R3:W-:Y:S01]  /*16fe0*/  STG.E.U16 [R120.64+0x30], R83 ;  /* 0x0000305378007986 */ /* 0x0007e2000c10151c */
[----:B--2---:R-:W-:Y:S03]  /*16ff0*/  @!P5 HADD2 R150, -R57.H0_H0, -RZ.H0_H0 ;  /* 0xa00000ff3996d230 */ /* 0x004fe60000000900 */
[----:B------:R-:W-:Y:S01]  /*17000*/  STG.E.U16 [R206.64+0x40], R59 ;  /* 0x0000403bce007986 */ /* 0x000fe2000c10151c */
[----:B------:R-:W-:Y:S01]  /*17010*/  @!P0 HADD2 R145, -R40.H0_H0, -RZ.H0_H0 ;  /* 0xa00000ff28918230 */ /* 0x000fe20000000900 */
[----:B------:R-:W-:Y:S02]  /*17020*/  PRMT R138, R150, 0x7610, R138 ;  /* 0x00007610968a7816 */ /* 0x000fe4000000008a */
[----:B------:R-:W-:Y:S01]  /*17030*/  @!P5 STL.S16 [R1+0xcc], R150 ;  /* 0x0000cc960100d387 */ /* 0x000fe20000100600 */
[----:B------:R-:W-:Y:S02]  /*17040*/  ISETP.LE.U32.AND P5, PT, R90, UR15, PT ;  /* 0x0000000f5a007c0c */ /* 0x000fe4000bfa3070 */
[----:B------:R-:W-:Y:S01]  /*17050*/  PRMT R90, R119, 0x5410, R74 ;  /* 0x00005410775a7816 */ /* 0x000fe2000000004a */
[----:B------:R-:W-:Y:S01]  /*17060*/  @!P0 STL.S16 [R1+0xc8], R145 ;  /* 0x0000c89101008387 */ /* 0x000fe20000100600 */
[----:B------:R-:W-:Y:S02]  /*17070*/  @!P2 PRMT R119, R144, 0x5410, RZ ;  /* 0x000054109077a816 */ /* 0x000fe400000000ff */
[----:B------:R-:W-:Y:S01]  /*17080*/  ISETP.LE.U32.AND P2, PT, R97, UR15, PT ;  /* 0x0000000f61007c0c */ /* 0x000fe2000bf43070 */
[----:B------:R2:W-:Y:S01]  /*17090*/  STG.E.U16 [R206.64+0x42], R42 ;  /* 0x0000422ace007986 */ /* 0x0005e2000c10151c */
[----:B------:R-:W-:Y:S02]  /*170a0*/  ISETP.LE.U32.AND P0, PT, R95, UR15, PT ;  /* 0x0000000f5f007c0c */ /* 0x000fe4000bf03070 */
[----:B------:R-:W-:Y:S02]  /*170b0*/  PRMT R95, R57, 0x5410, R40 ;  /* 0x00005410395f7816 */ /* 0x000fe40000000028 */
[----:B------:R-:W-:Y:S01]  /*170c0*/  PRMT R137, R145, 0x7610, R137 ;  /* 0x0000761091897816 */ /* 0x000fe20000000089 */
[----:B-1----:R-:W-:Y:S01]  /*170d0*/  FADD.FTZ R50, R200, R130 ;  /* 0x00000082c8327221 */ /* 0x002fe20000010000 */
[----:B------:R-:W-:Y:S02]  /*170e0*/  F2FP.PACK_AB R130, R129, R200 ;  /* 0x000000c88182723e */ /* 0x000fe400000000ff */
[----:B---3--:R-:W-:Y:S03]  /*170f0*/  LOP3.LUT R83, R176, 0xffff, RZ, 0xc0, !PT ;  /* 0x0000ffffb0537812 */ /* 0x008fe600078ec0ff */
[----:B------:R-:W-:Y:S02]  /*17100*/  @!P2 HADD2 R143, -R74.H0_H0, -RZ.H0_H0 ;  /* 0xa00000ff4a8fa230 */ /* 0x000fe40000000900 */
[----:B------:R-:W-:Y:S02]  /*17110*/  @!P0 PRMT R57, R138, 0x5410, RZ ;  /* 0x000054108a398816 */ /* 0x000fe400000000ff */
[----:B------:R-:W-:Y:S01]  /*17120*/  LOP3.LUT P0, RZ, R214, 0x200, RZ, 0xc0, !PT ;  /* 0x00000200d6ff7812 */ /* 0x000fe2000780c0ff */
[----:B------:R-:W-:Y:S01]  /*17130*/  @!P2 STL.S16 [R1+0xbc], R143 ;  /* 0x0000bc8f0100a387 */ /* 0x000fe20000100600 */
[----:B------:R-:W-:Y:S02]  /*17140*/  PRMT R97, R143, 0x7610, R97 ;  /* 0x000076108f617816 */ /* 0x000fe40000000061 */
[----:B------:R-:W-:Y:S01]  /*17150*/  SHF.R.U32.HI R83, RZ, 0x8, R83 ;  /* 0x00000008ff537819 */ /* 0x000fe20000011653 */
[----:B------:R1:W3:Y:S01]  /*17160*/  LDL.S16 R135, [R1+0xa4] ;  /* 0x0000a40001877983 */ /* 0x0002e20000100600 */
[----:B------:R-:W-:Y:S02]  /*17170*/  @!P2 PRMT R74, R97, 0x5410, RZ ;  /* 0x00005410614aa816 */ /* 0x000fe400000000ff */
[----:B------:R-:W-:Y:S02]  /*17180*/  ISETP.LE.U32.AND P2, PT, R94, UR15, PT ;  /* 0x0000000f5e007c0c */ /* 0x000fe4000bf43070 */
[----:B------:R-:W-:Y:S01]  /*17190*/  SHF.R.U32.HI R94, RZ, 0x10, R166 ;  /* 0x00000010ff5e7819 */ /* 0x000fe200000116a6 */
[----:B--2---:R-:W-:Y:S01]  /*171a0*/  FADD.FTZ R42, R198, R133 ;  /* 0x00000085c62a7221 */ /* 0x004fe20000010000 */
[----:B------:R-:W-:Y:S01]  /*171b0*/  PRMT R97, R81, 0x5410, R52 ;  /* 0x0000541051617816 */ /* 0x000fe20000000034 */
[----:B------:R-:W-:Y:S01]  /*171c0*/  MUFU.EX2 R133, R118 ;  /* 0x0000007600857308 */ /* 0x000fe20000000800 */
[----:B------:R-:W-:Y:S01]  /*171d0*/  @!P4 PRMT R52, R140, 0x5410, RZ ;  /* 0x000054108c34c816 */ /* 0x000fe200000000ff */
[----:B------:R-:W-:Y:S01]  /*171e0*/  FADD.FTZ R42, R197, R42 ;  /* 0x0000002ac52a7221 */ /* 0x000fe20000010000 */
[----:B------:R-:W-:Y:S02]  /*171f0*/  LOP3.LUT R94, R94, 0xff, RZ, 0xc0, !PT ;  /* 0x000000ff5e5e7812 */ /* 0x000fe400078ec0ff */
[----:B------:R-:W-:Y:S01]  /*17200*/  @!P6 PRMT R81, R141, 0x5410, RZ ;  /* 0x000054108d51e816 */ /* 0x000fe200000000ff */
[----:B------:R-:W-:Y:S01]  /*17210*/  STG.E.U16 [R186.64+0x42], R52 ;  /* 0x00004234ba007986 */ /* 0x000fe2000c10151c */
[----:B------:R-:W-:Y:S02]  /*17220*/  ISETP.LE.U32.AND P1, PT, R94, UR15, PT ;  /* 0x0000000f5e007c0c */ /* 0x000fe4000bf23070 */
[----:B------:R-:W-:Y:S01]  /*17230*/  SHF.R.U32.HI R94, RZ, 0x18, R166 ;  /* 0x00000018ff5e7819 */ /* 0x000fe200000116a6 */
[----:B------:R-:W-:Y:S01]  /*17240*/  STG.E.U16 [R186.64+0x40], R81 ;  /* 0x00004051ba007986 */ /* 0x000fe2000c10151c */
[----:B------:R-:W-:Y:S01]  /*17250*/  LOP3.LUT R83, R83, 0xffff, RZ, 0xc0, !PT ;  /* 0x0000ffff53537812 */ /* 0x000fe200078ec0ff */
[----:B------:R-:W2:Y:S01]  /*17260*/  MUFU.EX2 R140, R131 ;  /* 0x00000083008c7308 */ /* 0x000ea20000000800 */
[----:B------:R-:W-:Y:S01]  /*17270*/  ISETP.LE.U32.AND P3, PT, R94, UR15, PT ;  /* 0x0000000f5e007c0c */ /* 0x000fe2000bf63070 */
[----:B------:R-:W-:Y:S01]  /*17280*/  STG.E.U16 [R122.64+0x3e], R57 ;  /* 0x00003e397a007986 */ /* 0x000fe2000c10151c */
[----:B------:R-:W-:Y:S02]  /*17290*/  LOP3.LUT R94, R176, 0xff, RZ, 0xc0, !PT ;  /* 0x000000ffb05e7812 */ /* 0x000fe400078ec0ff */
[----:B------:R-:W-:Y:S01]  /*172a0*/  ISETP.LE.U32.AND P4, PT, R83, UR15, PT ;  /* 0x0000000f53007c0c */ /* 0x000fe2000bf83070 */
[--C-:B------:R-:W-:Y:S01]  /*172b0*/  FADD.FTZ R83, R129, R50.reuse ;  /* 0x0000003281537221 */ /* 0x100fe20000010000 */
[----:B------:R-:W-:Y:S02]  /*172c0*/  ISETP.LE.U32.AND P6, PT, R94, UR15, PT ;  /* 0x0000000f5e007c0c */ /* 0x000fe4000bfc3070 */
[----:B------:R-:W-:Y:S02]  /*172d0*/  PRMT R50, R73, 0x7632, R50 ;  /* 0x0000763249327816 */ /* 0x000fe40000000032 */
[----:B------:R-:W-:Y:S02]  /*172e0*/  SHF.R.U32.HI R94, RZ, 0x18, R176 ;  /* 0x00000018ff5e7819 */ /* 0x000fe400000116b0 */
[----:B------:R-:W-:Y:S02]  /*172f0*/  @!P0 PRMT R40, R137, 0x5410, RZ ;  /* 0x0000541089288816 */ /* 0x000fe400000000ff */
[----:B------:R-:W-:Y:S02]  /*17300*/  ISETP.LE.U32.AND P0, PT, R94, UR15, PT ;  /* 0x0000000f5e007c0c */ /* 0x000fe4000bf03070 */
[----:B------:R-:W-:Y:S01]  /*17310*/  PRMT R94, R73, 0x5410, R50 ;  /* 0x00005410495e7816 */ /* 0x000fe20000000032 */
[----:B------:R-:W-:Y:S01]  /*17320*/  STG.E.U16 [R122.64+0x40], R40 ;  /* 0x000040287a007986 */ /* 0x000fe2000c10151c */
[----:B------:R-:W-:Y:S02]  /*17330*/  F2FP.PACK_AB R129, R124, R125 ;  /* 0x0000007d7c81723e */ /* 0x000fe400000000ff */
[----:B------:R-:W-:Y:S02]  /*17340*/  LOP3.LUT R214, R214, 0xffffff7f, RZ, 0xc0, !PT ;  /* 0xffffff7fd6d67812 */ /* 0x000fe400078ec0ff */
[----:B--2---:R-:W-:Y:S01]  /*17350*/  F2FP.PACK_AB R118, R133, R140 ;  /* 0x0000008c8576723e */ /* 0x004fe200000000ff */
[----:B------:R-:W-:Y:S01]  /*17360*/  FADD.FTZ R131, R199, R132 ;  /* 0x00000084c7837221 */ /* 0x000fe20000010000 */
[----:B---3--:R-:W-:Y:S05]  /*17370*/  @!P5 HADD2 R135, -R73.H0_H0, -RZ.H0_H0 ;  /* 0xa00000ff4987d230 */ /* 0x008fea0000000900 */
[----:B------:R-:W-:Y:S01]  /*17380*/  PRMT R59, R135, 0x7610, R59 ;  /* 0x00007610873b7816 */ /* 0x000fe2000000003b */
[----:B------:R2:W-:Y:S03]  /*17390*/  @!P5 STL.S16 [R1+0xa4], R135 ;  /* 0x0000a4870100d387 */ /* 0x0005e60000100600 */
[----:B------:R-:W-:Y:S01]  /*173a0*/  @!P5 PRMT R73, R59, 0x5410, RZ ;  /* 0x000054103b49d816 */ /* 0x000fe200000000ff */
[----:B------:R1:W3:Y:S01]  /*173b0*/  LDL.S16 R204, [R1+0xc4] ;  /* 0x0000c40001cc7983 */ /* 0x0002e20000100600 */
[----:B------:R-:W-:Y:S03]  /*173c0*/  FADD.FTZ R59, R125, R134 ;  /* 0x000000867d3b7221 */ /* 0x000fe60000010000 */
[----:B------:R1:W4:Y:S01]  /*173d0*/  LDL.S16 R203, [R1+0xd8] ;  /* 0x0000d80001cb7983 */ /* 0x0003220000100600 */
[----:B------:R-:W-:Y:S01]  /*173e0*/  FADD.FTZ R138, R124, R59 ;  /* 0x0000003b7c8a7221 */ /* 0x000fe20000010000 */
[----:B------:R-:W-:Y:S02]  /*173f0*/  F2FP.PACK_AB R59, R197, R198 ;  /* 0x000000c6c53b723e */ /* 0x000fe400000000ff */
[----:B------:R1:W4:Y:S04]  /*17400*/  LDL.S16 R202, [R1+0xb0] ;  /* 0x0000b00001ca7983 */ /* 0x0003280000100600 */
[----:B------:R1:W4:Y:S04]  /*17410*/  LDL.S16 R201, [R1+0xac] ;  /* 0x0000ac0001c97983 */ /* 0x0003280000100600 */
[----:B------:R1:W4:Y:S04]  /*17420*/  LDL.S16 R200, [R1+0xb8] ;  /* 0x0000b80001c87983 */ /* 0x0003280000100600 */
[----:B------:R1:W4:Y:S01]  /*17430*/  LDL.S16 R155, [R1+0xb4] ;  /* 0x0000b400019b7983 */ /* 0x0003220000100600 */
[----:B--2---:R-:W-:Y:S03]  /*17440*/  IMAD.U32 R135, RZ, RZ, UR19 ;  /* 0x00000013ff877e24 */ /* 0x004fe6000f8e00ff */
[----:B------:R2:W-:Y:S02]  /*17450*/  STG.E.U16 [R120.64+0x40], R73 ;  /* 0x0000404978007986 */ /* 0x0005e4000c10151c */
[----:B------:R-:W-:Y:S05]  /*17460*/  LOP3.LUT R135, R157, UR17, R135, 0x96, !PT ;  /* 0x000000119d877c12 */ /* 0x000fea000f8e9687 */
[----:B------:R-:W-:Y:S05]  /*17470*/  IMAD.WIDE.U32 R134, R135, -0x326172a9, RZ ;  /* 0xcd9e8d5787867825 */ /* 0x000fea00078e00ff */
[----:B------:R-:W-:Y:S02]  /*17480*/  LOP3.LUT R124, R135, UR7, R212, 0x96, !PT ;  /* 0x00000007877c7c12 */ /* 0x000fe4000f8e96d4 */
[--C-:B------:R-:W-:Y:S02]  /*17490*/  LOP3.LUT R125, R185, UR26, R134.reuse, 0x96, !PT ;  /* 0x0000001ab97d7c12 */ /* 0x100fe4000f8e9686 */
[----:B------:R-:W-:Y:S01]  /*174a0*/  LOP3.LUT R134, R149, UR26, R134, 0x96, !PT ;  /* 0x0000001a95867c12 */ /* 0x000fe2000f8e9686 */
[----:B------:R-:W-:Y:S04]  /*174b0*/  IMAD.WIDE.U32 R142, R124, -0x2daee0ad, RZ ;  /* 0xd2511f537c8e7825 */ /* 0x000fe800078e00ff */
[----:B------:R-:W-:Y:S01]  /*174c0*/  IMAD.WIDE.U32 R144, R125, -0x2daee0ad, RZ ;  /* 0xd2511f537d907825 */ /* 0x000fe200078e00ff */
[----:B------:R-:W-:Y:S02]  /*174d0*/  LOP3.LUT R52, R143, UR25, R170, 0x96, !PT ;  /* 0x000000198f347c12 */ /* 0x000fe4000f8e96aa */
[C---:B------:R-:W-:Y:S01]  /*174e0*/  F2FP.PACK_AB R125, R116.reuse, R199 ;  /* 0x000000c7747d723e */ /* 0x040fe200000000ff */
[----:B------:R-:W-:Y:S01]  /*174f0*/  FADD.FTZ R124, R116, R131 ;  /* 0x00000083747c7221 */ /* 0x000fe20000010000 */
[----:B------:R-:W-:Y:S01]  /*17500*/  LOP3.LUT R81, R145, UR23, R142, 0x96, !PT ;  /* 0x0000001791517c12 */ /* 0x000fe2000f8e968e */
[----:B------:R-:W-:Y:S01]  /*17510*/  IMAD.WIDE.U32 R142, R52, -0x326172a9, RZ ;  /* 0xcd9e8d57348e7825 */ /* 0x000fe200078e00ff */
[----:B------:R-:W1:Y:S03]  /*17520*/  MUFU.EX2 R131, R179 ;  /* 0x000000b300837308 */ /* 0x000e660000000800 */
[----:B------:R-:W-:Y:S01]  /*17530*/  FADD.FTZ R52, R140, R83 ;  /* 0x000000538c347221 */ /* 0x000fe20000010000 */
[----:B------:R-:W-:Y:S03]  /*17540*/  LOP3.LUT R116, R143, UR24, R184, 0x96, !PT ;  /* 0x000000188f747c12 */ /* 0x000fe6000f8e96b8 */
[----:B------:R-:W-:Y:S02]  /*17550*/  FADD.FTZ R52, R133, R52 ;  /* 0x0000003485347221 */ /* 0x000fe40000010000 */
[----:B------:R-:W-:Y:S01]  /*17560*/  IMAD.WIDE.U32 R150, R116, -0x2daee0ad, RZ ;  /* 0xd2511f5374967825 */ /* 0x000fe200078e00ff */
[----:B------:R-:W-:Y:S04]  /*17570*/  F2FP.PACK_AB R116, R114, R115 ;  /* 0x000000737274723e */ /* 0x000fe800000000ff */
[----:B------:R-:W-:Y:S01]  /*17580*/  LOP3.LUT R140, R151, UR14, R144, 0x96, !PT ;  /* 0x0000000e978c7c12 */ /* 0x000fe2000f8e9690 */
[----:B------:R-:W-:Y:S04]  /*17590*/  IMAD.WIDE.U32 R144, R81, -0x326172a9, RZ ;  /* 0xcd9e8d5751907825 */ /* 0x000fe800078e00ff */
[----:B------:R-:W-:Y:S01]  /*175a0*/  IMAD.WIDE.U32 R140, R140, -0x326172a9, RZ ;  /* 0xcd9e8d578c8c7825 */ /* 0x000fe200078e00ff */
[----:B------:R-:W-:Y:S03]  /*175b0*/  LOP3.LUT R132, R145, UR21, R142, 0x96, !PT ;  /* 0x0000001591847c12 */ /* 0x000fe6000f8e968e */
[----:B------:R-:W-:Y:S01]  /*175c0*/  FADD.FTZ R81, R115, R138 ;  /* 0x0000008a73517221 */ /* 0x000fe20000010000 */
[----:B------:R-:W-:Y:S01]  /*175d0*/  SHF.R.U32.HI R138, RZ, 0x18, R136 ;  /* 0x00000018ff8a7819 */ /* 0x000fe20000011688 */
[----:B------:R-:W-:Y:S01]  /*175e0*/  IMAD.WIDE.U32 R132, R132, -0x2daee0ad, RZ ;  /* 0xd2511f5384847825 */ /* 0x000fe200078e00ff */
[----:B------:R-:W-:Y:S03]  /*175f0*/  LOP3.LUT R137, R141, UR13, R144, 0x96, !PT ;  /* 0x0000000d8d897c12 */ /* 0x000fe6000f8e9690 */
[----:B------:R-:W-:Y:S01]  /*17600*/  FADD.FTZ R81, R114, R81 ;  /* 0x0000005172517221 */ /* 0x000fe20000010000 */
[----:B------:R-:W-:Y:S02]  /*17610*/  LOP3.LUT R142, R133, UR5, R150, 0x96, !PT ;  /* 0x00000005858e7c12 */ /* 0x000fe4000f8e9696 */
[----:B------:R-:W-:Y:S03]  /*17620*/  F2FP.PACK_AB R114, R92, R93 ;  /* 0x0000005d5c72723e */ /* 0x000fe600000000ff */
[----:B------:R-:W-:Y:S05]  /*17630*/  IMAD.WIDE.U32 R142, R142, -0x326172a9, RZ ;  /* 0xcd9e8d578e8e7825 */ /* 0x000fea00078e00ff */
[----:B------:R-:W-:Y:S04]  /*17640*/  LOP3.LUT R133, R143, UR16, R140, 0x96, !PT ;  /* 0x000000108f857c12 */ /* 0x000fe8000f8e968c */
[----:B------:R-:W-:Y:S04]  /*17650*/  LOP3.LUT R40, R133, 0xff, RZ, 0xc0, !PT ;  /* 0x000000ff85287812 */ /* 0x000fe800078ec0ff */
[----:B------:R-:W-:Y:S02]  /*17660*/  ISETP.LE.U32.AND P5, PT, R40, UR15, PT ;  /* 0x0000000f28007c0c */ /* 0x000fe4000bfa3070 */
[----:B------:R-:W-:Y:S01]  /*17670*/  PRMT R40, R51, 0x7632, R40 ;  /* 0x0000763233287816 */ /* 0x000fe20000000028 */
[----:B---3--:R-:W-:Y:S10]  /*17680*/  @!P2 HADD2 R204, -R50.H0_H0, -RZ.H0_H0 ;  /* 0xa00000ff32cca230 */ /* 0x008ff40000000900 */
[----:B----4-:R-:W-:Y:S01]  /*17690*/  @!P5 HADD2 R203, -R75.H0_H0, -RZ.H0_H0 ;  /* 0xa00000ff4bcbd230 */ /* 0x010fe20000000900 */
[----:B------:R-:W-:Y:S01]  /*176a0*/  PRMT R57, R204, 0x7610, R57 ;  /* 0x00007610cc397816 */ /* 0x000fe20000000039 */
[----:B------:R-:W-:Y:S01]  /*176b0*/  @!P2 STL.S16 [R1+0xc4], R204 ;  /* 0x0000c4cc0100a387 */ /* 0x000fe20000100600 */
[----:B------:R-:W-:Y:S02]  /*176c0*/  @!P1 HADD2 R202, -R53.H0_H0, -RZ.H0_H0 ;  /* 0xa00000ff35ca9230 */ /* 0x000fe40000000900 */
[----:B------:R-:W-:Y:S01]  /*176d0*/  @!P2 PRMT R50, R57, 0x5410, RZ ;  /* 0x000054103932a816 */ /* 0x000fe200000000ff */
[--C-:B-1----:R-:W-:Y:S01]  /*176e0*/  FADD.FTZ R57, R131, R42.reuse ;  /* 0x0000002a83397221 */ /* 0x102fe20000010000 */
[----:B------:R-:W-:Y:S01]  /*176f0*/  PRMT R42, R53, 0x7632, R42 ;  /* 0x00007632352a7816 */ /* 0x000fe2000000002a */
[----:B------:R-:W-:Y:S01]  /*17700*/  @!P5 STL.S16 [R1+0xd8], R203 ;  /* 0x0000d8cb0100d387 */ /* 0x000fe20000100600 */
[----:B------:R-:W-:Y:S01]  /*17710*/  PRMT R115, R203, 0x7610, R115 ;  /* 0x00007610cb737816 */ /* 0x000fe20000000073 */
[C---:B--2---:R-:W-:Y:S01]  /*17720*/  FADD.FTZ R73, R178.reuse, R57 ;  /* 0x00000039b2497221 */ /* 0x044fe20000010000 */
[----:B------:R-:W-:Y:S01]  /*17730*/  SHF.R.U32.HI R57, RZ, 0x10, R176 ;  /* 0x00000010ff397819 */ /* 0x000fe200000116b0 */
[----:B------:R1:W-:Y:S01]  /*17740*/  STG.E.U16 [R120.64+0x42], R50 ;  /* 0x0000423278007986 */ /* 0x0003e2000c10151c */
[----:B------:R-:W-:Y:S01]  /*17750*/  F2FP.PACK_AB R131, R178, R131 ;  /* 0x00000083b283723e */ /* 0x000fe200000000ff */
[----:B------:R-:W-:Y:S01]  /*17760*/  @!P3 HADD2 R201, -R42.H0_H0, -RZ.H0_H0 ;  /* 0xa00000ff2ac9b230 */ /* 0x000fe20000000900 */
[----:B------:R-:W-:Y:S01]  /*17770*/  LOP3.LUT R57, R57, 0xff, RZ, 0xc0, !PT ;  /* 0x000000ff39397812 */ /* 0x000fe200078ec0ff */
[----:B------:R-:W-:Y:S01]  /*17780*/  @!P1 STL.S16 [R1+0xb0], R202 ;  /* 0x0000b0ca01009387 */ /* 0x000fe20000100600 */
[----:B------:R-:W-:Y:S01]  /*17790*/  PRMT R154, R202, 0x7610, R154 ;  /* 0x00007610ca9a7816 */ /* 0x000fe2000000009a */
[----:B------:R-:W-:Y:S01]  /*177a0*/  @!P6 HADD2 R200, -R51.H0_H0, -RZ.H0_H0 ;  /* 0xa00000ff33c8e230 */ /* 0x000fe20000000900 */
[----:B------:R-:W-:Y:S01]  /*177b0*/  ISETP.LE.U32.AND P2, PT, R57, UR15, PT ;  /* 0x0000000f39007c0c */ /* 0x000fe2000bf43070 */
[----:B------:R-:W-:Y:S01]  /*177c0*/  @!P3 STL.S16 [R1+0xac], R201 ;  /* 0x0000acc90100b387 */ /* 0x000fe20000100600 */
[----:B------:R-:W-:Y:S01]  /*177d0*/  PRMT R151, R201, 0x7610, R151 ;  /* 0x00007610c9977816 */ /* 0x000fe20000000097 */
[----:B------:R-:W-:Y:S01]  /*177e0*/  @!P4 HADD2 R155, -R40.H0_H0, -RZ.H0_H0 ;  /* 0xa00000ff289bc230 */ /* 0x000fe20000000900 */
[----:B------:R-:W-:Y:S01]  /*177f0*/  PRMT R150, R200, 0x7610, R150 ;  /* 0x00007610c8967816 */ /* 0x000fe20000000096 */
[----:B------:R-:W-:Y:S01]  /*17800*/  @!P6 STL.S16 [R1+0xb8], R200 ;  /* 0x0000b8c80100e387 */ /* 0x000fe20000100600 */
[----:B------:R-:W-:Y:S01]  /*17810*/  FADD.FTZ R57, R93, R52 ;  /* 0x000000345d397221 */ /* 0x000fe20000010000 */
[----:B------:R-:W-:Y:S01]  /*17820*/  PRMT R93, R51, 0x5410, R40 ;  /* 0x00005410335d7816 */ /* 0x000fe20000000028 */
[----:B------:R-:W-:Y:S01]  /*17830*/  IMAD.WIDE.U32 R178, R110, -0x2daee0ad, RZ ;  /* 0xd2511f536eb27825 */ /* 0x000fe200078e00ff */
[----:B------:R-:W-:Y:S01]  /*17840*/  PRMT R139, R155, 0x7610, R139 ;  /* 0x000076109b8b7816 */ /* 0x000fe2000000008b */
[----:B------:R-:W-:Y:S01]  /*17850*/  @!P4 STL.S16 [R1+0xb4], R155 ;  /* 0x0000b49b0100c387 */ /* 0x000fe20000100600 */
[----:B------:R-:W-:Y:S01]  /*17860*/  @!P6 PRMT R51, R150, 0x5410, RZ ;  /* 0x000054109633e816 */ /* 0x000fe200000000ff */
[----:B------:R-:W-:Y:S01]  /*17870*/  FADD.FTZ R57, R92, R57 ;  /* 0x000000395c397221 */ /* 0x000fe20000010000 */
[----:B------:R-:W-:Y:S01]  /*17880*/  @!P4 PRMT R40, R139, 0x5410, RZ ;  /* 0x000054108b28c816 */ /* 0x000fe200000000ff */
[----:B------:R2:W3:Y:S01]  /*17890*/  LDL.S16 R197, [R1+0xc0] ;  /* 0x0000c00001c57983 */ /* 0x0004e20000100600 */
[----:B------:R-:W-:Y:S03]  /*178a0*/  LOP3.LUT R52, R179, UR6, R152, 0x96, !PT ;  /* 0x00000006b3347c12 */ /* 0x000fe6000f8e9698 */
[----:B------:R2:W4:Y:S01]  /*178b0*/  LDL.S16 R139, [R1+0xa8] ;  /* 0x0000a800018b7983 */ /* 0x0005220000100600 */
[C---:B-1----:R-:W-:Y:S03]  /*178c0*/  PRMT R50, R75.reuse, 0x7632, R50 ;  /* 0x000076324b327816 */ /* 0x042fe60000000032 */
[----:B------:R1:W-:Y:S01]  /*178d0*/  STG.E.U16 [R206.64+0x50], R55 ;  /* 0x00005037ce007986 */ /* 0x0003e2000c10151c */
[----:B------:R-:W-:Y:S02]  /*178e0*/  PRMT R83, R75, 0x5410, R50 ;  /* 0x000054104b537816 */ /* 0x000fe40000000032 */
[----:B------:R-:W-:Y:S01]  /*178f0*/  @!P5 PRMT R75, R115, 0x5410, RZ ;  /* 0x00005410734bd816 */ /* 0x000fe200000000ff */
[----:B------:R2:W2:Y:S01]  /*17900*/  LDL.S16 R92, [R1+0xa0] ;  /* 0x0000a000015c7983 */ /* 0x0004a20000100600 */
[----:B------:R1:W1:Y:S03]  /*17910*/  MUFU.EX2 R115, R112 ;  /* 0x0000007000737308 */ /* 0x0002660000000800 */
[----:B------:R1:W-:Y:S02]  /*17920*/  STG.E.U16 [R206.64+0x52], R48 ;  /* 0x00005230ce007986 */ /* 0x0003e4000c10151c */
[----:B-1----:R-:W-:Y:S01]  /*17930*/  F2FP.PACK_AB R112, R88, R89 ;  /* 0x000000595870723e */ /* 0x002fe200000000ff */
[----:B------:R-:W-:Y:S01]  /*17940*/  FADD.FTZ R55, R115, R124 ;  /* 0x0000007c73377221 */ /* 0x000fe20000010000 */
[C---:B------:R-:W-:Y:S03]  /*17950*/  F2FP.PACK_AB R115, R96.reuse, R115 ;  /* 0x000000736073723e */ /* 0x040fe600000000ff */
[----:B------:R-:W1:Y:S01]  /*17960*/  MUFU.EX2 R124, R195 ;  /* 0x000000c3007c7308 */ /* 0x000e620000000800 */
[----:B------:R-:W-:Y:S01]  /*17970*/  FADD.FTZ R110, R96, R55 ;  /* 0x00000037606e7221 */ /* 0x000fe20000010000 */
[----:B------:R-:W-:Y:S01]  /*17980*/  LOP3.LUT R48, R52, 0xff, RZ, 0xc0, !PT ;  /* 0x000000ff34307812 */ /* 0x000fe200078ec0ff */
[----:B------:R-:W-:Y:S01]  /*17990*/  FADD.FTZ R55, R89, R81 ;  /* 0x0000005159377221 */ /* 0x000fe20000010000 */
[----:B------:R-:W-:Y:S01]  /*179a0*/  PRMT R96, R53, 0x5410, R42 ;  /* 0x0000541035607816 */ /* 0x000fe2000000002a */
[----:B------:R2:W4:Y:S01]  /*179b0*/  LDL.S16 R81, [R1+0x9c] ;  /* 0x00009c0001517983 */ /* 0x0005220000100600 */
[----:B------:R-:W-:Y:S01]  /*179c0*/  @!P1 PRMT R53, R154, 0x5410, RZ ;  /* 0x000054109a359816 */ /* 0x000fe200000000ff */
[----:B------:R-:W-:Y:S01]  /*179d0*/  FADD.FTZ R55, R88, R55 ;  /* 0x0000003758377221 */ /* 0x000fe20000010000 */
[----:B------:R-:W-:Y:S01]  /*179e0*/  @!P3 PRMT R42, R151, 0x5410, RZ ;  /* 0x00005410972ab816 */ /* 0x000fe200000000ff */
[----:B------:R-:W-:Y:S01]  /*179f0*/  IMAD.WIDE.U32 R150, R134, -0x2daee0ad, RZ ;  /* 0xd2511f5386967825 */ /* 0x000fe200078e00ff */
[----:B------:R-:W-:Y:S01]  /*17a00*/  ISETP.LE.U32.AND P5, PT, R48, UR15, PT ;  /* 0x0000000f30007c0c */ /* 0x000fe2000bfa3070 */
[----:B------:R1:W-:Y:S01]  /*17a10*/  STG.E.U16 [R186.64+0x50], R53 ;  /* 0x00005035ba007986 */ /* 0x0003e2000c10151c */
[----:B------:R-:W-:Y:S01]  /*17a20*/  SHF.R.U32.HI R48, RZ, 0x18, R52 ;  /* 0x00000018ff307819 */ /* 0x000fe20000011634 */
[----:B------:R-:W-:Y:S02]  /*17a30*/  FADD.FTZ R55, R78, R55 ;  /* 0x000000374e377221 */ /* 0x000fe40000010000 */
[----:B------:R-:W-:Y:S01]  /*17a40*/  STG.E.U16 [R186.64+0x52], R42 ;  /* 0x0000522aba007986 */ /* 0x000fe2000c10151c */
[----:B------:R-:W-:Y:S02]  /*17a50*/  ISETP.LE.U32.AND P3, PT, R48, UR15, PT ;  /* 0x0000000f30007c0c */ /* 0x000fe4000bf63070 */
[----:B------:R-:W-:Y:S01]  /*17a60*/  LOP3.LUT R48, R133, 0xffff, RZ, 0xc0, !PT ;  /* 0x0000ffff85307812 */ /* 0x000fe200078ec0ff */
[----:B------:R-:W-:Y:S03]  /*17a70*/  STG.E.U16 [R122.64+0x4e], R51 ;  /* 0x00004e337a007986 */ /* 0x000fe6000c10151c */
[----:B------:R-:W-:Y:S01]  /*17a80*/  SHF.R.U32.HI R48, RZ, 0x8, R48 ;  /* 0x00000008ff307819 */ /* 0x000fe20000011630 */
[----:B------:R1:W-:Y:S01]  /*17a90*/  STG.E.U16 [R122.64+0x50], R40 ;  /* 0x000050287a007986 */ /* 0x0003e2000c10151c */
[----:B------:R-:W-:Y:S01]  /*17aa0*/  @P5 LOP3.LUT R214, R214, 0x80, RZ, 0xfc, !PT ;  /* 0x00000080d6d65812 */ /* 0x000fe200078efcff */
[----:B-1----:R-:W-:Y:S01]  /*17ab0*/  FADD.FTZ R73, R124, R73 ;  /* 0x000000497c497221 */ /* 0x002fe20000010000 */
[----:B------:R-:W-:Y:S02]  /*17ac0*/  LOP3.LUT R48, R48, 0xffff, RZ, 0xc0, !PT ;  /* 0x0000ffff30307812 */ /* 0x000fe400078ec0ff */
[----:B------:R-:W-:Y:S02]  /*17ad0*/  LOP3.LUT R214, R214, 0xfffffeff, RZ, 0xc0, !PT ;  /* 0xfffffeffd6d67812 */ /* 0x000fe400078ec0ff */
[----:B------:R-:W-:Y:S02]  /*17ae0*/  ISETP.LE.U32.AND P4, PT, R48, UR15, PT ;  /* 0x0000000f30007c0c */ /* 0x000fe4000bf83070 */
[----:B------:R-:W-:Y:S02]  /*17af0*/  LOP3.LUT R48, R135, UR7, R220, 0x96, !PT ;  /* 0x0000000787307c12 */ /* 0x000fe4000f8e96dc */
[----:B------:R-:W-:Y:S02]  /*17b00*/  @P3 LOP3.LUT R214, R214, 0x100, RZ, 0xfc, !PT ;  /* 0x00000100d6d63812 */ /* 0x000fe400078efcff */
[----:B------:R-:W-:Y:S01]  /*17b10*/  ISETP.LE.U32.AND P5, PT, R138, UR15, PT ;  /* 0x0000000f8a007c0c */ /* 0x000fe2000bfa3070 */
[----:B------:R-:W-:Y:S01]  /*17b20*/  IMAD.WIDE.U32 R88, R48, -0x2daee0ad, RZ ;  /* 0xd2511f5330587825 */ /* 0x000fe200078e00ff */
[C---:B------:R-:W-:Y:S03]  /*17b30*/  F2FP.PACK_AB R124, R194.reuse, R124 ;  /* 0x0000007cc27c723e */ /* 0x040fe600000000ff */
[----:B------:R-:W-:Y:S01]  /*17b40*/  FADD.FTZ R53, R194, R73 ;  /* 0x00000049c2357221 */ /* 0x000fe20000010000 */
[----:B------:R-:W-:Y:S02]  /*17b50*/  LOP3.LUT R73, R89, UR25, R160, 0x96, !PT ;  /* 0x0000001959497c12 */ /* 0x000fe4000f8e96a0 */
[----:B------:R-:W-:Y:S03]  /*17b60*/  LOP3.LUT R48, R151, UR23, R88, 0x96, !PT ;  /* 0x0000001797307c12 */ /* 0x000fe6000f8e9658 */
[----:B------:R-:W-:Y:S01]  /*17b70*/  IMAD.WIDE.U32 R134, R73, -0x326172a9, RZ ;  /* 0xcd9e8d5749867825 */ /* 0x000fe200078e00ff */
[----:B------:R-:W-:Y:S03]  /*17b80*/  LOP3.LUT R40, R142, 0xff, RZ, 0xc0, !PT ;  /* 0x000000ff8e287812 */ /* 0x000fe600078ec0ff */
[----:B------:R-:W-:Y:S01]  /*17b90*/  IMAD.WIDE.U32 R154, R48, -0x326172a9, RZ ;  /* 0xcd9e8d57309a7825 */ /* 0x000fe200078e00ff */
[----:B------:R-:W-:Y:S02]  /*17ba0*/  LOP3.LUT R73, R135, UR24, R148, 0x96, !PT ;  /* 0x0000001887497c12 */ /* 0x000fe4000f8e9694 */
[----:B------:R-:W-:Y:S02]  /*17bb0*/  PRMT R48, R63, 0x7632, R48 ;  /* 0x000076323f307816 */ /* 0x000fe40000000030 */
[----:B------:R-:W-:Y:S01]  /*17bc0*/  LOP3.LUT R134, R155, UR21, R134, 0x96, !PT ;  /* 0x000000159b867c12 */ /* 0x000fe2000f8e9686 */
[----:B------:R-:W-:Y:S04]  /*17bd0*/  IMAD.WIDE.U32 R88, R73, -0x2daee0ad, RZ ;  /* 0xd2511f5349587825 */ /* 0x000fe800078e00ff */
[----:B------:R-:W-:Y:S01]  /*17be0*/  IMAD.WIDE.U32 R134, R134, -0x2daee0ad, RZ ;  /* 0xd2511f5386867825 */ /* 0x000fe200078e00ff */
[----:B------:R-:W-:Y:S04]  /*17bf0*/  LOP3.LUT R150, R89, UR14, R150, 0x96, !PT ;  /* 0x0000000e59967c12 */ /* 0x000fe8000f8e9696 */
[----:B------:R-:W-:Y:S01]  /*17c00*/  LOP3.LUT R135, R135, UR5, R88, 0x96, !PT ;  /* 0x0000000587877c12 */ /* 0x000fe2000f8e9658 */
[----:B------:R-:W-:Y:S01]  /*17c10*/  IMAD.WIDE.U32 R150, R150, -0x326172a9, RZ ;  /* 0xcd9e8d5796967825 */ /* 0x000fe200078e00ff */
[----:B------:R-:W-:Y:S04]  /*17c20*/  SHF.R.U32.HI R88, RZ, 0x10, R136 ;  /* 0x00000010ff587819 */ /* 0x000fe80000011688 */
[----:B------:R-:W-:Y:S02]  /*17c30*/  LOP3.LUT R88, R88, 0xff, RZ, 0xc0, !PT ;  /* 0x000000ff58587812 */ /* 0x000fe400078ec0ff */
[----:B------:R-:W-:Y:S02]  /*17c40*/  LOP3.LUT R154, R151, UR13, R154, 0x96, !PT ;  /* 0x0000000d979a7c12 */ /* 0x000fe4000f8e969a */
[----:B------:R-:W-:Y:S01]  /*17c50*/  ISETP.LE.U32.AND P3, PT, R88, UR15, PT ;  /* 0x0000000f58007c0c */ /* 0x000fe2000bf63070 */
[----:B---3--:R-:W-:Y:S05]  /*17c60*/  @!P4 HADD2 R197, -R50.H0_H0, -RZ.H0_H0 ;  /* 0xa00000ff32c5c230 */ /* 0x008fea0000000900 */
[----:B------:R-:W-:Y:S01]  /*17c70*/  PRMT R51, R197, 0x7610, R51 ;  /* 0x00007610c5337816 */ /* 0x000fe20000000033 */
[----:B------:R-:W-:Y:S03]  /*17c80*/  @!P4 STL.S16 [R1+0xc0], R197 ;  /* 0x0000c0c50100c387 */ /* 0x000fe60000100600 */
[----:B------:R-:W-:Y:S01]  /*17c90*/  @!P4 PRMT R50, R51, 0x5410, RZ ;  /* 0x000054103332c816 */ /* 0x000fe200000000ff */
[----:B------:R1:W3:Y:S01]  /*17ca0*/  LDL.S16 R198, [R1+0x94] ;  /* 0x0000940001c67983 */ /* 0x0002e20000100600 */
[----:B------:R-:W-:Y:S01]  /*17cb0*/  ISETP.LE.U32.AND P4, PT, R40, UR15, PT ;  /* 0x0000000f28007c0c */ /* 0x000fe2000bf83070 */
[----:B------:R-:W-:Y:S01]  /*17cc0*/  FADD.FTZ R40, R196, R110 ;  /* 0x0000006ec4287221 */ /* 0x000fe20000010000 */
[C---:B------:R-:W-:Y:S01]  /*17cd0*/  F2FP.PACK_AB R110, R165.reuse, R196 ;  /* 0x000000c4a56e723e */ /* 0x040fe200000000ff */
[----:B--2---:R-:W-:Y:S02]  /*17ce0*/  @!P2 HADD2 R92, -R49.H0_H0, -RZ.H0_H0 ;  /* 0xa00000ff315ca230 */ /* 0x004fe40000000900 */
[--C-:B------:R-:W-:Y:S01]  /*17cf0*/  FADD.FTZ R51, R165, R40.reuse ;  /* 0x00000028a5337221 */ /* 0x100fe20000010000 */
[----:B------:R-:W-:Y:S02]  /*17d00*/  PRMT R40, R49, 0x7632, R40 ;  /* 0x0000763231287816 */ /* 0x000fe40000000028 */
[----:B------:R-:W-:Y:S05]  /*17d10*/  PRMT R89, R92, 0x7610, R89 ;  /* 0x000076105c597816 */ /* 0x000fea0000000059 */
[----:B----4-:R-:W-:Y:S05]  /*17d20*/  @!P4 HADD2 R139, -R63.H0_H0, -RZ.H0_H0 ;  /* 0xa00000ff3f8bc230 */ /* 0x010fea0000000900 */
[----:B------:R-:W-:Y:S01]  /*17d30*/  PRMT R42, R139, 0x7610, R42 ;  /* 0x000076108b2a7816 */ /* 0x000fe2000000002a */
[----:B------:R-:W-:Y:S04]  /*17d40*/  @!P4 STL.S16 [R1+0xa8], R139 ;  /* 0x0000a88b0100c387 */ /* 0x000fe80000100600 */
[----:B------:R2:W-:Y:S01]  /*17d50*/  @!P2 STL.S16 [R1+0xa0], R92 ;  /* 0x0000a05c0100a387 */ /* 0x0005e20000100600 */
[----:B------:R-:W-:Y:S05]  /*17d60*/  @!P0 HADD2 R81, -R40.H0_H0, -RZ.H0_H0 ;  /* 0xa00000ff28518230 */ /* 0x000fea0000000900 */
[----:B------:R-:W-:Y:S01]  /*17d70*/  PRMT R136, R81, 0x7610, R136 ;  /* 0x0000761051887816 */ /* 0x000fe20000000088 */
[----:B------:R4:W-:Y:S04]  /*17d80*/  @!P0 STL.S16 [R1+0x9c], R81 ;  /* 0x00009c5101008387 */ /* 0x0009e80000100600 */
[----:B------:R1:W3:Y:S01]  /*17d90*/  LDL.S16 R73, [R1+0x98] ;  /* 0x0000980001497983 */ /* 0x0002e20000100600 */
[----:B--2---:R-:W2:Y:S03]  /*17da0*/  MUFU.EX2 R92, R87 ;  /* 0x00000057005c7308 */ /* 0x004ea60000000800 */
[----:B------:R1:W3:Y:S04]  /*17db0*/  LDL.S16 R195, [R1+0x90] ;  /* 0x0000900001c37983 */ /* 0x0002e80000100600 */
[----:B------:R1:W3:Y:S01]  /*17dc0*/  LDL.S16 R197, [R1+0x8c] ;  /* 0x00008c0001c57983 */ /* 0x0002e20000100600 */
[----:B----4-:R-:W-:Y:S02]  /*17dd0*/  PRMT R81, R63, 0x5410, R48 ;  /* 0x000054103f517816 */ /* 0x010fe40000000030 */
[----:B------:R-:W-:Y:S01]  /*17de0*/  @!P4 PRMT R63, R42, 0x5410, RZ ;  /* 0x000054102a3fc816 */ /* 0x000fe200000000ff */
[----:B--2---:R-:W-:Y:S01]  /*17df0*/  FADD.FTZ R42, R92, R57 ;  /* 0x000000395c2a7221 */ /* 0x004fe20000010000 */
[----:B------:R-:W-:Y:S02]  /*17e00*/  F2FP.PACK_AB R57, R109, R92 ;  /* 0x0000005c6d39723e */ /* 0x000fe400000000ff */
[----:B------:R-:W-:Y:S01]  /*17e10*/  PRMT R92, R49, 0x5410, R40 ;  /* 0x00005410315c7816 */ /* 0x000fe20000000028 */
[----:B------:R-:W-:Y:S01]  /*17e20*/  FADD.FTZ R139, R109, R42 ;  /* 0x0000002a6d8b7221 */ /* 0x000fe20000010000 */
[----:B------:R-:W-:Y:S02]  /*17e30*/  SHF.R.U32.HI R42, RZ, 0x10, R52 ;  /* 0x00000010ff2a7819 */ /* 0x000fe40000011634 */
[----:B------:R-:W-:Y:S01]  /*17e40*/  @!P0 PRMT R40, R136, 0x5410, RZ ;  /* 0x0000541088288816 */ /* 0x000fe200000000ff */
[----:B------:R-:W-:Y:S01]  /*17e50*/  IMAD.WIDE.U32 R136, R137, -0x2daee0ad, RZ ;  /* 0xd2511f5389887825 */ /* 0x000fe200078e00ff */
[----:B------:R-:W-:Y:S02]  /*17e60*/  LOP3.LUT R42, R42, 0xff, RZ, 0xc0, !PT ;  /* 0x000000ff2a2a7812 */ /* 0x000fe400078ec0ff */
[----:B------:R-:W-:Y:S01]  /*17e70*/  F2FP.PACK_AB R109, R62, R78 ;  /* 0x0000004e3e6d723e */ /* 0x000fe200000000ff */
[----:B------:R-:W-:Y:S01]  /*17e80*/  STG.E.U16 [R120.64+0x52], R40 ;  /* 0x0000522878007986 */ /* 0x000fe2000c10151c */
[----:B------:R-:W-:Y:S01]  /*17e90*/  ISETP.LE.U32.AND P1, PT, R42, UR15, PT ;  /* 0x0000000f2a007c0c */ /* 0x000fe2000bf23070 */
[----:B------:R-:W-:Y:S01]  /*17ea0*/  FADD.FTZ R139, R86, R139 ;  /* 0x0000008b568b7221 */ /* 0x000fe20000010000 */
[----:B------:R-:W-:Y:S02]  /*17eb0*/  LOP3.LUT R42, R142, 0xffff, RZ, 0xc0, !PT ;  /* 0x0000ffff8e2a7812 */ /* 0x000fe400078ec0ff */
[----:B------:R-:W-:Y:S02]  /*17ec0*/  LOP3.LUT R78, R137, UR6, R132, 0x96, !PT ;  /* 0x00000006894e7c12 */ /* 0x000fe4000f8e9684 */
[----:B------:R-:W-:Y:S02]  /*17ed0*/  SHF.R.U32.HI R42, RZ, 0x8, R42 ;  /* 0x00000008ff2a7819 */ /* 0x000fe4000001162a */
[----:B------:R-:W-:Y:S01]  /*17ee0*/  @!P2 PRMT R49, R89, 0x5410, RZ ;  /* 0x000054105931a816 */ /* 0x000fe200000000ff */
[----:B------:R-:W-:Y:S01]  /*17ef0*/  FADD.FTZ R89, R62, R55 ;  /* 0x000000373e597221 */ /* 0x000fe20000010000 */
[----:B------:R-:W-:Y:S01]  /*17f00*/  LOP3.LUT R42, R42, 0xffff, RZ, 0xc0, !PT ;  /* 0x0000ffff2a2a7812 */ /* 0x000fe200078ec0ff */
[----:B------:R-:W2:Y:S01]  /*17f10*/  MUFU.EX2 R55, R193 ;  /* 0x000000c100377308 */ /* 0x000ea20000000800 */
[----:B------:R-:W-:Y:S01]  /*17f20*/  LOP3.LUT R52, R52, 0xffff, RZ, 0xc0, !PT ;  /* 0x0000ffff34347812 */ /* 0x000fe200078ec0ff */
[----:B------:R-:W-:Y:S01]  /*17f30*/  STG.E.U16 [R120.64+0x50], R49 ;  /* 0x0000503178007986 */ /* 0x000fe2000c10151c */
[----:B------:R-:W-:Y:S02]  /*17f40*/  ISETP.LE.U32.AND P0, PT, R42, UR15, PT ;  /* 0x0000000f2a007c0c */ /* 0x000fe4000bf03070 */
[----:B------:R-:W-:Y:S01]  /*17f50*/  LOP3.LUT R42, R78, 0xff, RZ, 0xc0, !PT ;  /* 0x000000ff4e2a7812 */ /* 0x000fe200078ec0ff */
[----:B------:R-:W-:Y:S04]  /*17f60*/  STG.E.U16 [R206.64+0x60], R43 ;  /* 0x0000602bce007986 */ /* 0x000fe8000c10151c */
[----:B------:R4:W-:Y:S01]  /*17f70*/  STG.E.U16 [R206.64+0x62], R60 ;  /* 0x0000623cce007986 */ /* 0x0009e2000c10151c */
[----:B--2---:R-:W-:Y:S01]  /*17f80*/  FADD.FTZ R53, R55, R53 ;  /* 0x0000003537357221 */ /* 0x004fe20000010000 */
[----:B------:R-:W-:Y:S02]  /*17f90*/  F2FP.PACK_AB R55, R192, R55 ;  /* 0x00000037c037723e */ /* 0x000fe400000000ff */
[----:B----4-:R-:W-:Y:S04]  /*17fa0*/  SHF.R.U32.HI R60, RZ, 0x10, R178 ;  /* 0x00000010ff3c7819 */ /* 0x010fe800000116b2 */
[----:B------:R-:W-:Y:S01]  /*17fb0*/  LOP3.LUT R60, R60, 0xff, RZ, 0xc0, !PT ;  /* 0x000000ff3c3c7812 */ /* 0x000fe200078ec0ff */
[----:B---3--:R-:W-:Y:S05]  /*17fc0*/  @!P0 HADD2 R198, -R48.H0_H0, -RZ.H0_H0 ;  /* 0xa00000ff30c68230 */ /* 0x008fea0000000900 */
[----:B------:R-:W-:Y:S01]  /*17fd0*/  PRMT R87, R198, 0x7610, R87 ;  /* 0x00007610c6577816 */ /* 0x000fe20000000057 */
[----:B------:R-:W-:Y:S03]  /*17fe0*/  @!P0 STL.S16 [R1+0x94], R198 ;  /* 0x000094c601008387 */ /* 0x000fe60000100600 */
[----:B------:R-:W-:Y:S01]  /*17ff0*/  @!P0 PRMT R48, R87, 0x5410, RZ ;  /* 0x0000541057308816 */ /* 0x000fe200000000ff */
[----:B------:R-:W-:Y:S01]  /*18000*/  FADD.FTZ R87, R192, R53 ;  /* 0x00000035c0577221 */ /* 0x000fe20000010000 */
[----:B------:R-:W-:Y:S01]  /*18010*/  ISETP.LE.U32.AND P0, PT, R42, UR15, PT ;  /* 0x0000000f2a007c0c */ /* 0x000fe2000bf03070 */
[----:B------:R-:W2:Y:S01]  /*18020*/  MUFU.EX2 R53, R66 ;  /* 0x0000004200357308 */ /* 0x000ea20000000800 */
[----:B------:R-:W-:Y:S04]  /*18030*/  LOP3.LUT R42, R78, 0xffff, RZ, 0xc0, !PT ;  /* 0x0000ffff4e2a7812 */ /* 0x000fe800078ec0ff */
[--C-:B------:R-:W-:Y:S02]  /*18040*/  SHF.R.U32.HI R49, RZ, 0x8, R42.reuse ;  /* 0x00000008ff317819 */ /* 0x100fe4000001162a */
[----:B------:R-:W-:Y:S02]  /*18050*/  PRMT R42, R61, 0x7632, R42 ;  /* 0x000076323d2a7816 */ /* 0x000fe4000000002a */
[----:B------:R-:W-:Y:S02]  /*18060*/  LOP3.LUT R40, R49, 0xffff, RZ, 0xc0, !PT ;  /* 0x0000ffff31287812 */ /* 0x000fe400078ec0ff */
[----:B------:R3:W4:Y:S01]  /*18070*/  MUFU.EX2 R49, R56 ;  /* 0x0000003800317308 */ /* 0x0007220000000800 */
[----:B--2---:R-:W-:Y:S01]  /*18080*/  FADD.FTZ R51, R53, R51 ;  /* 0x0000003335337221 */ /* 0x004fe20000010000 */
[C---:B------:R-:W-:Y:S03]  /*18090*/  F2FP.PACK_AB R53, R54.reuse, R53 ;  /* 0x000000353635723e */ /* 0x040fe600000000ff */
[----:B------:R-:W-:Y:S01]  /*180a0*/  FADD.FTZ R66, R54, R51 ;  /* 0x0000003336427221 */ /* 0x000fe20000010000 */
[----:B------:R-:W-:Y:S02]  /*180b0*/  PRMT R54, R79, 0x7632, R54 ;  /* 0x000076324f367816 */ /* 0x000fe40000000036 */
[----:B---3--:R-:W-:Y:S01]  /*180c0*/  PRMT R56, R85, 0x7632, R56 ;  /* 0x0000763255387816 */ /* 0x008fe20000000038 */
[----:B------:R-:W-:Y:S01]  /*180d0*/  @!P0 HADD2 R73, -R61.H0_H0, -RZ.H0_H0 ;  /* 0xa00000ff3d498230 */ /* 0x000fe20000000900 */
[----:B----4-:R-:W-:Y:S01]  /*180e0*/  FADD.FTZ R89, R49, R89 ;  /* 0x0000005931597221 */ /* 0x010fe20000010000 */
[----:B------:R-:W-:Y:S03]  /*180f0*/  F2FP.PACK_AB R49, R58, R49 ;  /* 0x000000313a31723e */ /* 0x000fe600000000ff */
[----:B------:R-:W-:Y:S01]  /*18100*/  PRMT R62, R73, 0x7610, R62 ;  /* 0x00007610493e7816 */ /* 0x000fe2000000003e */
[----:B------:R2:W-:Y:S02]  /*18110*/  @!P0 STL.S16 [R1+0x98], R73 ;  /* 0x0000984901008387 */ /* 0x0005e40000100600 */
[----:B--2---:R-:W-:Y:S02]  /*18120*/  PRMT R73, R61, 0x5410, R42 ;  /* 0x000054103d497816 */ /* 0x004fe4000000002a */
[----:B------:R-:W-:Y:S02]  /*18130*/  @!P0 PRMT R61, R62, 0x5410, RZ ;  /* 0x000054103e3d8816 */ /* 0x000fe400000000ff */
[----:B------:R-:W-:Y:S01]  /*18140*/  ISETP.LE.U32.AND P0, PT, R40, UR15, PT ;  /* 0x0000000f28007c0c */ /* 0x000fe2000bf03070 */
[----:B------:R-:W2:Y:S01]  /*18150*/  MUFU.EX2 R62, R72 ;  /* 0x00000048003e7308 */ /* 0x000ea20000000800 */
[----:B------:R-:W-:Y:S04]  /*18160*/  LOP3.LUT R40, R136, 0xff, RZ, 0xc0, !PT ;  /* 0x000000ff88287812 */ /* 0x000fe800078ec0ff */
[----:B------:R-:W-:Y:S02]  /*18170*/  ISETP.LE.U32.AND P6, PT, R40, UR15, PT ;  /* 0x0000000f28007c0c */ /* 0x000fe4000bfc3070 */
[--C-:B------:R-:W-:Y:S02]  /*18180*/  SHF.R.U32.HI R40, RZ, 0x8, R52.reuse ;  /* 0x00000008ff287819 */ /* 0x100fe40000011634 */
[----:B------:R-:W-:Y:S01]  /*18190*/  PRMT R52, R77, 0x7632, R52 ;  /* 0x000076324d347816 */ /* 0x000fe20000000034 */
[----:B------:R-:W3:Y:S01]  /*181a0*/  MUFU.EX2 R72, R173 ;  /* 0x000000ad00487308 */ /* 0x000ee20000000800 */
[----:B------:R-:W-:Y:S01]  /*181b0*/  LOP3.LUT R40, R40, 0xffff, RZ, 0xc0, !PT ;  /* 0x0000ffff28287812 */ /* 0x000fe200078ec0ff */
[----:B------:R-:W-:Y:S03]  /*181c0*/  @!P0 HADD2 R195, -R42.H0_H0, -RZ.H0_H0 ;  /* 0xa00000ff2ac38230 */ /* 0x000fe60000000900 */
[----:B------:R-:W-:Y:S02]  /*181d0*/  ISETP.LE.U32.AND P4, PT, R40, UR15, PT ;  /* 0x0000000f28007c0c */ /* 0x000fe4000bf83070 */
[----:B------:R-:W-:Y:S01]  /*181e0*/  PRMT R43, R195, 0x7610, R43 ;  /* 0x00007610c32b7816 */ /* 0x000fe2000000002b */
[----:B------:R4:W-:Y:S01]  /*181f0*/  @!P0 STL.S16 [R1+0x90], R195 ;  /* 0x000090c301008387 */ /* 0x0009e20000100600 */
[--C-:B------:R-:W-:Y:S01]  /*18200*/  SHF.R.U32.HI R40, RZ, 0x18, R158.reuse ;  /* 0x00000018ff287819 */ /* 0x100fe2000001169e */
[----:B------:R-:W-:Y:S01]  /*18210*/  @!P6 HADD2 R197, -R59.H0_H0, -RZ.H0_H0 ;  /* 0xa00000ff3bc5e230 */ /* 0x000fe20000000900 */
[----:B------:R-:W-:Y:S02]  /*18220*/  @!P0 PRMT R42, R43, 0x5410, RZ ;  /* 0x000054102b2a8816 */ /* 0x000fe400000000ff */
[----:B------:R-:W-:Y:S02]  /*18230*/  SHF.R.U32.HI R43, RZ, 0x10, R158 ;  /* 0x00000010ff2b7819 */ /* 0x000fe4000001169e */
[----:B------:R-:W-:Y:S02]  /*18240*/  PRMT R196, R197, 0x7610, R196 ;  /* 0x00007610c5c47816 */ /* 0x000fe400000000c4 */
[C---:B--2---:R-:W-:Y:S01]  /*18250*/  F2FP.PACK_AB R51, R62.reuse, R86 ;  /* 0x000000563e33723e */ /* 0x044fe200000000ff */
[----:B------:R-:W-:Y:S01]  /*18260*/  FADD.FTZ R62, R62, R139 ;  /* 0x0000008b3e3e7221 */ /* 0x000fe20000010000 */
[----:B------:R-:W-:Y:S01]  /*18270*/  LOP3.LUT R43, R43, 0xff, RZ, 0xc0, !PT ;  /* 0x000000ff2b2b7812 */ /* 0x000fe200078ec0ff */
[----:B------:R-:W-:Y:S01]  /*18280*/  FADD.FTZ R139, R58, R89 ;  /* 0x000000593a8b7221 */ /* 0x000fe20000010000 */
[----:B------:R-:W-:Y:S01]  /*18290*/  PRMT R58, R41, 0x7632, R58 ;  /* 0x00007632293a7816 */ /* 0x000fe2000000003a */
[----:B------:R-:W2:Y:S01]  /*182a0*/  MUFU.EX2 R89, R172 ;  /* 0x000000ac00597308 */ /* 0x000ea20000000800 */
[----:B------:R-:W-:Y:S01]  /*182b0*/  ISETP.LE.U32.AND P2, PT, R43, UR15, PT ;  /* 0x0000000f2b007c0c */ /* 0x000fe2000bf43070 */
[----:B---3--:R-:W-:Y:S01]  /*182c0*/  FADD.FTZ R86, R72, R87 ;  /* 0x0000005748567221 */ /* 0x008fe20000010000 */
[----:B------:R-:W-:Y:S02]  /*182d0*/  ISETP.LE.U32.AND P0, PT, R40, UR15, PT ;  /* 0x0000000f28007c0c */ /* 0x000fe4000bf03070 */
[----:B------:R-:W-:Y:S02]  /*182e0*/  PRMT R40, R59, 0x7632, R40 ;  /* 0x000076323b287816 */ /* 0x000fe40000000028 */
[----:B------:R-:W-:Y:S01]  /*182f0*/  PRMT R87, R41, 0x5410, R58 ;  /* 0x0000541029577816 */ /* 0x000fe2000000003a */
[----:B----4-:R1:W3:Y:S04]  /*18300*/  LDL.S16 R195, [R1+0x68] ;  /* 0x0000680001c37983 */ /* 0x0102e80000100600 */
[----:B------:R4:W-:Y:S04]  /*18310*/  @!P6 STL.S16 [R1+0x8c], R197 ;  /* 0x00008cc50100e387 */ /* 0x0009e80000100600 */
[----:B------:R1:W3:Y:S04]  /*18320*/  LDL.S16 R204, [R1+0x88] ;  /* 0x0000880001cc7983 */ /* 0x0002e80000100600 */
[----:B------:R1:W3:Y:S01]  /*18330*/  LDL.S16 R203, [R1+0x84] ;  /* 0x0000840001cb7983 */ /* 0x0002e20000100600 */
[C---:B--2---:R-:W-:Y:S01]  /*18340*/  F2FP.PACK_AB R43, R89.reuse, R72 ;  /* 0x00000048592b723e */ /* 0x044fe200000000ff */
[----:B------:R-:W-:Y:S01]  /*18350*/  FADD.FTZ R86, R89, R86 ;  /* 0x0000005659567221 */ /* 0x000fe20000010000 */
[----:B------:R-:W-:Y:S01]  /*18360*/  PRMT R72, R59, 0x5410, R40 ;  /* 0x000054103b487816 */ /* 0x000fe20000000028 */
[----:B------:R1:W2:Y:S01]  /*18370*/  LDL.S16 R202, [R1+0x78] ;  /* 0x0000780001ca7983 */ /* 0x0002a20000100600 */
[----:B------:R-:W-:Y:S02]  /*18380*/  @!P6 PRMT R59, R196, 0x5410, RZ ;  /* 0x00005410c43be816 */ /* 0x000fe400000000ff */
[----:B------:R-:W-:Y:S01]  /*18390*/  PRMT R89, R85, 0x5410, R56 ;  /* 0x0000541055597816 */ /* 0x000fe20000000038 */
[----:B------:R1:W2:Y:S04]  /*183a0*/  LDL.S16 R201, [R1+0x74] ;  /* 0x0000740001c97983 */ /* 0x0002a80000100600 */
[----:B------:R1:W2:Y:S04]  /*183b0*/  LDL.S16 R200, [R1+0x70] ;  /* 0x0000700001c87983 */ /* 0x0002a80000100600 */
[----:B------:R1:W2:Y:S04]  /*183c0*/  LDL.S16 R199, [R1+0x6c] ;  /* 0x00006c0001c77983 */ /* 0x0002a80000100600 */
[----:B------:R1:W2:Y:S04]  /*183d0*/  LDL.S16 R198, [R1+0x80] ;  /* 0x0000800001c67983 */ /* 0x0002a80000100600 */
[----:B----4-:R1:W4:Y:S01]  /*183e0*/  LDL.S16 R197, [R1+0x7c] ;  /* 0x00007c0001c57983 */ /* 0x0103220000100600 */
[----:B---3--:R-:W-:Y:S02]  /*183f0*/  @!P3 HADD2 R204, -R85.H0_H0, -RZ.H0_H0 ;  /* 0xa00000ff55ccb230 */ /* 0x008fe40000000900 */
[----:B------:R-:W-:Y:S03]  /*18400*/  @!P5 HADD2 R203, -R56.H0_H0, -RZ.H0_H0 ;  /* 0xa00000ff38cbd230 */ /* 0x000fe60000000900 */
[----:B------:R-:W-:Y:S01]  /*18410*/  PRMT R194, R204, 0x7610, R194 ;  /* 0x00007610ccc27816 */ /* 0x000fe200000000c2 */
[----:B------:R-:W-:Y:S01]  /*18420*/  @!P3 STL.S16 [R1+0x88], R204 ;  /* 0x000088cc0100b387 */ /* 0x000fe20000100600 */
[C---:B------:R-:W-:Y:S02]  /*18430*/  LOP3.LUT P3, RZ, R214.reuse, 0x100, RZ, 0xc0, !PT ;  /* 0x00000100d6ff7812 */ /* 0x040fe4000786c0ff */
[----:B------:R-:W-:Y:S01]  /*18440*/  PRMT R193, R203, 0x7610, R193 ;  /* 0x00007610cbc17816 */ /* 0x000fe200000000c1 */
[----:B------:R-:W-:Y:S01]  /*18450*/  @!P5 STL.S16 [R1+0x84], R203 ;  /* 0x000084cb0100d387 */ /* 0x000fe20000100600 */
[C---:B------:R-:W-:Y:S01]  /*18460*/  LOP3.LUT P5, RZ, R214.reuse, 0x80, RZ, 0xc0, !PT ;  /* 0x00000080d6ff7812 */ /* 0x040fe200078ac0ff */
[----:B--2---:R-:W-:Y:S01]  /*18470*/  @!P4 HADD2 R201, -R58.H0_H0, -RZ.H0_H0 ;  /* 0xa00000ff3ac9c230 */ /* 0x004fe20000000900 */
[----:B------:R-:W-:Y:S01]  /*18480*/  LOP3.LUT R214, R214, 0xffffffbf, RZ, 0xc0, !PT ;  /* 0xffffffbfd6d67812 */ /* 0x000fe200078ec0ff */
[----:B------:R-:W-:Y:S03]  /*18490*/  @!P1 HADD2 R200, -R79.H0_H0, -RZ.H0_H0 ;  /* 0xa00000ff4fc89230 */ /* 0x000fe60000000900 */
[----:B------:R-:W-:Y:S03]  /*184a0*/  PRMT R173, R201, 0x7610, R173 ;  /* 0x00007610c9ad7816 */ /* 0x000fe600000000ad */
[----:B------:R-:W-:Y:S01]  /*184b0*/  @!P3 HADD2 R199, -R54.H0_H0, -RZ.H0_H0 ;  /* 0xa00000ff36c7b230 */ /* 0x000fe20000000900 */
[----:B------:R-:W-:Y:S02]  /*184c0*/  PRMT R172, R200, 0x7610, R172 ;  /* 0x00007610c8ac7816 */ /* 0x000fe400000000ac */
[----:B------:R-:W-:Y:S01]  /*184d0*/  @!P4 PRMT R58, R173, 0x5410, RZ ;  /* 0x00005410ad3ac816 */ /* 0x000fe200000000ff */
[----:B------:R-:W-:Y:S01]  /*184e0*/  @!P5 HADD2 R202, -R41.H0_H0, -RZ.H0_H0 ;  /* 0xa00000ff29cad230 */ /* 0x000fe20000000900 */
[----:B------:R-:W-:Y:S01]  /*184f0*/  @P5 LOP3.LUT R214, R214, 0x40, RZ, 0xfc, !PT ;  /* 0x00000040d6d65812 */ /* 0x000fe200078efcff */
[----:B------:R-:W-:Y:S01]  /*18500*/  @!P2 HADD2 R198, -R77.H0_H0, -RZ.H0_H0 ;  /* 0xa00000ff4dc6a230 */ /* 0x000fe20000000900 */
[----:B------:R-:W-:Y:S01]  /*18510*/  PRMT R165, R199, 0x7610, R165 ;  /* 0x00007610c7a57816 */ /* 0x000fe200000000a5 */
[----:B----4-:R-:W-:Y:S01]  /*18520*/  @!P0 HADD2 R197, -R52.H0_H0, -RZ.H0_H0 ;  /* 0xa00000ff34c58230 */ /* 0x010fe20000000900 */
[----:B------:R-:W-:Y:S01]  /*18530*/  PRMT R192, R202, 0x7610, R192 ;  /* 0x00007610cac07816 */ /* 0x000fe200000000c0 */
[----:B------:R-:W-:Y:S01]  /*18540*/  @!P5 STL.S16 [R1+0x78], R202 ;  /* 0x000078ca0100d387 */ /* 0x000fe20000100600 */
[----:B------:R-:W-:Y:S02]  /*18550*/  ISETP.LE.U32.AND P5, PT, R88, UR15, PT ;  /* 0x0000000f58007c0c */ /* 0x000fe4000bfa3070 */
[----:B------:R-:W-:Y:S01]  /*18560*/  PRMT R155, R198, 0x7610, R155 ;  /* 0x00007610c69b7816 */ /* 0x000fe2000000009b */
[----:B------:R-:W-:Y:S01]  /*18570*/  @!P4 STL.S16 [R1+0x74], R201 ;  /* 0x000074c90100c387 */ /* 0x000fe20000100600 */
[----:B------:R-:W-:Y:S02]  /*18580*/  PRMT R88, R77, 0x5410, R52 ;  /* 0x000054104d587816 */ /* 0x000fe40000000034 */
[----:B------:R-:W-:Y:S01]  /*18590*/  @!P2 PRMT R77, R155, 0x5410, RZ ;  /* 0x000054109b4da816 */ /* 0x000fe200000000ff */
[----:B------:R-:W-:Y:S01]  /*185a0*/  @!P1 STL.S16 [R1+0x70], R200 ;  /* 0x000070c801009387 */ /* 0x000fe20000100600 */
[----:B------:R-:W-:Y:S03]  /*185b0*/  PRMT R141, R197, 0x7610, R141 ;  /* 0x00007610c58d7816 */ /* 0x000fe6000000008d */
[----:B------:R-:W-:Y:S01]  /*185c0*/  @!P3 STL.S16 [R1+0x6c], R199 ;  /* 0x00006cc70100b387 */ /* 0x000fe20000100600 */
[----:B------:R-:W-:Y:S02]  /*185d0*/  @!P0 PRMT R52, R141, 0x5410, RZ ;  /* 0x000054108d348816 */ /* 0x000fe400000000ff */
[----:B------:R-:W-:Y:S01]  /*185e0*/  @!P5 PRMT R85, R194, 0x5410, RZ ;  /* 0x00005410c255d816 */ /* 0x000fe200000000ff */
[----:B------:R-:W-:Y:S01]  /*185f0*/  @!P2 STL.S16 [R1+0x80], R198 ;  /* 0x000080c60100a387 */ /* 0x000fe20000100600 */
[C---:B------:R-:W-:Y:S02]  /*18600*/  LOP3.LUT P5, RZ, R214.reuse, 0x40, RZ, 0xc0, !PT ;  /* 0x00000040d6ff7812 */ /* 0x040fe400078ac0ff */
[----:B------:R-:W-:Y:S01]  /*18610*/  LOP3.LUT R214, R214, 0xffffffdf, RZ, 0xc0, !PT ;  /* 0xffffffdfd6d67812 */ /* 0x000fe200078ec0ff */
[----:B------:R-:W-:Y:S04]  /*18620*/  @!P0 STL.S16 [R1+0x7c], R197 ;  /* 0x00007cc501008387 */ /* 0x000fe80000100600 */
[----:B------:R2:W-:Y:S04]  /*18630*/  STL [R1+0x1f0], R86 ;  /* 0x0001f05601007387 */ /* 0x0005e80000100800 */
[----:B------:R3:W-:Y:S02]  /*18640*/  STG.E.U16 [R186.64+0x60], R85 ;  /* 0x00006055ba007986 */ /* 0x0007e4000c10151c */
[----:B------:R-:W-:Y:S02]  /*18650*/  @!P5 PRMT R41, R192, 0x5410, RZ ;  /* 0x00005410c029d816 */ /* 0x000fe400000000ff */
[----:B------:R-:W-:Y:S02]  /*18660*/  ISETP.LE.U32.AND P5, PT, R60, UR15, PT ;  /* 0x0000000f3c007c0c */ /* 0x000fe4000bfa3070 */
[----:B------:R-:W-:Y:S04]  /*18670*/  SHF.R.U32.HI R60, RZ, 0x18, R178 ;  /* 0x00000018ff3c7819 */ /* 0x000fe800000116b2 */
[----:B------:R-:W-:Y:S02]  /*18680*/  ISETP.LE.U32.AND P4, PT, R60, UR15, PT ;  /* 0x0000000f3c007c0c */ /* 0x000fe4000bf83070 */
[--C-:B------:R-:W-:Y:S02]  /*18690*/  SHF.R.U32.HI R60, RZ, 0x10, R133.reuse ;  /* 0x00000010ff3c7819 */ /* 0x100fe40000011685 */
[----:B------:R-:W-:Y:S02]  /*186a0*/  SHF.R.U32.HI R133, RZ, 0x18, R133 ;  /* 0x00000018ff857819 */ /* 0x000fe40000011685 */
[----:B------:R-:W-:Y:S02]  /*186b0*/  LOP3.LUT R60, R60, 0xff, RZ, 0xc0, !PT ;  /* 0x000000ff3c3c7812 */ /* 0x000fe400078ec0ff */
[----:B--2---:R-:W-:Y:S04]  /*186c0*/  LOP3.LUT R86, R136, 0xffff, RZ, 0xc0, !PT ;  /* 0x0000ffff88567812 */ /* 0x004fe800078ec0ff */
[----:B------:R-:W-:Y:S01]  /*186d0*/  SHF.R.U32.HI R86, RZ, 0x8, R86 ;  /* 0x00000008ff567819 */ /* 0x000fe20000011656 */
[----:B---3--:R-:W2:Y:S03]  /*186e0*/  MUFU.EX2 R85, R108 ;  /* 0x0000006c00557308 */ /* 0x008ea60000000800 */
[----:B------:R-:W-:Y:S04]  /*186f0*/  LOP3.LUT R86, R86, 0xffff, RZ, 0xc0, !PT ;  /* 0x0000ffff56567812 */ /* 0x000fe800078ec0ff */
[----:B------:R-:W-:Y:S11]  /*18700*/  ISETP.LE.U32.AND P6, PT, R86, UR15, PT ;  /* 0x0000000f56007c0c */ /* 0x000ff6000bfc3070 */
[----:B------:R-:W-:Y:S02]  /*18710*/  @!UPT UIADD3 URZ, URZ, URZ, URZ ;  /* 0x0000003f3f3ff290 */ /* 0x000fe4000fffe03f */
[----:B------:R-:W-:Y:S05]  /*18720*/  @!P6 HADD2 R195, -R40.H0_H0, -RZ.H0_H0 ;  /* 0xa00000ff28c3e230 */ /* 0x000fea0000000900 */
[----:B------:R-:W-:Y:S01]  /*18730*/  PRMT R86, R195, 0x7610, R86 ;  /* 0x00007610c3567816 */ /* 0x000fe20000000056 */
[----:B------:R3:W-:Y:S01]  /*18740*/  @!P6 STL.S16 [R1+0x68], R195 ;  /* 0x000068c30100e387 */ /* 0x0007e20000100600 */
[----:B--2---:R-:W-:Y:S02]  /*18750*/  F2FP.PACK_AB R108, R76, R85 ;  /* 0x000000554c6c723e */ /* 0x004fe400000000ff */
[----:B------:R-:W-:Y:S01]  /*18760*/  @!P6 PRMT R40, R86, 0x5410, RZ ;  /* 0x000054105628e816 */ /* 0x000fe200000000ff */
[----:B------:R1:W2:Y:S01]  /*18770*/  LDL.S16 R194, [R1+0x1c] ;  /* 0x00001c0001c27983 */ /* 0x0002a20000100600 */
[----:B------:R-:W-:Y:S02]  /*18780*/  ISETP.LE.U32.AND P6, PT, R138, UR15, PT ;  /* 0x0000000f8a007c0c */ /* 0x000fe4000bfc3070 */
[C---:B------:R-:W-:Y:S01]  /*18790*/  LOP3.LUT R86, R178.reuse, 0xffff, RZ, 0xc0, !PT ;  /* 0x0000ffffb2567812 */ /* 0x040fe200078ec0ff */
[----:B------:R1:W4:Y:S01]  /*187a0*/  LDL.S16 R192, [R1+0x44] ;  /* 0x0000440001c07983 */ /* 0x0003220000100600 */
[----:B------:R-:W-:Y:S02]  /*187b0*/  LOP3.LUT R138, R178, 0xff, RZ, 0xc0, !PT ;  /* 0x000000ffb28a7812 */ /* 0x000fe400078ec0ff */
[----:B------:R-:W-:Y:S01]  /*187c0*/  SHF.R.U32.HI R86, RZ, 0x8, R86 ;  /* 0x00000008ff567819 */ /* 0x000fe20000011656 */
[----:B------:R1:W4:Y:S03]  /*187d0*/  LDL.S16 R155, [R1+0x50] ;  /* 0x00005000019b7983 */ /* 0x0003260000100600 */
[----:B------:R-:W-:Y:S03]  /*187e0*/  LOP3.LUT R86, R86, 0xffff, RZ, 0xc0, !PT ;  /* 0x0000ffff56567812 */ /* 0x000fe600078ec0ff */
[----:B------:R-:W-:Y:S02]  /*187f0*/  @!P6 PRMT R56, R193, 0x5410, RZ ;  /* 0x00005410c138e816 */ /* 0x000fe400000000ff */
[----:B------:R-:W-:Y:S01]  /*18800*/  ISETP.LE.U32.AND P6, PT, R86, UR15, PT ;  /* 0x0000000f56007c0c */ /* 0x000fe2000bfc3070 */
[----:B------:R1:W4:Y:S01]  /*18810*/  LDL.S16 R193, [R1+0x18] ;  /* 0x0000180001c17983 */ /* 0x0003220000100600 */
[----:B------:R-:W-:Y:S02]  /*18820*/  PRMT R86, R79, 0x5410, R54 ;  /* 0x000054104f567816 */ /* 0x000fe40000000036 */
[----:B------:R-:W-:Y:S01]  /*18830*/  @!P3 PRMT R54, R165, 0x5410, RZ ;  /* 0x00005410a536b816 */ /* 0x000fe200000000ff */
[----:B---3--:R1:W3:Y:S01]  /*18840*/  LDL.S16 R195, [R1+0x20] ;  /* 0x0000200001c37983 */ /* 0x0082e20000100600 */
[----:B------:R-:W-:Y:S01]  /*18850*/  @!P1 PRMT R79, R172, 0x5410, RZ ;  /* 0x00005410ac4f9816 */ /* 0x000fe200000000ff */
[----:B------:R-:W-:Y:S01]  /*18860*/  IMAD.WIDE.U32 R172, R135, -0x326172a9, RZ ;  /* 0xcd9e8d5787ac7825 */ /* 0x000fe200078e00ff */
[----:B------:R-:W-:Y:S01]  /*18870*/  ISETP.LE.U32.AND P1, PT, R133, UR15, PT ;  /* 0x0000000f85007c0c */ /* 0x000fe2000bf23070 */
[----:B------:R1:W3:Y:S01]  /*18880*/  LDL.S16 R165, [R1+0x54] ;  /* 0x0000540001a57983 */ /* 0x0002e20000100600 */
[----:B------:R-:W-:Y:S01]  /*18890*/  ISETP.LE.U32.AND P3, PT, R138, UR15, PT ;  /* 0x0000000f8a007c0c */ /* 0x000fe2000bf63070 */
[----:B------:R-:W1:Y:S02]  /*188a0*/  MUFU.EX2 R133, R84 ;  /* 0x0000005400857308 */ /* 0x000e640000000800 */
[----:B------:R1:W-:Y:S04]  /*188b0*/  STG.E.U16 [R186.64+0x62], R56 ;  /* 0x00006238ba007986 */ /* 0x0003e8000c10151c */
[----:B------:R1:W-:Y:S04]  /*188c0*/  STG.E.U16 [R122.64+0x60], R58 ;  /* 0x0000603a7a007986 */ /* 0x0003e8000c10151c */
[----:B------:R-:W-:Y:S01]  /*188d0*/  @P1 LOP3.LUT R214, R214, 0x20, RZ, 0xfc, !PT ;  /* 0x00000020d6d61812 */ /* 0x000fe200078efcff */
[----:B------:R1:W-:Y:S04]  /*188e0*/  STG.E.U16 [R122.64+0x5e], R41 ;  /* 0x00005e297a007986 */ /* 0x0003e8000c10151c */
[----:B------:R-:W-:Y:S04]  /*188f0*/  STG.E.U16 [R120.64+0x60], R79 ;  /* 0x0000604f78007986 */ /* 0x000fe8000c10151c */
[----:B------:R1:W-:Y:S04]  /*18900*/  STG.E.U16 [R120.64+0x62], R54 ;  /* 0x0000623678007986 */ /* 0x0003e8000c10151c */
[----:B------:R1:W-:Y:S02]  /*18910*/  STG.E.U16 [R206.64+0x70], R119 ;  /* 0x00007077ce007986 */ /* 0x0003e4000c10151c */
[--C-:B-1----:R-:W-:Y:S01]  /*18920*/  FADD.FTZ R141, R133, R66.reuse ;  /* 0x00000042858d7221 */ /* 0x102fe20000010000 */
[----:B------:R-:W-:Y:S01]  /*18930*/  PRMT R66, R117, 0x7632, R66 ;  /* 0x0000763275427816 */ /* 0x000fe20000000042 */
[----:B------:R-:W-:Y:S01]  /*18940*/  STG.E.U16 [R206.64+0x72], R74 ;  /* 0x0000724ace007986 */ /* 0x000fe2000c10151c */
[----:B------:R-:W1:Y:S03]  /*18950*/  MUFU.EX2 R56, R126 ;  /* 0x0000007e00387308 */ /* 0x000e660000000800 */
[----:B------:R1:W-:Y:S01]  /*18960*/  STG.E.U16 [R186.64+0x72], R52 ;  /* 0x00007234ba007986 */ /* 0x0003e2000c10151c */
[C---:B------:R-:W-:Y:S03]  /*18970*/  FADD.FTZ R58, R70.reuse, R141 ;  /* 0x0000008d463a7221 */ /* 0x040fe60000010000 */
[----:B------:R1:W-:Y:S01]  /*18980*/  STG.E.U16 [R186.64+0x70], R77 ;  /* 0x0000704dba007986 */ /* 0x0003e2000c10151c */
[----:B------:R-:W-:Y:S03]  /*18990*/  F2FP.PACK_AB R41, R70, R133 ;  /* 0x000000854629723e */ /* 0x000fe600000000ff */
[----:B------:R1:W-:Y:S01]  /*189a0*/  STL [R1+0x1f8], R58 ;  /* 0x0001f83a01007387 */ /* 0x0003e20000100800 */
[----:B------:R-:W-:Y:S01]  /*189b0*/  PRMT R70, R113, 0x7632, R70 ;  /* 0x0000763271467816 */ /* 0x000fe20000000046 */
[--C-:B------:R-:W-:Y:S01]  /*189c0*/  FADD.FTZ R133, R85, R62.reuse ;  /* 0x0000003e55857221 */ /* 0x100fe20000010000 */
[----:B------:R-:W-:Y:S02]  /*189d0*/  PRMT R62, R111, 0x7632, R62 ;  /* 0x000076326f3e7816 */ /* 0x000fe4000000003e */
[----:B------:R-:W-:Y:S01]  /*189e0*/  PRMT R85, R117, 0x5410, R66 ;  /* 0x0000541075557816 */ /* 0x000fe20000000042 */
[----:B------:R-:W-:Y:S01]  /*189f0*/  FADD.FTZ R76, R76, R133 ;  /* 0x000000854c4c7221 */ /* 0x000fe20000010000 */
[C---:B------:R-:W-:Y:S02]  /*18a00*/  PRMT R54, R67.reuse, 0x7632, R54 ;  /* 0x0000763243367816 */ /* 0x040fe40000000036 */
[C---:B------:R-:W-:Y:S02]  /*18a10*/  LOP3.LUT R119, R172.reuse, 0xff, RZ, 0xc0, !PT ;  /* 0x000000ffac777812 */ /* 0x040fe400078ec0ff */
[----:B------:R-:W-:Y:S01]  /*18a20*/  STL [R1+0x1f4], R76 ;  /* 0x0001f44c01007387 */ /* 0x000fe20000100800 */
[----:B-1----:R-:W-:Y:S04]  /*18a30*/  LOP3.LUT R52, R172, 0xffff, RZ, 0xc0, !PT ;  /* 0x0000ffffac347812 */ /* 0x002fe800078ec0ff */
[----:B------:R-:W-:Y:S02]  /*18a40*/  SHF.R.U32.HI R52, RZ, 0x8, R52 ;  /* 0x00000008ff347819 */ /* 0x000fe40000011634 */
[----:B------:R-:W-:Y:S01]  /*18a50*/  PRMT R77, R67, 0x5410, R54 ;  /* 0x00005410434d7816 */ /* 0x000fe20000000036 */
[----:B------:R-:W-:Y:S01]  /*18a60*/  FADD.FTZ R58, R56, R139 ;  /* 0x0000008b383a7221 */ /* 0x000fe20000010000 */
[----:B------:R-:W-:Y:S02]  /*18a70*/  LOP3.LUT R74, R52, 0xffff, RZ, 0xc0, !PT ;  /* 0x0000ffff344a7812 */ /* 0x000fe400078ec0ff */
[----:B------:R-:W-:Y:S01]  /*18a80*/  SHF.R.U32.HI R52, RZ, 0x10, R172 ;  /* 0x00000010ff347819 */ /* 0x000fe200000116ac */
[C---:B------:R-:W-:Y:S01]  /*18a90*/  FADD.FTZ R58, R127.reuse, R58 ;  /* 0x0000003a7f3a7221 */ /* 0x040fe20000010000 */
[----:B------:R-:W-:Y:S02]  /*18aa0*/  F2FP.PACK_AB R56, R127, R56 ;  /* 0x000000387f38723e */ /* 0x000fe400000000ff */
[----:B------:R-:W-:Y:S02]  /*18ab0*/  LOP3.LUT R52, R52, 0xff, RZ, 0xc0, !PT ;  /* 0x000000ff34347812 */ /* 0x000fe400078ec0ff */
[----:B------:R1:W-:Y:S02]  /*18ac0*/  STL [R1+0x1fc], R58 ;  /* 0x0001fc3a01007387 */ /* 0x0003e40000100800 */
[----:B-1----:R-:W-:Y:S04]  /*18ad0*/  LOP3.LUT R58, R173, UR16, R150, 0x96, !PT ;  /* 0x00000010ad3a7c12 */ /* 0x002fe8000f8e9696 */
[----:B------:R-:W-:Y:S01]  /*18ae0*/  LOP3.LUT R76, R58, 0xff, RZ, 0xc0, !PT ;  /* 0x000000ff3a4c7812 */ /* 0x000fe200078ec0ff */
[----:B--2---:R-:W-:Y:S02]  /*18af0*/  @!P6 HADD2 R194, -R66.H0_H0, -RZ.H0_H0 ;  /* 0xa00000ff42c2e230 */ /* 0x004fe40000000900 */
[----:B----4-:R-:W-:Y:S03]  /*18b00*/  @!P4 HADD2 R192, -R70.H0_H0, -RZ.H0_H0 ;  /* 0xa00000ff46c0c230 */ /* 0x010fe60000000900 */
[----:B------:R-:W-:Y:S01]  /*18b10*/  PRMT R84, R194, 0x7610, R84 ;  /* 0x00007610c2547816 */ /* 0x000fe20000000054 */
[----:B------:R-:W-:Y:S03]  /*18b20*/  @!P1 HADD2 R155, -R62.H0_H0, -RZ.H0_H0 ;  /* 0xa00000ff3e9b9230 */ /* 0x000fe60000000900 */
[----:B------:R-:W-:Y:S02]  /*18b30*/  @!P6 PRMT R66, R84, 0x5410, RZ ;  /* 0x000054105442e816 */ /* 0x000fe400000000ff */
[----:B------:R-:W-:Y:S02]  /*18b40*/  PRMT R84, R113, 0x5410, R70 ;  /* 0x0000541071547816 */ /* 0x000fe40000000046 */
[----:B------:R-:W-:Y:S01]  /*18b50*/  PRMT R79, R192, 0x7610, R79 ;  /* 0x00007610c04f7816 */ /* 0x000fe2000000004f */
[----:B------:R-:W-:Y:S01]  /*18b60*/  STG.E.U16 [R122.64+0x70], R66 ;  /* 0x000070427a007986 */ /* 0x000fe2000c10151c */
[----:B------:R-:W-:Y:S02]  /*18b70*/  PRMT R127, R155, 0x7610, R127 ;  /* 0x000076109b7f7816 */ /* 0x000fe4000000007f */
[----:B------:R-:W-:Y:S01]  /*18b80*/  @!P4 PRMT R70, R79, 0x5410, RZ ;  /* 0x000054104f46c816 */ /* 0x000fe200000000ff */
[----:B------:R-:W-:Y:S01]  /*18b90*/  @!P5 HADD2 R193, -R113.H0_H0, -RZ.H0_H0 ;  /* 0xa00000ff71c1d230 */ /* 0x000fe20000000900 */
[----:B------:R-:W-:Y:S01]  /*18ba0*/  PRMT R79, R111, 0x5410, R62 ;  /* 0x000054106f4f7816 */ /* 0x000fe2000000003e */
[----:B---3--:R-:W-:Y:S03]  /*18bb0*/  @!P3 HADD2 R195, -R117.H0_H0, -RZ.H0_H0 ;  /* 0xa00000ff75c3b230 */ /* 0x008fe60000000900 */
[----:B------:R-:W-:Y:S02]  /*18bc0*/  PRMT R144, R193, 0x7610, R144 ;  /* 0x00007610c1907816 */ /* 0x000fe40000000090 */
[----:B------:R-:W-:Y:S01]  /*18bd0*/  PRMT R145, R195, 0x7610, R145 ;  /* 0x00007610c3917816 */ /* 0x000fe20000000091 */
[----:B------:R-:W-:Y:S01]  /*18be0*/  @!P3 STL.S16 [R1+0x20], R195 ;  /* 0x000020c30100b387 */ /* 0x000fe20000100600 */
[----:B------:R-:W-:Y:S02]  /*18bf0*/  ISETP.LE.U32.AND P3, PT, R60, UR15, PT ;  /* 0x0000000f3c007c0c */ /* 0x000fe4000bf63070 */
[----:B------:R-:W-:Y:S01]  /*18c00*/  @!P5 PRMT R113, R144, 0x5410, RZ ;  /* 0x000054109071d816 */ /* 0x000fe200000000ff */
[----:B------:R-:W-:Y:S04]  /*18c10*/  @!P6 STL.S16 [R1+0x1c], R194 ;  /* 0x00001cc20100e387 */ /* 0x000fe80000100600 */
[----:B------:R-:W-:Y:S04]  /*18c20*/  @!P5 STL.S16 [R1+0x18], R193 ;  /* 0x000018c10100d387 */ /* 0x000fe80000100600 */
[----:B------:R-:W-:Y:S02]  /*18c30*/  @!P4 STL.S16 [R1+0x44], R192 ;  /* 0x000044c00100c387 */ /* 0x000fe40000100600 */
[----:B------:R-:W-:Y:S05]  /*18c40*/  @!P3 HADD2 R165, -R111.H0_H0, -RZ.H0_H0 ;  /* 0xa00000ff6fa5b230 */ /* 0x000fea0000000900 */
[----:B------:R-:W-:Y:S01]  /*18c50*/  PRMT R139, R165, 0x7610, R139 ;  /* 0x00007610a58b7816 */ /* 0x000fe2000000008b */
[----:B------:R-:W-:Y:S01]  /*18c60*/  @!P3 STL.S16 [R1+0x54], R165 ;  /* 0x000054a50100b387 */ /* 0x000fe20000100600 */
[----:B------:R-:W-:Y:S02]  /*18c70*/  ISETP.LE.U32.AND P3, PT, R76, UR15, PT ;  /* 0x0000000f4c007c0c */ /* 0x000fe4000bf63070 */
[----:B------:R-:W-:Y:S01]  /*18c80*/  LOP3.LUT R76, R58, 0xffff, RZ, 0xc0, !PT ;  /* 0x0000ffff3a4c7812 */ /* 0x000fe200078ec0ff */
[----:B------:R1:W-:Y:S01]  /*18c90*/  @!P1 STL.S16 [R1+0x50], R155 ;  /* 0x0000509b01009387 */ /* 0x0003e20000100600 */
[----:B------:R-:W-:Y:S02]  /*18ca0*/  ISETP.LE.U32.AND P1, PT, R138, UR15, PT ;  /* 0x0000000f8a007c0c */ /* 0x000fe4000bf23070 */
[----:B------:R-:W-:Y:S04]  /*18cb0*/  SHF.R.U32.HI R76, RZ, 0x8, R76 ;  /* 0x00000008ff4c7819 */ /* 0x000fe8000001164c */
[----:B------:R-:W-:Y:S03]  /*18cc0*/  LOP3.LUT R76, R76, 0xffff, RZ, 0xc0, !PT ;  /* 0x0000ffff4c4c7812 */ /* 0x000fe600078ec0ff */
[----:B------:R-:W-:Y:S01]  /*18cd0*/  @!P3 HADD2 R249, -R67.H0_H0, -RZ.H0_H0 ;  /* 0xa00000ff43f9b230 */ /* 0x000fe20000000900 */
[----:B------:R-:W-:Y:S02]  /*18ce0*/  ISETP.LE.U32.AND P2, PT, R76, UR15, PT ;  /* 0x0000000f4c007c0c */ /* 0x000fe4000bf43070 */
[--C-:B------:R-:W-:Y:S02]  /*18cf0*/  SHF.R.U32.HI R76, RZ, 0x10, R58.reuse ;  /* 0x00000010ff4c7819 */ /* 0x100fe4000001163a */
[----:B------:R-:W-:Y:S02]  /*18d00*/  SHF.R.U32.HI R58, RZ, 0x18, R58 ;  /* 0x00000018ff3a7819 */ /* 0x000fe4000001163a */
[----:B------:R-:W-:Y:S02]  /*18d10*/  LOP3.LUT R76, R76, 0xff, RZ, 0xc0, !PT ;  /* 0x000000ff4c4c7812 */ /* 0x000fe400078ec0ff */
[----:B------:R-:W-:Y:S02]  /*18d20*/  ISETP.LE.U32.AND P6, PT, R58, UR15, PT ;  /* 0x0000000f3a007c0c */ /* 0x000fe4000bfc3070 */
[----:B------:R-:W-:Y:S02]  /*18d30*/  ISETP.LE.U32.AND P0, PT, R76, UR15, PT ;  /* 0x0000000f4c007c0c */ /* 0x000fe4000bf03070 */
[--C-:B------:R-:W-:Y:S01]  /*18d40*/  SHF.R.U32.HI R58, RZ, 0x10, R142.reuse ;  /* 0x00000010ff3a7819 */ /* 0x100fe2000001168e */
[----:B------:R2:W3:Y:S01]  /*18d50*/  LDL.S16 R76, [R1] ;  /* 0x00000000014c7983 */ /* 0x0004e20000100600 */
[----:B------:R-:W-:Y:S01]  /*18d60*/  @!P1 PRMT R117, R145, 0x5410, RZ ;  /* 0x0000541091759816 */ /* 0x000fe200000000ff */
[----:B-1----:R-:W-:Y:S01]  /*18d70*/  IMAD.WIDE.U32 R154, R154, -0x2daee0ad, RZ ;  /* 0xd2511f539a9a7825 */ /* 0x002fe200078e00ff */
[----:B------:R-:W-:Y:S01]  /*18d80*/  LOP3.LUT R58, R58, 0xff, RZ, 0xc0, !PT ;  /* 0x000000ff3a3a7812 */ /* 0x000fe200078ec0ff */
[----:B------:R-:W-:Y:S01]  /*18d90*/  @!P2 HADD2 R248, -R54.H0_H0, -RZ.H0_H0 ;  /* 0xa00000ff36f8a230 */ /* 0x000fe20000000900 */
[----:B------:R-:W-:Y:S01]  /*18da0*/  ISETP.LE.U32.AND P1, PT, R60, UR15, PT ;  /* 0x0000000f3c007c0c */ /* 0x000fe2000bf23070 */
[----:B------:R1:W-:Y:S01]  /*18db0*/  STG.E.U16 [R122.64+0x6e], R117 ;  /* 0x00006e757a007986 */ /* 0x0003e2000c10151c */
[----:B------:R-:W-:Y:S02]  /*18dc0*/  ISETP.LE.U32.AND P5, PT, R58, UR15, PT ;  /* 0x0000000f3a007c0c */ /* 0x000fe4000bfa3070 */
[----:B------:R-:W-:Y:S01]  /*18dd0*/  @!P3 PRMT R67, R249, 0x5410, RZ ;  /* 0x00005410f943b816 */ /* 0x000fe200000000ff */
[----:B------:R-:W-:Y:S01]  /*18de0*/  STG.E.U16 [R120.64+0x70], R113 ;  /* 0x0000707178007986 */ /* 0x000fe2000c10151c */
[----:B------:R-:W-:Y:S01]  /*18df0*/  ISETP.LE.U32.AND P3, PT, R52, UR15, PT ;  /* 0x0000000f34007c0c */ /* 0x000fe2000bf63070 */
[----:B------:R-:W-:Y:S01]  /*18e00*/  @!P0 HADD2 R247, -R69.H0_H0, -RZ.H0_H0 ;  /* 0xa00000ff45f78230 */ /* 0x000fe20000000900 */
[----:B------:R-:W-:Y:S01]  /*18e10*/  SHF.R.U32.HI R58, RZ, 0x18, R142 ;  /* 0x00000018ff3a7819 */ /* 0x000fe2000001168e */
[----:B------:R-:W-:Y:S01]  /*18e20*/  STG.E.U16 [R120.64+0x72], R70 ;  /* 0x0000724678007986 */ /* 0x000fe2000c10151c */
[----:B------:R-:W-:Y:S02]  /*18e30*/  SHF.R.U32.HI R52, RZ, 0x18, R172 ;  /* 0x00000018ff347819 */ /* 0x000fe400000116ac */
[----:B------:R-:W-:Y:S01]  /*18e40*/  ISETP.LE.U32.AND P4, PT, R58, UR15, PT ;  /* 0x0000000f3a007c0c */ /* 0x000fe2000bf83070 */
[----:B------:R4:W-:Y:S01]  /*18e50*/  STG.E.U16 [R206.64+0x82], R50 ;  /* 0x00008232ce007986 */ /* 0x0009e2000c10151c */
[----:B------:R-:W-:Y:S02]  /*18e60*/  @!P1 PRMT R111, R139, 0x5410, RZ ;  /* 0x000054108b6f9816 */ /* 0x000fe400000000ff */
[C---:B------:R-:W-:Y:S01]  /*18e70*/  LOP3.LUT P1, RZ, R214.reuse, 0x20, RZ, 0xc0, !PT ;  /* 0x00000020d6ff7812 */ /* 0x040fe2000782c0ff */
[----:B------:R2:W-:Y:S01]  /*18e80*/  STG.E.U16 [R206.64+0x80], R75 ;  /* 0x0000804bce007986 */ /* 0x0005e2000c10151c */
[----:B------:R-:W-:Y:S02]  /*18e90*/  LOP3.LUT R214, R214, 0xffffffef, RZ, 0xc0, !PT ;  /* 0xffffffefd6d67812 */ /* 0x000fe400078ec0ff */
[----:B------:R-:W-:Y:S01]  /*18ea0*/  PRMT R58, R69, 0x7632, R58 ;  /* 0x00007632453a7816 */ /* 0x000fe2000000003a */
[----:B------:R2:W-:Y:S01]  /*18eb0*/  STG.E.U16 [R186.64+0x80], R111 ;  /* 0x0000806fba007986 */ /* 0x0005e2000c10151c */
[----:B------:R-:W-:Y:S02]  /*18ec0*/  @P3 LOP3.LUT R214, R214, 0x10, RZ, 0xfc, !PT ;  /* 0x00000010d6d63812 */ /* 0x000fe400078efcff */
[----:B------:R-:W-:Y:S01]  /*18ed0*/  PRMT R60, R71, 0x7632, R60 ;  /* 0x00007632473c7816 */ /* 0x000fe2000000003c */
[----:B------:R-:W-:Y:S01]  /*18ee0*/  @!P6 HADD2 R246, -R58.H0_H0, -RZ.H0_H0 ;  /* 0xa00000ff3af6e230 */ /* 0x000fe20000000900 */
[----:B------:R-:W-:Y:S02]  /*18ef0*/  @!P2 PRMT R54, R248, 0x5410, RZ ;  /* 0x00005410f836a816 */ /* 0x000fe400000000ff */
[----:B-1----:R-:W-:Y:S01]  /*18f00*/  LOP3.LUT R117, R155, UR6, R134, 0x96, !PT ;  /* 0x000000069b757c12 */ /* 0x002fe2000f8e9686 */
[----:B------:R-:W-:Y:S01]  /*18f10*/  @!P4 HADD2 R252, -R60.H0_H0, -RZ.H0_H0 ;  /* 0xa00000ff3cfcc230 */ /* 0x000fe20000000900 */
[----:B------:R-:W-:Y:S02]  /*18f20*/  ISETP.LE.U32.AND P2, PT, R52, UR15, PT ;  /* 0x0000000f34007c0c */ /* 0x000fe4000bf43070 */
[----:B------:R-:W-:Y:S02]  /*18f30*/  LOP3.LUT R66, R117, 0xffff, RZ, 0xc0, !PT ;  /* 0x0000ffff75427812 */ /* 0x000fe400078ec0ff */
[----:B------:R-:W-:Y:S02]  /*18f40*/  SHF.R.U32.HI R52, RZ, 0x10, R78 ;  /* 0x00000010ff347819 */ /* 0x000fe4000001164e */
[----:B------:R-:W-:Y:S02]  /*18f50*/  SHF.R.U32.HI R66, RZ, 0x8, R66 ;  /* 0x00000008ff427819 */ /* 0x000fe40000011642 */
[----:B------:R-:W-:Y:S02]  /*18f60*/  LOP3.LUT R52, R52, 0xff, RZ, 0xc0, !PT ;  /* 0x000000ff34347812 */ /* 0x000fe400078ec0ff */
[----:B------:R-:W-:Y:S01]  /*18f70*/  SHF.R.U32.HI R78, RZ, 0x18, R78 ;  /* 0x00000018ff4e7819 */ /* 0x000fe2000001164e */
[----:B----4-:R-:W-:Y:S01]  /*18f80*/  IMAD.U32 R50, RZ, RZ, UR19 ;  /* 0x00000013ff327e24 */ /* 0x010fe2000f8e00ff */
[----:B------:R-:W-:Y:S02]  /*18f90*/  LOP3.LUT R66, R66, 0xffff, RZ, 0xc0, !PT ;  /* 0x0000ffff42427812 */ /* 0x000fe400078ec0ff */
[----:B------:R-:W-:Y:S02]  /*18fa0*/  @!P1 PRMT R62, R127, 0x5410, RZ ;  /* 0x000054107f3e9816 */ /* 0x000fe400000000ff */
[----:B------:R-:W-:Y:S02]  /*18fb0*/  ISETP.LE.U32.AND P1, PT, R52, UR15, PT ;  /* 0x0000000f34007c0c */ /* 0x000fe4000bf23070 */
[----:B------:R-:W-:Y:S01]  /*18fc0*/  PRMT R52, R65, 0x7632, R52 ;  /* 0x0000763241347816 */ /* 0x000fe20000000034 */
[----:B------:R-:W-:Y:S01]  /*18fd0*/  STG.E.U16 [R186.64+0x82], R62 ;  /* 0x0000823eba007986 */ /* 0x000fe2000c10151c */
[----:B------:R-:W-:Y:S02]  /*18fe0*/  LOP3.LUT R50, R157, UR27, R50, 0x96, !PT ;  /* 0x0000001b9d327c12 */ /* 0x000fe4000f8e9632 */
[----:B------:R-:W-:Y:S01]  /*18ff0*/  PRMT R113, R64, 0x7632, R113 ;  /* 0x0000763240717816 */ /* 0x000fe20000000071 */
[----:B------:R1:W-:Y:S01]  /*19000*/  STG.E.U16 [R122.64+0x7e], R67 ;  /* 0x00007e437a007986 */ /* 0x0003e2000c10151c */
[----:B--2---:R-:W-:Y:S01]  /*19010*/  PRMT R75, R65, 0x5410, R52 ;  /* 0x00005410414b7816 */ /* 0x004fe20000000034 */
[----:B------:R-:W-:Y:S01]  /*19020*/  IMAD.WIDE.U32 R156, R50, -0x326172a9, RZ ;  /* 0xcd9e8d57329c7825 */ /* 0x000fe200078e00ff */
[----:B------:R-:W-:Y:S01]  /*19030*/  ISETP.LE.U32.AND P3, PT, R119, UR15, PT ;  /* 0x0000000f77007c0c */ /* 0x000fe2000bf63070 */
[----:B------:R-:W-:Y:S01]  /*19040*/  STG.E.U16 [R122.64+0x80], R54 ;  /* 0x000080367a007986 */ /* 0x000fe2000c10151c */
[----:B------:R-:W-:Y:S02]  /*19050*/  PRMT R111, R131, 0x7632, R111 ;  /* 0x00007632836f7816 */ /* 0x000fe4000000006f */
[----:B------:R-:W-:Y:S09]  /*19060*/  LOP3.LUT R50, R157, UR7, R212, 0x96, !PT ;  /* 0x000000079d327c12 */ /* 0x000ff2000f8e96d4 */
[----:B------:R-:W-:Y:S05]  /*19070*/  @!P3 HADD2 R245, -R65.H0_H0, -RZ.H0_H0 ;  /* 0xa00000ff41f5b230 */ /* 0x000fea0000000900 */
[----:B------:R-:W-:Y:S02]  /*19080*/  @!P3 PRMT R65, R245, 0x5410, RZ ;  /* 0x00005410f541b816 */ /* 0x000fe400000000ff */
[----:B------:R-:W-:Y:S02]  /*19090*/  LOP3.LUT P3, RZ, R214, 0x10, RZ, 0xc0, !PT ;  /* 0x00000010d6ff7812 */ /* 0x000fe4000786c0ff */
[----:B-1----:R-:W-:Y:S11]  /*190a0*/  PRMT R67, R128, 0x7610, R67 ;  /* 0x0000761080437816 */ /* 0x002ff60000000043 */
[----:B------:R-:W-:Y:S02]  /*190b0*/  @!P3 HADD2 R240, -R64.H0_H0, -RZ.H0_H0 ;  /* 0xa00000ff40f0b230 */ /* 0x000fe40000000900 */
[----:B---3--:R-:W-:Y:S05]  /*190c0*/  @!P5 HADD2 R76, -R71.H0_H0, -RZ.H0_H0 ;  /* 0xa00000ff474cd230 */ /* 0x008fea0000000900 */
[----:B------:R-:W-:Y:S01]  /*190d0*/  PRMT R126, R76, 0x7610, R126 ;  /* 0x000076104c7e7816 */ /* 0x000fe2000000007e */
[----:B------:R1:W-:Y:S04]  /*190e0*/  @!P5 STL.S16 [R1], R76 ;  /* 0x0000004c0100d387 */ /* 0x0003e80000100600 */
[----:B------:R-:W-:Y:S04]  /*190f0*/  STL [R1+0x1c0], R214 ;  /* 0x0001c0d601007387 */ /* 0x000fe80000100800 */
[----:B------:R2:W3:Y:S04]  /*19100*/  LDL.S16 R198, [R1+0x60] ;  /* 0x0000600001c67983 */ /* 0x0004e80000100600 */
[----:B------:R2:W4:Y:S04]  /*19110*/  LDL.S16 R197, [R1+0x64] ;  /* 0x0000640001c57983 */ /* 0x0005280000100600 */
[----:B------:R2:W2:Y:S04]  /*19120*/  LDL.S16 R196, [R1+0x4c] ;  /* 0x00004c0001c47983 */ /* 0x0004a80000100600 */
[----:B------:R2:W2:Y:S04]  /*19130*/  LDL.S16 R195, [R1+0x48] ;  /* 0x0000480001c37983 */ /* 0x0004a80000100600 */
[----:B------:R2:W2:Y:S01]  /*19140*/  LDL.S16 R194, [R1+0x40] ;  /* 0x0000400001c27983 */ /* 0x0004a20000100600 */
[----:B-1----:R-:W-:Y:S02]  /*19150*/  PRMT R76, R69, 0x5410, R58 ;  /* 0x00005410454c7816 */ /* 0x002fe4000000003a */
[----:B------:R-:W-:Y:S01]  /*19160*/  @!P6 PRMT R58, R246, 0x5410, RZ ;  /* 0x00005410f63ae816 */ /* 0x000fe200000000ff */
[----:B------:R1:W2:Y:S01]  /*19170*/  LDL.S16 R193, [R1+0x3c] ;  /* 0x00003c0001c17983 */ /* 0x0002a20000100600 */
[----:B------:R-:W-:Y:S02]  /*19180*/  ISETP.LE.U32.AND P6, PT, R74, UR15, PT ;  /* 0x0000000f4a007c0c */ /* 0x000fe4000bfc3070 */
[----:B------:R-:W-:Y:S01]  /*19190*/  @!P0 PRMT R69, R247, 0x5410, RZ ;  /* 0x00005410f7458816 */ /* 0x000fe200000000ff */
[----:B------:R1:W2:Y:S01]  /*191a0*/  LDL.S16 R192, [R1+0x38] ;  /* 0x0000380001c07983 */ /* 0x0002a20000100600 */
[----:B------:R-:W-:Y:S02]  /*191b0*/  ISETP.LE.U32.AND P0, PT, R78, UR15, PT ;  /* 0x0000000f4e007c0c */ /* 0x000fe4000bf03070 */
[----:B------:R-:W-:Y:S01]  /*191c0*/  PRMT R78, R71, 0x5410, R60 ;  /* 0x00005410474e7816 */ /* 0x000fe2000000003c */
[----:B------:R1:W2:Y:S01]  /*191d0*/  LDL.S16 R165, [R1+0x34] ;  /* 0x0000340001a57983 */ /* 0x0002a20000100600 */
[----:B------:R-:W-:Y:S02]  /*191e0*/  @!P4 PRMT R60, R252, 0x5410, RZ ;  /* 0x00005410fc3cc816 */ /* 0x000fe400000000ff */
[----:B------:R-:W-:Y:S01]  /*191f0*/  ISETP.LE.U32.AND P4, PT, R66, UR15, PT ;  /* 0x0000000f42007c0c */ /* 0x000fe2000bf83070 */
[----:B------:R-:W-:Y:S01]  /*19200*/  STG.E.U16 [R120.64+0x80], R69 ;  /* 0x0000804578007986 */ /* 0x000fe2000c10151c */
[----:B------:R-:W-:Y:S01]  /*19210*/  SHF.R.U32.HI R66, RZ, 0x10, R117 ;  /* 0x00000010ff427819 */ /* 0x000fe20000011675 */
[----:B------:R-:W-:Y:S01]  /*19220*/  @!P6 HADD2 R244, -R52.H0_H0, -RZ.H0_H0 ;  /* 0xa00000ff34f4e230 */ /* 0x000fe20000000900 */
[----:B------:R-:W-:Y:S01]  /*19230*/  LOP3.LUT R74, R117, 0xff, RZ, 0xc0, !PT ;  /* 0x000000ff754a7812 */ /* 0x000fe200078ec0ff */
[----:B------:R-:W-:Y:S01]  /*19240*/  STG.E.U16 [R120.64+0x82], R58 ;  /* 0x0000823a78007986 */ /* 0x000fe2000c10151c */
[----:B------:R-:W-:Y:S02]  /*19250*/  LOP3.LUT R66, R66, 0xff, RZ, 0xc0, !PT ;  /* 0x000000ff42427812 */ /* 0x000fe400078ec0ff */
[----:B------:R-:W-:Y:S01]  /*19260*/  @!P6 PRMT R52, R244, 0x5410, RZ ;  /* 0x00005410f434e816 */ /* 0x000fe200000000ff */
[----:B------:R1:W-:Y:S01]  /*19270*/  STG.E.U16 [R206.64+0x90], R63 ;  /* 0x0000903fce007986 */ /* 0x0003e2000c10151c */
[----:B------:R-:W-:Y:S02]  /*19280*/  ISETP.LE.U32.AND P6, PT, R66, UR15, PT ;  /* 0x0000000f42007c0c */ /* 0x000fe4000bfc3070 */
[----:B------:R-:W-:Y:S01]  /*19290*/  LOP3.LUT R66, R185, UR26, R156, 0x96, !PT ;  /* 0x0000001ab9427c12 */ /* 0x000fe2000f8e969c */
[----:B------:R-:W-:Y:S01]  /*192a0*/  STG.E.U16 [R206.64+0x92], R48 ;  /* 0x00009230ce007986 */ /* 0x000fe2000c10151c */
[----:B------:R-:W-:Y:S01]  /*192b0*/  @!P5 PRMT R71, R126, 0x5410, RZ ;  /* 0x000054107e47d816 */ /* 0x000fe200000000ff */
[----:B------:R-:W-:Y:S01]  /*192c0*/  IMAD.WIDE.U32 R126, R50, -0x2daee0ad, RZ ;  /* 0xd2511f53327e7825 */ /* 0x000fe200078e00ff */
[----:B------:R-:W-:Y:S01]  /*192d0*/  ISETP.LE.U32.AND P5, PT, R74, UR15, PT ;  /* 0x0000000f4a007c0c */ /* 0x000fe2000bfa3070 */
[----:B------:R-:W-:Y:S01]  /*192e0*/  STG.E.U16 [R186.64+0x92], R60 ;  /* 0x0000923cba007986 */ /* 0x000fe2000c10151c */
[----:B------:R-:W-:Y:S01]  /*192f0*/  PRMT R74, R64, 0x5410, R113 ;  /* 0x00005410404a7816 */ /* 0x000fe20000000071 */
[----:B------:R-:W-:Y:S01]  /*19300*/  IMAD.WIDE.U32 R144, R66, -0x2daee0ad, RZ ;  /* 0xd2511f5342907825 */ /* 0x000fe200078e00ff */
[----:B------:R-:W-:Y:S01]  /*19310*/  LOP3.LUT R62, R127, UR25, R170, 0x96, !PT ;  /* 0x000000197f3e7c12 */ /* 0x000fe2000f8e96aa */
[----:B------:R1:W-:Y:S01]  /*19320*/  STG.E.U16 [R186.64+0x90], R71 ;  /* 0x00009047ba007986 */ /* 0x0003e2000c10151c */
[----:B------:R-:W-:Y:S02]  /*19330*/  @!P3 PRMT R64, R240, 0x5410, RZ ;  /* 0x00005410f040b816 */ /* 0x000fe400000000ff */
[----:B------:R-:W-:Y:S01]  /*19340*/  LOP3.LUT R50, R145, UR23, R126, 0x96, !PT ;  /* 0x0000001791327c12 */ /* 0x000fe2000f8e967e */
[----:B------:R-:W-:Y:S01]  /*19350*/  IMAD.WIDE.U32 R126, R62, -0x326172a9, RZ ;  /* 0xcd9e8d573e7e7825 */ /* 0x000fe200078e00ff */
[----:B------:R-:W-:Y:S01]  /*19360*/  SHF.R.U32.HI R117, RZ, 0x18, R117 ;  /* 0x00000018ff757819 */ /* 0x000fe20000011675 */
[----:B------:R1:W-:Y:S01]  /*19370*/  STG.E.U16 [R122.64+0x8e], R65 ;  /* 0x00008e417a007986 */ /* 0x0003e2000c10151c */
[----:B------:R-:W-:Y:S02]  /*19380*/  LOP3.LUT R156, R149, UR26, R156, 0x96, !PT ;  /* 0x0000001a959c7c12 */ /* 0x000fe4000f8e969c */
[----:B------:R-:W-:Y:S01]  /*19390*/  LOP3.LUT R54, R127, UR24, R184, 0x96, !PT ;  /* 0x000000187f367c12 */ /* 0x000fe2000f8e96b8 */
[----:B------:R1:W-:Y:S04]  /*193a0*/  STG.E.U16 [R122.64+0x90], R52 ;  /* 0x000090347a007986 */ /* 0x0003e8000c10151c */
[----:B------:R-:W-:Y:S01]  /*193b0*/  IMAD.WIDE.U32 R138, R54, -0x2daee0ad, RZ ;  /* 0xd2511f53368a7825 */ /* 0x000fe200078e00ff */
[----:B------:R-:W-:Y:S01]  /*193c0*/  PRMT R54, R128, 0x7632, R54 ;  /* 0x0000763280367816 */ /* 0x000fe20000000036 */
[----:B------:R1:W-:Y:S02]  /*193d0*/  STG.E.U16 [R120.64+0x90], R64 ;  /* 0x0000904078007986 */ /* 0x0003e4000c10151c */
[----:B-1----:R-:W-:Y:S01]  /*193e0*/  IMAD.WIDE.U32 R62, R50, -0x326172a9, RZ ;  /* 0xcd9e8d57323e7825 */ /* 0x002fe200078e00ff */
[----:B------:R-:W-:Y:S02]  /*193f0*/  LOP3.LUT R144, R139, UR14, R144, 0x96, !PT ;  /* 0x0000000e8b907c12 */ /* 0x000fe4000f8e9690 */
[----:B------:R-:W-:Y:S02]  /*19400*/  PRMT R50, R131, 0x7610, R50 ;  /* 0x0000761083327816 */ /* 0x000fe40000000032 */
[----:B------:R-:W-:Y:S01]  /*19410*/  LOP3.LUT R126, R63, UR21, R126, 0x96, !PT ;  /* 0x000000153f7e7c12 */ /* 0x000fe2000f8e967e */
[----:B------:R-:W-:Y:S01]  /*19420*/  IMAD.WIDE.U32 R144, R144, -0x326172a9, RZ ;  /* 0xcd9e8d5790907825 */ /* 0x000fe200078e00ff */
[----:B------:R-:W-:Y:S02]  /*19430*/  PRMT R63, R130, 0x7610, R63 ;  /* 0x00007610823f7816 */ /* 0x000fe4000000003f */
[----:B------:R-:W-:Y:S01]  /*19440*/  PRMT R71, R67, 0x5410, R54 ;  /* 0x0000541043477816 */ /* 0x000fe20000000036 */
[----:B------:R-:W-:Y:S01]  /*19450*/  IMAD.WIDE.U32 R126, R126, -0x2daee0ad, RZ ;  /* 0xd2511f537e7e7825 */ /* 0x000fe200078e00ff */
[----:B------:R-:W-:Y:S04]  /*19460*/  LOP3.LUT R58, R145, UR13, R62, 0x96, !PT ;  /* 0x0000000d913a7c12 */ /* 0x000fe8000f8e963e */
[----:B------:R-:W-:Y:S02]  /*19470*/  LOP3.LUT R138, R127, UR5, R138, 0x96, !PT ;  /* 0x000000057f8a7c12 */ /* 0x000fe4000f8e968a */
[----:B------:R-:W-:Y:S02]  /*19480*/  PRMT R65, R129, 0x7610, R65 ;  /* 0x0000761081417816 */ /* 0x000fe40000000041 */
[----:B------:R-:W-:Y:S01]  /*19490*/  PRMT R52, R130, 0x7632, R52 ;  /* 0x0000763282347816 */ /* 0x000fe20000000034 */
[----:B------:R-:W-:Y:S05]  /*194a0*/  IMAD.WIDE.U32 R138, R138, -0x326172a9, RZ ;  /* 0xcd9e8d578a8a7825 */ /* 0x000fea00078e00ff */
[----:B------:R-:W-:Y:S02]  /*194b0*/  LOP3.LUT R60, R139, UR16, R144, 0x96, !PT ;  /* 0x000000108b3c7c12 */ /* 0x000fe4000f8e9690 */
[----:B------:R-:W-:Y:S02]  /*194c0*/  PRMT R64, R50, 0x5410, R111 ;  /* 0x0000541032407816 */ /* 0x000fe4000000006f */
[----:B------:R-:W-:Y:S04]  /*194d0*/  LOP3.LUT R48, R60, 0xff, RZ, 0xc0, !PT ;  /* 0x000000ff3c307812 */ /* 0x000fe800078ec0ff */
[----:B------:R-:W-:Y:S02]  /*194e0*/  ISETP.LE.U32.AND P3, PT, R48, UR15, PT ;  /* 0x0000000f30007c0c */ /* 0x000fe4000bf63070 */
[----:B------:R-:W-:Y:S01]  /*194f0*/  PRMT R48, R129, 0x7632, R48 ;  /* 0x0000763281307816 */ /* 0x000fe20000000030 */
[----:B---3--:R-:W-:Y:S10]  /*19500*/  @!P2 HADD2 R198, -R113.H0_H0, -RZ.H0_H0 ;  /* 0xa00000ff71c6a230 */ /* 0x008ff40000000900 */
[----:B----4-:R-:W-:Y:S01]  /*19510*/  @!P3 HADD2 R197, -R50.H0_H0, -RZ.H0_H0 ;  /* 0xa00000ff32c5b230 */ /* 0x010fe20000000900 */
[----:B------:R-:W-:Y:S01]  /*19520*/  PRMT R66, R198, 0x7610, R66 ;  /* 0x00007610c6427816 */ /* 0x000fe20000000042 */
[----:B------:R-:W-:Y:S01]  /*19530*/  @!P2 STL.S16 [R1+0x60], R198 ;  /* 0x000060c60100a387 */ /* 0x000fe20000100600 */
[----:B--2---:R-:W-:Y:S02]  /*19540*/  @!P1 HADD2 R196, -R67.H0_H0, -RZ.H0_H0 ;  /* 0xa00000ff43c49230 */ /* 0x004fe40000000900 */
[----:B------:R-:W-:Y:S02]  /*19550*/  @!P2 PRMT R113, R66, 0x5410, RZ ;  /* 0x000054104271a816 */ /* 0x000fe400000000ff */
[----:B------:R-:W-:Y:S01]  /*19560*/  PRMT R62, R197, 0x7610, R62 ;  /* 0x00007610c53e7816 */ /* 0x000fe2000000003e */
[----:B------:R1:W2:Y:S01]  /*19570*/  LDL.S16 R66, [R1+0x24] ;  /* 0x0000240001427983 */ /* 0x0002a20000100600 */
[----:B------:R-:W-:Y:S01]  /*19580*/  ISETP.LE.U32.AND P2, PT, R117, UR15, PT ;  /* 0x0000000f75007c0c */ /* 0x000fe2000bf43070 */
[----:B------:R-:W-:Y:S01]  /*19590*/  @!P0 HADD2 R195, -R54.H0_H0, -RZ.H0_H0 ;  /* 0xa00000ff36c38230 */ /* 0x000fe20000000900 */
[----:B------:R-:W-:Y:S01]  /*195a0*/  @!P3 PRMT R50, R62, 0x5410, RZ ;  /* 0x000054103e32b816 */ /* 0x000fe200000000ff */
[----:B------:R-:W-:Y:S01]  /*195b0*/  @!P3 STL.S16 [R1+0x64], R197 ;  /* 0x000064c50100b387 */ /* 0x000fe20000100600 */
[----:B------:R-:W-:Y:S01]  /*195c0*/  LOP3.LUT R62, R60, 0xffff, RZ, 0xc0, !PT ;  /* 0x0000ffff3c3e7812 */ /* 0x000fe200078ec0ff */
[----:B------:R-:W-:Y:S01]  /*195d0*/  @!P5 HADD2 R194, -R63.H0_H0, -RZ.H0_H0 ;  /* 0xa00000ff3fc2d230 */ /* 0x000fe20000000900 */
[----:B------:R-:W-:Y:S01]  /*195e0*/  PRMT R80, R196, 0x7610, R80 ;  /* 0x00007610c4507816 */ /* 0x000fe20000000050 */
[----:B------:R-:W-:Y:S01]  /*195f0*/  @!P1 STL.S16 [R1+0x4c], R196 ;  /* 0x00004cc401009387 */ /* 0x000fe20000100600 */
[----:B------:R-:W-:Y:S01]  /*19600*/  SHF.R.U32.HI R62, RZ, 0x8, R62 ;  /* 0x00000008ff3e7819 */ /* 0x000fe2000001163e */
[----:B------:R-:W-:Y:S01]  /*19610*/  @!P4 HADD2 R193, -R52.H0_H0, -RZ.H0_H0 ;  /* 0xa00000ff34c1c230 */ /* 0x000fe20000000900 */
[----:B------:R-:W-:Y:S01]  /*19620*/  @!P1 PRMT R67, R80, 0x5410, RZ ;  /* 0x0000541050439816 */ /* 0x000fe200000000ff */
[----:B------:R-:W-:Y:S01]  /*19630*/  @!P0 STL.S16 [R1+0x48], R195 ;  /* 0x000048c301008387 */ /* 0x000fe20000100600 */
[----:B------:R-:W-:Y:S01]  /*19640*/  LOP3.LUT R62, R62, 0xffff, RZ, 0xc0, !PT ;  /* 0x0000ffff3e3e7812 */ /* 0x000fe200078ec0ff */
[----:B------:R-:W-:Y:S01]  /*19650*/  @!P6 HADD2 R192, -R65.H0_H0, -RZ.H0_H0 ;  /* 0xa00000ff41c0e230 */ /* 0x000fe20000000900 */
[----:B------:R-:W-:Y:S01]  /*19660*/  PRMT R69, R195, 0x7610, R69 ;  /* 0x00007610c3457816 */ /* 0x000fe20000000045 */
[----:B------:R-:W-:Y:S01]  /*19670*/  @!P5 STL.S16 [R1+0x40], R194 ;  /* 0x000040c20100d387 */ /* 0x000fe20000100600 */
[----:B------:R-:W-:Y:S01]  /*19680*/  ISETP.LE.U32.AND P3, PT, R62, UR15, PT ;  /* 0x0000000f3e007c0c */ /* 0x000fe2000bf63070 */
[----:B------:R-:W-:Y:S01]  /*19690*/  @!P2 HADD2 R165, -R48.H0_H0, -RZ.H0_H0 ;  /* 0xa00000ff30a5a230 */ /* 0x000fe20000000900 */
[----:B------:R-:W-:Y:S01]  /*196a0*/  SHF.R.U32.HI R62, RZ, 0x10, R136 ;  /* 0x00000010ff3e7819 */ /* 0x000fe20000011688 */
[----:B------:R-:W-:Y:S01]  /*196b0*/  @!P4 STL.S16 [R1+0x3c], R193 ;  /* 0x00003cc10100c387 */ /* 0x000fe20000100600 */
[----:B------:R-:W-:Y:S02]  /*196c0*/  PRMT R119, R192, 0x7610, R119 ;  /* 0x00007610c0777816 */ /* 0x000fe40000000077 */
[----:B------:R-:W-:Y:S01]  /*196d0*/  @!P0 PRMT R54, R69, 0x5410, RZ ;  /* 0x0000541045368816 */ /* 0x000fe200000000ff */
[----:B------:R3:W-:Y:S01]  /*196e0*/  STG.E.U16 [R120.64+0x92], R113 ;  /* 0x0000927178007986 */ /* 0x0007e2000c10151c */
[----:B------:R-:W-:Y:S02]  /*196f0*/  PRMT R129, R194, 0x7610, R129 ;  /* 0x00007610c2817816 */ /* 0x000fe40000000081 */
[----:B------:R-:W-:Y:S01]  /*19700*/  PRMT R128, R193, 0x7610, R128 ;  /* 0x00007610c1807816 */ /* 0x000fe20000000080 */
[----:B------:R-:W-:Y:S01]  /*19710*/  @!P6 STL.S16 [R1+0x38], R192 ;  /* 0x000038c00100e387 */ /* 0x000fe20000100600 */
[----:B------:R-:W-:Y:S02]  /*19720*/  PRMT R69, R63, 0x5410, R52 ;  /* 0x000054103f457816 */ /* 0x000fe40000000034 */
[----:B------:R-:W-:Y:S01]  /*19730*/  @!P5 PRMT R63, R129, 0x5410, RZ ;  /* 0x00005410813fd816 */ /* 0x000fe200000000ff */
[----:B------:R4:W-:Y:S01]  /*19740*/  @!P2 STL.S16 [R1+0x34], R165 ;  /* 0x000034a50100a387 */ /* 0x0009e20000100600 */
[----:B------:R-:W-:Y:S02]  /*19750*/  @!P4 PRMT R52, R128, 0x5410, RZ ;  /* 0x000054108034c816 */ /* 0x000fe400000000ff */
[----:B------:R-:W-:Y:S01]  /*19760*/  PRMT R70, R165, 0x7610, R70 ;  /* 0x00007610a5467816 */ /* 0x000fe20000000046 */
[----:B------:R-:W-:Y:S04]  /*19770*/  STG.E.U16 [R206.64+0xa0], R61 ;  /* 0x0000a03dce007986 */ /* 0x000fe8000c10151c */
[----:B------:R1:W-:Y:S04]  /*19780*/  STG.E.U16 [R206.64+0xa2], R42 ;  /* 0x0000a22ace007986 */ /* 0x0003e8000c10151c */
[----:B------:R1:W-:Y:S04]  /*19790*/  STG.E.U16 [R186.64+0xa0], R67 ;  /* 0x0000a043ba007986 */ /* 0x0003e8000c10151c */
[----:B------:R1:W-:Y:S01]  /*197a0*/  STG.E.U16 [R186.64+0xa2], R54 ;  /* 0x0000a236ba007986 */ /* 0x0003e2000c10151c */
[----:B---3--:R-:W-:Y:S03]  /*197b0*/  PRMT R113, R112, 0x7610, R113 ;  /* 0x0000761070717816 */ /* 0x008fe60000000071 */
[----:B------:R-:W-:Y:S04]  /*197c0*/  STG.E.U16 [R122.64+0xa0], R52 ;  /* 0x0000a0347a007986 */ /* 0x000fe8000c10151c */
[----:B------:R-:W-:Y:S01]  /*197d0*/  STG.E.U16 [R122.64+0x9e], R63 ;  /* 0x00009e3f7a007986 */ /* 0x000fe2000c10151c */
[----:B----4-:R-:W-:Y:S01]  /*197e0*/  IMAD.MOV.U32 R165, RZ, RZ, R2 ;  /* 0x000000ffffa57224 */ /* 0x010fe200078e0002 */
[----:B-1----:R-:W-:Y:S02]  /*197f0*/  LOP3.LUT R42, R154, 0xffff, RZ, 0xc0, !PT ;  /* 0x0000ffff9a2a7812 */ /* 0x002fe400078ec0ff */
[----:B------:R-:W-:Y:S02]  /*19800*/  PRMT R67, R65, 0x5410, R48 ;  /* 0x0000541041437816 */ /* 0x000fe40000000030 */
[----:B------:R-:W-:Y:S02]  /*19810*/  @!P6 PRMT R65, R119, 0x5410, RZ ;  /* 0x000054107741e816 */ /* 0x000fe400000000ff */
[----:B------:R-:W-:Y:S02]  /*19820*/  SHF.R.U32.HI R42, RZ, 0x8, R42 ;  /* 0x00000008ff2a7819 */ /* 0x000fe4000001162a */
[----:B------:R-:W-:Y:S01]  /*19830*/  SHF.R.U32.HI R54, RZ, 0x18, R60 ;  /* 0x00000018ff367819 */ /* 0x000fe2000001163c */
[----:B------:R-:W-:Y:S01]  /*19840*/  STG.E.U16 [R120.64+0xa0], R65 ;  /* 0x0000a04178007986 */ /* 0x000fe2000c10151c */
[----:B------:R-:W-:Y:S02]  /*19850*/  LOP3.LUT R42, R42, 0xffff, RZ, 0xc0, !PT ;  /* 0x0000ffff2a2a7812 */ /* 0x000fe400078ec0ff */
[----:B------:R-:W-:Y:S02]  /*19860*/  @!P2 PRMT R48, R70, 0x5410, RZ ;  /* 0x000054104630a816 */ /* 0x000fe400000000ff */
[----:B------:R-:W-:Y:S02]  /*19870*/  ISETP.LE.U32.AND P0, PT, R42, UR15, PT ;  /* 0x0000000f2a007c0c */ /* 0x000fe4000bf03070 */
[----:B------:R-:W-:Y:S01]  /*19880*/  SHF.R.U32.HI R42, RZ, 0x10, R154 ;  /* 0x00000010ff2a7819 */ /* 0x000fe2000001169a */
[----:B------:R1:W-:Y:S01]  /*19890*/  STG.E.U16 [R120.64+0xa2], R48 ;  /* 0x0000a23078007986 */ /* 0x0003e2000c10151c */
[----:B------:R-:W-:Y:S02]  /*198a0*/  ISETP.LE.U32.AND P2, PT, R54, UR15, PT ;  /* 0x0000000f36007c0c */ /* 0x000fe4000bf43070 */
[----:B------:R-:W-:Y:S01]  /*198b0*/  LOP3.LUT R42, R42, 0xff, RZ, 0xc0, !PT ;  /* 0x000000ff2a2a7812 */ /* 0x000fe200078ec0ff */
[----:B------:R3:W-:Y:S01]  /*198c0*/  STG.E.U16 [R206.64+0xb0], R59 ;  /* 0x0000b03bce007986 */ /* 0x0007e2000c10151c */
[----:B------:R-:W-:Y:S01]  /*198d0*/  LOP3.LUT R54, R157, UR7, R220, 0x96, !PT ;  /* 0x000000079d367c12 */ /* 0x000fe2000f8e96dc */
[----:B------:R-:W-:Y:S01]  /*198e0*/  UIADD3 UR7, UR18, -0x4ab325aa, URZ ;  /* 0xb54cda5612077890 */ /* 0x000fe2000fffe03f */
[----:B------:R-:W-:Y:S01]  /*198f0*/  ISETP.LE.U32.AND P5, PT, R42, UR15, PT ;  /* 0x0000000f2a007c0c */ /* 0x000fe2000bfa3070 */
[----:B------:R4:W-:Y:S01]  /*19900*/  STG.E.U16 [R206.64+0xb2], R40 ;  /* 0x0000b228ce007986 */ /* 0x0009e2000c10151c */
[----:B------:R-:W-:Y:S01]  /*19910*/  SHF.R.U32.HI R42, RZ, 0x18, R154 ;  /* 0x00000018ff2a7819 */ /* 0x000fe2000001169a */
[----:B------:R-:W-:Y:S01]  /*19920*/  IMAD.WIDE.U32 R156, R156, -0x2daee0ad, RZ ;  /* 0xd2511f539c9c7825 */ /* 0x000fe200078e00ff */
[----:B------:R-:W-:Y:S02]  /*19930*/  SHF.R.U32.HI R60, RZ, 0x10, R60 ;  /* 0x00000010ff3c7819 */ /* 0x000fe4000001163c */
[----:B------:R-:W-:Y:S02]  /*19940*/  ISETP.LE.U32.AND P4, PT, R42, UR15, PT ;  /* 0x0000000f2a007c0c */ /* 0x000fe4000bf83070 */
[----:B------:R-:W-:Y:S02]  /*19950*/  PRMT R42, R125, 0x7632, R42 ;  /* 0x000076327d2a7816 */ /* 0x000fe4000000002a */
[----:B------:R-:W-:Y:S02]  /*19960*/  LOP3.LUT R60, R60, 0xff, RZ, 0xc0, !PT ;  /* 0x000000ff3c3c7812 */ /* 0x000fe400078ec0ff */
[----:B------:R-:W-:Y:S02]  /*19970*/  LOP3.LUT R190, R189, UR7, R190, 0x96, !PT ;  /* 0x00000007bdbe7c12 */ /* 0x000fe4000f8e96be */
[----:B------:R-:W-:Y:S02]  /*19980*/  LOP3.LUT R168, R167, UR7, R168, 0x96, !PT ;  /* 0x00000007a7a87c12 */ /* 0x000fe4000f8e96a8 */
[----:B------:R-:W-:Y:S02]  /*19990*/  LOP3.LUT R174, R177, UR7, R174, 0x96, !PT ;  /* 0x00000007b1ae7c12 */ /* 0x000fe4000f8e96ae */
[----:B------:R-:W-:Y:S02]  /*199a0*/  LOP3.LUT R140, R143, UR7, R140, 0x96, !PT ;  /* 0x000000078f8c7c12 */ /* 0x000fe4000f8e968c */
[----:B-1----:R-:W-:Y:S02]  /*199b0*/  PRMT R48, R118, 0x7632, R48 ;  /* 0x0000763276307816 */ /* 0x002fe40000000030 */
[----:B------:R-:W-:Y:S02]  /*199c0*/  LOP3.LUT R150, R173, UR7, R150, 0x96, !PT ;  /* 0x00000007ad967c12 */ /* 0x000fe4000f8e9696 */
[C---:B---3--:R-:W-:Y:S02]  /*199d0*/  PRMT R59, R116.reuse, 0x7610, R59 ;  /* 0x00007610743b7816 */ /* 0x048fe4000000003b */
[----:B------:R-:W-:Y:S02]  /*199e0*/  LOP3.LUT R144, R139, UR7, R144, 0x96, !PT ;  /* 0x000000078b907c12 */ /* 0x000fe4000f8e9690 */
[----:B----4-:R-:W-:Y:S01]  /*199f0*/  PRMT R40, R116, 0x7632, R40 ;  /* 0x0000763274287816 */ /* 0x010fe20000000028 */
[----:B--2---:R-:W-:Y:S05]  /*19a00*/  @!P3 HADD2 R66, -R111.H0_H0, -RZ.H0_H0 ;  /* 0xa00000ff6f42b230 */ /* 0x004fea0000000900 */
[----:B------:R-:W-:Y:S01]  /*19a10*/  PRMT R61, R66, 0x7610, R61 ;  /* 0x00007610423d7816 */ /* 0x000fe2000000003d */
[----:B------:R1:W-:Y:S03]  /*19a20*/  @!P3 STL.S16 [R1+0x24], R66 ;  /* 0x000024420100b387 */ /* 0x0003e60000100600 */
[----:B------:R-:W-:Y:S01]  /*19a30*/  @!P3 PRMT R111, R61, 0x5410, RZ ;  /* 0x000054103d6fb816 */ /* 0x000fe200000000ff */
[----:B------:R2:W3:Y:S01]  /*19a40*/  LDL.S16 R80, [R1+0x28] ;  /* 0x0000280001507983 */ /* 0x0004e20000100600 */
[----:B------:R-:W-:Y:S02]  /*19a50*/  LOP3.LUT R61, R62, 0xff, RZ, 0xc0, !PT ;  /* 0x000000ff3e3d7812 */ /* 0x000fe400078ec0ff */
[----:B------:R-:W-:Y:S02]  /*19a60*/  SHF.R.U32.HI R62, RZ, 0x18, R136 ;  /* 0x00000018ff3e7819 */ /* 0x000fe40000011688 */
[----:B------:R-:W-:Y:S02]  /*19a70*/  ISETP.LE.U32.AND P6, PT, R61, UR15, PT ;  /* 0x0000000f3d007c0c */ /* 0x000fe4000bfc3070 */
[----:B------:R-:W-:Y:S02]  /*19a80*/  PRMT R61, R125, 0x7610, R61 ;  /* 0x000076107d3d7816 */ /* 0x000fe4000000003d */
[----:B------:R-:W-:Y:S02]  /*19a90*/  ISETP.LE.U32.AND P3, PT, R62, UR15, PT ;  /* 0x0000000f3e007c0c */ /* 0x000fe4000bf63070 */
[----:B------:R-:W-:Y:S02]  /*19aa0*/  LOP3.LUT R62, R154, 0xff, RZ, 0xc0, !PT ;  /* 0x000000ff9a3e7812 */ /* 0x000fe400078ec0ff */
[----:B------:R-:W-:Y:S02]  /*19ab0*/  PRMT R70, R61, 0x5410, R42 ;  /* 0x000054103d467816 */ /* 0x000fe4000000002a */
[----:B------:R-:W-:Y:S01]  /*19ac0*/  ISETP.LE.U32.AND P1, PT, R62, UR15, PT ;  /* 0x0000000f3e007c0c */ /* 0x000fe2000bf23070 */
[----:B-1----:R2:W4:Y:S06]  /*19ad0*/  LDL.S16 R66, [R1+0x2c] ;  /* 0x00002c0001427983 */ /* 0x00252c0000100600 */
[----:B---3--:R-:W-:Y:S05]  /*19ae0*/  @!P3 HADD2 R80, -R42.H0_H0, -RZ.H0_H0 ;  /* 0xa00000ff2a50b230 */ /* 0x008fea0000000900 */
[----:B------:R-:W-:Y:S04]  /*19af0*/  PRMT R52, R80, 0x7610, R52 ;  /* 0x0000761050347816 */ /* 0x000fe80000000034 */
[----:B------:R-:W-:Y:S05]  /*19b00*/  @!P3 PRMT R42, R52, 0x5410, RZ ;  /* 0x00005410342ab816 */ /* 0x000fea00000000ff */
[----:B------:R-:W-:Y:S01]  /*19b10*/  STG.E.U16 [R186.64+0xb2], R42 ;  /* 0x0000b22aba007986 */ /* 0x000fe2000c10151c */
[----:B----4-:R-:W-:Y:S05]  /*19b20*/  @!P6 HADD2 R66, -R61.H0_H0, -RZ.H0_H0 ;  /* 0xa00000ff3d42e230 */ /* 0x010fea0000000900 */
[----:B------:R-:W-:Y:S01]  /*19b30*/  PRMT R62, R66, 0x7610, R62 ;  /* 0x00007610423e7816 */ /* 0x000fe2000000003e */
[----:B------:R1:W-:Y:S03]  /*19b40*/  @!P6 STL.S16 [R1+0x2c], R66 ;  /* 0x00002c420100e387 */ /* 0x0003e60000100600 */
[----:B------:R-:W-:Y:S01]  /*19b50*/  @!P6 PRMT R61, R62, 0x5410, RZ ;  /* 0x000054103e3de816 */ /* 0x000fe200000000ff */
[----:B------:R-:W-:Y:S04]  /*19b60*/  IMAD.WIDE.U32 R62, R54, -0x2daee0ad, RZ ;  /* 0xd2511f53363e7825 */ /* 0x000fe800078e00ff */
[----:B------:R3:W-:Y:S01]  /*19b70*/  STG.E.U16 [R186.64+0xb0], R61 ;  /* 0x0000b03dba007986 */ /* 0x0007e2000c10151c */
[----:B------:R-:W-:Y:S05]  /*19b80*/  LOP3.LUT R52, R63, UR25, R160, 0x96, !PT ;  /* 0x000000193f347c12 */ /* 0x000fea000f8e96a0 */
[----:B------:R-:W-:Y:S01]  /*19b90*/  IMAD.WIDE.U32 R128, R52, -0x326172a9, RZ ;  /* 0xcd9e8d5734807825 */ /* 0x000fe200078e00ff */
[----:B------:R-:W-:Y:S04]  /*19ba0*/  LOP3.LUT R52, R157, UR23, R62, 0x96, !PT ;  /* 0x000000179d347c12 */ /* 0x000fe8000f8e963e */
[----:B------:R-:W-:Y:S01]  /*19bb0*/  LOP3.LUT R148, R129, UR24, R148, 0x96, !PT ;  /* 0x0000001881947c12 */ /* 0x000fe2000f8e9694 */
[----:B------:R-:W-:Y:S04]  /*19bc0*/  IMAD.WIDE.U32 R62, R52, -0x326172a9, RZ ;  /* 0xcd9e8d57343e7825 */ /* 0x000fe800078e00ff */
[----:B------:R-:W-:Y:S01]  /*19bd0*/  IMAD.WIDE.U32 R148, R148, -0x2daee0ad, RZ ;  /* 0xd2511f5394947825 */ /* 0x000fe200078e00ff */
[----:B------:R-:W-:Y:S01]  /*19be0*/  LOP3.LUT R128, R63, UR21, R128, 0x96, !PT ;  /* 0x000000153f807c12 */ /* 0x000fe2000f8e9680 */
[----:B-1----:R2:W4:Y:S01]  /*19bf0*/  LDL.S16 R66, [R1+0x30] ;  /* 0x0000300001427983 */ /* 0x0025220000100600 */
[----:B------:R-:W-:Y:S02]  /*19c00*/  PRMT R63, R118, 0x7610, R63 ;  /* 0x00007610763f7816 */ /* 0x000fe4000000003f */
[----:B------:R-:W-:Y:S01]  /*19c10*/  LOP3.LUT R156, R149, UR14, R156, 0x96, !PT ;  /* 0x0000000e959c7c12 */ /* 0x000fe2000f8e969c */
[----:B------:R1:W-:Y:S01]  /*19c20*/  @!P3 STL.S16 [R1+0x28], R80 ;  /* 0x000028500100b387 */ /* 0x0003e20000100600 */
[----:B------:R-:W-:Y:S01]  /*19c30*/  ISETP.LE.U32.AND P3, PT, R60, UR15, PT ;  /* 0x0000000f3c007c0c */ /* 0x000fe2000bf63070 */
[----:B------:R-:W-:Y:S02]  /*19c40*/  IMAD.WIDE.U32 R128, R128, -0x2daee0ad, RZ ;  /* 0xd2511f5380807825 */ /* 0x000fe400078e00ff */
[----:B------:R2:W5:Y:S01]  /*19c50*/  LDL.LU.64 R220, [R1+0x220] ;  /* 0x0002200001dc7983 */ /* 0x0005620000300a00 */
[----:B---3--:R-:W-:Y:S01]  /*19c60*/  PRMT R61, R124, 0x7610, R61 ;  /* 0x000076107c3d7816 */ /* 0x008fe2000000003d */
[----:B------:R-:W-:Y:S01]  /*19c70*/  IMAD.WIDE.U32 R156, R156, -0x326172a9, RZ ;  /* 0xcd9e8d579c9c7825 */ /* 0x000fe200078e00ff */
[----:B------:R-:W-:Y:S03]  /*19c80*/  LOP3.LUT R130, R129, UR5, R148, 0x96, !PT ;  /* 0x0000000581827c12 */ /* 0x000fe6000f8e9694 */
[----:B------:R2:W3:Y:S01]  /*19c90*/  LDL.S16 R65, [R1+0x58] ;  /* 0x0000580001417983 */ /* 0x0004e20000100600 */
[----:B------:R-:W-:Y:S01]  /*19ca0*/  LOP3.LUT R54, R157, UR13, R62, 0x96, !PT ;  /* 0x0000000d9d367c12 */ /* 0x000fe2000f8e963e */
[----:B------:R-:W-:Y:S02]  /*19cb0*/  IMAD.WIDE.U32 R130, R130, -0x326172a9, RZ ;  /* 0xcd9e8d5782827825 */ /* 0x000fe400078e00ff */
[----:B------:R2:W2:Y:S03]  /*19cc0*/  LDL.S16 R125, [R1+0xc] ;  /* 0x00000c00017d7983 */ /* 0x0004a60000100600 */
[C-C-:B------:R-:W-:Y:S01]  /*19cd0*/  LOP3.LUT R52, R131.reuse, UR16, R156.reuse, 0x96, !PT ;  /* 0x0000001083347c12 */ /* 0x140fe2000f8e969c */
[----:B------:R2:W2:Y:S01]  /*19ce0*/  LDL.S16 R119, [R1+0x8] ;  /* 0x0000080001777983 */ /* 0x0004a20000100600 */
[----:B------:R-:W-:Y:S02]  /*19cf0*/  LOP3.LUT R156, R131, UR7, R156, 0x96, !PT ;  /* 0x00000007839c7c12 */ /* 0x000fe4000f8e969c */
[----:B------:R-:W-:Y:S02]  /*19d00*/  LOP3.LUT R60, R52, 0xff, RZ, 0xc0, !PT ;  /* 0x000000ff343c7812 */ /* 0x000fe400078ec0ff */
[----:B------:R-:W-:Y:S02]  /*19d10*/  SHF.R.U32.HI R116, RZ, 0x10, R52 ;  /* 0x00000010ff747819 */ /* 0x000fe40000011634 */
[----:B------:R-:W-:Y:S01]  /*19d20*/  ISETP.LE.U32.AND P6, PT, R60, UR15, PT ;  /* 0x0000000f3c007c0c */ /* 0x000fe2000bfc3070 */
[----:B-1----:R1:W2:Y:S01]  /*19d30*/  LDL.S16 R80, [R1+0x5c] ;  /* 0x00005c0001507983 */ /* 0x0022a20000100600 */
[----:B------:R-:W-:Y:S02]  /*19d40*/  LOP3.LUT R60, R52, 0xffff, RZ, 0xc0, !PT ;  /* 0x0000ffff343c7812 */ /* 0x000fe400078ec0ff */
[----:B------:R-:W-:Y:S02]  /*19d50*/  LOP3.LUT R116, R116, 0xff, RZ, 0xc0, !PT ;  /* 0x000000ff74747812 */ /* 0x000fe400078ec0ff */
[----:B------:R-:W-:Y:S04]  /*19d60*/  SHF.R.U32.HI R60, RZ, 0x8, R60 ;  /* 0x00000008ff3c7819 */ /* 0x000fe8000001163c */
[----:B------:R-:W-:Y:S01]  /*19d70*/  LOP3.LUT R60, R60, 0xffff, RZ, 0xc0, !PT ;  /* 0x0000ffff3c3c7812 */ /* 0x000fe200078ec0ff */
[----:B----4-:R-:W-:Y:S05]  /*19d80*/  @!P1 HADD2 R66, -R63.H0_H0, -RZ.H0_H0 ;  /* 0xa00000ff3f429230 */ /* 0x010fea0000000900 */
[----:B------:R-:W-:Y:S01]  /*19d90*/  PRMT R117, R66, 0x7610, R117 ;  /* 0x0000761042757816 */ /* 0x000fe20000000075 */
[----:B------:R2:W-:Y:S04]  /*19da0*/  @!P1 STL.S16 [R1+0x30], R66 ;  /* 0x0000304201009387 */ /* 0x0005e80000100600 */
[----:B------:R1:W4:Y:S01]  /*19db0*/  LDL.S16 R118, [R1+0x14] ;  /* 0x0000140001767983 */ /* 0x0003220000100600 */
[----:B---3--:R-:W-:Y:S02]  /*19dc0*/  @!P5 HADD2 R65, -R59.H0_H0, -RZ.H0_H0 ;  /* 0xa00000ff3b41d230 */ /* 0x008fe40000000900 */
[----:B--2---:R-:W-:Y:S05]  /*19dd0*/  @!P4 HADD2 R119, -R40.H0_H0, -RZ.H0_H0 ;  /* 0xa00000ff2877c230 */ /* 0x004fea0000000900 */
[----:B------:R-:W-:Y:S01]  /*19de0*/  PRMT R62, R119, 0x7610, R62 ;  /* 0x00007610773e7816 */ /* 0x000fe2000000003e */
[----:B------:R-:W-:Y:S01]  /*19df0*/  @!P0 HADD2 R80, -R48.H0_H0, -RZ.H0_H0 ;  /* 0xa00000ff30508230 */ /* 0x000fe20000000900 */
[----:B------:R-:W-:Y:S02]  /*19e00*/  PRMT R66, R63, 0x5410, R48 ;  /* 0x000054103f427816 */ /* 0x000fe40000000030 */
[----:B------:R-:W-:Y:S02]  /*19e10*/  @!P1 PRMT R63, R117, 0x5410, RZ ;  /* 0x00005410753f9816 */ /* 0x000fe400000000ff */
[----:B------:R-:W-:Y:S01]  /*19e20*/  PRMT R42, R80, 0x7610, R42 ;  /* 0x00007610502a7816 */ /* 0x000fe2000000002a */
[----:B------:R1:W2:Y:S03]  /*19e30*/  LDL.S16 R117, [R1+0x10] ;  /* 0x0000100001757983 */ /* 0x0002a60000100600 */
[----:B------:R-:W-:Y:S01]  /*19e40*/  @!P0 PRMT R48, R42, 0x5410, RZ ;  /* 0x000054102a308816 */ /* 0x000fe200000000ff */
[----:B------:R3:W-:Y:S01]  /*19e50*/  @!P0 STL.S16 [R1+0x5c], R80 ;  /* 0x00005c5001008387 */ /* 0x0007e20000100600 */
[----:B------:R-:W-:Y:S02]  /*19e60*/  SHF.R.U32.HI R42, RZ, 0x18, R52 ;  /* 0x00000018ff2a7819 */ /* 0x000fe40000011634 */
[----:B------:R-:W-:Y:S01]  /*19e70*/  LOP3.LUT R52, R138, 0xffff, RZ, 0xc0, !PT ;  /* 0x0000ffff8a347812 */ /* 0x000fe200078ec0ff */
[----:B------:R-:W-:Y:S01]  /*19e80*/  @!P5 STL.S16 [R1+0x58], R65 ;  /* 0x000058410100d387 */ /* 0x000fe20000100600 */
[----:B------:R-:W-:Y:S02]  /*19e90*/  ISETP.LE.U32.AND P0, PT, R60, UR15, PT ;  /* 0x0000000f3c007c0c */ /* 0x000fe4000bf03070 */
[----:B------:R-:W-:Y:S01]  /*19ea0*/  SHF.R.U32.HI R52, RZ, 0x8, R52 ;  /* 0x00000008ff347819 */ /* 0x000fe20000011634 */
[----:B------:R1:W-:Y:S03]  /*19eb0*/  STG.E.U16 [R122.64+0xae], R63 ;  /* 0x0000ae3f7a007986 */ /* 0x0003e6000c10151c */
[----:B------:R-:W-:Y:S01]  /*19ec0*/  LOP3.LUT R52, R52, 0xffff, RZ, 0xc0, !PT ;  /* 0x0000ffff34347812 */ /* 0x000fe200078ec0ff */
[----:B------:R1:W-:Y:S04]  /*19ed0*/  STG.E.U16 [R122.64+0xb0], R48 ;  /* 0x0000b0307a007986 */ /* 0x0003e8000c10151c */
[----:B---3--:R3:W3:Y:S01]  /*19ee0*/  LDL.S16 R80, [R1+0x4] ;  /* 0x0000040001507983 */ /* 0x0086e20000100600 */
[----:B-1----:R-:W-:Y:S02]  /*19ef0*/  PRMT R63, R65, 0x7610, R63 ;  /* 0x00007610413f7816 */ /* 0x002fe4000000003f */
[----:B------:R-:W-:Y:S02]  /*19f00*/  PRMT R65, R59, 0x5410, R40 ;  /* 0x000054103b417816 */ /* 0x000fe40000000028 */
[----:B------:R-:W-:Y:S02]  /*19f10*/  @!P5 PRMT R59, R63, 0x5410, RZ ;  /* 0x000054103f3bd816 */ /* 0x000fe400000000ff */
[----:B------:R-:W-:Y:S02]  /*19f20*/  @!P4 PRMT R40, R62, 0x5410, RZ ;  /* 0x000054103e28c816 */ /* 0x000fe400000000ff */
[----:B------:R-:W-:Y:S01]  /*19f30*/  ISETP.LE.U32.AND P5, PT, R42, UR15, PT ;  /* 0x0000000f2a007c0c */ /* 0x000fe2000bfa3070 */
[----:B------:R1:W-:Y:S01]  /*19f40*/  STG.E.U16 [R120.64+0xb0], R59 ;  /* 0x0000b03b78007986 */ /* 0x0003e2000c10151c */
[----:B------:R-:W-:Y:S02]  /*19f50*/  LOP3.LUT R42, R138, 0xff, RZ, 0xc0, !PT ;  /* 0x000000ff8a2a7812 */ /* 0x000fe400078ec0ff */
[----:B------:R-:W-:Y:S01]  /*19f60*/  PRMT R48, R124, 0x7632, R48 ;  /* 0x000076327c307816 */ /* 0x000fe20000000030 */
[----:B------:R1:W-:Y:S01]  /*19f70*/  STG.E.U16 [R120.64+0xb2], R40 ;  /* 0x0000b22878007986 */ /* 0x0003e2000c10151c */
[----:B------:R-:W-:Y:S02]  /*19f80*/  ISETP.LE.U32.AND P1, PT, R42, UR15, PT ;  /* 0x0000000f2a007c0c */ /* 0x000fe4000bf23070 */
[----:B------:R-:W-:Y:S01]  /*19f90*/  PRMT R42, R115, 0x7632, R42 ;  /* 0x00007632732a7816 */ /* 0x000fe2000000002a */
[----:B------:R-:W-:Y:S01]  /*19fa0*/  STG.E.U16 [R206.64+0xc0], R50 ;  /* 0x0000c032ce007986 */ /* 0x000fe2000c10151c */
[----:B------:R-:W-:Y:S02]  /*19fb0*/  PRMT R63, R61, 0x5410, R48 ;  /* 0x000054103d3f7816 */ /* 0x000fe40000000030 */
[----:B------:R-:W-:Y:S01]  /*19fc0*/  PRMT R62, R115, 0x5410, R42 ;  /* 0x00005410733e7816 */ /* 0x000fe2000000002a */
[----:B------:R1:W-:Y:S06]  /*19fd0*/  STG.E.U16 [R206.64+0xc2], R111 ;  /* 0x0000c26fce007986 */ /* 0x0003ec000c10151c */
[----:B------:R-:W-:Y:S05]  /*19fe0*/  @!P1 HADD2 R125, -R61.H0_H0, -RZ.H0_H0 ;  /* 0xa00000ff3d7d9230 */ /* 0x000fea0000000900 */
[----:B------:R-:W-:Y:S01]  /*19ff0*/  PRMT R82, R125, 0x7610, R82 ;  /* 0x000076107d527816 */ /* 0x000fe20000000052 */
[----:B------:R-:W-:Y:S01]  /*1a000*/  @!P1 STL.S16 [R1+0xc], R125 ;  /* 0x00000c7d01009387 */ /* 0x000fe20000100600 */
[----:B-1----:R-:W-:Y:S03]  /*1a010*/  PRMT R59, R114, 0x7610, R59 ;  /* 0x00007610723b7816 */ /* 0x002fe6000000003b */
[----:B------:R1:W-:Y:S01]  /*1a020*/  @!P4 STL.S16 [R1+0x8], R119 ;  /* 0x000008770100c387 */ /* 0x0003e20000100600 */
[----:B------:R-:W-:Y:S02]  /*1a030*/  @!P1 PRMT R61, R82, 0x5410, RZ ;  /* 0x00005410523d9816 */ /* 0x000fe400000000ff */
[----:B------:R-:W-:Y:S02]  /*1a040*/  ISETP.LE.U32.AND P1, PT, R52, UR15, PT ;  /* 0x0000000f34007c0c */ /* 0x000fe4000bf23070 */
[----:B------:R-:W-:Y:S02]  /*1a050*/  SHF.R.U32.HI R52, RZ, 0x10, R138 ;  /* 0x00000010ff347819 */ /* 0x000fe4000001168a */
[----:B------:R-:W-:Y:S02]  /*1a060*/  LOP3.LUT R40, R130, 0xff, RZ, 0xc0, !PT ;  /* 0x000000ff82287812 */ /* 0x000fe400078ec0ff */
[----:B------:R-:W-:Y:S02]  /*1a070*/  LOP3.LUT R52, R52, 0xff, RZ, 0xc0, !PT ;  /* 0x000000ff34347812 */ /* 0x000fe400078ec0ff */
[----:B------:R-:W-:Y:S02]  /*1a080*/  ISETP.LE.U32.AND P4, PT, R40, UR15, PT ;  /* 0x0000000f28007c0c */ /* 0x000fe4000bf83070 */
[----:B------:R-:W-:Y:S02]  /*1a090*/  LOP3.LUT R40, R130, 0xffff, RZ, 0xc0, !PT ;  /* 0x0000ffff82287812 */ /* 0x000fe400078ec0ff */
[----:B------:R-:W-:Y:S01]  /*1a0a0*/  PRMT R111, R110, 0x7610, R111 ;  /* 0x000076106e6f7816 */ /* 0x000fe2000000006f */
[----:B------:R-:W-:Y:S01]  /*1a0b0*/  @!P1 HADD2 R251, -R48.H0_H0, -RZ.H0_H0 ;  /* 0xa00000ff30fb9230 */ /* 0x000fe20000000900 */
[----:B------:R-:W-:Y:S04]  /*1a0c0*/  SHF.R.U32.HI R40, RZ, 0x8, R40 ;  /* 0x00000008ff287819 */ /* 0x000fe80000011628 */
[----:B------:R-:W-:Y:S02]  /*1a0d0*/  @!P1 PRMT R48, R251, 0x5410, RZ ;  /* 0x00005410fb309816 */ /* 0x000fe400000000ff */
[----:B------:R-:W-:Y:S01]  /*1a0e0*/  LOP3.LUT P1, RZ, R214, 0x8, RZ, 0xc0, !PT ;  /* 0x00000008d6ff7812 */ /* 0x000fe2000782c0ff */
[----:B------:R-:W-:Y:S01]  /*1a0f0*/  @!P4 HADD2 R237, -R57.H0_H0, -RZ.H0_H0 ;  /* 0xa00000ff39edc230 */ /* 0x000fe20000000900 */
[----:B-1----:R-:W1:Y:S01]  /*1a100*/  LDC.U8 R119, c[0x0][0x2d8] ;  /* 0x0000b600ff777b82 */ /* 0x002e620000000000 */
[----:B----4-:R-:W-:Y:S05]  /*1a110*/  @!P3 HADD2 R118, -R115.H0_H0, -RZ.H0_H0 ;  /* 0xa00000ff7376b230 */ /* 0x010fea0000000900 */
[----:B------:R-:W-:Y:S01]  /*1a120*/  PRMT R60, R118, 0x7610, R60 ;  /* 0x00007610763c7816 */ /* 0x000fe2000000003c */
[----:B------:R4:W-:Y:S03]  /*1a130*/  @!P3 STL.S16 [R1+0x14], R118 ;  /* 0x000014760100b387 */ /* 0x0009e60000100600 */
[----:B------:R-:W-:Y:S02]  /*1a140*/  @!P3 PRMT R115, R60, 0x5410, RZ ;  /* 0x000054103c73b816 */ /* 0x000fe400000000ff */
[----:B------:R-:W-:Y:S02]  /*1a150*/  ISETP.LE.U32.AND P3, PT, R52, UR15, PT ;  /* 0x0000000f34007c0c */ /* 0x000fe4000bf63070 */
[----:B------:R-:W-:Y:S01]  /*1a160*/  SHF.R.U32.HI R60, RZ, 0x18, R138 ;  /* 0x00000018ff3c7819 */ /* 0x000fe2000001168a */
[----:B------:R1:W-:Y:S01]  /*1a170*/  STG.E.U16 [R186.64+0xc0], R115 ;  /* 0x0000c073ba007986 */ /* 0x0003e2000c10151c */
[----:B------:R-:W-:Y:S05]  /*1a180*/  PRMT R52, R114, 0x7632, R52 ;  /* 0x0000763272347816 */ /* 0x000fea0000000034 */
[----:B------:R-:W-:Y:S04]  /*1a190*/  @!P0 HADD2 R243, -R52.H0_H0, -RZ.H0_H0 ;  /* 0xa00000ff34f38230 */ /* 0x000fe80000000900 */
[----:B------:R-:W-:Y:S02]  /*1a1a0*/  @!P3 HADD2 R242, -R111.H0_H0, -RZ.H0_H0 ;  /* 0xa00000ff6ff2b230 */ /* 0x000fe40000000900 */
[----:B--2---:R-:W-:Y:S05]  /*1a1b0*/  @!P2 HADD2 R117, -R42.H0_H0, -RZ.H0_H0 ;  /* 0xa00000ff2a75a230 */ /* 0x004fea0000000900 */
[----:B------:R-:W-:Y:S01]  /*1a1c0*/  PRMT R68, R117, 0x7610, R68 ;  /* 0x0000761075447816 */ /* 0x000fe20000000044 */
[----:B------:R-:W-:Y:S01]  /*1a1d0*/  @!P2 STL.S16 [R1+0x10], R117 ;  /* 0x000010750100a387 */ /* 0x000fe20000100600 */
[----:B----4-:R-:W2:Y:S02]  /*1a1e0*/  LDC.U8 R118, c[0x0][0x2d8] ;  /* 0x0000b600ff767b82 */ /* 0x010ea40000000000 */
[----:B------:R-:W-:Y:S01]  /*1a1f0*/  @!P2 PRMT R42, R68, 0x5410, RZ ;  /* 0x00005410442aa816 */ /* 0x000fe200000000ff */
[----:B------:R4:W5:Y:S01]  /*1a200*/  LDL.LU R214, [R1+0x218] ;  /* 0x0002180001d67983 */ /* 0x0009620000300800 */
[----:B------:R-:W-:Y:S02]  /*1a210*/  ISETP.LE.U32.AND P2, PT, R60, UR15, PT ;  /* 0x0000000f3c007c0c */ /* 0x000fe4000bf43070 */
[----:B------:R-:W-:Y:S01]  /*1a220*/  PRMT R60, R59, 0x5410, R52 ;  /* 0x000054103b3c7816 */ /* 0x000fe20000000034 */
[----:B------:R4:W-:Y:S01]  /*1a230*/  STG.E.U16 [R186.64+0xc2], R42 ;  /* 0x0000c22aba007986 */ /* 0x0009e2000c10151c */
[----:B------:R-:W-:Y:S01]  /*1a240*/  @!P0 PRMT R52, R243, 0x5410, RZ ;  /* 0x00005410f3348816 */ /* 0x000fe200000000ff */
[----:B-1----:R-:W-:Y:S04]  /*1a250*/  IMAD.WIDE.U32 R114, R58, -0x2daee0ad, RZ ;  /* 0xd2511f533a727825 */ /* 0x002fe800078e00ff */
[----:B------:R-:W-:Y:S01]  /*1a260*/  STG.E.U16 [R122.64+0xc0], R52 ;  /* 0x0000c0347a007986 */ /* 0x000fe2000c10151c */
[----:B---3--:R-:W-:Y:S01]  /*1a270*/  @!P6 HADD2 R80, -R59.H0_H0, -RZ.H0_H0 ;  /* 0xa00000ff3b50e230 */ /* 0x008fe20000000900 */
[----:B--2---:R-:W-:Y:S04]  /*1a280*/  PRMT R118, R118, 0x7054, R119 ;  /* 0x0000705476767816 */ /* 0x004fe80000000077 */
[----:B------:R-:W-:Y:S01]  /*1a290*/  PRMT R50, R80, 0x7610, R50 ;  /* 0x0000761050327816 */ /* 0x000fe20000000032 */
[----:B------:R-:W-:Y:S03]  /*1a2a0*/  @!P6 STL.S16 [R1+0x4], R80 ;  /* 0x000004500100e387 */ /* 0x000fe60000100600 */
[----:B------:R-:W-:Y:S02]  /*1a2b0*/  @!P6 PRMT R59, R50, 0x5410, RZ ;  /* 0x00005410323be816 */ /* 0x000fe400000000ff */
[----:B------:R-:W-:Y:S02]  /*1a2c0*/  ISETP.LE.U32.AND P6, PT, R116, UR15, PT ;  /* 0x0000000f74007c0c */ /* 0x000fe4000bfc3070 */
[----:B------:R-:W-:Y:S01]  /*1a2d0*/  LOP3.LUT R50, R40, 0xffff, RZ, 0xc0, !PT ;  /* 0x0000ffff28327812 */ /* 0x000fe200078ec0ff */
[----:B------:R1:W-:Y:S01]  /*1a2e0*/  STG.E.U16 [R122.64+0xbe], R59 ;  /* 0x0000be3b7a007986 */ /* 0x0003e2000c10151c */
[----:B------:R-:W-:Y:S02]  /*1a2f0*/  PRMT R40, R112, 0x7632, R40 ;  /* 0x0000763270287816 */ /* 0x000fe40000000028 */
[--C-:B----4-:R-:W-:Y:S02]  /*1a300*/  SHF.R.U32.HI R42, RZ, 0x18, R130.reuse ;  /* 0x00000018ff2a7819 */ /* 0x110fe40000011682 */
[----:B------:R-:W-:Y:S01]  /*1a310*/  ISETP.LE.U32.AND P0, PT, R50, UR15, PT ;  /* 0x0000000f32007c0c */ /* 0x000fe2000bf03070 */
[----:B------:R-:W-:Y:S01]  /*1a320*/  @!P5 HADD2 R238, -R40.H0_H0, -RZ.H0_H0 ;  /* 0xa00000ff28eed230 */ /* 0x000fe20000000900 */
[----:B------:R-:W-:Y:S03]  /*1a330*/  SHF.R.U32.HI R50, RZ, 0x10, R130 ;  /* 0x00000010ff327819 */ /* 0x000fe60000011682 */
[----:B------:R-:W-:Y:S01]  /*1a340*/  @!P6 HADD2 R239, -R113.H0_H0, -RZ.H0_H0 ;  /* 0xa00000ff71efe230 */ /* 0x000fe20000000900 */
[----:B------:R-:W-:Y:S02]  /*1a350*/  LOP3.LUT R50, R50, 0xff, RZ, 0xc0, !PT ;  /* 0x000000ff32327812 */ /* 0x000fe400078ec0ff */
[----:B-1----:R-:W-:Y:S02]  /*1a360*/  PRMT R59, R113, 0x5410, R40 ;  /* 0x00005410713b7816 */ /* 0x002fe40000000028 */
[----:B------:R-:W-:Y:S02]  /*1a370*/  @!P6 PRMT R113, R239, 0x5410, RZ ;  /* 0x00005410ef71e816 */ /* 0x000fe400000000ff */
[----:B------:R-:W-:Y:S02]  /*1a380*/  @!P5 PRMT R40, R238, 0x5410, RZ ;  /* 0x00005410ee28d816 */ /* 0x000fe400000000ff */
[----:B------:R-:W-:Y:S01]  /*1a390*/  ISETP.LE.U32.AND P5, PT, R42, UR15, PT ;  /* 0x0000000f2a007c0c */ /* 0x000fe2000bfa3070 */
[----:B------:R-:W-:Y:S01]  /*1a3a0*/  STG.E.U16 [R120.64+0xc0], R113 ;  /* 0x0000c07178007986 */ /* 0x000fe2000c10151c */
[----:B------:R-:W-:Y:S02]  /*1a3b0*/  PRMT R42, R110, 0x7632, R42 ;  /* 0x000076326e2a7816 */ /* 0x000fe4000000002a */
[----:B------:R-:W-:Y:S01]  /*1a3c0*/  ISETP.LE.U32.AND P6, PT, R50, UR15, PT ;  /* 0x0000000f32007c0c */ /* 0x000fe2000bfc3070 */
[----:B------:R1:W-:Y:S01]  /*1a3d0*/  STG.E.U16 [R120.64+0xc2], R40 ;  /* 0x0000c22878007986 */ /* 0x0003e2000c10151c */
[----:B------:R-:W-:Y:S01]  /*1a3e0*/  LOP3.LUT R50, R115, UR6, R126, 0x96, !PT ;  /* 0x0000000673327c12 */ /* 0x000fe2000f8e967e */
[----:B------:R-:W-:Y:S02]  /*1a3f0*/  @!P2 HADD2 R250, -R42.H0_H0, -RZ.H0_H0 ;  /* 0xa00000ff2afaa230 */ /* 0x000fe40000000900 */
[----:B------:R2:W-:Y:S01]  /*1a400*/  STG.E.U16 [R206.64+0xd0], R61 ;  /* 0x0000d03dce007986 */ /* 0x0005e2000c10151c */
[C---:B------:R-:W-:Y:S02]  /*1a410*/  LOP3.LUT R58, R50.reuse, 0xff, RZ, 0xc0, !PT ;  /* 0x000000ff323a7812 */ /* 0x040fe400078ec0ff */
[----:B------:R-:W-:Y:S01]  /*1a420*/  LOP3.LUT R52, R50, 0xffff, RZ, 0xc0, !PT ;  /* 0x0000ffff32347812 */ /* 0x000fe200078ec0ff */
[----:B------:R3:W-:Y:S03]  /*1a430*/  STG.E.U16 [R206.64+0xd2], R48 ;  /* 0x0000d230ce007986 */ /* 0x0007e6000c10151c */
[----:B------:R-:W-:Y:S01]  /*1a440*/  SHF.R.U32.HI R52, RZ, 0x8, R52 ;  /* 0x00000008ff347819 */ /* 0x000fe20000011634 */
[----:B------:R-:W-:Y:S03]  /*1a450*/  @!P6 HADD2 R232, -R109.H0_H0, -RZ.H0_H0 ;  /* 0xa00000ff6de8e230 */ /* 0x000fe60000000900 */
[----:B------:R-:W-:Y:S02]  /*1a460*/  LOP3.LUT R52, R52, 0xffff, RZ, 0xc0, !PT ;  /* 0x0000ffff34347812 */ /* 0x000fe400078ec0ff */
[----:B-1----:R-:W-:Y:S02]  /*1a470*/  PRMT R40, R57, 0x7632, R40 ;  /* 0x0000763239287816 */ /* 0x002fe40000000028 */
[----:B--2---:R-:W-:Y:S03]  /*1a480*/  PRMT R61, R111, 0x5410, R42 ;  /* 0x000054106f3d7816 */ /* 0x004fe6000000002a */
[----:B------:R-:W-:Y:S01]  /*1a490*/  @!P0 HADD2 R236, -R40.H0_H0, -RZ.H0_H0 ;  /* 0xa00000ff28ec8230 */ /* 0x000fe20000000900 */
[----:B------:R-:W-:Y:S02]  /*1a4a0*/  @!P3 PRMT R111, R242, 0x5410, RZ ;  /* 0x00005410f26fb816 */ /* 0x000fe400000000ff */
[----:B------:R-:W-:Y:S02]  /*1a4b0*/  @!P2 PRMT R42, R250, 0x5410, RZ ;  /* 0x00005410fa2aa816 */ /* 0x000fe400000000ff */
[----:B------:R-:W-:Y:S01]  /*1a4c0*/  ISETP.LE.U32.AND P3, PT, R58, UR15, PT ;  /* 0x0000000f3a007c0c */ /* 0x000fe2000bf63070 */
[----:B------:R1:W-:Y:S01]  /*1a4d0*/  STG.E.U16 [R186.64+0xd0], R111 ;  /* 0x0000d06fba007986 */ /* 0x0003e2000c10151c */
[----:B------:R-:W-:Y:S02]  /*1a4e0*/  PRMT R58, R57, 0x5410, R40 ;  /* 0x00005410393a7816 */ /* 0x000fe40000000028 */
[----:B------:R-:W-:Y:S01]  /*1a4f0*/  @!P4 PRMT R57, R237, 0x5410, RZ ;  /* 0x00005410ed39c816 */ /* 0x000fe200000000ff */
[----:B------:R2:W-:Y:S01]  /*1a500*/  STG.E.U16 [R186.64+0xd2], R42 ;  /* 0x0000d22aba007986 */ /* 0x0005e2000c10151c */
[----:B------:R-:W-:Y:S02]  /*1a510*/  @!P0 PRMT R40, R236, 0x5410, RZ ;  /* 0x00005410ec288816 */ /* 0x000fe400000000ff */
[----:B------:R-:W-:Y:S01]  /*1a520*/  ISETP.LE.U32.AND P2, PT, R52, UR15, PT ;  /* 0x0000000f34007c0c */ /* 0x000fe2000bf43070 */
[----:B------:R4:W-:Y:S01]  /*1a530*/  STG.E.U16 [R122.64+0xce], R57 ;  /* 0x0000ce397a007986 */ /* 0x0009e2000c10151c */
[----:B------:R-:W-:Y:S02]  /*1a540*/  SHF.R.U32.HI R52, RZ, 0x18, R50 ;  /* 0x00000018ff347819 */ /* 0x000fe40000011632 */
[----:B---3--:R-:W-:Y:S01]  /*1a550*/  PRMT R48, R109, 0x7632, R48 ;  /* 0x000076326d307816 */ /* 0x008fe20000000030 */
[----:B------:R3:W-:Y:S01]  /*1a560*/  STG.E.U16 [R122.64+0xd0], R40 ;  /* 0x0000d0287a007986 */ /* 0x0007e2000c10151c */
[----:B------:R-:W-:Y:S01]  /*1a570*/  ISETP.LE.U32.AND P4, PT, R52, UR15, PT ;  /* 0x0000000f34007c0c */ /* 0x000fe2000bf83070 */
[----:B------:R-:W-:Y:S01]  /*1a580*/  @!P3 HADD2 R241, -R55.H0_H0, -RZ.H0_H0 ;  /* 0xa00000ff37f1b230 */ /* 0x000fe20000000900 */
[----:B------:R-:W-:Y:S01]  /*1a590*/  SHF.R.U32.HI R50, RZ, 0x10, R50 ;  /* 0x00000010ff327819 */ /* 0x000fe20000011632 */
[----:B------:R-:W-:Y:S03]  /*1a5a0*/  @!P5 HADD2 R235, -R48.H0_H0, -RZ.H0_H0 ;  /* 0xa00000ff30ebd230 */ /* 0x000fe60000000900 */
[----:B------:R-:W-:Y:S04]  /*1a5b0*/  LOP3.LUT R50, R50, 0xff, RZ, 0xc0, !PT ;  /* 0x000000ff32327812 */ /* 0x000fe800078ec0ff */
[----:B------:R-:W-:Y:S02]  /*1a5c0*/  ISETP.LE.U32.AND P0, PT, R50, UR15, PT ;  /* 0x0000000f32007c0c */ /* 0x000fe4000bf03070 */
[----:B------:R-:W-:Y:S01]  /*1a5d0*/  LOP3.LUT R50, R114, 0xff, RZ, 0xc0, !PT ;  /* 0x000000ff72327812 */ /* 0x000fe200078ec0ff */
[----:B-1----:R-:W-:Y:S01]  /*1a5e0*/  IMAD.WIDE.U32 R110, R54, -0x2daee0ad, RZ ;  /* 0xd2511f53366e7825 */ /* 0x002fe200078e00ff */
[----:B------:R-:W-:Y:S04]  /*1a5f0*/  SHF.R.U32.HI R54, RZ, 0x10, R190 ;  /* 0x00000010ff367819 */ /* 0x000fe800000116be */
[----:B------:R-:W-:Y:S01]  /*1a600*/  LOP3.LUT R52, R111, UR6, R128, 0x96, !PT ;  /* 0x000000066f347c12 */ /* 0x000fe2000f8e9680 */
[----:B------:R-:W-:Y:S01]  /*1a610*/  UIADD3 UR6, UR18, -0x61c88647, URZ ;  /* 0x9e3779b912067890 */ /* 0x000fe2000fffe03f */
[----:B------:R-:W-:Y:S02]  /*1a620*/  LOP3.LUT R54, R54, 0xff, RZ, 0xc0, !PT ;  /* 0x000000ff36367812 */ /* 0x000fe400078ec0ff */
[----:B--2---:R-:W-:Y:S01]  /*1a630*/  LOP3.LUT R42, R52, 0xff, RZ, 0xc0, !PT ;  /* 0x000000ff342a7812 */ /* 0x004fe200078ec0ff */
[----:B------:R-:W-:Y:S01]  /*1a640*/  @!P0 HADD2 R233, -R53.H0_H0, -RZ.H0_H0 ;  /* 0xa00000ff35e98230 */ /* 0x000fe20000000900 */
[----:B----4-:R-:W-:Y:S02]  /*1a650*/  PRMT R57, R109, 0x5410, R48 ;  /* 0x000054106d397816 */ /* 0x010fe40000000030 */
[----:B------:R-:W-:Y:S02]  /*1a660*/  @!P6 PRMT R109, R232, 0x5410, RZ ;  /* 0x00005410e86de816 */ /* 0x000fe400000000ff */
[----:B------:R-:W-:Y:S02]  /*1a670*/  ISETP.LE.U32.AND P6, PT, R42, UR15, PT ;  /* 0x0000000f2a007c0c */ /* 0x000fe4000bfc3070 */
[----:B------:R-:W-:Y:S01]  /*1a680*/  PRMT R42, R55, 0x7632, R42 ;  /* 0x00007632372a7816 */ /* 0x000fe2000000002a */
[----:B------:R-:W-:Y:S01]  /*1a690*/  STG.E.U16 [R120.64+0xd0], R109 ;  /* 0x0000d06d78007986 */ /* 0x000fe2000c10151c */
[----:B------:R-:W-:Y:S02]  /*1a6a0*/  @!P5 PRMT R48, R235, 0x5410, RZ ;  /* 0x00005410eb30d816 */ /* 0x000fe400000000ff */
[----:B---3--:R-:W-:Y:S01]  /*1a6b0*/  PRMT R40, R53, 0x7632, R40 ;  /* 0x0000763235287816 */ /* 0x008fe20000000028 */
[----:B------:R-:W-:Y:S01]  /*1a6c0*/  @!P2 HADD2 R234, -R42.H0_H0, -RZ.H0_H0 ;  /* 0xa00000ff2aeaa230 */ /* 0x000fe20000000900 */
[----:B------:R-:W-:Y:S01]  /*1a6d0*/  PRMT R160, R55, 0x5410, R42 ;  /* 0x0000541037a07816 */ /* 0x000fe2000000002a */
[----:B------:R1:W-:Y:S01]  /*1a6e0*/  STG.E.U16 [R120.64+0xd2], R48 ;  /* 0x0000d23078007986 */ /* 0x0003e2000c10151c */
[----:B------:R-:W-:Y:S01]  /*1a6f0*/  @!P3 PRMT R55, R241, 0x5410, RZ ;  /* 0x00005410f137b816 */ /* 0x000fe200000000ff */
[----:B------:R-:W-:Y:S01]  /*1a700*/  @!P4 HADD2 R231, -R40.H0_H0, -RZ.H0_H0 ;  /* 0xa00000ff28e7c230 */ /* 0x000fe20000000900 */
[----:B------:R-:W-:Y:S01]  /*1a710*/  @!P2 PRMT R42, R234, 0x5410, RZ ;  /* 0x00005410ea2aa816 */ /* 0x000fe200000000ff */
[----:B------:R-:W-:Y:S01]  /*1a720*/  @!P6 HADD2 R230, -R51.H0_H0, -RZ.H0_H0 ;  /* 0xa00000ff33e6e230 */ /* 0x000fe20000000900 */
[----:B------:R-:W-:Y:S01]  /*1a730*/  PRMT R161, R53, 0x5410, R40 ;  /* 0x0000541035a17816 */ /* 0x000fe20000000028 */
[----:B------:R-:W-:Y:S01]  /*1a740*/  STG.E.U16 [R206.64+0xe0], R55 ;  /* 0x0000e037ce007986 */ /* 0x000fe2000c10151c */
[----:B------:R-:W-:Y:S02]  /*1a750*/  @!P4 PRMT R40, R231, 0x5410, RZ ;  /* 0x00005410e728c816 */ /* 0x000fe400000000ff */
[----:B------:R-:W-:Y:S01]  /*1a760*/  @!P0 PRMT R53, R233, 0x5410, RZ ;  /* 0x00005410e9358816 */ /* 0x000fe200000000ff */
[----:B------:R-:W-:Y:S01]  /*1a770*/  STG.E.U16 [R206.64+0xe2], R42 ;  /* 0x0000e22ace007986 */ /* 0x000fe2000c10151c */
[----:B------:R-:W-:Y:S02]  /*1a780*/  ISETP.LE.U32.AND P5, PT, R50, UR15, PT ;  /* 0x0000000f32007c0c */ /* 0x000fe4000bfa3070 */
[----:B------:R-:W-:Y:S01]  /*1a790*/  LOP3.LUT R50, R114, 0xffff, RZ, 0xc0, !PT ;  /* 0x0000ffff72327812 */ /* 0x000fe200078ec0ff */
[----:B------:R2:W-:Y:S01]  /*1a7a0*/  STG.E.U16 [R186.64+0xe2], R40 ;  /* 0x0000e228ba007986 */ /* 0x0005e2000c10151c */
[----:B------:R-:W-:Y:S02]  /*1a7b0*/  SHF.R.U32.HI R151, RZ, 0x18, R110 ;  /* 0x00000018ff977819 */ /* 0x000fe4000001166e */
[----:B------:R-:W-:Y:S01]  /*1a7c0*/  SHF.R.U32.HI R50, RZ, 0x8, R50 ;  /* 0x00000008ff327819 */ /* 0x000fe20000011632 */
[----:B------:R3:W-:Y:S03]  /*1a7d0*/  STG.E.U16 [R186.64+0xe0], R53 ;  /* 0x0000e035ba007986 */ /* 0x0007e6000c10151c */
[----:B------:R-:W-:Y:S03]  /*1a7e0*/  LOP3.LUT R50, R50, 0xffff, RZ, 0xc0, !PT ;  /* 0x0000ffff32327812 */ /* 0x000fe600078ec0ff */
[----:B------:R-:W-:Y:S01]  /*1a7f0*/  @!P5 HADD2 R229, -R43.H0_H0, -RZ.H0_H0 ;  /* 0xa00000ff2be5d230 */ /* 0x000fe20000000900 */
[----:B------:R-:W-:Y:S02]  /*1a800*/  ISETP.LE.U32.AND P3, PT, R50, UR15, PT ;  /* 0x0000000f32007c0c */ /* 0x000fe4000bf63070 */
[----:B-1----:R-:W-:Y:S02]  /*1a810*/  SHF.R.U32.HI R48, RZ, 0x10, R52 ;  /* 0x00000010ff307819 */ /* 0x002fe40000011634 */
[C---:B------:R-:W-:Y:S02]  /*1a820*/  PRMT R50, R51.reuse, 0x7632, R50 ;  /* 0x0000763233327816 */ /* 0x040fe40000000032 */
[----:B------:R-:W-:Y:S02]  /*1a830*/  LOP3.LUT R48, R48, 0xff, RZ, 0xc0, !PT ;  /* 0x000000ff30307812 */ /* 0x000fe400078ec0ff */
[----:B------:R-:W-:Y:S02]  /*1a840*/  PRMT R148, R51, 0x5410, R50 ;  /* 0x0000541033947816 */ /* 0x000fe40000000032 */
[----:B------:R-:W-:Y:S02]  /*1a850*/  ISETP.LE.U32.AND P0, PT, R48, UR15, PT ;  /* 0x0000000f30007c0c */ /* 0x000fe4000bf03070 */
[----:B------:R-:W-:Y:S02]  /*1a860*/  LOP3.LUT R48, R52, 0xffff, RZ, 0xc0, !PT ;  /* 0x0000ffff34307812 */ /* 0x000fe400078ec0ff */
[----:B------:R-:W-:Y:S02]  /*1a870*/  SHF.R.U32.HI R52, RZ, 0x18, R52 ;  /* 0x00000018ff347819 */ /* 0x000fe40000011634 */
[--C-:B--2---:R-:W-:Y:S02]  /*1a880*/  SHF.R.U32.HI R40, RZ, 0x8, R48.reuse ;  /* 0x00000008ff287819 */ /* 0x104fe40000011630 */
[----:B------:R-:W-:Y:S02]  /*1a890*/  ISETP.LE.U32.AND P2, PT, R52, UR15, PT ;  /* 0x0000000f34007c0c */ /* 0x000fe4000bf43070 */
[----:B------:R-:W-:Y:S02]  /*1a8a0*/  LOP3.LUT R40, R40, 0xffff, RZ, 0xc0, !PT ;  /* 0x0000ffff28287812 */ /* 0x000fe400078ec0ff */
[----:B------:R-:W-:Y:S01]  /*1a8b0*/  @!P6 PRMT R51, R230, 0x5410, RZ ;  /* 0x00005410e633e816 */ /* 0x000fe200000000ff */
[----:B------:R-:W-:Y:S01]  /*1a8c0*/  @!P0 HADD2 R225, -R49.H0_H0, -RZ.H0_H0 ;  /* 0xa00000ff31e18230 */ /* 0x000fe20000000900 */
[----:B------:R-:W-:Y:S02]  /*1a8d0*/  ISETP.LE.U32.AND P4, PT, R40, UR15, PT ;  /* 0x0000000f28007c0c */ /* 0x000fe4000bf83070 */
[C---:B------:R-:W-:Y:S01]  /*1a8e0*/  PRMT R48, R49.reuse, 0x7632, R48 ;  /* 0x0000763231307816 */ /* 0x040fe20000000030 */
[----:B------:R1:W-:Y:S01]  /*1a8f0*/  STG.E.U16 [R122.64+0xde], R51 ;  /* 0x0000de337a007986 */ /* 0x0003e2000c10151c */
[----:B------:R-:W-:Y:S02]  /*1a900*/  SHF.R.U32.HI R40, RZ, 0x10, R114 ;  /* 0x00000010ff287819 */ /* 0x000fe40000011672 */
[----:B------:R-:W-:Y:S01]  /*1a910*/  PRMT R149, R49, 0x5410, R48 ;  /* 0x0000541031957816 */ /* 0x000fe20000000030 */
[----:B------:R-:W-:Y:S01]  /*1a920*/  @!P2 HADD2 R224, -R48.H0_H0, -RZ.H0_H0 ;  /* 0xa00000ff30e0a230 */ /* 0x000fe20000000900 */
[----:B------:R-:W-:Y:S02]  /*1a930*/  @!P0 PRMT R49, R225, 0x5410, RZ ;  /* 0x00005410e1318816 */ /* 0x000fe400000000ff */
[----:B------:R-:W-:Y:S02]  /*1a940*/  LOP3.LUT R40, R40, 0xff, RZ, 0xc0, !PT ;  /* 0x000000ff28287812 */ /* 0x000fe400078ec0ff */
[----:B------:R-:W-:Y:S01]  /*1a950*/  @!P2 PRMT R48, R224, 0x5410, RZ ;  /* 0x00005410e030a816 */ /* 0x000fe200000000ff */
[----:B------:R-:W-:Y:S01]  /*1a960*/  @!P4 HADD2 R226, -R50.H0_H0, -RZ.H0_H0 ;  /* 0xa00000ff32e2c230 */ /* 0x000fe20000000900 */
[----:B------:R-:W-:Y:S02]  /*1a970*/  PRMT R42, R43, 0x7632, R42 ;  /* 0x000076322b2a7816 */ /* 0x000fe4000000002a */
[----:B------:R-:W-:Y:S02]  /*1a980*/  ISETP.LE.U32.AND P6, PT, R40, UR15, PT ;  /* 0x0000000f28007c0c */ /* 0x000fe4000bfc3070 */
[----:B------:R-:W-:Y:S01]  /*1a990*/  @!P4 PRMT R50, R226, 0x5410, RZ ;  /* 0x00005410e232c816 */ /* 0x000fe200000000ff */
[----:B------:R-:W-:Y:S01]  /*1a9a0*/  @!P3 HADD2 R228, -R42.H0_H0, -RZ.H0_H0 ;  /* 0xa00000ff2ae4b230 */ /* 0x000fe20000000900 */
[----:B------:R-:W-:Y:S01]  /*1a9b0*/  LOP3.LUT R52, R163, UR6, R212, 0x96, !PT ;  /* 0x00000006a3347c12 */ /* 0x000fe2000f8e96d4 */
[----:B------:R-:W-:Y:S01]  /*1a9c0*/  UIADD3 UR6, UR19, 0x646e171e, URZ ;  /* 0x646e171e13067890 */ /* 0x000fe2000fffe03f */
[----:B------:R-:W-:Y:S01]  /*1a9d0*/  SHF.R.U32.HI R40, RZ, 0x18, R114 ;  /* 0x00000018ff287819 */ /* 0x000fe20000011672 */
[----:B------:R2:W5:Y:S02]  /*1a9e0*/  LDL.LU.64 R212, [R1+0x210] ;  /* 0x0002100001d47983 */ /* 0x0005640000300a00 */
[----:B---3--:R-:W-:Y:S01]  /*1a9f0*/  IMAD.WIDE.U32 R52, R52, -0x2daee0ad, RZ ;  /* 0xd2511f5334347825 */ /* 0x008fe200078e00ff */
[----:B------:R-:W-:Y:S02]  /*1aa00*/  ISETP.LE.U32.AND P4, PT, R40, UR15, PT ;  /* 0x0000000f28007c0c */ /* 0x000fe4000bf83070 */
[----:B------:R-:W-:Y:S01]  /*1aa10*/  PRMT R40, R41, 0x7632, R40 ;  /* 0x0000763229287816 */ /* 0x000fe20000000028 */
[----:B------:R3:W-:Y:S01]  /*1aa20*/  STG.E.U16 [R122.64+0xe0], R50 ;  /* 0x0000e0327a007986 */ /* 0x0007e2000c10151c */
[----:B-1----:R-:W-:Y:S01]  /*1aa30*/  LOP3.LUT R51, R185, UR26, R162, 0x96, !PT ;  /* 0x0000001ab9337c12 */ /* 0x002fe2000f8e96a2 */
[----:B------:R-:W-:Y:S01]  /*1aa40*/  @!P6 HADD2 R223, -R41.H0_H0, -RZ.H0_H0 ;  /* 0xa00000ff29dfe230 */ /* 0x000fe20000000900 */
[----:B------:R-:W-:Y:S01]  /*1aa50*/  PRMT R162, R43, 0x5410, R42 ;  /* 0x000054102ba27816 */ /* 0x000fe2000000002a */
[----:B------:R1:W-:Y:S01]  /*1aa60*/  STG.E.U16 [R120.64+0xe0], R49 ;  /* 0x0000e03178007986 */ /* 0x0003e2000c10151c */
[----:B------:R-:W-:Y:S02]  /*1aa70*/  @!P5 PRMT R43, R229, 0x5410, RZ ;  /* 0x00005410e52bd816 */ /* 0x000fe400000000ff */
[----:B------:R-:W-:Y:S01]  /*1aa80*/  @!P3 PRMT R42, R228, 0x5410, RZ ;  /* 0x00005410e42ab816 */ /* 0x000fe200000000ff */
[----:B------:R4:W-:Y:S01]  /*1aa90*/  STG.E.U16 [R120.64+0xe2], R48 ;  /* 0x0000e23078007986 */ /* 0x0009e2000c10151c */
[----:B------:R-:W-:Y:S01]  /*1aaa0*/  PRMT R163, R41, 0x5410, R40 ;  /* 0x0000541029a37816 */ /* 0x000fe20000000028 */
[----:B------:R-:W-:Y:S01]  /*1aab0*/  @!P4 HADD2 R227, -R40.H0_H0, -RZ.H0_H0 ;  /* 0xa00000ff28e3c230 */ /* 0x000fe20000000900 */
[----:B------:R-:W-:Y:S01]  /*1aac0*/  @!P6 PRMT R41, R223, 0x5410, RZ ;  /* 0x00005410df29e816 */ /* 0x000fe200000000ff */
[----:B------:R2:W-:Y:S01]  /*1aad0*/  STG.E.U16 [R206.64+0xf0], R43 ;  /* 0x0000f02bce007986 */ /* 0x0005e2000c10151c */
[----:B------:R-:W-:Y:S02]  /*1aae0*/  LOP3.LUT R180, R183, UR6, R180, 0x96, !PT ;  /* 0x00000006b7b47c12 */ /* 0x000fe4000f8e96b4 */
[----:B------:R-:W-:Y:S01]  /*1aaf0*/  @!P4 PRMT R40, R227, 0x5410, RZ ;  /* 0x00005410e328c816 */ /* 0x000fe200000000ff */
[----:B------:R-:W-:Y:S01]  /*1ab00*/  STG.E.U16 [R206.64+0xf2], R42 ;  /* 0x0000f22ace007986 */ /* 0x000fe2000c10151c */
[----:B------:R-:W-:Y:S02]  /*1ab10*/  LOP3.LUT R146, R159, UR6, R146, 0x96, !PT ;  /* 0x000000069f927c12 */ /* 0x000fe4000f8e9692 */
[----:B------:R-:W-:Y:S01]  /*1ab20*/  LOP3.LUT R152, R179, UR6, R152, 0x96, !PT ;  /* 0x00000006b3987c12 */ /* 0x000fe2000f8e9698 */
[----:B------:R-:W-:Y:S01]  /*1ab30*/  STG.E.U16 [R186.64+0xf0], R41 ;  /* 0x0000f029ba007986 */ /* 0x000fe2000c10151c */
[----:B------:R-:W-:Y:S02]  /*1ab40*/  LOP3.LUT R132, R137, UR6, R132, 0x96, !PT ;  /* 0x0000000689847c12 */ /* 0x000fe4000f8e9684 */
[----:B------:R-:W-:Y:S01]  /*1ab50*/  LOP3.LUT R134, R155, UR6, R134, 0x96, !PT ;  /* 0x000000069b867c12 */ /* 0x000fe2000f8e9686 */
[----:B------:R2:W-:Y:S01]  /*1ab60*/  STG.E.U16 [R186.64+0xf2], R40 ;  /* 0x0000f228ba007986 */ /* 0x0005e2000c10151c */
[----:B------:R-:W-:Y:S02]  /*1ab70*/  LOP3.LUT R126, R115, UR6, R126, 0x96, !PT ;  /* 0x00000006737e7c12 */ /* 0x000fe4000f8e967e */
[----:B------:R-:W-:Y:S01]  /*1ab80*/  LOP3.LUT R128, R111, UR6, R128, 0x96, !PT ;  /* 0x000000066f807c12 */ /* 0x000fe2000f8e9680 */
[----:B---3--:R-:W-:Y:S01]  /*1ab90*/  IMAD.WIDE.U32 R50, R51, -0x2daee0ad, RZ ;  /* 0xd2511f5333327825 */ /* 0x008fe200078e00ff */
[----:B-1----:R-:W-:Y:S02]  /*1aba0*/  LOP3.LUT R49, R53, UR25, R170, 0x96, !PT ;  /* 0x0000001935317c12 */ /* 0x002fe4000f8e96aa */
[----:B------:R-:W-:Y:S01]  /*1abb0*/  LOP3.LUT R53, R188, 0xff, RZ, 0xc0, !PT ;  /* 0x000000ffbc357812 */ /* 0x000fe200078ec0ff */
[----:B------:R1:W5:Y:S01]  /*1abc0*/  LDL.LU.64 R170, [R1+0x208] ;  /* 0x0002080001aa7983 */ /* 0x0003620000300a00 */
[----:B----4-:R-:W-:Y:S01]  /*1abd0*/  LOP3.LUT R48, R51, UR23, R52, 0x96, !PT ;  /* 0x0000001733307c12 */ /* 0x010fe2000f8e9634 */
[----:B------:R-:W-:Y:S01]  /*1abe0*/  IMAD.WIDE.U32 R112, R49, -0x326172a9, RZ ;  /* 0xcd9e8d5731707825 */ /* 0x000fe200078e00ff */
[----:B------:R-:W-:Y:S03]  /*1abf0*/  SHF.R.U32.HI R52, RZ, 0x10, R188 ;  /* 0x00000010ff347819 */ /* 0x000fe600000116bc */
[----:B------:R1:W3:Y:S01]  /*1ac00*/  LDL.S16 R124, [R1+0xe4] ;  /* 0x0000e400017c7983 */ /* 0x0002e20000100600 */
[----:B------:R-:W-:Y:S01]  /*1ac10*/  LOP3.LUT R184, R113, UR24, R184, 0x96, !PT ;  /* 0x0000001871b87c12 */ /* 0x000fe2000f8e96b8 */
[----:B------:R-:W-:Y:S01]  /*1ac20*/  IMAD.WIDE.U32 R48, R48, -0x326172a9, RZ ;  /* 0xcd9e8d5730307825 */ /* 0x000fe200078e00ff */
[----:B------:R-:W-:Y:S01]  /*1ac30*/  LOP3.LUT R52, R52, 0xff, RZ, 0xc0, !PT ;  /* 0x000000ff34347812 */ /* 0x000fe200078ec0ff */
[----:B------:R1:W4:Y:S02]  /*1ac40*/  LDL.S16 R82, [R1+0x150] ;  /* 0x0001500001527983 */ /* 0x0003240000100600 */
[----:B------:R-:W-:Y:S01]  /*1ac50*/  IMAD.WIDE.U32 R184, R184, -0x2daee0ad, RZ ;  /* 0xd2511f53b8b87825 */ /* 0x000fe200078e00ff */
[----:B------:R-:W-:Y:S01]  /*1ac60*/  LOP3.LUT R112, R49, UR21, R112, 0x96, !PT ;  /* 0x0000001531707c12 */ /* 0x000fe2000f8e9670 */
[----:B------:R1:W3:Y:S03]  /*1ac70*/  LDL.S16 R80, [R1+0x16c] ;  /* 0x00016c0001507983 */ /* 0x0002e60000100600 */
[----:B--2---:R-:W-:Y:S01]  /*1ac80*/  LOP3.LUT R43, R185, UR14, R50, 0x96, !PT ;  /* 0x0000000eb92b7c12 */ /* 0x004fe2000f8e9632 */
[----:B------:R1:W2:Y:S01]  /*1ac90*/  LDL.S16 R68, [R1+0x170] ;  /* 0x0001700001447983 */ /* 0x0002a20000100600 */
[----:B------:R-:W-:Y:S01]  /*1aca0*/  LOP3.LUT R40, R190, 0xffff, RZ, 0xc0, !PT ;  /* 0x0000ffffbe287812 */ /* 0x000fe200078ec0ff */
[----:B------:R-:W-:Y:S03]  /*1acb0*/  IMAD.WIDE.U32 R112, R112, -0x2daee0ad, RZ ;  /* 0xd2511f5370707825 */ /* 0x000fe600078e00ff */
[----:B------:R-:W-:Y:S01]  /*1acc0*/  SHF.R.U32.HI R40, RZ, 0x8, R40 ;  /* 0x00000008ff287819 */ /* 0x000fe20000011628 */
[----:B------:R-:W-:Y:S01]  /*1acd0*/  IMAD.WIDE.U32 R50, R43, -0x326172a9, RZ ;  /* 0xcd9e8d572b327825 */ /* 0x000fe200078e00ff */
[----:B------:R-:W-:Y:S04]  /*1ace0*/  LOP3.LUT R42, R113, UR5, R184, 0x96, !PT ;  /* 0x00000005712a7c12 */ /* 0x000fe8000f8e96b8 */
[----:B------:R-:W-:Y:S01]  /*1acf0*/  LOP3.LUT R55, R51, UR13, R48, 0x96, !PT ;  /* 0x0000000d33377c12 */ /* 0x000fe2000f8e9630 */
[----:B------:R-:W-:Y:S05]  /*1ad00*/  IMAD.WIDE.U32 R48, R42, -0x326172a9, RZ ;  /* 0xcd9e8d572a307825 */ /* 0x000fea00078e00ff */
[----:B------:R-:W-:Y:S02]  /*1ad10*/  LOP3.LUT R41, R49, UR7, R50, 0x96, !PT ;  /* 0x0000000731297c12 */ /* 0x000fe4000f8e9632 */
[C---:B------:R-:W-:Y:S02]  /*1ad20*/  LOP3.LUT R42, R48.reuse, 0xffff, RZ, 0xc0, !PT ;  /* 0x0000ffff302a7812 */ /* 0x040fe400078ec0ff */
[----:B------:R-:W-:Y:S02]  /*1ad30*/  LOP3.LUT R51, R48, 0xff, RZ, 0xc0, !PT ;  /* 0x000000ff30337812 */ /* 0x000fe400078ec0ff */
[----:B------:R-:W-:Y:S02]  /*1ad40*/  SHF.R.U32.HI R42, RZ, 0x8, R42 ;  /* 0x00000008ff2a7819 */ /* 0x000fe4000001162a */
[----:B------:R-:W-:Y:S02]  /*1ad50*/  LOP3.LUT R43, R41, 0xffff, RZ, 0xc0, !PT ;  /* 0x0000ffff292b7812 */ /* 0x000fe400078ec0ff */
[----:B------:R-:W-:Y:S02]  /*1ad60*/  PRMT R51, R51, 0x5410, R42 ;  /* 0x0000541033337816 */ /* 0x000fe4000000002a */
[----:B------:R-:W-:Y:S02]  /*1ad70*/  LOP3.LUT R42, R41, 0xff, RZ, 0xc0, !PT ;  /* 0x000000ff292a7812 */ /* 0x000fe400078ec0ff */
[----:B------:R-:W-:Y:S01]  /*1ad80*/  SHF.R.U32.HI R43, RZ, 0x8, R43 ;  /* 0x00000008ff2b7819 */ /* 0x000fe2000001162b */
[--C-:B------:R-:W-:Y:S01]  /*1ad90*/  HSET2.LE.AND R51, R51, R118.reuse, PT ;  /* 0x0000007633337233 */ /* 0x100fe20003803000 */
[----:B------:R-:W-:Y:S02]  /*1ada0*/  LOP3.LUT R50, R188, 0xffff, RZ, 0xc0, !PT ;  /* 0x0000ffffbc327812 */ /* 0x000fe400078ec0ff */
[----:B------:R-:W-:Y:S02]  /*1adb0*/  SHF.R.U32.HI R49, RZ, 0x10, R48 ;  /* 0x00000010ff317819 */ /* 0x000fe40000011630 */
[----:B------:R-:W-:Y:S02]  /*1adc0*/  PRMT R42, R42, 0x5410, R43 ;  /* 0x000054102a2a7816 */ /* 0x000fe4000000002b */
[----:B------:R-:W-:Y:S02]  /*1add0*/  SHF.R.U32.HI R50, RZ, 0x8, R50 ;  /* 0x00000008ff327819 */ /* 0x000fe40000011632 */
[----:B------:R-:W-:Y:S02]  /*1ade0*/  SHF.R.U32.HI R48, RZ, 0x18, R48 ;  /* 0x00000018ff307819 */ /* 0x000fe40000011630 */
[----:B------:R-:W-:Y:S02]  /*1adf0*/  LOP3.LUT R49, R49, 0xff, RZ, 0xc0, !PT ;  /* 0x000000ff31317812 */ /* 0x000fe400078ec0ff */
[----:B------:R-:W-:Y:S02]  /*1ae00*/  PRMT R53, R53, 0x5410, R50 ;  /* 0x0000541035357816 */ /* 0x000fe40000000032 */
[--C-:B------:R-:W-:Y:S02]  /*1ae10*/  SHF.R.U32.HI R109, RZ, 0x10, R41.reuse ;  /* 0x00000010ff6d7819 */ /* 0x100fe40000011629 */
[----:B------:R-:W-:Y:S01]  /*1ae20*/  SHF.R.U32.HI R50, RZ, 0x18, R41 ;  /* 0x00000018ff327819 */ /* 0x000fe20000011629 */
[--C-:B------:R-:W-:Y:S01]  /*1ae30*/  HSET2.LE.AND R41, R42, R118.reuse, PT ;  /* 0x000000762a297233 */ /* 0x100fe20003803000 */
[----:B------:R-:W-:Y:S01]  /*1ae40*/  PRMT R48, R49, 0x5410, R48 ;  /* 0x0000541031307816 */ /* 0x000fe20000000030 */
[--C-:B------:R-:W-:Y:S01]  /*1ae50*/  HSET2.LE.AND R53, R53, R118.reuse, PT ;  /* 0x0000007635357233 */ /* 0x100fe20003803000 */
[----:B------:R-:W-:Y:S02]  /*1ae60*/  LOP3.LUT R49, R190, 0xff, RZ, 0xc0, !PT ;  /* 0x000000ffbe317812 */ /* 0x000fe400078ec0ff */
[----:B------:R-:W-:Y:S01]  /*1ae70*/  SHF.R.U32.HI R43, RZ, 0x18, R190 ;  /* 0x00000018ff2b7819 */ /* 0x000fe200000116be */
[--C-:B------:R-:W-:Y:S01]  /*1ae80*/  HSET2.LE.AND R48, R48, R118.reuse, PT ;  /* 0x0000007630307233 */ /* 0x100fe20003803000 */
[----:B------:R-:W-:Y:S02]  /*1ae90*/  PRMT R49, R49, 0x5410, R40 ;  /* 0x0000541031317816 */ /* 0x000fe40000000028 */
[----:B------:R-:W-:Y:S02]  /*1aea0*/  PRMT R54, R54, 0x5410, R43 ;  /* 0x0000541036367816 */ /* 0x000fe4000000002b */
[----:B------:R-:W-:Y:S01]  /*1aeb0*/  LOP3.LUT R36, R41, R36, RZ, 0xc0, !PT ;  /* 0x0000002429247212 */ /* 0x000fe200078ec0ff */
[--C-:B------:R-:W-:Y:S01]  /*1aec0*/  HSET2.LE.AND R49, R49, R118.reuse, PT ;  /* 0x0000007631317233 */ /* 0x100fe20003803000 */
[----:B------:R-:W-:Y:S01]  /*1aed0*/  LOP3.LUT R109, R109, 0xff, RZ, 0xc0, !PT ;  /* 0x000000ff6d6d7812 */ /* 0x000fe200078ec0ff */
[----:B------:R-:W1:Y:S01]  /*1aee0*/  LDSM.16.MT88.4 R40, [R218+0x4000] ;  /* 0x00400000da28783b */ /* 0x000e620000004200 */
[----:B------:R-:W-:Y:S01]  /*1aef0*/  SHF.R.U32.HI R189, RZ, 0x18, R188 ;  /* 0x00000018ffbd7819 */ /* 0x000fe200000116bc */
[--C-:B------:R-:W-:Y:S01]  /*1af00*/  HSET2.LE.AND R54, R54, R118.reuse, PT ;  /* 0x0000007636367233 */ /* 0x100fe20003803000 */
[----:B------:R-:W-:Y:S02]  /*1af10*/  PRMT R50, R109, 0x5410, R50 ;  /* 0x000054106d327816 */ /* 0x000fe40000000032 */
[----:B------:R-:W-:Y:S02]  /*1af20*/  LOP3.LUT R38, R51, R38, RZ, 0xc0, !PT ;  /* 0x0000002633267212 */ /* 0x000fe400078ec0ff */
[----:B------:R-:W-:Y:S01]  /*1af30*/  LOP3.LUT R39, R48, R39, RZ, 0xc0, !PT ;  /* 0x0000002730277212 */ /* 0x000fe200078ec0ff */
[--C-:B------:R-:W-:Y:S01]  /*1af40*/  HSET2.LE.AND R50, R50, R118.reuse, PT ;  /* 0x0000007632327233 */ /* 0x100fe20003803000 */
[----:B------:R-:W-:Y:S02]  /*1af50*/  LOP3.LUT R44, R49, R44, RZ, 0xc0, !PT ;  /* 0x0000002c312c7212 */ /* 0x000fe400078ec0ff */
[----:B------:R-:W-:Y:S02]  /*1af60*/  PRMT R52, R52, 0x5410, R189 ;  /* 0x0000541034347816 */ /* 0x000fe400000000bd */
[----:B------:R-:W-:Y:S02]  /*1af70*/  LOP3.LUT R37, R50, R37, RZ, 0xc0, !PT ;  /* 0x0000002532257212 */ /* 0x000fe400078ec0ff */
[----:B------:R-:W-:Y:S01]  /*1af80*/  LOP3.LUT R45, R54, R45, RZ, 0xc0, !PT ;  /* 0x0000002d362d7212 */ /* 0x000fe200078ec0ff */
[----:B------:R-:W1:Y:S01]  /*1af90*/  LDSM.16.MT88.4 R48, [R217+0x4000] ;  /* 0x00400000d930783b */ /* 0x000e620000004200 */
[----:B------:R-:W-:Y:S01]  /*1afa0*/  LOP3.LUT R46, R53, R46, RZ, 0xc0, !PT ;  /* 0x0000002e352e7212 */ /* 0x000fe200078ec0ff */
[----:B------:R-:W-:Y:S01]  /*1afb0*/  IMAD.WIDE.U32 R54, R55, -0x2daee0ad, RZ ;  /* 0xd2511f5337367825 */ /* 0x000fe200078e00ff */
[C---:B------:R-:W-:Y:S01]  /*1afc0*/  LOP3.LUT R53, R182.reuse, 0xffff, RZ, 0xc0, !PT ;  /* 0x0000ffffb6357812 */ /* 0x040fe200078ec0ff */
[--C-:B------:R-:W-:Y:S01]  /*1afd0*/  HSET2.LE.AND R52, R52, R118.reuse, PT ;  /* 0x0000007634347233 */ /* 0x100fe20003803000 */
[----:B------:R-:W-:Y:S04]  /*1afe0*/  LOP3.LUT R109, R182, 0xff, RZ, 0xc0, !PT ;  /* 0x000000ffb66d7812 */ /* 0x000fe800078ec0ff */
[----:B------:R-:W-:Y:S02]  /*1aff0*/  LOP3.LUT R47, R52, R47, RZ, 0xc0, !PT ;  /* 0x0000002f342f7212 */ /* 0x000fe400078ec0ff */
[C---:B------:R-:W-:Y:S04]  /*1b000*/  LOP3.LUT R52, R54.reuse, 0xffff, RZ, 0xc0, !PT ;  /* 0x0000ffff36347812 */ /* 0x040fe800078ec0ff */
[----:B------:R-:W-:Y:S01]  /*1b010*/  SHF.R.U32.HI R52, RZ, 0x8, R52 ;  /* 0x00000008ff347819 */ /* 0x000fe20000011634 */
[-C--:B-1----:R-:W-:Y:S08]  /*1b020*/  HMMA.16816.F32 R4, R36, R40.reuse, R4 ;  /* 0x000000282404723c */ /* 0x082ff00000001804 */
[C---:B------:R-:W-:Y:S07]  /*1b030*/  HMMA.16816.F32 R8, R44.reuse, R40, R8 ;  /* 0x000000282c08723c */ /* 0x040fee0000001808 */
[----:B------:R-:W-:Y:S01]  /*1b040*/  LOP3.LUT R41, R54, 0xff, RZ, 0xc0, !PT ;  /* 0x000000ff36297812 */ /* 0x000fe200078ec0ff */
[-C--:B------:R-:W-:Y:S01]  /*1b050*/  HMMA.16816.F32 R12, R44, R42.reuse, R12 ;  /* 0x0000002a2c0c723c */ /* 0x080fe2000000180c */
[----:B------:R-:W-:Y:S03]  /*1b060*/  LOP3.LUT R40, R55, UR6, R112, 0x96, !PT ;  /* 0x0000000637287c12 */ /* 0x000fe6000f8e9670 */
[----:B------:R-:W-:Y:S02]  /*1b070*/  PRMT R41, R41, 0x5410, R52 ;  /* 0x0000541029297816 */ /* 0x000fe40000000034 */
[----:B------:R-:W-:Y:S02]  /*1b080*/  SHF.R.U32.HI R113, RZ, 0x18, R40 ;  /* 0x00000018ff717819 */ /* 0x000fe40000011628 */
[C---:B------:R-:W-:Y:S01]  /*1b090*/  LOP3.LUT R117, R40.reuse, 0xffff, RZ, 0xc0, !PT ;  /* 0x0000ffff28757812 */ /* 0x040fe200078ec0ff */
[C---:B------:R-:W-:Y:S03]  /*1b0a0*/  HMMA.16816.F32 R16, R36.reuse, R42, R16 ;  /* 0x0000002a2410723c */ /* 0x040fe60000001810 */
[----:B------:R-:W-:Y:S01]  /*1b0b0*/  LOP3.LUT R116, R40, 0xff, RZ, 0xc0, !PT ;  /* 0x000000ff28747812 */ /* 0x000fe200078ec0ff */
[--C-:B------:R-:W-:Y:S01]  /*1b0c0*/  HSET2.LE.AND R41, R41, R118.reuse, PT ;  /* 0x0000007629297233 */ /* 0x100fe20003803000 */
[----:B------:R-:W-:Y:S02]  /*1b0d0*/  SHF.R.U32.HI R117, RZ, 0x8, R117 ;  /* 0x00000008ff757819 */ /* 0x000fe40000011675 */
[--C-:B------:R-:W-:Y:S01]  /*1b0e0*/  SHF.R.U32.HI R42, RZ, 0x10, R54.reuse ;  /* 0x00000010ff2a7819 */ /* 0x100fe20000011636 */
[-C--:B------:R-:W-:Y:S01]  /*1b0f0*/  HMMA.16816.F32 R20, R36, R48.reuse, R20 ;  /* 0x000000302414723c */ /* 0x080fe20000001814 */
[----:B------:R-:W-:Y:S03]  /*1b100*/  SHF.R.U32.HI R43, RZ, 0x18, R54 ;  /* 0x00000018ff2b7819 */ /* 0x000fe60000011636 */
[----:B------:R-:W-:Y:S02]  /*1b110*/  SHF.R.U32.HI R54, RZ, 0x8, R53 ;  /* 0x00000008ff367819 */ /* 0x000fe40000011635 */
[----:B------:R-:W-:Y:S02]  /*1b120*/  LOP3.LUT R42, R42, 0xff, RZ, 0xc0, !PT ;  /* 0x000000ff2a2a7812 */ /* 0x000fe400078ec0ff */
[----:B------:R-:W-:Y:S01]  /*1b130*/  PRMT R109, R109, 0x5410, R54 ;  /* 0x000054106d6d7816 */ /* 0x000fe20000000036 */
[C---:B------:R-:W-:Y:S01]  /*1b140*/  HMMA.16816.F32 R24, R44.reuse, R48, R24 ;  /* 0x000000302c18723c */ /* 0x040fe20000001818 */
[----:B------:R-:W1:Y:S02]  /*1b150*/  LDSM.16.MT88.4 R52, [R218+0x4400] ;  /* 0x00440000da34783b */ /* 0x000e640000004200 */
[----:B------:R-:W-:Y:S02]  /*1b160*/  PRMT R43, R42, 0x5410, R43 ;  /* 0x000054102a2b7816 */ /* 0x000fe4000000002b */
[C---:B------:R-:W-:Y:S02]  /*1b170*/  LOP3.LUT R42, R180.reuse, 0xffff, RZ, 0xc0, !PT ;  /* 0x0000ffffb42a7812 */ /* 0x040fe400078ec0ff */
[----:B------:R-:W-:Y:S01]  /*1b180*/  SHF.R.U32.HI R48, RZ, 0x10, R40 ;  /* 0x00000010ff307819 */ /* 0x000fe20000011628 */
[-C--:B------:R-:W-:Y:S01]  /*1b190*/  HMMA.16816.F32 R28, R44, R50.reuse, R28 ;  /* 0x000000322c1c723c */ /* 0x080fe2000000181c */
[----:B------:R-:W-:Y:S01]  /*1b1a0*/  LOP3.LUT R49, R180, 0xff, RZ, 0xc0, !PT ;  /* 0x000000ffb4317812 */ /* 0x000fe200078ec0ff */
[----:B------:R-:W1:Y:S02]  /*1b1b0*/  LDSM.16.MT88.4 R44, [R217+0x4400] ;  /* 0x00440000d92c783b */ /* 0x000e640000004200 */
[----:B------:R-:W-:Y:S01]  /*1b1c0*/  LOP3.LUT R48, R48, 0xff, RZ, 0xc0, !PT ;  /* 0x000000ff30307812 */ /* 0x000fe200078ec0ff */
[--C-:B------:R-:W-:Y:S01]  /*1b1d0*/  HSET2.LE.AND R43, R43, R118.reuse, PT ;  /* 0x000000762b2b7233 */ /* 0x100fe20003803000 */
[----:B------:R-:W-:Y:S02]  /*1b1e0*/  SHF.R.U32.HI R42, RZ, 0x8, R42 ;  /* 0x00000008ff2a7819 */ /* 0x000fe4000001162a */
[----:B------:R-:W-:Y:S01]  /*1b1f0*/  PRMT R48, R48, 0x5410, R113 ;  /* 0x0000541030307816 */ /* 0x000fe20000000071 */
[----:B------:R-:W-:Y:S03]  /*1b200*/  HMMA.16816.F32 R32, R36, R50, R32 ;  /* 0x000000322420723c */ /* 0x000fe60000001820 */
[----:B------:R-:W-:Y:S01]  /*1b210*/  PRMT R49, R49, 0x5410, R42 ;  /* 0x0000541031317816 */ /* 0x000fe2000000002a */
[--C-:B------:R-:W-:Y:S01]  /*1b220*/  HSET2.LE.AND R48, R48, R118.reuse, PT ;  /* 0x0000007630307233 */ /* 0x100fe20003803000 */
[----:B------:R-:W-:Y:S02]  /*1b230*/  SHF.R.U32.HI R42, RZ, 0x10, R180 ;  /* 0x00000010ff2a7819 */ /* 0x000fe400000116b4 */
[----:B------:R-:W-:Y:S01]  /*1b240*/  SHF.R.U32.HI R112, RZ, 0x10, R182 ;  /* 0x00000010ff707819 */ /* 0x000fe200000116b6 */
[--C-:B------:R-:W-:Y:S01]  /*1b250*/  HSET2.LE.AND R36, R49, R118.reuse, PT ;  /* 0x0000007631247233 */ /* 0x100fe20003803000 */
[----:B------:R-:W-:Y:S03]  /*1b260*/  PRMT R40, R116, 0x5410, R117 ;  /* 0x0000541074287816 */ /* 0x000fe60000000075 */
[----:B------:R-:W-:Y:S01]  /*1b270*/  SHF.R.U32.HI R113, RZ, 0x18, R180 ;  /* 0x00000018ff717819 */ /* 0x000fe200000116b4 */
[--C-:B------:R-:W-:Y:S01]  /*1b280*/  HSET2.LE.AND R38, R109, R118.reuse, PT ;  /* 0x000000766d267233 */ /* 0x100fe20003803000 */
[----:B------:R-:W-:Y:S01]  /*1b290*/  LOP3.LUT R42, R42, 0xff, RZ, 0xc0, !PT ;  /* 0x000000ff2a2a7812 */ /* 0x000fe200078ec0ff */
[--C-:B------:R-:W-:Y:S01]  /*1b2a0*/  HSET2.LE.AND R40, R40, R118.reuse, PT ;  /* 0x0000007628287233 */ /* 0x100fe20003803000 */
[----:B------:R-:W-:Y:S02]  /*1b2b0*/  SHF.R.U32.HI R182, RZ, 0x18, R182 ;  /* 0x00000018ffb67819 */ /* 0x000fe400000116b6 */
[----:B------:R-:W-:Y:S02]  /*1b2c0*/  PRMT R113, R42, 0x5410, R113 ;  /* 0x000054102a717816 */ /* 0x000fe40000000071 */
[----:B------:R-:W-:Y:S02]  /*1b2d0*/  LOP3.LUT R42, R41, R106, RZ, 0xc0, !PT ;  /* 0x0000006a292a7212 */ /* 0x000fe400078ec0ff */
[----:B------:R-:W-:Y:S01]  /*1b2e0*/  LOP3.LUT R41, R48, R105, RZ, 0xc0, !PT ;  /* 0x0000006930297212 */ /* 0x000fe200078ec0ff */
[--C-:B------:R-:W-:Y:S01]  /*1b2f0*/  HSET2.LE.AND R37, R113, R118.reuse, PT ;  /* 0x0000007671257233 */ /* 0x100fe20003803000 */
[----:B------:R-:W-:Y:S02]  /*1b300*/  LOP3.LUT R105, R112, 0xff, RZ, 0xc0, !PT ;  /* 0x000000ff70697812 */ /* 0x000fe400078ec0ff */
[----:B------:R-:W-:Y:S02]  /*1b310*/  LOP3.LUT R40, R40, R107, RZ, 0xc0, !PT ;  /* 0x0000006b28287212 */ /* 0x000fe400078ec0ff */
[----:B------:R-:W-:Y:S02]  /*1b320*/  PRMT R39, R105, 0x5410, R182 ;  /* 0x0000541069277816 */ /* 0x000fe400000000b6 */
[----:B------:R-:W-:Y:S02]  /*1b330*/  LOP3.LUT R43, R43, R104, RZ, 0xc0, !PT ;  /* 0x000000682b2b7212 */ /* 0x000fe400078ec0ff */
[----:B------:R-:W-:Y:S01]  /*1b340*/  LOP3.LUT R36, R36, R103, RZ, 0xc0, !PT ;  /* 0x0000006724247212 */ /* 0x000fe200078ec0ff */
[--C-:B------:R-:W-:Y:S01]  /*1b350*/  HSET2.LE.AND R39, R39, R118.reuse, PT ;  /* 0x0000007627277233 */ /* 0x100fe20003803000 */
[----:B------:R-:W-:Y:S02]  /*1b360*/  LOP3.LUT R37, R37, R102, RZ, 0xc0, !PT ;  /* 0x0000006625257212 */ /* 0x000fe400078ec0ff */
[----:B------:R-:W-:Y:S01]  /*1b370*/  LOP3.LUT R38, R38, R101, RZ, 0xc0, !PT ;  /* 0x0000006526267212 */ /* 0x000fe200078ec0ff */
[-C--:B-1----:R-:W-:Y:S01]  /*1b380*/  HMMA.16816.F32 R4, R40, R52.reuse, R4 ;  /* 0x000000342804723c */ /* 0x082fe20000001804 */
[----:B------:R-:W-:Y:S02]  /*1b390*/  LOP3.LUT R39, R39, R100, RZ, 0xc0, !PT ;  /* 0x0000006427277212 */ /* 0x000fe400078ec0ff */
[C---:B------:R-:W-:Y:S01]  /*1b3a0*/  LOP3.LUT R49, R166.reuse, 0xffff, RZ, 0xc0, !PT ;  /* 0x0000ffffa6317812 */ /* 0x040fe200078ec0ff */
[----:B------:R-:W-:Y:S01]  /*1b3b0*/  IMAD.MOV.U32 R167, RZ, RZ, R0 ;  /* 0x000000ffffa77224 */ /* 0x000fe200078e0000 */
[----:B------:R-:W-:Y:S02]  /*1b3c0*/  SHF.R.U32.HI R48, RZ, 0x10, R166 ;  /* 0x00000010ff307819 */ /* 0x000fe400000116a6 */
[----:B------:R-:W-:Y:S01]  /*1b3d0*/  LOP3.LUT R100, R166, 0xff, RZ, 0xc0, !PT ;  /* 0x000000ffa6647812 */ /* 0x000fe200078ec0ff */
[C---:B------:R-:W-:Y:S01]  /*1b3e0*/  HMMA.16816.F32 R8, R36.reuse, R52, R8 ;  /* 0x000000342408723c */ /* 0x040fe20000001808 */
[----:B------:R-:W-:Y:S03]  /*1b3f0*/  SHF.R.U32.HI R49, RZ, 0x8, R49 ;  /* 0x00000008ff317819 */ /* 0x000fe60000011631 */
[----:B------:R-:W-:Y:S02]  /*1b400*/  LOP3.LUT R48, R48, 0xff, RZ, 0xc0, !PT ;  /* 0x000000ff30307812 */ /* 0x000fe400078ec0ff */
[----:B------:R-:W-:Y:S02]  /*1b410*/  PRMT R100, R100, 0x5410, R49 ;  /* 0x0000541064647816 */ /* 0x000fe40000000031 */
[----:B------:R-:W-:Y:S01]  /*1b420*/  LOP3.LUT R104, R168, 0xffff, RZ, 0xc0, !PT ;  /* 0x0000ffffa8687812 */ /* 0x000fe200078ec0ff */
[-C--:B------:R-:W-:Y:S03]  /*1b430*/  HMMA.16816.F32 R12, R36, R54.reuse, R12 ;  /* 0x00000036240c723c */ /* 0x080fe6000000180c */
[----:B------:R-:W-:Y:S02]  /*1b440*/  SHF.R.U32.HI R101, RZ, 0x18, R168 ;  /* 0x00000018ff657819 */ /* 0x000fe400000116a8 */
[----:B------:R-:W-:Y:S02]  /*1b450*/  SHF.R.U32.HI R104, RZ, 0x8, R104 ;  /* 0x00000008ff687819 */ /* 0x000fe40000011668 */
[----:B------:R-:W-:Y:S01]  /*1b460*/  LOP3.LUT R53, R176, 0xffff, RZ, 0xc0, !PT ;  /* 0x0000ffffb0357812 */ /* 0x000fe200078ec0ff */
[C---:B------:R-:W-:Y:S01]  /*1b470*/  HMMA.16816.F32 R16, R40.reuse, R54, R16 ;  /* 0x000000362810723c */ /* 0x040fe20000001810 */
[----:B------:R-:W-:Y:S03]  /*1b480*/  SHF.R.U32.HI R52, RZ, 0x10, R176 ;  /* 0x00000010ff347819 */ /* 0x000fe600000116b0 */
[----:B------:R-:W-:Y:S02]  /*1b490*/  LOP3.LUT R103, R174, 0xffff, RZ, 0xc0, !PT ;  /* 0x0000ffffae677812 */ /* 0x000fe400078ec0ff */
[----:B------:R-:W-:Y:S02]  /*1b4a0*/  SHF.R.U32.HI R53, RZ, 0x8, R53 ;  /* 0x00000008ff357819 */ /* 0x000fe40000011635 */
[----:B------:R-:W-:Y:S01]  /*1b4b0*/  SHF.R.U32.HI R55, RZ, 0x18, R166 ;  /* 0x00000018ff377819 */ /* 0x000fe200000116a6 */
[-C--:B------:R-:W-:Y:S03]  /*1b4c0*/  HMMA.16816.F32 R20, R40, R44.reuse, R20 ;  /* 0x0000002c2814723c */ /* 0x080fe60000001814 */
[----:B------:R-:W-:Y:S01]  /*1b4d0*/  PRMT R55, R48, 0x5410, R55 ;  /* 0x0000541030377816 */ /* 0x000fe20000000037 */
[----:B------:R-:W-:Y:S01]  /*1b4e0*/  IMAD.MOV.U32 R166, RZ, RZ, R3 ;  /* 0x000000ffffa67224 */ /* 0x000fe200078e0003 */
[----:B------:R-:W-:Y:S01]  /*1b4f0*/  LOP3.LUT R54, R176, 0xff, RZ, 0xc0, !PT ;  /* 0x000000ffb0367812 */ /* 0x000fe200078ec0ff */
[----:B------:R-:W1:Y:S01]  /*1b500*/  LDSM.16.MT88.4 R48, [R218+0x4800] ;  /* 0x00480000da30783b */ /* 0x000e620000004200 */
[----:B------:R-:W-:Y:S01]  /*1b510*/  SHF.R.U32.HI R176, RZ, 0x18, R176 ;  /* 0x00000018ffb07819 */ /* 0x000fe200000116b0 */
[C---:B------:R-:W-:Y:S01]  /*1b520*/  HMMA.16816.F32 R24, R36.reuse, R44, R24 ;  /* 0x0000002c2418723c */ /* 0x040fe20000001818 */
[----:B------:R-:W-:Y:S03]  /*1b530*/  LOP3.LUT R102, R174, 0xff, RZ, 0xc0, !PT ;  /* 0x000000ffae667812 */ /* 0x000fe600078ec0ff */
[----:B------:R-:W-:Y:S02]  /*1b540*/  SHF.R.U32.HI R103, RZ, 0x8, R103 ;  /* 0x00000008ff677819 */ /* 0x000fe40000011667 */
[----:B------:R-:W-:Y:S02]  /*1b550*/  PRMT R53, R54, 0x5410, R53 ;  /* 0x0000541036357816 */ /* 0x000fe40000000035 */
[----:B------:R-:W-:Y:S01]  /*1b560*/  SHF.R.U32.HI R44, RZ, 0x10, R168 ;  /* 0x00000010ff2c7819 */ /* 0x000fe200000116a8 */
[-C--:B------:R-:W-:Y:S03]  /*1b570*/  HMMA.16816.F32 R28, R36, R46.reuse, R28 ;  /* 0x0000002e241c723c */ /* 0x080fe6000000181c */
[----:B------:R-:W-:Y:S02]  /*1b580*/  LOP3.LUT R44, R44, 0xff, RZ, 0xc0, !PT ;  /* 0x000000ff2c2c7812 */ /* 0x000fe400078ec0ff */
[----:B------:R-:W-:Y:S02]  /*1b590*/  LOP3.LUT R45, R168, 0xff, RZ, 0xc0, !PT ;  /* 0x000000ffa82d7812 */ /* 0x000fe400078ec0ff */
[----:B------:R-:W-:Y:S01]  /*1b5a0*/  PRMT R44, R44, 0x5410, R101 ;  /* 0x000054102c2c7816 */ /* 0x000fe20000000065 */
[----:B------:R-:W-:Y:S01]  /*1b5b0*/  HMMA.16816.F32 R32, R40, R46, R32 ;  /* 0x0000002e2820723c */ /* 0x000fe20000001820 */
[----:B------:R-:W-:Y:S03]  /*1b5c0*/  PRMT R45, R45, 0x5410, R104 ;  /* 0x000054102d2d7816 */ /* 0x000fe60000000068 */
[--C-:B------:R-:W-:Y:S01]  /*1b5d0*/  SHF.R.U32.HI R101, RZ, 0x10, R174.reuse ;  /* 0x00000010ff657819 */ /* 0x100fe200000116ae */
[--C-:B------:R-:W-:Y:S01]  /*1b5e0*/  HSET2.LE.AND R44, R44, R118.reuse, PT ;  /* 0x000000762c2c7233 */ /* 0x100fe20003803000 */
[----:B------:R-:W-:Y:S01]  /*1b5f0*/  SHF.R.U32.HI R174, RZ, 0x18, R174 ;  /* 0x00000018ffae7819 */ /* 0x000fe200000116ae */
[--C-:B------:R-:W-:Y:S01]  /*1b600*/  HSET2.LE.AND R36, R45, R118.reuse, PT ;  /* 0x000000762d247233 */ /* 0x100fe20003803000 */
[----:B------:R-:W-:Y:S01]  /*1b610*/  LOP3.LUT R101, R101, 0xff, RZ, 0xc0, !PT ;  /* 0x000000ff65657812 */ /* 0x000fe200078ec0ff */
[--C-:B------:R-:W-:Y:S03]  /*1b620*/  HSET2.LE.AND R37, R100, R118.reuse, PT ;  /* 0x0000007664257233 */ /* 0x100fe60003803000 */
[----:B------:R-:W-:Y:S01]  /*1b630*/  LOP3.LUT R43, R52, 0xff, RZ, 0xc0, !PT ;  /* 0x000000ff342b7812 */ /* 0x000fe200078ec0ff */
[--C-:B------:R-:W-:Y:S01]  /*1b640*/  HSET2.LE.AND R39, R55, R118.reuse, PT ;  /* 0x0000007637277233 */ /* 0x100fe20003803000 */
[----:B------:R-:W-:Y:S01]  /*1b650*/  LOP3.LUT R38, R37, R98, RZ, 0xc0, !PT ;  /* 0x0000006225267212 */ /* 0x000fe200078ec0ff */
[--C-:B------:R-:W-:Y:S01]  /*1b660*/  HSET2.LE.AND R42, R53, R118.reuse, PT ;  /* 0x00000076352a7233 */ /* 0x100fe20003803000 */
[----:B------:R-:W-:Y:S02]  /*1b670*/  LOP3.LUT R37, R44, R97, RZ, 0xc0, !PT ;  /* 0x000000612c257212 */ /* 0x000fe400078ec0ff */
        /* <DEDUP_REMOVED lines=11> */
[----:B------:R-:W-:Y:S01]  /*1b730*/  LOP3.LUT R42, R42, R93, RZ, 0xc0, !PT ;  /* 0x0000005d2a2a7212 */ /* 0x000fe200078ec0ff */
[-C--:B-1----:R-:W-:Y:S01]  /*1b740*/  HMMA.16816.F32 R4, R36, R48.reuse, R4 ;  /* 0x000000302404723c */ /* 0x082fe20000001804 */
[----:B------:R-:W-:Y:S02]  /*1b750*/  LOP3.LUT R43, R43, R92, RZ, 0xc0, !PT ;  /* 0x0000005c2b2b7212 */ /* 0x000fe400078ec0ff */
[----:B------:R-:W-:Y:S02]  /*1b760*/  SHF.R.U32.HI R53, RZ, 0x18, R158 ;  /* 0x00000018ff357819 */ /* 0x000fe4000001169e */
[----:B------:R-:W-:Y:S02]  /*1b770*/  LOP3.LUT R54, R158, 0xff, RZ, 0xc0, !PT ;  /* 0x000000ff9e367812 */ /* 0x000fe400078ec0ff */
[C---:B------:R-:W-:Y:S01]  /*1b780*/  LOP3.LUT R52, R178.reuse, 0xffff, RZ, 0xc0, !PT ;  /* 0x0000ffffb2347812 */ /* 0x040fe200078ec0ff */
[C---:B------:R-:W-:Y:S01]  /*1b790*/  HMMA.16816.F32 R8, R40.reuse, R48, R8 ;  /* 0x000000302808723c */ /* 0x040fe20000001808 */
[----:B------:R-:W-:Y:S03]  /*1b7a0*/  LOP3.LUT R93, R178, 0xff, RZ, 0xc0, !PT ;  /* 0x000000ffb25d7812 */ /* 0x000fe600078ec0ff */
[----:B------:R-:W-:Y:S02]  /*1b7b0*/  SHF.R.U32.HI R52, RZ, 0x8, R52 ;  /* 0x00000008ff347819 */ /* 0x000fe40000011634 */
[----:B------:R-:W-:Y:S02]  /*1b7c0*/  SHF.R.U32.HI R94, RZ, 0x10, R146 ;  /* 0x00000010ff5e7819 */ /* 0x000fe40000011692 */
        /* <DEDUP_REMOVED lines=8> */
[C---:B------:R-:W-:Y:S01]  /*1b850*/  LOP3.LUT R55, R146.reuse, 0xffff, RZ, 0xc0, !PT ;  /* 0x0000ffff92377812 */ /* 0x040fe200078ec0ff */
        /* <DEDUP_REMOVED lines=25> */
[----:B------:R-:W-:Y:S02]  /*1b9f0*/  LOP3.LUT R42, R45, R90, RZ, 0xc0, !PT ;  /* 0x0000005a2d2a7212 */ /* 0x000fe400078ec0ff */
[----:B------:R-:W-:Y:S02]  /*1ba00*/  LOP3.LUT R45, R92, 0xff, RZ, 0xc0, !PT ;  /* 0x000000ff5c2d7812 */ /* 0x000fe400078ec0ff */
        /* <DEDUP_REMOVED lines=15> */
[C---:B------:R-:W-:Y:S02]  /*1bb00*/  LOP3.LUT R44, R142.reuse, 0xffff, RZ, 0xc0, !PT ;  /* 0x0000ffff8e2c7812 */ /* 0x040fe400078ec0ff */
[--C-:B------:R-:W-:Y:S02]  /*1bb10*/  SHF.R.U32.HI R45, RZ, 0x10, R142.reuse ;  /* 0x00000010ff2d7819 */ /* 0x100fe4000001168e */
[----:B------:R-:W-:Y:S01]  /*1bb20*/  LOP3.LUT R87, R142, 0xff, RZ, 0xc0, !PT ;  /* 0x000000ff8e577812 */ /* 0x000fe200078ec0ff */
[C---:B------:R-:W-:Y:S01]  /*1bb30*/  HMMA.16816.F32 R8, R36.reuse, R48, R8 ;  /* 0x000000302408723c */ /* 0x040fe20000001808 */
[----:B------:R-:W-:Y:S03]  /*1bb40*/  SHF.R.U32.HI R86, RZ, 0x18, R142 ;  /* 0x00000018ff567819 */ /* 0x000fe6000001168e */
[----:B------:R-:W-:Y:S02]  /*1bb50*/  SHF.R.U32.HI R44, RZ, 0x8, R44 ;  /* 0x00000008ff2c7819 */ /* 0x000fe4000001162c */
[----:B------:R-:W-:Y:S02]  /*1bb60*/  LOP3.LUT R45, R45, 0xff, RZ, 0xc0, !PT ;  /* 0x000000ff2d2d7812 */ /* 0x000fe400078ec0ff */
[----:B------:R-:W-:Y:S01]  /*1bb70*/  PRMT R87, R87, 0x5410, R44 ;  /* 0x0000541057577816 */ /* 0x000fe2000000002c */
[-C--:B------:R-:W-:Y:S03]  /*1bb80*/  HMMA.16816.F32 R12, R36, R50.reuse, R12 ;  /* 0x00000032240c723c */ /* 0x080fe6000000180c */
[----:B------:R-:W-:Y:S02]  /*1bb90*/  PRMT R86, R45, 0x5410, R86 ;  /* 0x000054102d567816 */ /* 0x000fe40000000056 */
[C---:B------:R-:W-:Y:S01]  /*1bba0*/  LOP3.LUT R49, R172.reuse, 0xffff, RZ, 0xc0, !PT ;  /* 0x0000ffffac317812 */ /* 0x040fe200078ec0ff */
[----:B------:R-:W1:Y:S01]  /*1bbb0*/  LDSM.16.MT88.4 R44, [R218+0x5000] ;  /* 0x00500000da2c783b */ /* 0x000e620000004200 */
[----:B------:R-:W-:Y:S01]  /*1bbc0*/  LOP3.LUT R84, R172, 0xff, RZ, 0xc0, !PT ;  /* 0x000000ffac547812 */ /* 0x000fe200078ec0ff */
[C---:B------:R-:W-:Y:S01]  /*1bbd0*/  HMMA.16816.F32 R16, R40.reuse, R50, R16 ;  /* 0x000000322810723c */ /* 0x040fe20000001810 */
[----:B------:R-:W-:Y:S03]  /*1bbe0*/  SHF.R.U32.HI R49, RZ, 0x8, R49 ;  /* 0x00000008ff317819 */ /* 0x000fe60000011631 */
[--C-:B------:R-:W-:Y:S02]  /*1bbf0*/  SHF.R.U32.HI R48, RZ, 0x10, R140.reuse ;  /* 0x00000010ff307819 */ /* 0x100fe4000001168c */
[----:B------:R-:W-:Y:S02]  /*1bc00*/  PRMT R84, R84, 0x5410, R49 ;  /* 0x0000541054547816 */ /* 0x000fe40000000031 */
[C---:B------:R-:W-:Y:S01]  /*1bc10*/  LOP3.LUT R51, R140.reuse, 0xffff, RZ, 0xc0, !PT ;  /* 0x0000ffff8c337812 */ /* 0x040fe200078ec0ff */
        /* <DEDUP_REMOVED lines=42> */
[--C-:B------:R-:W-:Y:S01]  /*1bec0*/  SHF.R.U32.HI R52, RZ, 0x10, R136.reuse ;  /* 0x00000010ff347819 */ /* 0x100fe20000011688 */
[C---:B------:R-:W-:Y:S01]  /*1bed0*/  HMMA.16816.F32 R8, R40.reuse, R44, R8 ;  /* 0x0000002c2808723c */ /* 0x040fe20000001808 */
[----:B------:R-:W-:Y:S03]  /*1bee0*/  LOP3.LUT R79, R132, 0xffff, RZ, 0xc0, !PT ;  /* 0x0000ffff844f7812 */ /* 0x000fe600078ec0ff */
        /* <DEDUP_REMOVED lines=8> */
[----:B------:R-:W-:Y:S01]  /*1bf70*/  SHF.R.U32.HI R79, RZ, 0x8, R79 ;  /* 0x00000008ff4f7819 */ /* 0x000fe2000001164f */
[----:B------:R-:W1:Y:S02]  /*1bf80*/  LDSM.16.MT88.4 R44, [R218+0x5400] ;  /* 0x00540000da2c783b */ /* 0x000e640000004200 */
[----:B------:R-:W-:Y:S02]  /*1bf90*/  LOP3.LUT R54, R154, 0xffff, RZ, 0xc0, !PT ;  /* 0x0000ffff9a367812 */ /* 0x000fe400078ec0ff */
[----:B------:R-:W-:Y:S02]  /*1bfa0*/  SHF.R.U32.HI R74, RZ, 0x10, R154 ;  /* 0x00000010ff4a7819 */ /* 0x000fe4000001169a */
[----:B------:R-:W-:Y:S01]  /*1bfb0*/  LOP3.LUT R52, R134, 0xffff, RZ, 0xc0, !PT ;  /* 0x0000ffff86347812 */ /* 0x000fe200078ec0ff */
[-C--:B--2---:R-:W-:Y:S03]  /*1bfc0*/  HMMA.16816.F32 R20, R36, R48.reuse, R20 ;  /* 0x000000302414723c */ /* 0x084fe60000001814 */
[----:B------:R-:W-:Y:S02]  /*1bfd0*/  PRMT R77, R84, 0x5410, R77 ;  /* 0x00005410544d7816 */ /* 0x000fe4000000004d */
[----:B------:R-:W-:Y:S02]  /*1bfe0*/  PRMT R78, R78, 0x5410, R79 ;  /* 0x000054104e4e7816 */ /* 0x000fe4000000004f */
[----:B------:R-:W-:Y:S01]  /*1bff0*/  SHF.R.U32.HI R79, RZ, 0x10, R134 ;  /* 0x00000010ff4f7819 */ /* 0x000fe20000011686 */
[C---:B------:R-:W-:Y:S01]  /*1c000*/  HMMA.16816.F32 R24, R40.reuse, R48, R24 ;  /* 0x000000302818723c */ /* 0x040fe20000001818 */
[----:B------:R-:W-:Y:S03]  /*1c010*/  LOP3.LUT R53, R154, 0xff, RZ, 0xc0, !PT ;  /* 0x000000ff9a357812 */ /* 0x000fe600078ec0ff */
[----:B------:R-:W-:Y:S02]  /*1c020*/  SHF.R.U32.HI R154, RZ, 0x18, R154 ;  /* 0x00000018ff9a7819 */ /* 0x000fe4000001169a */
[----:B------:R-:W-:Y:S02]  /*1c030*/  SHF.R.U32.HI R54, RZ, 0x8, R54 ;  /* 0x00000008ff367819 */ /* 0x000fe40000011636 */
[----:B------:R-:W-:Y:S01]  /*1c040*/  SHF.R.U32.HI R48, RZ, 0x10, R132 ;  /* 0x00000010ff307819 */ /* 0x000fe20000011684 */
[-C--:B------:R-:W-:Y:S03]  /*1c050*/  HMMA.16816.F32 R28, R40, R50.reuse, R28 ;  /* 0x00000032281c723c */ /* 0x080fe6000000181c */
[----:B------:R-:W-:Y:S02]  /*1c060*/  LOP3.LUT R48, R48, 0xff, RZ, 0xc0, !PT ;  /* 0x000000ff30307812 */ /* 0x000fe400078ec0ff */
[----:B------:R-:W-:Y:S02]  /*1c070*/  LOP3.LUT R75, R134, 0xff, RZ, 0xc0, !PT ;  /* 0x000000ff864b7812 */ /* 0x000fe400078ec0ff */
[----:B------:R-:W-:Y:S01]  /*1c080*/  PRMT R48, R48, 0x5410, R55 ;  /* 0x0000541030307816 */ /* 0x000fe20000000037 */
[--C-:B------:R-:W-:Y:S01]  /*1c090*/  HSET2.LE.AND R41, R76, R118.reuse, PT ;  /* 0x000000764c297233 */ /* 0x100fe20003803000 */
[----:B------:R-:W-:Y:S01]  /*1c0a0*/  SHF.R.U32.HI R52, RZ, 0x8, R52 ;  /* 0x00000008ff347819 */ /* 0x000fe20000011634 */
[----:B------:R-:W-:Y:S02]  /*1c0b0*/  HMMA.16816.F32 R32, R36, R50, R32 ;  /* 0x000000322420723c */ /* 0x000fe40000001820 */
[----:B------:R-:W-:Y:S01]  /*1c0c0*/  SHF.R.U32.HI R134, RZ, 0x18, R134 ;  /* 0x00000018ff867819 */ /* 0x000fe20000011686 */
[--C-:B------:R-:W-:Y:S01]  /*1c0d0*/  HSET2.LE.AND R48, R48, R118.reuse, PT ;  /* 0x0000007630307233 */ /* 0x100fe20003803000 */
[----:B------:R-:W-:Y:S01]  /*1c0e0*/  LOP3.LUT R79, R79, 0xff, RZ, 0xc0, !PT ;  /* 0x000000ff4f4f7812 */ /* 0x000fe200078ec0ff */
[--C-:B------:R-:W-:Y:S01]  /*1c0f0*/  HSET2.LE.AND R40, R78, R118.reuse, PT ;  /* 0x000000764e287233 */ /* 0x100fe20003803000 */
[----:B------:R-:W-:Y:S01]  /*1c100*/  LOP3.LUT R42, R41, R72, RZ, 0xc0, !PT ;  /* 0x00000048292a7212 */ /* 0x000fe200078ec0ff */
[--C-:B------:R-:W-:Y:S01]  /*1c110*/  HSET2.LE.AND R43, R77, R118.reuse, PT ;  /* 0x000000764d2b7233 */ /* 0x100fe20003803000 */
[----:B------:R-:W-:Y:S04]  /*1c120*/  LOP3.LUT R41, R48, R71, RZ, 0xc0, !PT ;  /* 0x0000004730297212 */ /* 0x000fe800078ec0ff */
[----:B------:R-:W-:Y:S02]  /*1c130*/  LOP3.LUT R71, R74, 0xff, RZ, 0xc0, !PT ;  /* 0x000000ff4a477812 */ /* 0x000fe400078ec0ff */
[----:B------:R-:W-:Y:S02]  /*1c140*/  PRMT R49, R53, 0x5410, R54 ;  /* 0x0000541035317816 */ /* 0x000fe40000000036 */
        /* <DEDUP_REMOVED lines=9> */
[----:B------:R-:W-:Y:S01]  /*1c1e0*/  LOP3.LUT R50, R138, 0xff, RZ, 0xc0, !PT ;  /* 0x000000ff8a327812 */ /* 0x000fe200078ec0ff */
[--C-:B------:R-:W-:Y:S01]  /*1c1f0*/  HSET2.LE.AND R48, R48, R118.reuse, PT ;  /* 0x0000007630307233 */ /* 0x100fe20003803000 */
[----:B------:R-:W-:Y:S01]  /*1c200*/  LOP3.LUT R36, R36, R69, RZ, 0xc0, !PT ;  /* 0x0000004524247212 */ /* 0x000fe200078ec0ff */
[----:B------:R-:W-:Y:S01]  /*1c210*/  LDSM.16.MT88.4 R152, [R218+0x5c00] ;  /* 0x005c0000da98783b */ /* 0x000fe20000004200 */
[----:B------:R-:W-:Y:S01]  /*1c220*/  LOP3.LUT R37, R38, R67, RZ, 0xc0, !PT ;  /* 0x0000004326257212 */ /* 0x000fe200078ec0ff */
[-C--:B-1----:R-:W-:Y:S01]  /*1c230*/  HMMA.16816.F32 R4, R40, R44.reuse, R4 ;  /* 0x0000002c2804723c */ /* 0x082fe20000001804 */
[----:B------:R-:W-:Y:S02]  /*1c240*/  LOP3.LUT R38, R39, R66, RZ, 0xc0, !PT ;  /* 0x0000004227267212 */ /* 0x000fe400078ec0ff */
[----:B------:R-:W-:Y:S02]  /*1c250*/  LOP3.LUT R39, R48, R65, RZ, 0xc0, !PT ;  /* 0x0000004130277212 */ /* 0x000fe400078ec0ff */
[--C-:B------:R-:W-:Y:S02]  /*1c260*/  SHF.R.U32.HI R48, RZ, 0x18, R138.reuse ;  /* 0x00000018ff307819 */ /* 0x100fe4000001168a */
[----:B------:R-:W-:Y:S02]  /*1c270*/  LOP3.LUT R51, R130, 0xffff, RZ, 0xc0, !PT ;  /* 0x0000ffff82337812 */ /* 0x000fe400078ec0ff */
[----:B------:R-:W-:Y:S01]  /*1c280*/  LOP3.LUT R67, R144, 0xffff, RZ, 0xc0, !PT ;  /* 0x0000ffff90437812 */ /* 0x000fe200078ec0ff */
[C---:B------:R-:W-:Y:S02]  /*1c290*/  HMMA.16816.F32 R8, R36.reuse, R44, R8 ;  /* 0x0000002c2408723c */ /* 0x040fe40000001808 */
[----:B------:R-:W-:Y:S02]  /*1c2a0*/  LOP3.LUT R65, R130, 0xff, RZ, 0xc0, !PT ;  /* 0x000000ff82417812 */ /* 0x000fe400078ec0ff */
[----:B------:R-:W-:Y:S02]  /*1c2b0*/  LOP3.LUT R66, R144, 0xff, RZ, 0xc0, !PT ;  /* 0x000000ff90427812 */ /* 0x000fe400078ec0ff */
[----:B------:R-:W-:Y:S02]  /*1c2c0*/  SHF.R.U32.HI R67, RZ, 0x8, R67 ;  /* 0x00000008ff437819 */ /* 0x000fe40000011643 */
[----:B------:R-:W-:Y:S01]  /*1c2d0*/  LOP3.LUT R45, R138, 0xffff, RZ, 0xc0, !PT ;  /* 0x0000ffff8a2d7812 */ /* 0x000fe200078ec0ff */
[-C--:B------:R-:W-:Y:S03]  /*1c2e0*/  HMMA.16816.F32 R12, R36, R46.reuse, R12 ;  /* 0x0000002e240c723c */ /* 0x080fe6000000180c */
[----:B------:R-:W-:Y:S02]  /*1c2f0*/  SHF.R.U32.HI R44, RZ, 0x10, R138 ;  /* 0x00000010ff2c7819 */ /* 0x000fe4000001168a */
[----:B------:R-:W-:Y:S02]  /*1c300*/  SHF.R.U32.HI R45, RZ, 0x8, R45 ;  /* 0x00000008ff2d7819 */ /* 0x000fe4000001162d */
[--C-:B------:R-:W-:Y:S01]  /*1c310*/  SHF.R.U32.HI R49, RZ, 0x10, R130.reuse ;  /* 0x00000010ff317819 */ /* 0x100fe20000011682 */
[C---:B------:R-:W-:Y:S01]  /*1c320*/  HMMA.16816.F32 R16, R40.reuse, R46, R16 ;  /* 0x0000002e2810723c */ /* 0x040fe20000001810 */
[----:B------:R-:W-:Y:S03]  /*1c330*/  PRMT R50, R50, 0x5410, R45 ;  /* 0x0000541032327816 */ /* 0x000fe6000000002d */
[----:B------:R-:W-:Y:S02]  /*1c340*/  LOP3.LUT R70, R156, 0xffff, RZ, 0xc0, !PT ;  /* 0x0000ffff9c467812 */ /* 0x000fe400078ec0ff */
[----:B------:R-:W-:Y:S02]  /*1c350*/  SHF.R.U32.HI R130, RZ, 0x18, R130 ;  /* 0x00000018ff827819 */ /* 0x000fe40000011682 */
[----:B------:R-:W-:Y:S01]  /*1c360*/  LOP3.LUT R47, R44, 0xff, RZ, 0xc0, !PT ;  /* 0x000000ff2c2f7812 */ /* 0x000fe200078ec0ff */
[-C--:B--2---:R-:W-:Y:S03]  /*1c370*/  HMMA.16816.F32 R20, R40, R52.reuse, R20 ;  /* 0x000000342814723c */ /* 0x084fe60000001814 */
[----:B------:R-:W-:Y:S02]  /*1c380*/  PRMT R48, R47, 0x5410, R48 ;  /* 0x000054102f307816 */ /* 0x000fe40000000030 */
[----:B------:R-:W-:Y:S01]  /*1c390*/  SHF.R.U32.HI R70, RZ, 0x8, R70 ;  /* 0x00000008ff467819 */ /* 0x000fe20000011646 */
[----:B------:R-:W1:Y:S02]  /*1c3a0*/  LDSM.16.MT88.4 R44, [R218+0x5800] ;  /* 0x00580000da2c783b */ /* 0x000e640000004200 */
[C---:B------:R-:W-:Y:S01]  /*1c3b0*/  HMMA.16816.F32 R24, R36.reuse, R52, R24 ;  /* 0x000000342418723c */ /* 0x040fe20000001818 */
[--C-:B------:R-:W-:Y:S06]  /*1c3c0*/  HSET2.LE.AND R48, R48, R118.reuse, PT ;  /* 0x0000007630307233 */ /* 0x100fec0003803000 */
        /* <DEDUP_REMOVED lines=8> */
[----:B------:R-:W-:Y:S02]  /*1c450*/  PRMT R65, R66, 0x5410, R67 ;  /* 0x0000541042417816 */ /* 0x000fe40000000043 */
        /* <DEDUP_REMOVED lines=9> */
[----:B------:R-:W-:Y:S02]  /*1c4f0*/  LOP3.LUT R36, R39, R64, RZ, 0xc0, !PT ;  /* 0x0000004027247212 */ /* 0x000fe400078ec0ff */
        /* <DEDUP_REMOVED lines=19> */
[--C-:B------:R-:W-:Y:S02]  /*1c630*/  SHF.R.U32.HI R58, RZ, 0x18, R114.reuse ;  /* 0x00000018ff3a7819 */ /* 0x100fe40000011672 */
[----:B------:R-:W-:Y:S02]  /*1c640*/  ISETP.LE.U32.AND P4, PT, R53, UR15, PT ;  /* 0x0000000f35007c0c */ /* 0x000fe4000bf83070 */
[----:B------:R-:W-:Y:S02]  /*1c650*/  ISETP.LE.U32.AND P0, PT, R52, UR15, PT ;  /* 0x0000000f34007c0c */ /* 0x000fe4000bf03070 */
[----:B------:R-:W-:Y:S01]  /*1c660*/  LOP3.LUT R45, R114, 0xffff, RZ, 0xc0, !PT ;  /* 0x0000ffff722d7812 */ /* 0x000fe200078ec0ff */
[-C--:B------:R-:W-:Y:S01]  /*1c670*/  HMMA.16816.F32 R12, R40, R46.reuse, R12 ;  /* 0x0000002e280c723c */ /* 0x080fe2000000180c */
[----:B------:R-:W-:Y:S03]  /*1c680*/  SHF.R.U32.HI R44, RZ, 0x10, R114 ;  /* 0x00000010ff2c7819 */ /* 0x000fe60000011672 */
[----:B------:R-:W-:Y:S02]  /*1c690*/  SHF.R.U32.HI R60, RZ, 0x8, R45 ;  /* 0x00000008ff3c7819 */ /* 0x000fe4000001162d */
[----:B------:R-:W-:Y:S02]  /*1c6a0*/  LOP3.LUT R53, R44, 0xff, RZ, 0xc0, !PT ;  /* 0x000000ff2c357812 */ /* 0x000fe400078ec0ff */
[----:B------:R-:W-:Y:S01]  /*1c6b0*/  LOP3.LUT R44, R54, 0xff, RZ, 0xc0, !PT ;  /* 0x000000ff362c7812 */ /* 0x000fe200078ec0ff */
[C---:B------:R-:W-:Y:S03]  /*1c6c0*/  HMMA.16816.F32 R16, R36.reuse, R46, R16 ;  /* 0x0000002e2410723c */ /* 0x040fe60000001810 */
[----:B------:R-:W-:Y:S01]  /*1c6d0*/  LOP3.LUT R54, R126, 0xff, RZ, 0xc0, !PT ;  /* 0x000000ff7e367812 */ /* 0x000fe200078ec0ff */
[C---:B------:R-:W-:Y:S01]  /*1c6e0*/  @!P0 HADD2 R68, -R56.reuse.H1_H1, -RZ.H0_H0 ;  /* 0xa00000ff38448230 */ /* 0x040fe20000000d00 */
[C---:B------:R-:W-:Y:S02]  /*1c6f0*/  LOP3.LUT R52, R110.reuse, 0xff, RZ, 0xc0, !PT ;  /* 0x000000ff6e347812 */ /* 0x040fe400078ec0ff */
[----:B------:R-:W-:Y:S01]  /*1c700*/  LOP3.LUT R47, R110, 0xffff, RZ, 0xc0, !PT ;  /* 0x0000ffff6e2f7812 */ /* 0x000fe200078ec0ff */
[-C--:B--2---:R-:W-:Y:S01]  /*1c710*/  HMMA.16816.F32 R20, R36, R48.reuse, R20 ;  /* 0x000000302414723c */ /* 0x084fe20000001814 */
[----:B------:R-:W-:Y:S02]  /*1c720*/  SHF.R.U32.HI R46, RZ, 0x10, R110 ;  /* 0x00000010ff2e7819 */ /* 0x000fe4000001166e */
[----:B------:R-:W-:Y:S02]  /*1c730*/  ISETP.LE.U32.AND P2, PT, R44, UR15, PT ;  /* 0x0000000f2c007c0c */ /* 0x000fe4000bf43070 */
[----:B------:R-:W-:Y:S02]  /*1c740*/  SHF.R.U32.HI R45, RZ, 0x8, R47 ;  /* 0x00000008ff2d7819 */ /* 0x000fe4000001162f */
[----:B------:R-:W-:Y:S01]  /*1c750*/  LOP3.LUT R47, R126, 0xffff, RZ, 0xc0, !PT ;  /* 0x0000ffff7e2f7812 */ /* 0x000fe200078ec0ff */
[C---:B------:R-:W-:Y:S01]  /*1c760*/  HMMA.16816.F32 R24, R40.reuse, R48, R24 ;  /* 0x000000302818723c */ /* 0x040fe20000001818 */
[----:B------:R-:W-:Y:S03]  /*1c770*/  PRMT R58, R53, 0x5410, R58 ;  /* 0x00005410353a7816 */ /* 0x000fe6000000003a */
[----:B------:R-:W-:Y:S02]  /*1c780*/  SHF.R.U32.HI R47, RZ, 0x8, R47 ;  /* 0x00000008ff2f7819 */ /* 0x000fe4000001162f */
[----:B------:R-:W-:Y:S02]  /*1c790*/  LOP3.LUT R46, R46, 0xff, RZ, 0xc0, !PT ;  /* 0x000000ff2e2e7812 */ /* 0x000fe400078ec0ff */
[----:B------:R-:W-:Y:S01]  /*1c7a0*/  PRMT R53, R54, 0x5410, R47 ;  /* 0x0000541036357816 */ /* 0x000fe2000000002f */
[----:B---3--:R-:W-:Y:S01]  /*1c7b0*/  @!P2 HADD2 R80, -R56.H0_H0, -RZ.H0_H0 ;  /* 0xa00000ff3850a230 */ /* 0x008fe20000000900 */
[-C--:B------:R-:W-:Y:S02]  /*1c7c0*/  HMMA.16816.F32 R28, R40, R50.reuse, R28 ;  /* 0x00000032281c723c */ /* 0x080fe4000000181c */
[----:B------:R-:W-:Y:S01]  /*1c7d0*/  PRMT R151, R46, 0x5410, R151 ;  /* 0x000054102e977816 */ /* 0x000fe20000000097 */
[--C-:B------:R-:W-:Y:S01]  /*1c7e0*/  HSET2.LE.AND R53, R53, R118.reuse, PT ;  /* 0x0000007635357233 */ /* 0x100fe20003803000 */
[----:B------:R-:W-:Y:S02]  /*1c7f0*/  PRMT R52, R52, 0x5410, R45 ;  /* 0x0000541034347816 */ /* 0x000fe4000000002d */
[--C-:B------:R-:W-:Y:S01]  /*1c800*/  SHF.R.U32.HI R62, RZ, 0x10, R126.reuse ;  /* 0x00000010ff3e7819 */ /* 0x100fe2000001167e */
[----:B------:R-:W1:Y:S01]  /*1c810*/  LDSM.16.MT88.4 R44, [R217+0x5c00] ;  /* 0x005c0000d92c783b */ /* 0x000e620000004200 */
[----:B------:R-:W-:Y:S01]  /*1c820*/  LOP3.LUT R57, R114, 0xff, RZ, 0xc0, !PT ;  /* 0x000000ff72397812 */ /* 0x000fe200078ec0ff */
[----:B------:R-:W-:Y:S03]  /*1c830*/  HMMA.16816.F32 R32, R36, R50, R32 ;  /* 0x000000322420723c */ /* 0x000fe60000001820 */
[----:B------:R-:W-:Y:S01]  /*1c840*/  SHF.R.U32.HI R59, RZ, 0x18, R126 ;  /* 0x00000018ff3b7819 */ /* 0x000fe2000001167e */
[--C-:B------:R-:W-:Y:S01]  /*1c850*/  HSET2.LE.AND R151, R151, R118.reuse, PT ;  /* 0x0000007697977233 */ /* 0x100fe20003803000 */
[----:B------:R-:W-:Y:S01]  /*1c860*/  LOP3.LUT R62, R62, 0xff, RZ, 0xc0, !PT ;  /* 0x000000ff3e3e7812 */ /* 0x000fe200078ec0ff */
[--C-:B------:R-:W-:Y:S01]  /*1c870*/  HSET2.LE.AND R40, R58, R118.reuse, PT ;  /* 0x000000763a287233 */ /* 0x100fe20003803000 */
[----:B------:R-:W-:Y:S01]  /*1c880*/  LOP3.LUT R110, R110, 0xffff, RZ, 0xc0, !PT ;  /* 0x0000ffff6e6e7812 */ /* 0x000fe200078ec0ff */
[--C-:B------:R-:W-:Y:S01]  /*1c890*/  HSET2.LE.AND R37, R52, R118.reuse, PT ;  /* 0x0000007634257233 */ /* 0x100fe20003803000 */
[----:B------:R-:W-:Y:S03]  /*1c8a0*/  PRMT R57, R57, 0x5410, R60 ;  /* 0x0000541039397816 */ /* 0x000fe6000000003c */
[----:B------:R-:W-:Y:S02]  /*1c8b0*/  LOP3.LUT R60, R128, 0xffff, RZ, 0xc0, !PT ;  /* 0x0000ffff803c7812 */ /* 0x000fe400078ec0ff */
[----:B------:R-:W-:Y:S01]  /*1c8c0*/  SHF.R.U32.HI R54, RZ, 0x10, R128 ;  /* 0x00000010ff367819 */ /* 0x000fe20000011680 */
[--C-:B------:R-:W-:Y:S01]  /*1c8d0*/  HSET2.LE.AND R41, R57, R118.reuse, PT ;  /* 0x0000007639297233 */ /* 0x100fe20003803000 */
[----:B------:R-:W-:Y:S02]  /*1c8e0*/  PRMT R59, R62, 0x5410, R59 ;  /* 0x000054103e3b7816 */ /* 0x000fe4000000003b */
[----:B------:R-:W-:Y:S02]  /*1c8f0*/  SHF.R.U32.HI R48, RZ, 0x8, R110 ;  /* 0x00000008ff307819 */ /* 0x000fe4000001166e */
[----:B------:R-:W-:Y:S01]  /*1c900*/  SHF.R.U32.HI R49, RZ, 0x18, R128 ;  /* 0x00000018ff317819 */ /* 0x000fe20000011680 */
[--C-:B------:R-:W-:Y:S01]  /*1c910*/  HSET2.LE.AND R42, R59, R118.reuse, PT ;  /* 0x000000763b2a7233 */ /* 0x100fe20003803000 */
[----:B------:R-:W-:Y:S02]  /*1c920*/  LOP3.LUT R54, R54, 0xff, RZ, 0xc0, !PT ;  /* 0x000000ff36367812 */ /* 0x000fe400078ec0ff */
[----:B------:R-:W-:Y:S02]  /*1c930*/  LOP3.LUT R55, R128, 0xff, RZ, 0xc0, !PT ;  /* 0x000000ff80377812 */ /* 0x000fe400078ec0ff */
[----:B------:R-:W-:Y:S02]  /*1c940*/  SHF.R.U32.HI R60, RZ, 0x8, R60 ;  /* 0x00000008ff3c7819 */ /* 0x000fe4000001163c */
[----:B------:R-:W-:Y:S02]  /*1c950*/  LOP3.LUT R48, R48, 0xffff, RZ, 0xc0, !PT ;  /* 0x0000ffff30307812 */ /* 0x000fe400078ec0ff */
[--C-:B------:R-:W-:Y:S02]  /*1c960*/  PRMT R54, R54, 0x5410, R49.reuse ;  /* 0x0000541036367816 */ /* 0x100fe40000000031 */
[----:B------:R-:W-:Y:S02]  /*1c970*/  PRMT R55, R55, 0x5410, R60 ;  /* 0x0000541037377816 */ /* 0x000fe4000000003c */
[----:B------:R-:W-:Y:S01]  /*1c980*/  ISETP.LE.U32.AND P3, PT, R48, UR15, PT ;  /* 0x0000000f30007c0c */ /* 0x000fe2000bf63070 */
[--C-:B------:R-:W-:Y:S01]  /*1c990*/  HSET2.LE.AND R36, R54, R118.reuse, PT ;  /* 0x0000007636247233 */ /* 0x100fe20003803000 */
[C---:B------:R-:W-:Y:S01]  /*1c9a0*/  PRMT R49, R108.reuse, 0x7610, R49 ;  /* 0x000076106c317816 */ /* 0x040fe20000000031 */
[----:B------:R-:W-:Y:S01]  /*1c9b0*/  HSET2.LE.AND R39, R55, R118, PT ;  /* 0x0000007637277233 */ /* 0x000fe20003803000 */
[----:B------:R-:W-:Y:S02]  /*1c9c0*/  PRMT R48, R108, 0x7632, R48 ;  /* 0x000076326c307816 */ /* 0x000fe40000000030 */
[----:B------:R-:W-:Y:S01]  /*1c9d0*/  LOP3.LUT R160, R53, R160, RZ, 0xc0, !PT ;  /* 0x000000a035a07212 */ /* 0x000fe200078ec0ff */
[----:B------:R-:W-:Y:S01]  /*1c9e0*/  @!P4 HADD2 R124, -R49.H0_H0, -RZ.H0_H0 ;  /* 0xa00000ff317cc230 */ /* 0x000fe20000000900 */
[----:B------:R-:W-:Y:S02]  /*1c9f0*/  LOP3.LUT R162, R41, R162, RZ, 0xc0, !PT ;  /* 0x000000a229a27212 */ /* 0x000fe400078ec0ff */
[----:B------:R-:W-:Y:S02]  /*1ca00*/  LOP3.LUT R161, R42, R161, RZ, 0xc0, !PT ;  /* 0x000000a12aa17212 */ /* 0x000fe400078ec0ff */
[----:B------:R-:W-:Y:S01]  /*1ca10*/  LOP3.LUT R163, R40, R163, RZ, 0xc0, !PT ;  /* 0x000000a328a37212 */ /* 0x000fe200078ec0ff */
[----:B------:R2:W-:Y:S01]  /*1ca20*/  @!P4 STL.S16 [R1+0xe4], R124 ;  /* 0x0000e47c0100c387 */ /* 0x0005e20000100600 */
[----:B------:R-:W-:Y:S01]  /*1ca30*/  PRMT R150, R49, 0x5410, R48 ;  /* 0x0000541031967816 */ /* 0x000fe20000000030 */
[----:B----4-:R-:W-:Y:S01]  /*1ca40*/  @!P3 HADD2 R82, -R48.H0_H0, -RZ.H0_H0 ;  /* 0xa00000ff3052b230 */ /* 0x010fe20000000900 */
[----:B------:R-:W-:Y:S02]  /*1ca50*/  LOP3.LUT R151, R151, R56, RZ, 0xc0, !PT ;  /* 0x0000003897977212 */ /* 0x000fe400078ec0ff */
[----:B------:R-:W-:Y:S01]  /*1ca60*/  PRMT R43, R124, 0x7610, R43 ;  /* 0x000076107c2b7816 */ /* 0x000fe2000000002b */
[-C--:B------:R-:W-:Y:S01]  /*1ca70*/  HMMA.16816.F32 R144, R160, R152.reuse, R4 ;  /* 0x00000098a090723c */ /* 0x080fe20000001804 */
[----:B------:R-:W-:Y:S01]  /*1ca80*/  LOP3.LUT R148, R39, R148, RZ, 0xc0, !PT ;  /* 0x0000009427947212 */ /* 0x000fe200078ec0ff */
[----:B------:R2:W-:Y:S01]  /*1ca90*/  @!P3 STL.S16 [R1+0x150], R82 ;  /* 0x000150520100b387 */ /* 0x0005e20000100600 */
[----:B------:R-:W-:Y:S02]  /*1caa0*/  LOP3.LUT R149, R36, R149, RZ, 0xc0, !PT ;  /* 0x0000009524957212 */ /* 0x000fe400078ec0ff */
[----:B------:R-:W-:Y:S01]  /*1cab0*/  LOP3.LUT R150, R37, R150, RZ, 0xc0, !PT ;  /* 0x0000009625967212 */ /* 0x000fe200078ec0ff */
[----:B------:R2:W-:Y:S01]  /*1cac0*/  @!P2 STL.S16 [R1+0x16c], R80 ;  /* 0x00016c500100a387 */ /* 0x0005e20000100600 */
[----:B------:R-:W-:Y:S02]  /*1cad0*/  @P0 PRMT R5, R56, 0x7632, R5 ;  /* 0x0000763238050816 */ /* 0x000fe40000000005 */
[----:B------:R-:W-:Y:S01]  /*1cae0*/  @!P4 PRMT R49, R43, 0x5410, RZ ;  /* 0x000054102b31c816 */ /* 0x000fe200000000ff */
[----:B------:R2:W-:Y:S02]  /*1caf0*/  @!P0 STL.S16 [R1+0x170], R68 ;  /* 0x0001704401008387 */ /* 0x0005e40000100600 */
[C---:B------:R-:W-:Y:S01]  /*1cb00*/  HMMA.16816.F32 R132, R148.reuse, R152, R8 ;  /* 0x000000989484723c */ /* 0x040fe20000001808 */
[----:B------:R-:W-:Y:S01]  /*1cb10*/  PRMT R7, R82, 0x7610, R7 ;  /* 0x0000761052077816 */ /* 0x000fe20000000007 */
[----:B------:R2:W-:Y:S01]  /*1cb20*/  STG.E.U16 [R122.64+0xee], R49 ;  /* 0x0000ee317a007986 */ /* 0x0005e2000c10151c */
[----:B------:R-:W-:Y:S02]  /*1cb30*/  PRMT R4, R68, 0x7610, R4 ;  /* 0x0000761044047816 */ /* 0x000fe40000000004 */
[----:B------:R-:W-:Y:S02]  /*1cb40*/  @!P3 PRMT R48, R7, 0x5410, RZ ;  /* 0x000054100730b816 */ /* 0x000fe400000000ff */
[----:B------:R-:W-:Y:S01]  /*1cb50*/  @!P0 PRMT R5, R4, 0x5410, RZ ;  /* 0x0000541004058816 */ /* 0x000fe200000000ff */
[-C--:B------:R-:W-:Y:S01]  /*1cb60*/  HMMA.16816.F32 R136, R148, R154.reuse, R12 ;  /* 0x0000009a9488723c */ /* 0x080fe2000000180c */
[----:B------:R-:W-:Y:S01]  /*1cb70*/  PRMT R6, R80, 0x7610, R6 ;  /* 0x0000761050067816 */ /* 0x000fe20000000006 */
[----:B------:R2:W-:Y:S02]  /*1cb80*/  STG.E.U16 [R122.64+0xf0], R48 ;  /* 0x0000f0307a007986 */ /* 0x0005e4000c10151c */
[----:B------:R-:W-:Y:S02]  /*1cb90*/  IADD3 R168, P0, R206, -0x100, RZ ;  /* 0xffffff00cea87810 */ /* 0x000fe40007f1e0ff */
[----:B------:R2:W-:Y:S01]  /*1cba0*/  STG.E.U16 [R120.64+0xf2], R5 ;  /* 0x0000f20578007986 */ /* 0x0005e2000c10151c */
[----:B------:R-:W-:Y:S01]  /*1cbb0*/  @!P2 PRMT R56, R6, 0x5410, RZ ;  /* 0x000054100638a816 */ /* 0x000fe200000000ff */
[C---:B------:R-:W-:Y:S01]  /*1cbc0*/  HMMA.16816.F32 R152, R160.reuse, R154, R16 ;  /* 0x0000009aa098723c */ /* 0x040fe20000001810 */
[----:B------:R-:W-:Y:S02]  /*1cbd0*/  IADD3.X R4, R207, -0x1, RZ, P0, !PT ;  /* 0xffffffffcf047810 */ /* 0x000fe400007fe4ff */
[----:B------:R-:W-:Y:S01]  /*1cbe0*/  ISETP.LT.AND P2, PT, RZ, UR20, PT ;  /* 0x00000014ff007c0c */ /* 0x000fe2000bf41270 */
[----:B------:R2:W-:Y:S01]  /*1cbf0*/  STG.E.U16 [R120.64+0xf0], R56 ;  /* 0x0000f03878007986 */ /* 0x0005e2000c10151c */
[----:B------:R-:W-:Y:S03]  /*1cc00*/  UIADD3 UR20, UR20, -0x1, URZ ;  /* 0xffffffff14147890 */ /* 0x000fe6000fffe03f */
[-C--:B-1----:R-:W-:Y:S01]  /*1cc10*/  HMMA.16816.F32 R156, R160, R44.reuse, R20 ;  /* 0x0000002ca09c723c */ /* 0x082fe20000001814 */
[----:B------:R2:W-:Y:S07]  /*1cc20*/  STL [R1+0x200], R4 ;  /* 0x0002000401007387 */ /* 0x0005ee0000100800 */
[C---:B------:R-:W-:Y:S08]  /*1cc30*/  HMMA.16816.F32 R140, R148.reuse, R44, R24 ;  /* 0x0000002c948c723c */ /* 0x040ff00000001818 */
[-C--:B------:R-:W-:Y:S08]  /*1cc40*/  HMMA.16816.F32 R148, R148, R46.reuse, R28 ;  /* 0x0000002e9494723c */ /* 0x080ff0000000181c */
[----:B------:R-:W-:Y:S01]  /*1cc50*/  HMMA.16816.F32 R160, R160, R46, R32 ;  /* 0x0000002ea0a0723c */ /* 0x000fe20000001820 */
[----:B--2--5:R-:W-:-:S07]  /*1cc60*/  @P2 BRA `(.L_x_656) ;  /* 0xffff3f0000002947 */ /* 0x024fce000383ffff */
.L_x_655:
        /* <DEDUP_REMOVED lines=44> */
[----:B------:R-:W-:Y:S01]  /*1cf30*/  @!UP3 UMOV UR24, UR19 ;  /* 0x000000130018bc82 */ /* 0x000fe20008000000 */
[----:B--2---:R-:W1:Y:S04]  /*1cf40*/  SHFL.BFLY PT, R7, R11, 0x2, 0x1f ;  /* 0x0c401f000b077f89 */ /* 0x004e6800000e0000 */
[----:B---3--:R-:W2:Y:S04]  /*1cf50*/  SHFL.BFLY PT, R6, R10, 0x2, 0x1f ;  /* 0x0c401f000a067f89 */ /* 0x008ea800000e0000 */
[----:B----4-:R-:W3:Y:S04]  /*1cf60*/  SHFL.BFLY PT, R5, R9, 0x2, 0x1f ;  /* 0x0c401f0009057f89 */ /* 0x010ee800000e0000 */
[----:B------:R-:W4:Y:S01]  /*1cf70*/  SHFL.BFLY PT, R4, R8, 0x2, 0x1f ;  /* 0x0c401f0008047f89 */ /* 0x000f2200000e0000 */
[----:B-1----:R-:W-:-:S02]  /*1cf80*/  FADD.FTZ R7, R7, R11 ;  /* 0x0000000b07077221 */ /* 0x002fc40000010000 */
[----:B--2---:R-:W-:-:S03]  /*1cf90*/  FADD.FTZ R6, R6, R10 ;  /* 0x0000000a06067221 */ /* 0x004fc60000010000 */
[----:B------:R-:W-:Y:S01]  /*1cfa0*/  SHFL.BFLY PT, R12, R7, 0x1, 0x1f ;  /* 0x0c201f00070c7f89 */ /* 0x000fe200000e0000 */
[----:B---3--:R-:W-:-:S03]  /*1cfb0*/  FADD.FTZ R5, R5, R9 ;  /* 0x0000000905057221 */ /* 0x008fc60000010000 */
[----:B------:R-:W1:Y:S01]  /*1cfc0*/  SHFL.BFLY PT, R11, R6, 0x1, 0x1f ;  /* 0x0c201f00060b7f89 */ /* 0x000e6200000e0000 */
[----:B----4-:R-:W-:-:S03]  /*1cfd0*/  FADD.FTZ R4, R4, R8 ;  /* 0x0000000804047221 */ /* 0x010fc60000010000 */
[----:B------:R-:W2:Y:S04]  /*1cfe0*/  SHFL.BFLY PT, R10, R5, 0x1, 0x1f ;  /* 0x0c201f00050a7f89 */ /* 0x000ea800000e0000 */
[----:B------:R-:W3:Y:S04]  /*1cff0*/  S2R R8, SR_TID.X ;  /* 0x0000000000087919 */ /* 0x000ee80000002100 */
[----:B------:R-:W4:Y:S01]  /*1d000*/  SHFL.BFLY PT, R9, R4, 0x1, 0x1f ;  /* 0x0c201f0004097f89 */ /* 0x000f2200000e0000 */
[----:B-1----:R-:W-:-:S05]  /*1d010*/  FADD.FTZ R11, R6, R11 ;  /* 0x0000000b060b7221 */ /* 0x002fca0000010000 */
[----:B------:R-:W-:Y:S01]  /*1d020*/  FSETP.NE.FTZ.AND P3, PT, R11, RZ, PT ;  /* 0x000000ff0b00720b */ /* 0x000fe20003f75000 */
[----:B--2---:R-:W-:Y:S01]  /*1d030*/  FADD.FTZ R10, R5, R10 ;  /* 0x0000000a050a7221 */ /* 0x004fe20000010000 */
[----:B---3--:R-:W-:Y:S01]  /*1d040*/  SHF.R.S32.HI R5, RZ, 0x1f, R8 ;  /* 0x0000001fff057819 */ /* 0x008fe20000011408 */
[----:B----4-:R-:W-:-:S03]  /*1d050*/  FADD.FTZ R9, R4, R9 ;  /* 0x0000000904097221 */ /* 0x010fc60000010000 */
[----:B------:R-:W-:-:S07]  /*1d060*/  LEA.HI R6, R5, R8, RZ, 0x2 ;  /* 0x0000000805067211 */ /* 0x000fce00078f10ff */
[----:B------:R-:W1:Y:S01]  /*1d070*/  @P3 MUFU.RCP R16, R11 ;  /* 0x0000000b00103308 */ /* 0x000e620000001000 */
[----:B------:R-:W-:Y:S01]  /*1d080*/  FADD.FTZ R12, R7, R12 ;  /* 0x0000000c070c7221 */ /* 0x000fe20000010000 */
[----:B------:R-:W-:Y:S02]  /*1d090*/  FSETP.NE.FTZ.AND P1, PT, R9, RZ, PT ;  /* 0x000000ff0900720b */ /* 0x000fe40003f35000 */
[----:B------:R-:W-:Y:S02]  /*1d0a0*/  LOP3.LUT R7, R6, 0xfffffffc, RZ, 0xc0, !PT ;  /* 0xfffffffc06077812 */ /* 0x000fe400078ec0ff */
[----:B------:R-:W-:-:S03]  /*1d0b0*/  LEA.HI R5, R5, R8, RZ, 0x5 ;  /* 0x0000000805057211 */ /* 0x000fc600078f28ff */
[----:B------:R-:W-:Y:S01]  /*1d0c0*/  IMAD.IADD R7, R8, 0x1, -R7 ;  /* 0x0000000108077824 */ /* 0x000fe200078e0a07 */
[----:B------:R-:W-:-:S04]  /*1d0d0*/  SHF.R.S32.HI R4, RZ, 0x5, R5 ;  /* 0x00000005ff047819 */ /* 0x000fc80000011405 */
[----:B------:R-:W-:Y:S01]  /*1d0e0*/  LEA R4, R4, R7, 0x8 ;  /* 0x0000000704047211 */ /* 0x000fe200078e40ff */
[----:B-1----:R-:W-:Y:S01]  /*1d0f0*/  FMUL.FTZ R16, R16, c[0x0][0x2dc] ;  /* 0x0000b70010107a20 */ /* 0x002fe20000410000 */
[----:B------:R-:W-:Y:S01]  /*1d100*/  SHF.R.S32.HI R7, RZ, 0x2, R6 ;  /* 0x00000002ff077819 */ /* 0x000fe20000011406 */
[----:B------:R-:W1:Y:S02]  /*1d110*/  @P1 MUFU.RCP R14, R9 ;  /* 0x00000009000e1308 */ /* 0x000e640000001000 */
[C---:B------:R-:W-:Y:S02]  /*1d120*/  FMUL.FTZ R146, R16.reuse, R146 ;  /* 0x0000009210927220 */ /* 0x040fe40000410000 */
[C---:B------:R-:W-:Y:S02]  /*1d130*/  FMUL.FTZ R147, R16.reuse, R147 ;  /* 0x0000009310937220 */ /* 0x040fe40000410000 */
[C---:B------:R-:W-:Y:S02]  /*1d140*/  FMUL.FTZ R154, R16.reuse, R154 ;  /* 0x0000009a109a7220 */ /* 0x040fe40000410000 */
[----:B------:R-:W-:-:S02]  /*1d150*/  FMUL.FTZ R155, R16, R155 ;  /* 0x0000009b109b7220 */ /* 0x000fc40000410000 */
[C---:B------:R-:W-:Y:S02]  /*1d160*/  FMUL.FTZ R158, R16.reuse, R158 ;  /* 0x0000009e109e7220 */ /* 0x040fe40000410000 */
[C---:B------:R-:W-:Y:S02]  /*1d170*/  FMUL.FTZ R159, R16.reuse, R159 ;  /* 0x0000009f109f7220 */ /* 0x040fe40000410000 */
[C---:B------:R-:W-:Y:S02]  /*1d180*/  FMUL.FTZ R162, R16.reuse, R162 ;  /* 0x000000a210a27220 */ /* 0x040fe40000410000 */
[----:B------:R-:W-:Y:S01]  /*1d190*/  FMUL.FTZ R163, R16, R163 ;  /* 0x000000a310a37220 */ /* 0x000fe20000410000 */
[----:B------:R-:W-:-:S04]  /*1d1a0*/  SHF.R.S32.HI R16, RZ, 0x1f, R7 ;  /* 0x0000001fff107819 */ /* 0x000fc80000011407 */
[----:B------:R-:W-:-:S04]  /*1d1b0*/  LEA.HI R16, R16, R7, RZ, 0x3 ;  /* 0x0000000710107211 */ /* 0x000fc800078f18ff */
[----:B------:R-:W-:Y:S01]  /*1d1c0*/  LOP3.LUT R16, R16, 0xfffffff8, RZ, 0xc0, !PT ;  /* 0xfffffff810107812 */ /* 0x000fe200078ec0ff */
[----:B-1----:R-:W-:-:S04]  /*1d1d0*/  FMUL.FTZ R14, R14, c[0x0][0x2dc] ;  /* 0x0000b7000e0e7a20 */ /* 0x002fc80000410000 */
[----:B------:R-:W-:Y:S01]  /*1d1e0*/  IMAD.IADD R16, R7, 0x1, -R16 ;  /* 0x0000000107107824 */ /* 0x000fe200078e0a10 */
[----:B------:R-:W-:Y:S01]  /*1d1f0*/  FSETP.NE.FTZ.AND P4, PT, R12, RZ, PT ;  /* 0x000000ff0c00720b */ /* 0x000fe20003f95000 */
[C---:B------:R-:W-:Y:S02]  /*1d200*/  FMUL.FTZ R134, R14.reuse, R134 ;  /* 0x000000860e867220 */ /* 0x040fe40000410000 */
[C---:B------:R-:W-:Y:S02]  /*1d210*/  FMUL.FTZ R135, R14.reuse, R135 ;  /* 0x000000870e877220 */ /* 0x040fe40000410000 */
[C---:B------:R-:W-:Y:S02]  /*1d220*/  FMUL.FTZ R138, R14.reuse, R138 ;  /* 0x0000008a0e8a7220 */ /* 0x040fe40000410000 */
[C---:B------:R-:W-:Y:S02]  /*1d230*/  FMUL.FTZ R139, R14.reuse, R139 ;  /* 0x0000008b0e8b7220 */ /* 0x040fe40000410000 */
[----:B------:R-:W-:-:S02]  /*1d240*/  FMUL.FTZ R142, R14, R142 ;  /* 0x0000008e0e8e7220 */ /* 0x000fc40000410000 */
[C---:B------:R-:W-:Y:S02]  /*1d250*/  FMUL.FTZ R143, R14.reuse, R143 ;  /* 0x0000008f0e8f7220 */ /* 0x040fe40000410000 */
[C---:B------:R-:W-:Y:S02]  /*1d260*/  FMUL.FTZ R150, R14.reuse, R150 ;  /* 0x000000960e967220 */ /* 0x040fe40000410000 */
[----:B------:R-:W-:Y:S01]  /*1d270*/  FMUL.FTZ R151, R14, R151 ;  /* 0x000000970e977220 */ /* 0x000fe20000410000 */
[----:B------:R-:W-:Y:S02]  /*1d280*/  LEA.HI R14, R16, R16, RZ, 0x1 ;  /* 0x00000010100e7211 */ /* 0x000fe400078f08ff */
[----:B------:R-:W-:Y:S02]  /*1d290*/  FSETP.NE.FTZ.AND P2, PT, R10, RZ, PT ;  /* 0x000000ff0a00720b */ /* 0x000fe40003f55000 */
[----:B------:R-:W-:Y:S02]  /*1d2a0*/  SHF.R.S32.HI R17, RZ, 0x1, R14 ;  /* 0x00000001ff117819 */ /* 0x000fe4000001140e */
[----:B------:R-:W-:-:S02]  /*1d2b0*/  LOP3.LUT R19, R14, 0x3fffffe, RZ, 0xc0, !PT ;  /* 0x03fffffe0e137812 */ /* 0x000fc400078ec0ff */
[----:B------:R-:W-:Y:S02]  /*1d2c0*/  SHF.L.U32 R14, R17, 0x6, RZ ;  /* 0x00000006110e7819 */ /* 0x000fe400000006ff */
[----:B------:R-:W-:Y:S01]  /*1d2d0*/  IADD3 R19, R16, -R19, RZ ;  /* 0x8000001310137210 */ /* 0x000fe20007ffe0ff */
[----:B------:R-:W1:Y:S01]  /*1d2e0*/  @P4 MUFU.RCP R15, R12 ;  /* 0x0000000c000f4308 */ /* 0x000e620000001000 */
[----:B------:R-:W-:-:S03]  /*1d2f0*/  LOP3.LUT R14, R14, 0xc0, RZ, 0xc0, !PT ;  /* 0x000000c00e0e7812 */ /* 0x000fc600078ec0ff */
[----:B------:R-:W-:Y:S01]  /*1d300*/  IMAD R4, R19, 0x10, R4 ;  /* 0x0000001013047824 */ /* 0x000fe200078e0204 */
[----:B------:R-:W-:-:S03]  /*1d310*/  LEA.HI R19, R14, R14, RZ, 0x1d ;  /* 0x0000000e0e137211 */ /* 0x000fc600078fe8ff */
[----:B------:R-:W2:Y:S01]  /*1d320*/  @P2 MUFU.RCP R13, R10 ;  /* 0x0000000a000d2308 */ /* 0x000ea20000001000 */
[----:B------:R-:W-:Y:S02]  /*1d330*/  LOP3.LUT R16, R17, 0x1, RZ, 0xc0, !PT ;  /* 0x0000000111107812 */ /* 0x000fe400078ec0ff */
[----:B------:R-:W-:Y:S02]  /*1d340*/  LEA R19, R4, R19, 0x1 ;  /* 0x0000001304137211 */ /* 0x000fe400078e08ff */
[----:B------:R-:W-:Y:S02]  /*1d350*/  ISETP.NE.U32.AND P0, PT, R16, 0x1, PT ;  /* 0x000000011000780c */ /* 0x000fe40003f05070 */
[----:B------:R-:W-:-:S04]  /*1d360*/  MOV R4, 0xfffffff0 ;  /* 0xfffffff000047802 */ /* 0x000fc80000000f00 */
[----:B------:R-:W-:Y:S02]  /*1d370*/  SEL R4, R4, 0x10, !P0 ;  /* 0x0000001004047807 */ /* 0x000fe40004000000 */
[----:B------:R-:W-:Y:S01]  /*1d380*/  LOP3.LUT P0, RZ, R17, 0x2, RZ, 0xc0, !PT ;  /* 0x0000000211ff7812 */ /* 0x000fe2000780c0ff */
[----:B-1----:R-:W-:Y:S02]  /*1d390*/  FMUL.FTZ R15, R15, c[0x0][0x2dc] ;  /* 0x0000b7000f0f7a20 */ /* 0x002fe40000410000 */
[----:B--2---:R-:W-:Y:S02]  /*1d3a0*/  FMUL.FTZ R13, R13, c[0x0][0x2dc] ;  /* 0x0000b7000d0d7a20 */ /* 0x004fe40000410000 */
[C---:B------:R-:W-:Y:S02]  /*1d3b0*/  FMUL.FTZ R144, R15.reuse, R144 ;  /* 0x000000900f907220 */ /* 0x040fe40000410000 */
[----:B------:R-:W-:Y:S02]  /*1d3c0*/  FMUL.FTZ R145, R15, R145 ;  /* 0x000000910f917220 */ /* 0x000fe40000410000 */
[----:B------:R-:W-:-:S02]  /*1d3d0*/  IMAD.SHL.U32 R19, R19, 0x2, RZ ;  /* 0x0000000213137824 */ /* 0x000fc400078e00ff */
[C---:B------:R-:W-:Y:S02]  /*1d3e0*/  FMUL.FTZ R152, R15.reuse, R152 ;  /* 0x000000980f987220 */ /* 0x040fe40000410000 */
[----:B------:R-:W-:Y:S02]  /*1d3f0*/  FMUL.FTZ R153, R15, R153 ;  /* 0x000000990f997220 */ /* 0x000fe40000410000 */
[C---:B------:R-:W-:Y:S02]  /*1d400*/  FMUL.FTZ R132, R13.reuse, R132 ;  /* 0x000000840d847220 */ /* 0x040fe40000410000 */
[C---:B------:R-:W-:Y:S02]  /*1d410*/  FMUL.FTZ R133, R13.reuse, R133 ;  /* 0x000000850d857220 */ /* 0x040fe40000410000 */
[C---:B------:R-:W-:Y:S02]  /*1d420*/  FMUL.FTZ R136, R13.reuse, R136 ;  /* 0x000000880d887220 */ /* 0x040fe40000410000 */
[----:B------:R-:W-:Y:S01]  /*1d430*/  FMUL.FTZ R137, R13, R137 ;  /* 0x000000890d897220 */ /* 0x000fe20000410000 */
[----:B------:R-:W-:Y:S01]  /*1d440*/  F2FP.PACK_AB R144, R145, R144 ;  /* 0x000000909190723e */ /* 0x000fe200000000ff */
[----:B------:R-:W-:Y:S01]  /*1d450*/  FMUL.FTZ R156, R15, R156 ;  /* 0x0000009c0f9c7220 */ /* 0x000fe20000410000 */
[----:B------:R-:W-:Y:S01]  /*1d460*/  F2FP.PACK_AB R146, R147, R146 ;  /* 0x000000929392723e */ /* 0x000fe200000000ff */
[----:B------:R-:W-:Y:S01]  /*1d470*/  FMUL.FTZ R157, R15, R157 ;  /* 0x0000009d0f9d7220 */ /* 0x000fe20000410000 */
[----:B------:R-:W-:Y:S01]  /*1d480*/  IADD3 R21, R19, 0x20, RZ ;  /* 0x0000002013157810 */ /* 0x000fe20007ffe0ff */
[----:B------:R-:W-:Y:S01]  /*1d490*/  FMUL.FTZ R160, R15, R160 ;  /* 0x000000a00fa07220 */ /* 0x000fe20000410000 */
[----:B------:R-:W-:Y:S01]  /*1d4a0*/  F2FP.PACK_AB R152, R153, R152 ;  /* 0x000000989998723e */ /* 0x000fe200000000ff */
[----:B------:R-:W-:Y:S01]  /*1d4b0*/  FMUL.FTZ R15, R15, R161 ;  /* 0x000000a10f0f7220 */ /* 0x000fe20000410000 */
[----:B------:R-:W-:Y:S01]  /*1d4c0*/  F2FP.PACK_AB R154, R155, R154 ;  /* 0x0000009a9b9a723e */ /* 0x000fe200000000ff */
[----:B------:R-:W-:Y:S01]  /*1d4d0*/  FMUL.FTZ R140, R13, R140 ;  /* 0x0000008c0d8c7220 */ /* 0x000fe20000410000 */
[----:B------:R-:W-:Y:S01]  /*1d4e0*/  IADD3 R17, R19, R4, RZ ;  /* 0x0000000413117210 */ /* 0x000fe20007ffe0ff */
[----:B------:R-:W-:Y:S01]  /*1d4f0*/  FMUL.FTZ R141, R13, R141 ;  /* 0x0000008d0d8d7220 */ /* 0x000fe20000410000 */
[----:B------:R-:W-:Y:S01]  /*1d500*/  @P0 IADD3 R21, R19, -0x20, RZ ;  /* 0xffffffe013150810 */ /* 0x000fe20007ffe0ff */
[----:B------:R-:W-:Y:S01]  /*1d510*/  FMUL.FTZ R148, R13, R148 ;  /* 0x000000940d947220 */ /* 0x000fe20000410000 */
[----:B------:R-:W-:Y:S01]  /*1d520*/  F2FP.PACK_AB R132, R133, R132 ;  /* 0x000000848584723e */ /* 0x000fe200000000ff */
[----:B------:R-:W-:Y:S01]  /*1d530*/  FMUL.FTZ R13, R13, R149 ;  /* 0x000000950d0d7220 */ /* 0x000fe20000410000 */
[----:B------:R-:W-:-:S02]  /*1d540*/  F2FP.PACK_AB R134, R135, R134 ;  /* 0x000000868786723e */ /* 0x000fc400000000ff */
[----:B------:R-:W-:Y:S02]  /*1d550*/  F2FP.PACK_AB R136, R137, R136 ;  /* 0x000000888988723e */ /* 0x000fe400000000ff */
[----:B------:R-:W-:Y:S01]  /*1d560*/  F2FP.PACK_AB R138, R139, R138 ;  /* 0x0000008a8b8a723e */ /* 0x000fe200000000ff */
[----:B------:R1:W-:Y:S01]  /*1d570*/  STS [R19], R144 ;  /* 0x0000009013007388 */ /* 0x0003e20000000800 */
[----:B------:R-:W-:Y:S02]  /*1d580*/  F2FP.PACK_AB R156, R157, R156 ;  /* 0x0000009c9d9c723e */ /* 0x000fe400000000ff */
[----:B------:R-:W-:Y:S01]  /*1d590*/  F2FP.PACK_AB R158, R159, R158 ;  /* 0x0000009e9f9e723e */ /* 0x000fe200000000ff */
[----:B------:R1:W-:Y:S01]  /*1d5a0*/  STS [R19+0x200], R146 ;  /* 0x0002009213007388 */ /* 0x0003e20000000800 */
[----:B------:R-:W-:Y:S02]  /*1d5b0*/  F2FP.PACK_AB R15, R15, R160 ;  /* 0x000000a00f0f723e */ /* 0x000fe400000000ff */
[----:B------:R-:W-:Y:S01]  /*1d5c0*/  F2FP.PACK_AB R162, R163, R162 ;  /* 0x000000a2a3a2723e */ /* 0x000fe200000000ff */
[----:B------:R1:W-:Y:S01]  /*1d5d0*/  STS [R17], R152 ;  /* 0x0000009811007388 */ /* 0x0003e20000000800 */
[----:B------:R-:W-:-:S02]  /*1d5e0*/  IADD3 R24, R4, R21, RZ ;  /* 0x0000001504187210 */ /* 0x000fc40007ffe0ff */
[----:B------:R-:W-:Y:S01]  /*1d5f0*/  F2FP.PACK_AB R140, R141, R140 ;  /* 0x0000008c8d8c723e */ /* 0x000fe200000000ff */
[----:B------:R1:W-:Y:S01]  /*1d600*/  STS [R17+0x200], R154 ;  /* 0x0002009a11007388 */ /* 0x0003e20000000800 */
[----:B------:R-:W-:Y:S02]  /*1d610*/  F2FP.PACK_AB R142, R143, R142 ;  /* 0x0000008e8f8e723e */ /* 0x000fe400000000ff */
[----:B------:R-:W-:Y:S01]  /*1d620*/  F2FP.PACK_AB R13, R13, R148 ;  /* 0x000000940d0d723e */ /* 0x000fe200000000ff */
[----:B------:R1:W-:Y:S01]  /*1d630*/  STS [R19+0x1000], R132 ;  /* 0x0010008413007388 */ /* 0x0003e20000000800 */
[----:B------:R-:W-:-:S03]  /*1d640*/  F2FP.PACK_AB R150, R151, R150 ;  /* 0x000000969796723e */ /* 0x000fc600000000ff */
[----:B------:R1:W-:Y:S04]  /*1d650*/  STS [R19+0x1200], R134 ;  /* 0x0012008613007388 */ /* 0x0003e80000000800 */
[----:B------:R1:W-:Y:S04]  /*1d660*/  STS [R17+0x1000], R136 ;  /* 0x0010008811007388 */ /* 0x0003e80000000800 */
[----:B------:R1:W-:Y:S04]  /*1d670*/  STS [R17+0x1200], R138 ;  /* 0x0012008a11007388 */ /* 0x0003e80000000800 */
[----:B------:R1:W-:Y:S04]  /*1d680*/  STS [R21], R156 ;  /* 0x0000009c15007388 */ /* 0x0003e80000000800 */
[----:B------:R1:W-:Y:S04]  /*1d690*/  STS [R21+0x200], R158 ;  /* 0x0002009e15007388 */ /* 0x0003e80000000800 */
[----:B------:R1:W-:Y:S04]  /*1d6a0*/  STS [R24], R15 ;  /* 0x0000000f18007388 */ /* 0x0003e80000000800 */
[----:B------:R1:W-:Y:S04]  /*1d6b0*/  STS [R24+0x200], R162 ;  /* 0x000200a218007388 */ /* 0x0003e80000000800 */
[----:B------:R1:W-:Y:S04]  /*1d6c0*/  STS [R21+0x1000], R140 ;  /* 0x0010008c15007388 */ /* 0x0003e80000000800 */
[----:B------:R1:W-:Y:S04]  /*1d6d0*/  STS [R21+0x1200], R142 ;  /* 0x0012008e15007388 */ /* 0x0003e80000000800 */
[----:B------:R1:W-:Y:S04]  /*1d6e0*/  STS [R24+0x1000], R13 ;  /* 0x0010000d18007388 */ /* 0x0003e80000000800 */
[----:B------:R1:W-:Y:S04]  /*1d6f0*/  STS [R24+0x1200], R150 ;  /* 0x0012009618007388 */ /* 0x0003e80000000800 */
[----:B------:R-:W-:Y:S06]  /*1d700*/  BAR.SYNC.DEFER_BLOCKING 0x0 ;  /* 0x0000000000007b1d */ /* 0x000fec0000010000 */
[----:B------:R2:W-:Y:S01]  /*1d710*/  @P4 MUFU.LG2 R4, R12 ;  /* 0x0000000c00044308 */ /* 0x0005e20000000c00 */
[----:B------:R-:W-:Y:S01]  /*1d720*/  LOP3.LUT R5, R5, 0xffffffe0, RZ, 0xc0, !PT ;  /* 0xffffffe005057812 */ /* 0x000fe200078ec0ff */
[----:B------:R1:W3:Y:S04]  /*1d730*/  LDS.128 R20, [R25] ;  /* 0x0000000019147984 */ /* 0x0002e80000000c00 */
[----:B------:R1:W4:Y:S04]  /*1d740*/  LDS.128 R16, [R25+0x800] ;  /* 0x0008000019107984 */ /* 0x0003280000000c00 */
[----:B--2---:R1:W2:Y:S04]  /*1d750*/  LDS.128 R12, [R25+0x1000] ;  /* 0x00100000190c7984 */ /* 0x0042a80000000c00 */
[----:B------:R-:W1:Y:S01]  /*1d760*/  LDS.128 R24, [R25+0x1800] ;  /* 0x0018000019187984 */ /* 0x000e620000000c00 */
[----:B------:R-:W3:Y:S01]  /*1d770*/  @P3 MUFU.LG2 R11, R11 ;  /* 0x0000000b000b3308 */ /* 0x000ee20000000c00 */
[----:B------:R-:W-:-:S07]  /*1d780*/  IADD3 R5, R8, -R5, RZ ;  /* 0x8000000508057210 */ /* 0x000fce0007ffe0ff */
[----:B------:R-:W3:Y:S01]  /*1d790*/  @P2 MUFU.LG2 R10, R10 ;  /* 0x0000000a000a2308 */ /* 0x000ee20000000c00 */
[----:B------:R-:W-:-:S07]  /*1d7a0*/  LOP3.LUT P0, RZ, R5, 0x3, RZ, 0xc0, !PT ;  /* 0x0000000305ff7812 */ /* 0x000fce000780c0ff */
[----:B------:R-:W4:Y:S01]  /*1d7b0*/  @P1 MUFU.LG2 R9, R9 ;  /* 0x0000000900091308 */ /* 0x000f220000000c00 */
[----:B------:R-:W-:Y:S02]  /*1d7c0*/  UMOV UR25, URZ ;  /* 0x0000003f00197c82 */ /* 0x000fe40008000000 */
[----:B------:R-:W-:Y:S02]  /*1d7d0*/  USHF.R.S32.HI UR5, URZ, 0x1f, UR4 ;  /* 0x0000001f3f057899 */ /* 0x000fe40008011404 */
[----:B------:R-:W-:Y:S02]  /*1d7e0*/  @!UP3 USHF.R.S32.HI UR25, URZ, 0x1f, UR19 ;  /* 0x0000001f3f19b899 */ /* 0x000fe40008011413 */
[----:B------:R-:W-:Y:S02]  /*1d7f0*/  USHF.R.S32.HI UR6, URZ, 0x1f, UR16 ;  /* 0x0000001f3f067899 */ /* 0x000fe40008011410 */
[----:B------:R-:W-:Y:S01]  /*1d800*/  UIADD3 UR4, UP2, UP1, UR4, UR24, UR16 ;  /* 0x0000001804047290 */ /* 0x000fe2000f95e010 */
[----:B---3--:R-:W-:Y:S01]  /*1d810*/  @P3 FMUL.FTZ R30, R11, 0.69314718246459960938 ;  /* 0x3f3172180b1e3820 */ /* 0x008fe20000410000 */
[----:B------:R-:W-:Y:S01]  /*1d820*/  @!UP0 UIADD3 UR7, UR21, UR15, URZ ;  /* 0x0000000f15078290 */ /* 0x000fe2000fffe03f */
[----:B------:R-:W-:Y:S01]  /*1d830*/  @P4 FMUL.FTZ R29, R4, 0.69314718246459960938 ;  /* 0x3f317218041d4820 */ /* 0x000fe20000410000 */
[----:B------:R-:W-:Y:S01]  /*1d840*/  UIADD3.X UR5, UR5, UR25, UR6, UP2, UP1 ;  /* 0x0000001905057290 */ /* 0x000fe200097e2406 */
[----:B------:R-:W-:Y:S01]  /*1d850*/  @P2 FMUL.FTZ R11, R10, 0.69314718246459960938 ;  /* 0x3f3172180a0b2820 */ /* 0x000fe20000410000 */
[----:B------:R-:W-:Y:S01]  /*1d860*/  ULDC.64 UR16, c[0x0][0x118] ;  /* 0x0000460000107ab9 */ /* 0x000fe20000000a00 */
[----:B----4-:R-:W-:Y:S01]  /*1d870*/  @P1 FMUL.FTZ R9, R9, 0.69314718246459960938 ;  /* 0x3f31721809091820 */ /* 0x010fe20000410000 */
[----:B------:R-:W-:Y:S01]  /*1d880*/  @!UP0 UMOV UR10, UR20 ;  /* 0x00000014000a8c82 */ /* 0x000fe20008000000 */
[----:B------:R-:W-:Y:S01]  /*1d890*/  BSSY B0, `(.L_x_659) ;  /* 0x000002a000007945 */ /* 0x000fe20003800000 */
[----:B------:R-:W-:Y:S01]  /*1d8a0*/  IMAD.MOV.U32 R8, RZ, RZ, 0x7f800000 ;  /* 0x7f800000ff087424 */ /* 0x000fe200078e00ff */
[----:B------:R-:W-:Y:S01]  /*1d8b0*/  MOV R28, 0x7f800000 ;  /* 0x7f800000001c7802 */ /* 0x000fe20000000f00 */
[----:B------:R-:W-:Y:S01]  /*1d8c0*/  @P4 FFMA.FTZ R8, R164, c[0x0][0x238], R29 ;  /* 0x00008e00a4084a23 */ /* 0x000fe2000001001d */
[----:B------:R-:W-:Y:S01]  /*1d8d0*/  MOV R4, 0x7f800000 ;  /* 0x7f80000000047802 */ /* 0x000fe20000000f00 */
[----:B-----5:R-:W-:Y:S01]  /*1d8e0*/  @P3 FFMA.FTZ R28, R3, c[0x0][0x238], R30 ;  /* 0x00008e00031c3a23 */ /* 0x020fe2000001001e */
[----:B------:R-:W-:Y:S01]  /*1d8f0*/  MOV R5, 0x7f800000 ;  /* 0x7f80000000057802 */ /* 0x000fe20000000f00 */
[----:B------:R-:W-:-:S02]  /*1d900*/  @P2 FFMA.FTZ R4, R2, c[0x0][0x238], R11 ;  /* 0x00008e0002042a23 */ /* 0x000fc4000001000b */
[----:B------:R-:W-:Y:S01]  /*1d910*/  @P1 FFMA.FTZ R5, R0, c[0x0][0x238], R9 ;  /* 0x00008e0000051a23 */ /* 0x000fe20000010009 */
[----:B------:R-:W-:Y:S05]  /*1d920*/  @P0 BRA `(.L_x_660) ;  /* 0x0000020000000947 */ /* 0x000fea0003800000 */
[----:B-12---:R-:W2:Y:S02]  /*1d930*/  LDL.LU R31, [R1+0x190] ;  /* 0x00019000011f7983 */ /* 0x006ea40000300800 */
        /* <DEDUP_REMOVED lines=31> */
.L_x_660:
[----:B-12---:R-:W-:Y:S05]  /*1db30*/  BSYNC B0 ;  /* 0x0000000000007941 */ /* 0x006fea0003800000 */
.L_x_659:
[----:B------:R-:W2:Y:S01]  /*1db40*/  LDL.LU.64 R28, [R1+0x1b8] ;  /* 0x0001b800011c7983 */ /* 0x000ea20000300a00 */
[----:B------:R-:W-:Y:S01]  /*1db50*/  UIMAD UR12, UR13, -0x80, UR12 ;  /* 0xffffff800d0c78a4 */ /* 0x000fe2000f8e020c */
[----:B------:R-:W-:Y:S01]  /*1db60*/  BSSY B0, `(.L_x_661) ;  /* 0x0000020000007945 */ /* 0x000fe20003800000 */
[----:B------:R-:W-:Y:S01]  /*1db70*/  USHF.R.S32.HI UR6, URZ, 0x1f, UR14 ;  /* 0x0000001f3f067899 */ /* 0x000fe2000801140e */
[----:B------:R-:W1:Y:S01]  /*1db80*/  S2R R5, SR_TID.X ;  /* 0x0000000000057919 */ /* 0x000e620000002100 */
[----:B------:R-:W-:Y:S02]  /*1db90*/  ULDC.64 UR4, c[0x0][0x1f0] ;  /* 0x00007c0000047ab9 */ /* 0x000fe40000000a00 */
[----:B------:R-:W-:-:S04]  /*1dba0*/  UIMAD UR4, UR6, UR4, URZ ;  /* 0x00000004060472a4 */ /* 0x000fc8000f8e023f */
[----:B------:R-:W-:Y:S01]  /*1dbb0*/  UIMAD UR4, UR14, UR5, UR4 ;  /* 0x000000050e0472a4 */ /* 0x000fe2000f8e0204 */
[----:B-1----:R-:W-:-:S04]  /*1dbc0*/  SHF.R.S32.HI R0, RZ, 0x1f, R5 ;  /* 0x0000001fff007819 */ /* 0x002fc80000011405 */
[----:B------:R-:W-:Y:S02]  /*1dbd0*/  LEA.HI R3, R0, R5, RZ, 0x2 ;  /* 0x0000000500037211 */ /* 0x000fe400078f10ff */
[----:B------:R-:W1:Y:S02]  /*1dbe0*/  S2R R0, SR_CTAID.Z ;  /* 0x0000000000007919 */ /* 0x000e640000002700 */
        /* <DEDUP_REMOVED lines=11> */
[----:B-1----:R-:W-:-:S04]  /*1dca0*/  IMAD.WIDE.U32 R4, R0, c[0x0][0x1f0], R4 ;  /* 0x00007c0000047a25 */ /* 0x002fc800078e0004 */
        /* <DEDUP_REMOVED lines=11> */
.L_x_662:
[----:B------:R-:W-:Y:S05]  /*1dd60*/  BSYNC B0 ;  /* 0x0000000000007941 */ /* 0x000fea0003800000 */
.L_x_661:
[----:B------:R-:W-:Y:S01]  /*1dd70*/  LEA.HI.SX32 R0, R6, 0x20, 0x1e ;  /* 0x0000002006007811 */ /* 0x000fe200078ff2ff */
[----:B------:R-:W-:Y:S03]  /*1dd80*/  BSSY B0, `(.L_x_663) ;  /* 0x000000e000007945 */ /* 0x000fe60003800000 */
[----:B------:R-:W-:-:S13]  /*1dd90*/  ISETP.GE.OR P0, PT, R0, UR12, P1 ;  /* 0x0000000c00007c0c */ /* 0x000fda0008f06670 */
[----:B------:R-:W-:Y:S05]  /*1dda0*/  @P0 BRA `(.L_x_664) ;  /* 0x000000b000000947 */ /* 0x000fea0003800000 */
[----:B------:R-:W-:Y:S01]  /*1ddb0*/  IADD3 R2, P0, R8, 0x20, RZ ;  /* 0x0000002008027810 */ /* 0x000fe20007f1e0ff */
[----:B-1----:R-:W-:Y:S01]  /*1ddc0*/  IMAD.MOV.U32 R20, RZ, RZ, R4 ;  /* 0x000000ffff147224 */ /* 0x002fe200078e0004 */
        /* <DEDUP_REMOVED lines=9> */
.L_x_664:
[----:B------:R-:W-:Y:S05]  /*1de60*/  BSYNC B0 ;  /* 0x0000000000007941 */ /* 0x000fea0003800000 */
.L_x_663:
[----:B------:R-:W-:Y:S01]  /*1de70*/  LEA.HI.SX32 R0, R6, 0x40, 0x1e ;  /* 0x0000004006007811 */ /* 0x000fe200078ff2ff */
[----:B------:R-:W-:Y:S03]  /*1de80*/  BSSY B0, `(.L_x_665) ;  /* 0x000000e000007945 */ /* 0x000fe60003800000 */
[----:B------:R-:W-:-:S13]  /*1de90*/  ISETP.GE.OR P0, PT, R0, UR12, P1 ;  /* 0x0000000c00007c0c */ /* 0x000fda0008f06670 */
        /* <DEDUP_REMOVED lines=12> */
.L_x_666:
[----:B------:R-:W-:Y:S05]  /*1df60*/  BSYNC B0 ;  /* 0x0000000000007941 */ /* 0x000fea0003800000 */
.L_x_665:
[----:B------:R-:W-:-:S04]  /*1df70*/  LEA.HI.SX32 R6, R6, 0x60, 0x1e ;  /* 0x0000006006067811 */ /* 0x000fc800078ff2ff */
[----:B------:R-:W-:-:S13]  /*1df80*/  ISETP.GE.OR P1, PT, R6, UR12, P1 ;  /* 0x0000000c06007c0c */ /* 0x000fda0008f26670 */
[----:B------:R-:W-:Y:S05]  /*1df90*/  @P1 EXIT ;  /* 0x000000000000194d */ /* 0x000fea0003800000 */
[----:B------:R-:W-:Y:S02]  /*1dfa0*/  IADD3 R0, P0, R8, 0x60, RZ ;  /* 0x0000006008007810 */ /* 0x000fe40007f1e0ff */
[----:B------:R-:W-:Y:S02]  /*1dfb0*/  MOV R5, R11 ;  /* 0x0000000b00057202 */ /* 0x000fe40000000f00 */
[----:B------:R-:W-:-:S03]  /*1dfc0*/  IADD3.X R8, RZ, R9, RZ, P0, !PT ;  /* 0x00000009ff087210 */ /* 0x000fc600007fe4ff */
[----:B------:R-:W-:-:S04]  /*1dfd0*/  IMAD.WIDE.U32 R4, R0, c[0x0][0x1e8], R4 ;  /* 0x00007a0000047a25 */ /* 0x000fc800078e0004 */
[----:B-1----:R-:W-:Y:S01]  /*1dfe0*/  IMAD R3, R8, c[0x0][0x1e8], RZ ;  /* 0x00007a0008037a24 */ /* 0x002fe200078e02ff */
[----:B------:R-:W-:-:S03]  /*1dff0*/  LEA R2, P0, R4, c[0x0][0x1d0], 0x1 ;  /* 0x0000740004027a11 */ /* 0x000fc600078008ff */
[----:B------:R-:W-:-:S05]  /*1e000*/  IMAD R3, R0, c[0x0][0x1ec], R3 ;  /* 0x00007b0000037a24 */ /* 0x000fca00078e0203 */
[----:B------:R-:W-:-:S04]  /*1e010*/  IADD3 R3, R5, R3, RZ ;  /* 0x0000000305037210 */ /* 0x000fc80007ffe0ff */
[----:B------:R-:W-:-:S05]  /*1e020*/  LEA.HI.X R3, R4, c[0x0][0x1d4], R3, 0x1, P0 ;  /* 0x0000750004037a11 */ /* 0x000fca00000f0c03 */
[----:B------:R-:W-:Y:S01]  /*1e030*/  STG.E.128 [R2.64], R24 ;  /* 0x0000001802007986 */ /* 0x000fe2000c101d10 */
[----:B------:R-:W-:Y:S05]  /*1e040*/  EXIT ;  /* 0x000000000000794d */ /* 0x000fea0003800000 */
.L_x_625:
[----:B------:R-:W1:Y:S01]  /*1e050*/  S2R R3, SR_TID.X ;  /* 0x0000000000037919 */ /* 0x000e620000002100 */
[----:B------:R-:W-:Y:S01]  /*1e060*/  UISETP.NE.AND UP3, UPT, UR8, -0x1, UPT ;  /* 0xffffffff0800788c */ /* 0x000fe2000bf65270 */
[----:B------:R-:W-:Y:S01]  /*1e070*/  IMAD.U32 R15, RZ, RZ, UR9 ;  /* 0x00000009ff0f7e24 */ /* 0x000fe2000f8e00ff */
[----:B------:R-:W-:Y:S01]  /*1e080*/  USHF.R.S32.HI UR11, URZ, 0x1f, UR14 ;  /* 0x0000001f3f0b7899 */ /* 0x000fe2000801140e */
[----:B------:R-:W-:Y:S01]  /*1e090*/  BSSY B0, `(.L_x_667) ;  /* 0x0000047000007945 */ /* 0x000fe20003800000 */
[----:B------:R-:W-:Y:S02]  /*1e0a0*/  ULDC.64 UR4, c[0x0][0x1f0] ;  /* 0x00007c0000047ab9 */ /* 0x000fe40000000a00 */
[----:B------:R-:W-:Y:S02]  /*1e0b0*/  ULDC.64 UR6, c[0x0][0x1e8] ;  /* 0x00007a0000067ab9 */ /* 0x000fe40000000a00 */
[----:B------:R-:W-:-:S02]  /*1e0c0*/  UIMAD UR4, UR11, UR4, URZ ;  /* 0x000000040b0472a4 */ /* 0x000fc4000f8e023f */
[----:B------:R-:W-:Y:S02]  /*1e0d0*/  ULDC UR15, c[0x0][0x214] ;  /* 0x00008500000f7ab9 */ /* 0x000fe40000000800 */
[----:B------:R-:W-:Y:S02]  /*1e0e0*/  @UP3 UIMAD.WIDE.U32 UR16, UR8, UR6, URZ ;  /* 0x00000006081032a5 */ /* 0x000fe4000f8e003f */
[----:B------:R-:W-:Y:S02]  /*1e0f0*/  ULDC.U8 UR11, c[0x0][0x329] ;  /* 0x0000ca40000b7ab9 */ /* 0x000fe40000000000 */
[----:B------:R-:W-:Y:S02]  /*1e100*/  UISETP.NE.AND UP2, UPT, UR11, URZ, UPT ;  /* 0x0000003f0b00728c */ /* 0x000fe4000bf45270 */
[----:B------:R-:W-:Y:S02]  /*1e110*/  @UP3 UIMAD UR7, UR8, UR7, UR17 ;  /* 0x00000007080732a4 */ /* 0x000fe4000f8e0211 */
[----:B------:R-:W-:-:S02]  /*1e120*/  @!UP3 USHF.R.S32.HI UR18, URZ, 0x1f, UR13 ;  /* 0x0000001f3f12b899 */ /* 0x000fc4000801140d */
[----:B------:R-:W-:Y:S01]  /*1e130*/  UIMAD UR6, UR14, UR5, UR4 ;  /* 0x000000050e0672a4 */ /* 0x000fe2000f8e0204 */
[----:B-1----:R-:W-:Y:S01]  /*1e140*/  LEA.HI R8, R10, R3, RZ, 0x2 ;  /* 0x000000030a087211 */ /* 0x002fe200078f10ff */
[----:B------:R-:W-:Y:S01]  /*1e150*/  ULDC.U8 UR17, c[0x0][0x328] ;  /* 0x0000ca0000117ab9 */ /* 0x000fe20000000000 */
[----:B------:R-:W1:Y:S01]  /*1e160*/  S2R R10, SR_CTAID.Z ;  /* 0x00000000000a7919 */ /* 0x000e620000002700 */
[----:B------:R-:W-:Y:S01]  /*1e170*/  ULDC.64 UR4, c[0x0][0x1e0] ;  /* 0x0000780000047ab9 */ /* 0x000fe20000000a00 */
[----:B------:R-:W-:Y:S01]  /*1e180*/  LOP3.LUT R6, R8, 0xfffffffc, RZ, 0xc0, !PT ;  /* 0xfffffffc08067812 */ /* 0x000fe200078ec0ff */
[----:B------:R-:W-:Y:S01]  /*1e190*/  UISETP.NE.AND UP4, UPT, UR17, URZ, UPT ;  /* 0x0000003f1100728c */ /* 0x000fe2000bf85270 */
[----:B------:R-:W-:Y:S01]  /*1e1a0*/  SHF.R.S32.HI R8, RZ, 0x2, R8 ;  /* 0x00000002ff087819 */ /* 0x000fe20000011408 */
[----:B------:R-:W-:Y:S02]  /*1e1b0*/  @!UP3 UIMAD UR18, UR18, UR4, URZ ;  /* 0x000000041212b2a4 */ /* 0x000fe4000f8e023f */
[----:B------:R-:W-:Y:S01]  /*1e1c0*/  @UP3 UMOV UR19, UR16 ;  /* 0x0000001000133c82 */ /* 0x000fe20008000000 */
[----:B------:R-:W-:Y:S01]  /*1e1d0*/  IMAD.IADD R6, R3, 0x1, -R6 ;  /* 0x0000000103067824 */ /* 0x000fe200078e0a06 */
[----:B------:R-:W-:Y:S01]  /*1e1e0*/  UISETP.EQ.AND UP4, UPT, UR11, URZ, UP4 ;  /* 0x0000003f0b00728c */ /* 0x000fe2000a782270 */
[----:B------:R-:W-:Y:S01]  /*1e1f0*/  SHF.R.S32.HI R9, RZ, 0x1f, R8 ;  /* 0x0000001fff097819 */ /* 0x000fe20000011408 */
[----:B------:R-:W-:Y:S01]  /*1e200*/  @!UP2 UISETP.NE.AND UP1, UPT, UR17, URZ, UPT ;  /* 0x0000003f1100a28c */ /* 0x000fe2000bf25270 */
[----:B------:R-:W-:Y:S01]  /*1e210*/  IMAD.SHL.U32 R0, R6, 0x8, RZ ;  /* 0x0000000806007824 */ /* 0x000fe200078e00ff */
[----:B------:R-:W-:-:S02]  /*1e220*/  @!UP3 UIMAD UR18, UR13, UR5, UR18 ;  /* 0x000000050d12b2a4 */ /* 0x000fc4000f8e0212 */
[----:B------:R-:W-:Y:S01]  /*1e230*/  @UP2 ULDC UR16, c[0x0][0x210] ;  /* 0x0000840000102ab9 */ /* 0x000fe20000000800 */
[----:B------:R-:W-:Y:S01]  /*1e240*/  IMAD.WIDE R14, R15, 0x80, R8 ;  /* 0x000000800f0e7825 */ /* 0x000fe200078e0208 */
[----:B------:R-:W-:Y:S01]  /*1e250*/  @!UP3 UIMAD.WIDE.U32 UR20, UR13, UR4, URZ ;  /* 0x000000040d14b2a5 */ /* 0x000fe2000f8e003f */
[----:B------:R-:W-:Y:S01]  /*1e260*/  ISETP.GE.AND P1, PT, R0, c[0x0][0x220], PT ;  /* 0x0000880000007a0c */ /* 0x000fe20003f26270 */
[----:B------:R-:W-:Y:S02]  /*1e270*/  ULDC UR5, c[0x0][0x234] ;  /* 0x00008d0000057ab9 */ /* 0x000fe40000000800 */
[----:B------:R-:W-:Y:S02]  /*1e280*/  @UP2 UIMAD UR16, UR16, UR15, URZ ;  /* 0x0000000f101022a4 */ /* 0x000fe4000f8e023f */
[----:B------:R-:W-:Y:S02]  /*1e290*/  UISETP.NE.OR UP0, UPT, UR8, -0x1, !UP4 ;  /* 0xffffffff0800788c */ /* 0x000fe4000e705670 */
[----:B------:R-:W-:-:S02]  /*1e2a0*/  @!UP2 USEL UR16, UR15, UR5, !UP1 ;  /* 0x000000050f10a287 */ /* 0x000fc4000c800000 */
[----:B------:R-:W-:Y:S02]  /*1e2b0*/  ULDC UR4, c[0x0][0x1c0] ;  /* 0x0000700000047ab9 */ /* 0x000fe40000000800 */
[----:B------:R-:W-:Y:S02]  /*1e2c0*/  @UP2 UMOV UR22, 0x1 ;  /* 0x0000000100162882 */ /* 0x000fe40000000000 */
[----:B------:R-:W-:Y:S02]  /*1e2d0*/  @!UP2 UIMAD UR22, UR16, UR4, URZ ;  /* 0x000000041016a2a4 */ /* 0x000fe4000f8e023f */
[----:B------:R-:W-:Y:S02]  /*1e2e0*/  @!UP3 UMOV UR19, UR20 ;  /* 0x000000140013bc82 */ /* 0x000fe40008000000 */
[----:B------:R-:W-:Y:S01]  /*1e2f0*/  @!UP3 UIADD3 UR7, UR21, UR18, URZ ;  /* 0x000000121507b290 */ /* 0x000fe2000fffe03f */
[----:B------:R-:W-:Y:S01]  /*1e300*/  IADD3 R2, P0, R0, UR19, RZ ;  /* 0x0000001300027c10 */ /* 0x000fe2000ff1e0ff */
[----:B------:R-:W-:-:S02]  /*1e310*/  UIADD3 UR12, -UR10, UR12, URZ ;  /* 0x0000000c0a0c7290 */ /* 0x000fc4000fffe13f */
        /* <DEDUP_REMOVED lines=30> */
.L_x_668:
[----:B------:R-:W-:Y:S05]  /*1e500*/  BSYNC B0 ;  /* 0x0000000000007941 */ /* 0x000fea0003800000 */
.L_x_667:
        /* <DEDUP_REMOVED lines=16> */
.L_x_670:
[----:B------:R-:W-:Y:S05]  /*1e610*/  BSYNC B0 ;  /* 0x0000000000007941 */ /* 0x000fea0003800000 */
.L_x_669:
        /* <DEDUP_REMOVED lines=16> */
.L_x_672:
[----:B------:R-:W-:Y:S05]  /*1e720*/  BSYNC B0 ;  /* 0x0000000000007941 */ /* 0x000fea0003800000 */
.L_x_671:
        /* <DEDUP_REMOVED lines=15> */
.L_x_674:
[----:B------:R-:W-:Y:S05]  /*1e820*/  BSYNC B0 ;  /* 0x0000000000007941 */ /* 0x000fea0003800000 */
.L_x_673:
        /* <DEDUP_REMOVED lines=26> */
[----:B-1----:R-:W-:Y:S02]  /*1e9d0*/  IMAD R0, R2, UR23, RZ ;  /* 0x0000001702007c24 */ /* 0x002fe4000f8e02ff */
[----:B------:R-:W-:-:S03]  /*1e9e0*/  IMAD.MOV.U32 R5, RZ, RZ, 0x7f800000 ;  /* 0x7f800000ff057424 */ /* 0x000fc600078e00ff */
[----:B------:R-:W-:-:S04]  /*1e9f0*/  IADD3 R3, P0, R0, UR10, RZ ;  /* 0x0000000a00037c10 */ /* 0x000fc8000ff1e0ff */
[----:B------:R-:W-:Y:S02]  /*1ea00*/  LEA.HI.X.SX32 R0, R0, UR4, 0x1, P0 ;  /* 0x0000000400007c11 */ /* 0x000fe400080f0eff */
[----:B------:R-:W-:-:S04]  /*1ea10*/  LEA R2, P0, R3, c[0x0][0x200], 0x2 ;  /* 0x0000800003027a11 */ /* 0x000fc800078010ff */
[----:B------:R-:W-:-:S05]  /*1ea20*/  LEA.HI.X R3, R3, c[0x0][0x204], R0, 0x2, P0 ;  /* 0x0000810003037a11 */ /* 0x000fca00000f1400 */
[----:B------:R-:W-:Y:S01]  /*1ea30*/  STG.E [R2.64], R5 ;  /* 0x0000000502007986 */ /* 0x000fe2000c101906 */
[----:B------:R-:W-:Y:S05]  /*1ea40*/  EXIT ;  /* 0x000000000000794d */ /* 0x000fea0003800000 */
.L_x_675:
        /* <DEDUP_REMOVED lines=11> */
.L_x_1140:


//--------------------- .text._ZN5flash16flash_fwd_kernelI23Flash_fwd_kernel_traitsILi32ELi128ELi128ELi4ELb0ELb0EN7cutlass6half_tE19Flash_kernel_traitsILi32ELi128ELi128ELi4ES3_EELb0ELb0ELb0ELb1ELb0ELb0ELb1ELb0EEEvNS_16Flash_fwd_paramsE --------------------------
	.section	.text._ZN5flash16flash_fwd_kernelI23Flash_fwd_kernel_traitsILi32ELi128ELi128ELi4ELb0ELb0EN7cutlass6half_tE19Flash_kernel_traitsILi32ELi128ELi128ELi4ES3_EELb0ELb0ELb0ELb1ELb0ELb0ELb1ELb0EEEvNS_16Flash_fwd_paramsE,"ax",@progbits
	.sectioninfo	@"SHI_REGISTERS=255"
	.align	128
        .global         _ZN5flash16flash_fwd_kernelI23Flash_fwd_kernel_traitsILi32ELi128ELi128ELi4ELb0ELb0EN7cutlass6half_tE19Flash_kernel_traitsILi32ELi128ELi128ELi4ES3_EELb0ELb0ELb0ELb1ELb0ELb0ELb1ELb0EEEvNS_16Flash_fwd_paramsE
        .type           _ZN5flash16flash_fwd_kernelI23Flash_fwd_kernel_traitsILi32ELi128ELi128ELi4ELb0ELb0EN7cutlass6half_tE19Flash_kernel_traitsILi32ELi128ELi128ELi4ES3_EELb0ELb0ELb0ELb1ELb0ELb0ELb1ELb0EEEvNS_16Flash_fwd_paramsE,@function
        .size           _ZN5flash16flash_fwd_kernelI23Flash_fwd_kernel_traitsILi32ELi128ELi128ELi4ELb0ELb0EN7cutlass6half_tE19Flash_kernel_traitsILi32ELi128ELi128ELi4ES3_EELb0ELb0ELb0ELb1ELb0ELb0ELb1ELb0EEEvNS_16Flash_fwd_paramsE,(.L_x_1141 - _ZN5flash16flash_fwd_kernelI23Flash_fwd_kernel_traitsILi32ELi128ELi128ELi4ELb0ELb0EN7cutlass6half_tE19Flash_kernel_traitsILi32ELi128ELi128ELi4ES3_EELb0ELb0ELb0ELb1ELb0ELb0ELb1ELb0EEEvNS_16Flash_fwd_paramsE)
        .other          _ZN5flash16flash_fwd_kernelI23Flash_fwd_kernel_traitsILi32ELi128ELi128ELi4ELb0ELb0EN7cutlass6half_tE19Flash_kernel_traitsILi32ELi128ELi128ELi4ES3_EELb0ELb0ELb0ELb1ELb0ELb0ELb1ELb0EEEvNS_16Flash_fwd_paramsE,@"STO_CUDA_ENTRY STV_DEFAULT"
_ZN5flash16flash_fwd_kernelI23Flash_fwd_kernel_traitsILi32ELi128ELi128ELi4ELb0ELb0EN7cutlass6half_tE19Flash_kernel_traitsILi32ELi128ELi128ELi4ES3_EELb0ELb0ELb0ELb1ELb0ELb0ELb1ELb0EEEvNS_16Flash_fwd_paramsE:
.text._ZN5flash16flash_fwd_kernelI23Flash_fwd_kernel_traitsILi32ELi128ELi128ELi4ELb0ELb0EN7cutlass6half_tE19Flash_kernel_traitsILi32ELi128ELi128ELi4ES3_EELb0ELb0ELb0ELb1ELb0ELb0ELb1ELb0EEEvNS_16Flash_fwd_paramsE:
        /* <DEDUP_REMOVED lines=17> */
[----:B------:R-:W2:Y:S04]  /*0110*/  @P2 LDG.E R229, [R6.64] ;  /* 0x0000000606e52981 */ /* 0x000ea8000c1e1900 */
[----:B------:R-:W2:Y:S01]  /*0120*/  @P2 LDG.E R2, [R6.64+0x4] ;  /* 0x0000040606022981 */ /* 0x000ea2000c1e1900 */
[----:B------:R-:W-:Y:S02]  /*0130*/  IMAD.MOV.U32 R0, RZ, RZ, RZ ;  /* 0x000000ffff007224 */ /* 0x000fe400078e00ff */
[----:B------:R-:W-:-:S04]  /*0140*/  @P0 IMAD.WIDE R12, R17, R4, c[0x0][0x250] ;  /* 0x00009400110c0625 */ /* 0x000fc800078e0204 */
[----:B------:R1:W5:Y:S04]  /*0150*/  @!P1 LDG.E R9, [R10.64] ;  /* 0x000000060a099981 */ /* 0x000368000c1e1900 */
[----:B------:R1:W5:Y:S01]  /*0160*/  @P0 LDG.E R0, [R12.64] ;  /* 0x000000060c000981 */ /* 0x000362000c1e1900 */
[----:B------:R-:W-:-:S03]  /*0170*/  ISETP.NE.U32.AND P0, PT, RZ, c[0x0][0x248], PT ;  /* 0x00009200ff007a0c */ /* 0x000fc60003f05070 */
[----:B------:R-:W3:Y:S04]  /*0180*/  S2R R251, SR_CTAID.X ;  /* 0x0000000000fb7919 */ /* 0x000ee80000002500 */
[----:B------:R-:W4:Y:S04]  /*0190*/  S2R R18, SR_CTAID.Z ;  /* 0x0000000000127919 */ /* 0x000f280000002700 */
[----:B------:R-:W1:Y:S01]  /*01a0*/  S2R R178, SR_TID.X ;  /* 0x0000000000b27919 */ /* 0x000e620000002100 */
[----:B------:R-:W-:Y:S01]  /*01b0*/  ISETP.NE.AND.EX P0, PT, RZ, c[0x0][0x24c], PT, P0 ;  /* 0x00009300ff007a0c */ /* 0x000fe20003f05300 */
[----:B--2---:R-:W-:-:S02]  /*01c0*/  @P2 IMAD.IADD R7, R2, 0x1, -R229 ;  /* 0x0000000102072824 */ /* 0x004fc400078e0ae5 */
[----:B------:R-:W-:-:S10]  /*01d0*/  @!P2 IMAD.MOV.U32 R7, RZ, RZ, c[0x0][0x214] ;  /* 0x00008500ff07a624 */ /* 0x000fd400078e00ff */
[----:B------:R-:W-:Y:S05]  /*01e0*/  @!P0 BRA `(.L_x_676) ;  /* 0x0000004000008947 */ /* 0x000fea0003800000 */
[----:B-1-34-:R-:W2:Y:S02]  /*01f0*/  @P3 LDG.E R2, [R10.64+0x4] ;  /* 0x000004060a023981 */ /* 0x01aea4000c1e1900 */
[----:B--2--5:R-:W-:-:S06]  /*0200*/  @P3 IADD3 R2, R2, -R9, RZ ;  /* 0x8000000902023210 */ /* 0x024fcc0007ffe0ff */
[----:B------:R1:W5:Y:S01]  /*0210*/  @!P3 LDG.E R2, [R10.64] ;  /* 0x000000060a02b981 */ /* 0x000362000c1e1900 */
[----:B------:R-:W-:Y:S05]  /*0220*/  BRA `(.L_x_677) ;  /* 0x0000001000007947 */ /* 0x000fea0003800000 */
.L_x_676:
[----:B-1-34-:R-:W-:Y:S02]  /*0230*/  MOV R2, c[0x0][0x218] ;  /* 0x0000860000027a02 */ /* 0x01afe40000000f00 */
.L_x_677:
        /* <DEDUP_REMOVED lines=17> */
[----:B------:R-:W-:Y:S01]  /*0350*/  @!P1 SHF.R.S32.HI R2, RZ, 0x1f, R17 ;  /* 0x0000001fff029819 */ /* 0x000fe20000011411 */
[----:B-1----:R-:W-:Y:S01]  /*0360*/  @P1 IMAD.WIDE.U32 R10, R229, c[0x0][0x190], RZ ;  /* 0x00006400e50a1a25 */ /* 0x002fe200078e00ff */
        /* <DEDUP_REMOVED lines=20> */
.L_x_679:
[----:B------:R-:W-:Y:S01]  /*04b0*/  IABS R5, c[0x0][0x1c8] ;  /* 0x0000720000057a13 */ /* 0x000fe20000000000 */
[----:B------:R-:W-:-:S03]  /*04c0*/  @P0 IMAD.IADD R9, R0, 0x1, R9 ;  /* 0x0000000100090824 */ /* 0x000fc600078e0209 */
[----:B------:R-:W1:Y:S01]  /*04d0*/  I2F.RP R8, R5 ;  /* 0x0000000500087306 */ /* 0x000e620000209400 */
[----:B------:R-:W-:-:S04]  /*04e0*/  @P0 IMAD.WIDE.U32 R22, R9, c[0x0][0x1a0], RZ ;  /* 0x0000680009160a25 */ /* 0x000fc800078e00ff */
[----:B------:R-:W-:-:S03]  /*04f0*/  @P0 IMAD R9, R9, c[0x0][0x1a4], R23 ;  /* 0x0000690009090a24 */ /* 0x000fc600078e0217 */
        /* <DEDUP_REMOVED lines=18> */
[----:B------:R-:W-:-:S07]  /*0620*/  ISETP.GE.AND P1, PT, R2, RZ, PT ;  /* 0x000000ff0200720c */ /* 0x000fce0003f26270 */
[----:B------:R-:W-:-:S06]  /*0630*/  @P3 IADD3 R236, R236, 0x1, RZ ;  /* 0x00000001ecec3810 */ /* 0x000fcc0007ffe0ff */
        /* <DEDUP_REMOVED lines=13> */
.L_x_680:
[----:B------:R-:W-:Y:S01]  /*0710*/  SHF.R.S32.HI R13, RZ, 0x1f, R178 ;  /* 0x0000001fff0d7819 */ /* 0x000fe200000114b2 */
[----:B------:R-:W-:Y:S01]  /*0720*/  IMAD.IADD R226, R7, 0x1, -R176 ;  /* 0x0000000107e27824 */ /* 0x000fe200078e0ab0 */
[----:B------:R-:W-:Y:S01]  /*0730*/  BSSY B0, `(.L_x_681) ;  /* 0x0000031000007945 */ /* 0x000fe20003800000 */
[----:B------:R-:W-:Y:S01]  /*0740*/  IMAD R27, R19, c[0x0][0x1a8], RZ ;  /* 0x00006a00131b7a24 */ /* 0x000fe200078e02ff */
[CC--:B------:R-:W-:Y:S02]  /*0750*/  LEA.HI R11, R13.reuse, R178.reuse, RZ, 0x2 ;  /* 0x000000b20d0b7211 */ /* 0x0c0fe400078f10ff */
[----:B------:R-:W-:Y:S01]  /*0760*/  LEA.HI R14, R13, R178, RZ, 0x3 ;  /* 0x000000b20d0e7211 */ /* 0x000fe200078f18ff */
[----:B------:R-:W-:Y:S01]  /*0770*/  IMAD R27, R18, c[0x0][0x1ac], R27 ;  /* 0x00006b00121b7a24 */ /* 0x000fe200078e021b */
[----:B------:R-:W-:Y:S02]  /*0780*/  LOP3.LUT R5, R11, 0xfffffffc, RZ, 0xc0, !PT ;  /* 0xfffffffc0b057812 */ /* 0x000fe400078ec0ff */
[----:B------:R-:W-:-:S02]  /*0790*/  SHF.R.S32.HI R20, RZ, 0x2, R11 ;  /* 0x00000002ff147819 */ /* 0x000fc4000001140b */
[----:B------:R-:W-:Y:S01]  /*07a0*/  SHF.R.S32.HI R8, RZ, 0x3, R14 ;  /* 0x00000003ff087819 */ /* 0x000fe2000001140e */
[----:B------:R-:W-:Y:S01]  /*07b0*/  IMAD.IADD R248, R178, 0x1, -R5 ;  /* 0x00000001b2f87824 */ /* 0x000fe200078e0a05 */
[----:B------:R-:W-:Y:S02]  /*07c0*/  LEA.HI R11, R11, R20, RZ, 0x1 ;  /* 0x000000140b0b7211 */ /* 0x000fe400078f08ff */
[----:B------:R-:W-:Y:S01]  /*07d0*/  LEA.HI R25, R13, R178, RZ, 0x5 ;  /* 0x000000b20d197211 */ /* 0x000fe200078f28ff */
[----:B------:R-:W-:Y:S01]  /*07e0*/  IMAD.SHL.U32 R248, R248, 0x8, RZ ;  /* 0x00000008f8f87824 */ /* 0x000fe200078e00ff */
[----:B------:R-:W-:Y:S01]  /*07f0*/  LOP3.LUT R11, R11, 0x7fffffe, RZ, 0xc0, !PT ;  /* 0x07fffffe0b0b7812 */ /* 0x000fe200078ec0ff */
[----:B------:R-:W-:Y:S01]  /*0800*/  IMAD.SHL.U32 R5, R8, 0x40, RZ ;  /* 0x0000004008057824 */ /* 0x000fe200078e00ff */
[----:B------:R-:W-:Y:S02]  /*0810*/  SHF.R.S32.HI R232, RZ, 0x5, R25 ;  /* 0x00000005ffe87819 */ /* 0x000fe40000011419 */
[----:B------:R-:W-:Y:S01]  /*0820*/  IADD3 R10, P0, R248, R10, RZ ;  /* 0x0000000af80a7210 */ /* 0x000fe20007f1e0ff */
[----:B------:R-:W-:Y:S01]  /*0830*/  IMAD.IADD R11, R20, 0x1, -R11 ;  /* 0x00000001140b7824 */ /* 0x000fe200078e0a0b */
[----:B------:R-:W-:-:S02]  /*0840*/  SHF.R.S32.HI R249, RZ, 0x1f, R248 ;  /* 0x0000001ffff97819 */ /* 0x000fc400000114f8 */
[----:B------:R-:W-:Y:S01]  /*0850*/  LOP3.LUT R5, R5, 0xc0, RZ, 0xc0, !PT ;  /* 0x000000c005057812 */ /* 0x000fe200078ec0ff */
[----:B------:R-:W-:Y:S01]  /*0860*/  IMAD R230, R232, 0x8, R11 ;  /* 0x00000008e8e67824 */ /* 0x000fe200078e020b */
[----:B------:R-:W-:Y:S01]  /*0870*/  SHF.R.S32.HI R21, RZ, 0x1f, R20 ;  /* 0x0000001fff157819 */ /* 0x000fe20000011414 */
[----:B------:R-:W-:Y:S01]  /*0880*/  IMAD.X R11, R249, 0x1, R3, P0 ;  /* 0x00000001f90b7824 */ /* 0x000fe200000e0603 */
[----:B------:R-:W-:Y:S02]  /*0890*/  ISETP.GE.AND P0, PT, R20, R226, PT ;  /* 0x000000e21400720c */ /* 0x000fe40003f06270 */
[----:B------:R-:W-:Y:S01]  /*08a0*/  LOP3.LUT R0, R5, 0x18, R248, 0xf8, !PT ;  /* 0x0000001805007812 */ /* 0x000fe200078ef8f8 */
[----:B------:R-:W-:Y:S01]  /*08b0*/  IMAD.WIDE.U32 R10, R18, c[0x0][0x1a8], R10 ;  /* 0x00006a00120a7a25 */ /* 0x000fe200078e000a */
[----:B------:R-:W-:Y:S02]  /*08c0*/  SHF.R.U32.HI R5, RZ, 0x3, R5 ;  /* 0x00000003ff057819 */ /* 0x000fe40000011605 */
[----:B------:R-:W-:Y:S01]  /*08d0*/  SHF.R.S32.HI R225, RZ, 0x1f, R236 ;  /* 0x0000001fffe17819 */ /* 0x000fe200000114ec */
[----:B------:R-:W-:Y:S01]  /*08e0*/  IMAD.WIDE R250, R251, 0x80, R20 ;  /* 0x00000080fbfa7825 */ /* 0x000fe200078e0214 */
[----:B------:R-:W-:-:S03]  /*08f0*/  LOP3.LUT R5, R0, R5, RZ, 0x3c, !PT ;  /* 0x0000000500057212 */ /* 0x000fc600078e3cff */
[----:B------:R-:W-:Y:S02]  /*0900*/  IMAD.IADD R27, R11, 0x1, R27 ;  /* 0x000000010b1b7824 */ /* 0x000fe400078e021b */
        /* <DEDUP_REMOVED lines=19> */
.L_x_682:
[----:B------:R-:W-:Y:S05]  /*0a40*/  BSYNC B0 ;  /* 0x0000000000007941 */ /* 0x000fea0003800000 */
.L_x_681:
[----:B------:R-:W-:Y:S01]  /*0a50*/  IADD3 R235, R20, 0x20, RZ ;  /* 0x0000002014eb7810 */ /* 0x000fe20007ffe0ff */
[----:B------:R-:W-:Y:S03]  /*0a60*/  BSSY B0, `(.L_x_683) ;  /* 0x0000014000007945 */ /* 0x000fe60003800000 */
[----:B------:R-:W-:-:S13]  /*0a70*/  ISETP.GE.AND P0, PT, R235, R226, PT ;  /* 0x000000e2eb00720c */ /* 0x000fda0003f06270 */
        /* <DEDUP_REMOVED lines=18> */
.L_x_684:
[----:B------:R-:W-:Y:S05]  /*0ba0*/  BSYNC B0 ;  /* 0x0000000000007941 */ /* 0x000fea0003800000 */
.L_x_683:
        /* <DEDUP_REMOVED lines=21> */
.L_x_686:
[----:B------:R-:W-:Y:S05]  /*0d00*/  BSYNC B0 ;  /* 0x0000000000007941 */ /* 0x000fea0003800000 */
.L_x_685:
[----:B------:R-:W-:Y:S01]  /*0d10*/  IADD3 R231, R20, 0x60, RZ ;  /* 0x0000006014e77810 */ /* 0x000fe20007ffe0ff */
[----:B--2---:R-:W-:Y:S01]  /*0d20*/  IMAD.MOV.U32 R2, RZ, RZ, c[0x0][0x198] ;  /* 0x00006600ff027624 */ /* 0x004fe200078e00ff */
[----:B------:R-:W-:Y:S01]  /*0d30*/  IADD3 R5, R6, 0x7f, RZ ;  /* 0x0000007f06057810 */ /* 0x000fe20007ffe0ff */
[----:B------:R-:W-:Y:S01]  /*0d40*/  IMAD.MOV.U32 R3, RZ, RZ, 0x7 ;  /* 0x00000007ff037424 */ /* 0x000fe200078e00ff */
[----:B------:R-:W-:Y:S01]  /*0d50*/  ISETP.GE.AND P0, PT, R231, R226, PT ;  /* 0x000000e2e700720c */ /* 0x000fe20003f06270 */
[----:B------:R-:W-:Y:S01]  /*0d60*/  BSSY B0, `(.L_x_687) ;  /* 0x0000016000007945 */ /* 0x000fe20003800000 */
[----:B------:R-:W-:Y:S01]  /*0d70*/  SHF.R.S32.HI R4, RZ, 0x1f, R5 ;  /* 0x0000001fff047819 */ /* 0x000fe20000011405 */
[C---:B------:R-:W-:Y:S01]  /*0d80*/  IMAD.SHL.U32 R177, R2.reuse, 0x80, RZ ;  /* 0x0000008002b17824 */ /* 0x040fe200078e00ff */
[----:B------:R-:W-:Y:S02]  /*0d90*/  SHF.L.U64.HI R3, R2, R3, c[0x0][0x19c] ;  /* 0x0000670002037619 */ /* 0x000fe40000010203 */
        /* <DEDUP_REMOVED lines=18> */
.L_x_688:
[----:B------:R-:W-:Y:S05]  /*0ec0*/  BSYNC B0 ;  /* 0x0000000000007941 */ /* 0x000fea0003800000 */
.L_x_687:
[----:B------:R-:W-:Y:S01]  /*0ed0*/  LEA.HI R13, R13, R178, RZ, 0x4 ;  /* 0x000000b20d0d7211 */ /* 0x000fe200078f20ff */
[----:B------:R-:W-:Y:S01]  /*0ee0*/  IMAD R11, R21, c[0x0][0x1a0], RZ ;  /* 0x00006800150b7a24 */ /* 0x000fe200078e02ff */
[----:B------:R-:W-:Y:S01]  /*0ef0*/  LEA.HI.SX32 R183, R4, 0xffffffff, 0x19 ;  /* 0xffffffff04b77811 */ /* 0x000fe200078fcaff */
[----:B-1----:R-:W-:Y:S01]  /*0f00*/  IMAD.WIDE.U32 R26, R20, c[0x0][0x1a0], R248 ;  /* 0x00006800141a7a25 */ /* 0x002fe200078e00f8 */
[----:B------:R-:W-:Y:S01]  /*0f10*/  LOP3.LUT R15, R13, 0xfffffff0, RZ, 0xc0, !PT ;  /* 0xfffffff00d0f7812 */ /* 0x000fe200078ec0ff */
[----:B------:R-:W-:Y:S01]  /*0f20*/  BSSY B0, `(.L_x_689) ;  /* 0x0000031000007945 */ /* 0x000fe20003800000 */
[----:B------:R-:W-:Y:S01]  /*0f30*/  LOP3.LUT R25, R25, 0xffffffe0, RZ, 0xc0, !PT ;  /* 0xffffffe019197812 */ /* 0x000fe200078ec0ff */
[----:B------:R-:W-:Y:S01]  /*0f40*/  IMAD R5, R21, c[0x0][0x198], RZ ;  /* 0x0000660015057a24 */ /* 0x000fe200078e02ff */
[----:B------:R-:W-:Y:S01]  /*0f50*/  IADD3 R22, P0, R22, R26, RZ ;  /* 0x0000001a16167210 */ /* 0x000fe20007f1e0ff */
[----:B------:R-:W-:Y:S02]  /*0f60*/  IMAD.IADD R10, R178, 0x1, -R15 ;  /* 0x00000001b20a7824 */ /* 0x000fe400078e0a0f */
[----:B------:R-:W-:-:S04]  /*0f70*/  IMAD.WIDE.U32 R28, R20, c[0x0][0x198], R248 ;  /* 0x00006600141c7a25 */ /* 0x000fc800078e00f8 */
[----:B------:R-:W-:Y:S01]  /*0f80*/  IMAD R0, R20, c[0x0][0x1a4], R11 ;  /* 0x0000690014007a24 */ /* 0x000fe200078e020b */
[----:B------:R-:W-:Y:S01]  /*0f90*/  LEA.HI R11, R10, R10, RZ, 0x1 ;  /* 0x0000000a0a0b7211 */ /* 0x000fe200078f08ff */
[----:B------:R-:W-:Y:S01]  /*0fa0*/  IMAD R5, R20, c[0x0][0x19c], R5 ;  /* 0x0000670014057a24 */ /* 0x000fe200078e0205 */
[----:B------:R-:W-:Y:S01]  /*0fb0*/  IADD3 R238, P1, R238, R28, RZ ;  /* 0x0000001ceeee7210 */ /* 0x000fe20007f3e0ff */
[----:B------:R-:W-:Y:S01]  /*0fc0*/  IMAD R243, R225, c[0x0][0x1b0], RZ ;  /* 0x00006c00e1f37a24 */ /* 0x000fe200078e02ff */
[----:B------:R-:W-:Y:S01]  /*0fd0*/  IADD3.X R23, R9, R27, R0, P0, !PT ;  /* 0x0000001b09177210 */ /* 0x000fe200007fe400 */
[----:B------:R-:W-:Y:S01]  /*0fe0*/  IMAD R225, R225, c[0x0][0x1b8], RZ ;  /* 0x00006e00e1e17a24 */ /* 0x000fe200078e02ff */
[----:B------:R-:W-:Y:S01]  /*0ff0*/  SHF.R.S32.HI R0, RZ, 0x1, R11 ;  /* 0x00000001ff007819 */ /* 0x000fe2000001140b */
[----:B------:R-:W-:Y:S01]  /*1000*/  IMAD R243, R236, c[0x0][0x1b4], R243 ;  /* 0x00006d00ecf37a24 */ /* 0x000fe200078e02f3 */
[----:B------:R-:W-:Y:S01]  /*1010*/  SHF.R.S32.HI R9, RZ, 0x1f, R11 ;  /* 0x0000001fff097819 */ /* 0x000fe2000001140b */
[----:B------:R-:W-:Y:S01]  /*1020*/  IMAD R15, R3, R183, RZ ;  /* 0x000000b7030f7224 */ /* 0x000fe200078e02ff */
[----:B------:R-:W-:Y:S01]  /*1030*/  IADD3.X R239, R12, R29, R5, P1, !PT ;  /* 0x0000001d0cef7210 */ /* 0x000fe20000ffe405 */
[----:B------:R-:W-:Y:S01]  /*1040*/  IMAD R12, R183, -0x80, R6 ;  /* 0xffffff80b70c7824 */ /* 0x000fe200078e0206 */
[----:B------:R-:W-:Y:S01]  /*1050*/  LEA.HI R9, R9, R0, RZ, 0x2 ;  /* 0x0000000009097211 */ /* 0x000fe200078f10ff */
[----:B------:R-:W-:-:S02]  /*1060*/  IMAD R225, R236, c[0x0][0x1bc], R225 ;  /* 0x00006f00ece17a24 */ /* 0x000fc400078e02e1 */
[----:B------:R-:W-:Y:S01]  /*1070*/  IMAD.WIDE.U32 R238, R236, c[0x0][0x1b0], R238 ;  /* 0x00006c00ecee7a25 */ /* 0x000fe200078e00ee */
[----:B------:R-:W-:Y:S02]  /*1080*/  LOP3.LUT R9, R9, 0xfffffffc, RZ, 0xc0, !PT ;  /* 0xfffffffc09097812 */ /* 0x000fe400078ec0ff */
[----:B------:R-:W-:Y:S01]  /*1090*/  ISETP.GE.AND P0, PT, R20, R12, PT ;  /* 0x0000000c1400720c */ /* 0x000fe20003f06270 */
[----:B------:R-:W-:Y:S01]  /*10a0*/  IMAD.WIDE.U32 R236, R236, c[0x0][0x1b8], R22 ;  /* 0x00006e00ecec7a25 */ /* 0x000fe200078e0016 */
[----:B------:R-:W-:Y:S02]  /*10b0*/  IADD3 R243, R239, R243, RZ ;  /* 0x000000f3eff37210 */ /* 0x000fe40007ffe0ff */
[----:B------:R-:W-:Y:S01]  /*10c0*/  MOV R242, R238 ;  /* 0x000000ee00f27202 */ /* 0x000fe20000000f00 */
[----:B------:R-:W-:Y:S01]  /*10d0*/  IMAD.IADD R9, R0, 0x1, -R9 ;  /* 0x0000000100097824 */ /* 0x000fe200078e0a09 */
[----:B------:R-:W-:Y:S01]  /*10e0*/  SHF.R.S32.HI R0, RZ, 0x1f, R183 ;  /* 0x0000001fff007819 */ /* 0x000fe200000114b7 */
[----:B------:R-:W-:Y:S01]  /*10f0*/  IMAD.MOV.U32 R5, RZ, RZ, 0x10 ;  /* 0x00000010ff057424 */ /* 0x000fe200078e00ff */
[----:B------:R-:W-:Y:S01]  /*1100*/  IADD3 R225, R237, R225, RZ ;  /* 0x000000e1ede17210 */ /* 0x000fe20007ffe0ff */
[----:B------:R-:W-:Y:S01]  /*1110*/  IMAD.WIDE.U32 R22, R183, R177, R242 ;  /* 0x000000b1b7167225 */ /* 0x000fe200078e00f2 */
[----:B------:R-:W-:-:S03]  /*1120*/  LOP3.LUT P1, RZ, R9, 0x2, RZ, 0xc0, !PT ;  /* 0x0000000209ff7812 */ /* 0x000fc6000782c0ff */
[----:B------:R-:W-:Y:S01]  /*1130*/  IMAD R15, R0, R177, R15 ;  /* 0x000000b1000f7224 */ /* 0x000fe200078e020f */
[----:B------:R-:W-:Y:S01]  /*1140*/  SEL R5, R5, 0xfffffff0, !P1 ;  /* 0xfffffff005057807 */ /* 0x000fe20004800000 */
[----:B------:R-:W-:-:S03]  /*1150*/  IMAD.IADD R80, R178, 0x1, -R25 ;  /* 0x00000001b2507824 */ /* 0x000fc600078e0a19 */
        /* <DEDUP_REMOVED lines=13> */
.L_x_690:
[----:B------:R-:W-:Y:S05]  /*1230*/  BSYNC B0 ;  /* 0x0000000000007941 */ /* 0x000fea0003800000 */
.L_x_689:
        /* <DEDUP_REMOVED lines=17> */
.L_x_692:
[----:B------:R-:W-:Y:S05]  /*1350*/  BSYNC B0 ;  /* 0x0000000000007941 */ /* 0x000fea0003800000 */
.L_x_691:
[----:B------:R-:W-:Y:S01]  /*1360*/  ISETP.GE.AND P0, PT, R233, R12, PT ;  /* 0x0000000ce900720c */ /* 0x000fe20003f06270 */
        /* <DEDUP_REMOVED lines=14> */
.L_x_694:
[----:B------:R-:W-:Y:S05]  /*1450*/  BSYNC B0 ;  /* 0x0000000000007941 */ /* 0x000fea0003800000 */
.L_x_693:
        /* <DEDUP_REMOVED lines=17> */
.L_x_696:
[----:B------:R-:W-:Y:S05]  /*1570*/  BSYNC B0 ;  /* 0x0000000000007941 */ /* 0x000fea0003800000 */
.L_x_695:
[----:B------:R-:W-:Y:S01]  /*1580*/  ISETP.NE.U32.AND P2, PT, RZ, c[0x0][0x318], PT ;  /* 0x0000c600ff007a0c */ /* 0x000fe20003f45070 */
[----:B------:R-:W0:Y:S03]  /*1590*/  LDGDEPBAR ;  /* 0x00000000000079af */ /* 0x000e260000000000 */
[----:B------:R-:W-:-:S13]  /*15a0*/  ISETP.NE.AND.EX P2, PT, RZ, c[0x0][0x31c], PT, P2 ;  /* 0x0000c700ff007a0c */ /* 0x000fda0003f45320 */
[----:B------:R-:W-:Y:S01]  /*15b0*/  @P2 SHF.R.S32.HI R15, RZ, 0x1f, R17 ;  /* 0x0000001fff0f2819 */ /* 0x000fe20000011411 */
[----:B------:R-:W-:-:S04]  /*15c0*/  @P2 IMAD.WIDE.U32 R18, R17, c[0x0][0x320], R18 ;  /* 0x0000c80011122a25 */ /* 0x000fc800078e0012 */
[----:B------:R-:W-:Y:S01]  /*15d0*/  @P2 IMAD R16, R15, c[0x0][0x320], RZ ;  /* 0x0000c8000f102a24 */ /* 0x000fe200078e02ff */
[----:B------:R-:W-:Y:S01]  /*15e0*/  @P2 LEA R24, P0, R18, c[0x0][0x318], 0x2 ;  /* 0x0000c60012182a11 */ /* 0x000fe200078010ff */
[----:B------:R-:W-:-:S04]  /*15f0*/  DEPBAR.LE SB0, 0x0 ;  /* 0x000080000000791a */ /* 0x000fc80000000000 */
[----:B------:R-:W-:-:S04]  /*1600*/  @P2 IMAD R16, R17, c[0x0][0x324], R16 ;  /* 0x0000c90011102a24 */ /* 0x000fc800078e0210 */
[----:B------:R-:W-:-:S05]  /*1610*/  @P2 IMAD.IADD R16, R19, 0x1, R16 ;  /* 0x0000000113102824 */ /* 0x000fca00078e0210 */
[----:B------:R-:W-:-:S05]  /*1620*/  @P2 LEA.HI.X R25, R18, c[0x0][0x31c], R16, 0x2, P0 ;  /* 0x0000c70012192a11 */ /* 0x000fca00000f1410 */
[----:B------:R-:W5:Y:S04]  /*1630*/  @P2 LDG.E R15, [R24.64] ;  /* 0x00000006180f2981 */ /* 0x000f68000c1e1900 */
[----:B------:R-:W-:Y:S01]  /*1640*/  BAR.SYNC.DEFER_BLOCKING 0x0 ;  /* 0x0000000000007b1d */ /* 0x000fe20000010000 */
[----:B------:R-:W-:Y:S01]  /*1650*/  ISETP.GE.AND P1, PT, R20, R12, PT ;  /* 0x0000000c1400720c */ /* 0x000fe20003f26270 */
[----:B------:R-:W-:Y:S02]  /*1660*/  IMAD R0, R0, c[0x0][0x1a0], RZ ;  /* 0x0000680000007a24 */ /* 0x000fe400078e02ff */
[C---:B-1----:R-:W-:Y:S02]  /*1670*/  IMAD.WIDE.U32 R22, R183.reuse, c[0x0][0x1a0], RZ ;  /* 0x00006800b7167a25 */ /* 0x042fe400078e00ff */
[----:B------:R-:W5:Y:S01]  /*1680*/  @P2 MUFU.RCP R16, c[0x0][0x238] ;  /* 0x00008e0000102b08 */ /* 0x000f620000001000 */
[----:B------:R-:W-:Y:S01]  /*1690*/  BSSY B0, `(.L_x_697) ;  /* 0x0000016000007945 */ /* 0x000fe20003800000 */
[----:B------:R-:W-:Y:S01]  /*16a0*/  IMAD R17, R183, c[0x0][0x1a4], R0 ;  /* 0x00006900b7117a24 */ /* 0x000fe200078e0200 */
[----:B------:R-:W-:-:S02]  /*16b0*/  LEA R20, P0, R22, R236, 0x7 ;  /* 0x000000ec16147211 */ /* 0x000fc400078038ff */
[----:B------:R-:W-:Y:S01]  /*16c0*/  MOV R0, RZ ;  /* 0x000000ff00007202 */ /* 0x000fe20000000f00 */
[----:B------:R-:W-:-:S05]  /*16d0*/  IMAD.IADD R18, R23, 0x1, R17 ;  /* 0x0000000117127824 */ /* 0x000fca00078e0211 */
[----:B------:R-:W-:Y:S01]  /*16e0*/  LEA.HI.X R21, R22, R225, R18, 0x7, P0 ;  /* 0x000000e116157211 */ /* 0x000fe200000f3c12 */
        /* <DEDUP_REMOVED lines=16> */
.L_x_698:
[----:B-1----:R-:W-:Y:S05]  /*17f0*/  BSYNC B0 ;  /* 0x0000000000007941 */ /* 0x002fea0003800000 */
.L_x_697:
        /* <DEDUP_REMOVED lines=17> */
.L_x_700:
[----:B------:R-:W-:Y:S05]  /*1910*/  BSYNC B0 ;  /* 0x0000000000007941 */ /* 0x000fea0003800000 */
.L_x_699:
        /* <DEDUP_REMOVED lines=17> */
.L_x_702:
[----:B------:R-:W-:Y:S05]  /*1a30*/  BSYNC B0 ;  /* 0x0000000000007941 */ /* 0x000fea0003800000 */
.L_x_701:
[----:B------:R-:W-:Y:S01]  /*1a40*/  ISETP.GE.AND P0, PT, R231, R12, PT ;  /* 0x0000000ce700720c */ /* 0x000fe20003f06270 */
        /* <DEDUP_REMOVED lines=17> */
.L_x_704:
[----:B------:R-:W-:Y:S05]  /*1b60*/  BSYNC B0 ;  /* 0x0000000000007941 */ /* 0x000fea0003800000 */
.L_x_703:
[----:B------:R-:W-:Y:S01]  /*1b70*/  LOP3.LUT R223, R14, 0xfffffff8, RZ, 0xc0, !PT ;  /* 0xfffffff80edf7812 */ /* 0x000fe200078ec0ff */
[----:B------:R-:W-:Y:S01]  /*1b80*/  IMAD.SHL.U32 R9, R9, 0x40, RZ ;  /* 0x0000004009097824 */ /* 0x000fe200078e00ff */
[----:B-1----:R-:W-:Y:S01]  /*1b90*/  SHF.R.S32.HI R16, RZ, 0x4, R13 ;  /* 0x00000004ff107819 */ /* 0x002fe2000001140d */
[----:B------:R-:W-:Y:S01]  /*1ba0*/  IMAD.SHL.U32 R8, R8, 0x8, RZ ;  /* 0x0000000808087824 */ /* 0x000fe200078e00ff */
[----:B------:R-:W-:Y:S01]  /*1bb0*/  LOP3.LUT R181, R11, 0x7fffffe, RZ, 0xc0, !PT ;  /* 0x07fffffe0bb57812 */ /* 0x000fe200078ec0ff */
[----:B------:R-:W-:Y:S01]  /*1bc0*/  IMAD.IADD R223, R178, 0x1, -R223 ;  /* 0x00000001b2df7824 */ /* 0x000fe200078e0adf */
[----:B------:R-:W-:Y:S01]  /*1bd0*/  LEA.HI R11, R13, R16, RZ, 0x1 ;  /* 0x000000100d0b7211 */ /* 0x000fe200078f08ff */
[----:B------:R-:W0:Y:S01]  /*1be0*/  LDGDEPBAR ;  /* 0x00000000000079af */ /* 0x000e220000000000 */
[----:B------:R-:W-:Y:S01]  /*1bf0*/  SHF.R.S32.HI R13, RZ, 0x1f, R10 ;  /* 0x0000001fff0d7819 */ /* 0x000fe2000001140a */
[----:B------:R-:W-:Y:S01]  /*1c00*/  IMAD.IADD R181, R10, 0x1, -R181 ;  /* 0x000000010ab57824 */ /* 0x000fe200078e0ab5 */
[----:B------:R-:W-:-:S02]  /*1c10*/  LEA.HI R12, R223, R223, RZ, 0x1 ;  /* 0x000000dfdf0c7211 */ /* 0x000fc400078f08ff */
[----:B------:R-:W-:Y:S02]  /*1c20*/  LOP3.LUT R11, R11, 0xfffffffe, RZ, 0xc0, !PT ;  /* 0xfffffffe0b0b7812 */ /* 0x000fe400078ec0ff */
[----:B------:R-:W-:Y:S02]  /*1c30*/  LOP3.LUT R14, R12, 0x3fffffe, RZ, 0xc0, !PT ;  /* 0x03fffffe0c0e7812 */ /* 0x000fe400078ec0ff */
[----:B------:R-:W-:Y:S01]  /*1c40*/  SHF.R.S32.HI R12, RZ, 0x1, R12 ;  /* 0x00000001ff0c7819 */ /* 0x000fe2000001140c */
[----:B------:R-:W-:Y:S01]  /*1c50*/  IMAD.IADD R16, R16, 0x1, -R11 ;  /* 0x0000000110107824 */ /* 0x000fe200078e0a0b */
[----:B------:R-:W-:Y:S02]  /*1c60*/  LEA.HI R10, R13, R10, RZ, 0x3 ;  /* 0x0000000a0d0a7211 */ /* 0x000fe400078f18ff */
[----:B------:R-:W-:Y:S01]  /*1c70*/  IADD3 R223, R223, -R14, RZ ;  /* 0x8000000edfdf7210 */ /* 0x000fe20007ffe0ff */
[----:B------:R-:W-:Y:S01]  /*1c80*/  IMAD.SHL.U32 R179, R16, 0x8, RZ ;  /* 0x0000000810b37824 */ /* 0x000fe200078e00ff */
[----:B------:R-:W-:Y:S01]  /*1c90*/  LOP3.LUT R14, R9, 0xc0, RZ, 0xc0, !PT ;  /* 0x000000c0090e7812 */ /* 0x000fe200078ec0ff */
[C---:B------:R-:W-:Y:S01]  /*1ca0*/  IMAD.SHL.U32 R9, R12.reuse, 0x40, RZ ;  /* 0x000000400c097824 */ /* 0x040fe200078e00ff */
[----:B------:R-:W-:Y:S01]  /*1cb0*/  LOP3.LUT P0, RZ, R12, 0x2, RZ, 0xc0, !PT ;  /* 0x000000020cff7812 */ /* 0x000fe2000780c0ff */
[----:B------:R-:W-:Y:S01]  /*1cc0*/  IMAD.SHL.U32 R10, R10, 0x20, RZ ;  /* 0x000000200a0a7824 */ /* 0x000fe200078e00ff */
[----:B------:R-:W-:Y:S01]  /*1cd0*/  LOP3.LUT R179, R14, 0x8, R179, 0xf8, !PT ;  /* 0x000000080eb37812 */ /* 0x000fe200078ef8b3 */
[----:B------:R-:W-:Y:S01]  /*1ce0*/  IMAD R223, R16, 0x8, R223 ;  /* 0x0000000810df7824 */ /* 0x000fe200078e02df */
[----:B------:R-:W-:-:S02]  /*1cf0*/  LOP3.LUT R9, R9, 0xc0, RZ, 0xc0, !PT ;  /* 0x000000c009097812 */ /* 0x000fc400078ec0ff */
[----:B------:R-:W-:Y:S02]  /*1d00*/  LOP3.LUT R180, R10, 0xffffff00, RZ, 0xc0, !PT ;  /* 0xffffff000ab47812 */ /* 0x000fe400078ec0ff */
[----:B------:R-:W-:Y:S02]  /*1d10*/  LOP3.LUT R8, R9, 0x8, R8, 0xf8, !PT ;  /* 0x0000000809087812 */ /* 0x000fe400078ef808 */
[----:B------:R-:W-:Y:S02]  /*1d20*/  SHF.R.U32.HI R14, RZ, 0x3, R14 ;  /* 0x00000003ff0e7819 */ /* 0x000fe4000001160e */
[----:B------:R-:W-:Y:S02]  /*1d30*/  LEA R10, R232, R180, 0x9 ;  /* 0x000000b4e80a7211 */ /* 0x000fe400078e48ff */
[----:B------:R-:W-:Y:S02]  /*1d40*/  SHF.R.U32.HI R9, RZ, 0x3, R9 ;  /* 0x00000003ff097819 */ /* 0x000fe40000011609 */
[----:B------:R-:W-:Y:S01]  /*1d50*/  LOP3.LUT R179, R179, R14, RZ, 0x3c, !PT ;  /* 0x0000000eb3b37212 */ /* 0x000fe200078e3cff */
[----:B------:R-:W-:Y:S01]  /*1d60*/  IMAD R10, R181, 0x20, R10 ;  /* 0x00000020b50a7824 */ /* 0x000fe200078e020a */
[----:B------:R-:W-:-:S02]  /*1d70*/  LOP3.LUT R8, R8, R9, RZ, 0x3c, !PT ;  /* 0x0000000908087212 */ /* 0x000fc400078e3cff */
[----:B------:R-:W-:Y:S01]  /*1d80*/  SHF.R.S32.HI R241, RZ, 0x1f, R80 ;  /* 0x0000001ffff17819 */ /* 0x000fe20000011450 */
[----:B------:R-:W-:Y:S01]  /*1d90*/  IMAD.IADD R224, R179, 0x1, R10 ;  /* 0x00000001b3e07824 */ /* 0x000fe200078e020a */
[----:B------:R-:W-:Y:S02]  /*1da0*/  LEA R223, R223, R8, 0x5 ;  /* 0x00000008dfdf7211 */ /* 0x000fe400078e28ff */
[----:B------:R-:W-:Y:S01]  /*1db0*/  LEA.HI R241, R241, R80, RZ, 0x2 ;  /* 0x00000050f1f17211 */ /* 0x000fe200078f10ff */
[----:B------:R-:W-:Y:S02]  /*1dc0*/  IMAD.SHL.U32 R224, R224, 0x2, RZ ;  /* 0x00000002e0e07824 */ /* 0x000fe400078e00ff */
[----:B------:R-:W-:Y:S01]  /*1dd0*/  IMAD.SHL.U32 R223, R223, 0x2, RZ ;  /* 0x00000002dfdf7824 */ /* 0x000fe200078e00ff */
[----:B------:R-:W-:Y:S01]  /*1de0*/  SHF.R.S32.HI R241, RZ, 0x2, R241 ;  /* 0x00000002fff17819 */ /* 0x000fe200000114f1 */
[----:B------:R-:W-:Y:S01]  /*1df0*/  IMAD R222, R5, 0x2, R224 ;  /* 0x0000000205de7824 */ /* 0x000fe200078e02e0 */
[----:B------:R-:W-:Y:S02]  /*1e00*/  LDSM.16.M88.4 R8, [R224+0x1000] ;  /* 0x00100000e008783b */ /* 0x000fe40000000200 */
[----:B------:R-:W-:-:S02]  /*1e10*/  IADD3 R12, R223, 0x2000, RZ ;  /* 0x00002000df0c7810 */ /* 0x000fc40007ffe0ff */
[----:B------:R-:W1:Y:S01]  /*1e20*/  LDSM.16.M88.4 R132, [R223+0x2000] ;  /* 0x00200000df84783b */ /* 0x000e620000000200 */
[----:B------:R-:W-:Y:S02]  /*1e30*/  IADD3 R221, R223, 0x2020, RZ ;  /* 0x00002020dfdd7810 */ /* 0x000fe40007ffe0ff */
[----:B------:R-:W-:Y:S01]  /*1e40*/  @P0 IADD3 R221, R12, -0x20, RZ ;  /* 0xffffffe00cdd0810 */ /* 0x000fe20007ffe0ff */
[----:B------:R-:W5:Y:S04]  /*1e50*/  LDSM.16.M88.4 R124, [R223+0x2400] ;  /* 0x00240000df7c783b */ /* 0x000f680000000200 */
[----:B------:R-:W2:Y:S04]  /*1e60*/  LDSM.16.M88.4 R116, [R223+0x2800] ;  /* 0x00280000df74783b */ /* 0x000ea80000000200 */
[----:B------:R-:W3:Y:S04]  /*1e70*/  LDSM.16.M88.4 R108, [R223+0x2c00] ;  /* 0x002c0000df6c783b */ /* 0x000ee80000000200 */
[----:B------:R-:W4:Y:S04]  /*1e80*/  LDSM.16.M88.4 R100, [R223+0x3000] ;  /* 0x00300000df64783b */ /* 0x000f280000000200 */
[----:B------:R-:W3:Y:S04]  /*1e90*/  LDSM.16.M88.4 R92, [R223+0x3400] ;  /* 0x00340000df5c783b */ /* 0x000ee80000000200 */
[----:B------:R-:W3:Y:S04]  /*1ea0*/  LDSM.16.M88.4 R84, [R223+0x3800] ;  /* 0x00380000df54783b */ /* 0x000ee80000000200 */
[----:B------:R-:W4:Y:S04]  /*1eb0*/  LDSM.16.M88.4 R172, [R223+0x3c00] ;  /* 0x003c0000dfac783b */ /* 0x000f280000000200 */
[----:B------:R-:W-:Y:S04]  /*1ec0*/  LDSM.16.M88.4 R12, [R222+0x1000] ;  /* 0x00100000de0c783b */ /* 0x000fe80000000200 */
[----:B------:R-:W4:Y:S04]  /*1ed0*/  LDSM.16.M88.4 R164, [R221] ;  /* 0x00000000dda4783b */ /* 0x000f280000000200 */
[----:B------:R-:W4:Y:S01]  /*1ee0*/  LDSM.16.M88.4 R160, [R221+0x400] ;  /* 0x00040000dda0783b */ /* 0x000f220000000200 */
[C---:B-1----:R-:W-:Y:S03]  /*1ef0*/  HMMA.16816.F32 R76, R8.reuse, R132, RZ ;  /* 0x00000084084c723c */ /* 0x042fe600000018ff */
[----:B------:R-:W1:Y:S04]  /*1f00*/  LDSM.16.M88.4 R156, [R221+0x800] ;  /* 0x00080000dd9c783b */ /* 0x000e680000000200 */
[----:B------:R-:W1:Y:S01]  /*1f10*/  LDSM.16.M88.4 R152, [R221+0xc00] ;  /* 0x000c0000dd98783b */ /* 0x000e620000000200 */
[C---:B-----5:R-:W-:Y:S03]  /*1f20*/  HMMA.16816.F32 R68, R8.reuse, R124, RZ ;  /* 0x0000007c0844723c */ /* 0x060fe600000018ff */
[----:B------:R-:W5:Y:S04]  /*1f30*/  LDSM.16.M88.4 R148, [R221+0x1000] ;  /* 0x00100000dd94783b */ /* 0x000f680000000200 */
[----:B------:R-:W1:Y:S01]  /*1f40*/  LDSM.16.M88.4 R144, [R221+0x1400] ;  /* 0x00140000dd90783b */ /* 0x000e620000000200 */
[C---:B--2---:R-:W-:Y:S03]  /*1f50*/  HMMA.16816.F32 R60, R8.reuse, R116, RZ ;  /* 0x00000074083c723c */ /* 0x044fe600000018ff */
[----:B------:R-:W2:Y:S04]  /*1f60*/  LDSM.16.M88.4 R140, [R221+0x1800] ;  /* 0x00180000dd8c783b */ /* 0x000ea80000000200 */
[----:B------:R-:W1:Y:S01]  /*1f70*/  LDSM.16.M88.4 R16, [R221+0x1c00] ;  /* 0x001c0000dd10783b */ /* 0x000e620000000200 */
[C---:B---3--:R-:W-:Y:S03]  /*1f80*/  HMMA.16816.F32 R52, R8.reuse, R108, RZ ;  /* 0x0000006c0834723c */ /* 0x048fe600000018ff */
[----:B------:R-:W3:Y:S05]  /*1f90*/  LDSM.16.M88.4 R168, [R224] ;  /* 0x00000000e0a8783b */ /* 0x000eea0000000200 */
        /* <DEDUP_REMOVED lines=16> */
[----:B-----5:R-:W-:Y:S01]  /*20a0*/  HMMA.16816.F32 R44, R12, R148, R44 ;  /* 0x000000940c2c723c */ /* 0x020fe2000000182c */
[----:B------:R-:W-:-:S06]  /*20b0*/  FMUL.FTZ R70, R70, c[0x0][0x2ec] ;  /* 0x0000bb0046467a20 */ /* 0x000fcc0000410000 */
[----:B------:R-:W-:Y:S01]  /*20c0*/  MUFU.TANH R70, R70 ;  /* 0x0000004600467308 */ /* 0x000fe20000002400 */
[----:B------:R-:W-:Y:S01]  /*20d0*/  HMMA.16816.F32 R36, R12, R144, R36 ;  /* 0x000000900c24723c */ /* 0x000fe20000001824 */
[----:B------:R-:W-:Y:S02]  /*20e0*/  FMUL.FTZ R62, R62, c[0x0][0x2ec] ;  /* 0x0000bb003e3e7a20 */ /* 0x000fe40000410000 */
[----:B------:R-:W-:-:S04]  /*20f0*/  FMUL.FTZ R61, R61, c[0x0][0x2ec] ;  /* 0x0000bb003d3d7a20 */ /* 0x000fc80000410000 */
[----:B------:R-:W-:Y:S01]  /*2100*/  MUFU.TANH R62, R62 ;  /* 0x0000003e003e7308 */ /* 0x000fe20000002400 */
[----:B--2---:R-:W-:Y:S01]  /*2110*/  HMMA.16816.F32 R28, R12, R140, R28 ;  /* 0x0000008c0c1c723c */ /* 0x004fe2000000181c */
[----:B------:R-:W-:Y:S02]  /*2120*/  FMUL.FTZ R54, R54, c[0x0][0x2ec] ;  /* 0x0000bb0036367a20 */ /* 0x000fe40000410000 */
[----:B------:R-:W-:-:S04]  /*2130*/  FMUL.FTZ R53, R53, c[0x0][0x2ec] ;  /* 0x0000bb0035357a20 */ /* 0x000fc80000410000 */
[----:B------:R-:W-:Y:S01]  /*2140*/  MUFU.TANH R61, R61 ;  /* 0x0000003d003d7308 */ /* 0x000fe20000002400 */
[----:B------:R-:W-:Y:S01]  /*2150*/  HMMA.16816.F32 R20, R12, R16, R20 ;  /* 0x000000100c14723c */ /* 0x000fe20000001814 */
[----:B------:R-:W-:-:S06]  /*2160*/  FMUL.FTZ R47, R47, c[0x0][0x2ec] ;  /* 0x0000bb002f2f7a20 */ /* 0x000fcc0000410000 */
[----:B------:R-:W-:Y:S01]  /*2170*/  MUFU.TANH R54, R54 ;  /* 0x0000003600367308 */ /* 0x000fe20000002400 */
[C---:B------:R-:W-:Y:S07]  /*2180*/  HMMA.16816.F32 R72, R12.reuse, R166, R72 ;  /* 0x000000a60c48723c */ /* 0x040fee0000001848 */
[----:B------:R-:W-:Y:S01]  /*2190*/  MUFU.TANH R53, R53 ;  /* 0x0000003500357308 */ /* 0x000fe20000002400 */
[----:B------:R-:W-:Y:S01]  /*21a0*/  HMMA.16816.F32 R64, R12, R162, R64 ;  /* 0x000000a20c40723c */ /* 0x000fe20000001840 */
[----:B------:R-:W-:-:S06]  /*21b0*/  FMUL.FTZ R30, R30, c[0x0][0x2ec] ;  /* 0x0000bb001e1e7a20 */ /* 0x000fcc0000410000 */
[----:B------:R-:W-:Y:S01]  /*21c0*/  MUFU.TANH R30, R30 ;  /* 0x0000001e001e7308 */ /* 0x000fe20000002400 */
[----:B------:R-:W-:Y:S01]  /*21d0*/  HMMA.16816.F32 R56, R12, R158, R56 ;  /* 0x0000009e0c38723c */ /* 0x000fe20000001838 */
[----:B------:R-:W-:-:S07]  /*21e0*/  FMUL.FTZ R21, R21, c[0x0][0x2ec] ;  /* 0x0000bb0015157a20 */ /* 0x000fce0000410000 */
[C---:B------:R-:W-:Y:S01]  /*21f0*/  HMMA.16816.F32 R48, R12.reuse, R154, R48 ;  /* 0x0000009a0c30723c */ /* 0x040fe20000001830 */
[----:B------:R-:W-:Y:S02]  /*2200*/  FMUL.FTZ R244, R73, c[0x0][0x2ec] ;  /* 0x0000bb0049f47a20 */ /* 0x000fe40000410000 */
[----:B------:R-:W-:Y:S02]  /*2210*/  FMUL.FTZ R246, R74, c[0x0][0x2ec] ;  /* 0x0000bb004af67a20 */ /* 0x000fe40000410000 */
[----:B------:R-:W-:Y:S02]  /*2220*/  FMUL.FTZ R75, R75, c[0x0][0x2ec] ;  /* 0x0000bb004b4b7a20 */ /* 0x000fe40000410000 */
[----:B------:R-:W-:Y:S01]  /*2230*/  MUFU.TANH R244, R244 ;  /* 0x000000f400f47308 */ /* 0x000fe20000002400 */
[----:B------:R-:W-:Y:S01]  /*2240*/  HMMA.16816.F32 R40, R12, R150, R40 ;  /* 0x000000960c28723c */ /* 0x000fe20000001828 */
[----:B------:R-:W-:-:S06]  /*2250*/  FMUL.FTZ R67, R67, c[0x0][0x2ec] ;  /* 0x0000bb0043437a20 */ /* 0x000fcc0000410000 */
[----:B------:R-:W-:Y:S01]  /*2260*/  MUFU.TANH R246, R246 ;  /* 0x000000f600f67308 */ /* 0x000fe20000002400 */
[C---:B------:R-:W-:Y:S07]  /*2270*/  HMMA.16816.F32 R32, R12.reuse, R146, R32 ;  /* 0x000000920c20723c */ /* 0x040fee0000001820 */
[----:B------:R-:W-:Y:S01]  /*2280*/  MUFU.TANH R75, R75 ;  /* 0x0000004b004b7308 */ /* 0x000fe20000002400 */
[C---:B------:R-:W-:Y:S07]  /*2290*/  HMMA.16816.F32 R24, R12.reuse, R142, R24 ;  /* 0x0000008e0c18723c */ /* 0x040fee0000001818 */
[----:B------:R-:W-:Y:S01]  /*22a0*/  MUFU.TANH R67, R67 ;  /* 0x0000004300437308 */ /* 0x000fe20000002400 */
[----:B------:R-:W-:Y:S01]  /*22b0*/  HMMA.16816.F32 R8, R12, R18, R8 ;  /* 0x000000120c08723c */ /* 0x000fe20000001808 */
[----:B------:R-:W-:-:S02]  /*22c0*/  FMUL.FTZ R43, R43, c[0x0][0x2ec] ;  /* 0x0000bb002b2b7a20 */ /* 0x000fc40000410000 */
[----:B------:R-:W-:-:S04]  /*22d0*/  FMUL.FTZ R42, R42, c[0x0][0x2ec] ;  /* 0x0000bb002a2a7a20 */ /* 0x000fc80000410000 */
[----:B------:R-:W-:Y:S01]  /*22e0*/  SHF.L.U32 R12, R178, 0x1, RZ ;  /* 0x00000001b20c7819 */ /* 0x000fe200000006ff */
[----:B------:R-:W-:Y:S01]  /*22f0*/  IMAD R13, R232, 0x10, R241 ;  /* 0x00000010e80d7824 */ /* 0x000fe200078e02f1 */
[C---:B---3--:R-:W-:Y:S01]  /*2300*/  HMMA.16816.F32 R136, R168.reuse, R132, RZ ;  /* 0x00000084a888723c */ /* 0x048fe200000018ff */
[----:B------:R-:W-:Y:S01]  /*2310*/  FMUL.FTZ R34, R34, c[0x0][0x2ec] ;  /* 0x0000bb0022227a20 */ /* 0x000fe20000410000 */
[----:B------:R-:W-:Y:S01]  /*2320*/  LOP3.LUT R12, R12, 0x6, RZ, 0xc0, !PT ;  /* 0x000000060c0c7812 */ /* 0x000fe200078ec0ff */
[----:B------:R-:W-:Y:S01]  /*2330*/  IMAD.IADD R176, R176, 0x1, R13 ;  /* 0x00000001b0b07824 */ /* 0x000fe200078e020d */
[----:B------:R-:W-:Y:S01]  /*2340*/  MUFU.TANH R42, R42 ;  /* 0x0000002a002a7308 */ /* 0x000fe20000002400 */
[----:B------:R-:W-:Y:S02]  /*2350*/  FMUL.FTZ R35, R35, c[0x0][0x2ec] ;  /* 0x0000bb0023237a20 */ /* 0x000fe40000410000 */
[----:B------:R-:W-:Y:S01]  /*2360*/  IMAD R183, R183, 0x80, R12 ;  /* 0x00000080b7b77824 */ /* 0x000fe200078e020c */
[----:B------:R-:W-:Y:S01]  /*2370*/  IADD3 R182, R6, R176, -R7 ;  /* 0x000000b006b67210 */ /* 0x000fe20007ffe807 */
[----:B------:R-:W-:Y:S01]  /*2380*/  HMMA.16816.F32 R128, R168, R124, RZ ;  /* 0x0000007ca880723c */ /* 0x000fe200000018ff */
[----:B------:R-:W-:-:S02]  /*2390*/  FMUL.FTZ R27, R27, c[0x0][0x2ec] ;  /* 0x0000bb001b1b7a20 */ /* 0x000fc40000410000 */
[C---:B------:R-:W-:Y:S01]  /*23a0*/  IADD3 R12, -R183.reuse, R182, RZ ;  /* 0x000000b6b70c7210 */ /* 0x040fe20007ffe1ff */
[----:B------:R-:W-:Y:S01]  /*23b0*/  FMUL.FTZ R24, R24, c[0x0][0x2ec] ;  /* 0x0000bb0018187a20 */ /* 0x000fe20000410000 */
[C---:B------:R-:W-:Y:S01]  /*23c0*/  IADD3 R185, R183.reuse, 0x1, RZ ;  /* 0x00000001b7b97810 */ /* 0x040fe20007ffe0ff */
[----:B------:R-:W-:Y:S01]  /*23d0*/  FMUL.FTZ R26, R26, c[0x0][0x2ec] ;  /* 0x0000bb001a1a7a20 */ /* 0x000fe20000410000 */
[----:B------:R-:W-:Y:S01]  /*23e0*/  IABS R12, R12 ;  /* 0x0000000c000c7213 */ /* 0x000fe20000000000 */
[C---:B------:R-:W-:Y:S01]  /*23f0*/  HMMA.16816.F32 R120, R168.reuse, R116, RZ ;  /* 0x00000074a878723c */ /* 0x040fe200000018ff */
[C---:B------:R-:W-:Y:S01]  /*2400*/  IADD3 R187, R183.reuse, 0x8, RZ ;  /* 0x00000008b7bb7810 */ /* 0x040fe20007ffe0ff */
[C---:B------:R-:W-:Y:S01]  /*2410*/  IMAD.IADD R13, R182.reuse, 0x1, -R185 ;  /* 0x00000001b60d7824 */ /* 0x040fe200078e0ab9 */
[C---:B------:R-:W-:Y:S01]  /*2420*/  IADD3 R197, R183.reuse, 0x9, RZ ;  /* 0x00000009b7c57810 */ /* 0x040fe20007ffe0ff */
[----:B------:R-:W-:Y:S01]  /*2430*/  IMAD.MOV.U32 R189, RZ, RZ, R12 ;  /* 0x000000ffffbd7224 */ /* 0x000fe200078e000c */
[C---:B------:R-:W-:Y:S01]  /*2440*/  IADD3 R201, R183.reuse, 0x10, RZ ;  /* 0x00000010b7c97810 */ /* 0x040fe20007ffe0ff */
[----:B------:R-:W-:Y:S01]  /*2450*/  MUFU.TANH R26, R26 ;  /* 0x0000001a001a7308 */ /* 0x000fe20000002400 */
[----:B------:R-:W-:Y:S01]  /*2460*/  IABS R12, R13 ;  /* 0x0000000d000c7213 */ /* 0x000fe20000000000 */
[----:B------:R-:W-:Y:S01]  /*2470*/  IMAD.IADD R13, R182, 0x1, -R187 ;  /* 0x00000001b60d7824 */ /* 0x000fe200078e0abb */
[----:B------:R-:W-:Y:S01]  /*2480*/  IADD3 R207, R183, 0x11, RZ ;  /* 0x00000011b7cf7810 */ /* 0x000fe20007ffe0ff */
[----:B------:R-:W-:Y:S01]  /*2490*/  HMMA.16816.F32 R112, R168, R108, RZ ;  /* 0x0000006ca870723c */ /* 0x000fe200000018ff */
[----:B------:R-:W-:-:S02]  /*24a0*/  MOV R199, R12 ;  /* 0x0000000c00c77202 */ /* 0x000fc40000000f00 */
[----:B------:R-:W-:Y:S01]  /*24b0*/  IABS R12, R13 ;  /* 0x0000000d000c7213 */ /* 0x000fe20000000000 */
[C---:B------:R-:W-:Y:S01]  /*24c0*/  IMAD.IADD R13, R182.reuse, 0x1, -R197 ;  /* 0x00000001b60d7824 */ /* 0x040fe200078e0ac5 */
[C---:B------:R-:W-:Y:S01]  /*24d0*/  IADD3 R217, R183.reuse, 0x18, RZ ;  /* 0x00000018b7d97810 */ /* 0x040fe20007ffe0ff */
[----:B------:R-:W-:Y:S01]  /*24e0*/  I2F R189, R189 ;  /* 0x000000bd00bd7306 */ /* 0x000fe20000201400 */
[C---:B------:R-:W-:Y:S01]  /*24f0*/  IADD3 R211, R183.reuse, 0x20, RZ ;  /* 0x00000020b7d37810 */ /* 0x040fe20007ffe0ff */
[----:B------:R-:W-:Y:S01]  /*2500*/  IMAD.MOV.U32 R203, RZ, RZ, R12 ;  /* 0x000000ffffcb7224 */ /* 0x000fe200078e000c */
[----:B------:R-:W-:Y:S01]  /*2510*/  IABS R12, R13 ;  /* 0x0000000d000c7213 */ /* 0x000fe20000000000 */
[C---:B------:R-:W-:Y:S01]  /*2520*/  IMAD.IADD R13, R182.reuse, 0x1, -R201 ;  /* 0x00000001b60d7824 */ /* 0x040fe200078e0ac9 */
[C---:B------:R-:W-:Y:S01]  /*2530*/  IADD3 R245, R183.reuse, 0x21, RZ ;  /* 0x00000021b7f57810 */ /* 0x040fe20007ffe0ff */
[C---:B------:R-:W-:Y:S01]  /*2540*/  IMAD.IADD R80, R182.reuse, 0x1, -R211 ;  /* 0x00000001b6507824 */ /* 0x040fe200078e0ad3 */
[----:B------:R-:W-:Y:S01]  /*2550*/  MOV R209, R12 ;  /* 0x0000000c00d17202 */ /* 0x000fe20000000f00 */
[C---:B------:R-:W-:Y:S01]  /*2560*/  HMMA.16816.F32 R104, R168.reuse, R100, RZ ;  /* 0x00000064a868723c */ /* 0x040fe200000018ff */
[----:B------:R-:W-:Y:S01]  /*2570*/  IABS R12, R13 ;  /* 0x0000000d000c7213 */ /* 0x000fe20000000000 */
[C---:B------:R-:W-:Y:S01]  /*2580*/  IMAD.IADD R13, R182.reuse, 0x1, -R207 ;  /* 0x00000001b60d7824 */ /* 0x040fe200078e0acf */
[----:B------:R-:W-:Y:S01]  /*2590*/  IABS R80, R80 ;  /* 0x0000005000507213 */ /* 0x000fe20000000000 */
[C---:B------:R-:W-:Y:S01]  /*25a0*/  IMAD.IADD R81, R182.reuse, 0x1, -R245 ;  /* 0x00000001b6517824 */ /* 0x040fe200078e0af5 */
[----:B------:R-:W-:Y:S01]  /*25b0*/  IADD3 R188, R183, 0x28, RZ ;  /* 0x00000028b7bc7810 */ /* 0x000fe20007ffe0ff */
[----:B------:R-:W-:Y:S01]  /*25c0*/  IMAD.MOV.U32 R219, RZ, RZ, R12 ;  /* 0x000000ffffdb7224 */ /* 0x000fe200078e000c */
[----:B------:R-:W-:Y:S01]  /*25d0*/  IABS R12, R13 ;  /* 0x0000000d000c7213 */ /* 0x000fe20000000000 */
[----:B------:R-:W-:Y:S01]  /*25e0*/  IMAD.IADD R13, R182, 0x1, -R217 ;  /* 0x00000001b60d7824 */ /* 0x000fe200078e0ad9 */
[----:B------:R-:W-:Y:S01]  /*25f0*/  MOV R195, R80 ;  /* 0x0000005000c37202 */ /* 0x000fe20000000f00 */
[----:B------:R-:W-:Y:S01]  /*2600*/  HMMA.16816.F32 R96, R168, R92, RZ ;  /* 0x0000005ca860723c */ /* 0x000fe200000018ff */
[----:B------:R-:W-:Y:S01]  /*2610*/  MOV R205, R12 ;  /* 0x0000000c00cd7202 */ /* 0x000fe20000000f00 */
[----:B------:R-:W-:Y:S01]  /*2620*/  I2F R203, R203 ;  /* 0x000000cb00cb7306 */ /* 0x000fe20000201400 */
[----:B------:R-:W-:-:S02]  /*2630*/  IABS R12, R13 ;  /* 0x0000000d000c7213 */ /* 0x000fc40000000000 */
[----:B------:R-:W-:Y:S01]  /*2640*/  IABS R80, R81 ;  /* 0x0000005100507213 */ /* 0x000fe20000000000 */
[C---:B------:R-:W-:Y:S01]  /*2650*/  IMAD.IADD R81, R182.reuse, 0x1, -R188 ;  /* 0x00000001b6517824 */ /* 0x040fe200078e0abc */
[C---:B------:R-:W-:Y:S01]  /*2660*/  IADD3 R184, R183.reuse, 0x30, RZ ;  /* 0x00000030b7b87810 */ /* 0x040fe20007ffe0ff */
[C---:B------:R-:W-:Y:S01]  /*2670*/  HMMA.16816.F32 R88, R168.reuse, R84, RZ ;  /* 0x00000054a858723c */ /* 0x040fe200000018ff */
[C---:B------:R-:W-:Y:S01]  /*2680*/  IADD3 R186, R183.reuse, 0x29, RZ ;  /* 0x00000029b7ba7810 */ /* 0x040fe20007ffe0ff */
[----:B------:R1:W-:Y:S01]  /*2690*/  I2F R215, R12 ;  /* 0x0000000c00d77306 */ /* 0x0003e20000201400 */
[----:B------:R-:W-:Y:S01]  /*26a0*/  IMAD.MOV.U32 R193, RZ, RZ, R80 ;  /* 0x000000ffffc17224 */ /* 0x000fe200078e0050 */
[----:B------:R-:W-:Y:S02]  /*26b0*/  IABS R80, R81 ;  /* 0x0000005100507213 */ /* 0x000fe40000000000 */
[C---:B------:R-:W-:Y:S01]  /*26c0*/  IADD3 R247, R183.reuse, 0x31, RZ ;  /* 0x00000031b7f77810 */ /* 0x040fe20007ffe0ff */
[----:B------:R-:W-:Y:S01]  /*26d0*/  IMAD.IADD R192, R182, 0x1, -R186 ;  /* 0x00000001b6c07824 */ /* 0x000fe200078e0aba */
[----:B------:R-:W-:Y:S01]  /*26e0*/  HMMA.16816.F32 R132, R168, R134, RZ ;  /* 0x00000086a884723c */ /* 0x000fe200000018ff */
[C---:B------:R-:W-:Y:S01]  /*26f0*/  IADD3 R196, R183.reuse, 0x51, RZ ;  /* 0x00000051b7c47810 */ /* 0x040fe20007ffe0ff */
[----:B------:R2:W-:Y:S01]  /*2700*/  I2F R191, R80 ;  /* 0x0000005000bf7306 */ /* 0x0005e20000201400 */
[----:B------:R-:W-:-:S02]  /*2710*/  IADD3 R198, R183, 0x58, RZ ;  /* 0x00000058b7c67810 */ /* 0x000fc40007ffe0ff */
[----:B------:R-:W-:Y:S02]  /*2720*/  IABS R192, R192 ;  /* 0x000000c000c07213 */ /* 0x000fe40000000000 */
[C---:B------:R-:W-:Y:S01]  /*2730*/  IADD3 R204, R183.reuse, 0x59, RZ ;  /* 0x00000059b7cc7810 */ /* 0x040fe20007ffe0ff */
[----:B------:R-:W-:Y:S01]  /*2740*/  HMMA.16816.F32 R124, R168, R126, RZ ;  /* 0x0000007ea87c723c */ /* 0x000fe200000018ff */
[C---:B------:R-:W-:Y:S01]  /*2750*/  IADD3 R210, R183.reuse, 0x69, RZ ;  /* 0x00000069b7d27810 */ /* 0x040fe20007ffe0ff */
[----:B-1----:R-:W1:Y:S01]  /*2760*/  LDSM.16.M88.4 R12, [R222] ;  /* 0x00000000de0c783b */ /* 0x002e620000000200 */
[----:B------:R-:W-:Y:S01]  /*2770*/  IADD3 R240, R182, 0x8, RZ ;  /* 0x00000008b6f07810 */ /* 0x000fe20007ffe0ff */
[----:B------:R-:W-:Y:S01]  /*2780*/  I2F R199, R199 ;  /* 0x000000c700c77306 */ /* 0x000fe20000201400 */
[----:B------:R-:W-:Y:S01]  /*2790*/  IADD3 R194, R183, 0x50, RZ ;  /* 0x00000050b7c27810 */ /* 0x000fe20007ffe0ff */
[----:B------:R-:W-:-:S04]  /*27a0*/  DEPBAR.LE SB0, 0x0 ;  /* 0x000080000000791a */ /* 0x000fc80000000000 */
[C---:B--2---:R-:W-:Y:S01]  /*27b0*/  HMMA.16816.F32 R80, R168.reuse, R172, RZ ;  /* 0x000000aca850723c */ /* 0x044fe200000018ff */
[C---:B------:R-:W-:Y:S01]  /*27c0*/  IADD3 R200, R182.reuse, 0x48, RZ ;  /* 0x00000048b6c87810 */ /* 0x040fe20007ffe0ff */
[----:B------:R-:W-:Y:S01]  /*27d0*/  I2F R219, R219 ;  /* 0x000000db00db7306 */ /* 0x000fe20000201400 */
[C---:B------:R-:W-:Y:S02]  /*27e0*/  IADD3 R234, R182.reuse, 0x40, RZ ;  /* 0x00000040b6ea7810 */ /* 0x040fe40007ffe0ff */
[----:B------:R-:W-:Y:S02]  /*27f0*/  ISETP.GE.AND P3, PT, R185, R6, PT ;  /* 0x00000006b900720c */ /* 0x000fe40003f66270 */
[----:B------:R-:W-:Y:S01]  /*2800*/  IADD3 R172, R182, -R184, RZ ;  /* 0x800000b8b6ac7210 */ /* 0x000fe20007ffe0ff */
[----:B------:R-:W-:Y:S01]  /*2810*/  HMMA.16816.F32 R116, R168, R118, RZ ;  /* 0x00000076a874723c */ /* 0x000fe200000018ff */
[----:B------:R-:W-:Y:S01]  /*2820*/  IMAD.MOV.U32 R173, RZ, RZ, R192 ;  /* 0x000000ffffad7224 */ /* 0x000fe200078e00c0 */
[----:B------:R-:W-:Y:S01]  /*2830*/  IADD3 R220, R183, 0x78, RZ ;  /* 0x00000078b7dc7810 */ /* 0x000fe20007ffe0ff */
[----:B------:R-:W-:Y:S01]  /*2840*/  I2F R209, R209 ;  /* 0x000000d100d17306 */ /* 0x000fe20000201400 */
[----:B------:R-:W-:-:S02]  /*2850*/  IABS R172, R172 ;  /* 0x000000ac00ac7213 */ /* 0x000fc40000000000 */
[C---:B------:R-:W-:Y:S02]  /*2860*/  IADD3 R213, R183.reuse, 0x19, RZ ;  /* 0x00000019b7d57810 */ /* 0x040fe40007ffe0ff */
[C---:B------:R-:W-:Y:S01]  /*2870*/  HMMA.16816.F32 R108, R168.reuse, R110, RZ ;  /* 0x0000006ea86c723c */ /* 0x040fe200000018ff */
[C---:B------:R-:W-:Y:S02]  /*2880*/  IADD3 R208, R183.reuse, 0x70, RZ ;  /* 0x00000070b7d07810 */ /* 0x040fe40007ffe0ff */
[C---:B------:R-:W-:Y:S01]  /*2890*/  IADD3 R214, R183.reuse, 0x79, RZ ;  /* 0x00000079b7d67810 */ /* 0x040fe20007ffe0ff */
[----:B------:R-:W-:Y:S01]  /*28a0*/  IMAD.IADD R190, R182, 0x1, -R213 ;  /* 0x00000001b6be7824 */ /* 0x000fe200078e0ad5 */
[-C--:B------:R-:W-:Y:S01]  /*28b0*/  ISETP.GE.AND P4, PT, R183, R6.reuse, PT ;  /* 0x00000006b700720c */ /* 0x080fe20003f86270 */
[----:B------:R-:W-:Y:S01]  /*28c0*/  I2F R205, R205 ;  /* 0x000000cd00cd7306 */ /* 0x000fe20000201400 */
[----:B------:R-:W-:Y:S01]  /*28d0*/  ISETP.GE.AND P6, PT, R207, R6, PT ;  /* 0x00000006cf00720c */ /* 0x000fe20003fc6270 */
[----:B------:R-:W-:Y:S01]  /*28e0*/  HMMA.16816.F32 R100, R168, R102, RZ ;  /* 0x00000066a864723c */ /* 0x000fe200000018ff */
[----:B------:R-:W-:-:S02]  /*28f0*/  IABS R190, R190 ;  /* 0x000000be00be7213 */ /* 0x000fc40000000000 */
[-C--:B------:R-:W-:Y:S02]  /*2900*/  ISETP.GE.AND P5, PT, R217, R6.reuse, PT ;  /* 0x00000006d900720c */ /* 0x080fe40003fa6270 */
[-C--:B------:R-:W-:Y:S01]  /*2910*/  ISETP.GE.AND P0, PT, R201, R6.reuse, PT ;  /* 0x00000006c900720c */ /* 0x080fe20003f06270 */
[----:B------:R-:W-:Y:S01]  /*2920*/  I2F R195, R195 ;  /* 0x000000c300c37306 */ /* 0x000fe20000201400 */
[-C--:B------:R-:W-:Y:S01]  /*2930*/  ISETP.GE.AND P2, PT, R187, R6.reuse, PT ;  /* 0x00000006bb00720c */ /* 0x080fe20003f46270 */
[----:B------:R-:W-:Y:S01]  /*2940*/  HMMA.16816.F32 R92, R168, R94, RZ ;  /* 0x0000005ea85c723c */ /* 0x000fe200000018ff */
[----:B------:R-:W-:-:S05]  /*2950*/  ISETP.GE.AND P1, PT, R197, R6, PT ;  /* 0x00000006c500720c */ /* 0x000fca0003f26270 */
[----:B------:R-:W-:Y:S02]  /*2960*/  I2F R190, R190 ;  /* 0x000000be00be7306 */ /* 0x000fe40000201400 */
[C---:B------:R-:W-:Y:S06]  /*2970*/  HMMA.16816.F32 R84, R168.reuse, R86, RZ ;  /* 0x00000056a854723c */ /* 0x040fec00000018ff */
[----:B------:R-:W-:Y:S02]  /*2980*/  I2F R193, R193 ;  /* 0x000000c100c17306 */ /* 0x000fe40000201400 */
[----:B------:R-:W-:Y:S06]  /*2990*/  HMMA.16816.F32 R168, R168, R174, RZ ;  /* 0x000000aea8a8723c */ /* 0x000fec00000018ff */
[----:B------:R-:W-:Y:S01]  /*29a0*/  I2F R173, R173 ;  /* 0x000000ad00ad7306 */ /* 0x000fe20000201400 */
[----:B------:R-:W-:Y:S01]  /*29b0*/  IMAD.IADD R174, R182, 0x1, -R247 ;  /* 0x00000001b6ae7824 */ /* 0x000fe200078e0af7 */
[----:B-1----:R-:W-:Y:S01]  /*29c0*/  HMMA.16816.F32 R136, R12, R164, R136 ;  /* 0x000000a40c88723c */ /* 0x002fe20000001888 */
[----:B------:R-:W-:Y:S01]  /*29d0*/  IMAD.MOV.U32 R175, RZ, RZ, R172 ;  /* 0x000000ffffaf7224 */ /* 0x000fe200078e00ac */
[----:B------:R-:W-:-:S02]  /*29e0*/  IADD3 R172, R183, 0x38, RZ ;  /* 0x00000038b7ac7810 */ /* 0x000fc40007ffe0ff */
[----:B------:R-:W-:Y:S02]  /*29f0*/  IABS R174, R174 ;  /* 0x000000ae00ae7213 */ /* 0x000fe40000000000 */
[C---:B------:R-:W-:Y:S01]  /*2a00*/  IADD3 R192, R182.reuse, -R172, RZ ;  /* 0x800000acb6c07210 */ /* 0x040fe20007ffe0ff */
[----:B------:R-:W-:Y:S01]  /*2a10*/  I2F R175, R175 ;  /* 0x000000af00af7306 */ /* 0x000fe20000201400 */
[C---:B------:R-:W-:Y:S01]  /*2a20*/  IADD3 R164, R183.reuse, 0x39, RZ ;  /* 0x00000039b7a47810 */ /* 0x040fe20007ffe0ff */
[----:B------:R-:W-:Y:S01]  /*2a30*/  IMAD.MOV.U32 R165, RZ, RZ, R174 ;  /* 0x000000ffffa57224 */ /* 0x000fe200078e00ae */
[----:B------:R-:W-:Y:S01]  /*2a40*/  IABS R174, R192 ;  /* 0x000000c000ae7213 */ /* 0x000fe20000000000 */
[C---:B------:R-:W-:Y:S02]  /*2a50*/  HMMA.16816.F32 R128, R12.reuse, R160, R128 ;  /* 0x000000a00c80723c */ /* 0x040fe40000001880 */
[C---:B------:R-:W-:Y:S02]  /*2a60*/  IMAD.IADD R192, R182.reuse, 0x1, -R164 ;  /* 0x00000001b6c07824 */ /* 0x040fe400078e0aa4 */
[----:B------:R-:W-:Y:S03]  /*2a70*/  I2F R165, R165 ;  /* 0x000000a500a57306 */ /* 0x000fe60000201400 */
[----:B------:R-:W-:Y:S01]  /*2a80*/  IADD3 R160, R183, 0x40, RZ ;  /* 0x00000040b7a07810 */ /* 0x000fe20007ffe0ff */
[----:B------:R-:W-:Y:S01]  /*2a90*/  IMAD.MOV.U32 R161, RZ, RZ, R174 ;  /* 0x000000ffffa17224 */ /* 0x000fe200078e00ae */
[----:B------:R-:W-:Y:S01]  /*2aa0*/  IABS R174, R192 ;  /* 0x000000c000ae7213 */ /* 0x000fe20000000000 */
[----:B------:R-:W-:Y:S01]  /*2ab0*/  HMMA.16816.F32 R120, R12, R156, R120 ;  /* 0x0000009c0c78723c */ /* 0x000fe20000001878 */
[----:B------:R-:W-:-:S02]  /*2ac0*/  IADD3 R192, R182, -R160, RZ ;  /* 0x800000a0b6c07210 */ /* 0x000fc40007ffe0ff */
[----:B------:R-:W-:Y:S01]  /*2ad0*/  FMUL.FTZ R136, R136, c[0x0][0x2ec] ;  /* 0x0000bb0088887a20 */ /* 0x000fe20000410000 */
[----:B------:R-:W-:Y:S03]  /*2ae0*/  I2F R161, R161 ;  /* 0x000000a100a17306 */ /* 0x000fe60000201400 */
[----:B------:R-:W-:Y:S01]  /*2af0*/  IADD3 R156, R183, 0x41, RZ ;  /* 0x00000041b79c7810 */ /* 0x000fe20007ffe0ff */
[----:B------:R-:W-:Y:S01]  /*2b00*/  IMAD.MOV.U32 R157, RZ, RZ, R174 ;  /* 0x000000ffff9d7224 */ /* 0x000fe200078e00ae */
[----:B------:R-:W-:Y:S01]  /*2b10*/  IABS R174, R192 ;  /* 0x000000c000ae7213 */ /* 0x000fe20000000000 */
[----:B------:R-:W-:Y:S02]  /*2b20*/  HMMA.16816.F32 R112, R12, R152, R112 ;  /* 0x000000980c70723c */ /* 0x000fe40000001870 */
[----:B------:R-:W-:Y:S01]  /*2b30*/  IMAD.IADD R192, R182, 0x1, -R156 ;  /* 0x00000001b6c07824 */ /* 0x000fe200078e0a9c */
[----:B------:R-:W1:Y:S01]  /*2b40*/  MUFU.TANH R136, R136 ;  /* 0x0000008800887308 */ /* 0x000e620000002400 */
[----:B------:R-:W-:-:S02]  /*2b50*/  FMUL.FTZ R252, R129, c[0x0][0x2ec] ;  /* 0x0000bb0081fc7a20 */ /* 0x000fc40000410000 */
[----:B------:R-:W-:Y:S01]  /*2b60*/  FMUL.FTZ R129, R131, c[0x0][0x2ec] ;  /* 0x0000bb0083817a20 */ /* 0x000fe20000410000 */
[----:B------:R-:W-:Y:S01]  /*2b70*/  IADD3 R152, R183, 0x48, RZ ;  /* 0x00000048b7987810 */ /* 0x000fe20007ffe0ff */
[----:B------:R-:W-:Y:S01]  /*2b80*/  IMAD.MOV.U32 R153, RZ, RZ, R174 ;  /* 0x000000ffff997224 */ /* 0x000fe200078e00ae */
[----:B------:R-:W-:Y:S01]  /*2b90*/  IABS R174, R192 ;  /* 0x000000c000ae7213 */ /* 0x000fe20000000000 */
[C---:B------:R-:W-:Y:S01]  /*2ba0*/  HMMA.16816.F32 R80, R12.reuse, R16, R80 ;  /* 0x000000100c50723c */ /* 0x040fe20000001850 */
[----:B------:R-:W-:Y:S01]  /*2bb0*/  IADD3 R192, R182, -R152, RZ ;  /* 0x80000098b6c07210 */ /* 0x000fe20007ffe0ff */
[----:B------:R-:W-:Y:S01]  /*2bc0*/  FMUL.FTZ R131, R72, c[0x0][0x2ec] ;  /* 0x0000bb0048837a20 */ /* 0x000fe20000410000 */
[----:B------:R-:W-:Y:S01]  /*2bd0*/  MUFU.TANH R129, R129 ;  /* 0x0000008100817308 */ /* 0x000fe20000002400 */
[----:B------:R-:W-:Y:S02]  /*2be0*/  FMUL.FTZ R130, R130, c[0x0][0x2ec] ;  /* 0x0000bb0082827a20 */ /* 0x000fe40000410000 */
[----:B------:R-:W-:Y:S01]  /*2bf0*/  FMUL.FTZ R123, R123, c[0x0][0x2ec] ;  /* 0x0000bb007b7b7a20 */ /* 0x000fe20000410000 */
[C---:B------:R-:W-:Y:S01]  /*2c00*/  IADD3 R16, R182.reuse, -R196, RZ ;  /* 0x800000c4b6107210 */ /* 0x040fe20007ffe0ff */
[----:B------:R-:W-:Y:S01]  /*2c10*/  HMMA.16816.F32 R104, R12, R148, R104 ;  /* 0x000000940c68723c */ /* 0x000fe20000001868 */
[----:B------:R-:W-:-:S02]  /*2c20*/  IMAD.IADD R17, R182, 0x1, -R198 ;  /* 0x00000001b6117824 */ /* 0x000fc400078e0ac6 */
[----:B------:R-:W-:Y:S01]  /*2c30*/  IABS R16, R16 ;  /* 0x0000001000107213 */ /* 0x000fe20000000000 */
[----:B-1----:R-:W-:Y:S01]  /*2c40*/  FFMA.FTZ R136, R189, -R0, R136 ;  /* 0x80000000bd887223 */ /* 0x002fe20000010088 */
[----:B------:R-:W-:Y:S01]  /*2c50*/  MUFU.TANH R130, R130 ;  /* 0x0000008200827308 */ /* 0x000fe20000002400 */
[----:B------:R-:W-:Y:S01]  /*2c60*/  IADD3 R189, -R187, R240, RZ ;  /* 0x000000f0bbbd7210 */ /* 0x000fe20007ffe1ff */
[----:B------:R-:W-:Y:S01]  /*2c70*/  IMAD.MOV.U32 R149, RZ, RZ, R174 ;  /* 0x000000ffff957224 */ /* 0x000fe200078e00ae */
[----:B------:R-:W-:Y:S01]  /*2c80*/  IABS R174, R192 ;  /* 0x000000c000ae7213 */ /* 0x000fe20000000000 */
[C---:B------:R-:W-:Y:S01]  /*2c90*/  HMMA.16816.F32 R96, R12.reuse, R144, R96 ;  /* 0x000000900c60723c */ /* 0x040fe20000001860 */
[----:B------:R-:W-:Y:S01]  /*2ca0*/  IADD3 R148, R183, 0x49, RZ ;  /* 0x00000049b7947810 */ /* 0x000fe20007ffe0ff */
[----:B------:R-:W-:Y:S01]  /*2cb0*/  FMUL.FTZ R115, R115, c[0x0][0x2ec] ;  /* 0x0000bb0073737a20 */ /* 0x000fe20000410000 */
[----:B------:R-:W-:Y:S01]  /*2cc0*/  IABS R189, R189 ;  /* 0x000000bd00bd7213 */ /* 0x000fe20000000000 */
[----:B------:R1:W-:Y:S03]  /*2cd0*/  I2F R144, R174 ;  /* 0x000000ae00907306 */ /* 0x0003e60000201400 */
[----:B------:R-:W-:Y:S01]  /*2ce0*/  IMAD.IADD R145, R182, 0x1, -R148 ;  /* 0x00000001b6917824 */ /* 0x000fe200078e0a94 */
[----:B------:R-:W-:Y:S01]  /*2cf0*/  HMMA.16816.F32 R124, R12, R162, R124 ;  /* 0x000000a20c7c723c */ /* 0x000fe2000000187c */
[----:B------:R-:W-:-:S02]  /*2d00*/  FMUL.FTZ R81, R81, c[0x0][0x2ec] ;  /* 0x0000bb0051517a20 */ /* 0x000fc40000410000 */
[----:B------:R-:W-:Y:S01]  /*2d10*/  FMUL.FTZ R83, R83, c[0x0][0x2ec] ;  /* 0x0000bb0053537a20 */ /* 0x000fe20000410000 */
[----:B------:R-:W-:Y:S01]  /*2d20*/  IABS R145, R145 ;  /* 0x0000009100917213 */ /* 0x000fe20000000000 */
[----:B------:R-:W-:Y:S02]  /*2d30*/  I2F R189, R189 ;  /* 0x000000bd00bd7306 */ /* 0x000fe40000201400 */
[----:B------:R-:W-:Y:S01]  /*2d40*/  IADD3 R162, R183, 0x60, RZ ;  /* 0x00000060b7a27810 */ /* 0x000fe20007ffe0ff */
[----:B------:R-:W-:Y:S01]  /*2d50*/  HMMA.16816.F32 R116, R12, R158, R116 ;  /* 0x0000009e0c74723c */ /* 0x000fe20000001874 */
[----:B------:R-:W-:Y:S02]  /*2d60*/  FMUL.FTZ R107, R107, c[0x0][0x2ec] ;  /* 0x0000bb006b6b7a20 */ /* 0x000fe40000410000 */
[----:B-1----:R-:W-:Y:S01]  /*2d70*/  IMAD.MOV.U32 R174, RZ, RZ, R16 ;  /* 0x000000ffffae7224 */ /* 0x002fe200078e0010 */
[----:B------:R-:W-:Y:S01]  /*2d80*/  IABS R16, R17 ;  /* 0x0000001100107213 */ /* 0x000fe20000000000 */
[----:B------:R-:W-:-:S02]  /*2d90*/  IMAD.IADD R17, R182, 0x1, -R204 ;  /* 0x00000001b6117824 */ /* 0x000fc400078e0acc */
[----:B------:R-:W-:Y:S01]  /*2da0*/  IADD3 R158, R183, 0x61, RZ ;  /* 0x00000061b79e7810 */ /* 0x000fe20007ffe0ff */
[----:B------:R-:W-:Y:S01]  /*2db0*/  HMMA.16816.F32 R132, R12, R166, R132 ;  /* 0x000000a60c84723c */ /* 0x000fe20000001884 */
[----:B------:R-:W-:Y:S01]  /*2dc0*/  MOV R163, R16 ;  /* 0x0000001000a37202 */ /* 0x000fe20000000f00 */
[----:B------:R-:W-:Y:S01]  /*2dd0*/  MUFU.TANH R131, R131 ;  /* 0x0000008300837308 */ /* 0x000fe20000002400 */
[----:B------:R-:W-:Y:S01]  /*2de0*/  IABS R16, R17 ;  /* 0x0000001100107213 */ /* 0x000fe20000000000 */
[----:B------:R-:W-:-:S03]  /*2df0*/  IMAD.IADD R17, R182, 0x1, -R162 ;  /* 0x00000001b6117824 */ /* 0x000fc600078e0aa2 */
[----:B------:R-:W-:Y:S01]  /*2e00*/  FMUL.FTZ R166, R137, c[0x0][0x2ec] ;  /* 0x0000bb0089a67a20 */ /* 0x000fe20000410000 */
[C---:B------:R-:W-:Y:S01]  /*2e10*/  HMMA.16816.F32 R108, R12.reuse, R154, R108 ;  /* 0x0000009a0c6c723c */ /* 0x040fe2000000186c */
[----:B------:R-:W-:Y:S01]  /*2e20*/  IMAD.MOV.U32 R159, RZ, RZ, R16 ;  /* 0x000000ffff9f7224 */ /* 0x000fe200078e0010 */
[----:B------:R-:W-:Y:S01]  /*2e30*/  IABS R16, R17 ;  /* 0x0000001100107213 */ /* 0x000fe20000000000 */
[----:B------:R-:W-:Y:S01]  /*2e40*/  IMAD.IADD R17, R182, 0x1, -R158 ;  /* 0x00000001b6117824 */ /* 0x000fe200078e0a9e */
[----:B------:R-:W-:Y:S01]  /*2e50*/  MUFU.TANH R115, R115 ;  /* 0x0000007300737308 */ /* 0x000fe20000002400 */
[----:B------:R-:W-:Y:S02]  /*2e60*/  FMUL.FTZ R137, R138, c[0x0][0x2ec] ;  /* 0x0000bb008a897a20 */ /* 0x000fe40000410000 */
[----:B------:R-:W-:Y:S01]  /*2e70*/  IADD3 R154, R183, 0x68, RZ ;  /* 0x00000068b79a7810 */ /* 0x000fe20007ffe0ff */
[----:B------:R-:W-:Y:S01]  /*2e80*/  HMMA.16816.F32 R100, R12, R150, R100 ;  /* 0x000000960c64723c */ /* 0x000fe20000001864 */
[----:B------:R-:W-:Y:S01]  /*2e90*/  MOV R155, R16 ;  /* 0x00000010009b7202 */ /* 0x000fe20000000f00 */
[----:B------:R-:W-:Y:S01]  /*2ea0*/  FMUL.FTZ R167, R76, c[0x0][0x2ec] ;  /* 0x0000bb004ca77a20 */ /* 0x000fe20000410000 */
[----:B------:R-:W-:Y:S01]  /*2eb0*/  IABS R16, R17 ;  /* 0x0000001100107213 */ /* 0x000fe20000000000 */
[----:B------:R-:W-:Y:S01]  /*2ec0*/  IMAD.IADD R17, R182, 0x1, -R154 ;  /* 0x00000001b6117824 */ /* 0x000fe200078e0a9a */
[----:B------:R-:W-:Y:S01]  /*2ed0*/  MUFU.TANH R137, R137 ;  /* 0x0000008900897308 */ /* 0x000fe20000002400 */
[----:B------:R-:W-:-:S02]  /*2ee0*/  IMAD.IADD R76, R234, 0x1, -R185 ;  /* 0x00000001ea4c7824 */ /* 0x000fc400078e0ab9 */
[----:B------:R-:W-:Y:S01]  /*2ef0*/  IMAD.MOV.U32 R150, RZ, RZ, R16 ;  /* 0x000000ffff967224 */ /* 0x000fe200078e0010 */
[----:B------:R-:W-:Y:S01]  /*2f00*/  IABS R16, R17 ;  /* 0x0000001100107213 */ /* 0x000fe20000000000 */
[----:B------:R-:W-:Y:S01]  /*2f10*/  IMAD.IADD R17, R182, 0x1, -R210 ;  /* 0x00000001b6117824 */ /* 0x000fe200078e0ad2 */
[C---:B------:R-:W-:Y:S01]  /*2f20*/  HMMA.16816.F32 R92, R12.reuse, R146, R92 ;  /* 0x000000920c5c723c */ /* 0x040fe2000000185c */
[----:B------:R-:W-:Y:S01]  /*2f30*/  FMUL.FTZ R138, R132, c[0x0][0x2ec] ;  /* 0x0000bb00848a7a20 */ /* 0x000fe20000410000 */
[----:B------:R-:W-:Y:S01]  /*2f40*/  MUFU.TANH R123, R123 ;  /* 0x0000007b007b7308 */ /* 0x000fe20000002400 */
[--C-:B------:R-:W-:Y:S02]  /*2f50*/  IMAD.IADD R151, R240, 0x1, -R183.reuse ;  /* 0x00000001f0977824 */ /* 0x100fe400078e0ab7 */
[----:B------:R-:W-:Y:S02]  /*2f60*/  FMUL.FTZ R125, R125, c[0x0][0x2ec] ;  /* 0x0000bb007d7d7a20 */ /* 0x000fe40000410000 */
[----:B------:R-:W-:Y:S01]  /*2f70*/  MOV R146, R16 ;  /* 0x0000001000927202 */ /* 0x000fe20000000f00 */
[----:B------:R-:W-:Y:S01]  /*2f80*/  HMMA.16816.F32 R88, R12, R140, R88 ;  /* 0x0000008c0c58723c */ /* 0x000fe20000001858 */
[----:B------:R-:W-:Y:S01]  /*2f90*/  IABS R16, R17 ;  /* 0x0000001100107213 */ /* 0x000fe20000000000 */
[----:B------:R-:W1:Y:S01]  /*2fa0*/  MUFU.TANH R138, R138 ;  /* 0x0000008a008a7308 */ /* 0x000e620000002400 */
[----:B------:R-:W-:Y:S01]  /*2fb0*/  IMAD.IADD R147, R234, 0x1, -R183 ;  /* 0x00000001ea937824 */ /* 0x000fe200078e0ab7 */
[----:B------:R-:W-:Y:S01]  /*2fc0*/  IABS R151, R151 ;  /* 0x0000009700977213 */ /* 0x000fe20000000000 */
[----:B------:R-:W-:-:S02]  /*2fd0*/  FMUL.FTZ R72, R124, c[0x0][0x2ec] ;  /* 0x0000bb007c487a20 */ /* 0x000fc40000410000 */
[----:B------:R-:W-:Y:S01]  /*2fe0*/  IMAD.IADD R140, R182, 0x1, -R194 ;  /* 0x00000001b68c7824 */ /* 0x000fe200078e0ac2 */
[C---:B------:R-:W-:Y:S01]  /*2ff0*/  HMMA.16816.F32 R84, R12.reuse, R142, R84 ;  /* 0x0000008e0c54723c */ /* 0x040fe20000001854 */
[----:B------:R-:W-:Y:S01]  /*3000*/  IABS R147, R147 ;  /* 0x0000009300937213 */ /* 0x000fe20000000000 */
[----:B------:R2:W-:Y:S01]  /*3010*/  I2F R206, R16 ;  /* 0x0000001000ce7306 */ /* 0x0005e20000201400 */
[----:B------:R-:W-:Y:S01]  /*3020*/  FMUL.FTZ R134, R134, c[0x0][0x2ec] ;  /* 0x0000bb0086867a20 */ /* 0x000fe20000410000 */
[----:B------:R-:W-:Y:S01]  /*3030*/  IABS R140, R140 ;  /* 0x0000008c008c7213 */ /* 0x000fe20000000000 */
[----:B------:R-:W-:Y:S02]  /*3040*/  FMUL.FTZ R135, R135, c[0x0][0x2ec] ;  /* 0x0000bb0087877a20 */ /* 0x000fe40000410000 */
[----:B------:R-:W-:Y:S01]  /*3050*/  IMAD.IADD R142, R182, 0x1, -R208 ;  /* 0x00000001b68e7824 */ /* 0x000fe200078e0ad0 */
[----:B------:R-:W-:Y:S01]  /*3060*/  HMMA.16816.F32 R168, R12, R18, R168 ;  /* 0x000000120ca8723c */ /* 0x000fe200000018a8 */
[----:B------:R-:W-:Y:S01]  /*3070*/  FMUL.FTZ R127, R127, c[0x0][0x2ec] ;  /* 0x0000bb007f7f7a20 */ /* 0x000fe20000410000 */
[----:B------:R3:W-:Y:S01]  /*3080*/  I2F R141, R145 ;  /* 0x00000091008d7306 */ /* 0x0007e20000201400 */
[----:B------:R-:W-:Y:S01]  /*3090*/  FMUL.FTZ R119, R119, c[0x0][0x2ec] ;  /* 0x0000bb0077777a20 */ /* 0x000fe20000410000 */
[----:B------:R-:W-:Y:S01]  /*30a0*/  IABS R142, R142 ;  /* 0x0000008e008e7213 */ /* 0x000fe20000000000 */
[----:B------:R-:W-:-:S02]  /*30b0*/  FMUL.FTZ R109, R109, c[0x0][0x2ec] ;  /* 0x0000bb006d6d7a20 */ /* 0x000fc40000410000 */
[----:B------:R-:W-:Y:S02]  /*30c0*/  FMUL.FTZ R111, R111, c[0x0][0x2ec] ;  /* 0x0000bb006f6f7a20 */ /* 0x000fe40000410000 */
[----:B------:R-:W-:Y:S01]  /*30d0*/  FMUL.FTZ R102, R102, c[0x0][0x2ec] ;  /* 0x0000bb0066667a20 */ /* 0x000fe20000410000 */
[----:B------:R4:W-:Y:S01]  /*30e0*/  I2F R192, R140 ;  /* 0x0000008c00c07306 */ /* 0x0009e20000201400 */
[--C-:B--2---:R-:W-:Y:S02]  /*30f0*/  IMAD.IADD R16, R240, 0x1, -R185.reuse ;  /* 0x00000001f0107824 */ /* 0x104fe400078e0ab9 */
[----:B------:R-:W-:-:S03]  /*3100*/  IMAD.IADD R185, R200, 0x1, -R185 ;  /* 0x00000001c8b97824 */ /* 0x000fc600078e0ab9 */
[----:B------:R-:W-:Y:S01]  /*3110*/  IABS R16, R16 ;  /* 0x0000001000107213 */ /* 0x000fe20000000000 */
[----:B------:R-:W-:Y:S01]  /*3120*/  FMUL.FTZ R19, R85, c[0x0][0x2ec] ;  /* 0x0000bb0055137a20 */ /* 0x000fe20000410000 */
[----:B---3--:R-:W-:Y:S01]  /*3130*/  IADD3 R145, -R183, R200, RZ ;  /* 0x000000c8b7917210 */ /* 0x008fe20007ffe1ff */
[----:B------:R-:W-:Y:S01]  /*3140*/  I2F R151, R151 ;  /* 0x0000009700977306 */ /* 0x000fe20000201400 */
[----:B------:R-:W-:Y:S02]  /*3150*/  FMUL.FTZ R84, R84, c[0x0][0x2ec] ;  /* 0x0000bb0054547a20 */ /* 0x000fe40000410000 */
[----:B------:R-:W-:Y:S02]  /*3160*/  IABS R145, R145 ;  /* 0x0000009100917213 */ /* 0x000fe40000000000 */
[----:B------:R-:W-:Y:S02]  /*3170*/  FMUL.FTZ R168, R168, c[0x0][0x2ec] ;  /* 0x0000bb00a8a87a20 */ /* 0x000fe40000410000 */
[----:B----4-:R-:W-:Y:S01]  /*3180*/  FMUL.FTZ R140, R133, c[0x0][0x2ec] ;  /* 0x0000bb00858c7a20 */ /* 0x010fe20000410000 */
[----:B------:R-:W-:Y:S01]  /*3190*/  I2F R143, R16 ;  /* 0x00000010008f7306 */ /* 0x000fe20000201400 */
[----:B------:R-:W-:-:S02]  /*31a0*/  FMUL.FTZ R133, R139, c[0x0][0x2ec] ;  /* 0x0000bb008b857a20 */ /* 0x000fc40000410000 */
[----:B------:R-:W-:Y:S02]  /*31b0*/  FMUL.FTZ R139, R128, c[0x0][0x2ec] ;  /* 0x0000bb00808b7a20 */ /* 0x000fe40000410000 */
[----:B-1----:R-:W-:Y:S01]  /*31c0*/  FFMA.FTZ R128, R203, -R0, R138 ;  /* 0x80000000cb807223 */ /* 0x002fe2000001008a */
[----:B------:R-:W-:Y:S01]  /*31d0*/  IADD3 R203, -R211, R240, RZ ;  /* 0x000000f0d3cb7210 */ /* 0x000fe20007ffe1ff */
[----:B------:R-:W-:Y:S01]  /*31e0*/  FMUL.FTZ R170, R170, c[0x0][0x2ec] ;  /* 0x0000bb00aaaa7a20 */ /* 0x000fe20000410000 */
[----:B------:R1:W2:Y:S02]  /*31f0*/  MUFU.TANH R16, R166 ;  /* 0x000000a600107308 */ /* 0x0002a40000002400 */
[----:B------:R-:W-:-:S06]  /*3200*/  IABS R203, R203 ;  /* 0x000000cb00cb7213 */ /* 0x000fcc0000000000 */
[----:B------:R-:W-:Y:S01]  /*3210*/  I2F R145, R145 ;  /* 0x0000009100917306 */ /* 0x000fe20000201400 */
[----:B-1----:R-:W-:Y:S01]  /*3220*/  FMUL.FTZ R166, R78, c[0x0][0x2ec] ;  /* 0x0000bb004ea67a20 */ /* 0x002fe20000410000 */
[----:B------:R-:W-:-:S06]  /*3230*/  IABS R78, R76 ;  /* 0x0000004c004e7213 */ /* 0x000fcc0000000000 */
[----:B------:R-:W-:Y:S01]  /*3240*/  MUFU.TANH R133, R133 ;  /* 0x0000008500857308 */ /* 0x000fe20000002400 */
[----:B--2---:R-:W-:-:S07]  /*3250*/  FFMA.FTZ R132, R199, -R0, R16 ;  /* 0x80000000c7847223 */ /* 0x004fce0000010010 */
[----:B------:R-:W1:Y:S08]  /*3260*/  MUFU.TANH R76, R166 ;  /* 0x000000a6004c7308 */ /* 0x000e700000002400 */
[----:B------:R-:W-:Y:S08]  /*3270*/  I2F R147, R147 ;  /* 0x0000009300937306 */ /* 0x000ff00000201400 */
[----:B------:R-:W-:Y:S01]  /*3280*/  MUFU.TANH R138, R167 ;  /* 0x000000a7008a7308 */ /* 0x000fe20000002400 */
[----:B-1----:R-:W-:Y:S01]  /*3290*/  FFMA.FTZ R76, R145, -R0, R76 ;  /* 0x80000000914c7223 */ /* 0x002fe2000001004c */
[----:B------:R-:W-:-:S04]  /*32a0*/  IADD3 R166, -R201, R240, RZ ;  /* 0x000000f0c9a67210 */ /* 0x000fc80007ffe1ff */
[----:B------:R-:W-:Y:S02]  /*32b0*/  FSEL R76, R76, -INF , !P4 ;  /* 0xff8000004c4c7808 */ /* 0x000fe40006000000 */
[----:B------:R1:W2:Y:S01]  /*32c0*/  MUFU.TANH R17, R140 ;  /* 0x0000008c00117308 */ /* 0x0002a20000002400 */
[----:B------:R-:W-:-:S07]  /*32d0*/  IABS R166, R166 ;  /* 0x000000a600a67213 */ /* 0x000fce0000000000 */
[----:B------:R3:W4:Y:S01]  /*32e0*/  MUFU.TANH R16, R139 ;  /* 0x0000008b00107308 */ /* 0x0007220000002400 */
[----:B-1----:R-:W-:Y:S01]  /*32f0*/  FMUL.FTZ R140, R77, c[0x0][0x2ec] ;  /* 0x0000bb004d8c7a20 */ /* 0x002fe20000410000 */
[----:B------:R-:W-:-:S06]  /*3300*/  IABS R77, R185 ;  /* 0x000000b9004d7213 */ /* 0x000fcc0000000000 */
[----:B------:R-:W-:Y:S01]  /*3310*/  MUFU.TANH R125, R125 ;  /* 0x0000007d007d7308 */ /* 0x000fe20000002400 */
[----:B------:R-:W-:Y:S01]  /*3320*/  IADD3 R185, R183, 0x71, RZ ;  /* 0x00000071b7b97810 */ /* 0x000fe20007ffe0ff */
[-C--:B--2---:R-:W-:Y:S02]  /*3330*/  FFMA.FTZ R17, R209, -R0.reuse, R17 ;  /* 0x80000000d1117223 */ /* 0x084fe40000010011 */
[----:B------:R-:W-:Y:S02]  /*3340*/  IMAD.IADD R209, R200, 0x1, -R211 ;  /* 0x00000001c8d17824 */ /* 0x000fe400078e0ad3 */
[----:B---3--:R-:W-:Y:S01]  /*3350*/  FFMA.FTZ R139, R151, -R0, R137 ;  /* 0x80000000978b7223 */ /* 0x008fe20000010089 */
[----:B------:R-:W-:Y:S01]  /*3360*/  IADD3 R151, -R207, R240, RZ ;  /* 0x000000f0cf977210 */ /* 0x000fe20007ffe1ff */
[----:B------:R1:W-:Y:S01]  /*3370*/  I2F R145, R77 ;  /* 0x0000004d00917306 */ /* 0x0003e20000201400 */
[----:B----4-:R-:W-:Y:S01]  /*3380*/  FFMA.FTZ R16, R219, -R0, R16 ;  /* 0x80000000db107223 */ /* 0x010fe20000010010 */
[----:B------:R-:W-:-:S02]  /*3390*/  FSEL R219, R136, -INF , !P4 ;  /* 0xff80000088db7808 */ /* 0x000fc40006000000 */
[----:B------:R-:W-:Y:S02]  /*33a0*/  FSEL R139, R139, -INF , !P4 ;  /* 0xff8000008b8b7808 */ /* 0x000fe40006000000 */
[----:B------:R-:W-:Y:S02]  /*33b0*/  IABS R151, R151 ;  /* 0x0000009700977213 */ /* 0x000fe40000000000 */
[----:B------:R2:W-:Y:S01]  /*33c0*/  I2F R137, R78 ;  /* 0x0000004e00897306 */ /* 0x0005e20000201400 */
[----:B------:R-:W-:Y:S01]  /*33d0*/  IABS R209, R209 ;  /* 0x000000d100d17213 */ /* 0x000fe20000000000 */
[----:B-1----:R-:W-:Y:S01]  /*33e0*/  FFMA.FTZ R77, R143, -R0, R133 ;  /* 0x800000008f4d7223 */ /* 0x002fe20000010085 */
[----:B------:R-:W-:-:S05]  /*33f0*/  IADD3 R133, R182, -R185, RZ ;  /* 0x800000b9b6857210 */ /* 0x000fca0007ffe0ff */
[----:B------:R-:W1:Y:S01]  /*3400*/  MUFU.TANH R140, R140 ;  /* 0x0000008c008c7308 */ /* 0x000e620000002400 */
[----:B------:R-:W-:Y:S01]  /*3410*/  IMAD.IADD R143, R200, 0x1, -R207 ;  /* 0x00000001c88f7824 */ /* 0x000fe200078e0acf */
[----:B------:R-:W-:Y:S01]  /*3420*/  FSEL R77, R77, -INF , !P3 ;  /* 0xff8000004d4d7808 */ /* 0x000fe20005800000 */
[----:B--2---:R-:W-:Y:S01]  /*3430*/  FFMA.FTZ R78, R147, -R0, R138 ;  /* 0x80000000934e7223 */ /* 0x004fe2000001008a */
[----:B------:R-:W-:Y:S01]  /*3440*/  IADD3 R147, -R217, R240, RZ ;  /* 0x000000f0d9937210 */ /* 0x000fe20007ffe1ff */
[----:B------:R-:W-:Y:S01]  /*3450*/  FMUL.FTZ R138, R79, c[0x0][0x2ec] ;  /* 0x0000bb004f8a7a20 */ /* 0x000fe20000410000 */
[----:B------:R-:W-:Y:S01]  /*3460*/  IABS R79, R133 ;  /* 0x00000085004f7213 */ /* 0x000fe20000000000 */
[----:B------:R-:W-:Y:S01]  /*3470*/  IMAD.IADD R133, R182, 0x1, -R220 ;  /* 0x00000001b6857824 */ /* 0x000fe200078e0adc */
[----:B------:R-:W-:Y:S01]  /*3480*/  FSEL R136, R78, -INF , !P4 ;  /* 0xff8000004e887808 */ /* 0x000fe20006000000 */
[----:B------:R-:W-:Y:S01]  /*3490*/  IMAD.IADD R182, R182, 0x1, -R214 ;  /* 0x00000001b6b67824 */ /* 0x000fe200078e0ad6 */
[----:B------:R-:W2:Y:S01]  /*34a0*/  MUFU.TANH R202, R138 ;  /* 0x0000008a00ca7308 */ /* 0x000ea20000002400 */
[----:B------:R-:W-:Y:S01]  /*34b0*/  IMAD.MOV.U32 R212, RZ, RZ, R79 ;  /* 0x000000ffffd47224 */ /* 0x000fe200078e004f */
[----:B------:R-:W-:Y:S01]  /*34c0*/  IABS R79, R133 ;  /* 0x00000085004f7213 */ /* 0x000fe20000000000 */
[--C-:B------:R-:W-:Y:S01]  /*34d0*/  IMAD.IADD R133, R234, 0x1, -R187.reuse ;  /* 0x00000001ea857824 */ /* 0x100fe200078e0abb */
[----:B------:R-:W-:Y:S01]  /*34e0*/  IABS R182, R182 ;  /* 0x000000b600b67213 */ /* 0x000fe20000000000 */
[----:B-1----:R-:W-:Y:S01]  /*34f0*/  FFMA.FTZ R137, R137, -R0, R140 ;  /* 0x8000000089897223 */ /* 0x002fe2000001008c */
[----:B------:R-:W-:Y:S01]  /*3500*/  FSEL R78, R132, -INF , !P3 ;  /* 0xff800000844e7808 */ /* 0x000fe20005800000 */
[----:B------:R-:W-:Y:S01]  /*3510*/  IMAD.IADD R187, R200, 0x1, -R187 ;  /* 0x00000001c8bb7824 */ /* 0x000fe200078e0abb */
[----:B------:R1:W-:Y:S01]  /*3520*/  I2F R218, R79 ;  /* 0x0000004f00da7306 */ /* 0x0003e20000201400 */
[----:B------:R-:W-:-:S02]  /*3530*/  ISETP.GE.AND P4, PT, R213, R6, PT ;  /* 0x00000006d500720c */ /* 0x000fc40003f86270 */
[----:B------:R-:W-:Y:S02]  /*3540*/  FSEL R132, R137, -INF , !P3 ;  /* 0xff80000089847808 */ /* 0x000fe40005800000 */
[----:B------:R-:W-:Y:S02]  /*3550*/  IABS R187, R187 ;  /* 0x000000bb00bb7213 */ /* 0x000fe40000000000 */
[----:B------:R-:W-:Y:S01]  /*3560*/  IABS R147, R147 ;  /* 0x0000009300937213 */ /* 0x000fe20000000000 */
[----:B------:R-:W-:Y:S01]  /*3570*/  I2F R216, R182 ;  /* 0x000000b600d87306 */ /* 0x000fe20000201400 */
[----:B--2---:R-:W-:Y:S01]  /*3580*/  FFMA.FTZ R202, R145, -R0, R202 ;  /* 0x8000000091ca7223 */ /* 0x004fe200000100ca */
[----:B------:R-:W-:Y:S01]  /*3590*/  IADD3 R138, -R197, R240, RZ ;  /* 0x000000f0c58a7210 */ /* 0x000fe20007ffe1ff */
[----:B------:R-:W-:Y:S01]  /*35a0*/  IMAD.IADD R145, R234, 0x1, -R213 ;  /* 0x00000001ea917824 */ /* 0x000fe200078e0ad5 */
[----:B------:R-:W-:Y:S02]  /*35b0*/  IABS R143, R143 ;  /* 0x0000008f008f7213 */ /* 0x000fe40000000000 */
[----:B------:R-:W-:-:S02]  /*35c0*/  FSEL R137, R202, -INF , !P3 ;  /* 0xff800000ca897808 */ /* 0x000fc40005800000 */
[----:B-1----:R-:W-:Y:S01]  /*35d0*/  IABS R79, R133 ;  /* 0x00000085004f7213 */ /* 0x002fe20000000000 */
[----:B------:R-:W-:Y:S01]  /*35e0*/  IMAD.IADD R133, R200, 0x1, -R217 ;  /* 0x00000001c8857824 */ /* 0x000fe200078e0ad9 */
[----:B------:R-:W-:Y:S01]  /*35f0*/  IABS R145, R145 ;  /* 0x0000009100917213 */ /* 0x000fe20000000000 */
[----:B------:R1:W-:Y:S01]  /*3600*/  MUFU.TANH R73, R72 ;  /* 0x0000004800497308 */ /* 0x0003e20000002400 */
[----:B------:R-:W-:Y:S01]  /*3610*/  IABS R138, R138 ;  /* 0x0000008a008a7213 */ /* 0x000fe20000000000 */
[----:B------:R-:W-:Y:S01]  /*3620*/  IMAD.MOV.U32 R199, RZ, RZ, R79 ;  /* 0x000000ffffc77224 */ /* 0x000fe200078e004f */
[----:B------:R-:W-:Y:S01]  /*3630*/  ISETP.GE.AND P3, PT, R211, R6, PT ;  /* 0x00000006d300720c */ /* 0x000fe20003f66270 */
[--C-:B------:R-:W-:Y:S01]  /*3640*/  IMAD.IADD R79, R234, 0x1, -R197.reuse ;  /* 0x00000001ea4f7824 */ /* 0x100fe200078e0ac5 */
[----:B------:R-:W-:Y:S01]  /*3650*/  IABS R133, R133 ;  /* 0x0000008500857213 */ /* 0x000fe20000000000 */
[----:B------:R-:W-:Y:S02]  /*3660*/  IMAD.IADD R197, R200, 0x1, -R197 ;  /* 0x00000001c8c57824 */ /* 0x000fe400078e0ac5 */
[----:B------:R-:W2:Y:S01]  /*3670*/  I2F R166, R166 ;  /* 0x000000a600a67306 */ /* 0x000ea20000201400 */
[----:B------:R-:W-:-:S02]  /*3680*/  IABS R79, R79 ;  /* 0x0000004f004f7213 */ /* 0x000fc40000000000 */
[----:B------:R-:W-:-:S03]  /*3690*/  IABS R197, R197 ;  /* 0x000000c500c57213 */ /* 0x000fc60000000000 */
[----:B------:R-:W-:Y:S02]  /*36a0*/  IMAD.MOV.U32 R140, RZ, RZ, R79 ;  /* 0x000000ffff8c7224 */ /* 0x000fe400078e004f */
[----:B------:R-:W-:Y:S01]  /*36b0*/  IMAD.IADD R79, R234, 0x1, -R201 ;  /* 0x00000001ea4f7824 */ /* 0x000fe200078e0ac9 */
[----:B------:R-:W3:Y:S01]  /*36c0*/  MUFU.TANH R124, R134 ;  /* 0x00000086007c7308 */ /* 0x000ee20000002400 */
[-C--:B-1----:R-:W-:Y:S02]  /*36d0*/  FFMA.FTZ R72, R190, -R0.reuse, R125 ;  /* 0x80000000be487223 */ /* 0x082fe4000001007d */
[----:B------:R-:W-:Y:S01]  /*36e0*/  IMAD.IADD R201, R200, 0x1, -R201 ;  /* 0x00000001c8c97824 */ /* 0x000fe200078e0ac9 */
[----:B------:R-:W-:Y:S01]  /*36f0*/  IABS R79, R79 ;  /* 0x0000004f004f7213 */ /* 0x000fe20000000000 */
[----:B------:R-:W-:Y:S02]  /*3700*/  FMUL.FTZ R190, R68, c[0x0][0x2ec] ;  /* 0x0000bb0044be7a20 */ /* 0x000fe40000410000 */
[----:B--2---:R-:W-:Y:S01]  /*3710*/  FFMA.FTZ R130, R166, -R0, R130 ;  /* 0x80000000a6827223 */ /* 0x004fe20000010082 */
[----:B------:R-:W-:Y:S01]  /*3720*/  IABS R201, R201 ;  /* 0x000000c900c97213 */ /* 0x000fe20000000000 */
[----:B------:R-:W-:Y:S01]  /*3730*/  IMAD.MOV.U32 R182, RZ, RZ, R79 ;  /* 0x000000ffffb67224 */ /* 0x000fe200078e004f */
[----:B------:R1:W-:Y:S01]  /*3740*/  MUFU.TANH R125, R190 ;  /* 0x000000be007d7308 */ /* 0x0003e20000002400 */
[----:B------:R-:W-:-:S02]  /*3750*/  IMAD.IADD R79, R234, 0x1, -R207 ;  /* 0x00000001ea4f7824 */ /* 0x000fc400078e0acf */
[----:B------:R-:W-:Y:S01]  /*3760*/  IMAD.IADD R207, R234, 0x1, -R211 ;  /* 0x00000001eacf7824 */ /* 0x000fe200078e0ad3 */
[----:B------:R-:W-:Y:S01]  /*3770*/  IADD3 R211, -R245, R240, RZ ;  /* 0x000000f0f5d37210 */ /* 0x000fe20007ffe1ff */
[----:B------:R-:W-:Y:S01]  /*3780*/  FMUL.FTZ R166, R64, c[0x0][0x2ec] ;  /* 0x0000bb0040a67a20 */ /* 0x000fe20000410000 */
[----:B------:R-:W-:Y:S01]  /*3790*/  IABS R79, R79 ;  /* 0x0000004f004f7213 */ /* 0x000fe20000000000 */
[----:B------:R-:W-:Y:S01]  /*37a0*/  FMUL.FTZ R68, R69, c[0x0][0x2ec] ;  /* 0x0000bb0045447a20 */ /* 0x000fe20000410000 */
[----:B------:R-:W-:Y:S01]  /*37b0*/  IABS R202, R207 ;  /* 0x000000cf00ca7213 */ /* 0x000fe20000000000 */
[----:B------:R-:W2:Y:S01]  /*37c0*/  I2F R182, R182 ;  /* 0x000000b600b67306 */ /* 0x000ea20000201400 */
[----:B------:R-:W-:Y:S01]  /*37d0*/  FMUL.FTZ R69, R71, c[0x0][0x2ec] ;  /* 0x0000bb0047457a20 */ /* 0x000fe20000410000 */
[----:B------:R-:W-:Y:S01]  /*37e0*/  FSEL R64, R128, -INF , !P2 ;  /* 0xff80000080407808 */ /* 0x000fe20005000000 */
[----:B------:R-:W-:Y:S01]  /*37f0*/  IMAD.MOV.U32 R183, RZ, RZ, R79 ;  /* 0x000000ffffb77224 */ /* 0x000fe200078e004f */
[----:B------:R-:W-:Y:S01]  /*3800*/  IABS R211, R211 ;  /* 0x000000d300d37213 */ /* 0x000fe20000000000 */
[----:B------:R-:W-:-:S02]  /*3810*/  IMAD.IADD R79, R234, 0x1, -R217 ;  /* 0x00000001ea4f7824 */ /* 0x000fc400078e0ad9 */
[----:B------:R-:W-:Y:S01]  /*3820*/  IMAD.MOV.U32 R217, RZ, RZ, R145 ;  /* 0x000000ffffd97224 */ /* 0x000fe200078e0091 */
[----:B------:R-:W4:Y:S01]  /*3830*/  I2F R201, R201 ;  /* 0x000000c900c97306 */ /* 0x000f220000201400 */
[-C--:B---3--:R-:W-:Y:S01]  /*3840*/  FFMA.FTZ R124, R189, -R0.reuse, R124 ;  /* 0x80000000bd7c7223 */ /* 0x088fe2000001007c */
[----:B------:R-:W-:Y:S01]  /*3850*/  IABS R79, R79 ;  /* 0x0000004f004f7213 */ /* 0x000fe20000000000 */
[----:B------:R-:W-:Y:S02]  /*3860*/  FFMA.FTZ R73, R215, -R0, R73 ;  /* 0x80000000d7497223 */ /* 0x000fe40000010049 */
[----:B-1----:R-:W-:Y:S01]  /*3870*/  IMAD.IADD R190, R200, 0x1, -R184 ;  /* 0x00000001c8be7824 */ /* 0x002fe200078e0ab8 */
[----:B------:R-:W-:Y:S01]  /*3880*/  FSEL R71, R124, -INF , !P2 ;  /* 0xff8000007c477808 */ /* 0x000fe20005000000 */
[----:B------:R-:W-:Y:S01]  /*3890*/  IMAD.MOV.U32 R167, RZ, RZ, R79 ;  /* 0x000000ffffa77224 */ /* 0x000fe200078e004f */
[----:B------:R-:W-:Y:S01]  /*38a0*/  IADD3 R79, -R213, R240, RZ ;  /* 0x000000f0d54f7210 */ /* 0x000fe20007ffe1ff */
[----:B------:R-:W-:Y:S01]  /*38b0*/  IMAD.IADD R213, R200, 0x1, -R213 ;  /* 0x00000001c8d57824 */ /* 0x000fe200078e0ad5 */
[----:B------:R-:W1:Y:S01]  /*38c0*/  I2F R199, R199 ;  /* 0x000000c700c77306 */ /* 0x000e620000201400 */
[----:B--2---:R-:W-:Y:S01]  /*38d0*/  FFMA.FTZ R134, R182, -R0, R125 ;  /* 0x80000000b6867223 */ /* 0x004fe2000001007d */
[----:B------:R-:W-:Y:S01]  /*38e0*/  IABS R79, R79 ;  /* 0x0000004f004f7213 */ /* 0x000fe20000000000 */
[----:B------:R-:W-:Y:S01]  /*38f0*/  FMUL.FTZ R125, R126, c[0x0][0x2ec] ;  /* 0x0000bb007e7d7a20 */ /* 0x000fe20000410000 */
[----:B------:R-:W-:Y:S01]  /*3900*/  IABS R145, R213 ;  /* 0x000000d500917213 */ /* 0x000fe20000000000 */
[----:B------:R-:W-:Y:S01]  /*3910*/  IMAD.MOV.U32 R213, RZ, RZ, R202 ;  /* 0x000000ffffd57224 */ /* 0x000fe200078e00ca */
[----:B------:R-:W-:Y:S01]  /*3920*/  IABS R190, R190 ;  /* 0x000000be00be7213 */ /* 0x000fe20000000000 */
[----:B------:R-:W-:Y:S01]  /*3930*/  IMAD.IADD R202, R234, 0x1, -R245 ;  /* 0x00000001eaca7824 */ /* 0x000fe200078e0af5 */
[----:B------:R-:W2:Y:S01]  /*3940*/  I2F R187, R187 ;  /* 0x000000bb00bb7306 */ /* 0x000ea20000201400 */
[----:B----4-:R-:W-:Y:S01]  /*3950*/  FFMA.FTZ R201, R201, -R0, R70 ;  /* 0x80000000c9c97223 */ /* 0x010fe20000010046 */
[----:B------:R-:W-:Y:S01]  /*3960*/  FSEL R134, R134, -INF , !P0 ;  /* 0xff80000086867808 */ /* 0x000fe20004000000 */
[----:B------:R-:W-:Y:S01]  /*3970*/  IMAD.IADD R124, R240, 0x1, -R188 ;  /* 0x00000001f07c7824 */ /* 0x000fe200078e0abc */
[----:B------:R-:W-:Y:S01]  /*3980*/  IABS R202, R202 ;  /* 0x000000ca00ca7213 */ /* 0x000fe20000000000 */
[----:B------:R-:W-:-:S02]  /*3990*/  IMAD.IADD R182, R234, 0x1, -R172 ;  /* 0x00000001eab67824 */ /* 0x000fc400078e0aac */
[----:B------:R-:W-:Y:S01]  /*39a0*/  IMAD.IADD R189, R240, 0x1, -R160 ;  /* 0x00000001f0bd7824 */ /* 0x000fe200078e0aa0 */
[----:B------:R-:W3:Y:S01]  /*39b0*/  I2F R207, R202 ;  /* 0x000000ca00cf7306 */ /* 0x000ee20000201400 */
[----:B-1----:R-:W-:Y:S01]  /*39c0*/  FFMA.FTZ R131, R199, -R0, R131 ;  /* 0x80000000c7837223 */ /* 0x002fe20000010083 */
[----:B------:R-:W-:Y:S01]  /*39d0*/  IABS R124, R124 ;  /* 0x0000007c007c7213 */ /* 0x000fe20000000000 */
[----:B------:R-:W-:Y:S01]  /*39e0*/  IMAD.IADD R199, R234, 0x1, -R164 ;  /* 0x00000001eac77824 */ /* 0x000fe200078e0aa4 */
[----:B------:R-:W-:Y:S02]  /*39f0*/  IABS R182, R182 ;  /* 0x000000b600b67213 */ /* 0x000fe40000000000 */
[----:B------:R-:W-:Y:S02]  /*3a00*/  IABS R189, R189 ;  /* 0x000000bd00bd7213 */ /* 0x000fe40000000000 */
[----:B------:R-:W1:Y:S01]  /*3a10*/  MUFU.TANH R202, R252 ;  /* 0x000000fc00ca7308 */ /* 0x000e620000002400 */
[----:B--2---:R-:W-:Y:S01]  /*3a20*/  FFMA.FTZ R187, R187, -R0, R246 ;  /* 0x80000000bbbb7223 */ /* 0x004fe200000100f6 */
[----:B------:R-:W-:Y:S01]  /*3a30*/  IABS R199, R199 ;  /* 0x000000c700c77213 */ /* 0x000fe20000000000 */
[----:B------:R-:W-:-:S05]  /*3a40*/  IMAD.IADD R246, R200, 0x1, -R186 ;  /* 0x00000001c8f67824 */ /* 0x000fca00078e0aba */
[----:B------:R-:W-:Y:S01]  /*3a50*/  I2F R147, R147 ;  /* 0x0000009300937306 */ /* 0x000fe20000201400 */
[----:B---3--:R-:W-:Y:S01]  /*3a60*/  FFMA.FTZ R61, R207, -R0, R61 ;  /* 0x80000000cf3d7223 */ /* 0x008fe2000001003d */
[----:B------:R-:W-:Y:S01]  /*3a70*/  IABS R246, R246 ;  /* 0x000000f600f67213 */ /* 0x000fe20000000000 */
[----:B------:R-:W-:-:S05]  /*3a80*/  IMAD.IADD R207, R240, 0x1, -R198 ;  /* 0x00000001f0cf7824 */ /* 0x000fca00078e0ac6 */
[----:B------:R-:W2:Y:S01]  /*3a90*/  MUFU.TANH R125, R125 ;  /* 0x0000007d007d7308 */ /* 0x000ea20000002400 */
[----:B-1----:R-:W-:Y:S01]  /*3aa0*/  FFMA.FTZ R74, R205, -R0, R202 ;  /* 0x80000000cd4a7223 */ /* 0x002fe200000100ca */
[----:B------:R-:W-:Y:S01]  /*3ab0*/  IABS R207, R207 ;  /* 0x000000cf00cf7213 */ /* 0x000fe20000000000 */
[----:B------:R-:W-:Y:S02]  /*3ac0*/  FMUL.FTZ R202, R65, c[0x0][0x2ec] ;  /* 0x0000bb0041ca7a20 */ /* 0x000fe40000410000 */
[----:B------:R-:W-:Y:S02]  /*3ad0*/  FMUL.FTZ R65, R122, c[0x0][0x2ec] ;  /* 0x0000bb007a417a20 */ /* 0x000fe40000410000 */
[----:B------:R-:W-:Y:S01]  /*3ae0*/  IMAD.IADD R122, R200, 0x1, -R148 ;  /* 0x00000001c87a7824 */ /* 0x000fe200078e0a94 */
[----:B------:R-:W-:Y:S04]  /*3af0*/  I2F R167, R167 ;  /* 0x000000a700a77306 */ /* 0x000fe80000201400 */
[----:B------:R-:W-:-:S04]  /*3b00*/  IABS R122, R122 ;  /* 0x0000007a007a7213 */ /* 0x000fc80000000000 */
[----:B------:R-:W1:Y:S01]  /*3b10*/  MUFU.TANH R70, R166 ;  /* 0x000000a600467308 */ /* 0x000e620000002400 */
[----:B--2---:R-:W-:Y:S01]  /*3b20*/  FFMA.FTZ R125, R147, -R0, R125 ;  /* 0x80000000937d7223 */ /* 0x004fe2000001007d */
[----:B------:R-:W-:Y:S01]  /*3b30*/  FSEL R147, R130, -INF , !P0 ;  /* 0xff80000082937808 */ /* 0x000fe20004000000 */
[----:B------:R-:W-:-:S03]  /*3b40*/  IMAD.IADD R130, R234, 0x1, -R247 ;  /* 0x00000001ea827824 */ /* 0x000fc600078e0af7 */
[----:B------:R-:W-:Y:S02]  /*3b50*/  FSEL R125, R125, -INF , !P5 ;  /* 0xff8000007d7d7808 */ /* 0x000fe40006800000 */
[----:B------:R-:W-:Y:S01]  /*3b60*/  I2F R138, R138 ;  /* 0x0000008a008a7306 */ /* 0x000fe20000201400 */
[----:B------:R-:W-:-:S07]  /*3b70*/  IABS R130, R130 ;  /* 0x0000008200827213 */ /* 0x000fce0000000000 */
[----:B------:R-:W2:Y:S01]  /*3b80*/  MUFU.TANH R135, R135 ;  /* 0x0000008700877308 */ /* 0x000ea20000002400 */
[----:B-1----:R-:W-:Y:S01]  /*3b90*/  FFMA.FTZ R167, R167, -R0, R70 ;  /* 0x80000000a7a77223 */ /* 0x002fe20000010046 */
[----:B------:R-:W-:Y:S01]  /*3ba0*/  FSEL R70, R17, -INF , !P1 ;  /* 0xff80000011467808 */ /* 0x000fe20004800000 */
[----:B------:R-:W-:-:S05]  /*3bb0*/  IMAD.IADD R17, R200, 0x1, -R188 ;  /* 0x00000001c8117824 */ /* 0x000fca00078e0abc */
[----:B------:R-:W1:Y:S01]  /*3bc0*/  I2F R140, R140 ;  /* 0x0000008c008c7306 */ /* 0x000e620000201400 */
[----:B------:R-:W-:-:S07]  /*3bd0*/  IABS R17, R17 ;  /* 0x0000001100117213 */ /* 0x000fce0000000000 */
[----:B------:R-:W3:Y:S01]  /*3be0*/  I2F R197, R197 ;  /* 0x000000c500c57306 */ /* 0x000ee20000201400 */
[----:B--2---:R-:W-:Y:S01]  /*3bf0*/  FFMA.FTZ R135, R138, -R0, R135 ;  /* 0x800000008a877223 */ /* 0x004fe20000010087 */
[----:B------:R-:W-:Y:S01]  /*3c00*/  FSEL R138, R131, -INF , !P2 ;  /* 0xff800000838a7808 */ /* 0x000fe20005000000 */
[----:B------:R-:W-:Y:S01]  /*3c10*/  FMUL.FTZ R131, R66, c[0x0][0x2ec] ;  /* 0x0000bb0042837a20 */ /* 0x000fe20000410000 */
[----:B------:R-:W-:-:S04]  /*3c20*/  IADD3 R66, -R188, R234, RZ ;  /* 0x000000eabc427210 */ /* 0x000fc80007ffe1ff */
[----:B------:R-:W2:Y:S01]  /*3c30*/  I2F R151, R151 ;  /* 0x0000009700977306 */ /* 0x000ea20000201400 */
[----:B-1----:R-:W-:Y:S01]  /*3c40*/  FFMA.FTZ R140, R140, -R0, R244 ;  /* 0x800000008c8c7223 */ /* 0x002fe200000100f4 */
[----:B------:R-:W-:-:S04]  /*3c50*/  IABS R66, R66 ;  /* 0x0000004200427213 */ /* 0x000fc80000000000 */
[----:B------:R-:W-:Y:S02]  /*3c60*/  FSEL R140, R140, -INF , !P1 ;  /* 0xff8000008c8c7808 */ /* 0x000fe40004800000 */
[----:B------:R-:W1:Y:S01]  /*3c70*/  I2F R209, R209 ;  /* 0x000000d100d17306 */ /* 0x000e620000201400 */
[----:B---3--:R-:W-:Y:S01]  /*3c80*/  FFMA.FTZ R197, R197, -R0, R75 ;  /* 0x80000000c5c57223 */ /* 0x008fe2000001004b */
[----:B------:R-:W-:Y:S02]  /*3c90*/  FSEL R75, R187, -INF , !P2 ;  /* 0xff800000bb4b7808 */ /* 0x000fe40005000000 */
[----:B------:R-:W-:Y:S01]  /*3ca0*/  ISETP.GE.AND P2, PT, R245, R6, PT ;  /* 0x00000006f500720c */ /* 0x000fe20003f46270 */
[----:B------:R-:W-:Y:S01]  /*3cb0*/  IMAD.IADD R245, R200, 0x1, -R245 ;  /* 0x00000001c8f57824 */ /* 0x000fe200078e0af5 */
[----:B------:R-:W-:Y:S02]  /*3cc0*/  IADD3 R187, -R160, R234, RZ ;  /* 0x000000eaa0bb7210 */ /* 0x000fe40007ffe1ff */
[----:B------:R-:W-:Y:S01]  /*3cd0*/  I2F R143, R143 ;  /* 0x0000008f008f7306 */ /* 0x000fe20000201400 */
[----:B--2---:R-:W-:Y:S01]  /*3ce0*/  FFMA.FTZ R166, R151, -R0, R129 ;  /* 0x8000000097a67223 */ /* 0x004fe20000010081 */
[----:B------:R-:W-:Y:S01]  /*3cf0*/  FSEL R151, R135, -INF , !P1 ;  /* 0xff80000087977808 */ /* 0x000fe20004800000 */
[----:B------:R-:W-:Y:S01]  /*3d00*/  IMAD.IADD R129, R240, 0x1, -R184 ;  /* 0x00000001f0817824 */ /* 0x000fe200078e0ab8 */
[----:B------:R-:W-:Y:S01]  /*3d10*/  FSEL R135, R197, -INF , !P1 ;  /* 0xff800000c5877808 */ /* 0x000fe20004800000 */
[----:B------:R-:W-:Y:S01]  /*3d20*/  IMAD.IADD R197, R200, 0x1, -R164 ;  /* 0x00000001c8c57824 */ /* 0x000fe200078e0aa4 */
[----:B------:R-:W-:-:S02]  /*3d30*/  ISETP.GE.AND P1, PT, R188, R6, PT ;  /* 0x00000006bc00720c */ /* 0x000fc40003f26270 */
[----:B------:R-:W2:Y:S01]  /*3d40*/  MUFU.TANH R69, R69 ;  /* 0x0000004500457308 */ /* 0x000ea20000002400 */
[----:B-1----:R-:W-:Y:S01]  /*3d50*/  FFMA.FTZ R62, R209, -R0, R62 ;  /* 0x80000000d13e7223 */ /* 0x002fe2000001003e */
[----:B------:R-:W-:Y:S01]  /*3d60*/  IABS R126, R245 ;  /* 0x000000f5007e7213 */ /* 0x000fe20000000000 */
[----:B------:R-:W-:Y:S01]  /*3d70*/  IMAD.MOV.U32 R245, RZ, RZ, R17 ;  /* 0x000000fffff57224 */ /* 0x000fe200078e0011 */
[----:B------:R-:W-:Y:S02]  /*3d80*/  IABS R129, R129 ;  /* 0x0000008100817213 */ /* 0x000fe40000000000 */
[----:B------:R-:W-:Y:S02]  /*3d90*/  IABS R197, R197 ;  /* 0x000000c500c57213 */ /* 0x000fe40000000000 */
[----:B------:R-:W-:Y:S01]  /*3da0*/  I2F R79, R79 ;  /* 0x0000004f004f7306 */ /* 0x000fe20000201400 */
[----:B------:R-:W-:-:S07]  /*3db0*/  IABS R187, R187 ;  /* 0x000000bb00bb7213 */ /* 0x000fce0000000000 */
[----:B------:R-:W-:Y:S01]  /*3dc0*/  I2F R203, R203 ;  /* 0x000000cb00cb7306 */ /* 0x000fe20000201400 */
[----:B--2---:R-:W-:Y:S01]  /*3dd0*/  FFMA.FTZ R128, R143, -R0, R69 ;  /* 0x800000008f807223 */ /* 0x004fe20000010045 */
[----:B------:R-:W-:Y:S02]  /*3de0*/  FSEL R143, R166, -INF , !P6 ;  /* 0xff800000a68f7808 */ /* 0x000fe40007000000 */
[----:B------:R-:W-:Y:S02]  /*3df0*/  FSEL R69, R16, -INF , !P0 ;  /* 0xff80000010457808 */ /* 0x000fe40004000000 */
[----:B------:R-:W-:Y:S02]  /*3e00*/  IADD3 R16, -R184, R234, RZ ;  /* 0x000000eab8107210 */ /* 0x000fe40007ffe1ff */
[----:B------:R-:W1:Y:S02]  /*3e10*/  MUFU.TANH R127, R127 ;  /* 0x0000007f007f7308 */ /* 0x000e640000002400 */
[----:B------:R-:W-:-:S06]  /*3e20*/  IABS R16, R16 ;  /* 0x0000001000107213 */ /* 0x000fcc0000000000 */
[----:B------:R-:W2:Y:S08]  /*3e30*/  MUFU.TANH R65, R65 ;  /* 0x0000004100417308 */ /* 0x000eb00000002400 */
[----:B------:R-:W3:Y:S01]  /*3e40*/  I2F R145, R145 ;  /* 0x0000009100917306 */ /* 0x000ee20000201400 */
[-C--:B-1----:R-:W-:Y:S02]  /*3e50*/  FFMA.FTZ R127, R79, -R0.reuse, R127 ;  /* 0x800000004f7f7223 */ /* 0x082fe4000001007f */
[----:B--2---:R-:W-:-:S05]  /*3e60*/  FFMA.FTZ R65, R203, -R0, R65 ;  /* 0x80000000cb417223 */ /* 0x004fca0000010041 */
[----:B------:R-:W-:Y:S01]  /*3e70*/  I2F R217, R217 ;  /* 0x000000d900d97306 */ /* 0x000fe20000201400 */
[----:B------:R-:W-:Y:S01]  /*3e80*/  FSEL R203, R62, -INF , !P3 ;  /* 0xff8000003ecb7808 */ /* 0x000fe20005800000 */
[----:B------:R-:W-:Y:S02]  /*3e90*/  FMUL.FTZ R62, R116, c[0x0][0x2ec] ;  /* 0x0000bb00743e7a20 */ /* 0x000fe40000410000 */
[----:B------:R-:W-:Y:S01]  /*3ea0*/  FMUL.FTZ R116, R58, c[0x0][0x2ec] ;  /* 0x0000bb003a747a20 */ /* 0x000fe20000410000 */
[----:B------:R-:W-:Y:S01]  /*3eb0*/  FSEL R209, R65, -INF , !P3 ;  /* 0xff80000041d17808 */ /* 0x000fe20005800000 */
[----:B------:R-:W-:Y:S01]  /*3ec0*/  FMUL.FTZ R65, R118, c[0x0][0x2ec] ;  /* 0x0000bb0076417a20 */ /* 0x000fe20000410000 */
[----:B------:R-:W-:Y:S01]  /*3ed0*/  IADD3 R118, -R156, R200, RZ ;  /* 0x000000c89c767210 */ /* 0x000fe20007ffe1ff */
[----:B------:R-:W1:Y:S01]  /*3ee0*/  MUFU.TANH R166, R202 ;  /* 0x000000ca00a67308 */ /* 0x000e620000002400 */
[----:B---3--:R-:W-:Y:S01]  /*3ef0*/  FFMA.FTZ R145, R145, -R0, R67 ;  /* 0x8000000091917223 */ /* 0x008fe20000010043 */
[----:B------:R-:W-:Y:S01]  /*3f00*/  FSEL R67, R127, -INF , !P4 ;  /* 0xff8000007f437808 */ /* 0x000fe20006000000 */
[----:B------:R-:W-:Y:S01]  /*3f10*/  FMUL.FTZ R127, R63, c[0x0][0x2ec] ;  /* 0x0000bb003f7f7a20 */ /* 0x000fe20000410000 */
[----:B------:R-:W-:Y:S01]  /*3f20*/  IABS R118, R118 ;  /* 0x0000007600767213 */ /* 0x000fe20000000000 */
[----:B------:R-:W-:Y:S01]  /*3f30*/  FMUL.FTZ R63, R56, c[0x0][0x2ec] ;  /* 0x0000bb00383f7a20 */ /* 0x000fe20000410000 */
[----:B------:R-:W-:-:S02]  /*3f40*/  FSEL R145, R145, -INF , !P4 ;  /* 0xff80000091917808 */ /* 0x000fc40006000000 */
[----:B------:R2:W3:Y:S08]  /*3f50*/  I2F R188, R130 ;  /* 0x0000008200bc7306 */ /* 0x0004f00000201400 */
[----:B------:R-:W-:Y:S01]  /*3f60*/  I2F R183, R183 ;  /* 0x000000b700b77306 */ /* 0x000fe20000201400 */
[----:B-1----:R-:W-:Y:S01]  /*3f70*/  FFMA.FTZ R166, R217, -R0, R166 ;  /* 0x80000000d9a67223 */ /* 0x002fe200000100a6 */
[----:B------:R-:W-:-:S04]  /*3f80*/  IADD3 R217, -R194, R234, RZ ;  /* 0x000000eac2d97210 */ /* 0x000fc80007ffe1ff */
[----:B------:R-:W-:Y:S01]  /*3f90*/  IABS R217, R217 ;  /* 0x000000d900d97213 */ /* 0x000fe20000000000 */
[----:B--2---:R-:W-:Y:S01]  /*3fa0*/  FMUL.FTZ R130, R120, c[0x0][0x2ec] ;  /* 0x0000bb0078827a20 */ /* 0x004fe20000410000 */
[----:B------:R-:W1:Y:S01]  /*3fb0*/  MUFU.TANH R68, R68 ;  /* 0x0000004400447308 */ /* 0x000e620000002400 */
[----:B------:R-:W-:Y:S02]  /*3fc0*/  FMUL.FTZ R120, R121, c[0x0][0x2ec] ;  /* 0x0000bb0079787a20 */ /* 0x000fe40000410000 */
[----:B------:R-:W-:Y:S01]  /*3fd0*/  FMUL.FTZ R121, R60, c[0x0][0x2ec] ;  /* 0x0000bb003c797a20 */ /* 0x000fe20000410000 */
[----:B------:R-:W-:Y:S01]  /*3fe0*/  FSEL R60, R72, -INF , !P4 ;  /* 0xff800000483c7808 */ /* 0x000fe20006000000 */
[----:B---3--:R-:W-:Y:S01]  /*3ff0*/  FFMA.FTZ R53, R188, -R0, R53 ;  /* 0x80000000bc357223 */ /* 0x008fe20000010035 */
[----:B------:R-:W-:Y:S02]  /*4000*/  FSEL R72, R166, -INF , !P4 ;  /* 0xff800000a6487808 */ /* 0x000fe40006000000 */
[----:B------:R-:W2:Y:S01]  /*4010*/  MUFU.TANH R62, R62 ;  /* 0x0000003e003e7308 */ /* 0x000ea20000002400 */
[----:B------:R-:W-:-:S02]  /*4020*/  FSEL R166, R61, -INF , !P2 ;  /* 0xff8000003da67808 */ /* 0x000fc40005000000 */
[----:B------:R-:W-:-:S05]  /*4030*/  ISETP.GE.AND P4, PT, R172, R6, PT ;  /* 0x00000006ac00720c */ /* 0x000fca0003f86270 */
[----:B------:R-:W-:Y:S01]  /*4040*/  I2F R245, R245 ;  /* 0x000000f500f57306 */ /* 0x000fe20000201400 */
[----:B-1----:R-:W-:Y:S02]  /*4050*/  FFMA.FTZ R183, R183, -R0, R68 ;  /* 0x80000000b7b77223 */ /* 0x002fe40000010044 */
[----:B------:R-:W-:-:S05]  /*4060*/  IMAD.IADD R68, R240, 0x1, -R186 ;  /* 0x00000001f0447824 */ /* 0x000fca00078e0aba */
[----:B------:R-:W1:Y:S01]  /*4070*/  MUFU.TANH R116, R116 ;  /* 0x0000007400747308 */ /* 0x000e620000002400 */
[----:B--2---:R-:W-:Y:S01]  /*4080*/  FFMA.FTZ R61, R191, -R0, R62 ;  /* 0x80000000bf3d7223 */ /* 0x004fe2000001003e */
[----:B------:R-:W-:Y:S01]  /*4090*/  IABS R17, R68 ;  /* 0x0000004400117213 */ /* 0x000fe20000000000 */
[----:B------:R-:W-:Y:S01]  /*40a0*/  FMUL.FTZ R62, R117, c[0x0][0x2ec] ;  /* 0x0000bb00753e7a20 */ /* 0x000fe20000410000 */
[----:B------:R-:W-:Y:S01]  /*40b0*/  IADD3 R68, -R186, R234, RZ ;  /* 0x000000eaba447210 */ /* 0x000fe20007ffe1ff */
[----:B------:R-:W-:Y:S01]  /*40c0*/  IMAD.IADD R191, R200, 0x1, -R194 ;  /* 0x00000001c8bf7824 */ /* 0x000fe200078e0ac2 */
[----:B------:R-:W-:Y:S01]  /*40d0*/  FSEL R61, R61, -INF , !P1 ;  /* 0xff8000003d3d7808 */ /* 0x000fe20004800000 */
[----:B------:R-:W-:Y:S01]  /*40e0*/  IMAD.MOV.U32 R205, RZ, RZ, R17 ;  /* 0x000000ffffcd7224 */ /* 0x000fe200078e0011 */
[----:B------:R-:W-:Y:S01]  /*40f0*/  I2F R213, R213 ;  /* 0x000000d500d57306 */ /* 0x000fe20000201400 */
[----:B------:R-:W-:Y:S02]  /*4100*/  IABS R17, R68 ;  /* 0x0000004400117213 */ /* 0x000fe40000000000 */
[----:B------:R-:W-:-:S02]  /*4110*/  FSEL R68, R74, -INF , !P6 ;  /* 0xff8000004a447808 */ /* 0x000fc40007000000 */
[----:B------:R-:W-:Y:S01]  /*4120*/  FSEL R74, R183, -INF , !P6 ;  /* 0xff800000b74a7808 */ /* 0x000fe20007000000 */
[----:B------:R-:W-:Y:S01]  /*4130*/  IMAD.IADD R183, R200, 0x1, -R160 ;  /* 0x00000001c8b77824 */ /* 0x000fe200078e0aa0 */
[----:B------:R-:W-:Y:S01]  /*4140*/  IABS R191, R191 ;  /* 0x000000bf00bf7213 */ /* 0x000fe20000000000 */
[----:B------:R-:W2:Y:S01]  /*4150*/  MUFU.TANH R130, R130 ;  /* 0x0000008200827308 */ /* 0x000ea20000002400 */
[----:B-1----:R-:W-:Y:S02]  /*4160*/  FFMA.FTZ R117, R245, -R0, R116 ;  /* 0x80000000f5757223 */ /* 0x002fe40000010074 */
[----:B------:R-:W-:Y:S01]  /*4170*/  IMAD.IADD R116, R240, 0x1, -R152 ;  /* 0x00000001f0747824 */ /* 0x000fe200078e0a98 */
[----:B------:R-:W-:Y:S02]  /*4180*/  IABS R183, R183 ;  /* 0x000000b700b77213 */ /* 0x000fe40000000000 */
[----:B------:R-:W-:Y:S02]  /*4190*/  FSEL R117, R117, -INF , !P1 ;  /* 0xff80000075757808 */ /* 0x000fe40004800000 */
[----:B------:R-:W1:Y:S01]  /*41a0*/  MUFU.TANH R121, R121 ;  /* 0x0000007900797308 */ /* 0x000e620000002400 */
[----:B------:R-:W-:-:S07]  /*41b0*/  IABS R116, R116 ;  /* 0x0000007400747213 */ /* 0x000fce0000000000 */
[----:B------:R-:W-:Y:S01]  /*41c0*/  I2F R215, R124 ;  /* 0x0000007c00d77306 */ /* 0x000fe20000201400 */
[----:B--2---:R-:W-:Y:S02]  /*41d0*/  FFMA.FTZ R130, R195, -R0, R130 ;  /* 0x80000000c3827223 */ /* 0x004fe40000010082 */
[----:B------:R-:W-:-:S03]  /*41e0*/  IMAD.IADD R195, R200, 0x1, -R198 ;  /* 0x00000001c8c37824 */ /* 0x000fc600078e0ac6 */
[----:B------:R-:W-:Y:S02]  /*41f0*/  FSEL R56, R130, -INF , !P3 ;  /* 0xff80000082387808 */ /* 0x000fe40005800000 */
[----:B------:R-:W-:Y:S01]  /*4200*/  I2F R133, R133 ;  /* 0x0000008500857306 */ /* 0x000fe20000201400 */
[----:B-1----:R-:W-:Y:S01]  /*4210*/  FFMA.FTZ R121, R213, -R0, R121 ;  /* 0x80000000d5797223 */ /* 0x002fe20000010079 */
[----:B------:R-:W-:Y:S01]  /*4220*/  IABS R195, R195 ;  /* 0x000000c300c37213 */ /* 0x000fe20000000000 */
[----:B------:R-:W-:-:S03]  /*4230*/  IMAD.IADD R213, R234, 0x1, -R196 ;  /* 0x00000001ead57824 */ /* 0x000fc600078e0ac4 */
[----:B------:R-:W-:Y:S02]  /*4240*/  FSEL R202, R121, -INF , !P3 ;  /* 0xff80000079ca7808 */ /* 0x000fe40005800000 */
[----:B------:R-:W1:Y:S01]  /*4250*/  MUFU.TANH R131, R131 ;  /* 0x0000008300837308 */ /* 0x000e620000002400 */
[----:B------:R-:W-:Y:S02]  /*4260*/  ISETP.GE.AND P3, PT, R164, R6, PT ;  /* 0x00000006a400720c */ /* 0x000fe40003f66270 */
[----:B------:R-:W-:-:S05]  /*4270*/  IABS R213, R213 ;  /* 0x000000d500d57213 */ /* 0x000fca0000000000 */
[----:B------:R2:W-:Y:S08]  /*4280*/  I2F R124, R66 ;  /* 0x00000042007c7306 */ /* 0x0005f00000201400 */
[----:B------:R-:W3:Y:S01]  /*4290*/  MUFU.TANH R63, R63 ;  /* 0x0000003f003f7308 */ /* 0x000ee20000002400 */
[----:B-1----:R-:W-:Y:S01]  /*42a0*/  FFMA.FTZ R131, R133, -R0, R131 ;  /* 0x8000000085837223 */ /* 0x002fe20000010083 */
[----:B------:R-:W-:-:S02]  /*42b0*/  FSEL R133, R201, -INF , !P0 ;  /* 0xff800000c9857808 */ /* 0x000fc40004000000 */
[----:B------:R-:W-:Y:S02]  /*42c0*/  IADD3 R201, -R164, R240, RZ ;  /* 0x000000f0a4c97210 */ /* 0x000fe40007ffe1ff */
[----:B------:R-:W-:Y:S01]  /*42d0*/  FSEL R79, R131, -INF , !P5 ;  /* 0xff800000834f7808 */ /* 0x000fe20006800000 */
[--C-:B------:R-:W-:Y:S01]  /*42e0*/  IMAD.IADD R131, R240, 0x1, -R156.reuse ;  /* 0x00000001f0837824 */ /* 0x100fe200078e0a9c */
[----:B------:R-:W1:Y:S01]  /*42f0*/  MUFU.TANH R65, R65 ;  /* 0x0000004100417308 */ /* 0x000e620000002400 */
[----:B--2---:R-:W-:Y:S01]  /*4300*/  FSEL R66, R73, -INF , !P5 ;  /* 0xff80000049427808 */ /* 0x004fe20006800000 */
[----:B------:R-:W-:Y:S01]  /*4310*/  IMAD.IADD R73, R234, 0x1, -R156 ;  /* 0x00000001ea497824 */ /* 0x000fe200078e0a9c */
[----:B------:R-:W-:Y:S02]  /*4320*/  ISETP.GE.AND P0, PT, R186, R6, PT ;  /* 0x00000006ba00720c */ /* 0x000fe40003f06270 */
[----:B------:R-:W-:Y:S02]  /*4330*/  IADD3 R186, -R247, R200, RZ ;  /* 0x000000c8f7ba7210 */ /* 0x000fe40007ffe1ff */
[----:B------:R-:W-:Y:S01]  /*4340*/  IABS R201, R201 ;  /* 0x000000c900c97213 */ /* 0x000fe20000000000 */
[----:B------:R-:W2:Y:S01]  /*4350*/  MUFU.TANH R120, R120 ;  /* 0x0000007800787308 */ /* 0x000ea20000002400 */
[----:B---3--:R-:W-:Y:S01]  /*4360*/  FFMA.FTZ R63, R124, -R0, R63 ;  /* 0x800000007c3f7223 */ /* 0x008fe2000001003f */
[----:B------:R-:W-:Y:S01]  /*4370*/  IABS R186, R186 ;  /* 0x000000ba00ba7213 */ /* 0x000fe20000000000 */
[----:B------:R-:W-:Y:S01]  /*4380*/  IMAD.IADD R124, R234, 0x1, -R148 ;  /* 0x00000001ea7c7824 */ /* 0x000fe200078e0a94 */
[----:B------:R-:W-:-:S02]  /*4390*/  IABS R73, R73 ;  /* 0x0000004900497213 */ /* 0x000fc40000000000 */
[----:B------:R-:W-:Y:S01]  /*43a0*/  FSEL R164, R63, -INF , !P1 ;  /* 0xff8000003fa47808 */ /* 0x000fe20004800000 */
[----:B------:R-:W-:Y:S01]  /*43b0*/  IMAD.IADD R63, R234, 0x1, -R152 ;  /* 0x00000001ea3f7824 */ /* 0x000fe200078e0a98 */
[----:B------:R3:W-:Y:S01]  /*43c0*/  I2F R252, R17 ;  /* 0x0000001100fc7306 */ /* 0x0007e20000201400 */
[----:B-1----:R-:W-:Y:S01]  /*43d0*/  FFMA.FTZ R65, R215, -R0, R65 ;  /* 0x80000000d7417223 */ /* 0x002fe20000010041 */
[----:B------:R-:W-:Y:S01]  /*43e0*/  IABS R131, R131 ;  /* 0x0000008300837213 */ /* 0x000fe20000000000 */
[----:B------:R-:W-:Y:S01]  /*43f0*/  IMAD.IADD R215, R240, 0x1, -R196 ;  /* 0x00000001f0d77824 */ /* 0x000fe200078e0ac4 */
[----:B------:R-:W-:Y:S02]  /*4400*/  IABS R63, R63 ;  /* 0x0000003f003f7213 */ /* 0x000fe40000000000 */
[----:B------:R-:W-:Y:S01]  /*4410*/  FSEL R245, R65, -INF , !P1 ;  /* 0xff80000041f57808 */ /* 0x000fe20004800000 */
[----:B------:R-:W-:Y:S01]  /*4420*/  IMAD.IADD R65, R200, 0x1, -R204 ;  /* 0x00000001c8417824 */ /* 0x000fe200078e0acc */
[----:B------:R-:W-:Y:S01]  /*4430*/  ISETP.GE.AND P1, PT, R156, R6, PT ;  /* 0x000000069c00720c */ /* 0x000fe20003f26270 */
[----:B--2---:R-:W-:Y:S01]  /*4440*/  FFMA.FTZ R120, R193, -R0, R120 ;  /* 0x80000000c1787223 */ /* 0x004fe20000010078 */
[----:B------:R1:W-:Y:S01]  /*4450*/  I2F R156, R116 ;  /* 0x00000074009c7306 */ /* 0x0003e20000201400 */
[----:B------:R-:W-:-:S02]  /*4460*/  IADD3 R193, -R196, R200, RZ ;  /* 0x000000c8c4c17210 */ /* 0x000fc40007ffe1ff */
[----:B------:R-:W-:Y:S02]  /*4470*/  IABS R65, R65 ;  /* 0x0000004100417213 */ /* 0x000fe40000000000 */
[----:B------:R-:W-:Y:S01]  /*4480*/  FSEL R58, R120, -INF , !P2 ;  /* 0xff800000783a7808 */ /* 0x000fe20005000000 */
[----:B------:R-:W-:Y:S01]  /*4490*/  FMUL.FTZ R120, R57, c[0x0][0x2ec] ;  /* 0x0000bb0039787a20 */ /* 0x000fe20000410000 */
[----:B---3--:R-:W-:Y:S01]  /*44a0*/  FSEL R17, R128, -INF , !P6 ;  /* 0xff80000080117808 */ /* 0x008fe20007000000 */
[----:B------:R-:W-:Y:S01]  /*44b0*/  FMUL.FTZ R57, R114, c[0x0][0x2ec] ;  /* 0x0000bb0072397a20 */ /* 0x000fe20000410000 */
[----:B------:R-:W-:Y:S01]  /*44c0*/  I2F R129, R129 ;  /* 0x0000008100817306 */ /* 0x000fe20000201400 */
[----:B------:R-:W-:Y:S01]  /*44d0*/  ISETP.GE.AND P6, PT, R184, R6, PT ;  /* 0x00000006b800720c */ /* 0x000fe20003fc6270 */
[C---:B------:R-:W-:Y:S01]  /*44e0*/  IMAD.IADD R184, R240.reuse, 0x1, -R172 ;  /* 0x00000001f0b87824 */ /* 0x040fe200078e0aac */
[----:B------:R-:W-:Y:S01]  /*44f0*/  IABS R124, R124 ;  /* 0x0000007c007c7213 */ /* 0x000fe20000000000 */
[----:B------:R-:W-:Y:S01]  /*4500*/  IMAD.IADD R128, R240, 0x1, -R247 ;  /* 0x00000001f0807824 */ /* 0x000fe200078e0af7 */
[----:B------:R-:W-:Y:S01]  /*4510*/  IABS R215, R215 ;  /* 0x000000d700d77213 */ /* 0x000fe20000000000 */
[----:B-1----:R-:W-:-:S02]  /*4520*/  FMUL.FTZ R116, R112, c[0x0][0x2ec] ;  /* 0x0000bb0070747a20 */ /* 0x002fc40000410000 */
[----:B------:R-:W1:Y:S01]  /*4530*/  MUFU.TANH R57, R57 ;  /* 0x0000003900397308 */ /* 0x000e620000002400 */
[----:B------:R-:W-:Y:S01]  /*4540*/  FMUL.FTZ R112, R113, c[0x0][0x2ec] ;  /* 0x0000bb0071707a20 */ /* 0x000fe20000410000 */
[----:B------:R-:W-:Y:S02]  /*4550*/  IABS R184, R184 ;  /* 0x000000b800b87213 */ /* 0x000fe40000000000 */
[----:B------:R-:W-:Y:S02]  /*4560*/  IABS R128, R128 ;  /* 0x0000008000807213 */ /* 0x000fe40000000000 */
[----:B------:R-:W-:Y:S02]  /*4570*/  IABS R193, R193 ;  /* 0x000000c100c17213 */ /* 0x000fe40000000000 */
[----:B------:R-:W2:Y:S08]  /*4580*/  MUFU.TANH R113, R120 ;  /* 0x0000007800717308 */ /* 0x000eb00000002400 */
[----:B------:R-:W3:Y:S01]  /*4590*/  MUFU.TANH R116, R116 ;  /* 0x0000007400747308 */ /* 0x000ee20000002400 */
[----:B-1----:R-:W-:-:S07]  /*45a0*/  FFMA.FTZ R57, R129, -R0, R57 ;  /* 0x8000000081397223 */ /* 0x002fce0000010039 */
[----:B------:R-:W1:Y:S01]  /*45b0*/  I2F R190, R190 ;  /* 0x000000be00be7306 */ /* 0x000e620000201400 */
[----:B--2---:R-:W-:Y:S02]  /*45c0*/  FFMA.FTZ R113, R252, -R0, R113 ;  /* 0x80000000fc717223 */ /* 0x004fe40000010071 */
[----:B------:R-:W-:-:S03]  /*45d0*/  IMAD.IADD R252, R234, 0x1, -R214 ;  /* 0x00000001eafc7824 */ /* 0x000fc600078e0ad6 */
[----:B------:R-:W-:Y:S01]  /*45e0*/  FSEL R114, R113, -INF , !P0 ;  /* 0xff80000071727808 */ /* 0x000fe20004000000 */
[----:B------:R-:W-:Y:S01]  /*45f0*/  FMUL.FTZ R113, R55, c[0x0][0x2ec] ;  /* 0x0000bb0037717a20 */ /* 0x000fe20000410000 */
[----:B------:R2:W-:Y:S01]  /*4600*/  I2F R130, R118 ;  /* 0x0000007600827306 */ /* 0x0005e20000201400 */
[----:B---3--:R-:W-:Y:S01]  /*4610*/  FFMA.FTZ R116, R175, -R0, R116 ;  /* 0x80000000af747223 */ /* 0x008fe20000010074 */
[----:B------:R-:W-:Y:S01]  /*4620*/  IABS R252, R252 ;  /* 0x000000fc00fc7213 */ /* 0x000fe20000000000 */
[----:B------:R-:W-:-:S03]  /*4630*/  FMUL.FTZ R55, R48, c[0x0][0x2ec] ;  /* 0x0000bb0030377a20 */ /* 0x000fc60000410000 */
[----:B------:R-:W-:Y:S01]  /*4640*/  FSEL R48, R116, -INF , !P6 ;  /* 0xff80000074307808 */ /* 0x000fe20007000000 */
[----:B-1----:R-:W-:Y:S01]  /*4650*/  FFMA.FTZ R54, R190, -R0, R54 ;  /* 0x80000000be367223 */ /* 0x002fe20000010036 */
[----:B------:R-:W-:Y:S01]  /*4660*/  FSEL R116, R57, -INF , !P6 ;  /* 0xff80000039747808 */ /* 0x000fe20007000000 */
[----:B------:R-:W-:Y:S01]  /*4670*/  FMUL.FTZ R57, R110, c[0x0][0x2ec] ;  /* 0x0000bb006e397a20 */ /* 0x000fe20000410000 */
[----:B------:R1:W-:Y:S01]  /*4680*/  I2F R244, R16 ;  /* 0x0000001000f47306 */ /* 0x0003e20000201400 */
[----:B------:R-:W-:Y:S01]  /*4690*/  IMAD.IADD R110, R240, 0x1, -R210 ;  /* 0x00000001f06e7824 */ /* 0x000fe200078e0ad2 */
[----:B------:R-:W-:Y:S01]  /*46a0*/  FSEL R129, R54, -INF , !P6 ;  /* 0xff80000036817808 */ /* 0x000fe20007000000 */
[----:B------:R-:W-:Y:S01]  /*46b0*/  FMUL.FTZ R54, R108, c[0x0][0x2ec] ;  /* 0x0000bb006c367a20 */ /* 0x000fe20000410000 */
[----:B------:R-:W-:Y:S01]  /*46c0*/  IADD3 R108, -R162, R234, RZ ;  /* 0x000000eaa26c7210 */ /* 0x000fe20007ffe1ff */
[----:B--2---:R-:W-:Y:S01]  /*46d0*/  FMUL.FTZ R118, R59, c[0x0][0x2ec] ;  /* 0x0000bb003b767a20 */ /* 0x004fe20000410000 */
[----:B------:R-:W-:Y:S01]  /*46e0*/  IABS R110, R110 ;  /* 0x0000006e006e7213 */ /* 0x000fe20000000000 */
[----:B------:R-:W-:Y:S01]  /*46f0*/  FMUL.FTZ R59, R52, c[0x0][0x2ec] ;  /* 0x0000bb00343b7a20 */ /* 0x000fe20000410000 */
[----:B------:R-:W-:Y:S01]  /*4700*/  I2F R184, R184 ;  /* 0x000000b800b87306 */ /* 0x000fe20000201400 */
[----:B------:R-:W-:-:S07]  /*4710*/  IABS R108, R108 ;  /* 0x0000006c006c7213 */ /* 0x000fce0000000000 */
[----:B------:R-:W2:Y:S01]  /*4720*/  MUFU.TANH R59, R59 ;  /* 0x0000003b003b7308 */ /* 0x000ea20000002400 */
[----:B-1----:R-:W-:Y:S01]  /*4730*/  FSEL R16, R167, -INF , !P5 ;  /* 0xff800000a7107808 */ /* 0x002fe20006800000 */
[----:B------:R-:W-:Y:S01]  /*4740*/  IMAD.IADD R167, R200, 0x1, -R172 ;  /* 0x00000001c8a77824 */ /* 0x000fe200078e0aac */
[----:B------:R-:W-:-:S04]  /*4750*/  ISETP.GE.AND P5, PT, R247, R6, PT ;  /* 0x00000006f700720c */ /* 0x000fc80003fa6270 */
[----:B------:R-:W-:Y:S01]  /*4760*/  IABS R167, R167 ;  /* 0x000000a700a77213 */ /* 0x000fe20000000000 */
[----:B------:R-:W1:Y:S08]  /*4770*/  MUFU.TANH R57, R57 ;  /* 0x0000003900397308 */ /* 0x000e700000002400 */
[----:B------:R-:W3:Y:S01]  /*4780*/  I2F R128, R128 ;  /* 0x0000008000807306 */ /* 0x000ee20000201400 */
[----:B--2---:R-:W-:-:S02]  /*4790*/  FFMA.FTZ R59, R244, -R0, R59 ;  /* 0x80000000f43b7223 */ /* 0x004fc4000001003b */
[----:B------:R-:W-:-:S05]  /*47a0*/  IMAD.IADD R244, R240, 0x1, -R214 ;  /* 0x00000001f0f47824 */ /* 0x000fca00078e0ad6 */
[----:B------:R-:W2:Y:S01]  /*47b0*/  MUFU.TANH R54, R54 ;  /* 0x0000003600367308 */ /* 0x000ea20000002400 */
[----:B-1----:R-:W-:Y:S01]  /*47c0*/  FFMA.FTZ R57, R184, -R0, R57 ;  /* 0x80000000b8397223 */ /* 0x002fe20000010039 */
[----:B------:R-:W-:Y:S02]  /*47d0*/  IADD3 R184, -R220, R240, RZ ;  /* 0x000000f0dcb87210 */ /* 0x000fe40007ffe1ff */
[----:B------:R-:W-:Y:S02]  /*47e0*/  IABS R244, R244 ;  /* 0x000000f400f47213 */ /* 0x000fe40000000000 */
[----:B------:R-:W-:Y:S02]  /*47f0*/  IABS R184, R184 ;  /* 0x000000b800b87213 */ /* 0x000fe40000000000 */
[----:B------:R-:W-:Y:S01]  /*4800*/  I2F R182, R182 ;  /* 0x000000b600b67306 */ /* 0x000fe20000201400 */
[----:B---3--:R-:W-:Y:S01]  /*4810*/  FFMA.FTZ R115, R128, -R0, R115 ;  /* 0x8000000080737223 */ /* 0x008fe20000010073 */
[----:B------:R-:W-:-:S06]  /*4820*/  FSEL R128, R53, -INF , !P5 ;  /* 0xff80000035807808 */ /* 0x000fcc0006800000 */
[----:B------:R-:W1:Y:S01]  /*4830*/  MUFU.TANH R55, R55 ;  /* 0x0000003700377308 */ /* 0x000e620000002400 */
[----:B--2---:R-:W-:Y:S01]  /*4840*/  FFMA.FTZ R53, R161, -R0, R54 ;  /* 0x80000000a1357223 */ /* 0x004fe20000010036 */
[----:B------:R-:W-:Y:S01]  /*4850*/  FSEL R161, R57, -INF , !P4 ;  /* 0xff80000039a17808 */ /* 0x000fe20006000000 */
[C---:B------:R-:W-:Y:S02]  /*4860*/  IMAD.IADD R54, R200.reuse, 0x1, -R162 ;  /* 0x00000001c8367824 */ /* 0x040fe400078e0aa2 */
[----:B------:R-:W-:Y:S01]  /*4870*/  IMAD.IADD R57, R200, 0x1, -R210 ;  /* 0x00000001c8397824 */ /* 0x000fe200078e0ad2 */
[----:B------:R-:W-:Y:S02]  /*4880*/  FSEL R53, R53, -INF , !P4 ;  /* 0xff80000035357808 */ /* 0x000fe40006000000 */
[----:B------:R-:W-:Y:S01]  /*4890*/  I2F R186, R186 ;  /* 0x000000ba00ba7306 */ /* 0x000fe20000201400 */
[----:B------:R-:W-:Y:S02]  /*48a0*/  IABS R54, R54 ;  /* 0x0000003600367213 */ /* 0x000fe40000000000 */
[----:B------:R-:W-:-:S03]  /*48b0*/  IABS R57, R57 ;  /* 0x0000003900397213 */ /* 0x000fc60000000000 */
[----:B------:R-:W-:Y:S02]  /*48c0*/  IMAD.MOV.U32 R175, RZ, RZ, R54 ;  /* 0x000000ffffaf7224 */ /* 0x000fe400078e0036 */
[----:B------:R-:W2:Y:S01]  /*48d0*/  MUFU.TANH R113, R113 ;  /* 0x0000007100717308 */ /* 0x000ea20000002400 */
[----:B-1----:R-:W-:-:S05]  /*48e0*/  FFMA.FTZ R55, R182, -R0, R55 ;  /* 0x80000000b6377223 */ /* 0x002fca0000010037 */
[----:B------:R-:W-:Y:S01]  /*48f0*/  FSEL R120, R55, -INF , !P4 ;  /* 0xff80000037787808 */ /* 0x000fe20006000000 */
[----:B------:R-:W-:Y:S01]  /*4900*/  IMAD.IADD R55, R240, 0x1, -R158 ;  /* 0x00000001f0377824 */ /* 0x000fe200078e0a9e */
[----:B------:R-:W-:Y:S04]  /*4910*/  I2F R246, R246 ;  /* 0x000000f600f67306 */ /* 0x000fe80000201400 */
[----:B------:R-:W-:Y:S02]  /*4920*/  IABS R54, R55 ;  /* 0x0000003700367213 */ /* 0x000fe40000000000 */
[----:B------:R-:W-:Y:S02]  /*4930*/  IADD3 R55, -R158, R234, RZ ;  /* 0x000000ea9e377210 */ /* 0x000fe40007ffe1ff */
[----:B------:R1:W3:Y:S01]  /*4940*/  MUFU.TANH R121, R118 ;  /* 0x0000007600797308 */ /* 0x0002e20000002400 */
[----:B--2---:R-:W-:Y:S01]  /*4950*/  FFMA.FTZ R113, R186, -R0, R113 ;  /* 0x80000000ba717223 */ /* 0x004fe20000010071 */
[----:B------:R-:W-:-:S06]  /*4960*/  IABS R55, R55 ;  /* 0x0000003700377213 */ /* 0x000fcc0000000000 */
[----:B------:R-:W2:Y:S08]  /*4970*/  MUFU.TANH R62, R62 ;  /* 0x0000003e003e7308 */ /* 0x000eb00000002400 */
[----:B------:R-:W4:Y:S01]  /*4980*/  I2F R211, R211 ;  /* 0x000000d300d37306 */ /* 0x000f220000201400 */
[----:B-1----:R-:W-:Y:S01]  /*4990*/  FSEL R118, R59, -INF , !P6 ;  /* 0xff8000003b767808 */ /* 0x002fe20007000000 */
[----:B------:R-:W-:Y:S01]  /*49a0*/  FMUL.FTZ R59, R50, c[0x0][0x2ec] ;  /* 0x0000bb00323b7a20 */ /* 0x000fe20000410000 */
[----:B------:R-:W-:Y:S01]  /*49b0*/  ISETP.GE.AND P6, PT, R148, R6, PT ;  /* 0x000000069400720c */ /* 0x000fe20003fc6270 */
[----:B---3--:R-:W-:-:S02]  /*49c0*/  FFMA.FTZ R121, R246, -R0, R121 ;  /* 0x80000000f6797223 */ /* 0x008fc40000010079 */
[----:B------:R-:W-:Y:S01]  /*49d0*/  IMAD.MOV.U32 R246, RZ, RZ, R184 ;  /* 0x000000fffff67224 */ /* 0x000fe200078e00b8 */
[----:B------:R-:W-:Y:S01]  /*49e0*/  IADD3 R184, -R220, R234, RZ ;  /* 0x000000eadcb87210 */ /* 0x000fe20007ffe1ff */
[----:B------:R-:W-:Y:S01]  /*49f0*/  I2F R126, R126 ;  /* 0x0000007e007e7306 */ /* 0x000fe20000201400 */
[----:B--2---:R-:W-:Y:S01]  /*4a00*/  FFMA.FTZ R173, R173, -R0, R62 ;  /* 0x80000000adad7223 */ /* 0x004fe2000001003e */
[----:B------:R-:W-:Y:S01]  /*4a10*/  FSEL R121, R121, -INF , !P0 ;  /* 0xff80000079797808 */ /* 0x000fe20004000000 */
[----:B------:R-:W-:Y:S01]  /*4a20*/  IMAD.IADD R62, R200, 0x1, -R152 ;  /* 0x00000001c83e7824 */ /* 0x000fe200078e0a98 */
[----:B------:R-:W-:Y:S02]  /*4a30*/  IABS R184, R184 ;  /* 0x000000b800b87213 */ /* 0x000fe40000000000 */
[----:B------:R-:W-:Y:S02]  /*4a40*/  FSEL R52, R173, -INF , !P0 ;  /* 0xff800000ad347808 */ /* 0x000fe40004000000 */
[----:B------:R-:W-:Y:S01]  /*4a50*/  I2F R205, R205 ;  /* 0x000000cd00cd7306 */ /* 0x000fe20000201400 */
[----:B----4-:R-:W-:Y:S01]  /*4a60*/  FFMA.FTZ R211, R211, -R0, R123 ;  /* 0x80000000d3d37223 */ /* 0x010fe2000001007b */
[----:B------:R-:W-:Y:S01]  /*4a70*/  IABS R62, R62 ;  /* 0x0000003e003e7213 */ /* 0x000fe20000000000 */
[----:B------:R-:W-:Y:S01]  /*4a80*/  IMAD.MOV.U32 R188, RZ, RZ, R184 ;  /* 0x000000ffffbc7224 */ /* 0x000fe200078e00b8 */
[----:B------:R-:W-:-:S02]  /*4a90*/  IADD3 R184, -R220, R200, RZ ;  /* 0x000000c8dcb87210 */ /* 0x000fc40007ffe1ff */
[----:B------:R-:W-:Y:S02]  /*4aa0*/  FSEL R211, R211, -INF , !P2 ;  /* 0xff800000d3d37808 */ /* 0x000fe40005000000 */
[----:B------:R-:W1:Y:S01]  /*4ab0*/  MUFU.TANH R127, R127 ;  /* 0x0000007f007f7308 */ /* 0x000e620000002400 */
[----:B------:R-:W-:Y:S02]  /*4ac0*/  IADD3 R123, -R204, R240, RZ ;  /* 0x000000f0cc7b7210 */ /* 0x000fe40007ffe1ff */
[----:B------:R-:W-:Y:S01]  /*4ad0*/  FSEL R173, R113, -INF , !P5 ;  /* 0xff80000071ad7808 */ /* 0x000fe20006800000 */
[----:B------:R-:W-:Y:S01]  /*4ae0*/  IMAD.IADD R113, R234, 0x1, -R210 ;  /* 0x00000001ea717824 */ /* 0x000fe200078e0ad2 */
[----:B------:R-:W-:Y:S02]  /*4af0*/  IABS R184, R184 ;  /* 0x000000b800b87213 */ /* 0x000fe40000000000 */
[----:B------:R-:W-:Y:S01]  /*4b00*/  IABS R123, R123 ;  /* 0x0000007b007b7213 */ /* 0x000fe20000000000 */
[----:B------:R-:W2:Y:S01]  /*4b10*/  MUFU.TANH R247, R119 ;  /* 0x0000007700f77308 */ /* 0x000ea20000002400 */
[----:B------:R-:W-:Y:S01]  /*4b20*/  IABS R113, R113 ;  /* 0x0000007100717213 */ /* 0x000fe20000000000 */
[----:B------:R-:W-:-:S06]  /*4b30*/  IMAD.MOV.U32 R190, RZ, RZ, R184 ;  /* 0x000000ffffbe7224 */ /* 0x000fcc00078e00b8 */
[----:B------:R-:W3:Y:S01]  /*4b40*/  MUFU.TANH R112, R112 ;  /* 0x0000007000707308 */ /* 0x000ee20000002400 */
[----:B-1----:R-:W-:Y:S01]  /*4b50*/  FFMA.FTZ R127, R126, -R0, R127 ;  /* 0x800000007e7f7223 */ /* 0x002fe2000001007f */
[----:B------:R-:W-:Y:S02]  /*4b60*/  IADD3 R126, -R148, R240, RZ ;  /* 0x000000f0947e7210 */ /* 0x000fe40007ffe1ff */
[----:B------:R-:W-:Y:S01]  /*4b70*/  FSEL R148, R115, -INF , !P5 ;  /* 0xff80000073947808 */ /* 0x000fe20006800000 */
[----:B------:R-:W-:Y:S01]  /*4b80*/  IMAD.IADD R115, R234, 0x1, -R154 ;  /* 0x00000001ea737824 */ /* 0x000fe200078e0a9a */
[----:B------:R-:W-:Y:S02]  /*4b90*/  FSEL R127, R127, -INF , !P2 ;  /* 0xff8000007f7f7808 */ /* 0x000fe40005000000 */
[----:B------:R-:W-:Y:S01]  /*4ba0*/  I2F R157, R157 ;  /* 0x0000009d009d7306 */ /* 0x000fe20000201400 */
[----:B--2---:R-:W-:Y:S01]  /*4bb0*/  FFMA.FTZ R247, R205, -R0, R247 ;  /* 0x80000000cdf77223 */ /* 0x004fe200000100f7 */
[----:B------:R-:W-:Y:S01]  /*4bc0*/  ISETP.GE.AND P2, PT, R160, R6, PT ;  /* 0x00000006a000720c */ /* 0x000fe20003f46270 */
[C---:B------:R-:W-:Y:S01]  /*4bd0*/  IMAD.IADD R205, R234.reuse, 0x1, -R198 ;  /* 0x00000001eacd7824 */ /* 0x040fe200078e0ac6 */
[----:B------:R-:W-:Y:S01]  /*4be0*/  IABS R126, R126 ;  /* 0x0000007e007e7213 */ /* 0x000fe20000000000 */
[----:B------:R-:W-:Y:S01]  /*4bf0*/  IMAD.IADD R119, R234, 0x1, -R204 ;  /* 0x00000001ea777824 */ /* 0x000fe200078e0acc */
[----:B------:R-:W-:-:S02]  /*4c00*/  FSEL R247, R247, -INF , !P0 ;  /* 0xff800000f7f77808 */ /* 0x000fc40004000000 */
[----:B------:R-:W1:Y:S01]  /*4c10*/  MUFU.TANH R186, R109 ;  /* 0x0000006d00ba7308 */ /* 0x000e620000002400 */
[----:B---3--:R-:W-:Y:S01]  /*4c20*/  FFMA.FTZ R112, R165, -R0, R112 ;  /* 0x80000000a5707223 */ /* 0x008fe20000010070 */
[-C--:B------:R-:W-:Y:S02]  /*4c30*/  ISETP.GE.AND P0, PT, R152, R6.reuse, PT ;  /* 0x000000069800720c */ /* 0x080fe40003f06270 */
[----:B------:R-:W-:Y:S02]  /*4c40*/  IABS R205, R205 ;  /* 0x000000cd00cd7213 */ /* 0x000fe40000000000 */
[----:B------:R-:W-:Y:S01]  /*4c50*/  FSEL R50, R112, -INF , !P5 ;  /* 0xff80000070327808 */ /* 0x000fe20006800000 */
[----:B------:R-:W-:Y:S01]  /*4c60*/  IMAD.IADD R112, R240, 0x1, -R154 ;  /* 0x00000001f0707824 */ /* 0x000fe200078e0a9a */
[----:B------:R-:W-:Y:S01]  /*4c70*/  I2F R167, R167 ;  /* 0x000000a700a77306 */ /* 0x000fe20000201400 */
[----:B------:R-:W-:Y:S02]  /*4c80*/  ISETP.GE.AND P5, PT, R194, R6, PT ;  /* 0x00000006c200720c */ /* 0x000fe40003fa6270 */
[----:B------:R-:W-:-:S02]  /*4c90*/  IABS R119, R119 ;  /* 0x0000007700777213 */ /* 0x000fc40000000000 */
[----:B------:R-:W-:Y:S02]  /*4ca0*/  IABS R112, R112 ;  /* 0x0000007000707213 */ /* 0x000fe40000000000 */
[----:B------:R-:W-:Y:S01]  /*4cb0*/  IABS R115, R115 ;  /* 0x0000007300737213 */ /* 0x000fe20000000000 */
[----:B------:R-:W2:Y:S01]  /*4cc0*/  MUFU.TANH R59, R59 ;  /* 0x0000003b003b7308 */ /* 0x000ea20000002400 */
[----:B-1----:R-:W-:Y:S02]  /*4cd0*/  FFMA.FTZ R186, R157, -R0, R186 ;  /* 0x800000009dba7223 */ /* 0x002fe400000100ba */
[----:B------:R-:W-:-:S05]  /*4ce0*/  IMAD.IADD R109, R200, 0x1, -R158 ;  /* 0x00000001c86d7824 */ /* 0x000fca00078e0a9e */
[----:B------:R1:W-:Y:S01]  /*4cf0*/  I2F R172, R63 ;  /* 0x0000003f00ac7306 */ /* 0x0003e20000201400 */
[----:B------:R-:W-:-:S07]  /*4d00*/  IABS R109, R109 ;  /* 0x0000006d006d7213 */ /* 0x000fce0000000000 */
[----:B------:R3:W4:Y:S01]  /*4d10*/  I2F R160, R62 ;  /* 0x0000003e00a07306 */ /* 0x0007220000201400 */
[----:B--2---:R-:W-:Y:S01]  /*4d20*/  FFMA.FTZ R167, R167, -R0, R59 ;  /* 0x80000000a7a77223 */ /* 0x004fe2000001003b */
[----:B------:R-:W-:-:S04]  /*4d30*/  IADD3 R59, -R154, R200, RZ ;  /* 0x000000c89a3b7210 */ /* 0x000fc80007ffe1ff */
[----:B------:R-:W-:Y:S02]  /*4d40*/  FSEL R167, R167, -INF , !P4 ;  /* 0xff800000a7a77808 */ /* 0x000fe40006000000 */
[----:B------:R2:W-:Y:S01]  /*4d50*/  I2F R165, R108 ;  /* 0x0000006c00a57306 */ /* 0x0005e20000201400 */
[----:B-1----:R-:W-:Y:S01]  /*4d60*/  IMAD.IADD R63, R240, 0x1, -R162 ;  /* 0x00000001f03f7824 */ /* 0x002fe200078e0aa2 */
[----:B------:R-:W-:Y:S02]  /*4d70*/  ISETP.GE.AND P4, PT, R196, R6, PT ;  /* 0x00000006c400720c */ /* 0x000fe40003f86270 */
[----:B------:R-:W-:Y:S02]  /*4d80*/  IABS R59, R59 ;  /* 0x0000003b003b7213 */ /* 0x000fe40000000000 */
[----:B------:R-:W-:Y:S02]  /*4d90*/  IABS R63, R63 ;  /* 0x0000003f003f7213 */ /* 0x000fe40000000000 */
[----:B------:R1:W-:Y:S01]  /*4da0*/  I2F R152, R54 ;  /* 0x0000003600987306 */ /* 0x0003e20000201400 */
[----:B---3--:R-:W-:-:S02]  /*4db0*/  IMAD.IADD R62, R240, 0x1, -R194 ;  /* 0x00000001f03e7824 */ /* 0x008fc400078e0ac2 */
[----:B----4-:R-:W-:-:S03]  /*4dc0*/  FFMA.FTZ R42, R160, -R0, R42 ;  /* 0x80000000a02a7223 */ /* 0x010fc6000001002a */
[----:B------:R-:W-:Y:S02]  /*4dd0*/  IABS R62, R62 ;  /* 0x0000003e003e7213 */ /* 0x000fe40000000000 */
[----:B------:R3:W-:Y:S01]  /*4de0*/  MUFU.TANH R182, R111 ;  /* 0x0000006f00b67308 */ /* 0x0007e20000002400 */
[----:B--2---:R-:W-:-:S04]  /*4df0*/  IADD3 R108, -R208, R240, RZ ;  /* 0x000000f0d06c7210 */ /* 0x004fc80007ffe1ff */
[----:B------:R-:W-:Y:S01]  /*4e00*/  IABS R108, R108 ;  /* 0x0000006c006c7213 */ /* 0x000fe20000000000 */
[--C-:B-1----:R-:W-:Y:S02]  /*4e10*/  IMAD.IADD R54, R240, 0x1, -R185.reuse ;  /* 0x00000001f0367824 */ /* 0x102fe400078e0ab9 */
[----:B------:R1:W-:Y:S01]  /*4e20*/  I2F R157, R55 ;  /* 0x00000037009d7306 */ /* 0x0003e20000201400 */
[----:B------:R-:W-:Y:S02]  /*4e30*/  IMAD.IADD R240, R234, 0x1, -R185 ;  /* 0x00000001eaf07824 */ /* 0x000fe400078e0ab9 */
[----:B------:R-:W-:-:S03]  /*4e40*/  IABS R54, R54 ;  /* 0x0000003600367213 */ /* 0x000fc60000000000 */
[----:B------:R-:W-:Y:S01]  /*4e50*/  IABS R240, R240 ;  /* 0x000000f000f07213 */ /* 0x000fe20000000000 */
[----:B---3--:R-:W-:Y:S01]  /*4e60*/  IMAD.IADD R111, R234, 0x1, -R208 ;  /* 0x00000001ea6f7824 */ /* 0x008fe200078e0ad0 */
[----:B------:R2:W-:Y:S01]  /*4e70*/  I2F R196, R188 ;  /* 0x000000bc00c47306 */ /* 0x0005e20000201400 */
[----:B------:R-:W-:-:S03]  /*4e80*/  IMAD.IADD R234, R200, 0x1, -R185 ;  /* 0x00000001c8ea7824 */ /* 0x000fc600078e0ab9 */
[----:B------:R-:W-:Y:S02]  /*4e90*/  IABS R111, R111 ;  /* 0x0000006f006f7213 */ /* 0x000fe40000000000 */
[----:B------:R-:W-:Y:S01]  /*4ea0*/  IABS R234, R234 ;  /* 0x000000ea00ea7213 */ /* 0x000fe20000000000 */
[C---:B-1----:R-:W-:Y:S01]  /*4eb0*/  IMAD.IADD R55, R200.reuse, 0x1, -R208 ;  /* 0x00000001c8377824 */ /* 0x042fe200078e0ad0 */
[----:B------:R-:W1:Y:S01]  /*4ec0*/  I2F R201, R201 ;  /* 0x000000c900c97306 */ /* 0x000e620000201400 */
[----:B------:R-:W-:-:S03]  /*4ed0*/  IMAD.IADD R200, R200, 0x1, -R214 ;  /* 0x00000001c8c87824 */ /* 0x000fc600078e0ad6 */
[----:B------:R-:W-:Y:S02]  /*4ee0*/  IABS R55, R55 ;  /* 0x0000003700377213 */ /* 0x000fe40000000000 */
[----:B------:R-:W-:Y:S01]  /*4ef0*/  IABS R184, R200 ;  /* 0x000000c800b87213 */ /* 0x000fe20000000000 */
[----:B--2---:R-:W-:Y:S01]  /*4f00*/  FMUL.FTZ R188, R104, c[0x0][0x2ec] ;  /* 0x0000bb0068bc7a20 */ /* 0x004fe20000410000 */
[----:B------:R2:W-:Y:S01]  /*4f10*/  I2F R200, R190 ;  /* 0x000000be00c87306 */ /* 0x0005e20000201400 */
[----:B------:R-:W-:-:S07]  /*4f20*/  FMUL.FTZ R104, R105, c[0x0][0x2ec] ;  /* 0x0000bb0069687a20 */ /* 0x000fce0000410000 */
[----:B------:R-:W3:Y:S01]  /*4f30*/  I2F R194, R184 ;  /* 0x000000b800c27306 */ /* 0x000ee20000201400 */
[----:B-1----:R-:W-:-:S07]  /*4f40*/  FFMA.FTZ R182, R201, -R0, R182 ;  /* 0x80000000c9b67223 */ /* 0x002fce00000100b6 */
[----:B------:R1:W-:Y:S01]  /*4f50*/  MUFU.TANH R184, R107 ;  /* 0x0000006b00b87308 */ /* 0x0003e20000002400 */
[----:B--2---:R-:W-:Y:S02]  /*4f60*/  FMUL.FTZ R190, R45, c[0x0][0x2ec] ;  /* 0x0000bb002dbe7a20 */ /* 0x004fe40000410000 */
[----:B------:R-:W-:Y:S02]  /*4f70*/  FMUL.FTZ R45, R97, c[0x0][0x2ec] ;  /* 0x0000bb00612d7a20 */ /* 0x000fe40000410000 */
[----:B------:R-:W-:Y:S02]  /*4f80*/  FMUL.FTZ R97, R39, c[0x0][0x2ec] ;  /* 0x0000bb0027617a20 */ /* 0x000fe40000410000 */
[----:B------:R-:W-:Y:S01]  /*4f90*/  FMUL.FTZ R39, R91, c[0x0][0x2ec] ;  /* 0x0000bb005b277a20 */ /* 0x000fe20000410000 */
[----:B------:R-:W-:Y:S01]  /*4fa0*/  I2F R199, R199 ;  /* 0x000000c700c77306 */ /* 0x000fe20000201400 */
[----:B---3--:R-:W-:Y:S02]  /*4fb0*/  IMAD.MOV.U32 R105, RZ, RZ, R194 ;  /* 0x000000ffff697224 */ /* 0x008fe400078e00c2 */
[----:B------:R-:W-:-:S02]  /*4fc0*/  FMUL.FTZ R194, R106, c[0x0][0x2ec] ;  /* 0x0000bb006ac27a20 */ /* 0x000fc40000410000 */
[----:B------:R-:W-:Y:S02]  /*4fd0*/  FMUL.FTZ R106, R44, c[0x0][0x2ec] ;  /* 0x0000bb002c6a7a20 */ /* 0x000fe40000410000 */
[----:B------:R-:W-:Y:S01]  /*4fe0*/  FMUL.FTZ R44, R46, c[0x0][0x2ec] ;  /* 0x0000bb002e2c7a20 */ /* 0x000fe20000410000 */
[----:B------:R-:W-:Y:S01]  /*4ff0*/  I2F R73, R73 ;  /* 0x0000004900497306 */ /* 0x000fe20000201400 */
[----:B------:R-:W-:Y:S02]  /*5000*/  FMUL.FTZ R46, R99, c[0x0][0x2ec] ;  /* 0x0000bb00632e7a20 */ /* 0x000fe40000410000 */
[----:B-1----:R-:W-:Y:S02]  /*5010*/  FMUL.FTZ R107, R98, c[0x0][0x2ec] ;  /* 0x0000bb00626b7a20 */ /* 0x002fe40000410000 */
[----:B------:R-:W-:Y:S02]  /*5020*/  FMUL.FTZ R98, R36, c[0x0][0x2ec] ;  /* 0x0000bb0024627a20 */ /* 0x000fe40000410000 */
[----:B------:R-:W-:Y:S01]  /*5030*/  FMUL.FTZ R36, R88, c[0x0][0x2ec] ;  /* 0x0000bb0058247a20 */ /* 0x000fe20000410000 */
[----:B------:R-:W1:Y:S01]  /*5040*/  MUFU.TANH R106, R106 ;  /* 0x0000006a006a7308 */ /* 0x000e620000002400 */
[----:B------:R-:W-:-:S02]  /*5050*/  FMUL.FTZ R91, R82, c[0x0][0x2ec] ;  /* 0x0000bb00525b7a20 */ /* 0x000fc40000410000 */
[----:B------:R-:W-:Y:S02]  /*5060*/  FMUL.FTZ R82, R22, c[0x0][0x2ec] ;  /* 0x0000bb0016527a20 */ /* 0x000fe40000410000 */
[----:B------:R-:W-:Y:S02]  /*5070*/  FMUL.FTZ R22, R40, c[0x0][0x2ec] ;  /* 0x0000bb0028167a20 */ /* 0x000fe40000410000 */
[----:B------:R-:W-:Y:S01]  /*5080*/  FMUL.FTZ R40, R33, c[0x0][0x2ec] ;  /* 0x0000bb0021287a20 */ /* 0x000fe20000410000 */
[----:B------:R2:W-:Y:S01]  /*5090*/  MUFU.TANH R201, R44 ;  /* 0x0000002c00c97308 */ /* 0x0005e20000002400 */
[----:B------:R-:W-:Y:S01]  /*50a0*/  FMUL.FTZ R33, R25, c[0x0][0x2ec] ;  /* 0x0000bb0019217a20 */ /* 0x000fe20000410000 */
[----:B------:R-:W-:-:S04]  /*50b0*/  SHF.R.S32.HI R25, RZ, 0x1f, R232 ;  /* 0x0000001fff197819 */ /* 0x000fc800000114e8 */
[----:B------:R-:W-:Y:S01]  /*50c0*/  LEA.HI R25, R25, R232, RZ, 0x2 ;  /* 0x000000e819197211 */ /* 0x000fe200078f10ff */
[----:B-1----:R-:W-:Y:S01]  /*50d0*/  IMAD.MOV.U32 R99, RZ, RZ, R106 ;  /* 0x000000ffff637224 */ /* 0x002fe200078e006a */
[----:B------:R-:W1:Y:S01]  /*50e0*/  MUFU.TANH R190, R190 ;  /* 0x000000be00be7308 */ /* 0x000e620000002400 */
[----:B------:R-:W-:Y:S01]  /*50f0*/  FMUL.FTZ R106, R38, c[0x0][0x2ec] ;  /* 0x0000bb00266a7a20 */ /* 0x000fe20000410000 */
[----:B------:R-:W-:Y:S01]  /*5100*/  LOP3.LUT R25, R25, 0xfffffffc, RZ, 0xc0, !PT ;  /* 0xfffffffc19197812 */ /* 0x000fe200078ec0ff */
[----:B------:R-:W-:Y:S02]  /*5110*/  IMAD.MOV.U32 R88, RZ, RZ, R99 ;  /* 0x000000ffff587224 */ /* 0x000fe400078e0063 */
[----:B------:R-:W-:Y:S01]  /*5120*/  FMUL.FTZ R38, R90, c[0x0][0x2ec] ;  /* 0x0000bb005a267a20 */ /* 0x000fe20000410000 */
[----:B--2---:R-:W-:Y:S02]  /*5130*/  MOV R44, R196 ;  /* 0x000000c4002c7202 */ /* 0x004fe40000000f00 */
[----:B------:R2:W-:Y:S01]  /*5140*/  MUFU.TANH R99, R21 ;  /* 0x0000001500637308 */ /* 0x0005e20000002400 */
[----:B------:R-:W-:Y:S01]  /*5150*/  IMAD.IADD R232, R232, 0x1, -R25 ;  /* 0x00000001e8e87824 */ /* 0x000fe200078e0a19 */
[----:B------:R-:W-:-:S02]  /*5160*/  MOV R25, R200 ;  /* 0x000000c800197202 */ /* 0x000fc40000000f00 */
[----:B------:R-:W-:Y:S01]  /*5170*/  MOV R90, R44 ;  /* 0x0000002c005a7202 */ /* 0x000fe20000000f00 */
[----:B------:R-:W-:Y:S02]  /*5180*/  FMUL.FTZ R44, R28, c[0x0][0x2ec] ;  /* 0x0000bb001c2c7a20 */ /* 0x000fe40000410000 */
[----:B------:R-:W-:Y:S01]  /*5190*/  FMUL.FTZ R28, R29, c[0x0][0x2ec] ;  /* 0x0000bb001d1c7a20 */ /* 0x000fe20000410000 */
[----:B------:R-:W-:Y:S01]  /*51a0*/  I2F R153, R153 ;  /* 0x0000009900997306 */ /* 0x000fe20000201400 */
[----:B------:R-:W-:Y:S02]  /*51b0*/  FMUL.FTZ R29, R31, c[0x0][0x2ec] ;  /* 0x0000bb001f1d7a20 */ /* 0x000fe40000410000 */
[----:B-1----:R-:W-:Y:S02]  /*51c0*/  FFMA.FTZ R73, R73, -R0, R190 ;  /* 0x8000000049497223 */ /* 0x002fe400000100be */
[----:B--2---:R-:W-:-:S03]  /*51d0*/  IMAD.MOV.U32 R21, RZ, RZ, R88 ;  /* 0x000000ffff157224 */ /* 0x004fc600078e0058 */
[----:B------:R-:W-:Y:S01]  /*51e0*/  MUFU.TANH R188, R188 ;  /* 0x000000bc00bc7308 */ /* 0x000fe20000002400 */
[----:B------:R-:W-:Y:S02]  /*51f0*/  FMUL.FTZ R88, R23, c[0x0][0x2ec] ;  /* 0x0000bb0017587a20 */ /* 0x000fe40000410000 */
[----:B------:R-:W-:-:S05]  /*5200*/  FMUL.FTZ R23, R49, c[0x0][0x2ec] ;  /* 0x0000bb0031177a20 */ /* 0x000fca0000410000 */
[----:B------:R1:W-:Y:S08]  /*5210*/  MUFU.TANH R196, R47 ;  /* 0x0000002f00c47308 */ /* 0x0003f00000002400 */
[----:B------:R-:W2:Y:S01]  /*5220*/  MUFU.TANH R23, R23 ;  /* 0x0000001700177308 */ /* 0x000ea20000002400 */
[----:B-1----:R-:W-:-:S07]  /*5230*/  IMAD.MOV.U32 R47, RZ, RZ, R105 ;  /* 0x000000ffff2f7224 */ /* 0x002fce00078e0069 */
[----:B------:R-:W1:Y:S01]  /*5240*/  I2F R175, R175 ;  /* 0x000000af00af7306 */ /* 0x000e620000201400 */
[----:B------:R-:W-:Y:S02]  /*5250*/  FMUL.FTZ R105, R96, c[0x0][0x2ec] ;  /* 0x0000bb0060697a20 */ /* 0x000fe40000410000 */
[----:B------:R-:W-:Y:S02]  /*5260*/  IMAD.MOV.U32 R31, RZ, RZ, R47 ;  /* 0x000000ffff1f7224 */ /* 0x000fe400078e002f */
[----:B------:R-:W-:Y:S02]  /*5270*/  FMUL.FTZ R47, R80, c[0x0][0x2ec] ;  /* 0x0000bb00502f7a20 */ /* 0x000fe40000410000 */
[----:B------:R-:W-:Y:S01]  /*5280*/  FMUL.FTZ R80, R20, c[0x0][0x2ec] ;  /* 0x0000bb0014507a20 */ /* 0x000fe20000410000 */
[----:B------:R-:W-:Y:S01]  /*5290*/  I2F R197, R197 ;  /* 0x000000c500c57306 */ /* 0x000fe20000201400 */
[----:B------:R-:W-:Y:S02]  /*52a0*/  FMUL.FTZ R20, R51, c[0x0][0x2ec] ;  /* 0x0000bb0033147a20 */ /* 0x000fe40000410000 */
[----:B------:R-:W-:-:S02]  /*52b0*/  IMAD.MOV.U32 R51, RZ, RZ, R31 ;  /* 0x000000ffff337224 */ /* 0x000fc400078e001f */
[-C--:B--2---:R-:W-:Y:S02]  /*52c0*/  FFMA.FTZ R23, R199, -R0.reuse, R23 ;  /* 0x80000000c7177223 */ /* 0x084fe40000010017 */
[----:B------:R-:W-:Y:S01]  /*52d0*/  IMAD.MOV.U32 R199, RZ, RZ, R51 ;  /* 0x000000ffffc77224 */ /* 0x000fe200078e0033 */
[----:B------:R-:W2:Y:S01]  /*52e0*/  MUFU.TANH R20, R20 ;  /* 0x0000001400147308 */ /* 0x000ea20000002400 */
[----:B------:R-:W-:Y:S01]  /*52f0*/  FMUL.FTZ R96, R37, c[0x0][0x2ec] ;  /* 0x0000bb0025607a20 */ /* 0x000fe20000410000 */
[----:B------:R-:W-:Y:S01]  /*5300*/  FSEL R200, R23, -INF , !P3 ;  /* 0xff80000017c87808 */ /* 0x000fe20005800000 */
[----:B------:R-:W-:Y:S02]  /*5310*/  FMUL.FTZ R51, R10, c[0x0][0x2ec] ;  /* 0x0000bb000a337a20 */ /* 0x000fe40000410000 */
[----:B------:R-:W-:Y:S02]  /*5320*/  FMUL.FTZ R37, R89, c[0x0][0x2ec] ;  /* 0x0000bb0059257a20 */ /* 0x000fe40000410000 */
[-C--:B------:R-:W-:Y:S01]  /*5330*/  FFMA.FTZ R10, R153, -R0.reuse, R188 ;  /* 0x80000000990a7223 */ /* 0x080fe200000100bc */
[----:B------:R-:W-:Y:S01]  /*5340*/  MUFU.TANH R89, R81 ;  /* 0x0000005100597308 */ /* 0x000fe20000002400 */
[----:B------:R-:W-:Y:S01]  /*5350*/  FFMA.FTZ R130, R130, -R0, R196 ;  /* 0x8000000082827223 */ /* 0x000fe200000100c4 */
[----:B------:R-:W-:Y:S01]  /*5360*/  FSEL R196, R73, -INF , !P1 ;  /* 0xff80000049c47808 */ /* 0x000fe20004800000 */
[----:B------:R-:W-:Y:S01]  /*5370*/  FMUL.FTZ R73, R93, c[0x0][0x2ec] ;  /* 0x0000bb005d497a20 */ /* 0x000fe20000410000 */
[----:B------:R-:W-:Y:S01]  /*5380*/  FSEL R10, R10, -INF , !P2 ;  /* 0xff8000000a0a7808 */ /* 0x000fe20005000000 */
[----:B------:R-:W-:-:S02]  /*5390*/  FMUL.FTZ R31, R41, c[0x0][0x2ec] ;  /* 0x0000bb00291f7a20 */ /* 0x000fc40000410000 */
[-C--:B-1----:R-:W-:Y:S01]  /*53a0*/  FFMA.FTZ R175, R175, -R0.reuse, R30 ;  /* 0x80000000afaf7223 */ /* 0x082fe2000001001e */
[----:B------:R1:W3:Y:S01]  /*53b0*/  MUFU.TANH R153, R102 ;  /* 0x0000006600997308 */ /* 0x0002e20000002400 */
[----:B--2---:R-:W-:Y:S02]  /*53c0*/  FFMA.FTZ R20, R197, -R0, R20 ;  /* 0x80000000c5147223 */ /* 0x004fe40000010014 */
[----:B------:R-:W-:Y:S02]  /*53d0*/  FMUL.FTZ R30, R11, c[0x0][0x2ec] ;  /* 0x0000bb000b1e7a20 */ /* 0x000fe40000410000 */
[----:B------:R-:W-:Y:S01]  /*53e0*/  IMAD.MOV.U32 R197, RZ, RZ, R201 ;  /* 0x000000ffffc57224 */ /* 0x000fe200078e00c9 */
[----:B------:R-:W-:Y:S01]  /*53f0*/  FSEL R201, R20, -INF , !P3 ;  /* 0xff80000014c97808 */ /* 0x000fe20005800000 */
[----:B------:R-:W-:Y:S01]  /*5400*/  FMUL.FTZ R93, R95, c[0x0][0x2ec] ;  /* 0x0000bb005f5d7a20 */ /* 0x000fe20000410000 */
[----:B------:R2:W-:Y:S01]  /*5410*/  MUFU.TANH R81, R43 ;  /* 0x0000002b00517308 */ /* 0x0005e20000002400 */
[----:B-1----:R-:W-:-:S07]  /*5420*/  MOV R102, R90 ;  /* 0x0000005a00667202 */ /* 0x002fce0000000f00 */
[----:B------:R-:W-:Y:S01]  /*5430*/  I2F R187, R187 ;  /* 0x000000bb00bb7306 */ /* 0x000fe20000201400 */
[----:B------:R-:W-:Y:S02]  /*5440*/  FMUL.FTZ R90, R92, c[0x0][0x2ec] ;  /* 0x0000bb005c5a7a20 */ /* 0x000fe40000410000 */
[----:B------:R-:W-:Y:S02]  /*5450*/  FMUL.FTZ R92, R94, c[0x0][0x2ec] ;  /* 0x0000bb005e5c7a20 */ /* 0x000fe40000410000 */
[----:B---3--:R-:W-:Y:S01]  /*5460*/  FFMA.FTZ R153, R156, -R0, R153 ;  /* 0x800000009c997223 */ /* 0x008fe20000010099 */
[----:B--2---:R-:W-:Y:S02]  /*5470*/  MOV R43, R21 ;  /* 0x00000015002b7202 */ /* 0x004fe40000000f00 */
[----:B------:R-:W-:Y:S01]  /*5480*/  I2F R109, R109 ;  /* 0x0000006d006d7306 */ /* 0x000fe20000201400 */
[----:B------:R-:W-:-:S07]  /*5490*/  FMUL.FTZ R21, R32, c[0x0][0x2ec] ;  /* 0x0000bb0020157a20 */ /* 0x000fce0000410000 */
[----:B------:R-:W1:Y:S08]  /*54a0*/  MUFU.TANH R29, R29 ;  /* 0x0000001d001d7308 */ /* 0x000e700000002400 */
[----:B------:R-:W-:Y:S08]  /*54b0*/  MUFU.TANH R49, R34 ;  /* 0x0000002200317308 */ /* 0x000ff00000002400 */
[----:B------:R2:W-:Y:S01]  /*54c0*/  MUFU.TANH R34, R27 ;  /* 0x0000001b00227308 */ /* 0x0005e20000002400 */
[----:B-1----:R-:W-:-:S07]  /*54d0*/  FFMA.FTZ R109, R109, -R0, R29 ;  /* 0x800000006d6d7223 */ /* 0x002fce000001001d */
[----:B------:R-:W1:Y:S01]  /*54e0*/  I2F R195, R195 ;  /* 0x000000c300c37306 */ /* 0x000e620000201400 */
[----:B--2---:R-:W-:-:S07]  /*54f0*/  FMUL.FTZ R27, R100, c[0x0][0x2ec] ;  /* 0x0000bb00641b7a20 */ /* 0x004fce0000410000 */
[----:B------:R-:W-:Y:S01]  /*5500*/  I2F R189, R189 ;  /* 0x000000bd00bd7306 */ /* 0x000fe20000201400 */
[----:B------:R-:W-:Y:S02]  /*5510*/  IMAD.MOV.U32 R100, RZ, RZ, R199 ;  /* 0x000000ffff647224 */ /* 0x000fe400078e00c7 */
[----:B-1----:R-:W-:-:S05]  /*5520*/  FFMA.FTZ R49, R195, -R0, R49 ;  /* 0x80000000c3317223 */ /* 0x002fca0000010031 */
[----:B------:R-:W1:Y:S08]  /*5530*/  I2F R183, R183 ;  /* 0x000000b700b77306 */ /* 0x000e700000201400 */
[----:B------:R-:W2:Y:S08]  /*5540*/  MUFU.TANH R194, R194 ;  /* 0x000000c200c27308 */ /* 0x000eb00000002400 */
[----:B------:R-:W-:Y:S01]  /*5550*/  I2F R163, R163 ;  /* 0x000000a300a37306 */ /* 0x000fe20000201400 */
[----:B-1----:R-:W-:Y:S01]  /*5560*/  FFMA.FTZ R183, R183, -R0, R197 ;  /* 0x80000000b7b77223 */ /* 0x002fe200000100c5 */
[----:B------:R-:W-:-:S04]  /*5570*/  FSEL R197, R130, -INF , !P1 ;  /* 0xff80000082c57808 */ /* 0x000fc80004800000 */
[----:B------:R-:W-:Y:S02]  /*5580*/  FSEL R199, R183, -INF , !P2 ;  /* 0xff800000b7c77808 */ /* 0x000fe40005000000 */
[----:B------:R-:W-:Y:S01]  /*5590*/  I2F R207, R207 ;  /* 0x000000cf00cf7306 */ /* 0x000fe20000201400 */
[----:B--2---:R-:W-:Y:S01]  /*55a0*/  FFMA.FTZ R23, R189, -R0, R194 ;  /* 0x80000000bd177223 */ /* 0x004fe200000100c2 */
[----:B------:R-:W-:-:S04]  /*55b0*/  FSEL R183, R42, -INF , !P0 ;  /* 0xff8000002ab77808 */ /* 0x000fc80004000000 */
[----:B------:R-:W-:Y:S02]  /*55c0*/  FSEL R23, R23, -INF , !P2 ;  /* 0xff80000017177808 */ /* 0x000fe40005000000 */
[----:B------:R-:W-:Y:S08]  /*55d0*/  I2F R205, R205 ;  /* 0x000000cd00cd7306 */ /* 0x000ff00000201400 */
[----:B------:R-:W1:Y:S08]  /*55e0*/  MUFU.TANH R21, R21 ;  /* 0x0000001500157308 */ /* 0x000e700000002400 */
[----:B------:R-:W2:Y:S08]  /*55f0*/  MUFU.TANH R90, R90 ;  /* 0x0000005a005a7308 */ /* 0x000eb00000002400 */
[----:B------:R-:W3:Y:S01]  /*5600*/  MUFU.TANH R92, R92 ;  /* 0x0000005c005c7308 */ /* 0x000ee20000002400 */
[----:B-1----:R-:W-:-:S07]  /*5610*/  FFMA.FTZ R190, R205, -R0, R21 ;  /* 0x80000000cdbe7223 */ /* 0x002fce0000010015 */
[----:B------:R-:W-:Y:S01]  /*5620*/  I2F R174, R174 ;  /* 0x000000ae00ae7306 */ /* 0x000fe20000201400 */
[----:B--2---:R-:W-:-:S07]  /*5630*/  FFMA.FTZ R14, R163, -R0, R90 ;  /* 0x80000000a30e7223 */ /* 0x004fce000001005a */
[----:B------:R-:W-:Y:S01]  /*5640*/  I2F R159, R159 ;  /* 0x0000009f009f7306 */ /* 0x000fe20000201400 */
[----:B---3--:R-:W-:-:S07]  /*5650*/  FFMA.FTZ R92, R207, -R0, R92 ;  /* 0x80000000cf5c7223 */ /* 0x008fce000001005c */
[----:B------:R-:W-:Y:S08]  /*5660*/  I2F R63, R63 ;  /* 0x0000003f003f7306 */ /* 0x000ff00000201400 */
[----:B------:R-:W1:Y:S08]  /*5670*/  MUFU.TANH R45, R45 ;  /* 0x0000002d002d7308 */ /* 0x000e700000002400 */
[----:B------:R-:W2:Y:S08]  /*5680*/  MUFU.TANH R38, R38 ;  /* 0x0000002600267308 */ /* 0x000eb00000002400 */
[----:B------:R-:W3:Y:S01]  /*5690*/  MUFU.TANH R73, R73 ;  /* 0x0000004900497308 */ /* 0x000ee20000002400 */
[----:B-1----:R-:W-:-:S02]  /*56a0*/  FFMA.FTZ R12, R174, -R0, R45 ;  /* 0x80000000ae0c7223 */ /* 0x002fc4000001002d */
[----:B------:R-:W-:-:S03]  /*56b0*/  FMUL.FTZ R45, R86, c[0x0][0x2ec] ;  /* 0x0000bb00562d7a20 */ /* 0x000fc60000410000 */
[----:B------:R-:W-:Y:S02]  /*56c0*/  FSEL R12, R12, -INF , !P4 ;  /* 0xff8000000c0c7808 */ /* 0x000fe40006000000 */
[----:B------:R-:W-:Y:S01]  /*56d0*/  I2F R65, R65 ;  /* 0x0000004100417306 */ /* 0x000fe20000201400 */
[----:B--2---:R-:W-:Y:S02]  /*56e0*/  FFMA.FTZ R38, R63, -R0, R38 ;  /* 0x800000003f267223 */ /* 0x004fe40000010026 */
[----:B------:R-:W-:-:S05]  /*56f0*/  FMUL.FTZ R63, R169, c[0x0][0x2ec] ;  /* 0x0000bb00a93f7a20 */ /* 0x000fca0000410000 */
[----:B------:R1:W2:Y:S01]  /*5700*/  MUFU.TANH R41, R35 ;  /* 0x0000002300297308 */ /* 0x0002a20000002400 */
[----:B---3--:R-:W-:Y:S02]  /*5710*/  FFMA.FTZ R15, R159, -R0, R73 ;  /* 0x800000009f0f7223 */ /* 0x008fe40000010049 */
[----:B------:R-:W-:-:S05]  /*5720*/  FMUL.FTZ R73, R171, c[0x0][0x2ec] ;  /* 0x0000bb00ab497a20 */ /* 0x000fca0000410000 */
[----:B------:R-:W3:Y:S08]  /*5730*/  MUFU.TANH R27, R27 ;  /* 0x0000001b001b7308 */ /* 0x000ef00000002400 */
[----:B------:R-:W4:Y:S01]  /*5740*/  MUFU.TANH R22, R22 ;  /* 0x0000001600167308 */ /* 0x000f220000002400 */
[----:B-1----:R-:W-:Y:S01]  /*5750*/  FMUL.FTZ R35, R8, c[0x0][0x2ec] ;  /* 0x0000bb0008237a20 */ /* 0x002fe20000410000 */
[----:B------:R-:W-:Y:S01]  /*5760*/  FSEL R8, R186, -INF , !P3 ;  /* 0xff800000ba087808 */ /* 0x000fe20005800000 */
[----:B--2---:R-:W-:-:S05]  /*5770*/  FFMA.FTZ R41, R65, -R0, R41 ;  /* 0x8000000041297223 */ /* 0x004fca0000010029 */
[----:B------:R1:W-:Y:S01]  /*5780*/  MUFU.TANH R32, R24 ;  /* 0x0000001800207308 */ /* 0x0003e20000002400 */
[----:B---3--:R-:W-:-:S07]  /*5790*/  FFMA.FTZ R27, R144, -R0, R27 ;  /* 0x80000000901b7223 */ /* 0x008fce000001001b */
[----:B------:R-:W-:Y:S01]  /*57a0*/  I2F R150, R150 ;  /* 0x0000009600967306 */ /* 0x000fe20000201400 */
[-C--:B----4-:R-:W-:Y:S01]  /*57b0*/  FFMA.FTZ R172, R172, -R0.reuse, R22 ;  /* 0x80000000acac7223 */ /* 0x090fe20000010016 */
[----:B------:R-:W-:Y:S02]  /*57c0*/  FSEL R22, R27, -INF , !P0 ;  /* 0xff8000001b167808 */ /* 0x000fe40004000000 */
[----:B------:R-:W-:Y:S02]  /*57d0*/  FSEL R27, R153, -INF , !P0 ;  /* 0xff800000991b7808 */ /* 0x000fe40004000000 */
[----:B------:R-:W-:Y:S01]  /*57e0*/  FSEL R194, R172, -INF , !P0 ;  /* 0xff800000acc27808 */ /* 0x000fe20004000000 */
[----:B-1----:R-:W-:Y:S01]  /*57f0*/  IMAD.MOV.U32 R24, RZ, RZ, R43 ;  /* 0x000000ffff187224 */ /* 0x002fe200078e002b */
[----:B------:R-:W1:Y:S01]  /*5800*/  MUFU.TANH R37, R37 ;  /* 0x0000002500257308 */ /* 0x000e620000002400 */
[----:B------:R-:W-:Y:S01]  /*5810*/  FMUL.FTZ R43, R9, c[0x0][0x2ec] ;  /* 0x0000bb00092b7a20 */ /* 0x000fe20000410000 */
[----:B------:R-:W-:Y:S01]  /*5820*/  FSEL R9, R182, -INF , !P3 ;  /* 0xff800000b6097808 */ /* 0x000fe20005800000 */
[----:B------:R-:W-:Y:S01]  /*5830*/  FFMA.FTZ R187, R187, -R0, R24 ;  /* 0x80000000bbbb7223 */ /* 0x000fe20000010018 */
[-C--:B------:R-:W-:Y:S01]  /*5840*/  ISETP.GE.AND P3, PT, R198, R6.reuse, PT ;  /* 0x00000006c600720c */ /* 0x080fe20003f66270 */
[----:B------:R-:W-:Y:S01]  /*5850*/  FMUL.FTZ R24, R101, c[0x0][0x2ec] ;  /* 0x0000bb0065187a20 */ /* 0x000fe20000410000 */
[----:B------:R-:W-:Y:S01]  /*5860*/  ISETP.GE.AND P0, PT, R158, R6, PT ;  /* 0x000000069e00720c */ /* 0x000fe20003f06270 */
[----:B------:R-:W-:Y:S01]  /*5870*/  FMUL.FTZ R101, R103, c[0x0][0x2ec] ;  /* 0x0000bb0067657a20 */ /* 0x000fe20000410000 */
[----:B------:R-:W2:Y:S01]  /*5880*/  MUFU.TANH R39, R39 ;  /* 0x0000002700277308 */ /* 0x000ea20000002400 */
[----:B------:R-:W-:-:S02]  /*5890*/  FSEL R198, R187, -INF , !P2 ;  /* 0xff800000bbc67808 */ /* 0x000fc40005000000 */
[----:B------:R-:W-:Y:S01]  /*58a0*/  FSEL R187, R49, -INF , !P3 ;  /* 0xff80000031bb7808 */ /* 0x000fe20005800000 */
[----:B------:R-:W-:Y:S01]  /*58b0*/  FMUL.FTZ R49, R87, c[0x0][0x2ec] ;  /* 0x0000bb0057317a20 */ /* 0x000fe20000410000 */
[----:B------:R-:W-:Y:S01]  /*58c0*/  ISETP.GE.AND P2, PT, R204, R6, PT ;  /* 0x00000006cc00720c */ /* 0x000fe20003f46270 */
[----:B------:R-:W-:Y:S01]  /*58d0*/  IMAD.MOV.U32 R204, RZ, RZ, R25 ;  /* 0x000000ffffcc7224 */ /* 0x000fe200078e0019 */
[----:B------:R-:W-:Y:S01]  /*58e0*/  FSEL R14, R14, -INF , !P3 ;  /* 0xff8000000e0e7808 */ /* 0x000fe20005800000 */
[----:B------:R-:W3:Y:S01]  /*58f0*/  MUFU.TANH R28, R28 ;  /* 0x0000001c001c7308 */ /* 0x000ee20000002400 */
[----:B------:R-:W-:Y:S01]  /*5900*/  FSEL R21, R92, -INF , !P3 ;  /* 0xff8000005c157808 */ /* 0x000fe20005800000 */
[----:B-1----:R-:W-:Y:S01]  /*5910*/  FFMA.FTZ R37, R150, -R0, R37 ;  /* 0x8000000096257223 */ /* 0x002fe20000010025 */
[----:B------:R-:W-:Y:S02]  /*5920*/  FSEL R190, R190, -INF , !P3 ;  /* 0xff800000bebe7808 */ /* 0x000fe40005800000 */
[----:B------:R-:W-:-:S02]  /*5930*/  ISETP.GE.AND P3, PT, R185, R6, PT ;  /* 0x00000006b900720c */ /* 0x000fc40003f66270 */
[----:B------:R-:W-:Y:S01]  /*5940*/  FSEL R185, R41, -INF , !P2 ;  /* 0xff80000029b97808 */ /* 0x000fe20005000000 */
[----:B------:R-:W-:Y:S01]  /*5950*/  I2F R113, R113 ;  /* 0x0000007100717306 */ /* 0x000fe20000201400 */
[-C--:B--2---:R-:W-:Y:S01]  /*5960*/  FFMA.FTZ R39, R152, -R0.reuse, R39 ;  /* 0x8000000098277223 */ /* 0x084fe20000010027 */
[----:B------:R-:W-:Y:S02]  /*5970*/  FSEL R171, R109, -INF , !P0 ;  /* 0xff8000006dab7808 */ /* 0x000fe40004000000 */
[----:B------:R-:W-:Y:S02]  /*5980*/  FSEL R15, R15, -INF , !P2 ;  /* 0xff8000000f0f7808 */ /* 0x000fe40005000000 */
[----:B------:R-:W-:Y:S02]  /*5990*/  FSEL R195, R39, -INF , !P0 ;  /* 0xff80000027c37808 */ /* 0x000fe40004000000 */
[----:B------:R-:W1:Y:S01]  /*59a0*/  MUFU.TANH R33, R33 ;  /* 0x0000002100217308 */ /* 0x000e620000002400 */
[----:B---3--:R-:W-:-:S07]  /*59b0*/  FFMA.FTZ R28, R157, -R0, R28 ;  /* 0x800000009d1c7223 */ /* 0x008fce000001001c */
[----:B------:R-:W2:Y:S08]  /*59c0*/  MUFU.TANH R29, R30 ;  /* 0x0000001e001d7308 */ /* 0x000eb00000002400 */
[----:B------:R-:W-:Y:S01]  /*59d0*/  I2F R149, R149 ;  /* 0x0000009500957306 */ /* 0x000fe20000201400 */
[----:B-1----:R-:W-:-:S07]  /*59e0*/  FFMA.FTZ R33, R113, -R0, R33 ;  /* 0x8000000071217223 */ /* 0x002fce0000010021 */
[----:B------:R-:W1:Y:S01]  /*59f0*/  I2F R131, R131 ;  /* 0x0000008300837306 */ /* 0x000e620000201400 */
[----:B--2---:R-:W-:Y:S01]  /*5a00*/  FFMA.FTZ R113, R100, -R0, R29 ;  /* 0x8000000064717223 */ /* 0x004fe2000001001d */
[----:B------:R-:W-:Y:S02]  /*5a10*/  LOP3.LUT R29, R178, 0x3, RZ, 0xc0, !PT ;  /* 0x00000003b21d7812 */ /* 0x000fe400078ec0ff */
[----:B------:R-:W-:Y:S02]  /*5a20*/  FSEL R30, R37, -INF , !P0 ;  /* 0xff800000251e7808 */ /* 0x000fe40004000000 */
[----:B------:R-:W-:Y:S02]  /*5a30*/  FSEL R178, R28, -INF , !P0 ;  /* 0xff8000001cb27808 */ /* 0x000fe40004000000 */
[----:B------:R-:W2:Y:S01]  /*5a40*/  MUFU.TANH R104, R104 ;  /* 0x0000006800687308 */ /* 0x000ea20000002400 */
[----:B------:R-:W-:-:S07]  /*5a50*/  ISETP.GE.AND P0, PT, R6, 0x81, PT ;  /* 0x000000810600780c */ /* 0x000fce0003f06270 */
[----:B------:R-:W-:Y:S01]  /*5a60*/  I2F R126, R126 ;  /* 0x0000007e007e7306 */ /* 0x000fe20000201400 */
[----:B-1----:R-:W-:-:S05]  /*5a70*/  FFMA.FTZ R25, R131, -R0, R184 ;  /* 0x8000000083197223 */ /* 0x002fca00000100b8 */
[----:B------:R-:W-:Y:S02]  /*5a80*/  FSEL R25, R25, -INF , !P1 ;  /* 0xff80000019197808 */ /* 0x000fe40004800000 */
[----:B------:R-:W-:Y:S01]  /*5a90*/  I2F R124, R124 ;  /* 0x0000007c007c7306 */ /* 0x000fe20000201400 */
[----:B--2---:R-:W-:-:S05]  /*5aa0*/  FFMA.FTZ R20, R149, -R0, R104 ;  /* 0x8000000095147223 */ /* 0x004fca0000010068 */
[----:B------:R-:W-:Y:S02]  /*5ab0*/  FSEL R20, R20, -INF , !P1 ;  /* 0xff80000014147808 */ /* 0x000fe40004800000 */
[----:B------:R-:W1:Y:S01]  /*5ac0*/  I2F R122, R122 ;  /* 0x0000007a007a7306 */ /* 0x000e620000201400 */
[----:B------:R-:W-:-:S04]  /*5ad0*/  ISETP.GE.AND P1, PT, R162, R6, PT ;  /* 0x00000006a200720c */ /* 0x000fc80003f26270 */
[----:B------:R-:W-:Y:S02]  /*5ae0*/  FSEL R205, R38, -INF , !P1 ;  /* 0xff80000026cd7808 */ /* 0x000fe40004800000 */
[----:B------:R-:W-:Y:S01]  /*5af0*/  FSEL R175, R175, -INF , !P1 ;  /* 0xff800000afaf7808 */ /* 0x000fe20004800000 */
[----:B------:R-:W2:Y:S08]  /*5b00*/  MUFU.TANH R31, R31 ;  /* 0x0000001f001f7308 */ /* 0x000eb00000002400 */
[----:B------:R-:W3:Y:S01]  /*5b10*/  MUFU.TANH R24, R24 ;  /* 0x0000001800187308 */ /* 0x000ee20000002400 */
[----:B-1----:R-:W-:-:S05]  /*5b20*/  FFMA.FTZ R81, R122, -R0, R81 ;  /* 0x800000007a517223 */ /* 0x002fca0000010051 */
[----:B------:R-:W-:Y:S02]  /*5b30*/  FSEL R189, R81, -INF , !P6 ;  /* 0xff80000051bd7808 */ /* 0x000fe40007000000 */
[----:B------:R-:W1:Y:S01]  /*5b40*/  MUFU.TANH R101, R101 ;  /* 0x0000006500657308 */ /* 0x000e620000002400 */
[----:B--2---:R-:W-:-:S05]  /*5b50*/  FFMA.FTZ R124, R124, -R0, R31 ;  /* 0x800000007c7c7223 */ /* 0x004fca000001001f */
[----:B------:R-:W-:Y:S02]  /*5b60*/  FSEL R184, R124, -INF , !P6 ;  /* 0xff8000007cb87808 */ /* 0x000fe40007000000 */
[----:B------:R-:W-:Y:S01]  /*5b70*/  I2F R62, R62 ;  /* 0x0000003e003e7306 */ /* 0x000fe20000201400 */
[----:B---3--:R-:W-:-:S05]  /*5b80*/  FFMA.FTZ R24, R141, -R0, R24 ;  /* 0x800000008d187223 */ /* 0x008fca0000010018 */
[----:B------:R-:W-:Y:S02]  /*5b90*/  FSEL R24, R24, -INF , !P6 ;  /* 0xff80000018187808 */ /* 0x000fe40007000000 */
[----:B------:R-:W-:Y:S01]  /*5ba0*/  I2F R217, R217 ;  /* 0x000000d900d97306 */ /* 0x000fe20000201400 */
[----:B-1----:R-:W-:-:S05]  /*5bb0*/  FFMA.FTZ R101, R126, -R0, R101 ;  /* 0x800000007e657223 */ /* 0x002fca0000010065 */
[----:B------:R-:W-:Y:S02]  /*5bc0*/  FSEL R31, R101, -INF , !P6 ;  /* 0xff800000651f7808 */ /* 0x000fe40007000000 */
[----:B------:R-:W-:Y:S01]  /*5bd0*/  I2F R191, R191 ;  /* 0x000000bf00bf7306 */ /* 0x000fe20000201400 */
[----:B------:R-:W-:-:S07]  /*5be0*/  ISETP.GE.AND P6, PT, R154, R6, PT ;  /* 0x000000069a00720c */ /* 0x000fce0003fc6270 */
[----:B------:R-:W-:Y:S08]  /*5bf0*/  I2F R123, R123 ;  /* 0x0000007b007b7306 */ /* 0x000ff00000201400 */
[----:B------:R-:W-:Y:S08]  /*5c00*/  I2F R119, R119 ;  /* 0x0000007700777306 */ /* 0x000ff00000201400 */
[----:B------:R-:W1:Y:S08]  /*5c10*/  MUFU.TANH R105, R105 ;  /* 0x0000006900697308 */ /* 0x000e700000002400 */
[----:B------:R-:W2:Y:S08]  /*5c20*/  MUFU.TANH R107, R107 ;  /* 0x0000006b006b7308 */ /* 0x000eb00000002400 */
[----:B------:R-:W3:Y:S01]  /*5c30*/  MUFU.TANH R98, R98 ;  /* 0x0000006200627308 */ /* 0x000ee20000002400 */
[----:B-1----:R-:W-:-:S05]  /*5c40*/  FFMA.FTZ R42, R192, -R0, R105 ;  /* 0x80000000c02a7223 */ /* 0x002fca0000010069 */
[----:B------:R-:W-:Y:S02]  /*5c50*/  FSEL R42, R42, -INF , !P5 ;  /* 0xff8000002a2a7808 */ /* 0x000fe40006800000 */
[----:B------:R-:W1:Y:S01]  /*5c60*/  MUFU.TANH R106, R106 ;  /* 0x0000006a006a7308 */ /* 0x000e620000002400 */
[----:B--2---:R-:W-:-:S05]  /*5c70*/  FFMA.FTZ R62, R62, -R0, R107 ;  /* 0x800000003e3e7223 */ /* 0x004fca000001006b */
[----:B------:R-:W-:Y:S02]  /*5c80*/  FSEL R81, R62, -INF , !P5 ;  /* 0xff8000003e517808 */ /* 0x000fe40006800000 */
[----:B------:R-:W2:Y:S01]  /*5c90*/  MUFU.TANH R40, R40 ;  /* 0x0000002800287308 */ /* 0x000ea20000002400 */
[----:B---3--:R-:W-:Y:S01]  /*5ca0*/  FFMA.FTZ R98, R217, -R0, R98 ;  /* 0x80000000d9627223 */ /* 0x008fe20000010062 */
[----:B------:R-:W-:-:S04]  /*5cb0*/  IADD3 R217, R221, 0x800, RZ ;  /* 0x00000800ddd97810 */ /* 0x000fc80007ffe0ff */
[----:B------:R-:W-:Y:S02]  /*5cc0*/  FSEL R186, R98, -INF , !P5 ;  /* 0xff80000062ba7808 */ /* 0x000fe40006800000 */
[----:B------:R-:W3:Y:S01]  /*5cd0*/  MUFU.TANH R93, R93 ;  /* 0x0000005d005d7308 */ /* 0x000ee20000002400 */
[----:B-1----:R-:W-:-:S05]  /*5ce0*/  FFMA.FTZ R191, R191, -R0, R106 ;  /* 0x80000000bfbf7223 */ /* 0x002fca000001006a */
[----:B------:R-:W-:Y:S02]  /*5cf0*/  FSEL R191, R191, -INF , !P5 ;  /* 0xff800000bfbf7808 */ /* 0x000fe40006800000 */
[----:B------:R-:W-:Y:S01]  /*5d00*/  I2F R155, R155 ;  /* 0x0000009b009b7306 */ /* 0x000fe20000201400 */
[----:B--2---:R-:W-:Y:S01]  /*5d10*/  FFMA.FTZ R40, R119, -R0, R40 ;  /* 0x8000000077287223 */ /* 0x004fe20000010028 */
[----:B------:R-:W-:-:S04]  /*5d20*/  ISETP.GE.AND P5, PT, R210, R6, PT ;  /* 0x00000006d200720c */ /* 0x000fc80003fa6270 */
[----:B------:R-:W-:Y:S02]  /*5d30*/  FSEL R188, R40, -INF , !P2 ;  /* 0xff80000028bc7808 */ /* 0x000fe40005000000 */
[----:B------:R-:W-:Y:S01]  /*5d40*/  I2F R215, R215 ;  /* 0x000000d700d77306 */ /* 0x000fe20000201400 */
[----:B---3--:R-:W-:Y:S01]  /*5d50*/  FFMA.FTZ R93, R123, -R0, R93 ;  /* 0x800000007b5d7223 */ /* 0x008fe2000001005d */
[----:B------:R-:W-:-:S04]  /*5d60*/  FSEL R172, R33, -INF , !P5 ;  /* 0xff80000021ac7808 */ /* 0x000fc80006800000 */
[----:B------:R-:W-:Y:S02]  /*5d70*/  FSEL R207, R93, -INF , !P2 ;  /* 0xff8000005dcf7808 */ /* 0x000fe40005000000 */
[----:B------:R-:W-:Y:S01]  /*5d80*/  I2F R213, R213 ;  /* 0x000000d500d57306 */ /* 0x000fe20000201400 */
[----:B------:R-:W-:Y:S01]  /*5d90*/  ISETP.GE.AND P2, PT, R220, R6, PT ;  /* 0x00000006dc00720c */ /* 0x000fe20003f46270 */
[----:B------:R-:W-:-:S04]  /*5da0*/  IMAD R220, R181, 0x20, R180 ;  /* 0x00000020b5dc7824 */ /* 0x000fc800078e02b4 */
[----:B------:R-:W-:Y:S02]  /*5db0*/  IMAD.IADD R220, R179, 0x1, R220 ;  /* 0x00000001b3dc7824 */ /* 0x000fe400078e02dc */
[----:B------:R-:W-:Y:S08]  /*5dc0*/  I2F R193, R193 ;  /* 0x000000c100c17306 */ /* 0x000ff00000201400 */
[----:B------:R-:W1:Y:S08]  /*5dd0*/  MUFU.TANH R46, R46 ;  /* 0x0000002e002e7308 */ /* 0x000e700000002400 */
[----:B------:R-:W2:Y:S08]  /*5de0*/  MUFU.TANH R96, R96 ;  /* 0x0000006000607308 */ /* 0x000eb00000002400 */
[----:B------:R-:W3:Y:S01]  /*5df0*/  MUFU.TANH R97, R97 ;  /* 0x0000006100617308 */ /* 0x000ee20000002400 */
[----:B-1----:R-:W-:Y:S01]  /*5e00*/  FFMA.FTZ R13, R215, -R0, R46 ;  /* 0x80000000d70d7223 */ /* 0x002fe2000001002e */
[----:B------:R-:W-:-:S04]  /*5e10*/  IADD3 R215, R221, 0x1000, RZ ;  /* 0x00001000ddd77810 */ /* 0x000fc80007ffe0ff */
[----:B------:R-:W-:Y:S02]  /*5e20*/  FSEL R13, R13, -INF , !P4 ;  /* 0xff8000000d0d7808 */ /* 0x000fe40006000000 */
[----:B------:R-:W1:Y:S01]  /*5e30*/  MUFU.TANH R36, R36 ;  /* 0x0000002400247308 */ /* 0x000e620000002400 */
[----:B--2---:R-:W-:Y:S01]  /*5e40*/  FFMA.FTZ R96, R213, -R0, R96 ;  /* 0x80000000d5607223 */ /* 0x004fe20000010060 */
[----:B------:R-:W-:-:S04]  /*5e50*/  IADD3 R213, R221, 0x1800, RZ ;  /* 0x00001800ddd57810 */ /* 0x000fc80007ffe0ff */
[----:B------:R-:W-:Y:S02]  /*5e60*/  FSEL R192, R96, -INF , !P4 ;  /* 0xff80000060c07808 */ /* 0x000fe40006000000 */
[----:B------:R-:W2:Y:S01]  /*5e70*/  MUFU.TANH R44, R44 ;  /* 0x0000002c002c7308 */ /* 0x000ea20000002400 */
[----:B---3--:R-:W-:-:S05]  /*5e80*/  FFMA.FTZ R193, R193, -R0, R97 ;  /* 0x80000000c1c17223 */ /* 0x008fca0000010061 */
[----:B------:R-:W-:Y:S02]  /*5e90*/  FSEL R193, R193, -INF , !P4 ;  /* 0xff800000c1c17808 */ /* 0x000fe40006000000 */
[----:B------:R-:W3:Y:S01]  /*5ea0*/  I2F R59, R59 ;  /* 0x0000003b003b7306 */ /* 0x000ee20000201400 */
[----:B-1----:R-:W-:Y:S01]  /*5eb0*/  FFMA.FTZ R18, R155, -R0, R36 ;  /* 0x800000009b127223 */ /* 0x002fe20000010024 */
[----:B------:R-:W-:-:S04]  /*5ec0*/  ISETP.GE.AND P4, PT, R208, R6, PT ;  /* 0x00000006d000720c */ /* 0x000fc80003f86270 */
[----:B------:R-:W-:Y:S02]  /*5ed0*/  FSEL R18, R18, -INF , !P1 ;  /* 0xff80000012127808 */ /* 0x000fe40004800000 */
[----:B------:R-:W-:Y:S01]  /*5ee0*/  I2F R108, R108 ;  /* 0x0000006c006c7306 */ /* 0x000fe20000201400 */
[----:B--2---:R-:W-:-:S05]  /*5ef0*/  FFMA.FTZ R44, R165, -R0, R44 ;  /* 0x80000000a52c7223 */ /* 0x004fca000001002c */
[----:B------:R-:W-:Y:S02]  /*5f00*/  FSEL R182, R44, -INF , !P1 ;  /* 0xff8000002cb67808 */ /* 0x000fe40004800000 */
[----:B------:R-:W1:Y:S01]  /*5f10*/  MUFU.TANH R91, R91 ;  /* 0x0000005b005b7308 */ /* 0x000e620000002400 */
[----:B---3--:R-:W-:Y:S01]  /*5f20*/  FFMA.FTZ R26, R59, -R0, R26 ;  /* 0x800000003b1a7223 */ /* 0x008fe2000001001a */
[----:B------:R-:W-:Y:S02]  /*5f30*/  ISETP.GE.AND P1, PT, R214, R6, PT ;  /* 0x00000006d600720c */ /* 0x000fe40003f26270 */
[----:B------:R-:W-:Y:S02]  /*5f40*/  IADD3 R214, R221, 0x1400, RZ ;  /* 0x00001400ddd67810 */ /* 0x000fe40007ffe0ff */
[----:B------:R-:W-:Y:S02]  /*5f50*/  FSEL R169, R26, -INF , !P6 ;  /* 0xff8000001aa97808 */ /* 0x000fe40007000000 */
[----:B------:R-:W2:Y:S01]  /*5f60*/  MUFU.TANH R19, R19 ;  /* 0x0000001300137308 */ /* 0x000ea20000002400 */
[----:B------:R-:W-:-:S07]  /*5f70*/  FSEL R113, R113, -INF , !P1 ;  /* 0xff80000071717808 */ /* 0x000fce0004800000 */
[----:B------:R-:W-:Y:S01]  /*5f80*/  I2F R146, R146 ;  /* 0x0000009200927306 */ /* 0x000fe20000201400 */
[----:B-1----:R-:W-:-:S07]  /*5f90*/  FFMA.FTZ R91, R108, -R0, R91 ;  /* 0x800000006c5b7223 */ /* 0x002fce000001005b */
[----:B------:R-:W-:Y:S01]  /*5fa0*/  I2F R142, R142 ;  /* 0x0000008e008e7306 */ /* 0x000fe20000201400 */
[----:B--2---:R-:W-:-:S05]  /*5fb0*/  FFMA.FTZ R19, R206, -R0, R19 ;  /* 0x80000000ce137223 */ /* 0x004fca0000010013 */
[----:B------:R-:W-:Y:S02]  /*5fc0*/  FSEL R26, R19, -INF , !P5 ;  /* 0xff800000131a7808 */ /* 0x000fe40006800000 */
[----:B------:R-:W1:Y:S08]  /*5fd0*/  I2F R212, R212 ;  /* 0x000000d400d47306 */ /* 0x000e700000201400 */
[----:B------:R-:W-:Y:S08]  /*5fe0*/  I2F R112, R112 ;  /* 0x0000007000707306 */ /* 0x000ff00000201400 */
[----:B------:R-:W2:Y:S01]  /*5ff0*/  I2F R115, R115 ;  /* 0x0000007300737306 */ /* 0x000ea20000201400 */
[----:B-1----:R-:W-:Y:S01]  /*6000*/  FFMA.FTZ R89, R212, -R0, R89 ;  /* 0x80000000d4597223 */ /* 0x002fe20000010059 */
[----:B------:R-:W-:-:S04]  /*6010*/  IADD3 R212, R221, 0x1c00, RZ ;  /* 0x00001c00ddd47810 */ /* 0x000fc80007ffe0ff */
[----:B------:R-:W-:Y:S02]  /*6020*/  FSEL R19, R89, -INF , !P3 ;  /* 0xff80000059137808 */ /* 0x000fe40005800000 */
[----:B------:R-:W-:Y:S08]  /*6030*/  I2F R110, R110 ;  /* 0x0000006e006e7306 */ /* 0x000ff00000201400 */
[----:B------:R-:W1:Y:S01]  /*6040*/  I2F R57, R57 ;  /* 0x0000003900397306 */ /* 0x000e620000201400 */
[----:B--2---:R-:W-:-:S05]  /*6050*/  FFMA.FTZ R32, R115, -R0, R32 ;  /* 0x8000000073207223 */ /* 0x004fca0000010020 */
[----:B------:R-:W-:Y:S02]  /*6060*/  FSEL R174, R32, -INF , !P6 ;  /* 0xff80000020ae7808 */ /* 0x000fe40007000000 */
[----:B------:R-:W-:Y:S08]  /*6070*/  I2F R111, R111 ;  /* 0x0000006f006f7306 */ /* 0x000ff00000201400 */
[----:B------:R-:W-:Y:S01]  /*6080*/  I2F R55, R55 ;  /* 0x0000003700377306 */ /* 0x000fe20000201400 */
[----:B-1----:R-:W-:-:S05]  /*6090*/  FFMA.FTZ R34, R57, -R0, R34 ;  /* 0x8000000039227223 */ /* 0x002fca0000010022 */
[----:B------:R-:W-:Y:S02]  /*60a0*/  FSEL R165, R34, -INF , !P5 ;  /* 0xff80000022a57808 */ /* 0x000fe40006800000 */
[----:B------:R-:W-:Y:S08]  /*60b0*/  I2F R54, R54 ;  /* 0x0000003600367306 */ /* 0x000ff00000201400 */
[----:B------:R-:W-:Y:S08]  /*60c0*/  I2F R246, R246 ;  /* 0x000000f600f67306 */ /* 0x000ff00000201400 */
[----:B------:R-:W-:Y:S08]  /*60d0*/  I2F R244, R244 ;  /* 0x000000f400f47306 */ /* 0x000ff00000201400 */
[----:B------:R-:W1:Y:S08]  /*60e0*/  I2F R240, R240 ;  /* 0x000000f000f07306 */ /* 0x000e700000201400 */
[----:B------:R-:W-:Y:S08]  /*60f0*/  I2F R252, R252 ;  /* 0x000000fc00fc7306 */ /* 0x000ff00000201400 */
[----:B------:R-:W-:Y:S01]  /*6100*/  I2F R234, R234 ;  /* 0x000000ea00ea7306 */ /* 0x000fe20000201400 */
[----:B-1----:R-:W-:-:S05]  /*6110*/  FFMA.FTZ R99, R240, -R0, R99 ;  /* 0x80000000f0637223 */ /* 0x002fca0000010063 */
[----:B------:R-:W-:Y:S02]  /*6120*/  FSEL R126, R99, -INF , !P3 ;  /* 0xff800000637e7808 */ /* 0x000fe40005800000 */
[----:B------:R-:W1:Y:S08]  /*6130*/  MUFU.TANH R47, R47 ;  /* 0x0000002f002f7308 */ /* 0x000e700000002400 */
[----:B------:R-:W2:Y:S08]  /*6140*/  MUFU.TANH R83, R83 ;  /* 0x0000005300537308 */ /* 0x000eb00000002400 */
[----:B------:R-:W3:Y:S01]  /*6150*/  MUFU.TANH R80, R80 ;  /* 0x0000005000507308 */ /* 0x000ee20000002400 */
[----:B-1----:R-:W-:-:S05]  /*6160*/  FFMA.FTZ R47, R142, -R0, R47 ;  /* 0x800000008e2f7223 */ /* 0x002fca000001002f */
[----:B------:R-:W-:Y:S02]  /*6170*/  FSEL R47, R47, -INF , !P4 ;  /* 0xff8000002f2f7808 */ /* 0x000fe40006000000 */
[----:B------:R-:W1:Y:S01]  /*6180*/  MUFU.TANH R82, R82 ;  /* 0x0000005200527308 */ /* 0x000e620000002400 */
[----:B--2---:R-:W-:-:S07]  /*6190*/  FFMA.FTZ R54, R54, -R0, R83 ;  /* 0x8000000036367223 */ /* 0x004fce0000010053 */
[----:B------:R-:W2:Y:S01]  /*61a0*/  MUFU.TANH R88, R88 ;  /* 0x0000005800587308 */ /* 0x000ea20000002400 */
[----:B---3--:R-:W-:Y:S01]  /*61b0*/  FFMA.FTZ R80, R111, -R0, R80 ;  /* 0x800000006f507223 */ /* 0x008fe20000010050 */
[----:B------:R-:W-:-:S04]  /*61c0*/  FSEL R111, R91, -INF , !P4 ;  /* 0xff8000005b6f7808 */ /* 0x000fc80006000000 */
[----:B------:R-:W-:Y:S02]  /*61d0*/  FSEL R130, R80, -INF , !P4 ;  /* 0xff80000050827808 */ /* 0x000fe40006000000 */
[----:B------:R-:W3:Y:S01]  /*61e0*/  MUFU.TANH R35, R35 ;  /* 0x0000002300237308 */ /* 0x000ee20000002400 */
[----:B-1----:R-:W-:-:S05]  /*61f0*/  FFMA.FTZ R55, R55, -R0, R82 ;  /* 0x8000000037377223 */ /* 0x002fca0000010052 */
[----:B------:R-:W-:Y:S02]  /*6200*/  FSEL R123, R55, -INF , !P4 ;  /* 0xff800000377b7808 */ /* 0x000fe40006000000 */
[----:B------:R-:W1:Y:S01]  /*6210*/  MUFU.TANH R43, R43 ;  /* 0x0000002b002b7308 */ /* 0x000e620000002400 */
[----:B--2---:R-:W-:-:S05]  /*6220*/  FFMA.FTZ R88, R234, -R0, R88 ;  /* 0x80000000ea587223 */ /* 0x004fca0000010058 */
[----:B------:R-:W-:Y:S02]  /*6230*/  FSEL R119, R88, -INF , !P3 ;  /* 0xff80000058777808 */ /* 0x000fe40005800000 */
[----:B------:R-:W2:Y:S01]  /*6240*/  MUFU.TANH R51, R51 ;  /* 0x0000003300337308 */ /* 0x000ea20000002400 */
[----:B---3--:R-:W-:-:S05]  /*6250*/  FFMA.FTZ R35, R102, -R0, R35 ;  /* 0x8000000066237223 */ /* 0x008fca0000010023 */
        /* <DEDUP_REMOVED lines=14> */
[----:B--2---:R-:W-:Y:S01]  /*6340*/  FFMA.FTZ R49, R110, -R0, R49 ;  /* 0x800000006e317223 */ /* 0x004fe20000010031 */
[----:B------:R-:W-:-:S04]  /*6350*/  FSEL R110, R54, -INF , !P3 ;  /* 0xff800000366e7808 */ /* 0x000fc80005800000 */
[----:B------:R-:W-:Y:S02]  /*6360*/  FSEL R131, R49, -INF , !P5 ;  /* 0xff80000031837808 */ /* 0x000fe40006800000 */
[----:B------:R-:W2:Y:S01]  /*6370*/  MUFU.TANH R65, R170 ;  /* 0x000000aa00417308 */ /* 0x000ea20000002400 */
[----:B---3--:R-:W-:Y:S01]  /*6380*/  FFMA.FTZ R41, R218, -R0, R41 ;  /* 0x80000000da297223 */ /* 0x008fe20000010029 */
[----:B------:R-:W-:-:S04]  /*6390*/  IADD3 R218, R221, 0x400, RZ ;  /* 0x00000400ddda7810 */ /* 0x000fc80007ffe0ff */
[----:B------:R-:W-:Y:S02]  /*63a0*/  FSEL R41, R41, -INF , !P2 ;  /* 0xff80000029297808 */ /* 0x000fe40005000000 */
[----:B------:R-:W3:Y:S01]  /*63b0*/  MUFU.TANH R73, R73 ;  /* 0x0000004900497308 */ /* 0x000ee20000002400 */
[----:B-1----:R-:W-:Y:S01]  /*63c0*/  FFMA.FTZ R11, R216, -R0, R63 ;  /* 0x80000000d80b7223 */ /* 0x002fe2000001003f */
[----:B------:R-:W-:-:S04]  /*63d0*/  IADD3 R216, R221, 0xc00, RZ ;  /* 0x00000c00ddd87810 */ /* 0x000fc80007ffe0ff */
[----:B------:R-:W-:Y:S01]  /*63e0*/  FSEL R11, R11, -INF , !P1 ;  /* 0xff8000000b0b7808 */ /* 0x000fe20004800000 */
[----:B--2---:R-:W-:-:S05]  /*63f0*/  FFMA.FTZ R65, R246, -R0, R65 ;  /* 0x80000000f6417223 */ /* 0x004fca0000010041 */
[----:B------:R-:W-:Y:S01]  /*6400*/  FSEL R109, R65, -INF , !P2 ;  /* 0xff800000416d7808 */ /* 0x000fe20005000000 */
[----:B---3--:R-:W-:-:S05]  /*6410*/  FFMA.FTZ R108, R244, -R0, R73 ;  /* 0x80000000f46c7223 */ /* 0x008fca0000010049 */
        /* <DEDUP_REMOVED lines=52> */
.L_x_707:
[----:B------:R-:W-:Y:S05]  /*6760*/  BSYNC B0 ;  /* 0x0000000000007941 */ /* 0x000fea0003800000 */
.L_x_706:
[----:B------:R-:W0:Y:S02]  /*6770*/  LDGDEPBAR ;  /* 0x00000000000079af */ /* 0x000e240000000000 */
.L_x_705:
[----:B------:R-:W-:Y:S02]  /*6780*/  FMNMX.FTZ R3, R219, R78, !PT ;  /* 0x0000004edb037209 */ /* 0x000fe40007810000 */
[----:B------:R-:W-:Y:S02]  /*6790*/  SHF.L.U32 R220, R220, 0x1, RZ ;  /* 0x00000001dcdc7819 */ /* 0x000fe400000006ff */
        /* <DEDUP_REMOVED lines=29> */
[----:B--2---:R-:W-:-:S05]  /*6970*/  FMNMX.FTZ R33, R11, R2, !PT ;  /* 0x000000020b217209 */ /* 0x004fca0007810000 */
[----:B------:R-:W2:Y:S02]  /*6980*/  SHFL.BFLY PT, R2, R33, 0x2, 0x1f ;  /* 0x0c401f0021027f89 */ /* 0x000ea400000e0000 */
[----:B--2---:R-:W-:-:S05]  /*6990*/  FMNMX.FTZ R2, R33, R2, !PT ;  /* 0x0000000221027209 */ /* 0x004fca0007810000 */
[----:B------:R-:W2:Y:S02]  /*69a0*/  SHFL.BFLY PT, R37, R2, 0x1, 0x1f ;  /* 0x0c201f0002257f89 */ /* 0x000ea400000e0000 */
[----:B--2---:R-:W-:Y:S02]  /*69b0*/  FMNMX.FTZ R37, R2, R37, !PT ;  /* 0x0000002502257209 */ /* 0x004fe40007810000 */
        /* <DEDUP_REMOVED lines=28> */
[--C-:B-1----:R-:W-:Y:S01]  /*6b80*/  FFMA.FTZ R63, R48, c[0x0][0x23c], -R3.reuse ;  /* 0x00008f00303f7a23 */ /* 0x102fe20000010803 */
        /* <DEDUP_REMOVED lines=38> */
[----:B------:R-:W-:Y:S01]  /*6df0*/  FFMA.FTZ R44, R11, c[0x0][0x23c], -R3 ;  /* 0x00008f000b2c7a23 */ /* 0x000fe20000010803 */
        /* <DEDUP_REMOVED lines=8> */
[----:B------:R-:W2:Y:S01]  /*6e80*/  MUFU.EX2 R88, R88 ;  /* 0x0000005800587308 */ /* 0x000ea20000000800 */
        /* <DEDUP_REMOVED lines=19> */
[----:B------:R-:W-:Y:S02]  /*6fc0*/  MUFU.EX2 R70, R70 ;  /* 0x0000004600467308 */ /* 0x000fe40000000800 */
[----:B------:R-:W3:Y:S01]  /*6fd0*/  SHFL.BFLY PT, R33, R2, 0x2, 0x1f ;  /* 0x0c401f0002217f89 */ /* 0x000ee200000e0000 */
[----:B------:R-:W-:-:S04]  /*6fe0*/  FMNMX.FTZ R3, R188, R3, !PT ;  /* 0x00000003bc037209 */ /* 0x000fc80007810000 */
[----:B------:R-:W-:Y:S01]  /*6ff0*/  FMNMX.FTZ R3, R182, R3, !PT ;  /* 0x00000003b6037209 */ /* 0x000fe20007810000 */
[----:B------:R-:W-:Y:S03]  /*7000*/  MUFU.EX2 R69, R69 ;  /* 0x0000004500457308 */ /* 0x000fe60000000800 */
[----:B------:R-:W-:-:S04]  /*7010*/  FMNMX.FTZ R3, R178, R3, !PT ;  /* 0x00000003b2037209 */ /* 0x000fc80007810000 */
[----:B------:R-:W-:Y:S01]  /*7020*/  FMNMX.FTZ R3, R174, R3, !PT ;  /* 0x00000003ae037209 */ /* 0x000fe20007810000 */
[----:B------:R-:W-:Y:S03]  /*7030*/  MUFU.EX2 R66, R66 ;  /* 0x0000004200427308 */ /* 0x000fe60000000800 */
[----:B------:R-:W-:-:S04]  /*7040*/  FMNMX.FTZ R3, R172, R3, !PT ;  /* 0x00000003ac037209 */ /* 0x000fc80007810000 */
[----:B------:R-:W-:Y:S01]  /*7050*/  FMNMX.FTZ R3, R130, R3, !PT ;  /* 0x0000000382037209 */ /* 0x000fe20007810000 */
[----:B------:R-:W-:Y:S01]  /*7060*/  MUFU.EX2 R65, R65 ;  /* 0x0000004100417308 */ /* 0x000fe20000000800 */
[----:B---3--:R-:W-:Y:S02]  /*7070*/  FMNMX.FTZ R33, R2, R33, !PT ;  /* 0x0000002102217209 */ /* 0x008fe40007810000 */
[----:B------:R-:W-:Y:S02]  /*7080*/  FMNMX.FTZ R2, R76, R137, !PT ;  /* 0x000000894c027209 */ /* 0x000fe40007810000 */
[----:B------:R-:W-:Y:S01]  /*7090*/  FMNMX.FTZ R3, R126, R3, !PT ;  /* 0x000000037e037209 */ /* 0x000fe20007810000 */
[----:B------:R-:W3:Y:S01]  /*70a0*/  SHFL.BFLY PT, R36, R33, 0x1, 0x1f ;  /* 0x0c201f0021247f89 */ /* 0x000ee200000e0000 */
[----:B------:R-:W-:Y:S01]  /*70b0*/  FMNMX.FTZ R2, R75, R2, !PT ;  /* 0x000000024b027209 */ /* 0x000fe20007810000 */
[----:B------:R-:W-:Y:S01]  /*70c0*/  MUFU.EX2 R64, R64 ;  /* 0x0000004000407308 */ /* 0x000fe20000000800 */
[----:B------:R-:W-:-:S02]  /*70d0*/  FMNMX.FTZ R3, R124, R3, !PT ;  /* 0x000000037c037209 */ /* 0x000fc40007810000 */
[----:B------:R-:W-:Y:S02]  /*70e0*/  FMNMX.FTZ R2, R135, R2, !PT ;  /* 0x0000000287027209 */ /* 0x000fe40007810000 */
[----:B------:R-:W-:Y:S02]  /*70f0*/  FMNMX.FTZ R3, R122, R3, !PT ;  /* 0x000000037a037209 */ /* 0x000fe40007810000 */
[----:B------:R-:W-:Y:S01]  /*7100*/  FMNMX.FTZ R2, R133, R2, !PT ;  /* 0x0000000285027209 */ /* 0x000fe20007810000 */
[----:B------:R-:W-:Y:S02]  /*7110*/  MUFU.EX2 R63, R63 ;  /* 0x0000003f003f7308 */ /* 0x000fe40000000800 */
[----:B------:R-:W4:Y:S01]  /*7120*/  SHFL.BFLY PT, R8, R3, 0x2, 0x1f ;  /* 0x0c401f0003087f89 */ /* 0x000f2200000e0000 */
[----:B------:R-:W-:-:S04]  /*7130*/  FMNMX.FTZ R2, R17, R2, !PT ;  /* 0x0000000211027209 */ /* 0x000fc80007810000 */
[----:B------:R-:W-:Y:S01]  /*7140*/  FMNMX.FTZ R2, R79, R2, !PT ;  /* 0x000000024f027209 */ /* 0x000fe20007810000 */
[----:B------:R-:W-:Y:S03]  /*7150*/  MUFU.EX2 R62, R62 ;  /* 0x0000003e003e7308 */ /* 0x000fe60000000800 */
[----:B------:R-:W-:Y:S02]  /*7160*/  FMNMX.FTZ R2, R145, R2, !PT ;  /* 0x0000000291027209 */ /* 0x000fe40007810000 */
[----:B---3--:R-:W-:Y:S02]  /*7170*/  FMNMX.FTZ R36, R33, R36, !PT ;  /* 0x0000002421247209 */ /* 0x008fe40007810000 */
[----:B------:R-:W-:Y:S01]  /*7180*/  FMNMX.FTZ R2, R203, R2, !PT ;  /* 0x00000002cb027209 */ /* 0x000fe20007810000 */
[----:B------:R-:W-:Y:S01]  /*7190*/  MUFU.EX2 R61, R61 ;  /* 0x0000003d003d7308 */ /* 0x000fe20000000800 */
[C---:B------:R-:W-:Y:S01]  /*71a0*/  FSETP.NEU.FTZ.AND P1, PT, R36.reuse, -INF , PT ;  /* 0xff8000002400780b */ /* 0x040fe20003f3d000 */
[----:B------:R-:W-:Y:S01]  /*71b0*/  FMUL.FTZ R112, R36, c[0x0][0x23c] ;  /* 0x00008f0024707a20 */ /* 0x000fe20000410000 */
[----:B------:R-:W-:-:S04]  /*71c0*/  FMNMX.FTZ R2, R127, R2, !PT ;  /* 0x000000027f027209 */ /* 0x000fc80007810000 */
[----:B------:R-:W-:Y:S01]  /*71d0*/  FMNMX.FTZ R2, R117, R2, !PT ;  /* 0x0000000275027209 */ /* 0x000fe20007810000 */
[----:B------:R-:W-:Y:S01]  /*71e0*/  MUFU.EX2 R60, R60 ;  /* 0x0000003c003c7308 */ /* 0x000fe20000000800 */
[----:B----4-:R-:W-:Y:S02]  /*71f0*/  FMNMX.FTZ R3, R3, R8, !PT ;  /* 0x0000000803037209 */ /* 0x010fe40007810000 */
[----:B------:R-:W-:Y:S02]  /*7200*/  FMNMX.FTZ R2, R121, R2, !PT ;  /* 0x0000000279027209 */ /* 0x000fe40007810000 */
[----:B------:R-:W-:Y:S01]  /*7210*/  FSEL R112, R112, RZ, P1 ;  /* 0x000000ff70707208 */ /* 0x000fe20000800000 */
[----:B------:R-:W3:Y:S01]  /*7220*/  SHFL.BFLY PT, R8, R3, 0x1, 0x1f ;  /* 0x0c201f0003087f89 */ /* 0x000ee200000e0000 */
[----:B------:R-:W-:Y:S01]  /*7230*/  FMNMX.FTZ R2, R129, R2, !PT ;  /* 0x0000000281027209 */ /* 0x000fe20007810000 */
[----:B------:R-:W-:Y:S02]  /*7240*/  MUFU.EX2 R59, R59 ;  /* 0x0000003b003b7308 */ /* 0x000fe40000000800 */
        /* <DEDUP_REMOVED lines=10> */
[----:B------:R-:W-:Y:S01]  /*72f0*/  LDSM.16.MT88.4 R148, [R220+0x4000] ;  /* 0x00400000dc94783b */ /* 0x000fe20000004200 */
[--C-:B------:R-:W-:Y:S01]  /*7300*/  FFMA.FTZ R102, R139, c[0x0][0x23c], -R112.reuse ;  /* 0x00008f008b667a23 */ /* 0x100fe20000010870 */
[----:B------:R-:W-:Y:S01]  /*7310*/  FMNMX.FTZ R2, R199, R2, !PT ;  /* 0x00000002c7027209 */ /* 0x000fe20007810000 */
[--C-:B------:R-:W-:Y:S01]  /*7320*/  FFMA.FTZ R101, R77, c[0x0][0x23c], -R112.reuse ;  /* 0x00008f004d657a23 */ /* 0x100fe20000010870 */
[----:B------:R-:W-:Y:S01]  /*7330*/  MUFU.EX2 R100, R100 ;  /* 0x0000006400647308 */ /* 0x000fe20000000800 */
[--C-:B------:R-:W-:Y:S01]  /*7340*/  FFMA.FTZ R28, R13, c[0x0][0x23c], -R112.reuse ;  /* 0x00008f000d1c7a23 */ /* 0x100fe20000010870 */
[----:B------:R-:W-:Y:S01]  /*7350*/  FMNMX.FTZ R2, R197, R2, !PT ;  /* 0x00000002c5027209 */ /* 0x000fe20007810000 */
[----:B------:R-:W-:Y:S01]  /*7360*/  LDSM.16.MT88.4 R12, [R219+0x4400] ;  /* 0x00440000db0c783b */ /* 0x000fe20000004200 */
[--C-:B------:R-:W-:Y:S01]  /*7370*/  FFMA.FTZ R30, R31, c[0x0][0x23c], -R112.reuse ;  /* 0x00008f001f1e7a23 */ /* 0x100fe20000010870 */
[----:B---3--:R-:W-:Y:S01]  /*7380*/  FMNMX.FTZ R3, R3, R8, !PT ;  /* 0x0000000803037209 */ /* 0x008fe20007810000 */
[--C-:B------:R-:W-:Y:S01]  /*7390*/  FFMA.FTZ R31, R81, c[0x0][0x23c], -R112.reuse ;  /* 0x00008f00511f7a23 */ /* 0x100fe20000010870 */
[----:B------:R-:W-:Y:S01]  /*73a0*/  FMNMX.FTZ R2, R183, R2, !PT ;  /* 0x00000002b7027209 */ /* 0x000fe20007810000 */
[----:B------:R-:W-:Y:S01]  /*73b0*/  MUFU.EX2 R102, R102 ;  /* 0x0000006600667308 */ /* 0x000fe20000000800 */
[C---:B------:R-:W-:Y:S01]  /*73c0*/  FSETP.NEU.FTZ.AND P1, PT, R3.reuse, -INF , PT ;  /* 0xff8000000300780b */ /* 0x040fe20003f3d000 */
[----:B------:R-:W-:Y:S01]  /*73d0*/  FMUL.FTZ R125, R3, c[0x0][0x23c] ;  /* 0x00008f00037d7a20 */ /* 0x000fe20000410000 */
[----:B------:R-:W-:Y:S01]  /*73e0*/  FMNMX.FTZ R2, R189, R2, !PT ;  /* 0x00000002bd027209 */ /* 0x000fe20007810000 */
[----:B------:R-:W-:-:S02]  /*73f0*/  FFMA.FTZ R77, R143, c[0x0][0x23c], -R112 ;  /* 0x00008f008f4d7a23 */ /* 0x000fc40000010870 */
        /* <DEDUP_REMOVED lines=19> */
[----:B--2---:R-:W-:Y:S01]  /*7530*/  F2FP.PACK_AB R134, R88, R103 ;  /* 0x000000675886723e */ /* 0x004fe200000000ff */
[--C-:B------:R-:W-:Y:S01]  /*7540*/  FFMA.FTZ R35, R23, c[0x0][0x23c], -R112.reuse ;  /* 0x00008f0017237a23 */ /* 0x100fe20000010870 */
[----:B------:R-:W-:Y:S01]  /*7550*/  FMNMX.FTZ R2, R171, R2, !PT ;  /* 0x00000002ab027209 */ /* 0x000fe20007810000 */
[----:B------:R-:W-:-:S02]  /*7560*/  FFMA.FTZ R32, R25, c[0x0][0x23c], -R112 ;  /* 0x00008f0019207a23 */ /* 0x000fc40000010870 */
[----:B------:R-:W-:Y:S01]  /*7570*/  FFMA.FTZ R33, R27, c[0x0][0x23c], -R112 ;  /* 0x00008f001b217a23 */ /* 0x000fe20000010870 */
[----:B------:R-:W-:Y:S01]  /*7580*/  FMNMX.FTZ R2, R169, R2, !PT ;  /* 0x00000002a9027209 */ /* 0x000fe20007810000 */
[----:B------:R-:W1:Y:S01]  /*7590*/  MUFU.EX2 R98, R98 ;  /* 0x0000006200627308 */ /* 0x000e620000000800 */
[----:B------:R-:W-:Y:S01]  /*75a0*/  LDSM.16.MT88.4 R24, [R220+0x4800] ;  /* 0x00480000dc18783b */ /* 0x000fe20000004200 */
[--C-:B------:R-:W-:Y:S01]  /*75b0*/  FFMA.FTZ R93, R114, c[0x0][0x23c], -R125.reuse ;  /* 0x00008f00725d7a23 */ /* 0x100fe2000001087d */
[----:B------:R-:W-:Y:S01]  /*75c0*/  FMNMX.FTZ R2, R165, R2, !PT ;  /* 0x00000002a5027209 */ /* 0x000fe20007810000 */
[--C-:B------:R-:W-:Y:S02]  /*75d0*/  FFMA.FTZ R84, R202, c[0x0][0x23c], -R125.reuse ;  /* 0x00008f00ca547a23 */ /* 0x100fe4000001087d */
[--C-:B------:R-:W-:Y:S01]  /*75e0*/  FFMA.FTZ R83, R166, c[0x0][0x23c], -R125.reuse ;  /* 0x00008f00a6537a23 */ /* 0x100fe2000001087d */
[----:B------:R-:W-:Y:S01]  /*75f0*/  FMNMX.FTZ R2, R123, R2, !PT ;  /* 0x000000027b027209 */ /* 0x000fe20007810000 */
[----:B------:R-:W-:Y:S01]  /*7600*/  MUFU.EX2 R94, R94 ;  /* 0x0000005e005e7308 */ /* 0x000fe20000000800 */
[----:B------:R-:W-:-:S02]  /*7610*/  FFMA.FTZ R92, R164, c[0x0][0x23c], -R125 ;  /* 0x00008f00a45c7a23 */ /* 0x000fc4000001087d */
[----:B------:R-:W-:Y:S01]  /*7620*/  FMNMX.FTZ R2, R119, R2, !PT ;  /* 0x0000000277027209 */ /* 0x000fe20007810000 */
[--C-:B------:R-:W-:Y:S02]  /*7630*/  FFMA.FTZ R67, R209, c[0x0][0x23c], -R112.reuse ;  /* 0x00008f00d1437a23 */ /* 0x100fe40000010870 */
[--C-:B------:R-:W-:Y:S01]  /*7640*/  FFMA.FTZ R42, R211, c[0x0][0x23c], -R112.reuse ;  /* 0x00008f00d32a7a23 */ /* 0x100fe20000010870 */
[----:B------:R-:W-:Y:S01]  /*7650*/  FMNMX.FTZ R2, R115, R2, !PT ;  /* 0x0000000273027209 */ /* 0x000fe20007810000 */
[----:B------:R-:W2:Y:S01]  /*7660*/  MUFU.EX2 R85, R85 ;  /* 0x0000005500557308 */ /* 0x000ea20000000800 */
[----:B-1----:R-:W-:Y:S01]  /*7670*/  F2FP.PACK_AB R136, R98, R99 ;  /* 0x000000636288723e */ /* 0x002fe200000000ff */
[--C-:B------:R-:W-:Y:S01]  /*7680*/  FFMA.FTZ R43, R245, c[0x0][0x23c], -R112.reuse ;  /* 0x00008f00f52b7a23 */ /* 0x100fe20000010870 */
[----:B------:R-:W-:Y:S01]  /*7690*/  FMNMX.FTZ R2, R113, R2, !PT ;  /* 0x0000000271027209 */ /* 0x000fe20007810000 */
[----:B------:R-:W-:Y:S02]  /*76a0*/  FFMA.FTZ R40, R247, c[0x0][0x23c], -R112 ;  /* 0x00008f00f7287a23 */ /* 0x000fe40000010870 */
[----:B------:R-:W-:-:S02]  /*76b0*/  FFMA.FTZ R118, R118, c[0x0][0x23c], -R125 ;  /* 0x00008f0076767a23 */ /* 0x000fc4000001087d */
[----:B------:R-:W1:Y:S01]  /*76c0*/  SHFL.BFLY PT, R11, R2, 0x2, 0x1f ;  /* 0x0c401f00020b7f89 */ /* 0x000e6200000e0000 */
[----:B------:R-:W-:Y:S01]  /*76d0*/  MUFU.EX2 R80, R80 ;  /* 0x0000005000507308 */ /* 0x000fe20000000800 */
[--C-:B------:R-:W-:Y:S02]  /*76e0*/  FFMA.FTZ R120, R120, c[0x0][0x23c], -R125.reuse ;  /* 0x00008f0078787a23 */ /* 0x100fe4000001087d */
[--C-:B------:R-:W-:Y:S02]  /*76f0*/  FFMA.FTZ R177, R184, c[0x0][0x23c], -R125.reuse ;  /* 0x00008f00b8b17a23 */ /* 0x100fe4000001087d */
[--C-:B------:R-:W-:Y:S01]  /*7700*/  FFMA.FTZ R168, R198, c[0x0][0x23c], -R125.reuse ;  /* 0x00008f00c6a87a23 */ /* 0x100fe2000001087d */
[----:B--2---:R-:W-:Y:S02]  /*7710*/  F2FP.PACK_AB R138, R85, R94 ;  /* 0x0000005e558a723e */ /* 0x004fe400000000ff */
[----:B------:R-:W-:Y:S01]  /*7720*/  MUFU.EX2 R5, R5 ;  /* 0x0000000500057308 */ /* 0x000fe20000000800 */
[----:B------:R-:W-:-:S02]  /*7730*/  FFMA.FTZ R170, R194, c[0x0][0x23c], -R125 ;  /* 0x00008f00c2aa7a23 */ /* 0x000fc4000001087d */
[----:B------:R-:W-:Y:S02]  /*7740*/  FADD.FTZ R104, R105, R104 ;  /* 0x0000006869687221 */ /* 0x000fe40000010000 */
[----:B------:R-:W-:Y:S02]  /*7750*/  FADD.FTZ R99, R99, R98 ;  /* 0x0000006263637221 */ /* 0x000fe40000010000 */
[----:B------:R-:W-:Y:S01]  /*7760*/  FADD.FTZ R103, R103, R104 ;  /* 0x0000006867677221 */ /* 0x000fe20000010000 */
[----:B------:R-:W-:Y:S01]  /*7770*/  MUFU.EX2 R86, R86 ;  /* 0x0000005600567308 */ /* 0x000fe20000000800 */
[----:B------:R-:W-:Y:S02]  /*7780*/  FADD.FTZ R94, R94, R99 ;  /* 0x000000635e5e7221 */ /* 0x000fe40000010000 */
[----:B------:R-:W-:Y:S02]  /*7790*/  FADD.FTZ R88, R88, R103 ;  /* 0x0000006758587221 */ /* 0x000fe40000010000 */
[----:B------:R-:W-:Y:S01]  /*77a0*/  FADD.FTZ R85, R85, R94 ;  /* 0x0000005e55557221 */ /* 0x000fe20000010000 */
[----:B-1----:R-:W-:-:S02]  /*77b0*/  FMNMX.FTZ R2, R2, R11, !PT ;  /* 0x0000000b02027209 */ /* 0x002fc40007810000 */
[----:B------:R-:W-:Y:S01]  /*77c0*/  MUFU.EX2 R77, R77 ;  /* 0x0000004d004d7308 */ /* 0x000fe20000000800 */
[--C-:B------:R-:W-:Y:S02]  /*77d0*/  FFMA.FTZ R186, R186, c[0x0][0x23c], -R125.reuse ;  /* 0x00008f00baba7a23 */ /* 0x100fe4000001087d */
[--C-:B------:R-:W-:Y:S01]  /*77e0*/  FFMA.FTZ R190, R190, c[0x0][0x23c], -R125.reuse ;  /* 0x00008f00bebe7a23 */ /* 0x100fe2000001087d */
[----:B------:R-:W1:Y:S01]  /*77f0*/  SHFL.BFLY PT, R9, R2, 0x1, 0x1f ;  /* 0x0c201f0002097f89 */ /* 0x000e6200000e0000 */
[--C-:B------:R-:W-:Y:S02]  /*7800*/  FFMA.FTZ R182, R182, c[0x0][0x23c], -R125.reuse ;  /* 0x00008f00b6b67a23 */ /* 0x100fe4000001087d */
[----:B------:R-:W-:Y:S01]  /*7810*/  FFMA.FTZ R174, R174, c[0x0][0x23c], -R125 ;  /* 0x00008f00aeae7a23 */ /* 0x000fe2000001087d */
[----:B------:R-:W-:Y:S01]  /*7820*/  MUFU.EX2 R71, R71 ;  /* 0x0000004700477308 */ /* 0x000fe20000000800 */
[--C-:B------:R-:W-:Y:S02]  /*7830*/  FFMA.FTZ R166, R205, c[0x0][0x23c], -R112.reuse ;  /* 0x00008f00cda67a23 */ /* 0x100fe40000010870 */
[----:B------:R-:W-:-:S02]  /*7840*/  FFMA.FTZ R181, R181, c[0x0][0x23c], -R112 ;  /* 0x00008f00b5b57a23 */ /* 0x000fc40000010870 */
[--C-:B------:R-:W-:Y:S02]  /*7850*/  FFMA.FTZ R194, R131, c[0x0][0x23c], -R112.reuse ;  /* 0x00008f0083c27a23 */ /* 0x100fe40000010870 */
[--C-:B------:R-:W-:Y:S01]  /*7860*/  FFMA.FTZ R130, R130, c[0x0][0x23c], -R125.reuse ;  /* 0x00008f0082827a23 */ /* 0x100fe2000001087d */
[----:B------:R-:W-:Y:S01]  /*7870*/  MUFU.EX2 R68, R68 ;  /* 0x0000004400447308 */ /* 0x000fe20000000800 */
[--C-:B------:R-:W-:Y:S02]  /*7880*/  FFMA.FTZ R131, R126, c[0x0][0x23c], -R125.reuse ;  /* 0x00008f007e837a23 */ /* 0x100fe4000001087d */
[----:B------:R-:W-:Y:S02]  /*7890*/  FFMA.FTZ R124, R124, c[0x0][0x23c], -R125 ;  /* 0x00008f007c7c7a23 */ /* 0x000fe4000001087d */
[--C-:B------:R-:W-:Y:S02]  /*78a0*/  FFMA.FTZ R111, R111, c[0x0][0x23c], -R112.reuse ;  /* 0x00008f006f6f7a23 */ /* 0x100fe40000010870 */
[--C-:B------:R-:W-:Y:S01]  /*78b0*/  FFMA.FTZ R110, R110, c[0x0][0x23c], -R112.reuse ;  /* 0x00008f006e6e7a23 */ /* 0x100fe20000010870 */
[----:B------:R-:W-:Y:S01]  /*78c0*/  MUFU.EX2 R84, R84 ;  /* 0x0000005400547308 */ /* 0x000fe20000000800 */
[----:B------:R-:W-:-:S02]  /*78d0*/  FFMA.FTZ R109, R109, c[0x0][0x23c], -R112 ;  /* 0x00008f006d6d7a23 */ /* 0x000fc40000010870 */
[----:B------:R-:W-:Y:S01]  /*78e0*/  FFMA.FTZ R108, R108, c[0x0][0x23c], -R112 ;  /* 0x00008f006c6c7a23 */ /* 0x000fe20000010870 */
[----:B-1----:R-:W-:Y:S02]  /*78f0*/  FMNMX.FTZ R2, R2, R9, !PT ;  /* 0x0000000902027209 */ /* 0x002fe40007810000 */
[----:B------:R-:W1:Y:S02]  /*7900*/  LDSM.16.MT88.4 R8, [R219+0x4000] ;  /* 0x00400000db08783b */ /* 0x000e640000004200 */
[C---:B------:R-:W-:Y:S01]  /*7910*/  FSETP.NEU.FTZ.AND P1, PT, R2.reuse, -INF , PT ;  /* 0xff8000000200780b */ /* 0x040fe20003f3d000 */
[----:B------:R-:W-:Y:S01]  /*7920*/  FMUL.FTZ R116, R2, c[0x0][0x23c] ;  /* 0x00008f0002747a20 */ /* 0x000fe20000410000 */
[----:B------:R-:W-:Y:S04]  /*7930*/  MUFU.EX2 R83, R83 ;  /* 0x0000005300537308 */ /* 0x000fe80000000800 */
[----:B------:R-:W-:-:S04]  /*7940*/  FSEL R116, R116, RZ, P1 ;  /* 0x000000ff74747208 */ /* 0x000fc80000800000 */
[----:B------:R-:W-:Y:S01]  /*7950*/  MUFU.EX2 R92, R92 ;  /* 0x0000005c005c7308 */ /* 0x000fe20000000800 */
[--C-:B------:R-:W-:Y:S02]  /*7960*/  FFMA.FTZ R106, R76, c[0x0][0x23c], -R116.reuse ;  /* 0x00008f004c6a7a23 */ /* 0x100fe40000010874 */
[--C-:B------:R-:W-:Y:S02]  /*7970*/  FFMA.FTZ R107, R137, c[0x0][0x23c], -R116.reuse ;  /* 0x00008f00896b7a23 */ /* 0x100fe40000010874 */
[--C-:B------:R-:W-:Y:S02]  /*7980*/  FFMA.FTZ R91, R75, c[0x0][0x23c], -R116.reuse ;  /* 0x00008f004b5b7a23 */ /* 0x100fe40000010874 */
[----:B------:R-:W-:Y:S01]  /*7990*/  FFMA.FTZ R90, R135, c[0x0][0x23c], -R116 ;  /* 0x00008f00875a7a23 */ /* 0x000fe20000010874 */
[----:B------:R-:W-:Y:S01]  /*79a0*/  MUFU.EX2 R106, R106 ;  /* 0x0000006a006a7308 */ /* 0x000fe20000000800 */
[--C-:B------:R-:W-:Y:S01]  /*79b0*/  FFMA.FTZ R75, R74, c[0x0][0x23c], -R125.reuse ;  /* 0x00008f004a4b7a23 */ /* 0x100fe2000001087d */
[----:B------:R-:W-:Y:S01]  /*79c0*/  F2FP.PACK_AB R135, R87, R100 ;  /* 0x000000645787723e */ /* 0x000fe200000000ff */
[----:B------:R-:W-:-:S02]  /*79d0*/  FFMA.FTZ R74, R16, c[0x0][0x23c], -R125 ;  /* 0x00008f00104a7a23 */ /* 0x000fc4000001087d */
[--C-:B------:R-:W-:Y:S02]  /*79e0*/  FFMA.FTZ R72, R17, c[0x0][0x23c], -R116.reuse ;  /* 0x00008f0011487a23 */ /* 0x100fe40000010874 */
[----:B------:R-:W2:Y:S01]  /*79f0*/  LDSM.16.MT88.4 R16, [R220+0x4400] ;  /* 0x00440000dc10783b */ /* 0x000ea20000004200 */
[----:B------:R-:W3:Y:S01]  /*7a00*/  MUFU.EX2 R107, R107 ;  /* 0x0000006b006b7308 */ /* 0x000ee20000000800 */
[--C-:B------:R-:W-:Y:S02]  /*7a10*/  FFMA.FTZ R82, R79, c[0x0][0x23c], -R116.reuse ;  /* 0x00008f004f527a23 */ /* 0x100fe40000010874 */
[--C-:B------:R-:W-:Y:S01]  /*7a20*/  FFMA.FTZ R81, R133, c[0x0][0x23c], -R116.reuse ;  /* 0x00008f0085517a23 */ /* 0x100fe20000010874 */
[----:B------:R-:W-:Y:S01]  /*7a30*/  F2FP.PACK_AB R133, R101, R102 ;  /* 0x000000666585723e */ /* 0x000fe200000000ff */
[----:B------:R-:W-:Y:S02]  /*7a40*/  FFMA.FTZ R79, R145, c[0x0][0x23c], -R116 ;  /* 0x00008f00914f7a23 */ /* 0x000fe40000010874 */
[----:B------:R-:W-:Y:S01]  /*7a50*/  FFMA.FTZ R76, R21, c[0x0][0x23c], -R112 ;  /* 0x00008f00154c7a23 */ /* 0x000fe20000010870 */
[----:B------:R-:W-:Y:S01]  /*7a60*/  MUFU.EX2 R91, R91 ;  /* 0x0000005b005b7308 */ /* 0x000fe20000000800 */
[----:B------:R-:W4:Y:S01]  /*7a70*/  LDSM.16.MT88.4 R20, [R219+0x4800] ;  /* 0x00480000db14783b */ /* 0x000f220000004200 */
[--C-:B------:R-:W-:Y:S01]  /*7a80*/  FFMA.FTZ R96, R203, c[0x0][0x23c], -R116.reuse ;  /* 0x00008f00cb607a23 */ /* 0x100fe20000010874 */
[----:B------:R-:W-:Y:S01]  /*7a90*/  HMMA.16816.F32 R160, R132, R148, RZ ;  /* 0x0000009484a0723c */ /* 0x000fe200000018ff */
[----:B------:R-:W-:-:S02]  /*7aa0*/  FFMA.FTZ R95, R127, c[0x0][0x23c], -R116 ;  /* 0x00008f007f5f7a23 */ /* 0x000fc40000010874 */
[--C-:B------:R-:W-:Y:S02]  /*7ab0*/  FFMA.FTZ R97, R117, c[0x0][0x23c], -R116.reuse ;  /* 0x00008f0075617a23 */ /* 0x100fe40000010874 */
[----:B------:R-:W5:Y:S01]  /*7ac0*/  MUFU.EX2 R90, R90 ;  /* 0x0000005a005a7308 */ /* 0x000f620000000800 */
[----:B---3--:R-:W-:Y:S01]  /*7ad0*/  F2FP.PACK_AB R137, R107, R106 ;  /* 0x0000006a6b89723e */ /* 0x008fe200000000ff */
[--C-:B------:R-:W-:Y:S01]  /*7ae0*/  FFMA.FTZ R114, R121, c[0x0][0x23c], -R116.reuse ;  /* 0x00008f0079727a23 */ /* 0x100fe20000010874 */
[----:B-1----:R-:W-:Y:S01]  /*7af0*/  HMMA.16816.F32 R144, R132, R8, RZ ;  /* 0x000000088490723c */ /* 0x002fe200000018ff */
[--C-:B------:R-:W-:Y:S02]  /*7b00*/  FFMA.FTZ R121, R128, c[0x0][0x23c], -R125.reuse ;  /* 0x00008f0080797a23 */ /* 0x100fe4000001087d */
[----:B------:R-:W-:Y:S02]  /*7b10*/  FFMA.FTZ R164, R167, c[0x0][0x23c], -R116 ;  /* 0x00008f00a7a47a23 */ /* 0x000fe40000010874 */
[----:B------:R-:W1:Y:S01]  /*7b20*/  MUFU.EX2 R75, R75 ;  /* 0x0000004b004b7308 */ /* 0x000e620000000800 */
[----:B------:R-:W-:-:S02]  /*7b30*/  FFMA.FTZ R127, R200, c[0x0][0x23c], -R125 ;  /* 0x00008f00c87f7a23 */ /* 0x000fc4000001087d */
[--C-:B------:R-:W-:Y:S02]  /*7b40*/  FFMA.FTZ R129, R129, c[0x0][0x23c], -R116.reuse ;  /* 0x00008f0081817a23 */ /* 0x100fe40000010874 */
[--C-:B------:R-:W-:Y:S02]  /*7b50*/  FFMA.FTZ R128, R173, c[0x0][0x23c], -R116.reuse ;  /* 0x00008f00ad807a23 */ /* 0x100fe40000010874 */
[--C-:B------:R-:W-:Y:S01]  /*7b60*/  FFMA.FTZ R167, R201, c[0x0][0x23c], -R116.reuse ;  /* 0x00008f00c9a77a23 */ /* 0x100fe20000010874 */
[----:B-----5:R-:W-:Y:S01]  /*7b70*/  F2FP.PACK_AB R139, R90, R91 ;  /* 0x0000005b5a8b723e */ /* 0x020fe200000000ff */
[----:B------:R-:W-:Y:S01]  /*7b80*/  MUFU.EX2 R74, R74 ;  /* 0x0000004a004a7308 */ /* 0x000fe20000000800 */
[----:B------:R-:W-:Y:S02]  /*7b90*/  FFMA.FTZ R173, R196, c[0x0][0x23c], -R125 ;  /* 0x00008f00c4ad7a23 */ /* 0x000fe4000001087d */
[--C-:B------:R-:W-:Y:S02]  /*7ba0*/  FFMA.FTZ R180, R199, c[0x0][0x23c], -R116.reuse ;  /* 0x00008f00c7b47a23 */ /* 0x100fe40000010874 */
[--C-:B------:R-:W-:Y:S01]  /*7bb0*/  FFMA.FTZ R179, R197, c[0x0][0x23c], -R116.reuse ;  /* 0x00008f00c5b37a23 */ /* 0x100fe20000010874 */
[----:B------:R-:W-:Y:S01]  /*7bc0*/  HMMA.16816.F32 R156, R136, R148, RZ ;  /* 0x00000094889c723c */ /* 0x000fe200000018ff */
[--C-:B------:R-:W-:Y:S01]  /*7bd0*/  FFMA.FTZ R183, R183, c[0x0][0x23c], -R116.reuse ;  /* 0x00008f00b7b77a23 */ /* 0x100fe20000010874 */
[----:B------:R-:W-:Y:S01]  /*7be0*/  MUFU.EX2 R81, R81 ;  /* 0x0000005100517308 */ /* 0x000fe20000000800 */
[----:B------:R-:W-:-:S02]  /*7bf0*/  FFMA.FTZ R184, R189, c[0x0][0x23c], -R116 ;  /* 0x00008f00bdb87a23 */ /* 0x000fc40000010874 */
[----:B------:R-:W-:Y:S02]  /*7c00*/  FADD.FTZ R101, R102, R101 ;  /* 0x0000006566657221 */ /* 0x000fe40000010000 */
[----:B------:R-:W-:Y:S01]  /*7c10*/  FFMA.FTZ R189, R195, c[0x0][0x23c], -R112 ;  /* 0x00008f00c3bd7a23 */ /* 0x000fe20000010870 */
[C---:B------:R-:W-:Y:S01]  /*7c20*/  HMMA.16816.F32 R140, R136.reuse, R8, RZ ;  /* 0x00000008888c723c */ /* 0x040fe200000018ff */
[----:B------:R-:W-:Y:S01]  /*7c30*/  FADD.FTZ R100, R100, R101 ;  /* 0x0000006564647221 */ /* 0x000fe20000010000 */
[----:B------:R-:W3:Y:S01]  /*7c40*/  MUFU.EX2 R72, R72 ;  /* 0x0000004800487308 */ /* 0x000ee20000000800 */
[--C-:B------:R-:W-:Y:S02]  /*7c50*/  FFMA.FTZ R197, R188, c[0x0][0x23c], -R125.reuse ;  /* 0x00008f00bcc57a23 */ /* 0x100fe4000001087d */
[----:B------:R-:W-:Y:S02]  /*7c60*/  FADD.FTZ R87, R87, R100 ;  /* 0x0000006457577221 */ /* 0x000fe40000010000 */
[----:B-1----:R-:W-:Y:S01]  /*7c70*/  F2FP.PACK_AB R8, R75, R80 ;  /* 0x000000504b08723e */ /* 0x002fe200000000ff */
[----:B------:R-:W-:Y:S01]  /*7c80*/  HMMA.16816.F32 R152, R136, R150, RZ ;  /* 0x000000968898723c */ /* 0x000fe200000018ff */
[----:B------:R-:W-:Y:S01]  /*7c90*/  FFMA.FTZ R195, R192, c[0x0][0x23c], -R125 ;  /* 0x00008f00c0c37a23 */ /* 0x000fe2000001087d */
[----:B------:R-:W-:Y:S01]  /*7ca0*/  MUFU.EX2 R82, R82 ;  /* 0x0000005200527308 */ /* 0x000fe20000000800 */
[----:B------:R-:W-:-:S02]  /*7cb0*/  FFMA.FTZ R188, R191, c[0x0][0x23c], -R116 ;  /* 0x00008f00bfbc7a23 */ /* 0x000fc40000010874 */
[----:B------:R-:W-:Y:S02]  /*7cc0*/  FADD.FTZ R80, R80, R85 ;  /* 0x0000005550507221 */ /* 0x000fe40000010000 */
[--C-:B------:R-:W-:Y:S01]  /*7cd0*/  FFMA.FTZ R191, R193, c[0x0][0x23c], -R116.reuse ;  /* 0x00008f00c1bf7a23 */ /* 0x100fe20000010874 */
[----:B------:R-:W-:Y:S01]  /*7ce0*/  HMMA.16816.F32 R136, R136, R10, RZ ;  /* 0x0000000a8888723c */ /* 0x000fe200000018ff */
[--C-:B------:R-:W-:Y:S01]  /*7cf0*/  FFMA.FTZ R187, R187, c[0x0][0x23c], -R116.reuse ;  /* 0x00008f00bbbb7a23 */ /* 0x100fe20000010874 */
[----:B------:R-:W1:Y:S01]  /*7d00*/  MUFU.EX2 R79, R79 ;  /* 0x0000004f004f7308 */ /* 0x000e620000000800 */
[----:B---3--:R-:W-:Y:S01]  /*7d10*/  F2FP.PACK_AB R9, R72, R81 ;  /* 0x000000514809723e */ /* 0x008fe200000000ff */
[----:B------:R-:W-:Y:S02]  /*7d20*/  FFMA.FTZ R192, R185, c[0x0][0x23c], -R116 ;  /* 0x00008f00b9c07a23 */ /* 0x000fe40000010874 */
[----:B------:R-:W-:Y:S02]  /*7d30*/  FADD.FTZ R75, R75, R80 ;  /* 0x000000504b4b7221 */ /* 0x000fe40000010000 */
[----:B------:R-:W-:Y:S01]  /*7d40*/  HMMA.16816.F32 R148, R132, R150, RZ ;  /* 0x000000968494723c */ /* 0x000fe200000018ff */
[----:B------:R-:W-:Y:S01]  /*7d50*/  FFMA.FTZ R117, R207, c[0x0][0x23c], -R112 ;  /* 0x00008f00cf757a23 */ /* 0x000fe20000010870 */
[----:B------:R-:W-:Y:S01]  /*7d60*/  MUFU.EX2 R93, R93 ;  /* 0x0000005d005d7308 */ /* 0x000fe20000000800 */
[----:B------:R-:W-:-:S02]  /*7d70*/  FADD.FTZ R106, R106, R107 ;  /* 0x0000006b6a6a7221 */ /* 0x000fc40000010000 */
[--C-:B------:R-:W-:Y:S02]  /*7d80*/  FFMA.FTZ R185, R178, c[0x0][0x23c], -R125.reuse ;  /* 0x00008f00b2b97a23 */ /* 0x100fe4000001087d */
[----:B------:R-:W-:Y:S01]  /*7d90*/  FADD.FTZ R91, R91, R106 ;  /* 0x0000006a5b5b7221 */ /* 0x000fe20000010000 */
[----:B------:R-:W-:Y:S01]  /*7da0*/  HMMA.16816.F32 R132, R132, R10, RZ ;  /* 0x0000000a8484723c */ /* 0x000fe200000018ff */
[----:B------:R-:W-:Y:S01]  /*7db0*/  FFMA.FTZ R193, R172, c[0x0][0x23c], -R125 ;  /* 0x00008f00acc17a23 */ /* 0x000fe2000001087d */
[----:B------:R-:W-:Y:S01]  /*7dc0*/  MUFU.EX2 R96, R96 ;  /* 0x0000006000607308 */ /* 0x000fe20000000800 */
[----:B------:R-:W-:Y:S02]  /*7dd0*/  FADD.FTZ R90, R90, R91 ;  /* 0x0000005b5a5a7221 */ /* 0x000fe40000010000 */
[--C-:B------:R-:W-:Y:S02]  /*7de0*/  FFMA.FTZ R172, R175, c[0x0][0x23c], -R116.reuse ;  /* 0x00008f00afac7a23 */ /* 0x100fe40000010874 */
[----:B------:R-:W-:Y:S01]  /*7df0*/  F2FP.PACK_AB R10, R5, R74 ;  /* 0x0000004a050a723e */ /* 0x000fe200000000ff */
[----:B------:R-:W-:Y:S01]  /*7e00*/  FADD.FTZ R74, R74, R75 ;  /* 0x0000004b4a4a7221 */ /* 0x000fe20000010000 */
[----:B-1----:R-:W-:Y:S01]  /*7e10*/  F2FP.PACK_AB R11, R79, R82 ;  /* 0x000000524f0b723e */ /* 0x002fe200000000ff */
[----:B------:R-:W1:Y:S01]  /*7e20*/  MUFU.EX2 R95, R95 ;  /* 0x0000005f005f7308 */ /* 0x000e620000000800 */
[----:B------:R-:W-:-:S02]  /*7e30*/  FFMA.FTZ R171, R171, c[0x0][0x23c], -R116 ;  /* 0x00008f00abab7a23 */ /* 0x000fc40000010874 */
[----:B------:R-:W-:Y:S02]  /*7e40*/  FADD.FTZ R5, R5, R74 ;  /* 0x0000004a05057221 */ /* 0x000fe40000010000 */
[--C-:B------:R-:W-:Y:S01]  /*7e50*/  FFMA.FTZ R169, R169, c[0x0][0x23c], -R116.reuse ;  /* 0x00008f00a9a97a23 */ /* 0x100fe20000010874 */
[C---:B--2---:R-:W-:Y:S01]  /*7e60*/  HMMA.16816.F32 R156, R8.reuse, R16, R156 ;  /* 0x00000010089c723c */ /* 0x044fe2000000189c */
[----:B------:R-:W-:Y:S01]  /*7e70*/  FFMA.FTZ R178, R165, c[0x0][0x23c], -R116 ;  /* 0x00008f00a5b27a23 */ /* 0x000fe20000010874 */
[----:B------:R-:W-:Y:S01]  /*7e80*/  MUFU.EX2 R97, R97 ;  /* 0x0000006100617308 */ /* 0x000fe20000000800 */
[----:B------:R-:W-:Y:S02]  /*7e90*/  FADD.FTZ R81, R81, R90 ;  /* 0x0000005a51517221 */ /* 0x000fe40000010000 */
[----:B------:R-:W-:Y:S02]  /*7ea0*/  FFMA.FTZ R125, R122, c[0x0][0x23c], -R125 ;  /* 0x00008f007a7d7a23 */ /* 0x000fe4000001087d */
[----:B------:R-:W-:Y:S01]  /*7eb0*/  FADD.FTZ R81, R72, R81 ;  /* 0x0000005148517221 */ /* 0x000fe20000010000 */
[----:B------:R-:W-:Y:S01]  /*7ec0*/  HMMA.16816.F32 R140, R8, R12, R140 ;  /* 0x0000000c088c723c */ /* 0x000fe2000000188c */
[----:B------:R-:W-:Y:S01]  /*7ed0*/  FFMA.FTZ R122, R123, c[0x0][0x23c], -R116 ;  /* 0x00008f007b7a7a23 */ /* 0x000fe20000010874 */
[----:B------:R-:W2:Y:S01]  /*7ee0*/  MUFU.EX2 R114, R114 ;  /* 0x0000007200727308 */ /* 0x000ea20000000800 */
[----:B------:R-:W-:-:S02]  /*7ef0*/  FADD.FTZ R82, R82, R81 ;  /* 0x0000005152527221 */ /* 0x000fc40000010000 */
[----:B------:R-:W-:Y:S02]  /*7f00*/  FFMA.FTZ R119, R119, c[0x0][0x23c], -R116 ;  /* 0x00008f0077777a23 */ /* 0x000fe40000010874 */
[----:B------:R-:W-:Y:S01]  /*7f10*/  FADD.FTZ R79, R79, R82 ;  /* 0x000000524f4f7221 */ /* 0x000fe20000010000 */
[C---:B------:R-:W-:Y:S02]  /*7f20*/  HMMA.16816.F32 R152, R8.reuse, R18, R152 ;  /* 0x000000120898723c */ /* 0x040fe40000001898 */
[----:B------:R-:W-:Y:S06]  /*7f30*/  MUFU.EX2 R67, R67 ;  /* 0x0000004300437308 */ /* 0x000fec0000000800 */
[----:B------:R-:W-:Y:S02]  /*7f40*/  HMMA.16816.F32 R136, R8, R14, R136 ;  /* 0x0000000e0888723c */ /* 0x000fe40000001888 */
[----:B------:R-:W3:Y:S05]  /*7f50*/  MUFU.EX2 R42, R42 ;  /* 0x0000002a002a7308 */ /* 0x000eea0000000800 */
[----:B------:R-:W-:Y:S01]  /*7f60*/  F2FP.PACK_AB R8, R78, R89 ;  /* 0x000000594e08723e */ /* 0x000fe200000000ff */
[----:B------:R-:W-:Y:S01]  /*7f70*/  FADD.FTZ R89, R89, R88 ;  /* 0x0000005859597221 */ /* 0x000fe20000010000 */
[----:B------:R-:W-:Y:S01]  /*7f80*/  F2FP.PACK_AB R9, R77, R86 ;  /* 0x000000564d09723e */ /* 0x000fe200000000ff */
[----:B------:R-:W-:Y:S01]  /*7f90*/  MUFU.EX2 R43, R43 ;  /* 0x0000002b002b7308 */ /* 0x000fe20000000800 */
[----:B------:R-:W-:Y:S01]  /*7fa0*/  F2FP.PACK_AB R10, R70, R73 ;  /* 0x00000049460a723e */ /* 0x000fe200000000ff */
[----:B------:R-:W-:Y:S01]  /*7fb0*/  FADD.FTZ R86, R86, R87 ;  /* 0x0000005756567221 */ /* 0x000fe20000010000 */
[----:B------:R-:W-:Y:S01]  /*7fc0*/  F2FP.PACK_AB R11, R68, R71 ;  /* 0x00000047440b723e */ /* 0x000fe200000000ff */
[----:B------:R-:W-:-:S02]  /*7fd0*/  FADD.FTZ R78, R78, R89 ;  /* 0x000000594e4e7221 */ /* 0x000fc40000010000 */
[----:B------:R-:W-:Y:S02]  /*7fe0*/  FADD.FTZ R86, R77, R86 ;  /* 0x000000564d567221 */ /* 0x000fe40000010000 */
[----:B------:R-:W5:Y:S01]  /*7ff0*/  MUFU.EX2 R40, R40 ;  /* 0x0000002800287308 */ /* 0x000f620000000800 */
[----:B------:R-:W-:Y:S01]  /*8000*/  FADD.FTZ R73, R73, R78 ;  /* 0x0000004e49497221 */ /* 0x000fe20000010000 */
[C---:B------:R-:W-:Y:S01]  /*8010*/  HMMA.16816.F32 R160, R8.reuse, R16, R160 ;  /* 0x0000001008a0723c */ /* 0x040fe200000018a0 */
[----:B------:R-:W-:Y:S02]  /*8020*/  FADD.FTZ R71, R71, R86 ;  /* 0x0000005647477221 */ /* 0x000fe40000010000 */
[----:B------:R-:W-:Y:S02]  /*8030*/  FADD.FTZ R70, R70, R73 ;  /* 0x0000004946467221 */ /* 0x000fe40000010000 */
[----:B------:R-:W-:Y:S01]  /*8040*/  FADD.FTZ R68, R68, R71 ;  /* 0x0000004744447221 */ /* 0x000fe20000010000 */
[----:B------:R-:W-:Y:S02]  /*8050*/  MUFU.EX2 R118, R118 ;  /* 0x0000007600767308 */ /* 0x000fe40000000800 */
[C---:B------:R-:W-:Y:S06]  /*8060*/  HMMA.16816.F32 R144, R8.reuse, R12, R144 ;  /* 0x0000000c0890723c */ /* 0x040fec0000001890 */
[----:B------:R-:W1:Y:S02]  /*8070*/  MUFU.EX2 R121, R121 ;  /* 0x0000007900797308 */ /* 0x000e640000000800 */
[C---:B------:R-:W-:Y:S01]  /*8080*/  HMMA.16816.F32 R148, R8.reuse, R18, R148 ;  /* 0x000000120894723c */ /* 0x040fe20000001894 */
[----:B------:R-:W3:Y:S05]  /*8090*/  LDSM.16.MT88.4 R16, [R220+0x4c00] ;  /* 0x004c0000dc10783b */ /* 0x000eea0000004200 */
[----:B------:R-:W-:Y:S02]  /*80a0*/  MUFU.EX2 R120, R120 ;  /* 0x0000007800787308 */ /* 0x000fe40000000800 */
[----:B------:R-:W-:Y:S01]  /*80b0*/  HMMA.16816.F32 R132, R8, R14, R132 ;  /* 0x0000000e0884723c */ /* 0x000fe20000001884 */
[----:B------:R-:W3:Y:S05]  /*80c0*/  LDSM.16.MT88.4 R12, [R219+0x4c00] ;  /* 0x004c0000db0c783b */ /* 0x000eea0000004200 */
[----:B------:R-:W-:Y:S01]  /*80d0*/  MUFU.EX2 R127, R127 ;  /* 0x0000007f007f7308 */ /* 0x000fe20000000800 */
[----:B------:R-:W-:Y:S01]  /*80e0*/  F2FP.PACK_AB R8, R83, R84 ;  /* 0x000000545308723e */ /* 0x000fe200000000ff */
[----:B------:R-:W-:Y:S01]  /*80f0*/  FADD.FTZ R84, R84, R5 ;  /* 0x0000000554547221 */ /* 0x000fe20000010000 */
[----:B-1----:R-:W-:Y:S01]  /*8100*/  F2FP.PACK_AB R9, R95, R96 ;  /* 0x000000605f09723e */ /* 0x002fe200000000ff */
[----:B------:R-:W-:Y:S01]  /*8110*/  FADD.FTZ R96, R96, R79 ;  /* 0x0000004f60607221 */ /* 0x000fe20000010000 */
[----:B------:R-:W-:Y:S01]  /*8120*/  F2FP.PACK_AB R10, R93, R92 ;  /* 0x0000005c5d0a723e */ /* 0x000fe200000000ff */
[----:B------:R-:W-:Y:S01]  /*8130*/  FADD.FTZ R83, R83, R84 ;  /* 0x0000005453537221 */ /* 0x000fe20000010000 */
[----:B--2---:R-:W-:Y:S01]  /*8140*/  F2FP.PACK_AB R11, R114, R97 ;  /* 0x00000061720b723e */ /* 0x004fe200000000ff */
[----:B------:R-:W-:Y:S01]  /*8150*/  MUFU.EX2 R129, R129 ;  /* 0x0000008100817308 */ /* 0x000fe20000000800 */
[----:B------:R-:W-:-:S02]  /*8160*/  FADD.FTZ R96, R95, R96 ;  /* 0x000000605f607221 */ /* 0x000fc40000010000 */
[----:B------:R-:W-:Y:S02]  /*8170*/  FADD.FTZ R92, R92, R83 ;  /* 0x000000535c5c7221 */ /* 0x000fe40000010000 */
[----:B------:R-:W-:Y:S01]  /*8180*/  FADD.FTZ R97, R97, R96 ;  /* 0x0000006061617221 */ /* 0x000fe20000010000 */
[----:B------:R-:W-:Y:S01]  /*8190*/  HMMA.16816.F32 R156, R8, R24, R156 ;  /* 0x00000018089c723c */ /* 0x000fe2000000189c */
[----:B------:R-:W-:Y:S01]  /*81a0*/  FADD.FTZ R93, R93, R92 ;  /* 0x0000005c5d5d7221 */ /* 0x000fe20000010000 */
[----:B------:R-:W1:Y:S01]  /*81b0*/  MUFU.EX2 R128, R128 ;  /* 0x0000008000807308 */ /* 0x000e620000000800 */
[----:B------:R-:W-:-:S05]  /*81c0*/  FADD.FTZ R114, R114, R97 ;  /* 0x0000006172727221 */ /* 0x000fca0000010000 */
[C---:B----4-:R-:W-:Y:S02]  /*81d0*/  HMMA.16816.F32 R140, R8.reuse, R20, R140 ;  /* 0x00000014088c723c */ /* 0x050fe4000000188c */
[----:B------:R-:W-:Y:S06]  /*81e0*/  MUFU.EX2 R164, R164 ;  /* 0x000000a400a47308 */ /* 0x000fec0000000800 */
[C---:B------:R-:W-:Y:S02]  /*81f0*/  HMMA.16816.F32 R152, R8.reuse, R26, R152 ;  /* 0x0000001a0898723c */ /* 0x040fe40000001898 */
[----:B------:R-:W2:Y:S06]  /*8200*/  MUFU.EX2 R167, R167 ;  /* 0x000000a700a77308 */ /* 0x000eac0000000800 */
[----:B------:R-:W-:Y:S02]  /*8210*/  HMMA.16816.F32 R136, R8, R22, R136 ;  /* 0x000000160888723c */ /* 0x000fe40000001888 */
[----:B------:R-:W-:Y:S05]  /*8220*/  MUFU.EX2 R41, R41 ;  /* 0x0000002900297308 */ /* 0x000fea0000000800 */
[----:B------:R-:W-:Y:S01]  /*8230*/  F2FP.PACK_AB R8, R66, R69 ;  /* 0x000000454208723e */ /* 0x000fe200000000ff */
[----:B------:R-:W-:Y:S01]  /*8240*/  FADD.FTZ R69, R69, R70 ;  /* 0x0000004645457221 */ /* 0x000fe20000010000 */
[----:B---3--:R-:W-:Y:S01]  /*8250*/  F2FP.PACK_AB R9, R42, R67 ;  /* 0x000000432a09723e */ /* 0x008fe200000000ff */
[----:B------:R-:W3:Y:S01]  /*8260*/  MUFU.EX2 R38, R38 ;  /* 0x0000002600267308 */ /* 0x000ee20000000800 */
[----:B------:R-:W-:Y:S01]  /*8270*/  F2FP.PACK_AB R10, R64, R65 ;  /* 0x00000041400a723e */ /* 0x000fe200000000ff */
[----:B------:R-:W-:Y:S01]  /*8280*/  FADD.FTZ R67, R67, R68 ;  /* 0x0000004443437221 */ /* 0x000fe20000010000 */
[----:B-----5:R-:W-:Y:S01]  /*8290*/  F2FP.PACK_AB R11, R40, R43 ;  /* 0x0000002b280b723e */ /* 0x020fe200000000ff */
[----:B------:R-:W-:-:S02]  /*82a0*/  FADD.FTZ R66, R66, R69 ;  /* 0x0000004542427221 */ /* 0x000fc40000010000 */
[----:B------:R-:W-:Y:S02]  /*82b0*/  FADD.FTZ R42, R42, R67 ;  /* 0x000000432a2a7221 */ /* 0x000fe40000010000 */
[----:B------:R-:W4:Y:S01]  /*82c0*/  MUFU.EX2 R39, R39 ;  /* 0x0000002700277308 */ /* 0x000f220000000800 */
[----:B------:R-:W-:Y:S01]  /*82d0*/  FADD.FTZ R65, R65, R66 ;  /* 0x0000004241417221 */ /* 0x000fe20000010000 */
[C---:B------:R-:W-:Y:S01]  /*82e0*/  HMMA.16816.F32 R160, R8.reuse, R24, R160 ;  /* 0x0000001808a0723c */ /* 0x040fe200000018a0 */
[----:B------:R-:W-:Y:S02]  /*82f0*/  FADD.FTZ R43, R43, R42 ;  /* 0x0000002a2b2b7221 */ /* 0x000fe40000010000 */
[----:B------:R-:W-:Y:S02]  /*8300*/  FADD.FTZ R64, R64, R65 ;  /* 0x0000004140407221 */ /* 0x000fe40000010000 */
[----:B------:R-:W-:Y:S01]  /*8310*/  FADD.FTZ R40, R40, R43 ;  /* 0x0000002b28287221 */ /* 0x000fe20000010000 */
[----:B------:R-:W-:Y:S02]  /*8320*/  MUFU.EX2 R168, R168 ;  /* 0x000000a800a87308 */ /* 0x000fe40000000800 */
[C---:B------:R-:W-:Y:S01]  /*8330*/  HMMA.16816.F32 R148, R8.reuse, R26, R148 ;  /* 0x0000001a0894723c */ /* 0x040fe20000001894 */
[----:B------:R-:W5:Y:S05]  /*8340*/  LDSM.16.MT88.4 R24, [R220+0x5000] ;  /* 0x00500000dc18783b */ /* 0x000f6a0000004200 */
[----:B------:R-:W1:Y:S02]  /*8350*/  MUFU.EX2 R173, R173 ;  /* 0x000000ad00ad7308 */ /* 0x000e640000000800 */
[C---:B------:R-:W-:Y:S06]  /*8360*/  HMMA.16816.F32 R144, R8.reuse, R20, R144 ;  /* 0x000000140890723c */ /* 0x040fec0000001890 */
[----:B------:R-:W-:Y:S02]  /*8370*/  MUFU.EX2 R170, R170 ;  /* 0x000000aa00aa7308 */ /* 0x000fe40000000800 */
[----:B------:R-:W-:Y:S01]  /*8380*/  HMMA.16816.F32 R132, R8, R22, R132 ;  /* 0x000000160884723c */ /* 0x000fe20000001884 */
[----:B------:R-:W3:Y:S05]  /*8390*/  LDSM.16.MT88.4 R20, [R219+0x5000] ;  /* 0x00500000db14783b */ /* 0x000eea0000004200 */
[----:B------:R-:W-:Y:S01]  /*83a0*/  MUFU.EX2 R177, R177 ;  /* 0x000000b100b17308 */ /* 0x000fe20000000800 */
[----:B------:R-:W-:Y:S01]  /*83b0*/  F2FP.PACK_AB R8, R121, R118 ;  /* 0x000000767908723e */ /* 0x000fe200000000ff */
[----:B------:R-:W-:Y:S01]  /*83c0*/  FADD.FTZ R118, R118, R93 ;  /* 0x0000005d76767221 */ /* 0x000fe20000010000 */
[C---:B-1----:R-:W-:Y:S01]  /*83d0*/  F2FP.PACK_AB R9, R128.reuse, R129 ;  /* 0x000000818009723e */ /* 0x042fe200000000ff */
        /* <DEDUP_REMOVED lines=12> */
[C---:B------:R-:W-:Y:S02]  /*84a0*/  HMMA.16816.F32 R152, R8.reuse, R18, R152 ;  /* 0x000000120898723c */ /* 0x040fe40000001898 */
[----:B------:R-:W-:Y:S06]  /*84b0*/  MUFU.EX2 R183, R183 ;  /* 0x000000b700b77308 */ /* 0x000fec0000000800 */
[C---:B------:R-:W-:Y:S02]  /*84c0*/  HMMA.16816.F32 R140, R8.reuse, R12, R140 ;  /* 0x0000000c088c723c */ /* 0x040fe4000000188c */
[----:B------:R-:W2:Y:S06]  /*84d0*/  MUFU.EX2 R184, R184 ;  /* 0x000000b800b87308 */ /* 0x000eac0000000800 */
[----:B------:R-:W-:Y:S02]  /*84e0*/  HMMA.16816.F32 R136, R8, R14, R136 ;  /* 0x0000000e0888723c */ /* 0x000fe40000001888 */
[----:B------:R-:W1:Y:S05]  /*84f0*/  MUFU.EX2 R58, R58 ;  /* 0x0000003a003a7308 */ /* 0x000e6a0000000800 */
[----:B------:R-:W-:Y:S01]  /*8500*/  F2FP.PACK_AB R8, R62, R63 ;  /* 0x0000003f3e08723e */ /* 0x000fe200000000ff */
[----:B------:R-:W-:Y:S01]  /*8510*/  FADD.FTZ R63, R63, R64 ;  /* 0x000000403f3f7221 */ /* 0x000fe20000010000 */
[----:B---3--:R-:W-:Y:S01]  /*8520*/  F2FP.PACK_AB R9, R38, R41 ;  /* 0x000000292609723e */ /* 0x008fe200000000ff */
[----:B------:R-:W-:Y:S01]  /*8530*/  MUFU.EX2 R57, R57 ;  /* 0x0000003900397308 */ /* 0x000fe20000000800 */
[----:B------:R-:W-:Y:S01]  /*8540*/  F2FP.PACK_AB R10, R60, R61 ;  /* 0x0000003d3c0a723e */ /* 0x000fe200000000ff */
[----:B------:R-:W-:Y:S01]  /*8550*/  FADD.FTZ R41, R41, R40 ;  /* 0x0000002829297221 */ /* 0x000fe20000010000 */
[----:B----4-:R-:W-:Y:S01]  /*8560*/  F2FP.PACK_AB R11, R34, R39 ;  /* 0x00000027220b723e */ /* 0x010fe200000000ff */
[----:B------:R-:W-:-:S02]  /*8570*/  FADD.FTZ R62, R62, R63 ;  /* 0x0000003f3e3e7221 */ /* 0x000fc40000010000 */
[----:B------:R-:W-:Y:S02]  /*8580*/  FADD.FTZ R38, R38, R41 ;  /* 0x0000002926267221 */ /* 0x000fe40000010000 */
[----:B------:R-:W-:Y:S01]  /*8590*/  MUFU.EX2 R56, R56 ;  /* 0x0000003800387308 */ /* 0x000fe20000000800 */
[----:B------:R-:W-:Y:S01]  /*85a0*/  FADD.FTZ R61, R61, R62 ;  /* 0x0000003e3d3d7221 */ /* 0x000fe20000010000 */
[C---:B------:R-:W-:Y:S01]  /*85b0*/  HMMA.16816.F32 R160, R8.reuse, R16, R160 ;  /* 0x0000001008a0723c */ /* 0x040fe200000018a0 */
[----:B------:R-:W-:Y:S02]  /*85c0*/  FADD.FTZ R39, R39, R38 ;  /* 0x0000002627277221 */ /* 0x000fe40000010000 */
[----:B------:R-:W-:Y:S02]  /*85d0*/  FADD.FTZ R60, R60, R61 ;  /* 0x0000003d3c3c7221 */ /* 0x000fe40000010000 */
[----:B------:R-:W-:Y:S01]  /*85e0*/  FADD.FTZ R34, R34, R39 ;  /* 0x0000002722227221 */ /* 0x000fe20000010000 */
[----:B------:R-:W-:Y:S02]  /*85f0*/  MUFU.EX2 R35, R35 ;  /* 0x0000002300237308 */ /* 0x000fe40000000800 */
[C---:B------:R-:W-:Y:S01]  /*8600*/  HMMA.16816.F32 R148, R8.reuse, R18, R148 ;  /* 0x000000120894723c */ /* 0x040fe20000001894 */
[----:B------:R-:W3:Y:S05]  /*8610*/  LDSM.16.MT88.4 R16, [R220+0x5400] ;  /* 0x00540000dc10783b */ /* 0x000eea0000004200 */
[----:B------:R-:W4:Y:S02]  /*8620*/  MUFU.EX2 R32, R32 ;  /* 0x0000002000207308 */ /* 0x000f240000000800 */
[C---:B------:R-:W-:Y:S06]  /*8630*/  HMMA.16816.F32 R144, R8.reuse, R12, R144 ;  /* 0x0000000c0890723c */ /* 0x040fec0000001890 */
[----:B------:R-:W-:Y:S02]  /*8640*/  MUFU.EX2 R33, R33 ;  /* 0x0000002100217308 */ /* 0x000fe40000000800 */
[----:B------:R-:W-:Y:S01]  /*8650*/  HMMA.16816.F32 R132, R8, R14, R132 ;  /* 0x0000000e0884723c */ /* 0x000fe20000001884 */
[----:B------:R-:W3:Y:S05]  /*8660*/  LDSM.16.MT88.4 R12, [R219+0x5400] ;  /* 0x00540000db0c783b */ /* 0x000eea0000004200 */
[----:B------:R-:W3:Y:S01]  /*8670*/  MUFU.EX2 R30, R30 ;  /* 0x0000001e001e7308 */ /* 0x000ee20000000800 */
        /* <DEDUP_REMOVED lines=11> */
[----:B-----5:R-:W-:Y:S01]  /*8730*/  HMMA.16816.F32 R156, R8, R24, R156 ;  /* 0x00000018089c723c */ /* 0x020fe2000000189c */
[----:B------:R-:W-:Y:S01]  /*8740*/  FADD.FTZ R177, R177, R170 ;  /* 0x000000aab1b17221 */ /* 0x000fe20000010000 */
[----:B------:R-:W1:Y:S01]  /*8750*/  MUFU.EX2 R195, R195 ;  /* 0x000000c300c37308 */ /* 0x000e620000000800 */
[----:B------:R-:W-:-:S05]  /*8760*/  FADD.FTZ R183, R184, R183 ;  /* 0x000000b7b8b77221 */ /* 0x000fca0000010000 */
[C---:B------:R-:W-:Y:S02]  /*8770*/  HMMA.16816.F32 R152, R8.reuse, R26, R152 ;  /* 0x0000001a0898723c */ /* 0x040fe40000001898 */
[----:B------:R-:W-:Y:S06]  /*8780*/  MUFU.EX2 R190, R190 ;  /* 0x000000be00be7308 */ /* 0x000fec0000000800 */
[C---:B------:R-:W-:Y:S02]  /*8790*/  HMMA.16816.F32 R140, R8.reuse, R20, R140 ;  /* 0x00000014088c723c */ /* 0x040fe4000000188c */
[----:B------:R-:W-:Y:S06]  /*87a0*/  MUFU.EX2 R197, R197 ;  /* 0x000000c500c57308 */ /* 0x000fec0000000800 */
[----:B------:R-:W-:Y:S02]  /*87b0*/  HMMA.16816.F32 R136, R8, R22, R136 ;  /* 0x000000160888723c */ /* 0x000fe40000001888 */
[----:B------:R-:W-:Y:S05]  /*87c0*/  MUFU.EX2 R188, R188 ;  /* 0x000000bc00bc7308 */ /* 0x000fea0000000800 */
[----:B------:R-:W-:Y:S01]  /*87d0*/  F2FP.PACK_AB R8, R58, R59 ;  /* 0x0000003b3a08723e */ /* 0x000fe200000000ff */
[----:B------:R-:W-:Y:S01]  /*87e0*/  FADD.FTZ R59, R59, R60 ;  /* 0x0000003c3b3b7221 */ /* 0x000fe20000010000 */
[----:B----4-:R-:W-:Y:S01]  /*87f0*/  F2FP.PACK_AB R9, R32, R35 ;  /* 0x000000232009723e */ /* 0x010fe200000000ff */
[----:B------:R-:W2:Y:S01]  /*8800*/  MUFU.EX2 R191, R191 ;  /* 0x000000bf00bf7308 */ /* 0x000ea20000000800 */
[----:B------:R-:W-:Y:S01]  /*8810*/  F2FP.PACK_AB R10, R56, R57 ;  /* 0x00000039380a723e */ /* 0x000fe200000000ff */
[----:B------:R-:W-:Y:S01]  /*8820*/  FADD.FTZ R35, R35, R34 ;  /* 0x0000002223237221 */ /* 0x000fe20000010000 */
[----:B---3--:R-:W-:Y:S01]  /*8830*/  F2FP.PACK_AB R11, R30, R33 ;  /* 0x000000211e0b723e */ /* 0x008fe200000000ff */
        /* <DEDUP_REMOVED lines=8> */
[----:B------:R-:W3:Y:S02]  /*88c0*/  MUFU.EX2 R192, R192 ;  /* 0x000000c000c07308 */ /* 0x000ee40000000800 */
[C---:B------:R-:W-:Y:S01]  /*88d0*/  HMMA.16816.F32 R148, R8.reuse, R26, R148 ;  /* 0x0000001a0894723c */ /* 0x040fe20000001894 */
[----:B------:R-:W4:Y:S05]  /*88e0*/  LDSM.16.MT88.4 R24, [R220+0x5800] ;  /* 0x00580000dc18783b */ /* 0x000f2a0000004200 */
[----:B------:R-:W-:Y:S02]  /*88f0*/  MUFU.EX2 R55, R55 ;  /* 0x0000003700377308 */ /* 0x000fe40000000800 */
[C---:B------:R-:W-:Y:S06]  /*8900*/  HMMA.16816.F32 R144, R8.reuse, R20, R144 ;  /* 0x000000140890723c */ /* 0x040fec0000001890 */
[----:B------:R-:W5:Y:S02]  /*8910*/  MUFU.EX2 R54, R54 ;  /* 0x0000003600367308 */ /* 0x000f640000000800 */
[----:B------:R-:W-:Y:S01]  /*8920*/  HMMA.16816.F32 R132, R8, R22, R132 ;  /* 0x000000160884723c */ /* 0x000fe20000001884 */
[----:B------:R-:W4:Y:S05]  /*8930*/  LDSM.16.MT88.4 R20, [R219+0x5800] ;  /* 0x00580000db14783b */ /* 0x000f2a0000004200 */
[----:B------:R-:W-:Y:S01]  /*8940*/  MUFU.EX2 R53, R53 ;  /* 0x0000003500357308 */ /* 0x000fe20000000800 */
[----:B-1----:R-:W-:Y:S01]  /*8950*/  F2FP.PACK_AB R8, R195, R186 ;  /* 0x000000bac308723e */ /* 0x002fe200000000ff */
[----:B------:R-:W-:Y:S01]  /*8960*/  FADD.FTZ R186, R186, R177 ;  /* 0x000000b1baba7221 */ /* 0x000fe20000010000 */
[----:B--2---:R-:W-:Y:S01]  /*8970*/  F2FP.PACK_AB R9, R191, R188 ;  /* 0x000000bcbf09723e */ /* 0x004fe200000000ff */
[----:B------:R-:W-:Y:S01]  /*8980*/  FADD.FTZ R188, R188, R183 ;  /* 0x000000b7bcbc7221 */ /* 0x000fe20000010000 */
[----:B------:R-:W-:Y:S01]  /*8990*/  F2FP.PACK_AB R10, R197, R190 ;  /* 0x000000bec50a723e */ /* 0x000fe200000000ff */
[----:B------:R-:W-:Y:S01]  /*89a0*/  FADD.FTZ R195, R195, R186 ;  /* 0x000000bac3c37221 */ /* 0x000fe20000010000 */
[----:B---3--:R-:W-:Y:S01]  /*89b0*/  F2FP.PACK_AB R11, R192, R187 ;  /* 0x000000bbc00b723e */ /* 0x008fe200000000ff */
[----:B------:R-:W-:Y:S01]  /*89c0*/  MUFU.EX2 R52, R52 ;  /* 0x0000003400347308 */ /* 0x000fe20000000800 */
[----:B------:R-:W-:-:S02]  /*89d0*/  FADD.FTZ R188, R191, R188 ;  /* 0x000000bcbfbc7221 */ /* 0x000fc40000010000 */
[----:B------:R-:W-:Y:S02]  /*89e0*/  FADD.FTZ R190, R190, R195 ;  /* 0x000000c3bebe7221 */ /* 0x000fe40000010000 */
[----:B------:R-:W-:Y:S01]  /*89f0*/  FADD.FTZ R187, R187, R188 ;  /* 0x000000bcbbbb7221 */ /* 0x000fe20000010000 */
[----:B------:R-:W-:Y:S01]  /*8a00*/  HMMA.16816.F32 R156, R8, R16, R156 ;  /* 0x00000010089c723c */ /* 0x000fe2000000189c */
[----:B------:R-:W-:Y:S01]  /*8a10*/  FADD.FTZ R197, R197, R190 ;  /* 0x000000bec5c57221 */ /* 0x000fe20000010000 */
[----:B------:R-:W-:Y:S01]  /*8a20*/  MUFU.EX2 R31, R31 ;  /* 0x0000001f001f7308 */ /* 0x000fe20000000800 */
[----:B------:R-:W-:-:S05]  /*8a30*/  FADD.FTZ R187, R192, R187 ;  /* 0x000000bbc0bb7221 */ /* 0x000fca0000010000 */
[C---:B------:R-:W-:Y:S02]  /*8a40*/  HMMA.16816.F32 R152, R8.reuse, R18, R152 ;  /* 0x000000120898723c */ /* 0x040fe40000001898 */
[----:B------:R-:W1:Y:S06]  /*8a50*/  MUFU.EX2 R28, R28 ;  /* 0x0000001c001c7308 */ /* 0x000e6c0000000800 */
[C---:B------:R-:W-:Y:S02]  /*8a60*/  HMMA.16816.F32 R140, R8.reuse, R12, R140 ;  /* 0x0000000c088c723c */ /* 0x040fe4000000188c */
[----:B------:R-:W-:Y:S06]  /*8a70*/  MUFU.EX2 R76, R76 ;  /* 0x0000004c004c7308 */ /* 0x000fec0000000800 */
[----:B------:R-:W-:Y:S02]  /*8a80*/  HMMA.16816.F32 R136, R8, R14, R136 ;  /* 0x0000000e0888723c */ /* 0x000fe40000001888 */
[----:B------:R-:W2:Y:S05]  /*8a90*/  MUFU.EX2 R117, R117 ;  /* 0x0000007500757308 */ /* 0x000eaa0000000800 */
[----:B-----5:R-:W-:Y:S01]  /*8aa0*/  F2FP.PACK_AB R8, R54, R55 ;  /* 0x000000373608723e */ /* 0x020fe200000000ff */
[----:B------:R-:W-:Y:S01]  /*8ab0*/  FADD.FTZ R55, R55, R56 ;  /* 0x0000003837377221 */ /* 0x000fe20000010000 */
[----:B-1----:R-:W-:Y:S01]  /*8ac0*/  F2FP.PACK_AB R9, R28, R31 ;  /* 0x0000001f1c09723e */ /* 0x002fe200000000ff */
[----:B------:R-:W-:Y:S01]  /*8ad0*/  MUFU.EX2 R182, R182 ;  /* 0x000000b600b67308 */ /* 0x000fe20000000800 */
[----:B------:R-:W-:Y:S01]  /*8ae0*/  F2FP.PACK_AB R10, R52, R53 ;  /* 0x00000035340a723e */ /* 0x000fe200000000ff */
[----:B------:R-:W-:-:S02]  /*8af0*/  FADD.FTZ R31, R31, R30 ;  /* 0x0000001e1f1f7221 */ /* 0x000fc40000010000 */
[----:B------:R-:W-:Y:S02]  /*8b00*/  FADD.FTZ R54, R54, R55 ;  /* 0x0000003736367221 */ /* 0x000fe40000010000 */
[----:B------:R-:W-:Y:S02]  /*8b10*/  FADD.FTZ R31, R28, R31 ;  /* 0x0000001f1c1f7221 */ /* 0x000fe40000010000 */
[----:B------:R-:W1:Y:S01]  /*8b20*/  MUFU.EX2 R185, R185 ;  /* 0x000000b900b97308 */ /* 0x000e620000000800 */
[----:B--2---:R-:W-:Y:S01]  /*8b30*/  F2FP.PACK_AB R11, R117, R76 ;  /* 0x0000004c750b723e */ /* 0x004fe200000000ff */
[----:B------:R-:W-:Y:S02]  /*8b40*/  FADD.FTZ R53, R53, R54 ;  /* 0x0000003635357221 */ /* 0x000fe40000010000 */
[----:B------:R-:W-:Y:S02]  /*8b50*/  FADD.FTZ R76, R76, R31 ;  /* 0x0000001f4c4c7221 */ /* 0x000fe40000010000 */
[----:B------:R-:W-:-:S02]  /*8b60*/  FADD.FTZ R52, R52, R53 ;  /* 0x0000003534347221 */ /* 0x000fc40000010000 */
[----:B------:R-:W-:Y:S01]  /*8b70*/  MUFU.EX2 R174, R174 ;  /* 0x000000ae00ae7308 */ /* 0x000fe20000000800 */
[----:B------:R-:W-:Y:S01]  /*8b80*/  HMMA.16816.F32 R160, R8, R16, R160 ;  /* 0x0000001008a0723c */ /* 0x000fe200000018a0 */
[----:B------:R-:W-:-:S06]  /*8b90*/  FADD.FTZ R117, R117, R76 ;  /* 0x0000004c75757221 */ /* 0x000fcc0000010000 */
[----:B------:R-:W2:Y:S01]  /*8ba0*/  MUFU.EX2 R193, R193 ;  /* 0x000000c100c17308 */ /* 0x000ea20000000800 */
[C---:B------:R-:W-:Y:S01]  /*8bb0*/  HMMA.16816.F32 R148, R8.reuse, R18, R148 ;  /* 0x000000120894723c */ /* 0x040fe20000001894 */
[----:B------:R-:W3:Y:S06]  /*8bc0*/  LDSM.16.MT88.4 R16, [R220+0x5c00] ;  /* 0x005c0000dc10783b */ /* 0x000eec0000004200 */
[----:B------:R-:W-:Y:S01]  /*8bd0*/  MUFU.EX2 R172, R172 ;  /* 0x000000ac00ac7308 */ /* 0x000fe20000000800 */
[C---:B------:R-:W-:Y:S07]  /*8be0*/  HMMA.16816.F32 R144, R8.reuse, R12, R144 ;  /* 0x0000000c0890723c */ /* 0x040fee0000001890 */
[----:B------:R-:W5:Y:S01]  /*8bf0*/  MUFU.EX2 R171, R171 ;  /* 0x000000ab00ab7308 */ /* 0x000f620000000800 */
[----:B------:R-:W-:Y:S01]  /*8c00*/  HMMA.16816.F32 R132, R8, R14, R132 ;  /* 0x0000000e0884723c */ /* 0x000fe20000001884 */
[----:B------:R-:W3:Y:S06]  /*8c10*/  LDSM.16.MT88.4 R12, [R219+0x5c00] ;  /* 0x005c0000db0c783b */ /* 0x000eec0000004200 */
[----:B------:R-:W-:Y:S01]  /*8c20*/  MUFU.EX2 R169, R169 ;  /* 0x000000a900a97308 */ /* 0x000fe20000000800 */
[----:B-1----:R-:W-:Y:S01]  /*8c30*/  F2FP.PACK_AB R8, R185, R182 ;  /* 0x000000b6b908723e */ /* 0x002fe200000000ff */
[----:B------:R-:W-:Y:S01]  /*8c40*/  FADD.FTZ R182, R182, R197 ;  /* 0x000000c5b6b67221 */ /* 0x000fe20000010000 */
[----:B--2---:R-:W-:-:S03]  /*8c50*/  F2FP.PACK_AB R10, R193, R174 ;  /* 0x000000aec10a723e */ /* 0x004fc600000000ff */
[----:B------:R-:W-:Y:S02]  /*8c60*/  FADD.FTZ R185, R185, R182 ;  /* 0x000000b6b9b97221 */ /* 0x000fe40000010000 */
[----:B------:R-:W1:Y:S01]  /*8c70*/  MUFU.EX2 R178, R178 ;  /* 0x000000b200b27308 */ /* 0x000e620000000800 */
[----:B-----5:R-:W-:Y:S01]  /*8c80*/  F2FP.PACK_AB R9, R171, R172 ;  /* 0x000000acab09723e */ /* 0x020fe200000000ff */
[----:B------:R-:W-:Y:S02]  /*8c90*/  FADD.FTZ R174, R174, R185 ;  /* 0x000000b9aeae7221 */ /* 0x000fe40000010000 */
[----:B------:R-:W-:Y:S02]  /*8ca0*/  FADD.FTZ R172, R172, R187 ;  /* 0x000000bbacac7221 */ /* 0x000fe40000010000 */
[----:B------:R-:W-:Y:S02]  /*8cb0*/  FADD.FTZ R193, R193, R174 ;  /* 0x000000aec1c17221 */ /* 0x000fe40000010000 */
[----:B------:R-:W-:Y:S01]  /*8cc0*/  MUFU.EX2 R51, R51 ;  /* 0x0000003300337308 */ /* 0x000fe20000000800 */
[----:B------:R-:W-:-:S07]  /*8cd0*/  FADD.FTZ R172, R171, R172 ;  /* 0x000000acabac7221 */ /* 0x000fce0000010000 */
[----:B------:R-:W2:Y:S01]  /*8ce0*/  MUFU.EX2 R50, R50 ;  /* 0x0000003200327308 */ /* 0x000ea20000000800 */
[----:B-1----:R-:W-:Y:S01]  /*8cf0*/  F2FP.PACK_AB R11, R178, R169 ;  /* 0x000000a9b20b723e */ /* 0x002fe200000000ff */
[----:B------:R-:W-:-:S04]  /*8d00*/  FADD.FTZ R169, R169, R172 ;  /* 0x000000aca9a97221 */ /* 0x000fc80000010000 */
[----:B------:R-:W-:Y:S02]  /*8d10*/  FADD.FTZ R169, R178, R169 ;  /* 0x000000a9b2a97221 */ /* 0x000fe40000010000 */
[----:B------:R-:W-:Y:S01]  /*8d20*/  MUFU.EX2 R49, R49 ;  /* 0x0000003100317308 */ /* 0x000fe20000000800 */
[C---:B----4-:R-:W-:Y:S07]  /*8d30*/  HMMA.16816.F32 R156, R8.reuse, R24, R156 ;  /* 0x00000018089c723c */ /* 0x050fee000000189c */
[----:B------:R-:W1:Y:S01]  /*8d40*/  MUFU.EX2 R48, R48 ;  /* 0x0000003000307308 */ /* 0x000e620000000800 */
[C---:B------:R-:W-:Y:S07]  /*8d50*/  HMMA.16816.F32 R152, R8.reuse, R26, R152 ;  /* 0x0000001a0898723c */ /* 0x040fee0000001898 */
[----:B------:R-:W-:Y:S01]  /*8d60*/  MUFU.EX2 R166, R166 ;  /* 0x000000a600a67308 */ /* 0x000fe20000000800 */
[C---:B------:R-:W-:Y:S07]  /*8d70*/  HMMA.16816.F32 R140, R8.reuse, R20, R140 ;  /* 0x00000014088c723c */ /* 0x040fee000000188c */
[----:B------:R-:W4:Y:S01]  /*8d80*/  MUFU.EX2 R189, R189 ;  /* 0x000000bd00bd7308 */ /* 0x000f220000000800 */
[----:B------:R-:W-:Y:S07]  /*8d90*/  HMMA.16816.F32 R136, R8, R22, R136 ;  /* 0x000000160888723c */ /* 0x000fee0000001888 */
[----:B------:R-:W-:Y:S01]  /*8da0*/  MUFU.EX2 R181, R181 ;  /* 0x000000b500b57308 */ /* 0x000fe20000000800 */
[----:B--2---:R-:W-:Y:S01]  /*8db0*/  F2FP.PACK_AB R8, R50, R51 ;  /* 0x000000333208723e */ /* 0x004fe200000000ff */
[----:B------:R-:W-:Y:S01]  /*8dc0*/  FADD.FTZ R51, R51, R52 ;  /* 0x0000003433337221 */ /* 0x000fe20000010000 */
[----:B-1----:R-:W-:-:S03]  /*8dd0*/  F2FP.PACK_AB R10, R48, R49 ;  /* 0x00000031300a723e */ /* 0x002fc600000000ff */
[----:B------:R-:W-:Y:S02]  /*8de0*/  FADD.FTZ R50, R50, R51 ;  /* 0x0000003332327221 */ /* 0x000fe40000010000 */
[----:B------:R-:W1:Y:S01]  /*8df0*/  MUFU.EX2 R194, R194 ;  /* 0x000000c200c27308 */ /* 0x000e620000000800 */
[----:B----4-:R-:W-:Y:S01]  /*8e00*/  F2FP.PACK_AB R9, R189, R166 ;  /* 0x000000a6bd09723e */ /* 0x010fe200000000ff */
[----:B------:R-:W-:Y:S02]  /*8e10*/  FADD.FTZ R166, R166, R117 ;  /* 0x00000075a6a67221 */ /* 0x000fe40000010000 */
[----:B------:R-:W-:Y:S02]  /*8e20*/  FADD.FTZ R49, R49, R50 ;  /* 0x0000003231317221 */ /* 0x000fe40000010000 */
[----:B------:R-:W-:Y:S02]  /*8e30*/  FADD.FTZ R166, R189, R166 ;  /* 0x000000a6bda67221 */ /* 0x000fe40000010000 */
[----:B------:R-:W-:Y:S01]  /*8e40*/  MUFU.EX2 R130, R130 ;  /* 0x0000008200827308 */ /* 0x000fe20000000800 */
[----:B------:R-:W-:Y:S01]  /*8e50*/  FADD.FTZ R48, R48, R49 ;  /* 0x0000003130307221 */ /* 0x000fe20000010000 */
[----:B-1----:R-:W-:-:S06]  /*8e60*/  F2FP.PACK_AB R11, R194, R181 ;  /* 0x000000b5c20b723e */ /* 0x002fcc00000000ff */
[----:B------:R-:W1:Y:S01]  /*8e70*/  MUFU.EX2 R131, R131 ;  /* 0x0000008300837308 */ /* 0x000e620000000800 */
[----:B------:R-:W-:-:S04]  /*8e80*/  FADD.FTZ R181, R181, R166 ;  /* 0x000000a6b5b57221 */ /* 0x000fc80000010000 */
[----:B------:R-:W-:Y:S01]  /*8e90*/  FADD.FTZ R181, R194, R181 ;  /* 0x000000b5c2b57221 */ /* 0x000fe20000010000 */
[C---:B------:R-:W-:Y:S02]  /*8ea0*/  HMMA.16816.F32 R160, R8.reuse, R24, R160 ;  /* 0x0000001808a0723c */ /* 0x040fe400000018a0 */
[----:B------:R-:W-:Y:S05]  /*8eb0*/  MUFU.EX2 R124, R124 ;  /* 0x0000007c007c7308 */ /* 0x000fea0000000800 */
[--C-:B------:R-:W-:Y:S01]  /*8ec0*/  FFMA.FTZ R24, R115, c[0x0][0x23c], -R116.reuse ;  /* 0x00008f0073187a23 */ /* 0x100fe20000010874 */
[C---:B------:R-:W-:Y:S01]  /*8ed0*/  HMMA.16816.F32 R144, R8.reuse, R20, R144 ;  /* 0x000000140890723c */ /* 0x040fe20000001890 */
[----:B------:R-:W-:Y:S01]  /*8ee0*/  FFMA.FTZ R25, R113, c[0x0][0x23c], -R116 ;  /* 0x00008f0071197a23 */ /* 0x000fe20000010874 */
[----:B------:R-:W2:Y:S06]  /*8ef0*/  MUFU.EX2 R125, R125 ;  /* 0x0000007d007d7308 */ /* 0x000eac0000000800 */
[C---:B------:R-:W-:Y:S02]  /*8f00*/  HMMA.16816.F32 R148, R8.reuse, R26, R148 ;  /* 0x0000001a0894723c */ /* 0x040fe40000001894 */
[----:B------:R-:W-:Y:S06]  /*8f10*/  MUFU.EX2 R122, R122 ;  /* 0x0000007a007a7308 */ /* 0x000fec0000000800 */
[----:B------:R-:W-:Y:S02]  /*8f20*/  HMMA.16816.F32 R132, R8, R22, R132 ;  /* 0x000000160884723c */ /* 0x000fe40000001884 */
[----:B------:R-:W4:Y:S05]  /*8f30*/  MUFU.EX2 R119, R119 ;  /* 0x0000007700777308 */ /* 0x000f2a0000000800 */
[----:B-1----:R-:W-:Y:S01]  /*8f40*/  F2FP.PACK_AB R8, R131, R130 ;  /* 0x000000828308723e */ /* 0x002fe200000000ff */
[----:B------:R-:W-:Y:S01]  /*8f50*/  FADD.FTZ R130, R130, R193 ;  /* 0x000000c182827221 */ /* 0x000fe20000010000 */
[----:B--2---:R-:W-:Y:S01]  /*8f60*/  F2FP.PACK_AB R10, R125, R124 ;  /* 0x0000007c7d0a723e */ /* 0x004fe200000000ff */
[----:B------:R-:W-:Y:S02]  /*8f70*/  MUFU.EX2 R24, R24 ;  /* 0x0000001800187308 */ /* 0x000fe40000000800 */
[----:B------:R-:W-:-:S04]  /*8f80*/  FADD.FTZ R131, R131, R130 ;  /* 0x0000008283837221 */ /* 0x000fc80000010000 */
[----:B------:R-:W-:Y:S02]  /*8f90*/  FADD.FTZ R124, R124, R131 ;  /* 0x000000837c7c7221 */ /* 0x000fe40000010000 */
[----:B------:R-:W1:Y:S01]  /*8fa0*/  MUFU.EX2 R25, R25 ;  /* 0x0000001900197308 */ /* 0x000e620000000800 */
[----:B----4-:R-:W-:Y:S01]  /*8fb0*/  F2FP.PACK_AB R9, R119, R122 ;  /* 0x0000007a7709723e */ /* 0x010fe200000000ff */
[----:B------:R-:W-:Y:S02]  /*8fc0*/  FADD.FTZ R5, R125, R124 ;  /* 0x0000007c7d057221 */ /* 0x000fe40000010000 */
[----:B------:R-:W-:-:S04]  /*8fd0*/  FADD.FTZ R122, R122, R169 ;  /* 0x000000a97a7a7221 */ /* 0x000fc80000010000 */
[----:B------:R-:W-:Y:S01]  /*8fe0*/  MUFU.EX2 R47, R47 ;  /* 0x0000002f002f7308 */ /* 0x000fe20000000800 */
[----:B------:R-:W-:-:S07]  /*8ff0*/  FADD.FTZ R119, R119, R122 ;  /* 0x0000007a77777221 */ /* 0x000fce0000010000 */
[----:B------:R-:W2:Y:S01]  /*9000*/  MUFU.EX2 R46, R46 ;  /* 0x0000002e002e7308 */ /* 0x000ea20000000800 */
[----:B-1----:R-:W-:Y:S01]  /*9010*/  F2FP.PACK_AB R11, R25, R24 ;  /* 0x00000018190b723e */ /* 0x002fe200000000ff */
[----:B------:R-:W-:-:S04]  /*9020*/  FADD.FTZ R24, R24, R119 ;  /* 0x0000007718187221 */ /* 0x000fc80000010000 */
[----:B------:R-:W-:Y:S02]  /*9030*/  FADD.FTZ R252, R25, R24 ;  /* 0x0000001819fc7221 */ /* 0x000fe40000010000 */
[----:B------:R-:W-:Y:S01]  /*9040*/  MUFU.EX2 R20, R111 ;  /* 0x0000006f00147308 */ /* 0x000fe20000000800 */
[C---:B---3--:R-:W-:Y:S07]  /*9050*/  HMMA.16816.F32 R156, R8.reuse, R16, R156 ;  /* 0x00000010089c723c */ /* 0x048fee000000189c */
[----:B------:R-:W1:Y:S01]  /*9060*/  MUFU.EX2 R21, R110 ;  /* 0x0000006e00157308 */ /* 0x000e620000000800 */
[C---:B------:R-:W-:Y:S07]  /*9070*/  HMMA.16816.F32 R152, R8.reuse, R18, R152 ;  /* 0x000000120898723c */ /* 0x040fee0000001898 */
[----:B------:R-:W-:Y:S01]  /*9080*/  MUFU.EX2 R45, R45 ;  /* 0x0000002d002d7308 */ /* 0x000fe20000000800 */
[C---:B------:R-:W-:Y:S07]  /*9090*/  HMMA.16816.F32 R140, R8.reuse, R12, R140 ;  /* 0x0000000c088c723c */ /* 0x040fee000000188c */
[----:B------:R-:W3:Y:S01]  /*90a0*/  MUFU.EX2 R44, R44 ;  /* 0x0000002c002c7308 */ /* 0x000ee20000000800 */
[----:B------:R-:W-:Y:S07]  /*90b0*/  HMMA.16816.F32 R136, R8, R14, R136 ;  /* 0x0000000e0888723c */ /* 0x000fee0000001888 */
[----:B------:R-:W-:Y:S01]  /*90c0*/  MUFU.EX2 R22, R109 ;  /* 0x0000006d00167308 */ /* 0x000fe20000000800 */
[----:B--2---:R-:W-:Y:S01]  /*90d0*/  F2FP.PACK_AB R8, R46, R47 ;  /* 0x0000002f2e08723e */ /* 0x004fe200000000ff */
[----:B------:R-:W-:Y:S01]  /*90e0*/  FADD.FTZ R47, R47, R48 ;  /* 0x000000302f2f7221 */ /* 0x000fe20000010000 */
[----:B-1----:R-:W-:Y:S01]  /*90f0*/  F2FP.PACK_AB R9, R21, R20 ;  /* 0x000000141509723e */ /* 0x002fe200000000ff */
[----:B------:R-:W-:-:S02]  /*9100*/  FADD.FTZ R20, R20, R181 ;  /* 0x000000b514147221 */ /* 0x000fc40000010000 */
[----:B------:R-:W-:Y:S02]  /*9110*/  FADD.FTZ R46, R46, R47 ;  /* 0x0000002f2e2e7221 */ /* 0x000fe40000010000 */
[----:B------:R-:W1:Y:S01]  /*9120*/  MUFU.EX2 R23, R108 ;  /* 0x0000006c00177308 */ /* 0x000e620000000800 */
[----:B---3--:R-:W-:Y:S01]  /*9130*/  F2FP.PACK_AB R10, R44, R45 ;  /* 0x0000002d2c0a723e */ /* 0x008fe200000000ff */
[----:B------:R-:W-:Y:S02]  /*9140*/  FADD.FTZ R21, R21, R20 ;  /* 0x0000001415157221 */ /* 0x000fe40000010000 */
[----:B------:R-:W-:Y:S01]  /*9150*/  FADD.FTZ R45, R45, R46 ;  /* 0x0000002e2d2d7221 */ /* 0x000fe20000010000 */
[----:B-1----:R-:W-:Y:S01]  /*9160*/  F2FP.PACK_AB R11, R23, R22 ;  /* 0x00000016170b723e */ /* 0x002fe200000000ff */
[----:B------:R-:W-:-:S06]  /*9170*/  FADD.FTZ R22, R22, R21 ;  /* 0x0000001516167221 */ /* 0x000fcc0000010000 */
[C---:B------:R-:W-:Y:S08]  /*9180*/  HMMA.16816.F32 R160, R8.reuse, R16, R160 ;  /* 0x0000001008a0723c */ /* 0x040ff000000018a0 */
[C---:B------:R-:W-:Y:S08]  /*9190*/  HMMA.16816.F32 R148, R8.reuse, R18, R148 ;  /* 0x000000120894723c */ /* 0x040ff00000001894 */
[C---:B------:R-:W-:Y:S08]  /*91a0*/  HMMA.16816.F32 R144, R8.reuse, R12, R144 ;  /* 0x0000000c0890723c */ /* 0x040ff00000001890 */
[----:B------:R-:W-:Y:S07]  /*91b0*/  HMMA.16816.F32 R132, R8, R14, R132 ;  /* 0x0000000e0884723c */ /* 0x000fee0000001884 */
[----:B------:R-:W-:-:S02]  /*91c0*/  FADD.FTZ R9, R44, R45 ;  /* 0x0000002d2c097221 */ /* 0x000fc40000010000 */
[----:B------:R-:W-:-:S03]  /*91d0*/  FADD.FTZ R8, R23, R22 ;  /* 0x0000001617087221 */ /* 0x000fc60000010000 */
[----:B------:R1:W-:Y:S04]  /*91e0*/  STL [R1+0x8], R9 ;  /* 0x0000080901007387 */ /* 0x0003e80000100800 */
[----:B------:R1:W-:Y:S04]  /*91f0*/  STL [R1+0x4], R8 ;  /* 0x0000040801007387 */ /* 0x0003e80000100800 */
[----:B------:R1:W-:Y:S01]  /*9200*/  STL [R1], R5 ;  /* 0x0000000501007387 */ /* 0x0003e20000100800 */
[----:B------:R-:W-:Y:S05]  /*9210*/  @!P0 BRA `(.L_x_708) ;  /* 0x0000609000008947 */ /* 0x000fea0003800000 */
[----:B------:R-:W-:Y:S01]  /*9220*/  ISETP.GE.AND P0, PT, R248, c[0x0][0x220], PT ;  /* 0x00008800f8007a0c */ /* 0x000fe20003f06270 */
[----:B------:R-:W-:Y:S01]  /*9230*/  IMAD R29, R29, -0x2, R176 ;  /* 0xfffffffe1d1d7824 */ /* 0x000fe200078e02b0 */
[----:B------:R-:W-:Y:S01]  /*9240*/  MOV R234, c[0x0][0x1a4] ;  /* 0x0000690000ea7a02 */ /* 0x000fe20000000f00 */
[----:B------:R-:W-:Y:S01]  /*9250*/  ULDC.64 UR4, c[0x0][0x1a0] ;  /* 0x0000680000047ab9 */ /* 0x000fe20000000a00 */
[----:B------:R-:W-:Y:S01]  /*9260*/  LEA.HI.SX32 R247, R4, 0xfffffffe, 0x19 ;  /* 0xfffffffe04f77811 */ /* 0x000fe200078fcaff */
[----:B------:R-:W-:Y:S01]  /*9270*/  IMAD.MOV.U32 R167, RZ, RZ, R36 ;  /* 0x000000ffffa77224 */ /* 0x000fe200078e0024 */
[----:B------:R-:W-:Y:S01]  /*9280*/  IADD3 R246, R6, R29, -R7 ;  /* 0x0000001d06f67210 */ /* 0x000fe20007ffe807 */
[----:B------:R-:W-:Y:S01]  /*9290*/  IMAD.MOV.U32 R166, RZ, RZ, R37 ;  /* 0x000000ffffa67224 */ /* 0x000fe200078e0025 */
[----:B------:R-:W-:Y:S01]  /*92a0*/  MOV R165, R2 ;  /* 0x0000000200a57202 */ /* 0x000fe20000000f00 */
[----:B------:R-:W-:Y:S01]  /*92b0*/  IMAD.MOV.U32 R164, RZ, RZ, R3 ;  /* 0x000000ffffa47224 */ /* 0x000fe200078e0003 */
[----:B------:R-:W-:Y:S01]  /*92c0*/  MOV R244, c[0x0][0x1a4] ;  /* 0x0000690000f47a02 */ /* 0x000fe20000000f00 */
[----:B------:R-:W-:Y:S01]  /*92d0*/  IMAD.MOV.U32 R245, RZ, RZ, c[0x0][0x1a0] ;  /* 0x00006800fff57624 */ /* 0x000fe200078e00ff */
[----:B------:R-:W-:Y:S01]  /*92e0*/  MOV R240, c[0x0][0x1a0] ;  /* 0x0000680000f07a02 */ /* 0x000fe20000000f00 */
[----:B------:R-:W-:Y:S01]  /*92f0*/  @!P0 IMAD R234, R234, 0x60, RZ ;  /* 0x00000060eaea8824 */ /* 0x000fe200078e02ff */
[----:B------:R-:W-:-:S02]  /*9300*/  USHF.L.U64.HI UR5, UR4, 0x5, UR5 ;  /* 0x0000000504057899 */ /* 0x000fc40008010205 */
[----:B------:R-:W-:Y:S01]  /*9310*/  USHF.L.U32 UR4, UR4, 0x5, URZ ;  /* 0x0000000504047899 */ /* 0x000fe2000800063f */
[----:B------:R-:W-:Y:S05]  /*9320*/  BRA `(.L_x_709) ;  /* 0x0000033000007947 */ /* 0x000fea0003800000 */
.L_x_711:
[----:B------:R1:W-:Y:S01]  /*9330*/  @P0 STS [R230+0x2000], RZ ;  /* 0x002000ffe6000388 */ /* 0x0003e20000000800 */
[----:B------:R-:W-:Y:S01]  /*9340*/  IADD3 R56, R247, -0x1, RZ ;  /* 0xfffffffff7387810 */ /* 0x000fe20007ffe0ff */
[----:B------:R-:W-:Y:S02]  /*9350*/  @!P0 IMAD.MOV.U32 R63, RZ, RZ, c[0x0][0x198] ;  /* 0x00006600ff3f8624 */ /* 0x000fe400078e00ff */
[----:B------:R1:W-:Y:S01]  /*9360*/  @P0 STS [R230+0x2004], RZ ;  /* 0x002004ffe6000388 */ /* 0x0003e20000000800 */
[----:B------:R-:W-:Y:S01]  /*9370*/  SHF.R.S32.HI R57, RZ, 0x1f, R56 ;  /* 0x0000001fff397819 */ /* 0x000fe20000011438 */
[----:B------:R-:W-:Y:S02]  /*9380*/  IMAD.WIDE.U32 R58, R56, c[0x0][0x198], RZ ;  /* 0x00006600383a7a25 */ /* 0x000fe400078e00ff */
[----:B------:R1:W-:Y:S02]  /*9390*/  @P0 STS.64 [R230+0x2008], RZ ;  /* 0x002008ffe6000388 */ /* 0x0003e40000000a00 */
[----:B------:R-:W-:Y:S01]  /*93a0*/  IMAD R57, R57, c[0x0][0x198], RZ ;  /* 0x0000660039397a24 */ /* 0x000fe200078e02ff */
[----:B------:R-:W-:Y:S01]  /*93b0*/  LEA R116, P3, R58, R238, 0x7 ;  /* 0x000000ee3a747211 */ /* 0x000fe200078638ff */
[----:B------:R-:W-:Y:S02]  /*93c0*/  @!P0 IMAD.MOV.U32 R60, RZ, RZ, c[0x0][0x19c] ;  /* 0x00006700ff3c8624 */ /* 0x000fe400078e00ff */
[----:B------:R-:W-:Y:S01]  /*93d0*/  IMAD R57, R56, c[0x0][0x19c], R57 ;  /* 0x0000670038397a24 */ /* 0x000fe200078e0239 */
[----:B------:R-:W-:Y:S01]  /*93e0*/  @!P0 LEA R120, P5, R116, c[0x0][0x168], 0x1 ;  /* 0x00005a0074788a11 */ /* 0x000fe200078a08ff */
[----:B------:R-:W-:Y:S01]  /*93f0*/  @!P0 IMAD.MOV.U32 R56, RZ, RZ, c[0x0][0x19c] ;  /* 0x00006700ff388624 */ /* 0x000fe200078e00ff */
[-C--:B------:R-:W-:Y:S01]  /*9400*/  @!P0 LEA R61, P2, R63, R116.reuse, 0x6 ;  /* 0x000000743f3d8211 */ /* 0x080fe200078430ff */
[----:B------:R-:W-:Y:S01]  /*9410*/  IMAD.IADD R57, R59, 0x1, R57 ;  /* 0x000000013b397824 */ /* 0x000fe200078e0239 */
[----:B------:R-:W-:Y:S01]  /*9420*/  @!P0 IADD3 R59, P4, R228, R116, RZ ;  /* 0x00000074e43b8210 */ /* 0x000fe20007f9e0ff */
[----:B------:R-:W-:Y:S03]  /*9430*/  @!P0 IMAD R56, R56, 0x60, RZ ;  /* 0x0000006038388824 */ /* 0x000fe600078e02ff */
[----:B------:R-:W-:Y:S01]  /*9440*/  LEA.HI.X R117, R58, R243, R57, 0x7, P3 ;  /* 0x000000f33a757211 */ /* 0x000fe200018f3c39 */
[----:B------:R-:W-:Y:S01]  /*9450*/  @!P0 IMAD.MOV.U32 R57, RZ, RZ, c[0x0][0x198] ;  /* 0x00006600ff398624 */ /* 0x000fe200078e00ff */
[----:B------:R-:W-:Y:S02]  /*9460*/  @!P0 LEA R118, P3, R59, c[0x0][0x168], 0x1 ;  /* 0x00005a003b768a11 */ /* 0x000fe400078608ff */
[--C-:B------:R-:W-:Y:S01]  /*9470*/  @!P0 LEA.HI.X R121, R116, c[0x0][0x16c], R117.reuse, 0x1, P5 ;  /* 0x00005b0074798a11 */ /* 0x100fe200028f0c75 */
[--C-:B------:R-:W-:Y:S01]  /*9480*/  @!P0 IMAD.X R58, R227, 0x1, R117.reuse, P4 ;  /* 0x00000001e33a8824 */ /* 0x100fe200020e0675 */
[----:B------:R-:W-:Y:S01]  /*9490*/  @!P0 LEA.HI.X R60, R63, R117, R60, 0x6, P2 ;  /* 0x000000753f3c8211 */ /* 0x000fe200010f343c */
[----:B------:R-:W-:Y:S01]  /*94a0*/  @!P0 IMAD.WIDE.U32 R116, R57, 0x60, R116 ;  /* 0x0000006039748825 */ /* 0x000fe200078e0074 */
[----:B------:R-:W-:Y:S01]  /*94b0*/  @!P0 LEA R62, P2, R61, c[0x0][0x168], 0x1 ;  /* 0x00005a003d3e8a11 */ /* 0x000fe200078408ff */
[----:B------:R-:W-:Y:S01]  /*94c0*/  @!PT LDS RZ, [RZ] ;  /* 0x00000000fffff984 */ /* 0x000fe20000000800 */
[----:B------:R-:W-:Y:S01]  /*94d0*/  @!PT LDS RZ, [RZ] ;  /* 0x00000000fffff984 */ /* 0x000fe20000000800 */
[----:B------:R-:W-:Y:S01]  /*94e0*/  @!PT LDS RZ, [RZ] ;  /* 0x00000000fffff984 */ /* 0x000fe20000000800 */
[----:B------:R1:W-:Y:S01]  /*94f0*/  @!P0 LDGSTS.E.BYPASS.LTC128B.128 [R230+0x2000], [R120.64] ;  /* 0x0200000078e68fae */ /* 0x0003e2000b901d46 */
[----:B------:R-:W-:Y:S01]  /*9500*/  @!P0 LEA.HI.X R119, R59, c[0x0][0x16c], R58, 0x1, P3 ;  /* 0x00005b003b778a11 */ /* 0x000fe200018f0c3a */
[----:B------:R-:W-:Y:S01]  /*9510*/  @!P0 IMAD.IADD R57, R56, 0x1, R117 ;  /* 0x0000000138398824 */ /* 0x000fe200078e0275 */
[----:B------:R-:W-:Y:S01]  /*9520*/  @!P0 LEA.HI.X R63, R61, c[0x0][0x16c], R60, 0x1, P2 ;  /* 0x00005b003d3f8a11 */ /* 0x000fe200010f0c3c */
[----:B------:R1:W-:Y:S01]  /*9530*/  @P0 STS.128 [R230+0x2800], RZ ;  /* 0x002800ffe6000388 */ /* 0x0003e20000000c00 */
[C---:B------:R-:W-:Y:S03]  /*9540*/  @!P0 LEA R58, P2, R116.reuse, c[0x0][0x168], 0x1 ;  /* 0x00005a00743a8a11 */ /* 0x040fe600078408ff */
[----:B------:R-:W-:Y:S01]  /*9550*/  @!PT LDS RZ, [RZ] ;  /* 0x00000000fffff984 */ /* 0x000fe20000000800 */
[----:B------:R-:W-:Y:S01]  /*9560*/  @!PT LDS RZ, [RZ] ;  /* 0x00000000fffff984 */ /* 0x000fe20000000800 */
[----:B------:R-:W-:Y:S01]  /*9570*/  @!PT LDS RZ, [RZ] ;  /* 0x00000000fffff984 */ /* 0x000fe20000000800 */
[----:B------:R1:W-:Y:S01]  /*9580*/  @!P0 LDGSTS.E.BYPASS.LTC128B.128 [R230+0x2800], [R118.64] ;  /* 0x0280000076e68fae */ /* 0x0003e2000b901d46 */
[----:B------:R-:W-:Y:S03]  /*9590*/  @!P0 LEA.HI.X R59, R116, c[0x0][0x16c], R57, 0x1, P2 ;  /* 0x00005b00743b8a11 */ /* 0x000fe600010f0c39 */
        /* <DEDUP_REMOVED lines=12> */
.L_x_709:
[----:B------:R-:W-:Y:S04]  /*9660*/  DEPBAR.LE SB0, 0x0 ;  /* 0x000080000000791a */ /* 0x000fe80000000000 */
[----:B------:R-:W-:Y:S01]  /*9670*/  BAR.SYNC.DEFER_BLOCKING 0x0 ;  /* 0x0000000000007b1d */ /* 0x000fe20000010000 */
[C---:B------:R-:W-:Y:S01]  /*9680*/  IMAD.WIDE.U32 R56, R247.reuse, c[0x0][0x1a0], RZ ;  /* 0x00006800f7387a25 */ /* 0x040fe200078e00ff */
[----:B------:R-:W-:Y:S04]  /*9690*/  SHF.R.S32.HI R2, RZ, 0x1f, R247 ;  /* 0x0000001fff027819 */ /* 0x000fe800000114f7 */
[----:B------:R-:W-:Y:S01]  /*96a0*/  LEA R64, P2, R56, R236, 0x7 ;  /* 0x000000ec38407211 */ /* 0x000fe200078438ff */
[----:B------:R-:W-:Y:S03]  /*96b0*/  IMAD R2, R2, c[0x0][0x1a0], RZ ;  /* 0x0000680002027a24 */ /* 0x000fe600078e02ff */
[C---:B------:R-:W-:Y:S01]  /*96c0*/  @!P0 LEA R62, P4, R64.reuse, c[0x0][0x170], 0x1 ;  /* 0x00005c00403e8a11 */ /* 0x040fe200078808ff */
[----:B------:R-:W-:Y:S01]  /*96d0*/  IMAD R2, R247, c[0x0][0x1a4], R2 ;  /* 0x00006900f7027a24 */ /* 0x000fe200078e0202 */
[----:B------:R-:W-:Y:S04]  /*96e0*/  @!P0 IADD3 R3, P1, R64, UR4, RZ ;  /* 0x0000000440038c10 */ /* 0x000fe8000ff3e0ff */
[----:B------:R-:W-:Y:S02]  /*96f0*/  @!P0 LEA R60, P3, R3, c[0x0][0x170], 0x1 ;  /* 0x00005c00033c8a11 */ /* 0x000fe400078608ff */
[----:B------:R-:W-:Y:S04]  /*9700*/  IADD3 R2, R57, R2, RZ ;  /* 0x0000000239027210 */ /* 0x000fe80007ffe0ff */
[----:B------:R-:W-:Y:S01]  /*9710*/  LEA.HI.X R65, R56, R225, R2, 0x7, P2 ;  /* 0x000000e138417211 */ /* 0x000fe200010f3c02 */
[----:B------:R-:W-:Y:S01]  /*9720*/  @P0 STS.64 [R230+0x4008], RZ ;  /* 0x004008ffe6000388 */ /* 0x000fe20000000a00 */
[----:B------:R-:W-:Y:S02]  /*9730*/  @!P0 LEA R57, P2, R245, R64, 0x6 ;  /* 0x00000040f5398211 */ /* 0x000fe400078430ff */
[--C-:B------:R-:W-:Y:S02]  /*9740*/  @!P0 LEA.HI.X R63, R64, c[0x0][0x174], R65.reuse, 0x1, P4 ;  /* 0x00005d00403f8a11 */ /* 0x100fe400020f0c41 */
[----:B------:R-:W-:Y:S01]  /*9750*/  @!P0 IADD3.X R2, R65, UR5, RZ, P1, !PT ;  /* 0x0000000541028c10 */ /* 0x000fe20008ffe4ff */
[----:B------:R-:W-:Y:S01]  /*9760*/  @P0 STS [R230+0x4000], RZ ;  /* 0x004000ffe6000388 */ /* 0x000fe20000000800 */
[----:B------:R-:W-:Y:S02]  /*9770*/  @!P0 LEA R58, P1, R57, c[0x0][0x170], 0x1 ;  /* 0x00005c00393a8a11 */ /* 0x000fe400078208ff */
[----:B------:R-:W-:Y:S01]  /*9780*/  @!P0 LEA.HI.X R61, R3, c[0x0][0x174], R2, 0x1, P3 ;  /* 0x00005d00033d8a11 */ /* 0x000fe200018f0c02 */
[----:B------:R-:W-:Y:S01]  /*9790*/  @P0 STS [R230+0x4004], RZ ;  /* 0x004004ffe6000388 */ /* 0x000fe20000000800 */
[----:B------:R-:W-:Y:S01]  /*97a0*/  @!P0 LEA.HI.X R56, R245, R65, R244, 0x6, P2 ;  /* 0x00000041f5388211 */ /* 0x000fe200010f34f4 */
[----:B------:R-:W-:Y:S02]  /*97b0*/  @!P0 IMAD.WIDE.U32 R64, R240, 0x60, R64 ;  /* 0x00000060f0408825 */ /* 0x000fe400078e0040 */
[----:B------:R-:W-:Y:S01]  /*97c0*/  @!PT LDS RZ, [RZ] ;  /* 0x00000000fffff984 */ /* 0x000fe20000000800 */
[----:B------:R-:W-:Y:S01]  /*97d0*/  @!PT LDS RZ, [RZ] ;  /* 0x00000000fffff984 */ /* 0x000fe20000000800 */
[----:B------:R-:W-:Y:S01]  /*97e0*/  @!PT LDS RZ, [RZ] ;  /* 0x00000000fffff984 */ /* 0x000fe20000000800 */
[----:B------:R2:W-:Y:S01]  /*97f0*/  @!P0 LDGSTS.E.BYPASS.LTC128B.128 [R230+0x4000], [R62.64] ;  /* 0x040000003ee68fae */ /* 0x0005e2000b901d46 */
[----:B------:R-:W-:Y:S02]  /*9800*/  @!P0 LEA.HI.X R59, R57, c[0x0][0x174], R56, 0x1, P1 ;  /* 0x00005d00393b8a11 */ /* 0x000fe400008f0c38 */
[----:B------:R-:W-:Y:S02]  /*9810*/  @!P0 LEA R56, P1, R64, c[0x0][0x170], 0x1 ;  /* 0x00005c0040388a11 */ /* 0x000fe400078208ff */
[----:B------:R-:W-:Y:S03]  /*9820*/  @!P0 IADD3 R2, R234, R65, RZ ;  /* 0x00000041ea028210 */ /* 0x000fe60007ffe0ff */
[----:B------:R-:W-:Y:S01]  /*9830*/  @P0 STS.128 [R230+0x4800], RZ ;  /* 0x004800ffe6000388 */ /* 0x000fe20000000c00 */
[----:B------:R-:W-:Y:S02]  /*9840*/  @!P0 LEA.HI.X R57, R64, c[0x0][0x174], R2, 0x1, P1 ;  /* 0x00005d0040398a11 */ /* 0x000fe400008f0c02 */
[----:B------:R-:W-:Y:S05]  /*9850*/  ISETP.GT.AND P1, PT, R247, RZ, PT ;  /* 0x000000fff700720c */ /* 0x000fea0003f24270 */
        /* <DEDUP_REMOVED lines=16> */
[----:B------:R-:W4:Y:S08]  /*9960*/  LDSM.16.M88.4 R172, [R223+0x2000] ;  /* 0x00200000dfac783b */ /* 0x000f300000000200 */
[----:B------:R-:W5:Y:S08]  /*9970*/  LDSM.16.M88.4 R176, [R224+0x1000] ;  /* 0x00100000e0b0783b */ /* 0x000f700000000200 */
[----:B------:R-:W1:Y:S08]  /*9980*/  LDSM.16.M88.4 R180, [R223+0x2400] ;  /* 0x00240000dfb4783b */ /* 0x000e700000000200 */
[----:B------:R-:W1:Y:S08]  /*9990*/  LDSM.16.M88.4 R184, [R223+0x2800] ;  /* 0x00280000dfb8783b */ /* 0x000e700000000200 */
[----:B------:R-:W1:Y:S08]  /*99a0*/  LDSM.16.M88.4 R188, [R223+0x2c00] ;  /* 0x002c0000dfbc783b */ /* 0x000e700000000200 */
[----:B------:R-:W1:Y:S08]  /*99b0*/  LDSM.16.M88.4 R192, [R223+0x3000] ;  /* 0x00300000dfc0783b */ /* 0x000e700000000200 */
[----:B------:R-:W-:Y:S08]  /*99c0*/  LDSM.16.M88.4 R196, [R223+0x3800] ;  /* 0x00380000dfc4783b */ /* 0x000ff00000000200 */
[----:B------:R-:W-:Y:S08]  /*99d0*/  LDSM.16.M88.4 R200, [R223+0x3c00] ;  /* 0x003c0000dfc8783b */ /* 0x000ff00000000200 */
[----:B------:R-:W-:Y:S08]  /*99e0*/  LDSM.16.M88.4 R204, [R222] ;  /* 0x00000000decc783b */ /* 0x000ff00000000200 */
[----:B------:R-:W-:Y:S01]  /*99f0*/  LDSM.16.M88.4 R208, [R221] ;  /* 0x00000000ddd0783b */ /* 0x000fe20000000200 */
[-C--:B-1--4-:R-:W-:Y:S08]  /*9a00*/  HMMA.16816.F32 R4, R168, R172.reuse, RZ ;  /* 0x000000aca804723c */ /* 0x092ff000000018ff */
[C---:B-----5:R-:W-:Y:S08]  /*9a10*/  HMMA.16816.F32 R8, R176.reuse, R172, RZ ;  /* 0x000000acb008723c */ /* 0x060ff000000018ff */
[-C--:B------:R-:W-:Y:S08]  /*9a20*/  HMMA.16816.F32 R12, R176, R174.reuse, RZ ;  /* 0x000000aeb00c723c */ /* 0x080ff000000018ff */
[C---:B------:R-:W-:Y:S01]  /*9a30*/  HMMA.16816.F32 R16, R168.reuse, R174, RZ ;  /* 0x000000aea810723c */ /* 0x040fe200000018ff */
[----:B------:R-:W1:Y:S07]  /*9a40*/  LDSM.16.M88.4 R172, [R223+0x3400] ;  /* 0x00340000dfac783b */ /* 0x000e6e0000000200 */
[-C--:B------:R-:W-:Y:S08]  /*9a50*/  HMMA.16816.F32 R20, R168, R180.reuse, RZ ;  /* 0x000000b4a814723c */ /* 0x080ff000000018ff */
[C---:B------:R-:W-:Y:S08]  /*9a60*/  HMMA.16816.F32 R24, R176.reuse, R180, RZ ;  /* 0x000000b4b018723c */ /* 0x040ff000000018ff */
[-C--:B------:R-:W-:Y:S08]  /*9a70*/  HMMA.16816.F32 R28, R176, R182.reuse, RZ ;  /* 0x000000b6b01c723c */ /* 0x080ff000000018ff */
[C---:B------:R-:W-:Y:S01]  /*9a80*/  HMMA.16816.F32 R32, R168.reuse, R182, RZ ;  /* 0x000000b6a820723c */ /* 0x040fe200000018ff */
[----:B------:R-:W4:Y:S07]  /*9a90*/  LDSM.16.M88.4 R180, [R222+0x1000] ;  /* 0x00100000deb4783b */ /* 0x000f2e0000000200 */
[-C--:B------:R-:W-:Y:S08]  /*9aa0*/  HMMA.16816.F32 R36, R168, R184.reuse, RZ ;  /* 0x000000b8a824723c */ /* 0x080ff000000018ff */
[C---:B------:R-:W-:Y:S08]  /*9ab0*/  HMMA.16816.F32 R40, R176.reuse, R184, RZ ;  /* 0x000000b8b028723c */ /* 0x040ff000000018ff */
[-C--:B------:R-:W-:Y:S08]  /*9ac0*/  HMMA.16816.F32 R44, R176, R186.reuse, RZ ;  /* 0x000000bab02c723c */ /* 0x080ff000000018ff */
[C---:B------:R-:W-:Y:S08]  /*9ad0*/  HMMA.16816.F32 R48, R168.reuse, R186, RZ ;  /* 0x000000baa830723c */ /* 0x040ff000000018ff */
[-C--:B------:R-:W-:Y:S08]  /*9ae0*/  HMMA.16816.F32 R52, R168, R188.reuse, RZ ;  /* 0x000000bca834723c */ /* 0x080ff000000018ff */
[C---:B---3--:R-:W-:Y:S08]  /*9af0*/  HMMA.16816.F32 R56, R176.reuse, R188, RZ ;  /* 0x000000bcb038723c */ /* 0x048ff000000018ff */
[-C--:B--2---:R-:W-:Y:S08]  /*9b00*/  HMMA.16816.F32 R60, R176, R190.reuse, RZ ;  /* 0x000000beb03c723c */ /* 0x084ff000000018ff */
        /* <DEDUP_REMOVED lines=8> */
[C---:B------:R-:W-:Y:S01]  /*9b90*/  HMMA.16816.F32 R96, R168.reuse, R174, RZ ;  /* 0x000000aea860723c */ /* 0x040fe200000018ff */
[----:B------:R-:W-:Y:S07]  /*9ba0*/  LDSM.16.M88.4 R172, [R217] ;  /* 0x00000000d9ac783b */ /* 0x000fee0000000200 */
[-C--:B------:R-:W-:Y:S08]  /*9bb0*/  HMMA.16816.F32 R100, R168, R196.reuse, RZ ;  /* 0x000000c4a864723c */ /* 0x080ff000000018ff */
        /* <DEDUP_REMOVED lines=9> */
[C---:B----4-:R-:W-:Y:S08]  /*9c50*/  HMMA.16816.F32 R8, R180.reuse, R208, R8 ;  /* 0x000000d0b408723c */ /* 0x050ff00000001808 */
[-C--:B------:R-:W-:Y:S08]  /*9c60*/  HMMA.16816.F32 R12, R180, R210.reuse, R12 ;  /* 0x000000d2b40c723c */ /* 0x080ff0000000180c */
[C---:B------:R-:W-:Y:S04]  /*9c70*/  HMMA.16816.F32 R16, R204.reuse, R210, R16 ;  /* 0x000000d2cc10723c */ /* 0x040fe80000001810 */
[----:B------:R-:W-:Y:S02]  /*9c80*/  FMUL.FTZ R190, R6, c[0x0][0x2ec] ;  /* 0x0000bb0006be7a20 */ /* 0x000fe40000410000 */
[----:B------:R-:W-:Y:S02]  /*9c90*/  FMUL.FTZ R3, R5, c[0x0][0x2ec] ;  /* 0x0000bb0005037a20 */ /* 0x000fe40000410000 */
[----:B------:R2:W-:Y:S01]  /*9ca0*/  MUFU.TANH R5, R190 ;  /* 0x000000be00057308 */ /* 0x0005e20000002400 */
[-C--:B-1----:R-:W-:Y:S03]  /*9cb0*/  HMMA.16816.F32 R20, R204, R168.reuse, R20 ;  /* 0x000000a8cc14723c */ /* 0x082fe60000001814 */
[----:B------:R-:W-:Y:S02]  /*9cc0*/  FMUL.FTZ R2, R7, c[0x0][0x2ec] ;  /* 0x0000bb0007027a20 */ /* 0x000fe40000410000 */
[----:B------:R-:W-:Y:S02]  /*9cd0*/  FMUL.FTZ R7, R8, c[0x0][0x2ec] ;  /* 0x0000bb0008077a20 */ /* 0x000fe40000410000 */
[----:B------:R-:W-:Y:S01]  /*9ce0*/  FMUL.FTZ R6, R12, c[0x0][0x2ec] ;  /* 0x0000bb000c067a20 */ /* 0x000fe20000410000 */
[C---:B------:R-:W-:Y:S01]  /*9cf0*/  HMMA.16816.F32 R24, R180.reuse, R168, R24 ;  /* 0x000000a8b418723c */ /* 0x040fe20000001818 */
[----:B------:R-:W-:Y:S03]  /*9d00*/  MUFU.TANH R3, R3 ;  /* 0x0000000300037308 */ /* 0x000fe60000002400 */
[----:B------:R-:W-:Y:S02]  /*9d10*/  FMUL.FTZ R195, R10, c[0x0][0x2ec] ;  /* 0x0000bb000ac37a20 */ /* 0x000fe40000410000 */
[----:B------:R-:W-:Y:S02]  /*9d20*/  FMUL.FTZ R10, R13, c[0x0][0x2ec] ;  /* 0x0000bb000d0a7a20 */ /* 0x000fe40000410000 */
[-C--:B------:R-:W-:Y:S03]  /*9d30*/  HMMA.16816.F32 R28, R180, R170.reuse, R28 ;  /* 0x000000aab41c723c */ /* 0x080fe6000000181c */
[----:B------:R-:W-:Y:S01]  /*9d40*/  MUFU.TANH R2, R2 ;  /* 0x0000000200027308 */ /* 0x000fe20000002400 */
[----:B------:R-:W-:Y:S02]  /*9d50*/  FMUL.FTZ R191, R18, c[0x0][0x2ec] ;  /* 0x0000bb0012bf7a20 */ /* 0x000fe40000410000 */
[----:B------:R-:W-:Y:S02]  /*9d60*/  FMUL.FTZ R13, R16, c[0x0][0x2ec] ;  /* 0x0000bb00100d7a20 */ /* 0x000fe40000410000 */
[C---:B------:R-:W-:Y:S01]  /*9d70*/  HMMA.16816.F32 R32, R204.reuse, R170, R32 ;  /* 0x000000aacc20723c */ /* 0x040fe20000001820 */
[----:B------:R-:W1:Y:S03]  /*9d80*/  LDSM.16.M88.4 R168, [R216] ;  /* 0x00000000d8a8783b */ /* 0x000e660000000200 */
[----:B--2---:R-:W-:Y:S01]  /*9d90*/  FMUL.FTZ R190, R15, c[0x0][0x2ec] ;  /* 0x0000bb000fbe7a20 */ /* 0x004fe20000410000 */
[----:B------:R-:W-:Y:S01]  /*9da0*/  MUFU.TANH R7, R7 ;  /* 0x0000000700077308 */ /* 0x000fe20000002400 */
[----:B------:R-:W-:Y:S02]  /*9db0*/  FMUL.FTZ R15, R17, c[0x0][0x2ec] ;  /* 0x0000bb00110f7a20 */ /* 0x000fe40000410000 */
[-C--:B------:R-:W-:Y:S04]  /*9dc0*/  HMMA.16816.F32 R36, R204, R172.reuse, R36 ;  /* 0x000000accc24723c */ /* 0x080fe80000001824 */
[----:B------:R-:W-:Y:S02]  /*9dd0*/  FMUL.FTZ R17, R21, c[0x0][0x2ec] ;  /* 0x0000bb0015117a20 */ /* 0x000fe40000410000 */
[----:B------:R-:W-:Y:S01]  /*9de0*/  FMUL.FTZ R21, R23, c[0x0][0x2ec] ;  /* 0x0000bb0017157a20 */ /* 0x000fe20000410000 */
[----:B------:R2:W-:Y:S01]  /*9df0*/  MUFU.TANH R185, R190 ;  /* 0x000000be00b97308 */ /* 0x0005e20000002400 */
[C---:B------:R-:W-:Y:S04]  /*9e00*/  HMMA.16816.F32 R40, R180.reuse, R172, R40 ;  /* 0x000000acb428723c */ /* 0x040fe80000001828 */
[----:B------:R-:W-:Y:S02]  /*9e10*/  FMUL.FTZ R23, R25, c[0x0][0x2ec] ;  /* 0x0000bb0019177a20 */ /* 0x000fe40000410000 */
[----:B------:R-:W-:Y:S02]  /*9e20*/  FMUL.FTZ R29, R29, c[0x0][0x2ec] ;  /* 0x0000bb001d1d7a20 */ /* 0x000fe40000410000 */
[-C--:B------:R-:W-:Y:S01]  /*9e30*/  HMMA.16816.F32 R44, R180, R174.reuse, R44 ;  /* 0x000000aeb42c723c */ /* 0x080fe2000000182c */
[----:B------:R3:W-:Y:S03]  /*9e40*/  MUFU.TANH R12, R23 ;  /* 0x00000017000c7308 */ /* 0x0007e60000002400 */
[----:B------:R-:W-:Y:S02]  /*9e50*/  FMUL.FTZ R25, R28, c[0x0][0x2ec] ;  /* 0x0000bb001c197a20 */ /* 0x000fe40000410000 */
[----:B------:R-:W-:Y:S02]  /*9e60*/  FMUL.FTZ R31, R31, c[0x0][0x2ec] ;  /* 0x0000bb001f1f7a20 */ /* 0x000fe40000410000 */
[C---:B------:R-:W-:Y:S01]  /*9e70*/  HMMA.16816.F32 R48, R204.reuse, R174, R48 ;  /* 0x000000aecc30723c */ /* 0x040fe20000001830 */
[----:B------:R-:W4:Y:S02]  /*9e80*/  LDSM.16.M88.4 R172, [R215] ;  /* 0x00000000d7ac783b */ /* 0x000f240000000200 */
[----:B------:R5:W-:Y:S01]  /*9e90*/  MUFU.TANH R28, R31 ;  /* 0x0000001f001c7308 */ /* 0x000be20000002400 */
[----:B------:R-:W-:Y:S02]  /*9ea0*/  FMUL.FTZ R18, R20, c[0x0][0x2ec] ;  /* 0x0000bb0014127a20 */ /* 0x000fe40000410000 */
[----:B------:R-:W-:Y:S02]  /*9eb0*/  FMUL.FTZ R27, R27, c[0x0][0x2ec] ;  /* 0x0000bb001b1b7a20 */ /* 0x000fe40000410000 */
[----:B------:R-:W-:Y:S01]  /*9ec0*/  FMUL.FTZ R42, R42, c[0x0][0x2ec] ;  /* 0x0000bb002a2a7a20 */ /* 0x000fe20000410000 */
[-C--:B-1----:R-:W-:Y:S03]  /*9ed0*/  HMMA.16816.F32 R52, R204, R168.reuse, R52 ;  /* 0x000000a8cc34723c */ /* 0x082fe60000001834 */
[----:B--2---:R-:W-:Y:S01]  /*9ee0*/  FMUL.FTZ R190, R24, c[0x0][0x2ec] ;  /* 0x0000bb0018be7a20 */ /* 0x004fe20000410000 */
[----:B------:R-:W-:Y:S01]  /*9ef0*/  MUFU.TANH R20, R25 ;  /* 0x0000001900147308 */ /* 0x000fe20000002400 */
[----:B------:R-:W-:Y:S02]  /*9f00*/  FMUL.FTZ R193, R4, c[0x0][0x2ec] ;  /* 0x0000bb0004c17a20 */ /* 0x000fe40000410000 */
[----:B------:R-:W-:Y:S01]  /*9f10*/  FMUL.FTZ R45, R45, c[0x0][0x2ec] ;  /* 0x0000bb002d2d7a20 */ /* 0x000fe20000410000 */
[C---:B------:R-:W-:Y:S04]  /*9f20*/  HMMA.16816.F32 R56, R180.reuse, R168, R56 ;  /* 0x000000a8b438723c */ /* 0x040fe80000001838 */
[----:B---3--:R-:W-:Y:S02]  /*9f30*/  FMUL.FTZ R23, R32, c[0x0][0x2ec] ;  /* 0x0000bb0020177a20 */ /* 0x008fe40000410000 */
[----:B------:R-:W-:Y:S01]  /*9f40*/  MUFU.TANH R8, R190 ;  /* 0x000000be00087308 */ /* 0x000fe20000002400 */
[----:B------:R-:W-:Y:S01]  /*9f50*/  FMUL.FTZ R50, R50, c[0x0][0x2ec] ;  /* 0x0000bb0032327a20 */ /* 0x000fe20000410000 */
[-C--:B------:R-:W-:Y:S04]  /*9f60*/  HMMA.16816.F32 R60, R180, R170.reuse, R60 ;  /* 0x000000aab43c723c */ /* 0x080fe8000000183c */
[----:B-----5:R-:W-:Y:S02]  /*9f70*/  FMUL.FTZ R31, R37, c[0x0][0x2ec] ;  /* 0x0000bb00251f7a20 */ /* 0x020fe40000410000 */
[----:B------:R-:W-:Y:S02]  /*9f80*/  FMUL.FTZ R37, R38, c[0x0][0x2ec] ;  /* 0x0000bb0026257a20 */ /* 0x000fe40000410000 */
[----:B------:R1:W-:Y:S01]  /*9f90*/  MUFU.TANH R24, R29 ;  /* 0x0000001d00187308 */ /* 0x0003e20000002400 */
[C---:B------:R-:W-:Y:S04]  /*9fa0*/  HMMA.16816.F32 R64, R204.reuse, R170, R64 ;  /* 0x000000aacc40723c */ /* 0x040fe80000001840 */
[----:B------:R-:W-:Y:S02]  /*9fb0*/  FMUL.FTZ R38, R41, c[0x0][0x2ec] ;  /* 0x0000bb0029267a20 */ /* 0x000fe40000410000 */
[----:B------:R-:W-:Y:S02]  /*9fc0*/  FMUL.FTZ R41, R44, c[0x0][0x2ec] ;  /* 0x0000bb002c297a20 */ /* 0x000fe40000410000 */
[----:B------:R-:W-:Y:S01]  /*9fd0*/  FMUL.FTZ R58, R58, c[0x0][0x2ec] ;  /* 0x0000bb003a3a7a20 */ /* 0x000fe20000410000 */
[----:B------:R2:W-:Y:S01]  /*9fe0*/  MUFU.TANH R32, R42 ;  /* 0x0000002a00207308 */ /* 0x0005e20000002400 */
[-C--:B----4-:R-:W-:Y:S03]  /*9ff0*/  HMMA.16816.F32 R68, R204, R172.reuse, R68 ;  /* 0x000000accc44723c */ /* 0x090fe60000001844 */
        /* <DEDUP_REMOVED lines=8> */
[----:B------:R3:W-:Y:S01]  /*a080*/  MUFU.TANH R171, R61 ;  /* 0x0000003d00ab7308 */ /* 0x0007e20000002400 */
[----:B-1----:R-:W-:Y:S02]  /*a090*/  FMUL.FTZ R29, R35, c[0x0][0x2ec] ;  /* 0x0000bb00231d7a20 */ /* 0x002fe40000410000 */
[----:B------:R-:W-:Y:S02]  /*a0a0*/  FMUL.FTZ R35, R39, c[0x0][0x2ec] ;  /* 0x0000bb0027237a20 */ /* 0x000fe40000410000 */
[----:B------:R-:W-:Y:S01]  /*a0b0*/  FMUL.FTZ R39, R48, c[0x0][0x2ec] ;  /* 0x0000bb0030277a20 */ /* 0x000fe20000410000 */
[C---:B------:R-:W-:Y:S04]  /*a0c0*/  HMMA.16816.F32 R80, R204.reuse, R174, R80 ;  /* 0x000000aecc50723c */ /* 0x040fe80000001850 */
[----:B------:R-:W-:Y:S01]  /*a0d0*/  MUFU.TANH R48, R59 ;  /* 0x0000003b00307308 */ /* 0x000fe20000002400 */
[----:B--2---:R-:W-:Y:S02]  /*a0e0*/  FMUL.FTZ R42, R49, c[0x0][0x2ec] ;  /* 0x0000bb00312a7a20 */ /* 0x004fe40000410000 */
[----:B------:R-:W-:Y:S02]  /*a0f0*/  FMUL.FTZ R190, R33, c[0x0][0x2ec] ;  /* 0x0000bb0021be7a20 */ /* 0x000fe40000410000 */
[----:B------:R-:W-:Y:S03]  /*a100*/  FMUL.FTZ R33, R34, c[0x0][0x2ec] ;  /* 0x0000bb0022217a20 */ /* 0x000fe60000410000 */
[----:B------:R-:W-:Y:S02]  /*a110*/  FMUL.FTZ R34, R40, c[0x0][0x2ec] ;  /* 0x0000bb0028227a20 */ /* 0x000fe40000410000 */
[----:B------:R1:W-:Y:S01]  /*a120*/  MUFU.TANH R25, R190 ;  /* 0x000000be00197308 */ /* 0x0003e20000002400 */
[----:B------:R-:W-:Y:S02]  /*a130*/  FMUL.FTZ R49, R52, c[0x0][0x2ec] ;  /* 0x0000bb0034317a20 */ /* 0x000fe40000410000 */
[----:B------:R-:W-:Y:S02]  /*a140*/  FMUL.FTZ R9, R9, c[0x0][0x2ec] ;  /* 0x0000bb0009097a20 */ /* 0x000fe40000410000 */
[----:B------:R-:W-:Y:S02]  /*a150*/  FMUL.FTZ R11, R11, c[0x0][0x2ec] ;  /* 0x0000bb000b0b7a20 */ /* 0x000fe40000410000 */
[----:B------:R-:W-:Y:S02]  /*a160*/  FMUL.FTZ R14, R14, c[0x0][0x2ec] ;  /* 0x0000bb000e0e7a20 */ /* 0x000fe40000410000 */
[----:B------:R-:W-:Y:S01]  /*a170*/  FMUL.FTZ R19, R19, c[0x0][0x2ec] ;  /* 0x0000bb0013137a20 */ /* 0x000fe20000410000 */
[----:B------:R-:W-:Y:S01]  /*a180*/  MUFU.TANH R40, R45 ;  /* 0x0000002d00287308 */ /* 0x000fe20000002400 */
[----:B---3--:R-:W-:Y:S02]  /*a190*/  FMUL.FTZ R61, R82, c[0x0][0x2ec] ;  /* 0x0000bb00523d7a20 */ /* 0x008fe40000410000 */
[----:B------:R-:W-:Y:S02]  /*a1a0*/  FMUL.FTZ R83, R83, c[0x0][0x2ec] ;  /* 0x0000bb0053537a20 */ /* 0x000fe40000410000 */
[----:B------:R-:W-:Y:S02]  /*a1b0*/  FMUL.FTZ R22, R22, c[0x0][0x2ec] ;  /* 0x0000bb0016167a20 */ /* 0x000fe40000410000 */
[----:B------:R-:W-:Y:S02]  /*a1c0*/  FMUL.FTZ R26, R26, c[0x0][0x2ec] ;  /* 0x0000bb001a1a7a20 */ /* 0x000fe40000410000 */
[----:B------:R-:W-:Y:S01]  /*a1d0*/  FMUL.FTZ R30, R30, c[0x0][0x2ec] ;  /* 0x0000bb001e1e7a20 */ /* 0x000fe20000410000 */
[----:B------:R-:W-:Y:S01]  /*a1e0*/  MUFU.TANH R45, R50 ;  /* 0x00000032002d7308 */ /* 0x000fe20000002400 */
[----:B------:R-:W-:Y:S02]  /*a1f0*/  FMUL.FTZ R43, R43, c[0x0][0x2ec] ;  /* 0x0000bb002b2b7a20 */ /* 0x000fe40000410000 */
[----:B------:R-:W-:Y:S02]  /*a200*/  FMUL.FTZ R65, R65, c[0x0][0x2ec] ;  /* 0x0000bb0041417a20 */ /* 0x000fe40000410000 */
[----:B-1----:R-:W-:Y:S02]  /*a210*/  FMUL.FTZ R190, R46, c[0x0][0x2ec] ;  /* 0x0000bb002ebe7a20 */ /* 0x002fe40000410000 */
[----:B------:R-:W-:Y:S02]  /*a220*/  FMUL.FTZ R46, R47, c[0x0][0x2ec] ;  /* 0x0000bb002f2e7a20 */ /* 0x000fe40000410000 */
[----:B------:R-:W-:Y:S01]  /*a230*/  FMUL.FTZ R47, R51, c[0x0][0x2ec] ;  /* 0x0000bb00332f7a20 */ /* 0x000fe20000410000 */
[----:B------:R1:W-:Y:S01]  /*a240*/  MUFU.TANH R50, R57 ;  /* 0x0000003900327308 */ /* 0x0003e20000002400 */
[----:B------:R-:W-:Y:S02]  /*a250*/  FMUL.FTZ R51, R54, c[0x0][0x2ec] ;  /* 0x0000bb0036337a20 */ /* 0x000fe40000410000 */
[----:B------:R-:W-:Y:S02]  /*a260*/  FMUL.FTZ R66, R66, c[0x0][0x2ec] ;  /* 0x0000bb0042427a20 */ /* 0x000fe40000410000 */
[----:B------:R-:W-:Y:S02]  /*a270*/  FMUL.FTZ R67, R67, c[0x0][0x2ec] ;  /* 0x0000bb0043437a20 */ /* 0x000fe40000410000 */
[----:B------:R-:W-:Y:S02]  /*a280*/  FMUL.FTZ R71, R71, c[0x0][0x2ec] ;  /* 0x0000bb0047477a20 */ /* 0x000fe40000410000 */
[----:B------:R-:W-:Y:S01]  /*a290*/  FMUL.FTZ R73, R73, c[0x0][0x2ec] ;  /* 0x0000bb0049497a20 */ /* 0x000fe20000410000 */
[----:B------:R2:W-:Y:S01]  /*a2a0*/  MUFU.TANH R179, R46 ;  /* 0x0000002e00b37308 */ /* 0x0005e20000002400 */
[----:B------:R-:W-:Y:S09]  /*a2b0*/  FMUL.FTZ R74, R74, c[0x0][0x2ec] ;  /* 0x0000bb004a4a7a20 */ /* 0x000ff20000410000 */
[----:B------:R-:W-:Y:S01]  /*a2c0*/  MUFU.TANH R44, R41 ;  /* 0x00000029002c7308 */ /* 0x000fe20000002400 */
[----:B-1----:R-:W-:Y:S09]  /*a2d0*/  FMUL.FTZ R57, R64, c[0x0][0x2ec] ;  /* 0x0000bb0040397a20 */ /* 0x002ff20000410000 */
[----:B------:R-:W-:Y:S01]  /*a2e0*/  MUFU.TANH R64, R57 ;  /* 0x0000003900407308 */ /* 0x000fe20000002400 */
[----:B--2---:R-:W-:Y:S02]  /*a2f0*/  FMUL.FTZ R46, R53, c[0x0][0x2ec] ;  /* 0x0000bb00352e7a20 */ /* 0x004fe40000410000 */
[----:B------:R-:W-:Y:S02]  /*a300*/  FMUL.FTZ R53, R55, c[0x0][0x2ec] ;  /* 0x0000bb0037357a20 */ /* 0x000fe40000410000 */
[----:B------:R-:W-:Y:S05]  /*a310*/  FMUL.FTZ R55, R56, c[0x0][0x2ec] ;  /* 0x0000bb0038377a20 */ /* 0x000fea0000410000 */
[----:B------:R-:W-:Y:S01]  /*a320*/  MUFU.TANH R41, R42 ;  /* 0x0000002a00297308 */ /* 0x000fe20000002400 */
[----:B------:R-:W-:Y:S02]  /*a330*/  FMUL.FTZ R56, R60, c[0x0][0x2ec] ;  /* 0x0000bb003c387a20 */ /* 0x000fe40000410000 */
[----:B------:R-:W-:Y:S02]  /*a340*/  FMUL.FTZ R60, R72, c[0x0][0x2ec] ;  /* 0x0000bb00483c7a20 */ /* 0x000fe40000410000 */
[----:B------:R-:W-:Y:S02]  /*a350*/  FMUL.FTZ R72, R75, c[0x0][0x2ec] ;  /* 0x0000bb004b487a20 */ /* 0x000fe40000410000 */
[----:B------:R-:W-:Y:S02]  /*a360*/  FMUL.FTZ R75, R77, c[0x0][0x2ec] ;  /* 0x0000bb004d4b7a20 */ /* 0x000fe40000410000 */
[----:B------:R-:W-:Y:S01]  /*a370*/  FMUL.FTZ R77, R79, c[0x0][0x2ec] ;  /* 0x0000bb004f4d7a20 */ /* 0x000fe20000410000 */
[----:B------:R1:W-:Y:S10]  /*a380*/  MUFU.TANH R184, R56 ;  /* 0x0000003800b87308 */ /* 0x0003f40000002400 */
[----:B------:R2:W-:Y:S10]  /*a390*/  MUFU.TANH R172, R60 ;  /* 0x0000003c00ac7308 */ /* 0x0005f40000002400 */
[----:B------:R-:W3:Y:S01]  /*a3a0*/  MUFU.TANH R42, R62 ;  /* 0x0000003e002a7308 */ /* 0x000ee20000002400 */
[----:B-1----:R-:W-:Y:S02]  /*a3b0*/  FMUL.FTZ R56, R68, c[0x0][0x2ec] ;  /* 0x0000bb0044387a20 */ /* 0x002fe40000410000 */
[----:B------:R-:W-:Y:S02]  /*a3c0*/  FMUL.FTZ R68, R69, c[0x0][0x2ec] ;  /* 0x0000bb0045447a20 */ /* 0x000fe40000410000 */
[----:B------:R-:W-:Y:S05]  /*a3d0*/  FMUL.FTZ R69, R70, c[0x0][0x2ec] ;  /* 0x0000bb0046457a20 */ /* 0x000fea0000410000 */
[----:B------:R1:W4:Y:S01]  /*a3e0*/  MUFU.TANH R173, R56 ;  /* 0x0000003800ad7308 */ /* 0x0003220000002400 */
[----:B------:R-:W-:Y:S02]  /*a3f0*/  FMUL.FTZ R70, R76, c[0x0][0x2ec] ;  /* 0x0000bb004c467a20 */ /* 0x000fe40000410000 */
[----:B------:R-:W-:Y:S02]  /*a400*/  FMUL.FTZ R76, R80, c[0x0][0x2ec] ;  /* 0x0000bb00504c7a20 */ /* 0x000fe40000410000 */
[----:B--2---:R-:W-:Y:S02]  /*a410*/  FMUL.FTZ R60, R78, c[0x0][0x2ec] ;  /* 0x0000bb004e3c7a20 */ /* 0x004fe40000410000 */
[----:B------:R-:W-:Y:S03]  /*a420*/  FMUL.FTZ R78, R81, c[0x0][0x2ec] ;  /* 0x0000bb00514e7a20 */ /* 0x000fe60000410000 */
[----:B------:R-:W2:Y:S01]  /*a430*/  MUFU.TANH R176, R63 ;  /* 0x0000003f00b07308 */ /* 0x000ea20000002400 */
[----:B---3--:R-:W-:Y:S09]  /*a440*/  STL [R1+0xc], R42 ;  /* 0x00000c2a01007387 */ /* 0x008ff20000100800 */
[----:B------:R-:W3:Y:S01]  /*a450*/  MUFU.TANH R175, R60 ;  /* 0x0000003c00af7308 */ /* 0x000ee20000002400 */
[----:B-1----:R-:W1:Y:S09]  /*a460*/  LDSM.16.M88.4 R56, [R214] ;  /* 0x00000000d638783b */ /* 0x002e720000000200 */
[----:B------:R5:W1:Y:S10]  /*a470*/  MUFU.TANH R54, R61 ;  /* 0x0000003d00367308 */ /* 0x000a740000002400 */
[----:B------:R1:W1:Y:S10]  /*a480*/  MUFU.TANH R16, R27 ;  /* 0x0000001b00107308 */ /* 0x0002740000002400 */
[----:B------:R2:W2:Y:S01]  /*a490*/  MUFU.TANH R52, R83 ;  /* 0x0000005300347308 */ /* 0x0004a20000002400 */
[----:B-----5:R-:W5:Y:S09]  /*a4a0*/  LDSM.16.M88.4 R60, [R213] ;  /* 0x00000000d53c783b */ /* 0x020f720000000200 */
[----:B------:R-:W2:Y:S01]  /*a4b0*/  MUFU.TANH R193, R193 ;  /* 0x000000c100c17308 */ /* 0x000ea20000002400 */
[-C--:B-1----:R-:W-:Y:S03]  /*a4c0*/  HMMA.16816.F32 R84, R204, R56.reuse, R84 ;  /* 0x00000038cc54723c */ /* 0x082fe60000001854 */
[----:B------:R-:W-:Y:S06]  /*a4d0*/  FMUL.FTZ R27, R36, c[0x0][0x2ec] ;  /* 0x0000bb00241b7a20 */ /* 0x000fec0000410000 */
[----:B------:R-:W1:Y:S01]  /*a4e0*/  MUFU.TANH R9, R9 ;  /* 0x0000000900097308 */ /* 0x000e620000002400 */
[C---:B------:R-:W-:Y:S09]  /*a4f0*/  HMMA.16816.F32 R88, R180.reuse, R56, R88 ;  /* 0x00000038b458723c */ /* 0x040ff20000001858 */
[----:B------:R-:W1:Y:S01]  /*a500*/  MUFU.TANH R195, R195 ;  /* 0x000000c300c37308 */ /* 0x000e620000002400 */
[-C--:B------:R-:W-:Y:S04]  /*a510*/  HMMA.16816.F32 R92, R180, R58.reuse, R92 ;  /* 0x0000003ab45c723c */ /* 0x080fe8000000185c */
[----:B------:R-:W-:Y:S04]  /*a520*/  FMUL.FTZ R82, R84, c[0x0][0x2ec] ;  /* 0x0000bb0054527a20 */ /* 0x000fe80000410000 */
[C---:B------:R-:W-:Y:S01]  /*a530*/  HMMA.16816.F32 R96, R204.reuse, R58, R96 ;  /* 0x0000003acc60723c */ /* 0x040fe20000001860 */
[----:B------:R-:W1:Y:S03]  /*a540*/  MUFU.TANH R11, R11 ;  /* 0x0000000b000b7308 */ /* 0x000e660000002400 */
[----:B------:R-:W-:Y:S02]  /*a550*/  FMUL.FTZ R85, R85, c[0x0][0x2ec] ;  /* 0x0000bb0055557a20 */ /* 0x000fe40000410000 */
[----:B------:R-:W-:Y:S02]  /*a560*/  FMUL.FTZ R84, R86, c[0x0][0x2ec] ;  /* 0x0000bb0056547a20 */ /* 0x000fe40000410000 */
[----:B------:R-:W-:Y:S01]  /*a570*/  FMUL.FTZ R57, R88, c[0x0][0x2ec] ;  /* 0x0000bb0058397a20 */ /* 0x000fe20000410000 */
[-C--:B-----5:R-:W-:Y:S02]  /*a580*/  HMMA.16816.F32 R100, R204, R60.reuse, R100 ;  /* 0x0000003ccc64723c */ /* 0x0a0fe40000001864 */
[----:B------:R-:W1:Y:S01]  /*a590*/  MUFU.TANH R6, R6 ;  /* 0x0000000600067308 */ /* 0x000e620000002400 */
[----:B------:R-:W-:Y:S02]  /*a5a0*/  FMUL.FTZ R91, R91, c[0x0][0x2ec] ;  /* 0x0000bb005b5b7a20 */ /* 0x000fe40000410000 */
[----:B------:R-:W-:Y:S02]  /*a5b0*/  FMUL.FTZ R87, R87, c[0x0][0x2ec] ;  /* 0x0000bb0057577a20 */ /* 0x000fe40000410000 */
[----:B------:R-:W-:Y:S01]  /*a5c0*/  FMUL.FTZ R56, R92, c[0x0][0x2ec] ;  /* 0x0000bb005c387a20 */ /* 0x000fe20000410000 */
[C---:B------:R-:W-:Y:S04]  /*a5d0*/  HMMA.16816.F32 R104, R180.reuse, R60, R104 ;  /* 0x0000003cb468723c */ /* 0x040fe80000001868 */
[----:B------:R-:W1:Y:S01]  /*a5e0*/  MUFU.TANH R209, R57 ;  /* 0x0000003900d17308 */ /* 0x000e620000002400 */
[----:B------:R-:W-:Y:S02]  /*a5f0*/  FMUL.FTZ R95, R95, c[0x0][0x2ec] ;  /* 0x0000bb005f5f7a20 */ /* 0x000fe40000410000 */
[----:B------:R-:W-:Y:S01]  /*a600*/  FMUL.FTZ R79, R89, c[0x0][0x2ec] ;  /* 0x0000bb00594f7a20 */ /* 0x000fe20000410000 */
[-C--:B------:R-:W-:Y:S04]  /*a610*/  HMMA.16816.F32 R108, R180, R62.reuse, R108 ;  /* 0x0000003eb46c723c */ /* 0x080fe8000000186c */
[----:B--2---:R-:W-:Y:S02]  /*a620*/  FMUL.FTZ R83, R90, c[0x0][0x2ec] ;  /* 0x0000bb005a537a20 */ /* 0x004fe40000410000 */
[----:B------:R2:W1:Y:S01]  /*a630*/  MUFU.TANH R211, R56 ;  /* 0x0000003800d37308 */ /* 0x0004620000002400 */
[----:B------:R-:W-:Y:S01]  /*a640*/  FMUL.FTZ R81, R93, c[0x0][0x2ec] ;  /* 0x0000bb005d517a20 */ /* 0x000fe20000410000 */
[C---:B------:R-:W-:Y:S04]  /*a650*/  HMMA.16816.F32 R112, R204.reuse, R62, R112 ;  /* 0x0000003ecc70723c */ /* 0x040fe80000001870 */
[----:B------:R-:W-:Y:S02]  /*a660*/  FMUL.FTZ R89, R96, c[0x0][0x2ec] ;  /* 0x0000bb0060597a20 */ /* 0x000fe40000410000 */
[----:B------:R-:W-:Y:S02]  /*a670*/  FMUL.FTZ R93, R97, c[0x0][0x2ec] ;  /* 0x0000bb00615d7a20 */ /* 0x000fe40000410000 */
[----:B------:R5:W1:Y:S01]  /*a680*/  MUFU.TANH R201, R91 ;  /* 0x0000005b00c97308 */ /* 0x000a620000002400 */
[----:B------:R-:W-:Y:S03]  /*a690*/  FMUL.FTZ R61, R104, c[0x0][0x2ec] ;  /* 0x0000bb00683d7a20 */ /* 0x000fe60000410000 */
[----:B------:R-:W-:Y:S02]  /*a6a0*/  FMUL.FTZ R105, R105, c[0x0][0x2ec] ;  /* 0x0000bb0069697a20 */ /* 0x000fe40000410000 */
[----:B------:R-:W-:Y:S02]  /*a6b0*/  FMUL.FTZ R92, R99, c[0x0][0x2ec] ;  /* 0x0000bb00635c7a20 */ /* 0x000fe40000410000 */
[----:B------:R-:W-:Y:S02]  /*a6c0*/  FMUL.FTZ R111, R111, c[0x0][0x2ec] ;  /* 0x0000bb006f6f7a20 */ /* 0x000fe40000410000 */
[----:B------:R1:W1:Y:S01]  /*a6d0*/  MUFU.TANH R210, R95 ;  /* 0x0000005f00d27308 */ /* 0x0002620000002400 */
[----:B------:R-:W-:Y:S02]  /*a6e0*/  FMUL.FTZ R99, R100, c[0x0][0x2ec] ;  /* 0x0000bb0064637a20 */ /* 0x000fe40000410000 */
[----:B------:R-:W-:Y:S01]  /*a6f0*/  FMUL.FTZ R97, R101, c[0x0][0x2ec] ;  /* 0x0000bb0065617a20 */ /* 0x000fe20000410000 */
[----:B--2---:R-:W2:Y:S01]  /*a700*/  LDSM.16.M88.4 R56, [R212] ;  /* 0x00000000d438783b */ /* 0x004ea20000000200 */
[----:B------:R-:W-:Y:S04]  /*a710*/  DEPBAR.LE SB0, 0x0 ;  /* 0x000080000000791a */ /* 0x000fe80000000000 */
[----:B------:R-:W-:Y:S01]  /*a720*/  FMUL.FTZ R115, R115, c[0x0][0x2ec] ;  /* 0x0000bb0073737a20 */ /* 0x000fe20000410000 */
[----:B------:R3:W2:Y:S01]  /*a730*/  MUFU.TANH R198, R61 ;  /* 0x0000003d00c67308 */ /* 0x0006a20000002400 */
[----:B------:R-:W-:Y:S01]  /*a740*/  FMUL.FTZ R101, R103, c[0x0][0x2ec] ;  /* 0x0000bb0067657a20 */ /* 0x000fe20000410000 */
[----:B------:R-:W-:Y:S01]  /*a750*/  BAR.SYNC.DEFER_BLOCKING 0x0 ;  /* 0x0000000000007b1d */ /* 0x000fe20000010000 */
[----:B------:R-:W-:Y:S02]  /*a760*/  FMUL.FTZ R94, R94, c[0x0][0x2ec] ;  /* 0x0000bb005e5e7a20 */ /* 0x000fe40000410000 */
[----:B-----5:R-:W-:Y:S02]  /*a770*/  FMUL.FTZ R91, R107, c[0x0][0x2ec] ;  /* 0x0000bb006b5b7a20 */ /* 0x020fe40000410000 */
[----:B------:R-:W-:Y:S02]  /*a780*/  FMUL.FTZ R107, R113, c[0x0][0x2ec] ;  /* 0x0000bb00716b7a20 */ /* 0x000fe40000410000 */
[----:B------:R-:W-:Y:S01]  /*a790*/  FMUL.FTZ R98, R98, c[0x0][0x2ec] ;  /* 0x0000bb0062627a20 */ /* 0x000fe20000410000 */
[----:B------:R5:W2:Y:S01]  /*a7a0*/  MUFU.TANH R196, R105 ;  /* 0x0000006900c47308 */ /* 0x000aa20000002400 */
[----:B------:R-:W-:Y:S02]  /*a7b0*/  FMUL.FTZ R102, R102, c[0x0][0x2ec] ;  /* 0x0000bb0066667a20 */ /* 0x000fe40000410000 */
[----:B------:R-:W-:Y:S02]  /*a7c0*/  FMUL.FTZ R60, R108, c[0x0][0x2ec] ;  /* 0x0000bb006c3c7a20 */ /* 0x000fe40000410000 */
[----:B-1----:R-:W-:Y:S02]  /*a7d0*/  FMUL.FTZ R95, R106, c[0x0][0x2ec] ;  /* 0x0000bb006a5f7a20 */ /* 0x002fe40000410000 */
[----:B------:R-:W-:Y:S02]  /*a7e0*/  FMUL.FTZ R110, R110, c[0x0][0x2ec] ;  /* 0x0000bb006e6e7a20 */ /* 0x000fe40000410000 */
[----:B------:R-:W-:Y:S01]  /*a7f0*/  FMUL.FTZ R114, R114, c[0x0][0x2ec] ;  /* 0x0000bb0072727a20 */ /* 0x000fe20000410000 */
[----:B------:R1:W1:Y:S01]  /*a800*/  MUFU.TANH R200, R111 ;  /* 0x0000006f00c87308 */ /* 0x0002620000002400 */
[----:B---3--:R-:W-:Y:S02]  /*a810*/  FMUL.FTZ R61, R109, c[0x0][0x2ec] ;  /* 0x0000bb006d3d7a20 */ /* 0x008fe40000410000 */
[----:B------:R-:W-:Y:S07]  /*a820*/  FMUL.FTZ R109, R112, c[0x0][0x2ec] ;  /* 0x0000bb00706d7a20 */ /* 0x000fee0000410000 */
[----:B------:R3:W1:Y:S01]  /*a830*/  MUFU.TANH R208, R115 ;  /* 0x0000007300d07308 */ /* 0x0006620000002400 */
[-C--:B--2---:R-:W-:Y:S09]  /*a840*/  HMMA.16816.F32 R116, R204, R56.reuse, R116 ;  /* 0x00000038cc74723c */ /* 0x084ff20000001874 */
[----:B------:R-:W2:Y:S01]  /*a850*/  MUFU.TANH R10, R10 ;  /* 0x0000000a000a7308 */ /* 0x000ea20000002400 */
[C---:B------:R-:W-:Y:S09]  /*a860*/  HMMA.16816.F32 R120, R180.reuse, R56, R120 ;  /* 0x00000038b478723c */ /* 0x040ff20000001878 */
[----:B------:R-:W2:Y:S01]  /*a870*/  MUFU.TANH R14, R14 ;  /* 0x0000000e000e7308 */ /* 0x000ea20000002400 */
[-C--:B------:R-:W-:Y:S04]  /*a880*/  HMMA.16816.F32 R124, R180, R58.reuse, R124 ;  /* 0x0000003ab47c723c */ /* 0x080fe8000000187c */
[----:B-----5:R-:W-:Y:S04]  /*a890*/  FMUL.FTZ R105, R116, c[0x0][0x2ec] ;  /* 0x0000bb0074697a20 */ /* 0x020fe80000410000 */
[----:B------:R-:W-:Y:S01]  /*a8a0*/  HMMA.16816.F32 R128, R204, R58, R128 ;  /* 0x0000003acc80723c */ /* 0x000fe20000001880 */
[----:B------:R-:W2:Y:S03]  /*a8b0*/  MUFU.TANH R13, R13 ;  /* 0x0000000d000d7308 */ /* 0x000ea60000002400 */
[----:B-1----:R-:W-:Y:S02]  /*a8c0*/  FMUL.FTZ R111, R117, c[0x0][0x2ec] ;  /* 0x0000bb00756f7a20 */ /* 0x002fe40000410000 */
[----:B------:R-:W-:Y:S02]  /*a8d0*/  FMUL.FTZ R118, R118, c[0x0][0x2ec] ;  /* 0x0000bb0076767a20 */ /* 0x000fe40000410000 */
[----:B------:R-:W-:Y:S03]  /*a8e0*/  FMUL.FTZ R103, R120, c[0x0][0x2ec] ;  /* 0x0000bb0078677a20 */ /* 0x000fe60000410000 */
        /* <DEDUP_REMOVED lines=9> */
[----:B---3--:R-:W-:Y:S02]  /*a980*/  FMUL.FTZ R115, R129, c[0x0][0x2ec] ;  /* 0x0000bb0081737a20 */ /* 0x008fe40000410000 */
[----:B------:R-:W-:Y:S02]  /*a990*/  FMUL.FTZ R126, R126, c[0x0][0x2ec] ;  /* 0x0000bb007e7e7a20 */ /* 0x000fe40000410000 */
[----:B------:R-:W-:Y:S01]  /*a9a0*/  FMUL.FTZ R127, R127, c[0x0][0x2ec] ;  /* 0x0000bb007f7f7a20 */ /* 0x000fe20000410000 */
[----:B------:R-:W3:Y:S01]  /*a9b0*/  MUFU.TANH R19, R19 ;  /* 0x0000001300137308 */ /* 0x000ee20000002400 */
[----:B------:R-:W-:Y:S02]  /*a9c0*/  FMUL.FTZ R130, R130, c[0x0][0x2ec] ;  /* 0x0000bb0082827a20 */ /* 0x000fe40000410000 */
[----:B------:R-:W-:Y:S07]  /*a9d0*/  FMUL.FTZ R131, R131, c[0x0][0x2ec] ;  /* 0x0000bb0083837a20 */ /* 0x000fee0000410000 */
        /* <DEDUP_REMOVED lines=48> */
[----:B------:R1:W1:Y:S10]  /*ace0*/  MUFU.TANH R197, R98 ;  /* 0x0000006200c57308 */ /* 0x0002740000002400 */
[----:B------:R-:W1:Y:S10]  /*acf0*/  MUFU.TANH R92, R92 ;  /* 0x0000005c005c7308 */ /* 0x000e740000002400 */
[----:B------:R-:W1:Y:S10]  /*ad00*/  MUFU.TANH R99, R99 ;  /* 0x0000006300637308 */ /* 0x000e740000002400 */
[----:B------:R-:W1:Y:S10]  /*ad10*/  MUFU.TANH R97, R97 ;  /* 0x0000006100617308 */ /* 0x000e740000002400 */
[----:B------:R1:W1:Y:S10]  /*ad20*/  MUFU.TANH R174, R102 ;  /* 0x0000006600ae7308 */ /* 0x0002740000002400 */
        /* <DEDUP_REMOVED lines=8> */
[----:B------:R1:W1:Y:S10]  /*adb0*/  MUFU.TANH R203, R114 ;  /* 0x0000007200cb7308 */ /* 0x0002740000002400 */
[----:B------:R-:W1:Y:S10]  /*adc0*/  MUFU.TANH R105, R105 ;  /* 0x0000006900697308 */ /* 0x000e740000002400 */
[----:B------:R-:W1:Y:S10]  /*add0*/  MUFU.TANH R111, R111 ;  /* 0x0000006f006f7308 */ /* 0x000e740000002400 */
[----:B------:R1:W1:Y:S10]  /*ade0*/  MUFU.TANH R191, R118 ;  /* 0x0000007600bf7308 */ /* 0x0002740000002400 */
[----:B------:R1:W1:Y:S10]  /*adf0*/  MUFU.TANH R190, R119 ;  /* 0x0000007700be7308 */ /* 0x0002740000002400 */
[----:B------:R-:W1:Y:S10]  /*ae00*/  MUFU.TANH R103, R103 ;  /* 0x0000006700677308 */ /* 0x000e740000002400 */
[----:B------:R1:W1:Y:S10]  /*ae10*/  MUFU.TANH R170, R121 ;  /* 0x0000007900aa7308 */ /* 0x0002740000002400 */
[----:B------:R1:W1:Y:S10]  /*ae20*/  MUFU.TANH R187, R122 ;  /* 0x0000007a00bb7308 */ /* 0x0002740000002400 */
[----:B------:R1:W1:Y:S10]  /*ae30*/  MUFU.TANH R186, R123 ;  /* 0x0000007b00ba7308 */ /* 0x0002740000002400 */
[----:B------:R1:W1:Y:S10]  /*ae40*/  MUFU.TANH R169, R56 ;  /* 0x0000003800a97308 */ /* 0x0002740000002400 */
[----:B------:R1:W1:Y:S10]  /*ae50*/  MUFU.TANH R168, R125 ;  /* 0x0000007d00a87308 */ /* 0x0002740000002400 */
[----:B------:R1:W1:Y:S10]  /*ae60*/  MUFU.TANH R43, R126 ;  /* 0x0000007e002b7308 */ /* 0x0002740000002400 */
[----:B------:R1:W1:Y:S10]  /*ae70*/  MUFU.TANH R42, R127 ;  /* 0x0000007f002a7308 */ /* 0x0002740000002400 */
[----:B------:R-:W1:Y:S10]  /*ae80*/  MUFU.TANH R113, R113 ;  /* 0x0000007100717308 */ /* 0x000e740000002400 */
[----:B------:R-:W1:Y:S10]  /*ae90*/  MUFU.TANH R115, R115 ;  /* 0x0000007300737308 */ /* 0x000e740000002400 */
[----:B------:R1:W1:Y:S10]  /*aea0*/  MUFU.TANH R189, R130 ;  /* 0x0000008200bd7308 */ /* 0x0002740000002400 */
[----:B------:R1:W1:Y:S02]  /*aeb0*/  MUFU.TANH R188, R131 ;  /* 0x0000008300bc7308 */ /* 0x0002640000002400 */
[----:B-1234-:R-:W-:-:S05]  /*aec0*/  @P1 BRA `(.L_x_711) ;  /* 0xffffe46000001947 */ /* 0x01efca000383ffff */
.L_x_710:
[----:B------:R-:W2:Y:S01]  /*aed0*/  LDL.LU R204, [R1+0xc] ;  /* 0x00000c0001cc7983 */ /* 0x000ea20000300800 */
[C---:B-1----:R-:W-:Y:S01]  /*aee0*/  IMAD R59, R247.reuse, -0x80, R246 ;  /* 0xffffff80f73b7824 */ /* 0x042fe200078e02f6 */
[----:B------:R-:W-:Y:S04]  /*aef0*/  IADD3 R247, R247, -0x1, RZ ;  /* 0xfffffffff7f77810 */ /* 0x000fe80007ffe0ff */
        /* <DEDUP_REMOVED lines=11> */
[C---:B------:R-:W-:Y:S02]  /*afb0*/  IADD3 R88, R59.reuse, -0x40, RZ ;  /* 0xffffffc03b587810 */ /* 0x040fe40007ffe0ff */
        /* <DEDUP_REMOVED lines=9> */
[----:B------:R-:W-:Y:S02]  /*b050*/  IABS R60, R59 ;  /* 0x0000003b003c7213 */ /* 0x000fe40000000000 */
[C---:B------:R-:W-:Y:S02]  /*b060*/  IADD3 R125, R59.reuse, -0x51, RZ ;  /* 0xffffffaf3b7d7810 */ /* 0x040fe40007ffe0ff */
[C---:B------:R-:W-:Y:S02]  /*b070*/  IADD3 R63, R59.reuse, 0x8, RZ ;  /* 0x000000083b3f7810 */ /* 0x040fe40007ffe0ff */
[----:B------:R-:W-:Y:S01]  /*b080*/  I2F R60, R60 ;  /* 0x0000003c003c7306 */ /* 0x000fe20000201400 */
[C---:B------:R-:W-:Y:S02]  /*b090*/  IADD3 R207, R59.reuse, -0x58, RZ ;  /* 0xffffffa83bcf7810 */ /* 0x040fe40007ffe0ff */
[C---:B------:R-:W-:Y:S02]  /*b0a0*/  IADD3 R181, R59.reuse, 0x7, RZ ;  /* 0x000000073bb57810 */ /* 0x040fe40007ffe0ff */
[C---:B------:R-:W-:Y:S02]  /*b0b0*/  IADD3 R205, R59.reuse, -0x59, RZ ;  /* 0xffffffa73bcd7810 */ /* 0x040fe40007ffe0ff */
        /* <DEDUP_REMOVED lines=14> */
[----:B------:R-:W-:Y:S02]  /*b1a0*/  ISETP.GE.AND P2, PT, R98, RZ, PT ;  /* 0x000000ff6200720c */ /* 0x000fe40003f46270 */
[----:B------:R-:W-:Y:S02]  /*b1b0*/  ISETP.GE.AND P3, PT, R80, RZ, PT ;  /* 0x000000ff5000720c */ /* 0x000fe40003f66270 */
[----:B------:R-:W-:Y:S02]  /*b1c0*/  ISETP.GE.AND P5, PT, R128, RZ, PT ;  /* 0x000000ff8000720c */ /* 0x000fe40003fa6270 */
[----:B------:R-:W-:Y:S07]  /*b1d0*/  ISETP.GE.AND P4, PT, R126, RZ, PT ;  /* 0x000000ff7e00720c */ /* 0x000fee0003f86270 */
[C---:B------:R-:W-:Y:S02]  /*b1e0*/  @!P2 IADD3 R98, -R59.reuse, -0x48, RZ ;  /* 0xffffffb83b62a810 */ /* 0x040fe40007ffe1ff */
[C---:B------:R-:W-:Y:S02]  /*b1f0*/  @!P3 IADD3 R80, -R59.reuse, -0x47, RZ ;  /* 0xffffffb93b50b810 */ /* 0x040fe40007ffe1ff */
[C---:B------:R-:W-:Y:S02]  /*b200*/  @!P5 IADD3 R128, -R59.reuse, 0x68, RZ ;  /* 0x000000683b80d810 */ /* 0x040fe40007ffe1ff */
[----:B------:R-:W-:Y:S01]  /*b210*/  I2F R98, R98 ;  /* 0x0000006200627306 */ /* 0x000fe20000201400 */
[----:B------:R-:W-:Y:S02]  /*b220*/  @!P4 IADD3 R126, -R59, 0x78, RZ ;  /* 0x000000783b7ec810 */ /* 0x000fe40007ffe1ff */
[----:B------:R-:W-:Y:S02]  /*b230*/  ISETP.GE.AND P2, PT, R131, RZ, PT ;  /* 0x000000ff8300720c */ /* 0x000fe40003f46270 */
[----:B------:R-:W-:Y:S02]  /*b240*/  ISETP.GE.AND P3, PT, R62, RZ, PT ;  /* 0x000000ff3e00720c */ /* 0x000fe40003f66270 */
[----:B------:R-:W-:Y:S03]  /*b250*/  ISETP.GE.AND P5, PT, R116, RZ, PT ;  /* 0x000000ff7400720c */ /* 0x000fe60003fa6270 */
[----:B------:R-:W-:Y:S06]  /*b260*/  I2F R80, R80 ;  /* 0x0000005000507306 */ /* 0x000fec0000201400 */
[C---:B------:R-:W-:Y:S02]  /*b270*/  @!P2 IADD3 R131, -R59.reuse, -0x40, RZ ;  /* 0xffffffc03b83a810 */ /* 0x040fe40007ffe1ff */
[C---:B------:R-:W-:Y:S02]  /*b280*/  @!P3 IADD3 R62, -R59.reuse, -0x3f, RZ ;  /* 0xffffffc13b3eb810 */ /* 0x040fe40007ffe1ff */
        /* <DEDUP_REMOVED lines=19> */
[----:B------:R-:W-:Y:S05]  /*b3c0*/  ISETP.GE.AND P3, PT, R90, RZ, PT ;  /* 0x000000ff5a00720c */ /* 0x000fea0003f66270 */
[----:B------:R-:W-:Y:S06]  /*b3d0*/  I2F R123, R123 ;  /* 0x0000007b007b7306 */ /* 0x000fec0000201400 */
[C---:B------:R-:W-:Y:S02]  /*b3e0*/  @!P2 IADD3 R117, -R59.reuse, -0x28, RZ ;  /* 0xffffffd83b75a810 */ /* 0x040fe40007ffe1ff */
[C---:B------:R-:W-:Y:S02]  /*b3f0*/  @!P3 IADD3 R90, -R59.reuse, -0x27, RZ ;  /* 0xffffffd93b5ab810 */ /* 0x040fe40007ffe1ff */
[----:B------:R-:W-:Y:S01]  /*b400*/  I2F R121, R121 ;  /* 0x0000007900797306 */ /* 0x000fe20000201400 */
[----:B------:R-:W-:Y:S02]  /*b410*/  ISETP.GE.AND P2, PT, R94, RZ, PT ;  /* 0x000000ff5e00720c */ /* 0x000fe40003f46270 */
[----:B------:R-:W-:Y:S07]  /*b420*/  ISETP.GE.AND P3, PT, R88, RZ, PT ;  /* 0x000000ff5800720c */ /* 0x000fee0003f66270 */
[----:B------:R-:W-:Y:S04]  /*b430*/  I2F R117, R117 ;  /* 0x0000007500757306 */ /* 0x000fe80000201400 */
[C---:B------:R-:W-:Y:S02]  /*b440*/  @!P2 IADD3 R94, -R59.reuse, -0x20, RZ ;  /* 0xffffffe03b5ea810 */ /* 0x040fe40007ffe1ff */
[----:B------:R-:W-:Y:S02]  /*b450*/  @!P3 IADD3 R88, -R59, 0x40, RZ ;  /* 0x000000403b58b810 */ /* 0x000fe40007ffe1ff */
[----:B------:R-:W-:Y:S02]  /*b460*/  ISETP.GE.AND P2, PT, R100, RZ, PT ;  /* 0x000000ff6400720c */ /* 0x000fe40003f46270 */
[----:B------:R-:W-:Y:S01]  /*b470*/  I2F R90, R90 ;  /* 0x0000005a005a7306 */ /* 0x000fe20000201400 */
[----:B------:R-:W-:Y:S09]  /*b480*/  ISETP.GE.AND P3, PT, R119, RZ, PT ;  /* 0x000000ff7700720c */ /* 0x000ff20003f66270 */
[----:B------:R-:W-:Y:S01]  /*b490*/  I2F R88, R88 ;  /* 0x0000005800587306 */ /* 0x000fe20000201400 */
[C---:B------:R-:W-:Y:S02]  /*b4a0*/  @!P2 IADD3 R100, -R59.reuse, -0x1f, RZ ;  /* 0xffffffe13b64a810 */ /* 0x040fe40007ffe1ff */
[----:B------:R-:W-:Y:S02]  /*b4b0*/  ISETP.GE.AND P2, PT, R104, RZ, PT ;  /* 0x000000ff6800720c */ /* 0x000fe40003f46270 */
[C---:B------:R-:W-:Y:S02]  /*b4c0*/  @!P3 IADD3 R119, -R59.reuse, 0x41, RZ ;  /* 0x000000413b77b810 */ /* 0x040fe40007ffe1ff */
[----:B------:R-:W-:Y:S03]  /*b4d0*/  ISETP.GE.AND P3, PT, R96, RZ, PT ;  /* 0x000000ff6000720c */ /* 0x000fe60003f66270 */
[----:B------:R-:W-:Y:S06]  /*b4e0*/  I2F R94, R94 ;  /* 0x0000005e005e7306 */ /* 0x000fec0000201400 */
[----:B------:R-:W-:Y:S02]  /*b4f0*/  @!P2 IADD3 R104, -R59, -0x18, RZ ;  /* 0xffffffe83b68a810 */ /* 0x000fe40007ffe1ff */
[----:B------:R-:W-:Y:S02]  /*b500*/  ISETP.GE.AND P2, PT, R57, RZ, PT ;  /* 0x000000ff3900720c */ /* 0x000fe40003f46270 */
[----:B------:R-:W-:Y:S01]  /*b510*/  I2F R119, R119 ;  /* 0x0000007700777306 */ /* 0x000fe20000201400 */
[C---:B------:R-:W-:Y:S02]  /*b520*/  @!P3 IADD3 R96, -R59.reuse, 0x48, RZ ;  /* 0x000000483b60b810 */ /* 0x040fe40007ffe1ff */
[----:B------:R-:W-:Y:S07]  /*b530*/  ISETP.GE.AND P3, PT, R86, RZ, PT ;  /* 0x000000ff5600720c */ /* 0x000fee0003f66270 */
[----:B------:R-:W-:Y:S01]  /*b540*/  I2F R96, R96 ;  /* 0x0000006000607306 */ /* 0x000fe20000201400 */
[C---:B------:R-:W-:Y:S02]  /*b550*/  @!P2 IADD3 R57, -R59.reuse, -0x17, RZ ;  /* 0xffffffe93b39a810 */ /* 0x040fe40007ffe1ff */
[----:B------:R-:W-:Y:S03]  /*b560*/  ISETP.GE.AND P2, PT, R58, RZ, PT ;  /* 0x000000ff3a00720c */ /* 0x000fe60003f46270 */
[C---:B------:R-:W-:Y:S02]  /*b570*/  @!P3 IADD3 R86, -R59.reuse, 0x49, RZ ;  /* 0x000000493b56b810 */ /* 0x040fe40007ffe1ff */
[----:B------:R-:W-:Y:S02]  /*b580*/  ISETP.GE.AND P3, PT, R56, RZ, PT ;  /* 0x000000ff3800720c */ /* 0x000fe40003f66270 */
[----:B------:R-:W-:Y:S06]  /*b590*/  I2F R104, R104 ;  /* 0x0000006800687306 */ /* 0x000fec0000201400 */
[----:B------:R-:W-:Y:S02]  /*b5a0*/  @!P2 IADD3 R58, -R59, -0x10, RZ ;  /* 0xfffffff03b3aa810 */ /* 0x000fe40007ffe1ff */
[----:B------:R-:W-:Y:S02]  /*b5b0*/  ISETP.GE.AND P2, PT, R183, RZ, PT ;  /* 0x000000ffb700720c */ /* 0x000fe40003f46270 */
[----:B------:R-:W-:Y:S01]  /*b5c0*/  I2F R86, R86 ;  /* 0x0000005600567306 */ /* 0x000fe20000201400 */
[----:B------:R-:W-:Y:S02]  /*b5d0*/  @!P3 IADD3 R56, -R59, 0x50, RZ ;  /* 0x000000503b38b810 */ /* 0x000fe40007ffe1ff */
[----:B------:R-:W-:Y:S07]  /*b5e0*/  ISETP.GE.AND P3, PT, R125, RZ, PT ;  /* 0x000000ff7d00720c */ /* 0x000fee0003f66270 */
[----:B------:R-:W-:Y:S01]  /*b5f0*/  I2F R58, R58 ;  /* 0x0000003a003a7306 */ /* 0x000fe20000201400 */
[----:B------:R-:W-:Y:S02]  /*b600*/  @!P2 IADD3 R183, -R59, -0xf, RZ ;  /* 0xfffffff13bb7a810 */ /* 0x000fe40007ffe1ff */
[----:B------:R-:W-:Y:S03]  /*b610*/  ISETP.GE.AND P2, PT, R63, RZ, PT ;  /* 0x000000ff3f00720c */ /* 0x000fe60003f46270 */
[----:B------:R-:W-:Y:S02]  /*b620*/  @!P3 IADD3 R125, -R59, 0x51, RZ ;  /* 0x000000513b7db810 */ /* 0x000fe40007ffe1ff */
        /* <DEDUP_REMOVED lines=8> */
[C---:B------:R-:W-:Y:S05]  /*b6b0*/  @!P2 IADD3 R181, -R59.reuse, -0x7, RZ ;  /* 0xfffffff93bb5a810 */ /* 0x040fea0007ffe1ff */
[C---:B------:R-:W-:Y:S04]  /*b6c0*/  @!P3 IADD3 R205, -R59.reuse, 0x59, RZ ;  /* 0x000000593bcdb810 */ /* 0x040fe80007ffe1ff */
        /* <DEDUP_REMOVED lines=8> */
[-C--:B-1----:R-:W-:Y:S02]  /*b750*/  FFMA.FTZ R113, R126, -R0.reuse, R113 ;  /* 0x800000007e717223 */ /* 0x082fe40000010071 */
[-C--:B------:R-:W-:Y:S01]  /*b760*/  FFMA.FTZ R61, R60, -R0.reuse, R175 ;  /* 0x800000003c3d7223 */ /* 0x080fe200000100af */
[----:B------:R-:W-:Y:S01]  /*b770*/  IADD3 R175, R59, -0x61, RZ ;  /* 0xffffff9f3baf7810 */ /* 0x000fe20007ffe0ff */
[-C--:B------:R-:W-:Y:S02]  /*b780*/  FFMA.FTZ R20, R117, -R0.reuse, R20 ;  /* 0x8000000075147223 */ /* 0x080fe40000010014 */
[-C--:B------:R-:W-:Y:S02]  /*b790*/  FFMA.FTZ R52, R119, -R0.reuse, R52 ;  /* 0x8000000077347223 */ /* 0x080fe40000010034 */
[-C--:B------:R-:W-:Y:S02]  /*b7a0*/  FFMA.FTZ R55, R58, -R0.reuse, R55 ;  /* 0x800000003a377223 */ /* 0x080fe40000010037 */
[-C--:B------:R-:W-:Y:S02]  /*b7b0*/  FFMA.FTZ R54, R88, -R0.reuse, R54 ;  /* 0x8000000058367223 */ /* 0x080fe40000010036 */
[CC--:B------:R-:W-:Y:S02]  /*b7c0*/  FFMA.FTZ R48, R57.reuse, -R0.reuse, R48 ;  /* 0x8000000039307223 */ /* 0x0c0fe40000010030 */
[-C--:B------:R-:W-:Y:S02]  /*b7d0*/  FFMA.FTZ R57, R57, -R0.reuse, R40 ;  /* 0x8000000039397223 */ /* 0x080fe40000010028 */
[CC--:B------:R-:W-:Y:S02]  /*b7e0*/  FFMA.FTZ R193, R60.reuse, -R0.reuse, R193 ;  /* 0x800000003cc17223 */ /* 0x0c0fe400000100c1 */
[CC--:B------:R-:W-:Y:S01]  /*b7f0*/  FFMA.FTZ R102, R60.reuse, -R0.reuse, R4 ;  /* 0x800000003c667223 */ /* 0x0c0fe20000010004 */
[C---:B------:R-:W-:Y:S01]  /*b800*/  IADD3 R4, R59.reuse, -0x19, RZ ;  /* 0xffffffe73b047810 */ /* 0x040fe20007ffe0ff */
[-C--:B------:R-:W-:Y:S01]  /*b810*/  FFMA.FTZ R60, R60, -R0.reuse, R172 ;  /* 0x800000003c3c7223 */ /* 0x080fe200000100ac */
[----:B------:R-:W-:Y:S01]  /*b820*/  IADD3 R172, R59, -0x60, RZ ;  /* 0xffffffa03bac7810 */ /* 0x000fe20007ffe0ff */
[-C--:B------:R-:W-:Y:S02]  /*b830*/  FFMA.FTZ R16, R127, -R0.reuse, R16 ;  /* 0x800000007f107223 */ /* 0x080fe40000010010 */
[-C--:B------:R-:W-:Y:S01]  /*b840*/  FFMA.FTZ R197, R56, -R0.reuse, R197 ;  /* 0x8000000038c57223 */ /* 0x080fe200000100c5 */
[----:B------:R-:W-:Y:S01]  /*b850*/  ISETP.GE.AND P2, PT, R172, RZ, PT ;  /* 0x000000ffac00720c */ /* 0x000fe20003f46270 */
[-C--:B------:R-:W-:Y:S02]  /*b860*/  FFMA.FTZ R105, R116, -R0.reuse, R105 ;  /* 0x8000000074697223 */ /* 0x080fe40000010069 */
[-C--:B------:R-:W-:Y:S02]  /*b870*/  FFMA.FTZ R89, R207, -R0.reuse, R89 ;  /* 0x80000000cf597223 */ /* 0x080fe40000010059 */
[-C--:B------:R-:W-:Y:S02]  /*b880*/  FFMA.FTZ R185, R62, -R0.reuse, R185 ;  /* 0x800000003eb97223 */ /* 0x080fe400000100b9 */
[-C--:B------:R-:W-:Y:S02]  /*b890*/  FFMA.FTZ R7, R131, -R0.reuse, R7 ;  /* 0x8000000083077223 */ /* 0x080fe40000010007 */
[CC--:B------:R-:W-:Y:S02]  /*b8a0*/  FFMA.FTZ R28, R121.reuse, -R0.reuse, R28 ;  /* 0x80000000791c7223 */ /* 0x0c0fe4000001001c */
[-C--:B------:R-:W-:Y:S01]  /*b8b0*/  FFMA.FTZ R12, R121, -R0.reuse, R12 ;  /* 0x80000000790c7223 */ /* 0x080fe2000001000c */
[----:B------:R-:W-:Y:S01]  /*b8c0*/  IADD3 R121, R59, -0x71, RZ ;  /* 0xffffff8f3b797810 */ /* 0x000fe20007ffe0ff */
[-C--:B------:R-:W-:Y:S01]  /*b8d0*/  FFMA.FTZ R68, R119, -R0.reuse, R68 ;  /* 0x8000000077447223 */ /* 0x080fe20000010044 */
[----:B------:R-:W-:Y:S01]  /*b8e0*/  @!P2 IADD3 R172, -R59, 0x60, RZ ;  /* 0x000000603baca810 */ /* 0x000fe20007ffe1ff */
[-C--:B------:R-:W-:Y:S01]  /*b8f0*/  FFMA.FTZ R98, R98, -R0.reuse, R195 ;  /* 0x8000000062627223 */ /* 0x080fe200000100c3 */
[----:B------:R-:W-:Y:S01]  /*b900*/  ISETP.GE.AND P2, PT, R175, RZ, PT ;  /* 0x000000ffaf00720c */ /* 0x000fe20003f46270 */
[-C--:B------:R-:W-:Y:S02]  /*b910*/  FFMA.FTZ R195, R96, -R0.reuse, R84 ;  /* 0x8000000060c37223 */ /* 0x080fe40000010054 */
[-C--:B--2---:R-:W-:Y:S01]  /*b920*/  FFMA.FTZ R84, R58, -R0.reuse, R204 ;  /* 0x800000003a547223 */ /* 0x084fe200000100cc */
[----:B------:R-:W-:Y:S01]  /*b930*/  I2F R172, R172 ;  /* 0x000000ac00ac7306 */ /* 0x000fe20000201400 */
[-C--:B------:R-:W-:Y:S02]  /*b940*/  FFMA.FTZ R58, R63, -R0.reuse, R74 ;  /* 0x800000003f3a7223 */ /* 0x080fe4000001004a */
[-C--:B------:R-:W-:Y:S02]  /*b950*/  FFMA.FTZ R182, R86, -R0.reuse, R87 ;  /* 0x8000000056b67223 */ /* 0x080fe40000010057 */
[-C--:B------:R-:W-:Y:S02]  /*b960*/  FFMA.FTZ R173, R88, -R0.reuse, R173 ;  /* 0x8000000058ad7223 */ /* 0x080fe400000100ad */
[CC--:B------:R-:W-:Y:S02]  /*b970*/  FFMA.FTZ R88, R104.reuse, -R0.reuse, R178 ;  /* 0x8000000068587223 */ /* 0x0c0fe400000100b2 */
[----:B------:R-:W-:Y:S01]  /*b980*/  @!P2 IADD3 R175, -R59, 0x61, RZ ;  /* 0x000000613bafa810 */ /* 0x000fe20007ffe1ff */
[-C--:B------:R-:W-:Y:S02]  /*b990*/  FFMA.FTZ R44, R104, -R0.reuse, R44 ;  /* 0x80000000682c7223 */ /* 0x080fe4000001002c */
[-C--:B------:R-:W-:Y:S02]  /*b9a0*/  FFMA.FTZ R11, R80, -R0.reuse, R11 ;  /* 0x80000000500b7223 */ /* 0x080fe4000001000b */
[-C--:B------:R-:W-:Y:S01]  /*b9b0*/  FFMA.FTZ R80, R90, -R0.reuse, R36 ;  /* 0x800000005a507223 */ /* 0x080fe20000010024 */
[----:B------:R-:W1:Y:S01]  /*b9c0*/  I2F R175, R175 ;  /* 0x000000af00af7306 */ /* 0x000e620000201400 */
[CC--:B------:R-:W-:Y:S02]  /*b9d0*/  FFMA.FTZ R85, R125.reuse, -R0.reuse, R85 ;  /* 0x800000007d557223 */ /* 0x0c0fe40000010055 */
[-C--:B------:R-:W-:Y:S02]  /*b9e0*/  FFMA.FTZ R92, R125, -R0.reuse, R92 ;  /* 0x800000007d5c7223 */ /* 0x080fe4000001005c */
[-C--:B------:R-:W-:Y:S02]  /*b9f0*/  FFMA.FTZ R76, R96, -R0.reuse, R76 ;  /* 0x80000000604c7223 */ /* 0x080fe4000001004c */
[-C--:B------:R-:W-:Y:S02]  /*ba00*/  FFMA.FTZ R96, R63, -R0.reuse, R184 ;  /* 0x800000003f607223 */ /* 0x080fe400000100b8 */
[-C--:B------:R-:W-:Y:S02]  /*ba10*/  FFMA.FTZ R24, R90, -R0.reuse, R24 ;  /* 0x800000005a187223 */ /* 0x080fe40000010018 */
[CC--:B------:R-:W-:Y:S02]  /*ba20*/  FFMA.FTZ R90, R94.reuse, -R0.reuse, R177 ;  /* 0x800000005e5a7223 */ /* 0x0c0fe400000100b1 */
[-C--:B------:R-:W-:Y:S02]  /*ba30*/  FFMA.FTZ R34, R94, -R0.reuse, R34 ;  /* 0x800000005e227223 */ /* 0x080fe40000010022 */
[-C--:B------:R-:W-:Y:S02]  /*ba40*/  FFMA.FTZ R189, R116, -R0.reuse, R189 ;  /* 0x8000000074bd7223 */ /* 0x080fe400000100bd */
[-C--:B------:R-:W-:Y:S01]  /*ba50*/  FFMA.FTZ R9, R62, -R0.reuse, R9 ;  /* 0x800000003e097223 */ /* 0x080fe20000010009 */
[----:B------:R-:W-:Y:S01]  /*ba60*/  IADD3 R62, R59, -0x1, RZ ;  /* 0xffffffff3b3e7810 */ /* 0x000fe20007ffe0ff */
[-C--:B------:R-:W-:Y:S01]  /*ba70*/  FFMA.FTZ R14, R131, -R0.reuse, R14 ;  /* 0x80000000830e7223 */ /* 0x080fe2000001000e */
[----:B------:R-:W-:Y:S01]  /*ba80*/  IADD3 R131, R59, -0x8, RZ ;  /* 0xfffffff83b837810 */ /* 0x000fe20007ffe0ff */
[CC--:B------:R-:W-:Y:S01]  /*ba90*/  FFMA.FTZ R26, R129.reuse, -R0.reuse, R26 ;  /* 0x80000000811a7223 */ /* 0x0c0fe2000001001a */
[----:B------:R-:W-:Y:S01]  /*baa0*/  ISETP.GE.AND P3, PT, R62, RZ, PT ;  /* 0x000000ff3e00720c */ /* 0x000fe20003f66270 */
[-C--:B------:R-:W-:Y:S01]  /*bab0*/  FFMA.FTZ R6, R129, -R0.reuse, R6 ;  /* 0x8000000081067223 */ /* 0x080fe20000010006 */
[----:B------:R-:W-:Y:S01]  /*bac0*/  IADD3 R129, R59, -0x69, RZ ;  /* 0xffffff973b817810 */ /* 0x000fe20007ffe0ff */
[-C--:B-1----:R-:W-:Y:S01]  /*bad0*/  FFMA.FTZ R97, R175, -R0.reuse, R97 ;  /* 0x80000000af617223 */ /* 0x082fe20000010061 */
[----:B------:R-:W-:Y:S01]  /*bae0*/  ISETP.GE.AND P6, PT, R131, RZ, PT ;  /* 0x000000ff8300720c */ /* 0x000fe20003fc6270 */
[-C--:B------:R-:W-:Y:S01]  /*baf0*/  FFMA.FTZ R10, R127, -R0.reuse, R10 ;  /* 0x800000007f0a7223 */ /* 0x080fe2000001000a */
[----:B------:R-:W-:Y:S01]  /*bb00*/  IADD3 R127, R59, -0x10, RZ ;  /* 0xfffffff03b7f7810 */ /* 0x000fe20007ffe0ff */
[-C--:B------:R-:W-:Y:S01]  /*bb10*/  FFMA.FTZ R30, R123, -R0.reuse, R30 ;  /* 0x800000007b1e7223 */ /* 0x080fe2000001001e */
[----:B------:R-:W-:Y:S01]  /*bb20*/  ISETP.GE.AND P2, PT, R129, RZ, PT ;  /* 0x000000ff8100720c */ /* 0x000fe20003f46270 */
[-C--:B------:R-:W-:Y:S01]  /*bb30*/  FFMA.FTZ R8, R123, -R0.reuse, R8 ;  /* 0x800000007b087223 */ /* 0x080fe20000010008 */
[----:B------:R-:W-:Y:S01]  /*bb40*/  IADD3 R123, R59, -0x11, RZ ;  /* 0xffffffef3b7b7810 */ /* 0x000fe20007ffe0ff */
[-C--:B------:R-:W-:Y:S02]  /*bb50*/  FFMA.FTZ R32, R117, -R0.reuse, R32 ;  /* 0x8000000075207223 */ /* 0x080fe40000010020 */
[----:B------:R1:W2:Y:S01]  /*bb60*/  I2F R117, R106 ;  /* 0x0000006a00757306 */ /* 0x0002a20000201400 */
[----:B------:R-:W-:Y:S01]  /*bb70*/  @!P3 IADD3 R62, -R59, 0x1, RZ ;  /* 0x000000013b3eb810 */ /* 0x000fe20007ffe1ff */
[-C--:B------:R-:W-:Y:S01]  /*bb80*/  FFMA.FTZ R104, R181, -R0.reuse, R2 ;  /* 0x80000000b5687223 */ /* 0x080fe20000010002 */
[----:B------:R-:W-:Y:S01]  /*bb90*/  ISETP.GE.AND P3, PT, R122, RZ, PT ;  /* 0x000000ff7a00720c */ /* 0x000fe20003f66270 */
[CC--:B------:R-:W-:Y:S01]  /*bba0*/  FFMA.FTZ R94, R100.reuse, -R0.reuse, R179 ;  /* 0x80000000645e7223 */ /* 0x0c0fe200000100b3 */
[----:B------:R-:W-:Y:S01]  /*bbb0*/  @!P6 IADD3 R131, -R59, 0x8, RZ ;  /* 0x000000083b83e810 */ /* 0x000fe20007ffe1ff */
[-C--:B------:R-:W-:Y:S01]  /*bbc0*/  FFMA.FTZ R100, R100, -R0.reuse, R38 ;  /* 0x8000000064647223 */ /* 0x080fe20000010026 */
[----:B------:R-:W-:Y:S01]  /*bbd0*/  ISETP.GE.AND P6, PT, R127, RZ, PT ;  /* 0x000000ff7f00720c */ /* 0x000fe20003fc6270 */
[-C--:B------:R-:W-:Y:S01]  /*bbe0*/  FFMA.FTZ R207, R207, -R0.reuse, R174 ;  /* 0x80000000cfcf7223 */ /* 0x080fe200000100ae */
[----:B------:R-:W-:Y:S01]  /*bbf0*/  @!P2 IADD3 R129, -R59, 0x69, RZ ;  /* 0x000000693b81a810 */ /* 0x000fe20007ffe1ff */
[----:B------:R-:W3:Y:S01]  /*bc00*/  I2F R62, R62 ;  /* 0x0000003e003e7306 */ /* 0x000ee20000201400 */
[----:B------:R-:W-:Y:S01]  /*bc10*/  ISETP.GE.AND P4, PT, R123, RZ, PT ;  /* 0x000000ff7b00720c */ /* 0x000fe20003f86270 */
[-C--:B------:R-:W-:Y:S01]  /*bc20*/  FFMA.FTZ R203, R172, -R0.reuse, R203 ;  /* 0x80000000accb7223 */ /* 0x080fe200000100cb */
[----:B------:R-:W-:Y:S01]  /*bc30*/  ISETP.GE.AND P2, PT, R124, RZ, PT ;  /* 0x000000ff7c00720c */ /* 0x000fe20003f46270 */
[-C--:B------:R-:W-:Y:S02]  /*bc40*/  FFMA.FTZ R208, R175, -R0.reuse, R208 ;  /* 0x80000000afd07223 */ /* 0x080fe400000100d0 */
[----:B------:R-:W-:Y:S01]  /*bc50*/  @!P3 IADD3 R122, -R59, 0x9, RZ ;  /* 0x000000093b7ab810 */ /* 0x000fe20007ffe1ff */
[-C--:B------:R-:W-:Y:S01]  /*bc60*/  FFMA.FTZ R191, R128, -R0.reuse, R191 ;  /* 0x8000000080bf7223 */ /* 0x080fe200000100bf */
[----:B------:R-:W-:Y:S02]  /*bc70*/  ISETP.GE.AND P3, PT, R121, RZ, PT ;  /* 0x000000ff7900720c */ /* 0x000fe40003f66270 */
[----:B------:R-:W4:Y:S01]  /*bc80*/  I2F R131, R131 ;  /* 0x0000008300837306 */ /* 0x000f220000201400 */
[C---:B------:R-:W-:Y:S02]  /*bc90*/  @!P6 IADD3 R127, -R59.reuse, 0x10, RZ ;  /* 0x000000103b7fe810 */ /* 0x040fe40007ffe1ff */
[----:B------:R-:W-:Y:S01]  /*bca0*/  ISETP.GE.AND P6, PT, R4, RZ, PT ;  /* 0x000000ff0400720c */ /* 0x000fe20003fc6270 */
[-C--:B-1----:R-:W-:Y:S01]  /*bcb0*/  FFMA.FTZ R106, R86, -R0.reuse, R78 ;  /* 0x80000000566a7223 */ /* 0x082fe2000001004e */
[----:B------:R-:W-:Y:S01]  /*bcc0*/  @!P4 IADD3 R123, -R59, 0x11, RZ ;  /* 0x000000113b7bc810 */ /* 0x000fe20007ffe1ff */
[-C--:B------:R-:W-:Y:S01]  /*bcd0*/  FFMA.FTZ R86, R183, -R0.reuse, R50 ;  /* 0x80000000b7567223 */ /* 0x080fe20000010032 */
[----:B------:R-:W-:Y:S01]  /*bce0*/  @!P2 IADD3 R124, -R59, 0x18, RZ ;  /* 0x000000183b7ca810 */ /* 0x000fe20007ffe1ff */
[-C--:B------:R-:W-:Y:S01]  /*bcf0*/  FFMA.FTZ R50, R63, -R0.reuse, R5 ;  /* 0x800000003f327223 */ /* 0x080fe20000010005 */
[----:B------:R-:W-:Y:S01]  /*bd00*/  ISETP.GE.AND P4, PT, R112, RZ, PT ;  /* 0x000000ff7000720c */ /* 0x000fe20003f86270 */
[----:B------:R-:W1:Y:S01]  /*bd10*/  I2F R122, R122 ;  /* 0x0000007a007a7306 */ /* 0x000e620000201400 */
[----:B------:R-:W-:Y:S01]  /*bd20*/  @!P3 IADD3 R121, -R59, 0x71, RZ ;  /* 0x000000713b79b810 */ /* 0x000fe20007ffe1ff */
[-C--:B--2---:R-:W-:Y:S01]  /*bd30*/  FFMA.FTZ R27, R117, -R0.reuse, R27 ;  /* 0x80000000751b7223 */ /* 0x084fe2000001001b */
[----:B------:R-:W-:Y:S01]  /*bd40*/  ISETP.GE.AND P3, PT, R110, RZ, PT ;  /* 0x000000ff6e00720c */ /* 0x000fe20003f66270 */
[-C--:B---3--:R-:W-:Y:S01]  /*bd50*/  FFMA.FTZ R63, R62, -R0.reuse, R77 ;  /* 0x800000003e3f7223 */ /* 0x088fe2000001004d */
[----:B------:R-:W-:Y:S01]  /*bd60*/  ISETP.GE.AND P2, PT, R180, RZ, PT ;  /* 0x000000ffb400720c */ /* 0x000fe20003f46270 */
[CC--:B------:R-:W-:Y:S01]  /*bd70*/  FFMA.FTZ R74, R62.reuse, -R0.reuse, R3 ;  /* 0x800000003e4a7223 */ /* 0x0c0fe20000010003 */
[C---:B------:R-:W-:Y:S01]  /*bd80*/  @!P6 IADD3 R4, -R59.reuse, 0x19, RZ ;  /* 0x000000193b04e810 */ /* 0x040fe20007ffe1ff */
[-C--:B------:R-:W-:Y:S01]  /*bd90*/  FFMA.FTZ R19, R62, -R0.reuse, R19 ;  /* 0x800000003e137223 */ /* 0x080fe20000010013 */
[----:B------:R-:W-:Y:S01]  /*bda0*/  ISETP.GE.AND P6, PT, R114, RZ, PT ;  /* 0x000000ff7200720c */ /* 0x000fe20003fc6270 */
[----:B------:R-:W2:Y:S01]  /*bdb0*/  I2F R123, R123 ;  /* 0x0000007b007b7306 */ /* 0x000ea20000201400 */
[-C--:B------:R-:W-:Y:S01]  /*bdc0*/  FFMA.FTZ R62, R62, -R0.reuse, R73 ;  /* 0x800000003e3e7223 */ /* 0x080fe20000010049 */
[----:B------:R-:W-:Y:S01]  /*bdd0*/  @!P4 IADD3 R112, -R59, 0x21, RZ ;  /* 0x000000213b70c810 */ /* 0x000fe20007ffe1ff */
[-C--:B------:R-:W-:Y:S01]  /*bde0*/  FFMA.FTZ R45, R117, -R0.reuse, R45 ;  /* 0x80000000752d7223 */ /* 0x080fe2000001002d */
[----:B------:R-:W-:Y:S01]  /*bdf0*/  ISETP.GE.AND P4, PT, R118, RZ, PT ;  /* 0x000000ff7600720c */ /* 0x000fe20003f86270 */
[-C--:B----4-:R-:W-:Y:S01]  /*be00*/  FFMA.FTZ R22, R131, -R0.reuse, R22 ;  /* 0x8000000083167223 */ /* 0x090fe20000010016 */
[----:B------:R-:W-:Y:S01]  /*be10*/  @!P3 IADD3 R110, -R59, 0x28, RZ ;  /* 0x000000283b6eb810 */ /* 0x000fe20007ffe1ff */
[-C--:B------:R-:W-:Y:S01]  /*be20*/  FFMA.FTZ R177, R131, -R0.reuse, R83 ;  /* 0x8000000083b17223 */ /* 0x080fe20000010053 */
[----:B------:R-:W-:Y:S01]  /*be30*/  @!P2 IADD3 R180, -R59, 0x29, RZ ;  /* 0x000000293bb4a810 */ /* 0x000fe20007ffe1ff */
[-C--:B------:R-:W-:Y:S01]  /*be40*/  FFMA.FTZ R13, R131, -R0.reuse, R13 ;  /* 0x80000000830d7223 */ /* 0x080fe2000001000d */
[----:B------:R-:W3:Y:S01]  /*be50*/  I2F R127, R127 ;  /* 0x0000007f007f7306 */ /* 0x000ee20000201400 */
[----:B------:R-:W-:Y:S01]  /*be60*/  ISETP.GE.AND P3, PT, R108, RZ, PT ;  /* 0x000000ff6c00720c */ /* 0x000fe20003f66270 */
[-C--:B------:R-:W-:Y:S01]  /*be70*/  FFMA.FTZ R202, R117, -R0.reuse, R202 ;  /* 0x8000000075ca7223 */ /* 0x080fe200000100ca */
[C---:B------:R-:W-:Y:S01]  /*be80*/  @!P6 IADD3 R114, -R59.reuse, 0x30, RZ ;  /* 0x000000303b72e810 */ /* 0x040fe20007ffe1ff */
[-C--:B-1----:R-:W-:Y:S01]  /*be90*/  FFMA.FTZ R21, R122, -R0.reuse, R21 ;  /* 0x800000007a157223 */ /* 0x082fe20000010015 */
[----:B------:R-:W-:Y:S01]  /*bea0*/  ISETP.GE.AND P2, PT, R120, RZ, PT ;  /* 0x000000ff7800720c */ /* 0x000fe20003f46270 */
[CC--:B------:R-:W-:Y:S01]  /*beb0*/  FFMA.FTZ R179, R122.reuse, -R0.reuse, R75 ;  /* 0x800000007ab37223 */ /* 0x0c0fe2000001004b */
[----:B------:R-:W-:Y:S01]  /*bec0*/  @!P4 IADD3 R118, -R59, 0x38, RZ ;  /* 0x000000383b76c810 */ /* 0x000fe20007ffe1ff */
[C---:B------:R-:W-:Y:S01]  /*bed0*/  FFMA.FTZ R15, R122.reuse, -R0, R15 ;  /* 0x800000007a0f7223 */ /* 0x040fe2000001000f */
[----:B------:R-:W-:Y:S01]  /*bee0*/  FMNMX.FTZ R3, R193, R166, !PT ;  /* 0x000000a6c1037209 */ /* 0x000fe20007810000 */
[----:B------:R-:W1:Y:S01]  /*bef0*/  I2F R4, R4 ;  /* 0x0000000400047306 */ /* 0x000e620000201400 */
[-C--:B------:R-:W-:Y:S02]  /*bf00*/  FFMA.FTZ R201, R122, -R0.reuse, R201 ;  /* 0x800000007ac97223 */ /* 0x080fe400000100c9 */
[----:B------:R-:W-:Y:S01]  /*bf10*/  FMNMX.FTZ R2, R74, R3, !PT ;  /* 0x000000034a027209 */ /* 0x000fe20007810000 */
[-C--:B--2---:R-:W-:Y:S01]  /*bf20*/  FFMA.FTZ R29, R123, -R0.reuse, R29 ;  /* 0x800000007b1d7223 */ /* 0x084fe2000001001d */
[----:B------:R-:W-:Y:S01]  /*bf30*/  @!P3 IADD3 R108, -R59, 0x39, RZ ;  /* 0x000000393b6cb810 */ /* 0x000fe20007ffe1ff */
[----:B------:R-:W-:Y:S01]  /*bf40*/  FFMA.FTZ R178, R123, -R0, R79 ;  /* 0x800000007bb27223 */ /* 0x000fe2000001004f */
[----:B------:R-:W-:Y:S01]  /*bf50*/  FMNMX.FTZ R2, R13, R2, !PT ;  /* 0x000000020d027209 */ /* 0x000fe20007810000 */
[----:B------:R-:W-:Y:S01]  /*bf60*/  FFMA.FTZ R17, R123, -R0, R17 ;  /* 0x800000007b117223 */ /* 0x000fe20000010011 */
[----:B------:R-:W-:Y:S01]  /*bf70*/  @!P2 IADD3 R120, -R59, 0x79, RZ ;  /* 0x000000793b78a810 */ /* 0x000fe20007ffe1ff */
[----:B------:R2:W4:Y:S01]  /*bf80*/  I2F R119, R112 ;  /* 0x0000007000777306 */ /* 0x0005220000201400 */
[----:B------:R-:W-:Y:S01]  /*bf90*/  FMNMX.FTZ R3, R15, R2, !PT ;  /* 0x000000020f037209 */ /* 0x000fe20007810000 */
[-C--:B------:R-:W-:Y:S01]  /*bfa0*/  FFMA.FTZ R210, R123, -R0.reuse, R210 ;  /* 0x800000007bd27223 */ /* 0x080fe200000100d2 */
[----:B------:R-:W-:Y:S01]  /*bfb0*/  FMNMX.FTZ R2, R98, R165, !PT ;  /* 0x000000a562027209 */ /* 0x000fe20007810000 */
[CC--:B---3--:R-:W-:Y:S02]  /*bfc0*/  FFMA.FTZ R18, R127.reuse, -R0.reuse, R18 ;  /* 0x800000007f127223 */ /* 0x0c8fe40000010012 */
[CC--:B------:R-:W-:Y:S02]  /*bfd0*/  FFMA.FTZ R33, R127.reuse, -R0.reuse, R33 ;  /* 0x800000007f217223 */ /* 0x0c0fe40000010021 */
[CC--:B------:R-:W-:Y:S02]  /*bfe0*/  FFMA.FTZ R199, R127.reuse, -R0.reuse, R199 ;  /* 0x800000007fc77223 */ /* 0x0c0fe400000100c7 */
[----:B------:R-:W3:Y:S01]  /*bff0*/  I2F R59, R124 ;  /* 0x0000007c003b7306 */ /* 0x000ee20000201400 */
[-C--:B------:R-:W-:Y:S02]  /*c000*/  FFMA.FTZ R209, R127, -R0.reuse, R209 ;  /* 0x800000007fd17223 */ /* 0x080fe400000100d1 */
[-C--:B------:R-:W-:Y:S02]  /*c010*/  FFMA.FTZ R198, R117, -R0.reuse, R198 ;  /* 0x8000000075c67223 */ /* 0x080fe400000100c6 */
[CC--:B-1----:R-:W-:Y:S02]  /*c020*/  FFMA.FTZ R204, R4.reuse, -R0.reuse, R91 ;  /* 0x8000000004cc7223 */ /* 0x0c2fe4000001005b */
[CC--:B------:R-:W-:Y:S02]  /*c030*/  FFMA.FTZ R35, R4.reuse, -R0.reuse, R35 ;  /* 0x8000000004237223 */ /* 0x0c0fe40000010023 */
[CC--:B------:R-:W-:Y:S01]  /*c040*/  FFMA.FTZ R25, R4.reuse, -R0.reuse, R25 ;  /* 0x8000000004197223 */ /* 0x0c0fe20000010019 */
[----:B------:R-:W1:Y:S01]  /*c050*/  I2F R87, R110 ;  /* 0x0000006e00577306 */ /* 0x000e620000201400 */
[-C--:B------:R-:W-:Y:S01]  /*c060*/  FFMA.FTZ R78, R4, -R0.reuse, R81 ;  /* 0x80000000044e7223 */ /* 0x080fe20000010051 */
[----:B------:R-:W-:Y:S01]  /*c070*/  FMNMX.FTZ R4, R18, R3, !PT ;  /* 0x0000000312047209 */ /* 0x000fe20007810000 */
[----:B--2---:R-:W-:Y:S01]  /*c080*/  FFMA.FTZ R112, R56, -R0, R82 ;  /* 0x8000000038707223 */ /* 0x004fe20000010052 */
[----:B------:R-:W-:Y:S01]  /*c090*/  FMNMX.FTZ R3, R11, R2, !PT ;  /* 0x000000020b037209 */ /* 0x000fe20007810000 */
[----:B------:R-:W-:Y:S01]  /*c0a0*/  FFMA.FTZ R56, R181, -R0, R72 ;  /* 0x80000000b5387223 */ /* 0x000fe20000010048 */
[----:B------:R-:W-:Y:S01]  /*c0b0*/  FMNMX.FTZ R4, R17, R4, !PT ;  /* 0x0000000411047209 */ /* 0x000fe20007810000 */
[CC--:B----4-:R-:W-:Y:S03]  /*c0c0*/  FFMA.FTZ R31, R119.reuse, -R0.reuse, R31 ;  /* 0x80000000771f7223 */ /* 0x0d0fe6000001001f */
[----:B------:R-:W2:Y:S01]  /*c0d0*/  I2F R125, R180 ;  /* 0x000000b4007d7306 */ /* 0x000ea20000201400 */
[CC--:B------:R-:W-:Y:S02]  /*c0e0*/  FFMA.FTZ R47, R119.reuse, -R0.reuse, R47 ;  /* 0x80000000772f7223 */ /* 0x0c0fe4000001002f */
[-C--:B------:R-:W-:Y:S02]  /*c0f0*/  FFMA.FTZ R200, R119, -R0.reuse, R200 ;  /* 0x8000000077c87223 */ /* 0x080fe400000100c8 */
[CC--:B---3--:R-:W-:Y:S02]  /*c100*/  FFMA.FTZ R23, R59.reuse, -R0.reuse, R23 ;  /* 0x800000003b177223 */ /* 0x0c8fe40000010017 */
[CC--:B------:R-:W-:Y:S01]  /*c110*/  FFMA.FTZ R79, R59.reuse, -R0.reuse, R37 ;  /* 0x800000003b4f7223 */ /* 0x0c0fe20000010025 */
[----:B------:R-:W-:Y:S01]  /*c120*/  FMNMX.FTZ R37, R50, R167, !PT ;  /* 0x000000a732257209 */ /* 0x000fe20007810000 */
[----:B------:R-:W-:Y:S01]  /*c130*/  FFMA.FTZ R206, R59, -R0, R95 ;  /* 0x800000003bce7223 */ /* 0x000fe2000001005f */
        /* <DEDUP_REMOVED lines=12> */
[-C--:B------:R-:W-:Y:S01]  /*c200*/  FFMA.FTZ R110, R181, -R0.reuse, R171 ;  /* 0x80000000b56e7223 */ /* 0x080fe200000100ab */
[----:B------:R-:W-:Y:S01]  /*c210*/  FMNMX.FTZ R36, R14, R3, !PT ;  /* 0x000000030e247209 */ /* 0x000fe20007810000 */
[-C--:B--2---:R-:W-:Y:S01]  /*c220*/  FFMA.FTZ R53, R125, -R0.reuse, R53 ;  /* 0x800000007d357223 */ /* 0x084fe20000010035 */
[----:B------:R-:W-:Y:S01]  /*c230*/  FMNMX.FTZ R2, R22, R37, !PT ;  /* 0x0000002516027209 */ /* 0x000fe20007810000 */
[----:B------:R-:W-:Y:S01]  /*c240*/  FFMA.FTZ R196, R119, -R0, R196 ;  /* 0x8000000077c47223 */ /* 0x000fe200000100c4 */
[----:B------:R-:W-:Y:S01]  /*c250*/  FMNMX.FTZ R3, R185, R36, !PT ;  /* 0x00000024b9037209 */ /* 0x000fe20007810000 */
[----:B------:R-:W-:Y:S01]  /*c260*/  FFMA.FTZ R186, R125, -R0, R186 ;  /* 0x800000007dba7223 */ /* 0x000fe200000100ba */
[----:B------:R-:W-:Y:S01]  /*c270*/  FMNMX.FTZ R2, R21, R2, !PT ;  /* 0x0000000215027209 */ /* 0x000fe20007810000 */
[----:B------:R-:W2:Y:S01]  /*c280*/  I2F R77, R108 ;  /* 0x0000006c004d7306 */ /* 0x000ea20000201400 */
[----:B------:R-:W-:Y:S01]  /*c290*/  FFMA.FTZ R192, R125, -R0, R192 ;  /* 0x800000007dc07223 */ /* 0x000fe200000100c0 */
[----:B------:R-:W-:Y:S01]  /*c2a0*/  FMNMX.FTZ R4, R31, R4, !PT ;  /* 0x000000041f047209 */ /* 0x000fe20007810000 */
[----:B------:R-:W-:Y:S01]  /*c2b0*/  FFMA.FTZ R72, R205, -R0, R93 ;  /* 0x80000000cd487223 */ /* 0x000fe2000001005d */
[----:B------:R-:W-:Y:S01]  /*c2c0*/  FMNMX.FTZ R2, R33, R2, !PT ;  /* 0x0000000221027209 */ /* 0x000fe20007810000 */
[CC--:B---3--:R-:W-:Y:S01]  /*c2d0*/  FFMA.FTZ R83, R5.reuse, -R0.reuse, R67 ;  /* 0x8000000005537223 */ /* 0x0c8fe20000010043 */
[----:B------:R-:W-:Y:S01]  /*c2e0*/  FMNMX.FTZ R3, R26, R3, !PT ;  /* 0x000000031a037209 */ /* 0x000fe20007810000 */
[----:B------:R-:W-:Y:S01]  /*c2f0*/  FFMA.FTZ R42, R5, -R0, R42 ;  /* 0x80000000052a7223 */ /* 0x000fe2000001002a */
[----:B------:R-:W-:Y:S01]  /*c300*/  FMNMX.FTZ R2, R29, R2, !PT ;  /* 0x000000021d027209 */ /* 0x000fe20007810000 */
[-C--:B------:R-:W-:Y:S01]  /*c310*/  FFMA.FTZ R82, R131, -R0.reuse, R70 ;  /* 0x8000000083527223 */ /* 0x080fe20000010046 */
[----:B------:R-:W3:Y:S01]  /*c320*/  I2F R93, R114 ;  /* 0x00000072005d7306 */ /* 0x000ee20000201400 */
[-C--:B------:R-:W-:Y:S01]  /*c330*/  FFMA.FTZ R70, R125, -R0.reuse, R41 ;  /* 0x800000007d467223 */ /* 0x080fe20000010029 */
[----:B------:R-:W-:Y:S01]  /*c340*/  FMNMX.FTZ R3, R16, R3, !PT ;  /* 0x0000000310037209 */ /* 0x000fe20007810000 */
[----:B------:R-:W-:Y:S01]  /*c350*/  FFMA.FTZ R46, R5, -R0, R46 ;  /* 0x80000000052e7223 */ /* 0x000fe2000001002e */
[----:B------:R-:W-:Y:S01]  /*c360*/  FMNMX.FTZ R2, R79, R2, !PT ;  /* 0x000000024f027209 */ /* 0x000fe20007810000 */
[----:B-1----:R-:W-:Y:S01]  /*c370*/  FFMA.FTZ R59, R73, -R0, R69 ;  /* 0x80000000493b7223 */ /* 0x002fe20000010045 */
[----:B------:R-:W-:Y:S01]  /*c380*/  FMNMX.FTZ R37, R75, R4, !PT ;  /* 0x000000044b257209 */ /* 0x000fe20007810000 */
[----:B------:R-:W-:Y:S01]  /*c390*/  FFMA.FTZ R64, R73, -R0, R64 ;  /* 0x8000000049407223 */ /* 0x000fe20000010040 */
[----:B------:R-:W-:Y:S01]  /*c3a0*/  FMNMX.FTZ R4, R7, R164, !PT ;  /* 0x000000a407047209 */ /* 0x000fe20007810000 */
[-C--:B------:R-:W-:Y:S01]  /*c3b0*/  FFMA.FTZ R194, R87, -R0.reuse, R194 ;  /* 0x8000000057c27223 */ /* 0x080fe200000100c2 */
[----:B------:R-:W1:Y:S01]  /*c3c0*/  I2F R129, R129 ;  /* 0x0000008100817306 */ /* 0x000e620000201400 */
[----:B------:R-:W-:Y:S01]  /*c3d0*/  FMNMX.FTZ R36, R70, R37, !PT ;  /* 0x0000002546247209 */ /* 0x000fe20007810000 */
[----:B------:R-:W-:Y:S01]  /*c3e0*/  FFMA.FTZ R169, R73, -R0, R169 ;  /* 0x8000000049a97223 */ /* 0x000fe200000100a9 */
[----:B------:R-:W-:Y:S01]  /*c3f0*/  FMNMX.FTZ R2, R35, R2, !PT ;  /* 0x0000000223027209 */ /* 0x000fe20007810000 */
[----:B--2---:R-:W-:Y:S01]  /*c400*/  FFMA.FTZ R116, R77, -R0, R71 ;  /* 0x800000004d747223 */ /* 0x004fe20000010047 */
[----:B------:R-:W-:Y:S01]  /*c410*/  FMNMX.FTZ R37, R9, R4, !PT ;  /* 0x0000000409257209 */ /* 0x000fe20007810000 */
[----:B------:R-:W-:Y:S01]  /*c420*/  FFMA.FTZ R65, R77, -R0, R65 ;  /* 0x800000004d417223 */ /* 0x000fe20000010041 */
[----:B------:R-:W-:Y:S01]  /*c430*/  FMNMX.FTZ R2, R45, R2, !PT ;  /* 0x000000022d027209 */ /* 0x000fe20007810000 */
[----:B------:R-:W-:Y:S01]  /*c440*/  FFMA.FTZ R205, R205, -R0, R101 ;  /* 0x80000000cdcd7223 */ /* 0x000fe20000010065 */
[----:B------:R-:W-:Y:S01]  /*c450*/  FMNMX.FTZ R3, R30, R3, !PT ;  /* 0x000000031e037209 */ /* 0x000fe20007810000 */
[----:B------:R-:W2:Y:S01]  /*c460*/  I2F R121, R121 ;  /* 0x0000007900797306 */ /* 0x000ea20000201400 */
[----:B------:R-:W-:Y:S01]  /*c470*/  FMNMX.FTZ R2, R47, R2, !PT ;  /* 0x000000022f027209 */ /* 0x000fe20007810000 */
[-C--:B------:R-:W-:Y:S01]  /*c480*/  FFMA.FTZ R101, R172, -R0.reuse, R99 ;  /* 0x80000000ac657223 */ /* 0x080fe20000010063 */
[----:B------:R-:W-:Y:S01]  /*c490*/  FMNMX.FTZ R3, R28, R3, !PT ;  /* 0x000000031c037209 */ /* 0x000fe20007810000 */
[----:B---3--:R-:W-:Y:S01]  /*c4a0*/  FFMA.FTZ R49, R93, -R0, R49 ;  /* 0x800000005d317223 */ /* 0x008fe20000010031 */
[----:B------:R-:W-:Y:S01]  /*c4b0*/  FMNMX.FTZ R2, R51, R2, !PT ;  /* 0x0000000233027209 */ /* 0x000fe20007810000 */
[CC--:B------:R-:W-:Y:S01]  /*c4c0*/  FFMA.FTZ R95, R93.reuse, -R0.reuse, R66 ;  /* 0x800000005d5f7223 */ /* 0x0c0fe20000010042 */
        /* <DEDUP_REMOVED lines=13> */
[----:B------:R-:W-:Y:S01]  /*c5a0*/  FFMA.FTZ R187, R87, -R0, R187 ;  /* 0x8000000057bb7223 */ /* 0x000fe200000100bb */
[----:B------:R-:W-:Y:S01]  /*c5b0*/  FMNMX.FTZ R4, R65, R4, !PT ;  /* 0x0000000441047209 */ /* 0x000fe20007810000 */
[----:B------:R-:W-:Y:S01]  /*c5c0*/  FFMA.FTZ R168, R77, -R0, R168 ;  /* 0x800000004da87223 */ /* 0x000fe200000100a8 */
[----:B------:R-:W-:Y:S01]  /*c5d0*/  FMNMX.FTZ R39, R59, R2, !PT ;  /* 0x000000023b277209 */ /* 0x000fe20007810000 */
[----:B--2---:R-:W-:Y:S01]  /*c5e0*/  FFMA.FTZ R111, R121, -R0, R111 ;  /* 0x80000000796f7223 */ /* 0x004fe2000001006f */
[----:B------:R-:W-:Y:S01]  /*c5f0*/  FMNMX.FTZ R41, R173, R4, !PT ;  /* 0x00000004ad297209 */ /* 0x000fe20007810000 */
[-C--:B------:R-:W-:Y:S01]  /*c600*/  FFMA.FTZ R188, R121, -R0.reuse, R188 ;  /* 0x8000000079bc7223 */ /* 0x080fe200000100bc */
[----:B------:R-:W-:Y:S01]  /*c610*/  FMNMX.FTZ R39, R116, R39, !PT ;  /* 0x0000002774277209 */ /* 0x000fe20007810000 */
[-C--:B------:R-:W-:Y:S01]  /*c620*/  FFMA.FTZ R170, R5, -R0.reuse, R170 ;  /* 0x8000000005aa7223 */ /* 0x080fe200000100aa */
[----:B------:R-:W-:Y:S02]  /*c630*/  FMNMX.FTZ R37, R10, R37, !PT ;  /* 0x000000250a257209 */ /* 0x000fe40007810000 */
[----:B------:R-:W-:Y:S02]  /*c640*/  FMNMX.FTZ R39, R54, R39, !PT ;  /* 0x0000002736277209 */ /* 0x000fe40007810000 */
[----:B------:R-:W-:Y:S01]  /*c650*/  FMNMX.FTZ R37, R8, R37, !PT ;  /* 0x0000002508257209 */ /* 0x000fe20007810000 */
[----:B---3--:R-:W-:Y:S01]  /*c660*/  FFMA.FTZ R115, R120, -R0, R115 ;  /* 0x8000000078737223 */ /* 0x008fe20000010073 */
        /* <DEDUP_REMOVED lines=73> */
[----:B-1----:R-:W-:Y:S02]  /*cb00*/  FMNMX.FTZ R37, R37, R38, !PT ;  /* 0x0000002625257209 */ /* 0x002fe40007810000 */
[----:B------:R-:W-:Y:S04]  /*cb10*/  FMNMX.FTZ R41, R198, R41, !PT ;  /* 0x00000029c6297209 */ /* 0x000fe80007810000 */
[----:B------:R-:W-:Y:S01]  /*cb20*/  FMNMX.FTZ R41, R196, R41, !PT ;  /* 0x00000029c4297209 */ /* 0x000fe20007810000 */
[----:B------:R-:W1:Y:S03]  /*cb30*/  SHFL.BFLY PT, R4, R37, 0x1, 0x1f ;  /* 0x0c201f0025047f89 */ /* 0x000e6600000e0000 */
[----:B------:R-:W-:Y:S04]  /*cb40*/  FMNMX.FTZ R41, R194, R41, !PT ;  /* 0x00000029c2297209 */ /* 0x000fe80007810000 */
[----:B------:R-:W-:Y:S01]  /*cb50*/  FMNMX.FTZ R41, R192, R41, !PT ;  /* 0x00000029c0297209 */ /* 0x000fe20007810000 */
[----:B------:R-:W3:Y:S03]  /*cb60*/  SHFL.BFLY PT, R3, R2, 0x2, 0x1f ;  /* 0x0c401f0002037f89 */ /* 0x000ee600000e0000 */
[----:B------:R-:W-:Y:S04]  /*cb70*/  FMNMX.FTZ R41, R126, R41, !PT ;  /* 0x000000297e297209 */ /* 0x000fe80007810000 */
[----:B------:R-:W-:Y:S02]  /*cb80*/  FMNMX.FTZ R40, R170, R41, !PT ;  /* 0x00000029aa287209 */ /* 0x000fe40007810000 */
[----:B--2---:R-:W-:Y:S02]  /*cb90*/  FMNMX.FTZ R39, R36, R39, !PT ;  /* 0x0000002724277209 */ /* 0x004fe40007810000 */
[----:B------:R-:W-:Y:S03]  /*cba0*/  FMNMX.FTZ R5, R169, R40, !PT ;  /* 0x00000028a9057209 */ /* 0x000fe60007810000 */
[----:B------:R-:W2:Y:S01]  /*cbb0*/  SHFL.BFLY PT, R36, R39, 0x1, 0x1f ;  /* 0x0c201f0027247f89 */ /* 0x000ea200000e0000 */
[----:B------:R-:W-:Y:S02]  /*cbc0*/  FMNMX.FTZ R38, R168, R5, !PT ;  /* 0x00000005a8267209 */ /* 0x000fe40007810000 */
[----:B-1----:R-:W-:Y:S04]  /*cbd0*/  FMNMX.FTZ R37, R37, R4, !PT ;  /* 0x0000000425257209 */ /* 0x002fe80007810000 */
[C---:B------:R-:W-:Y:S01]  /*cbe0*/  FSETP.NEU.FTZ.AND P2, PT, R37.reuse, -INF , PT ;  /* 0xff8000002500780b */ /* 0x040fe20003f5d000 */
[C---:B------:R-:W-:Y:S01]  /*cbf0*/  FMUL.FTZ R120, R37.reuse, c[0x0][0x23c] ;  /* 0x00008f0025787a20 */ /* 0x040fe20000410000 */
[----:B------:R-:W1:Y:S01]  /*cc00*/  SHFL.BFLY PT, R5, R38, 0x2, 0x1f ;  /* 0x0c401f0026057f89 */ /* 0x000e6200000e0000 */
[----:B------:R-:W-:Y:S01]  /*cc10*/  FADD.FTZ R4, -R37, R166 ;  /* 0x000000a625047221 */ /* 0x000fe20000010100 */
[----:B---3--:R-:W-:Y:S02]  /*cc20*/  FMNMX.FTZ R3, R2, R3, !PT ;  /* 0x0000000302037209 */ /* 0x008fe40007810000 */
[----:B------:R-:W-:Y:S01]  /*cc30*/  FSEL R120, R120, RZ, P2 ;  /* 0x000000ff78787208 */ /* 0x000fe20001000000 */
[----:B------:R-:W-:Y:S03]  /*cc40*/  FMUL.FTZ R41, R4, c[0x0][0x23c] ;  /* 0x00008f0004297a20 */ /* 0x000fe60000410000 */
[----:B------:R-:W3:Y:S01]  /*cc50*/  SHFL.BFLY PT, R2, R3, 0x1, 0x1f ;  /* 0x0c201f0003027f89 */ /* 0x000ee200000e0000 */
[--C-:B------:R-:W-:Y:S02]  /*cc60*/  FFMA.FTZ R125, R23, c[0x0][0x23c], -R120.reuse ;  /* 0x00008f00177d7a23 */ /* 0x100fe40000010878 */
[----:B------:R-:W4:Y:S01]  /*cc70*/  MUFU.EX2 R41, R41 ;  /* 0x0000002900297308 */ /* 0x000f220000000800 */
[--C-:B------:R-:W-:Y:S02]  /*cc80*/  FFMA.FTZ R93, R49, c[0x0][0x23c], -R120.reuse ;  /* 0x00008f00315d7a23 */ /* 0x100fe40000010878 */
[--C-:B------:R-:W-:Y:S01]  /*cc90*/  FFMA.FTZ R73, R89, c[0x0][0x23c], -R120.reuse ;  /* 0x00008f0059497a23 */ /* 0x100fe20000010878 */
[----:B--2---:R-:W-:Y:S01]  /*cca0*/  FMNMX.FTZ R36, R39, R36, !PT ;  /* 0x0000002427247209 */ /* 0x004fe20007810000 */
[--C-:B------:R-:W-:Y:S02]  /*ccb0*/  FFMA.FTZ R67, R105, c[0x0][0x23c], -R120.reuse ;  /* 0x00008f0069437a23 */ /* 0x100fe40000010878 */
[--C-:B------:R-:W-:Y:S01]  /*ccc0*/  FFMA.FTZ R174, R18, c[0x0][0x23c], -R120.reuse ;  /* 0x00008f0012ae7a23 */ /* 0x100fe20000010878 */
[----:B------:R-:W-:Y:S01]  /*ccd0*/  MOV R18, R195 ;  /* 0x000000c300127202 */ /* 0x000fe20000000f00 */
[C---:B------:R-:W-:Y:S01]  /*cce0*/  FMUL.FTZ R195, R36.reuse, c[0x0][0x23c] ;  /* 0x00008f0024c37a20 */ /* 0x040fe20000410000 */
[----:B------:R-:W-:Y:S01]  /*ccf0*/  MUFU.EX2 R125, R125 ;  /* 0x0000007d007d7308 */ /* 0x000fe20000000800 */
[----:B------:R-:W-:Y:S01]  /*cd00*/  FSETP.NEU.FTZ.AND P2, PT, R36, -INF , PT ;  /* 0xff8000002400780b */ /* 0x000fe20003f5d000 */
[--C-:B------:R-:W-:Y:S01]  /*cd10*/  FFMA.FTZ R131, R17, c[0x0][0x23c], -R120.reuse ;  /* 0x00008f0011837a23 */ /* 0x100fe20000010878 */
[----:B------:R-:W-:Y:S01]  /*cd20*/  MOV R17, R182 ;  /* 0x000000b600117202 */ /* 0x000fe20000000f00 */
[--C-:B------:R-:W-:Y:S01]  /*cd30*/  FFMA.FTZ R99, R70, c[0x0][0x23c], -R120.reuse ;  /* 0x00008f0046637a23 */ /* 0x100fe20000010878 */
[----:B------:R-:W-:Y:S01]  /*cd40*/  FSEL R195, R195, RZ, P2 ;  /* 0x000000ffc3c37208 */ /* 0x000fe20001000000 */
[--C-:B------:R-:W-:Y:S01]  /*cd50*/  FFMA.FTZ R70, R97, c[0x0][0x23c], -R120.reuse ;  /* 0x00008f0061467a23 */ /* 0x100fe20000010878 */
[----:B-1----:R-:W-:Y:S01]  /*cd60*/  FMNMX.FTZ R5, R38, R5, !PT ;  /* 0x0000000526057209 */ /* 0x002fe20007810000 */
[--C-:B------:R-:W-:Y:S02]  /*cd70*/  FFMA.FTZ R87, R64, c[0x0][0x23c], -R120.reuse ;  /* 0x00008f0040577a23 */ /* 0x100fe40000010878 */
[----:B------:R-:W-:Y:S01]  /*cd80*/  MUFU.EX2 R174, R174 ;  /* 0x000000ae00ae7308 */ /* 0x000fe20000000800 */
[--C-:B------:R-:W-:Y:S01]  /*cd90*/  FFMA.FTZ R129, R21, c[0x0][0x23c], -R195.reuse ;  /* 0x00008f0015817a23 */ /* 0x100fe200000108c3 */
[----:B---3--:R-:W-:Y:S01]  /*cda0*/  FMNMX.FTZ R2, R3, R2, !PT ;  /* 0x0000000203027209 */ /* 0x008fe20007810000 */
[--C-:B------:R-:W-:Y:S02]  /*cdb0*/  FFMA.FTZ R184, R50, c[0x0][0x23c], -R195.reuse ;  /* 0x00008f0032b87a23 */ /* 0x100fe400000108c3 */
[--C-:B------:R-:W-:Y:S01]  /*cdc0*/  FFMA.FTZ R91, R51, c[0x0][0x23c], -R195.reuse ;  /* 0x00008f00335b7a23 */ /* 0x100fe200000108c3 */
[----:B------:R-:W-:Y:S01]  /*cdd0*/  FSETP.NEU.FTZ.AND P2, PT, R2, -INF , PT ;  /* 0xff8000000200780b */ /* 0x000fe20003f5d000 */
        /* <DEDUP_REMOVED lines=13> */
[----:B------:R-:W-:Y:S01]  /*ceb0*/  FADD.FTZ R3, -R2, R165 ;  /* 0x000000a502037221 */ /* 0x000fe20000010100 */
[----:B------:R-:W-:Y:S01]  /*cec0*/  MUFU.EX2 R131, R131 ;  /* 0x0000008300837308 */ /* 0x000fe20000000800 */
[----:B------:R-:W-:Y:S02]  /*ced0*/  FMUL.FTZ R40, R4, c[0x0][0x23c] ;  /* 0x00008f0004287a20 */ /* 0x000fe40000410000 */
[----:B------:R-:W1:Y:S01]  /*cee0*/  SHFL.BFLY PT, R4, R5, 0x1, 0x1f ;  /* 0x0c201f0005047f89 */ /* 0x000e6200000e0000 */
[----:B------:R-:W-:Y:S02]  /*cef0*/  FMUL.FTZ R38, R3, c[0x0][0x23c] ;  /* 0x00008f0003267a20 */ /* 0x000fe40000410000 */
[--C-:B------:R-:W-:Y:S02]  /*cf00*/  FFMA.FTZ R183, R193, c[0x0][0x23c], -R120.reuse ;  /* 0x00008f00c1b77a23 */ /* 0x100fe40000010878 */
[----:B------:R-:W-:Y:S02]  /*cf10*/  FMUL.FTZ R193, R2, c[0x0][0x23c] ;  /* 0x00008f0002c17a20 */ /* 0x000fe40000410000 */
[----:B------:R-:W2:Y:S01]  /*cf20*/  MUFU.EX2 R40, R40 ;  /* 0x0000002800287308 */ /* 0x000ea20000000800 */
[--C-:B------:R-:W-:Y:S02]  /*cf30*/  FFMA.FTZ R180, R74, c[0x0][0x23c], -R120.reuse ;  /* 0x00008f004ab47a23 */ /* 0x100fe40000010878 */
[----:B------:R-:W-:Y:S01]  /*cf40*/  FSEL R193, R193, RZ, P2 ;  /* 0x000000ffc1c17208 */ /* 0x000fe20001000000 */
[--C-:B------:R-:W-:Y:S01]  /*cf50*/  FFMA.FTZ R176, R13, c[0x0][0x23c], -R120.reuse ;  /* 0x00008f000db07a23 */ /* 0x100fe20000010878 */
[----:B------:R-:W-:Y:S01]  /*cf60*/  MOV R13, R82 ;  /* 0x00000052000d7202 */ /* 0x000fe20000000f00 */
[----:B------:R-:W-:Y:S01]  /*cf70*/  FFMA.FTZ R165, R15, c[0x0][0x23c], -R120 ;  /* 0x00008f000fa57a23 */ /* 0x000fe20000010878 */
[----:B------:R-:W-:Y:S01]  /*cf80*/  MOV R15, R179 ;  /* 0x000000b3000f7202 */ /* 0x000fe20000000f00 */
[--C-:B------:R-:W-:Y:S02]  /*cf90*/  FFMA.FTZ R127, R16, c[0x0][0x23c], -R193.reuse ;  /* 0x00008f00107f7a23 */ /* 0x100fe400000108c1 */
[----:B------:R-:W-:Y:S01]  /*cfa0*/  MUFU.EX2 R183, R183 ;  /* 0x000000b700b77308 */ /* 0x000fe20000000800 */
[----:B----4-:R-:W-:Y:S02]  /*cfb0*/  FMUL.FTZ R16, R41, R148 ;  /* 0x0000009429107220 */ /* 0x010fe40000410000 */
[----:B------:R-:W-:Y:S02]  /*cfc0*/  FFMA.FTZ R103, R90, c[0x0][0x23c], -R193 ;  /* 0x00008f005a677a23 */ /* 0x000fe400000108c1 */
[----:B------:R-:W-:Y:S01]  /*cfd0*/  FFMA.FTZ R90, R53, c[0x0][0x23c], -R195 ;  /* 0x00008f00355a7a23 */ /* 0x000fe200000108c3 */
[----:B-1----:R-:W-:Y:S01]  /*cfe0*/  FMNMX.FTZ R3, R5, R4, !PT ;  /* 0x0000000405037209 */ /* 0x002fe20007810000 */
[----:B------:R-:W-:Y:S01]  /*cff0*/  FFMA.FTZ R166, R185, c[0x0][0x23c], -R193 ;  /* 0x00008f00b9a67a23 */ /* 0x000fe200000108c1 */
[----:B------:R-:W-:Y:S02]  /*d000*/  MOV R5, R78 ;  /* 0x0000004e00057202 */ /* 0x000fe40000000f00 */
[----:B------:R-:W-:Y:S01]  /*d010*/  MUFU.EX2 R180, R180 ;  /* 0x000000b400b47308 */ /* 0x000fe20000000800 */
[C---:B------:R-:W-:Y:S01]  /*d020*/  FSETP.NEU.FTZ.AND P2, PT, R3.reuse, -INF , PT ;  /* 0xff8000000300780b */ /* 0x040fe20003f5d000 */
[C---:B------:R-:W-:Y:S02]  /*d030*/  FADD.FTZ R4, -R3.reuse, R164 ;  /* 0x000000a403047221 */ /* 0x040fe40000010100 */
[----:B------:R-:W-:Y:S02]  /*d040*/  FFMA.FTZ R164, R22, c[0x0][0x23c], -R195 ;  /* 0x00008f0016a47a23 */ /* 0x000fe400000108c3 */
[----:B--2---:R-:W-:Y:S02]  /*d050*/  FMUL.FTZ R19, R40, R151 ;  /* 0x0000009728137220 */ /* 0x004fe40000410000 */
[----:B------:R-:W-:Y:S02]  /*d060*/  FMUL.FTZ R39, R4, c[0x0][0x23c] ;  /* 0x00008f0004277a20 */ /* 0x000fe40000410000 */
[----:B------:R-:W-:Y:S01]  /*d070*/  MUFU.EX2 R176, R176 ;  /* 0x000000b000b07308 */ /* 0x000fe20000000800 */
[----:B------:R-:W-:Y:S02]  /*d080*/  FMUL.FTZ R4, R3, c[0x0][0x23c] ;  /* 0x00008f0003047a20 */ /* 0x000fe40000410000 */
[--C-:B------:R-:W-:Y:S02]  /*d090*/  FFMA.FTZ R181, R98, c[0x0][0x23c], -R193.reuse ;  /* 0x00008f0062b57a23 */ /* 0x100fe400000108c1 */
[----:B------:R-:W-:Y:S01]  /*d0a0*/  FFMA.FTZ R175, R11, c[0x0][0x23c], -R193 ;  /* 0x00008f000baf7a23 */ /* 0x000fe200000108c1 */
[----:B------:R-:W-:Y:S01]  /*d0b0*/  FSEL R185, R4, RZ, P2 ;  /* 0x000000ff04b97208 */ /* 0x000fe20001000000 */
[C---:B------:R-:W-:Y:S01]  /*d0c0*/  FMUL.FTZ R4, R41.reuse, R160 ;  /* 0x000000a029047220 */ /* 0x040fe20000410000 */
[----:B------:R-:W-:Y:S01]  /*d0d0*/  MOV R160, R5 ;  /* 0x0000000500a07202 */ /* 0x000fe20000000f00 */
[----:B------:R-:W-:Y:S01]  /*d0e0*/  FMUL.FTZ R5, R41, R161 ;  /* 0x000000a129057220 */ /* 0x000fe20000410000 */
[----:B------:R-:W-:Y:S01]  /*d0f0*/  MUFU.EX2 R165, R165 ;  /* 0x000000a500a57308 */ /* 0x000fe20000000800 */
[--C-:B------:R-:W-:Y:S02]  /*d100*/  FFMA.FTZ R119, R20, c[0x0][0x23c], -R185.reuse ;  /* 0x00008f0014777a23 */ /* 0x100fe400000108b9 */
[----:B------:R-:W1:Y:S01]  /*d110*/  LDSM.16.MT88.4 R20, [R220+0x4000] ;  /* 0x00400000dc14783b */ /* 0x000e620000004200 */
[--C-:B------:R-:W-:Y:S02]  /*d120*/  FFMA.FTZ R89, R55, c[0x0][0x23c], -R185.reuse ;  /* 0x00008f0037597a23 */ /* 0x100fe400000108b9 */
[----:B------:R-:W-:Y:S02]  /*d130*/  FFMA.FTZ R97, R57, c[0x0][0x23c], -R185 ;  /* 0x00008f0039617a23 */ /* 0x000fe400000108b9 */
[----:B------:R-:W-:Y:S02]  /*d140*/  FFMA.FTZ R128, R26, c[0x0][0x23c], -R193 ;  /* 0x00008f001a807a23 */ /* 0x000fe400000108c1 */
[----:B------:R-:W2:Y:S01]  /*d150*/  MUFU.EX2 R38, R38 ;  /* 0x0000002600267308 */ /* 0x000ea20000000800 */
[----:B------:R-:W-:Y:S01]  /*d160*/  LDSM.16.MT88.4 R52, [R220+0x4400] ;  /* 0x00440000dc34783b */ /* 0x000fe20000004200 */
[----:B------:R-:W-:Y:S02]  /*d170*/  FFMA.FTZ R114, R24, c[0x0][0x23c], -R185 ;  /* 0x00008f0018727a23 */ /* 0x000fe400000108b9 */
[--C-:B------:R-:W-:Y:S02]  /*d180*/  FFMA.FTZ R117, R30, c[0x0][0x23c], -R193.reuse ;  /* 0x00008f001e757a23 */ /* 0x100fe400000108c1 */
[--C-:B------:R-:W-:Y:S02]  /*d190*/  FFMA.FTZ R94, R94, c[0x0][0x23c], -R193.reuse ;  /* 0x00008f005e5e7a23 */ /* 0x100fe400000108c1 */
[--C-:B------:R-:W-:Y:S02]  /*d1a0*/  FFMA.FTZ R88, R88, c[0x0][0x23c], -R193.reuse ;  /* 0x00008f0058587a23 */ /* 0x100fe400000108c1 */
[----:B------:R-:W3:Y:S01]  /*d1b0*/  MUFU.EX2 R39, R39 ;  /* 0x0000002700277308 */ /* 0x000ee20000000800 */
[--C-:B------:R-:W-:Y:S02]  /*d1c0*/  FFMA.FTZ R84, R84, c[0x0][0x23c], -R193.reuse ;  /* 0x00008f0054547a23 */ /* 0x100fe400000108c1 */
[--C-:B------:R-:W-:Y:S02]  /*d1d0*/  FFMA.FTZ R201, R201, c[0x0][0x23c], -R193.reuse ;  /* 0x00008f00c9c97a23 */ /* 0x100fe400000108c1 */
[--C-:B------:R-:W-:Y:S02]  /*d1e0*/  FFMA.FTZ R199, R199, c[0x0][0x23c], -R193.reuse ;  /* 0x00008f00c7c77a23 */ /* 0x100fe400000108c1 */
[----:B------:R-:W-:Y:S02]  /*d1f0*/  FFMA.FTZ R210, R210, c[0x0][0x23c], -R193 ;  /* 0x00008f00d2d27a23 */ /* 0x000fe400000108c1 */
[--C-:B------:R-:W-:Y:S01]  /*d200*/  FFMA.FTZ R209, R209, c[0x0][0x23c], -R185.reuse ;  /* 0x00008f00d1d17a23 */ /* 0x100fe200000108b9 */
[----:B------:R-:W-:Y:S01]  /*d210*/  MUFU.EX2 R181, R181 ;  /* 0x000000b500b57308 */ /* 0x000fe20000000800 */
[----:B------:R-:W-:Y:S02]  /*d220*/  FFMA.FTZ R211, R211, c[0x0][0x23c], -R185 ;  /* 0x00008f00d3d37a23 */ /* 0x000fe400000108b9 */
[--C-:B------:R-:W-:Y:S02]  /*d230*/  FFMA.FTZ R206, R206, c[0x0][0x23c], -R193.reuse ;  /* 0x00008f00cece7a23 */ /* 0x100fe400000108c1 */
[----:B--2---:R-:W-:Y:S01]  /*d240*/  FMUL.FTZ R11, R38, R159 ;  /* 0x0000009f260b7220 */ /* 0x004fe20000410000 */
[----:B------:R-:W-:Y:S01]  /*d250*/  MOV R159, R18 ;  /* 0x00000012009f7202 */ /* 0x000fe20000000f00 */
[----:B------:R-:W-:Y:S02]  /*d260*/  FMUL.FTZ R18, R40, R150 ;  /* 0x0000009628127220 */ /* 0x000fe40000410000 */
[C---:B------:R-:W-:Y:S01]  /*d270*/  FMUL.FTZ R26, R38.reuse, R142 ;  /* 0x0000008e261a7220 */ /* 0x040fe20000410000 */
[----:B------:R-:W-:Y:S01]  /*d280*/  MUFU.EX2 R175, R175 ;  /* 0x000000af00af7308 */ /* 0x000fe20000000800 */
[----:B------:R-:W-:Y:S02]  /*d290*/  FMUL.FTZ R30, R38, R138 ;  /* 0x0000008a261e7220 */ /* 0x000fe40000410000 */
[--C-:B------:R-:W-:Y:S02]  /*d2a0*/  FFMA.FTZ R204, R204, c[0x0][0x23c], -R193.reuse ;  /* 0x00008f00cccc7a23 */ /* 0x100fe400000108c1 */
[----:B---3--:R-:W-:Y:S02]  /*d2b0*/  FMUL.FTZ R24, R39, R140 ;  /* 0x0000008c27187220 */ /* 0x008fe40000410000 */
[--C-:B------:R-:W-:Y:S02]  /*d2c0*/  FFMA.FTZ R140, R58, c[0x0][0x23c], -R193.reuse ;  /* 0x00008f003a8c7a23 */ /* 0x100fe400000108c1 */
[--C-:B------:R-:W-:Y:S01]  /*d2d0*/  FFMA.FTZ R202, R202, c[0x0][0x23c], -R193.reuse ;  /* 0x00008f00caca7a23 */ /* 0x100fe200000108c1 */
[----:B------:R-:W-:Y:S01]  /*d2e0*/  MUFU.EX2 R166, R166 ;  /* 0x000000a600a67308 */ /* 0x000fe20000000800 */
[--C-:B------:R-:W-:Y:S02]  /*d2f0*/  FFMA.FTZ R200, R200, c[0x0][0x23c], -R193.reuse ;  /* 0x00008f00c8c87a23 */ /* 0x100fe400000108c1 */
[--C-:B------:R-:W-:Y:S02]  /*d300*/  FFMA.FTZ R187, R187, c[0x0][0x23c], -R193.reuse ;  /* 0x00008f00bbbb7a23 */ /* 0x100fe400000108c1 */
[----:B------:R-:W-:Y:S02]  /*d310*/  FFMA.FTZ R186, R186, c[0x0][0x23c], -R193 ;  /* 0x00008f00baba7a23 */ /* 0x000fe400000108c1 */
[--C-:B------:R-:W-:Y:S01]  /*d320*/  FFMA.FTZ R122, R25, c[0x0][0x23c], -R120.reuse ;  /* 0x00008f00197a7a23 */ /* 0x100fe20000010878 */
[----:B------:R-:W-:Y:S01]  /*d330*/  MOV R25, R178 ;  /* 0x000000b200197202 */ /* 0x000fe20000000f00 */
[--C-:B------:R-:W-:Y:S01]  /*d340*/  FFMA.FTZ R179, R104, c[0x0][0x23c], -R195.reuse ;  /* 0x00008f0068b37a23 */ /* 0x100fe200000108c3 */
[----:B------:R-:W-:Y:S01]  /*d350*/  MUFU.EX2 R164, R164 ;  /* 0x000000a400a47308 */ /* 0x000fe20000000800 */
[----:B------:R-:W-:Y:S01]  /*d360*/  FFMA.FTZ R178, R102, c[0x0][0x23c], -R195 ;  /* 0x00008f0066b27a23 */ /* 0x000fe200000108c3 */
[----:B------:R-:W-:Y:S01]  /*d370*/  MOV R161, R25 ;  /* 0x0000001900a17202 */ /* 0x000fe20000000f00 */
[----:B------:R-:W-:Y:S02]  /*d380*/  FMUL.FTZ R25, R39, R141 ;  /* 0x0000008d27197220 */ /* 0x000fe40000410000 */
[--C-:B------:R-:W-:Y:S02]  /*d390*/  FFMA.FTZ R141, R63, c[0x0][0x23c], -R193.reuse ;  /* 0x00008f003f8d7a23 */ /* 0x100fe400000108c1 */
[----:B------:R-:W-:Y:S02]  /*d3a0*/  FFMA.FTZ R102, R80, c[0x0][0x23c], -R193 ;  /* 0x00008f0050667a23 */ /* 0x000fe400000108c1 */
[----:B------:R-:W-:Y:S01]  /*d3b0*/  FFMA.FTZ R80, R83, c[0x0][0x23c], -R195 ;  /* 0x00008f0053507a23 */ /* 0x000fe200000108c3 */
[----:B------:R-:W2:Y:S01]  /*d3c0*/  MUFU.EX2 R179, R179 ;  /* 0x000000b300b37308 */ /* 0x000ea20000000800 */
[--C-:B------:R-:W-:Y:S02]  /*d3d0*/  FFMA.FTZ R83, R48, c[0x0][0x23c], -R193.reuse ;  /* 0x00008f0030537a23 */ /* 0x100fe400000108c1 */
[----:B------:R-:W3:Y:S01]  /*d3e0*/  LDSM.16.MT88.4 R48, [R219+0x4000] ;  /* 0x00400000db30783b */ /* 0x000ee20000004200 */
[--C-:B------:R-:W-:Y:S01]  /*d3f0*/  FFMA.FTZ R109, R31, c[0x0][0x23c], -R120.reuse ;  /* 0x00008f001f6d7a23 */ /* 0x100fe20000010878 */
[----:B------:R-:W-:Y:S01]  /*d400*/  MOV R31, R177 ;  /* 0x000000b1001f7202 */ /* 0x000fe20000000f00 */
[--C-:B------:R-:W-:Y:S02]  /*d410*/  FFMA.FTZ R81, R173, c[0x0][0x23c], -R120.reuse ;  /* 0x00008f00ad517a23 */ /* 0x100fe40000010878 */
[----:B------:R-:W-:Y:S02]  /*d420*/  FFMA.FTZ R173, R14, c[0x0][0x23c], -R193 ;  /* 0x00008f000ead7a23 */ /* 0x000fe400000108c1 */
[----:B------:R-:W4:Y:S01]  /*d430*/  MUFU.EX2 R178, R178 ;  /* 0x000000b200b27308 */ /* 0x000f220000000800 */
[----:B------:R-:W-:Y:S02]  /*d440*/  FMUL.FTZ R14, R38, R154 ;  /* 0x0000009a260e7220 */ /* 0x000fe40000410000 */
[--C-:B------:R-:W-:Y:S02]  /*d450*/  FFMA.FTZ R182, R7, c[0x0][0x23c], -R185.reuse ;  /* 0x00008f0007b67a23 */ /* 0x100fe400000108b9 */
[----:B------:R-:W-:Y:S02]  /*d460*/  FMUL.FTZ R7, R40, R163 ;  /* 0x000000a328077220 */ /* 0x000fe40000410000 */
[--C-:B------:R-:W-:Y:S02]  /*d470*/  FFMA.FTZ R177, R9, c[0x0][0x23c], -R185.reuse ;  /* 0x00008f0009b17a23 */ /* 0x100fe400000108b9 */
[C---:B------:R-:W-:Y:S01]  /*d480*/  FMUL.FTZ R9, R39.reuse, R157 ;  /* 0x0000009d27097220 */ /* 0x040fe20000410000 */
[----:B------:R-:W5:Y:S01]  /*d490*/  MUFU.EX2 R173, R173 ;  /* 0x000000ad00ad7308 */ /* 0x000f620000000800 */
[--C-:B------:R-:W-:Y:S01]  /*d4a0*/  FFMA.FTZ R172, R6, c[0x0][0x23c], -R185.reuse ;  /* 0x00008f0006ac7a23 */ /* 0x100fe200000108b9 */
[----:B------:R-:W-:Y:S01]  /*d4b0*/  MOV R157, R13 ;  /* 0x0000000d009d7202 */ /* 0x000fe20000000f00 */
[----:B------:R-:W-:Y:S01]  /*d4c0*/  FMUL.FTZ R6, R40, R162 ;  /* 0x000000a228067220 */ /* 0x000fe20000410000 */
[----:B------:R-:W-:Y:S01]  /*d4d0*/  MOV R162, R31 ;  /* 0x0000001f00a27202 */ /* 0x000fe20000000f00 */
[----:B------:R-:W-:Y:S02]  /*d4e0*/  FMUL.FTZ R13, R39, R153 ;  /* 0x00000099270d7220 */ /* 0x000fe40000410000 */
[----:B------:R-:W-:Y:S02]  /*d4f0*/  FMUL.FTZ R31, R38, R139 ;  /* 0x0000008b261f7220 */ /* 0x000fe40000410000 */
[--C-:B------:R-:W-:Y:S01]  /*d500*/  FFMA.FTZ R167, R10, c[0x0][0x23c], -R185.reuse ;  /* 0x00008f000aa77a23 */ /* 0x100fe200000108b9 */
[----:B------:R-:W-:Y:S01]  /*d510*/  MUFU.EX2 R182, R182 ;  /* 0x000000b600b67308 */ /* 0x000fe20000000800 */
[----:B------:R-:W-:Y:S01]  /*d520*/  FMUL.FTZ R10, R38, R158 ;  /* 0x0000009e260a7220 */ /* 0x000fe20000410000 */
[----:B------:R-:W-:Y:S01]  /*d530*/  MOV R158, R17 ;  /* 0x00000011009e7202 */ /* 0x000fe20000000f00 */
[----:B------:R-:W-:Y:S02]  /*d540*/  FMUL.FTZ R17, R41, R149 ;  /* 0x0000009529117220 */ /* 0x000fe40000410000 */
[----:B------:R-:W-:Y:S01]  /*d550*/  LDSM.16.MT88.4 R148, [R220+0x5c00] ;  /* 0x005c0000dc94783b */ /* 0x000fe20000004200 */
[--C-:B------:R-:W-:Y:S01]  /*d560*/  FFMA.FTZ R118, R27, c[0x0][0x23c], -R120.reuse ;  /* 0x00008f001b767a23 */ /* 0x100fe20000010878 */
[----:B------:R-:W-:Y:S01]  /*d570*/  MOV R27, R92 ;  /* 0x0000005c001b7202 */ /* 0x000fe20000000f00 */
[--C-:B------:R-:W-:Y:S01]  /*d580*/  FFMA.FTZ R92, R46, c[0x0][0x23c], -R120.reuse ;  /* 0x00008f002e5c7a23 */ /* 0x100fe20000010878 */
[----:B------:R-:W-:Y:S01]  /*d590*/  F2FP.PACK_AB R46, R165, R176 ;  /* 0x000000b0a52e723e */ /* 0x000fe200000000ff */
[----:B------:R-:W1:Y:S01]  /*d5a0*/  MUFU.EX2 R177, R177 ;  /* 0x000000b100b17308 */ /* 0x000e620000000800 */
[----:B------:R-:W-:Y:S01]  /*d5b0*/  MOV R163, R27 ;  /* 0x0000001b00a37202 */ /* 0x000fe20000000f00 */
[----:B------:R-:W-:Y:S02]  /*d5c0*/  FMUL.FTZ R27, R38, R143 ;  /* 0x0000008f261b7220 */ /* 0x000fe40000410000 */
[----:B------:R-:W-:Y:S02]  /*d5d0*/  FFMA.FTZ R143, R62, c[0x0][0x23c], -R185 ;  /* 0x00008f003e8f7a23 */ /* 0x000fe400000108b9 */
[--C-:B------:R-:W-:Y:S02]  /*d5e0*/  FFMA.FTZ R78, R68, c[0x0][0x23c], -R120.reuse ;  /* 0x00008f00444e7a23 */ /* 0x100fe40000010878 */
[--C-:B------:R-:W-:Y:S02]  /*d5f0*/  FFMA.FTZ R68, R107, c[0x0][0x23c], -R120.reuse ;  /* 0x00008f006b447a23 */ /* 0x100fe40000010878 */
[----:B------:R-:W-:Y:S01]  /*d600*/  MUFU.EX2 R172, R172 ;  /* 0x000000ac00ac7308 */ /* 0x000fe20000000800 */
[--C-:B------:R-:W-:Y:S01]  /*d610*/  FFMA.FTZ R107, R45, c[0x0][0x23c], -R195.reuse ;  /* 0x00008f002d6b7a23 */ /* 0x100fe200000108c3 */
[----:B--2---:R-:W-:Y:S01]  /*d620*/  F2FP.PACK_AB R45, R179, R184 ;  /* 0x000000b8b32d723e */ /* 0x004fe200000000ff */
[----:B------:R-:W-:Y:S01]  /*d630*/  FFMA.FTZ R98, R47, c[0x0][0x23c], -R195 ;  /* 0x00008f002f627a23 */ /* 0x000fe200000108c3 */
[----:B----4-:R-:W-:Y:S01]  /*d640*/  F2FP.PACK_AB R47, R171, R178 ;  /* 0x000000b2ab2f723e */ /* 0x010fe200000000ff */
[--C-:B------:R-:W-:Y:S02]  /*d650*/  FFMA.FTZ R104, R100, c[0x0][0x23c], -R185.reuse ;  /* 0x00008f0064687a23 */ /* 0x100fe400000108b9 */
[----:B------:R-:W-:Y:S01]  /*d660*/  FFMA.FTZ R100, R44, c[0x0][0x23c], -R185 ;  /* 0x00008f002c647a23 */ /* 0x000fe200000108b9 */
[----:B------:R-:W-:Y:S01]  /*d670*/  F2FP.PACK_AB R44, R180, R183 ;  /* 0x000000b7b42c723e */ /* 0x000fe200000000ff */
[--C-:B------:R-:W-:Y:S01]  /*d680*/  FFMA.FTZ R82, R65, c[0x0][0x23c], -R120.reuse ;  /* 0x00008f0041527a23 */ /* 0x100fe20000010878 */
[----:B------:R-:W2:Y:S01]  /*d690*/  MUFU.EX2 R167, R167 ;  /* 0x000000a700a77308 */ /* 0x000ea20000000800 */
[--C-:B------:R-:W-:Y:S02]  /*d6a0*/  FFMA.FTZ R77, R76, c[0x0][0x23c], -R120.reuse ;  /* 0x00008f004c4d7a23 */ /* 0x100fe40000010878 */
[--C-:B------:R-:W-:Y:S02]  /*d6b0*/  FFMA.FTZ R76, R106, c[0x0][0x23c], -R120.reuse ;  /* 0x00008f006a4c7a23 */ /* 0x100fe40000010878 */
[-C--:B-1----:R-:W-:Y:S05]  /*d6c0*/  HMMA.16816.F32 R4, R44, R20.reuse, R4 ;  /* 0x000000142c04723c */ /* 0x082fea0000001804 */
[----:B------:R-:W-:Y:S01]  /*d6d0*/  MUFU.EX2 R122, R122 ;  /* 0x0000007a007a7308 */ /* 0x000fe20000000800 */
[----:B------:R-:W-:Y:S01]  /*d6e0*/  FFMA.FTZ R106, R35, c[0x0][0x23c], -R195 ;  /* 0x00008f00236a7a23 */ /* 0x000fe200000108c3 */
[----:B-----5:R-:W-:Y:S01]  /*d6f0*/  F2FP.PACK_AB R35, R166, R173 ;  /* 0x000000ada623723e */ /* 0x020fe200000000ff */
[--C-:B------:R-:W-:Y:S04]  /*d700*/  FFMA.FTZ R66, R111, c[0x0][0x23c], -R120.reuse ;  /* 0x00008f006f427a23 */ /* 0x100fe80000010878 */
[----:B------:R-:W-:Y:S01]  /*d710*/  FFMA.FTZ R111, R32, c[0x0][0x23c], -R193 ;  /* 0x00008f00206f7a23 */ /* 0x000fe200000108c1 */
[----:B------:R-:W-:Y:S01]  /*d720*/  F2FP.PACK_AB R32, R177, R182 ;  /* 0x000000b6b120723e */ /* 0x000fe200000000ff */
[--C-:B------:R-:W-:Y:S01]  /*d730*/  FFMA.FTZ R65, R113, c[0x0][0x23c], -R120.reuse ;  /* 0x00008f0071417a23 */ /* 0x100fe20000010878 */
[----:B------:R-:W-:Y:S01]  /*d740*/  MUFU.EX2 R129, R129 ;  /* 0x0000008100817308 */ /* 0x000fe20000000800 */
[----:B------:R-:W-:Y:S02]  /*d750*/  FFMA.FTZ R113, R34, c[0x0][0x23c], -R185 ;  /* 0x00008f0022717a23 */ /* 0x000fe400000108b9 */
[----:B------:R-:W-:Y:S01]  /*d760*/  FFMA.FTZ R121, R33, c[0x0][0x23c], -R195 ;  /* 0x00008f0021797a23 */ /* 0x000fe200000108c3 */
[----:B--2---:R-:W-:Y:S01]  /*d770*/  F2FP.PACK_AB R34, R167, R172 ;  /* 0x000000aca722723e */ /* 0x004fe200000000ff */
[--C-:B------:R-:W-:Y:S01]  /*d780*/  FFMA.FTZ R130, R8, c[0x0][0x23c], -R185.reuse ;  /* 0x00008f0008827a23 */ /* 0x100fe200000108b9 */
[----:B------:R-:W-:Y:S01]  /*d790*/  F2FP.PACK_AB R33, R175, R181 ;  /* 0x000000b5af21723e */ /* 0x000fe200000000ff */
[C---:B------:R-:W-:Y:S01]  /*d7a0*/  FMUL.FTZ R8, R39.reuse, R156 ;  /* 0x0000009c27087220 */ /* 0x040fe20000410000 */
[----:B------:R-:W-:Y:S01]  /*d7b0*/  MOV R156, R15 ;  /* 0x0000000f009c7202 */ /* 0x000fe20000000f00 */
[----:B------:R-:W-:Y:S01]  /*d7c0*/  FMUL.FTZ R15, R38, R155 ;  /* 0x0000009b260f7220 */ /* 0x000fe20000410000 */
[----:B------:R-:W-:Y:S01]  /*d7d0*/  MUFU.EX2 R121, R121 ;  /* 0x0000007900797308 */ /* 0x000fe20000000800 */
[----:B------:R-:W-:Y:S02]  /*d7e0*/  FFMA.FTZ R123, R12, c[0x0][0x23c], -R185 ;  /* 0x00008f000c7b7a23 */ /* 0x000fe400000108b9 */
[----:B------:R-:W-:Y:S01]  /*d7f0*/  FMUL.FTZ R12, R39, R152 ;  /* 0x00000098270c7220 */ /* 0x000fe20000410000 */
[C---:B------:R-:W-:Y:S04]  /*d800*/  HMMA.16816.F32 R8, R32.reuse, R20, R8 ;  /* 0x000000142008723c */ /* 0x040fe80000001808 */
[--C-:B------:R-:W-:Y:S02]  /*d810*/  FFMA.FTZ R152, R162, c[0x0][0x23c], -R193.reuse ;  /* 0x00008f00a2987a23 */ /* 0x100fe400000108c1 */
[----:B------:R-:W-:Y:S01]  /*d820*/  MUFU.EX2 R128, R128 ;  /* 0x0000008000807308 */ /* 0x000fe20000000800 */
[C---:B------:R-:W-:Y:S01]  /*d830*/  FMUL.FTZ R20, R41.reuse, R144 ;  /* 0x0000009029147220 */ /* 0x040fe20000410000 */
[-C--:B------:R-:W-:Y:S04]  /*d840*/  HMMA.16816.F32 R12, R32, R22.reuse, R12 ;  /* 0x00000016200c723c */ /* 0x080fe8000000180c */
[----:B------:R-:W-:Y:S02]  /*d850*/  FMUL.FTZ R21, R41, R145 ;  /* 0x0000009129157220 */ /* 0x000fe40000410000 */
[--C-:B------:R-:W-:Y:S02]  /*d860*/  FFMA.FTZ R108, R75, c[0x0][0x23c], -R120.reuse ;  /* 0x00008f004b6c7a23 */ /* 0x100fe40000010878 */
[----:B------:R-:W1:Y:S01]  /*d870*/  MUFU.EX2 R127, R127 ;  /* 0x0000007f007f7308 */ /* 0x000e620000000800 */
[C---:B------:R-:W-:Y:S04]  /*d880*/  HMMA.16816.F32 R16, R44.reuse, R22, R16 ;  /* 0x000000162c10723c */ /* 0x040fe80000001810 */
[--C-:B------:R-:W-:Y:S02]  /*d890*/  FFMA.FTZ R75, R112, c[0x0][0x23c], -R120.reuse ;  /* 0x00008f00704b7a23 */ /* 0x100fe40000010878 */
[----:B------:R-:W-:Y:S02]  /*d8a0*/  FFMA.FTZ R112, R28, c[0x0][0x23c], -R193 ;  /* 0x00008f001c707a23 */ /* 0x000fe400000108c1 */
[----:B------:R-:W-:Y:S01]  /*d8b0*/  FMUL.FTZ R28, R39, R136 ;  /* 0x00000088271c7220 */ /* 0x000fe20000410000 */
[----:B------:R-:W-:Y:S03]  /*d8c0*/  MUFU.EX2 R117, R117 ;  /* 0x0000007500757308 */ /* 0x000fe60000000800 */
[----:B------:R-:W-:Y:S02]  /*d8d0*/  FFMA.FTZ R136, R60, c[0x0][0x23c], -R185 ;  /* 0x00008f003c887a23 */ /* 0x000fe400000108b9 */
[C---:B------:R-:W-:Y:S02]  /*d8e0*/  FMUL.FTZ R22, R40.reuse, R146 ;  /* 0x0000009228167220 */ /* 0x040fe40000410000 */
[----:B------:R-:W-:Y:S02]  /*d8f0*/  FMUL.FTZ R23, R40, R147 ;  /* 0x0000009328177220 */ /* 0x000fe40000410000 */
[--C-:B------:R-:W-:Y:S01]  /*d900*/  FFMA.FTZ R74, R85, c[0x0][0x23c], -R120.reuse ;  /* 0x00008f00554a7a23 */ /* 0x100fe20000010878 */
[----:B------:R-:W-:Y:S01]  /*d910*/  MUFU.EX2 R112, R112 ;  /* 0x0000007000707308 */ /* 0x000fe20000000800 */
[----:B------:R-:W-:Y:S02]  /*d920*/  FFMA.FTZ R85, R95, c[0x0][0x23c], -R195 ;  /* 0x00008f005f557a23 */ /* 0x000fe400000108c3 */
[----:B------:R-:W-:Y:S01]  /*d930*/  FFMA.FTZ R95, R110, c[0x0][0x23c], -R185 ;  /* 0x00008f006e5f7a23 */ /* 0x000fe200000108b9 */
[-C--:B---3--:R-:W-:Y:S03]  /*d940*/  HMMA.16816.F32 R20, R44, R48.reuse, R20 ;  /* 0x000000302c14723c */ /* 0x088fe60000001814 */
[--C-:B------:R-:W-:Y:S02]  /*d950*/  FFMA.FTZ R110, R59, c[0x0][0x23c], -R195.reuse ;  /* 0x00008f003b6e7a23 */ /* 0x100fe400000108c3 */
[--C-:B------:R-:W-:Y:S01]  /*d960*/  FFMA.FTZ R72, R72, c[0x0][0x23c], -R120.reuse ;  /* 0x00008f0048487a23 */ /* 0x100fe20000010878 */
[----:B------:R-:W-:Y:S01]  /*d970*/  MUFU.EX2 R130, R130 ;  /* 0x0000008200827308 */ /* 0x000fe20000000800 */
[----:B------:R-:W-:Y:S01]  /*d980*/  FFMA.FTZ R120, R115, c[0x0][0x23c], -R120 ;  /* 0x00008f0073787a23 */ /* 0x000fe20000010878 */
[C---:B------:R-:W-:Y:S04]  /*d990*/  HMMA.16816.F32 R24, R32.reuse, R48, R24 ;  /* 0x000000302018723c */ /* 0x040fe80000001818 */
[----:B------:R-:W-:Y:S02]  /*d9a0*/  FFMA.FTZ R115, R79, c[0x0][0x23c], -R195 ;  /* 0x00008f004f737a23 */ /* 0x000fe400000108c3 */
[--C-:B------:R-:W-:Y:S01]  /*d9b0*/  FFMA.FTZ R79, R124, c[0x0][0x23c], -R193.reuse ;  /* 0x00008f007c4f7a23 */ /* 0x100fe200000108c1 */
[----:B-1----:R-:W-:Y:S01]  /*d9c0*/  F2FP.PACK_AB R49, R127, R128 ;  /* 0x000000807f31723e */ /* 0x002fe200000000ff */
[----:B------:R1:W-:Y:S01]  /*d9d0*/  MUFU.EX2 R64, R120 ;  /* 0x0000007800407308 */ /* 0x0003e20000000800 */
[----:B------:R-:W-:Y:S02]  /*d9e0*/  FFMA.FTZ R124, R56, c[0x0][0x23c], -R193 ;  /* 0x00008f00387c7a23 */ /* 0x000fe400000108c1 */
[----:B------:R-:W2:Y:S01]  /*d9f0*/  LDSM.16.MT88.4 R56, [R219+0x4400] ;  /* 0x00440000db38783b */ /* 0x000ea20000004200 */
[--C-:B------:R-:W-:Y:S02]  /*da00*/  FFMA.FTZ R86, R86, c[0x0][0x23c], -R185.reuse ;  /* 0x00008f0056567a23 */ /* 0x100fe400000108b9 */
[--C-:B------:R-:W-:Y:S02]  /*da10*/  FFMA.FTZ R96, R96, c[0x0][0x23c], -R185.reuse ;  /* 0x00008f0060607a23 */ /* 0x100fe400000108b9 */
[--C-:B------:R-:W-:Y:S02]  /*da20*/  FFMA.FTZ R145, R157, c[0x0][0x23c], -R185.reuse ;  /* 0x00008f009d917a23 */ /* 0x100fe400000108b9 */
[----:B------:R-:W3:Y:S01]  /*da30*/  MUFU.EX2 R123, R123 ;  /* 0x0000007b007b7308 */ /* 0x000ee20000000800 */
[----:B------:R-:W-:Y:S02]  /*da40*/  FFMA.FTZ R142, R156, c[0x0][0x23c], -R185 ;  /* 0x00008f009c8e7a23 */ /* 0x000fe400000108b9 */
[--C-:B------:R-:W-:Y:S02]  /*da50*/  FFMA.FTZ R144, R159, c[0x0][0x23c], -R195.reuse ;  /* 0x00008f009f907a23 */ /* 0x100fe400000108c3 */
[--C-:B------:R-:W-:Y:S02]  /*da60*/  FFMA.FTZ R147, R158, c[0x0][0x23c], -R195.reuse ;  /* 0x00008f009e937a23 */ /* 0x100fe400000108c3 */
[--C-:B------:R-:W-:Y:S02]  /*da70*/  FFMA.FTZ R197, R197, c[0x0][0x23c], -R195.reuse ;  /* 0x00008f00c5c57a23 */ /* 0x100fe400000108c3 */
[----:B------:R-:W-:Y:S01]  /*da80*/  FFMA.FTZ R146, R163, c[0x0][0x23c], -R195 ;  /* 0x00008f00a3927a23 */ /* 0x000fe200000108c3 */
[----:B------:R-:W-:Y:S01]  /*da90*/  MUFU.EX2 R119, R119 ;  /* 0x0000007700777308 */ /* 0x000fe20000000800 */
[--C-:B------:R-:W-:Y:S02]  /*daa0*/  FFMA.FTZ R198, R198, c[0x0][0x23c], -R185.reuse ;  /* 0x00008f00c6c67a23 */ /* 0x100fe400000108b9 */
[----:B------:R-:W-:Y:S02]  /*dab0*/  FFMA.FTZ R196, R196, c[0x0][0x23c], -R185 ;  /* 0x00008f00c4c47a23 */ /* 0x000fe400000108b9 */
[--C-:B-1----:R-:W-:Y:S02]  /*dac0*/  FFMA.FTZ R120, R29, c[0x0][0x23c], -R195.reuse ;  /* 0x00008f001d787a23 */ /* 0x102fe400000108c3 */
[----:B------:R-:W-:Y:S02]  /*dad0*/  FMUL.FTZ R29, R39, R137 ;  /* 0x00000089271d7220 */ /* 0x000fe40000410000 */
[----:B------:R-:W4:Y:S01]  /*dae0*/  LDL.LU R137, [R1+0x8] ;  /* 0x0000080001897983 */ /* 0x000f220000300800 */
[----:B------:R-:W-:Y:S01]  /*daf0*/  MUFU.EX2 R114, R114 ;  /* 0x0000007200727308 */ /* 0x000fe20000000800 */
[--C-:B------:R-:W-:Y:S02]  /*db00*/  FFMA.FTZ R191, R191, c[0x0][0x23c], -R195.reuse ;  /* 0x00008f00bfbf7a23 */ /* 0x100fe400000108c3 */
[--C-:B------:R-:W-:Y:S01]  /*db10*/  FFMA.FTZ R190, R190, c[0x0][0x23c], -R195.reuse ;  /* 0x00008f00bebe7a23 */ /* 0x100fe200000108c3 */
[-C--:B------:R-:W-:Y:S03]  /*db20*/  HMMA.16816.F32 R28, R32, R50.reuse, R28 ;  /* 0x00000032201c723c */ /* 0x080fe6000000181c */
[----:B---3--:R-:W-:Y:S01]  /*db30*/  F2FP.PACK_AB R48, R123, R130 ;  /* 0x000000827b30723e */ /* 0x008fe200000000ff */
[--C-:B------:R-:W-:Y:S02]  /*db40*/  FFMA.FTZ R189, R189, c[0x0][0x23c], -R195.reuse ;  /* 0x00008f00bdbd7a23 */ /* 0x100fe400000108c3 */
[----:B------:R-:W1:Y:S01]  /*db50*/  MUFU.EX2 R120, R120 ;  /* 0x0000007800787308 */ /* 0x000e620000000800 */
[C---:B------:R-:W-:Y:S02]  /*db60*/  FMUL.FTZ R34, R40.reuse, R134 ;  /* 0x0000008628227220 */ /* 0x040fe40000410000 */
[----:B------:R-:W-:Y:S02]  /*db70*/  FMUL.FTZ R35, R40, R135 ;  /* 0x0000008728237220 */ /* 0x000fe40000410000 */
[----:B------:R-:W3:Y:S01]  /*db80*/  LDL.LU R135, [R1+0x4] ;  /* 0x0000040001877983 */ /* 0x000ee20000300800 */
[C---:B------:R-:W-:Y:S02]  /*db90*/  FMUL.FTZ R32, R41.reuse, R132 ;  /* 0x0000008429207220 */ /* 0x040fe40000410000 */
[----:B------:R-:W-:Y:S01]  /*dba0*/  FMUL.FTZ R33, R41, R133 ;  /* 0x0000008529217220 */ /* 0x000fe20000410000 */
[----:B------:R-:W5:Y:S01]  /*dbb0*/  LDL.LU R134, [R1] ;  /* 0x0000000001867983 */ /* 0x000f620000300800 */
[----:B------:R2:W-:Y:S01]  /*dbc0*/  MUFU.EX2 R139, R140 ;  /* 0x0000008c008b7308 */ /* 0x0005e20000000800 */
[----:B------:R-:W-:Y:S02]  /*dbd0*/  FFMA.FTZ R195, R188, c[0x0][0x23c], -R195 ;  /* 0x00008f00bcc37a23 */ /* 0x000fe400000108c3 */
[--C-:B------:R-:W-:Y:S02]  /*dbe0*/  FFMA.FTZ R169, R169, c[0x0][0x23c], -R185.reuse ;  /* 0x00008f00a9a97a23 */ /* 0x100fe400000108b9 */
[----:B------:R-:W-:Y:S04]  /*dbf0*/  HMMA.16816.F32 R32, R44, R50, R32 ;  /* 0x000000322c20723c */ /* 0x000fe80000001820 */
[----:B------:R-:W-:Y:S01]  /*dc00*/  FFMA.FTZ R170, R170, c[0x0][0x23c], -R185 ;  /* 0x00008f00aaaa7a23 */ /* 0x000fe200000108b9 */
[----:B------:R-:W-:Y:S01]  /*dc10*/  MUFU.EX2 R118, R118 ;  /* 0x0000007600767308 */ /* 0x000fe20000000800 */
[----:B------:R-:W-:Y:S01]  /*dc20*/  FFMA.FTZ R181, R38, R252, R181 ;  /* 0x000000fc26b57223 */ /* 0x000fe200000100b5 */
[----:B------:R-:W-:Y:S02]  /*dc30*/  F2FP.PACK_AB R44, R131, R174 ;  /* 0x000000ae832c723e */ /* 0x000fe400000000ff */
[----:B------:R-:W-:Y:S03]  /*dc40*/  F2FP.PACK_AB R46, R122, R125 ;  /* 0x0000007d7a2e723e */ /* 0x000fe600000000ff */
[----:B------:R-:W-:Y:S01]  /*dc50*/  F2FP.PACK_AB R45, R129, R164 ;  /* 0x000000a4812d723e */ /* 0x000fe200000000ff */
[----:B------:R-:W-:Y:S01]  /*dc60*/  FADD.FTZ R38, R175, R181 ;  /* 0x000000b5af267221 */ /* 0x000fe20000010000 */
[----:B-1----:R-:W-:Y:S01]  /*dc70*/  F2FP.PACK_AB R47, R120, R121 ;  /* 0x00000079782f723e */ /* 0x002fe200000000ff */
[----:B------:R-:W1:Y:S01]  /*dc80*/  MUFU.EX2 R109, R109 ;  /* 0x0000006d006d7308 */ /* 0x000e620000000800 */
[----:B------:R-:W-:Y:S01]  /*dc90*/  F2FP.PACK_AB R51, R112, R117 ;  /* 0x000000757033723e */ /* 0x000fe200000000ff */
[----:B------:R-:W-:Y:S01]  /*dca0*/  FADD.FTZ R173, R173, R38 ;  /* 0x00000026adad7221 */ /* 0x000fe20000010000 */
[----:B------:R-:W-:Y:S01]  /*dcb0*/  F2FP.PACK_AB R50, R114, R119 ;  /* 0x000000777232723e */ /* 0x000fe200000000ff */
[----:B--2---:R-:W-:Y:S02]  /*dcc0*/  FFMA.FTZ R140, R61, c[0x0][0x23c], -R193 ;  /* 0x00008f003d8c7a23 */ /* 0x004fe400000108c1 */
[----:B------:R-:W2:Y:S01]  /*dcd0*/  LDSM.16.MT88.4 R60, [R220+0x4800] ;  /* 0x00480000dc3c783b */ /* 0x000ea20000004200 */
[-C--:B------:R-:W-:Y:S03]  /*dce0*/  HMMA.16816.F32 R4, R44, R52.reuse, R4 ;  /* 0x000000342c04723c */ /* 0x080fe60000001804 */
[----:B------:R-:W-:Y:S01]  /*dcf0*/  MUFU.EX2 R108, R108 ;  /* 0x0000006c006c7308 */ /* 0x000fe20000000800 */
[----:B------:R-:W-:Y:S01]  /*dd00*/  FADD.FTZ R173, R166, R173 ;  /* 0x000000ada6ad7221 */ /* 0x000fe20000010000 */
[----:B------:R-:W-:Y:S03]  /*dd10*/  MOV R166, R37 ;  /* 0x0000002500a67202 */ /* 0x000fe60000000f00 */
[C---:B------:R-:W-:Y:S05]  /*dd20*/  HMMA.16816.F32 R8, R48.reuse, R52, R8 ;  /* 0x000000343008723c */ /* 0x040fea0000001808 */
[----:B------:R-:W1:Y:S03]  /*dd30*/  MUFU.EX2 R99, R99 ;  /* 0x0000006300637308 */ /* 0x000e660000000800 */
[-C--:B------:R-:W-:Y:S07]  /*dd40*/  HMMA.16816.F32 R12, R48, R54.reuse, R12 ;  /* 0x00000036300c723c */ /* 0x080fee000000180c */
[----:B------:R-:W-:Y:S01]  /*dd50*/  MUFU.EX2 R115, R115 ;  /* 0x0000007300737308 */ /* 0x000fe20000000800 */
[C---:B------:R-:W-:Y:S01]  /*dd60*/  HMMA.16816.F32 R16, R44.reuse, R54, R16 ;  /* 0x000000362c10723c */ /* 0x040fe20000001810 */
[----:B------:R-:W2:Y:S07]  /*dd70*/  LDSM.16.MT88.4 R52, [R219+0x4800] ;  /* 0x00480000db34783b */ /* 0x000eae0000004200 */
[-C--:B------:R-:W-:Y:S01]  /*dd80*/  HMMA.16816.F32 R20, R44, R56.reuse, R20 ;  /* 0x000000382c14723c */ /* 0x080fe20000001814 */
[----:B------:R-:W1:Y:S07]  /*dd90*/  MUFU.EX2 R106, R106 ;  /* 0x0000006a006a7308 */ /* 0x000e6e0000000800 */
[C---:B------:R-:W-:Y:S03]  /*dda0*/  HMMA.16816.F32 R24, R48.reuse, R56, R24 ;  /* 0x000000383018723c */ /* 0x040fe60000001818 */
[----:B------:R-:W-:Y:S05]  /*ddb0*/  MUFU.EX2 R107, R107 ;  /* 0x0000006b006b7308 */ /* 0x000fea0000000800 */
[-C--:B------:R-:W-:Y:S05]  /*ddc0*/  HMMA.16816.F32 R28, R48, R58.reuse, R28 ;  /* 0x0000003a301c723c */ /* 0x080fea000000181c */
[----:B------:R-:W2:Y:S03]  /*ddd0*/  MUFU.EX2 R98, R98 ;  /* 0x0000006200627308 */ /* 0x000ea60000000800 */
[----:B------:R-:W-:Y:S01]  /*dde0*/  HMMA.16816.F32 R32, R44, R58, R32 ;  /* 0x0000003a2c20723c */ /* 0x000fe20000001820 */
[----:B------:R-:W4:Y:S06]  /*ddf0*/  LDSM.16.MT88.4 R56, [R220+0x4c00] ;  /* 0x004c0000dc38783b */ /* 0x000f2c0000004200 */
[----:B------:R-:W-:Y:S01]  /*de00*/  MUFU.EX2 R111, R111 ;  /* 0x0000006f006f7308 */ /* 0x000fe20000000800 */
[----:B-1----:R-:W-:Y:S04]  /*de10*/  F2FP.PACK_AB R44, R109, R118 ;  /* 0x000000766d2c723e */ /* 0x002fe800000000ff */
[----:B------:R-:W-:Y:S02]  /*de20*/  F2FP.PACK_AB R46, R99, R108 ;  /* 0x0000006c632e723e */ /* 0x000fe400000000ff */
[----:B------:R-:W-:Y:S03]  /*de30*/  F2FP.PACK_AB R45, R106, R115 ;  /* 0x000000736a2d723e */ /* 0x000fe600000000ff */
[----:B------:R-:W1:Y:S01]  /*de40*/  MUFU.EX2 R102, R102 ;  /* 0x0000006600667308 */ /* 0x000e620000000800 */
[----:B--2---:R-:W-:Y:S09]  /*de50*/  F2FP.PACK_AB R47, R98, R107 ;  /* 0x0000006b622f723e */ /* 0x004ff200000000ff */
        /* <DEDUP_REMOVED lines=18> */
[----:B------:R-:W2:Y:S02]  /*df80*/  LDSM.16.MT88.4 R60, [R219+0x4c00] ;  /* 0x004c0000db3c783b */ /* 0x000ea40000004200 */
[----:B------:R-:W-:Y:S05]  /*df90*/  MUFU.EX2 R91, R91 ;  /* 0x0000005b005b7308 */ /* 0x000fea0000000800 */
[-C--:B------:R-:W-:Y:S05]  /*dfa0*/  HMMA.16816.F32 R20, R44, R52.reuse, R20 ;  /* 0x000000342c14723c */ /* 0x080fea0000001814 */
[----:B------:R-:W1:Y:S03]  /*dfb0*/  MUFU.EX2 R90, R90 ;  /* 0x0000005a005a7308 */ /* 0x000e660000000800 */
[C---:B------:R-:W-:Y:S07]  /*dfc0*/  HMMA.16816.F32 R24, R48.reuse, R52, R24 ;  /* 0x000000343018723c */ /* 0x040fee0000001818 */
[----:B------:R-:W-:Y:S01]  /*dfd0*/  MUFU.EX2 R85, R85 ;  /* 0x0000005500557308 */ /* 0x000fe20000000800 */
[-C--:B------:R-:W-:Y:S04]  /*dfe0*/  HMMA.16816.F32 R28, R48, R54.reuse, R28 ;  /* 0x00000036301c723c */ /* 0x080fe8000000181c */
[----:B------:R-:W-:Y:S04]  /*dff0*/  FFMA.FTZ R52, R161, c[0x0][0x23c], -R185 ;  /* 0x00008f00a1347a23 */ /* 0x000fe800000108b9 */
[----:B------:R-:W-:Y:S01]  /*e000*/  HMMA.16816.F32 R32, R44, R54, R32 ;  /* 0x000000362c20723c */ /* 0x000fe20000001820 */
[----:B------:R-:W4:Y:S06]  /*e010*/  MUFU.EX2 R80, R80 ;  /* 0x0000005000507308 */ /* 0x000f2c0000000800 */
[----:B-1----:R-:W-:Y:S02]  /*e020*/  F2FP.PACK_AB R44, R92, R93 ;  /* 0x0000005d5c2c723e */ /* 0x002fe400000000ff */
[----:B--2---:R-:W-:Y:S02]  /*e030*/  F2FP.PACK_AB R46, R82, R87 ;  /* 0x00000057522e723e */ /* 0x004fe400000000ff */
[----:B------:R-:W-:Y:S01]  /*e040*/  MUFU.EX2 R88, R88 ;  /* 0x0000005800587308 */ /* 0x000fe20000000800 */
[----:B------:R-:W-:Y:S09]  /*e050*/  F2FP.PACK_AB R45, R90, R91 ;  /* 0x0000005b5a2d723e */ /* 0x000ff200000000ff */
[----:B------:R-:W1:Y:S01]  /*e060*/  MUFU.EX2 R83, R83 ;  /* 0x0000005300537308 */ /* 0x000e620000000800 */
[----:B----4-:R-:W-:Y:S09]  /*e070*/  F2FP.PACK_AB R47, R80, R85 ;  /* 0x00000055502f723e */ /* 0x010ff200000000ff */
[----:B------:R-:W-:Y:S01]  /*e080*/  MUFU.EX2 R84, R84 ;  /* 0x0000005400547308 */ /* 0x000fe20000000800 */
[-C--:B------:R-:W-:Y:S03]  /*e090*/  HMMA.16816.F32 R4, R44, R56.reuse, R4 ;  /* 0x000000382c04723c */ /* 0x080fe60000001804 */
[----:B------:R-:W-:Y:S06]  /*e0a0*/  FFMA.FTZ R183, R41, R137, R183 ;  /* 0x0000008929b77223 */ /* 0x000fec00000100b7 */
[----:B------:R-:W2:Y:S03]  /*e0b0*/  MUFU.EX2 R79, R79 ;  /* 0x0000004f004f7308 */ /* 0x000ea60000000800 */
[----:B------:R-:W-:Y:S01]  /*e0c0*/  FADD.FTZ R183, R180, R183 ;  /* 0x000000b7b4b77221 */ /* 0x000fe20000010000 */
[----:B-1----:R-:W-:Y:S03]  /*e0d0*/  F2FP.PACK_AB R49, R83, R88 ;  /* 0x000000585331723e */ /* 0x002fe600000000ff */
[----:B------:R-:W-:Y:S03]  /*e0e0*/  FADD.FTZ R176, R176, R183 ;  /* 0x000000b7b0b07221 */ /* 0x000fe60000010000 */
[----:B------:R-:W-:Y:S01]  /*e0f0*/  MUFU.EX2 R89, R89 ;  /* 0x0000005900597308 */ /* 0x000fe20000000800 */
[----:B------:R-:W-:Y:S02]  /*e100*/  FADD.FTZ R165, R165, R176 ;  /* 0x000000b0a5a57221 */ /* 0x000fe40000010000 */
[----:B---3--:R-:W-:Y:S02]  /*e110*/  FFMA.FTZ R184, R40, R135, R184 ;  /* 0x0000008728b87223 */ /* 0x008fe400000100b8 */
[----:B------:R-:W-:Y:S02]  /*e120*/  FADD.FTZ R40, R128, R173 ;  /* 0x000000ad80287221 */ /* 0x000fe40000010000 */
[----:B-----5:R-:W-:Y:S03]  /*e130*/  FFMA.FTZ R182, R39, R134, R182 ;  /* 0x0000008627b67223 */ /* 0x020fe600000100b6 */
[----:B------:R-:W1:Y:S01]  /*e140*/  MUFU.EX2 R86, R86 ;  /* 0x0000005600567308 */ /* 0x000e620000000800 */
[----:B------:R-:W-:Y:S01]  /*e150*/  FADD.FTZ R134, R174, R165 ;  /* 0x000000a5ae867221 */ /* 0x000fe20000010000 */
[----:B------:R-:W-:Y:S01]  /*e160*/  MOV R165, R2 ;  /* 0x0000000200a57202 */ /* 0x000fe20000000f00 */
[----:B------:R-:W-:Y:S01]  /*e170*/  FADD.FTZ R177, R177, R182 ;  /* 0x000000b6b1b17221 */ /* 0x000fe20000010000 */
[----:B--2---:R-:W-:Y:S01]  /*e180*/  F2FP.PACK_AB R51, R79, R84 ;  /* 0x000000544f33723e */ /* 0x004fe200000000ff */
        /* <DEDUP_REMOVED lines=9> */
[----:B------:R-:W2:Y:S01]  /*e220*/  MUFU.EX2 R95, R95 ;  /* 0x0000005f005f7308 */ /* 0x000ea20000000800 */
[----:B------:R-:W-:Y:S02]  /*e230*/  FADD.FTZ R109, R109, R118 ;  /* 0x000000766d6d7221 */ /* 0x000fe40000010000 */
[----:B------:R-:W-:Y:S01]  /*e240*/  FADD.FTZ R171, R171, R178 ;  /* 0x000000b2abab7221 */ /* 0x000fe20000010000 */
[----:B-1----:R-:W-:Y:S01]  /*e250*/  F2FP.PACK_AB R48, R86, R89 ;  /* 0x000000595630723e */ /* 0x002fe200000000ff */
[----:B------:R-:W-:Y:S02]  /*e260*/  FADD.FTZ R108, R108, R109 ;  /* 0x0000006d6c6c7221 */ /* 0x000fe40000010000 */
[----:B------:R-:W-:Y:S02]  /*e270*/  FADD.FTZ R164, R164, R171 ;  /* 0x000000aba4a47221 */ /* 0x000fe40000010000 */
[----:B------:R-:W-:Y:S01]  /*e280*/  FADD.FTZ R108, R99, R108 ;  /* 0x0000006c636c7221 */ /* 0x000fe20000010000 */
[----:B------:R1:W-:Y:S01]  /*e290*/  MUFU.EX2 R132, R52 ;  /* 0x0000003400847308 */ /* 0x0003e20000000800 */
[----:B------:R-:W-:Y:S01]  /*e2a0*/  FADD.FTZ R128, R129, R164 ;  /* 0x000000a481807221 */ /* 0x000fe20000010000 */
[----:B------:R-:W-:Y:S01]  /*e2b0*/  MOV R164, R3 ;  /* 0x0000000300a47202 */ /* 0x000fe20000000f00 */
        /* <DEDUP_REMOVED lines=8> */
[----:B------:R-:W-:Y:S02]  /*e340*/  FADD.FTZ R82, R82, R87 ;  /* 0x0000005752527221 */ /* 0x000fe40000010000 */
[----:B------:R-:W-:Y:S03]  /*e350*/  FADD.FTZ R106, R106, R115 ;  /* 0x000000736a6a7221 */ /* 0x000fe60000010000 */
[----:B------:R-:W2:Y:S01]  /*e360*/  MUFU.EX2 R78, R78 ;  /* 0x0000004e004e7308 */ /* 0x000ea20000000800 */
[C---:B------:R-:W-:Y:S01]  /*e370*/  HMMA.16816.F32 R8, R48.reuse, R56, R8 ;  /* 0x000000383008723c */ /* 0x040fe20000001808 */
[----:B-1----:R-:W1:Y:S03]  /*e380*/  LDSM.16.MT88.4 R52, [R220+0x5000] ;  /* 0x00500000dc34783b */ /* 0x002e660000004200 */
[----:B------:R-:W-:Y:S03]  /*e390*/  FADD.FTZ R107, R107, R106 ;  /* 0x0000006a6b6b7221 */ /* 0x000fe60000010000 */
[----:B------:R-:W-:Y:S01]  /*e3a0*/  FFMA.FTZ R56, R160, c[0x0][0x23c], -R185 ;  /* 0x00008f00a0387a23 */ /* 0x000fe200000108b9 */
[-C--:B------:R-:W-:Y:S01]  /*e3b0*/  HMMA.16816.F32 R12, R48, R58.reuse, R12 ;  /* 0x0000003a300c723c */ /* 0x080fe2000000180c */
[----:B------:R-:W-:Y:S03]  /*e3c0*/  MUFU.EX2 R77, R77 ;  /* 0x0000004d004d7308 */ /* 0x000fe60000000800 */
[----:B------:R-:W-:Y:S04]  /*e3d0*/  FADD.FTZ R98, R98, R107 ;  /* 0x0000006b62627221 */ /* 0x000fe80000010000 */
[C---:B------:R-:W-:Y:S03]  /*e3e0*/  HMMA.16816.F32 R16, R44.reuse, R58, R16 ;  /* 0x0000003a2c10723c */ /* 0x040fe60000001810 */
[----:B------:R3:W-:Y:S01]  /*e3f0*/  MUFU.EX2 R133, R56 ;  /* 0x0000003800857308 */ /* 0x0007e20000000800 */
[----:B------:R-:W-:Y:S04]  /*e400*/  FADD.FTZ R91, R91, R98 ;  /* 0x000000625b5b7221 */ /* 0x000fe80000010000 */
[-C--:B------:R-:W-:Y:S04]  /*e410*/  HMMA.16816.F32 R20, R44, R60.reuse, R20 ;  /* 0x0000003c2c14723c */ /* 0x080fe80000001814 */
[----:B------:R-:W-:Y:S01]  /*e420*/  FADD.FTZ R90, R90, R91 ;  /* 0x0000005b5a5a7221 */ /* 0x000fe20000010000 */
[----:B------:R-:W4:Y:S03]  /*e430*/  MUFU.EX2 R76, R76 ;  /* 0x0000004c004c7308 */ /* 0x000f260000000800 */
[C---:B------:R-:W-:Y:S04]  /*e440*/  HMMA.16816.F32 R24, R48.reuse, R60, R24 ;  /* 0x0000003c3018723c */ /* 0x040fe80000001818 */
[----:B------:R-:W-:Y:S03]  /*e450*/  FADD.FTZ R85, R85, R90 ;  /* 0x0000005a55557221 */ /* 0x000fe60000010000 */
[----:B------:R-:W-:Y:S01]  /*e460*/  MUFU.EX2 R110, R110 ;  /* 0x0000006e006e7308 */ /* 0x000fe20000000800 */
[-C--:B------:R-:W-:Y:S01]  /*e470*/  HMMA.16816.F32 R28, R48, R62.reuse, R28 ;  /* 0x0000003e301c723c */ /* 0x080fe2000000181c */
[----:B---3--:R-:W3:Y:S03]  /*e480*/  LDSM.16.MT88.4 R56, [R219+0x5000] ;  /* 0x00500000db38783b */ /* 0x008ee60000004200 */
[----:B------:R-:W-:Y:S04]  /*e490*/  FADD.FTZ R85, R80, R85 ;  /* 0x0000005550557221 */ /* 0x000fe80000010000 */
[----:B------:R-:W-:Y:S01]  /*e4a0*/  HMMA.16816.F32 R32, R44, R62, R32 ;  /* 0x0000003e2c20723c */ /* 0x000fe20000001820 */
[----:B------:R-:W5:Y:S01]  /*e4b0*/  MUFU.EX2 R101, R101 ;  /* 0x0000006500657308 */ /* 0x000f620000000800 */
[----:B------:R-:W-:Y:S05]  /*e4c0*/  LDSM.16.MT88.4 R60, [R219+0x5400] ;  /* 0x00540000db3c783b */ /* 0x000fea0000004200 */
[----:B--2---:R-:W-:Y:S01]  /*e4d0*/  F2FP.PACK_AB R44, R78, R81 ;  /* 0x000000514e2c723e */ /* 0x004fe200000000ff */
[----:B------:R-:W-:Y:S01]  /*e4e0*/  FADD.FTZ R81, R81, R82 ;  /* 0x0000005251517221 */ /* 0x000fe20000010000 */
[----:B----4-:R-:W-:Y:S02]  /*e4f0*/  F2FP.PACK_AB R46, R76, R77 ;  /* 0x0000004d4c2e723e */ /* 0x010fe400000000ff */
[----:B------:R-:W-:Y:S01]  /*e500*/  MUFU.EX2 R105, R105 ;  /* 0x0000006900697308 */ /* 0x000fe20000000800 */
[----:B------:R-:W-:Y:S04]  /*e510*/  FADD.FTZ R78, R78, R81 ;  /* 0x000000514e4e7221 */ /* 0x000fe80000010000 */
[----:B------:R-:W-:Y:S04]  /*e520*/  FADD.FTZ R77, R77, R78 ;  /* 0x0000004e4d4d7221 */ /* 0x000fe80000010000 */
[----:B------:R-:W-:Y:S01]  /*e530*/  FADD.FTZ R76, R76, R77 ;  /* 0x0000004d4c4c7221 */ /* 0x000fe20000010000 */
[----:B------:R-:W2:Y:S01]  /*e540*/  MUFU.EX2 R116, R116 ;  /* 0x0000007400747308 */ /* 0x000ea20000000800 */
[C---:B-----5:R-:W-:Y:S01]  /*e550*/  F2FP.PACK_AB R45, R101.reuse, R110 ;  /* 0x0000006e652d723e */ /* 0x060fe200000000ff */
[----:B------:R-:W-:Y:S04]  /*e560*/  FADD.FTZ R110, R110, R85 ;  /* 0x000000556e6e7221 */ /* 0x000fe80000010000 */
[----:B------:R-:W-:Y:S04]  /*e570*/  FADD.FTZ R110, R101, R110 ;  /* 0x0000006e656e7221 */ /* 0x000fe80000010000 */
[----:B------:R-:W4:Y:S10]  /*e580*/  MUFU.EX2 R124, R124 ;  /* 0x0000007c007c7308 */ /* 0x000f340000000800 */
[----:B------:R-:W-:Y:S01]  /*e590*/  MUFU.EX2 R140, R140 ;  /* 0x0000008c008c7308 */ /* 0x000fe20000000800 */
[C---:B--2---:R-:W-:Y:S01]  /*e5a0*/  F2FP.PACK_AB R47, R116.reuse, R105 ;  /* 0x00000069742f723e */ /* 0x044fe200000000ff */
[----:B------:R-:W-:Y:S04]  /*e5b0*/  FADD.FTZ R105, R105, R110 ;  /* 0x0000006e69697221 */ /* 0x000fe80000010000 */
[----:B------:R-:W-:Y:S04]  /*e5c0*/  FADD.FTZ R105, R116, R105 ;  /* 0x0000006974697221 */ /* 0x000fe80000010000 */
[----:B------:R-:W2:Y:S01]  /*e5d0*/  MUFU.EX2 R141, R141 ;  /* 0x0000008d008d7308 */ /* 0x000ea20000000800 */
[-C--:B-1----:R-:W-:Y:S03]  /*e5e0*/  HMMA.16816.F32 R4, R44, R52.reuse, R4 ;  /* 0x000000342c04723c */ /* 0x082fe60000001804 */
[----:B----4-:R-:W-:Y:S06]  /*e5f0*/  F2FP.PACK_AB R49, R124, R139 ;  /* 0x0000008b7c31723e */ /* 0x010fec00000000ff */
        /* <DEDUP_REMOVED lines=14> */
[----:B------:R-:W4:Y:S02]  /*e6e0*/  LDSM.16.MT88.4 R52, [R220+0x5400] ;  /* 0x00540000dc34783b */ /* 0x000f240000004200 */
[----:B------:R-:W-:Y:S05]  /*e6f0*/  MUFU.EX2 R144, R144 ;  /* 0x0000009000907308 */ /* 0x000fea0000000800 */
[-C--:B---3--:R-:W-:Y:S05]  /*e700*/  HMMA.16816.F32 R20, R44, R56.reuse, R20 ;  /* 0x000000382c14723c */ /* 0x088fea0000001814 */
[----:B------:R-:W3:Y:S03]  /*e710*/  MUFU.EX2 R147, R147 ;  /* 0x0000009300937308 */ /* 0x000ee60000000800 */
[C---:B------:R-:W-:Y:S07]  /*e720*/  HMMA.16816.F32 R24, R48.reuse, R56, R24 ;  /* 0x000000383018723c */ /* 0x040fee0000001818 */
[----:B------:R-:W-:Y:S01]  /*e730*/  MUFU.EX2 R197, R197 ;  /* 0x000000c500c57308 */ /* 0x000fe20000000800 */
[-C--:B------:R-:W-:Y:S04]  /*e740*/  HMMA.16816.F32 R28, R48, R58.reuse, R28 ;  /* 0x0000003a301c723c */ /* 0x080fe8000000181c */
[--C-:B------:R-:W-:Y:S01]  /*e750*/  FFMA.FTZ R56, R194, c[0x0][0x23c], -R185.reuse ;  /* 0x00008f00c2387a23 */ /* 0x100fe200000108b9 */
[----:B------:R-:W-:Y:S01]  /*e760*/  MOV R194, R133 ;  /* 0x0000008500c27202 */ /* 0x000fe20000000f00 */
[----:B------:R-:W-:Y:S01]  /*e770*/  FFMA.FTZ R57, R192, c[0x0][0x23c], -R185 ;  /* 0x00008f00c0397a23 */ /* 0x000fe200000108b9 */
[----:B------:R-:W-:Y:S01]  /*e780*/  MOV R192, R132 ;  /* 0x0000008400c07202 */ /* 0x000fe20000000f00 */
[----:B------:R-:W-:Y:S01]  /*e790*/  HMMA.16816.F32 R32, R44, R58, R32 ;  /* 0x0000003a2c20723c */ /* 0x000fe20000001820 */
[----:B------:R-:W5:Y:S03]  /*e7a0*/  MUFU.EX2 R146, R146 ;  /* 0x0000009200927308 */ /* 0x000f660000000800 */
[--C-:B------:R-:W-:Y:S02]  /*e7b0*/  FFMA.FTZ R132, R43, c[0x0][0x23c], -R193.reuse ;  /* 0x00008f002b847a23 */ /* 0x100fe400000108c1 */
[----:B------:R-:W-:Y:S01]  /*e7c0*/  FFMA.FTZ R193, R42, c[0x0][0x23c], -R193 ;  /* 0x00008f002ac17a23 */ /* 0x000fe200000108c1 */
[----:B-1----:R-:W-:Y:S01]  /*e7d0*/  F2FP.PACK_AB R44, R74, R75 ;  /* 0x0000004b4a2c723e */ /* 0x002fe200000000ff */
[--C-:B------:R-:W-:Y:S01]  /*e7e0*/  FFMA.FTZ R133, R126, c[0x0][0x23c], -R185.reuse ;  /* 0x00008f007e857a23 */ /* 0x100fe200000108b9 */
[----:B--2---:R-:W-:Y:S02]  /*e7f0*/  F2FP.PACK_AB R46, R72, R73 ;  /* 0x00000049482e723e */ /* 0x004fe400000000ff */
[----:B------:R-:W-:Y:S01]  /*e800*/  MUFU.EX2 R152, R152 ;  /* 0x0000009800987308 */ /* 0x000fe20000000800 */
[----:B---3--:R-:W-:Y:S01]  /*e810*/  F2FP.PACK_AB R45, R147, R144 ;  /* 0x00000090932d723e */ /* 0x008fe200000000ff */
[----:B------:R-:W-:Y:S02]  /*e820*/  FFMA.FTZ R185, R168, c[0x0][0x23c], -R185 ;  /* 0x00008f00a8b97a23 */ /* 0x000fe400000108b9 */
[----:B------:R-:W-:Y:S02]  /*e830*/  FADD.FTZ R144, R144, R105 ;  /* 0x0000006990907221 */ /* 0x000fe40000010000 */
[----:B------:R-:W-:Y:S02]  /*e840*/  FADD.FTZ R75, R75, R76 ;  /* 0x0000004c4b4b7221 */ /* 0x000fe40000010000 */
[----:B------:R-:W-:Y:S02]  /*e850*/  FADD.FTZ R144, R147, R144 ;  /* 0x0000009093907221 */ /* 0x000fe40000010000 */
[----:B------:R-:W1:Y:S01]  /*e860*/  MUFU.EX2 R201, R201 ;  /* 0x000000c900c97308 */ /* 0x000e620000000800 */
[----:B------:R-:W-:Y:S01]  /*e870*/  FADD.FTZ R74, R74, R75 ;  /* 0x0000004b4a4a7221 */ /* 0x000fe20000010000 */
[----:B-----5:R-:W-:Y:S01]  /*e880*/  F2FP.PACK_AB R47, R146, R197 ;  /* 0x000000c5922f723e */ /* 0x020fe200000000ff */
[----:B------:R-:W-:Y:S02]  /*e890*/  FADD.FTZ R197, R197, R144 ;  /* 0x00000090c5c57221 */ /* 0x000fe40000010000 */
[----:B------:R-:W-:Y:S05]  /*e8a0*/  FADD.FTZ R73, R73, R74 ;  /* 0x0000004a49497221 */ /* 0x000fea0000010000 */
[----:B------:R-:W-:Y:S01]  /*e8b0*/  MUFU.EX2 R199, R199 ;  /* 0x000000c700c77308 */ /* 0x000fe20000000800 */
[-C--:B----4-:R-:W-:Y:S03]  /*e8c0*/  HMMA.16816.F32 R4, R44, R52.reuse, R4 ;  /* 0x000000342c04723c */ /* 0x090fe60000001804 */
[----:B------:R-:W-:Y:S06]  /*e8d0*/  FADD.FTZ R72, R72, R73 ;  /* 0x0000004948487221 */ /* 0x000fec0000010000 */
[----:B------:R-:W2:Y:S03]  /*e8e0*/  MUFU.EX2 R210, R210 ;  /* 0x000000d200d27308 */ /* 0x000ea60000000800 */
[----:B-1----:R-:W-:Y:S07]  /*e8f0*/  F2FP.PACK_AB R49, R201, R152 ;  /* 0x00000098c931723e */ /* 0x002fee00000000ff */
[----:B------:R-:W1:Y:S10]  /*e900*/  MUFU.EX2 R209, R209 ;  /* 0x000000d100d17308 */ /* 0x000e740000000800 */
[----:B------:R-:W3:Y:S01]  /*e910*/  MUFU.EX2 R211, R211 ;  /* 0x000000d300d37308 */ /* 0x000ee20000000800 */
[----:B--2---:R-:W-:Y:S09]  /*e920*/  F2FP.PACK_AB R51, R210, R199 ;  /* 0x000000c7d233723e */ /* 0x004ff200000000ff */
[----:B------:R-:W-:Y:S01]  /*e930*/  MUFU.EX2 R71, R71 ;  /* 0x0000004700477308 */ /* 0x000fe20000000800 */
[----:B-1----:R-:W-:Y:S09]  /*e940*/  F2FP.PACK_AB R48, R192, R209 ;  /* 0x000000d1c030723e */ /* 0x002ff200000000ff */
[----:B------:R-:W-:Y:S01]  /*e950*/  MUFU.EX2 R70, R70 ;  /* 0x0000004600467308 */ /* 0x000fe20000000800 */
[----:B---3--:R-:W-:Y:S09]  /*e960*/  F2FP.PACK_AB R50, R194, R211 ;  /* 0x000000d3c232723e */ /* 0x008ff200000000ff */
[----:B------:R-:W-:Y:S01]  /*e970*/  MUFU.EX2 R69, R69 ;  /* 0x0000004500457308 */ /* 0x000fe20000000800 */
[C---:B------:R-:W-:Y:S08]  /*e980*/  HMMA.16816.F32 R8, R48.reuse, R52, R8 ;  /* 0x000000343008723c */ /* 0x040ff00000001808 */
[-C--:B------:R-:W-:Y:S01]  /*e990*/  HMMA.16816.F32 R12, R48, R54.reuse, R12 ;  /* 0x00000036300c723c */ /* 0x080fe2000000180c */
[----:B------:R-:W1:Y:S07]  /*e9a0*/  MUFU.EX2 R68, R68 ;  /* 0x0000004400447308 */ /* 0x000e6e0000000800 */
[C---:B------:R-:W-:Y:S01]  /*e9b0*/  HMMA.16816.F32 R16, R44.reuse, R54, R16 ;  /* 0x000000362c10723c */ /* 0x040fe20000001810 */
[----:B------:R-:W2:Y:S02]  /*e9c0*/  LDSM.16.MT88.4 R52, [R220+0x5800] ;  /* 0x00580000dc34783b */ /* 0x000ea40000004200 */
[----:B------:R-:W-:Y:S05]  /*e9d0*/  MUFU.EX2 R207, R207 ;  /* 0x000000cf00cf7308 */ /* 0x000fea0000000800 */
[-C--:B------:R-:W-:Y:S05]  /*e9e0*/  HMMA.16816.F32 R20, R44, R60.reuse, R20 ;  /* 0x0000003c2c14723c */ /* 0x080fea0000001814 */
[----:B------:R-:W3:Y:S03]  /*e9f0*/  MUFU.EX2 R205, R205 ;  /* 0x000000cd00cd7308 */ /* 0x000ee60000000800 */
[C---:B------:R-:W-:Y:S04]  /*ea00*/  HMMA.16816.F32 R24, R48.reuse, R60, R24 ;  /* 0x0000003c3018723c */ /* 0x040fe80000001818 */
[----:B-1----:R-:W-:Y:S03]  /*ea10*/  F2FP.PACK_AB R42, R68, R69 ;  /* 0x00000045442a723e */ /* 0x002fe600000000ff */
[----:B------:R-:W-:Y:S01]  /*ea20*/  MUFU.EX2 R203, R203 ;  /* 0x000000cb00cb7308 */ /* 0x000fe20000000800 */
[-C--:B------:R-:W-:Y:S01]  /*ea30*/  HMMA.16816.F32 R28, R48, R62.reuse, R28 ;  /* 0x0000003e301c723c */ /* 0x080fe2000000181c */
[----:B------:R-:W1:Y:S03]  /*ea40*/  LDSM.16.MT88.4 R48, [R219+0x5800] ;  /* 0x00580000db30783b */ /* 0x000e660000004200 */
[----:B------:R-:W-:Y:S01]  /*ea50*/  FADD.FTZ R60, R130, R167 ;  /* 0x000000a7823c7221 */ /* 0x000fe20000010000 */
[----:B------:R-:W-:Y:S01]  /*ea60*/  MOV R167, R36 ;  /* 0x0000002400a77202 */ /* 0x000fe20000000f00 */
[----:B------:R-:W-:Y:S01]  /*ea70*/  FADD.FTZ R130, R127, R40 ;  /* 0x000000287f827221 */ /* 0x000fe20000010000 */
[C---:B------:R-:W-:Y:S01]  /*ea80*/  F2FP.PACK_AB R40, R70.reuse, R71 ;  /* 0x000000474628723e */ /* 0x040fe200000000ff */
[----:B------:R-:W-:Y:S01]  /*ea90*/  HMMA.16816.F32 R32, R44, R62, R32 ;  /* 0x0000003e2c20723c */ /* 0x000fe20000001820 */
[----:B------:R-:W4:Y:S03]  /*eaa0*/  MUFU.EX2 R208, R208 ;  /* 0x000000d000d07308 */ /* 0x000f260000000800 */
[----:B------:R-:W-:Y:S01]  /*eab0*/  FADD.FTZ R71, R71, R72 ;  /* 0x0000004847477221 */ /* 0x000fe20000010000 */
[----:B---3--:R-:W-:Y:S01]  /*eac0*/  F2FP.PACK_AB R41, R205, R207 ;  /* 0x000000cfcd29723e */ /* 0x008fe200000000ff */
[----:B------:R-:W-:Y:S02]  /*ead0*/  FADD.FTZ R117, R117, R130 ;  /* 0x0000008275757221 */ /* 0x000fe40000010000 */
[----:B------:R-:W-:Y:S03]  /*eae0*/  FADD.FTZ R62, R123, R60 ;  /* 0x0000003c7b3e7221 */ /* 0x000fe60000010000 */
        /* <DEDUP_REMOVED lines=9> */
[----:B----4-:R-:W-:Y:S01]  /*eb80*/  F2FP.PACK_AB R43, R208, R203 ;  /* 0x000000cbd02b723e */ /* 0x010fe200000000ff */
[----:B------:R-:W-:Y:S02]  /*eb90*/  FADD.FTZ R113, R104, R113 ;  /* 0x0000007168717221 */ /* 0x000fe40000010000 */
[----:B------:R-:W-:Y:S02]  /*eba0*/  FADD.FTZ R111, R111, R112 ;  /* 0x000000706f6f7221 */ /* 0x000fe40000010000 */
[----:B------:R-:W-:Y:S01]  /*ebb0*/  FADD.FTZ R100, R100, R113 ;  /* 0x0000007164647221 */ /* 0x000fe20000010000 */
[----:B------:R-:W-:Y:S01]  /*ebc0*/  MUFU.EX2 R202, R202 ;  /* 0x000000ca00ca7308 */ /* 0x000fe20000000800 */
[-C--:B--2---:R-:W-:Y:S05]  /*ebd0*/  HMMA.16816.F32 R4, R40, R52.reuse, R4 ;  /* 0x000000342804723c */ /* 0x084fea0000001804 */
[----:B------:R-:W-:Y:S02]  /*ebe0*/  FADD.FTZ R100, R97, R100 ;  /* 0x0000006461647221 */ /* 0x000fe40000010000 */
[----:B------:R-:W-:Y:S02]  /*ebf0*/  FADD.FTZ R102, R102, R111 ;  /* 0x0000006f66667221 */ /* 0x000fe40000010000 */
[----:B------:R-:W2:Y:S03]  /*ec00*/  MUFU.EX2 R200, R200 ;  /* 0x000000c800c87308 */ /* 0x000ea60000000800 */
        /* <DEDUP_REMOVED lines=9> */
[----:B------:R-:W-:Y:S03]  /*eca0*/  FADD.FTZ R83, R83, R88 ;  /* 0x0000005853537221 */ /* 0x000fe60000010000 */
[----:B------:R-:W3:Y:S01]  /*ecb0*/  MUFU.EX2 R196, R196 ;  /* 0x000000c400c47308 */ /* 0x000ee20000000800 */
[----:B------:R-:W-:Y:S01]  /*ecc0*/  FADD.FTZ R84, R84, R83 ;  /* 0x0000005354547221 */ /* 0x000fe20000010000 */
[----:B--2---:R-:W-:Y:S03]  /*ecd0*/  F2FP.PACK_AB R47, R200, R202 ;  /* 0x000000cac82f723e */ /* 0x004fe600000000ff */
[----:B------:R-:W-:Y:S05]  /*ece0*/  FADD.FTZ R84, R79, R84 ;  /* 0x000000544f547221 */ /* 0x000fea0000010000 */
[----:B------:R-:W-:Y:S10]  /*ecf0*/  MUFU.EX2 R56, R56 ;  /* 0x0000003800387308 */ /* 0x000ff40000000800 */
[----:B------:R-:W2:Y:S01]  /*ed00*/  MUFU.EX2 R57, R57 ;  /* 0x0000003900397308 */ /* 0x000ea20000000800 */
[----:B---3--:R-:W-:Y:S09]  /*ed10*/  F2FP.PACK_AB R44, R196, R198 ;  /* 0x000000c6c42c723e */ /* 0x008ff200000000ff */
[----:B------:R-:W-:Y:S10]  /*ed20*/  MUFU.EX2 R67, R67 ;  /* 0x0000004300437308 */ /* 0x000ff40000000800 */
[----:B------:R-:W-:Y:S01]  /*ed30*/  MUFU.EX2 R66, R66 ;  /* 0x0000004200427308 */ /* 0x000fe20000000800 */
[----:B--2---:R-:W-:Y:S09]  /*ed40*/  F2FP.PACK_AB R46, R57, R56 ;  /* 0x00000038392e723e */ /* 0x004ff200000000ff */
[----:B------:R-:W2:Y:S01]  /*ed50*/  MUFU.EX2 R65, R65 ;  /* 0x0000004100417308 */ /* 0x000ea20000000800 */
[C---:B------:R-:W-:Y:S08]  /*ed60*/  HMMA.16816.F32 R8, R44.reuse, R52, R8 ;  /* 0x000000342c08723c */ /* 0x040ff00000001808 */
[-C--:B------:R-:W-:Y:S01]  /*ed70*/  HMMA.16816.F32 R12, R44, R54.reuse, R12 ;  /* 0x000000362c0c723c */ /* 0x080fe2000000180c */
[----:B------:R-:W-:Y:S07]  /*ed80*/  MUFU.EX2 R58, R191 ;  /* 0x000000bf003a7308 */ /* 0x000fee0000000800 */
[C---:B------:R-:W-:Y:S03]  /*ed90*/  HMMA.16816.F32 R16, R40.reuse, R54, R16 ;  /* 0x000000362810723c */ /* 0x040fe60000001810 */
[----:B------:R-:W-:Y:S01]  /*eda0*/  MUFU.EX2 R59, R190 ;  /* 0x000000be003b7308 */ /* 0x000fe20000000800 */
[----:B--2---:R-:W-:Y:S04]  /*edb0*/  F2FP.PACK_AB R134, R64, R65 ;  /* 0x000000414086723e */ /* 0x004fe800000000ff */
[-C--:B-1----:R-:W-:Y:S05]  /*edc0*/  HMMA.16816.F32 R20, R40, R48.reuse, R20 ;  /* 0x000000302814723c */ /* 0x082fea0000001814 */
[----:B------:R-:W-:Y:S03]  /*edd0*/  MUFU.EX2 R126, R189 ;  /* 0x000000bd007e7308 */ /* 0x000fe60000000800 */
[C---:B------:R-:W-:Y:S07]  /*ede0*/  HMMA.16816.F32 R24, R44.reuse, R48, R24 ;  /* 0x000000302c18723c */ /* 0x040fee0000001818 */
[----:B------:R-:W1:Y:S01]  /*edf0*/  MUFU.EX2 R195, R195 ;  /* 0x000000c300c37308 */ /* 0x000e620000000800 */
[-C--:B------:R-:W-:Y:S07]  /*ee00*/  HMMA.16816.F32 R28, R44, R50.reuse, R28 ;  /* 0x000000322c1c723c */ /* 0x080fee000000181c */
[----:B------:R-:W-:Y:S01]  /*ee10*/  FADD.FTZ R45, R139, R84 ;  /* 0x000000548b2d7221 */ /* 0x000fe20000010000 */
[----:B------:R-:W-:Y:S01]  /*ee20*/  HMMA.16816.F32 R32, R40, R50, R32 ;  /* 0x000000322820723c */ /* 0x000fe20000001820 */
[----:B------:R2:W-:Y:S01]  /*ee30*/  MUFU.EX2 R60, R132 ;  /* 0x00000084003c7308 */ /* 0x0005e20000000800 */
[----:B------:R-:W3:Y:S02]  /*ee40*/  LDSM.16.MT88.4 R40, [R219+0x5c00] ;  /* 0x005c0000db28783b */ /* 0x000ee40000004200 */
[----:B------:R-:W-:Y:S02]  /*ee50*/  FADD.FTZ R45, R124, R45 ;  /* 0x0000002d7c2d7221 */ /* 0x000fe40000010000 */
[----:B------:R-:W-:Y:S02]  /*ee60*/  FADD.FTZ R44, R136, R95 ;  /* 0x0000005f882c7221 */ /* 0x000fe40000010000 */
[----:B------:R-:W-:Y:S03]  /*ee70*/  FADD.FTZ R140, R140, R45 ;  /* 0x0000002d8c8c7221 */ /* 0x000fe60000010000 */
[----:B------:R4:W-:Y:S01]  /*ee80*/  MUFU.EX2 R52, R133 ;  /* 0x0000008500347308 */ /* 0x0009e20000000800 */
[----:B------:R-:W-:Y:S02]  /*ee90*/  FADD.FTZ R44, R143, R44 ;  /* 0x0000002c8f2c7221 */ /* 0x000fe40000010000 */
[----:B------:R-:W-:Y:S01]  /*eea0*/  FADD.FTZ R141, R141, R140 ;  /* 0x0000008c8d8d7221 */ /* 0x000fe20000010000 */
[----:B-1----:R-:W-:Y:S01]  /*eeb0*/  F2FP.PACK_AB R135, R195, R126 ;  /* 0x0000007ec387723e */ /* 0x002fe200000000ff */
[----:B------:R-:W-:Y:S04]  /*eec0*/  FADD.FTZ R145, R145, R44 ;  /* 0x0000002c91917221 */ /* 0x000fe80000010000 */
[----:B------:R-:W-:Y:S01]  /*eed0*/  FADD.FTZ R142, R142, R145 ;  /* 0x000000918e8e7221 */ /* 0x000fe20000010000 */
[----:B------:R-:W-:Y:S03]  /*eee0*/  MUFU.EX2 R48, R185 ;  /* 0x000000b900307308 */ /* 0x000fe60000000800 */
[----:B------:R-:W-:Y:S01]  /*eef0*/  FADD.FTZ R142, R209, R142 ;  /* 0x0000008ed18e7221 */ /* 0x000fe20000010000 */
[----:B--2---:R-:W-:Y:S01]  /*ef00*/  F2FP.PACK_AB R132, R66, R67 ;  /* 0x000000434284723e */ /* 0x004fe200000000ff */
[----:B------:R-:W-:Y:S02]  /*ef10*/  FADD.FTZ R67, R67, R68 ;  /* 0x0000004443437221 */ /* 0x000fe40000010000 */
[----:B------:R-:W-:Y:S02]  /*ef20*/  FADD.FTZ R142, R192, R142 ;  /* 0x0000008ec08e7221 */ /* 0x000fe40000010000 */
[----:B------:R-:W-:Y:S01]  /*ef30*/  FADD.FTZ R66, R66, R67 ;  /* 0x0000004342427221 */ /* 0x000fe20000010000 */
[----:B------:R-:W1:Y:S01]  /*ef40*/  MUFU.EX2 R169, R169 ;  /* 0x000000a900a97308 */ /* 0x000e620000000800 */
[----:B------:R-:W-:Y:S02]  /*ef50*/  FADD.FTZ R142, R211, R142 ;  /* 0x0000008ed38e7221 */ /* 0x000fe40000010000 */
[----:B------:R-:W-:Y:S01]  /*ef60*/  FADD.FTZ R65, R65, R66 ;  /* 0x0000004241417221 */ /* 0x000fe20000010000 */
[----:B----4-:R-:W-:Y:S06]  /*ef70*/  F2FP.PACK_AB R133, R59, R58 ;  /* 0x0000003a3b85723e */ /* 0x010fec00000000ff */
[----:B------:R-:W2:Y:S01]  /*ef80*/  MUFU.EX2 R53, R170 ;  /* 0x000000aa00357308 */ /* 0x000ea20000000800 */
[-C--:B------:R-:W-:Y:S07]  /*ef90*/  HMMA.16816.F32 R160, R132, R148.reuse, R4 ;  /* 0x0000009484a0723c */ /* 0x080fee0000001804 */
[----:B------:R-:W-:Y:S02]  /*efa0*/  FADD.FTZ R4, R152, R141 ;  /* 0x0000008d98047221 */ /* 0x000fe40000010000 */
[----:B------:R-:W-:Y:S01]  /*efb0*/  FADD.FTZ R5, R194, R142 ;  /* 0x0000008ec2057221 */ /* 0x000fe20000010000 */
[----:B------:R-:W-:Y:S02]  /*efc0*/  MUFU.EX2 R38, R187 ;  /* 0x000000bb00267308 */ /* 0x000fe40000000800 */
[----:B------:R-:W-:Y:S01]  /*efd0*/  FADD.FTZ R4, R201, R4 ;  /* 0x00000004c9047221 */ /* 0x000fe20000010000 */
[----:B-1----:R-:W-:Y:S01]  /*efe0*/  F2FP.PACK_AB R138, R48, R169 ;  /* 0x000000a9308a723e */ /* 0x002fe200000000ff */
[----:B------:R-:W-:Y:S02]  /*eff0*/  FADD.FTZ R5, R198, R5 ;  /* 0x00000005c6057221 */ /* 0x000fe40000010000 */
[----:B------:R-:W-:Y:S02]  /*f000*/  FADD.FTZ R199, R199, R4 ;  /* 0x00000004c7c77221 */ /* 0x000fe40000010000 */
[----:B------:R-:W-:Y:S02]  /*f010*/  FADD.FTZ R4, R146, R197 ;  /* 0x000000c592047221 */ /* 0x000fe40000010000 */
[----:B------:R-:W1:Y:S01]  /*f020*/  MUFU.EX2 R39, R186 ;  /* 0x000000ba00277308 */ /* 0x000e620000000800 */
[----:B------:R-:W-:Y:S01]  /*f030*/  FADD.FTZ R5, R196, R5 ;  /* 0x00000005c4057221 */ /* 0x000fe20000010000 */
[----:B--2---:R-:W-:Y:S01]  /*f040*/  F2FP.PACK_AB R136, R53, R52 ;  /* 0x000000343588723e */ /* 0x004fe200000000ff */
[----:B------:R-:W-:Y:S02]  /*f050*/  FADD.FTZ R4, R207, R4 ;  /* 0x00000004cf047221 */ /* 0x000fe40000010000 */
[----:B------:R-:W-:Y:S02]  /*f060*/  FADD.FTZ R56, R56, R5 ;  /* 0x0000000538387221 */ /* 0x000fe40000010000 */
[----:B------:R-:W-:Y:S03]  /*f070*/  FADD.FTZ R4, R205, R4 ;  /* 0x00000004cd047221 */ /* 0x000fe60000010000 */
[----:B------:R-:W2:Y:S01]  /*f080*/  MUFU.EX2 R193, R193 ;  /* 0x000000c100c17308 */ /* 0x000ea20000000800 */
[----:B------:R-:W-:Y:S02]  /*f090*/  FADD.FTZ R57, R57, R56 ;  /* 0x0000003839397221 */ /* 0x000fe40000010000 */
[----:B------:R-:W-:Y:S02]  /*f0a0*/  FADD.FTZ R203, R203, R4 ;  /* 0x00000004cbcb7221 */ /* 0x000fe40000010000 */
[----:B------:R-:W-:Y:S02]  /*f0b0*/  FADD.FTZ R4, R64, R65 ;  /* 0x0000004140047221 */ /* 0x000fe40000010000 */
[----:B------:R-:W-:Y:S02]  /*f0c0*/  FADD.FTZ R52, R52, R57 ;  /* 0x0000003934347221 */ /* 0x000fe40000010000 */
[----:B------:R-:W-:Y:S01]  /*f0d0*/  FADD.FTZ R203, R208, R203 ;  /* 0x000000cbd0cb7221 */ /* 0x000fe20000010000 */
[----:B------:R4:W-:Y:S01]  /*f0e0*/  STL [R1+0x8], R4 ;  /* 0x0000080401007387 */ /* 0x0009e20000100800 */
[----:B------:R-:W-:Y:S02]  /*f0f0*/  FADD.FTZ R52, R53, R52 ;  /* 0x0000003435347221 */ /* 0x000fe40000010000 */
[----:B------:R-:W-:Y:S01]  /*f100*/  FADD.FTZ R58, R58, R203 ;  /* 0x000000cb3a3a7221 */ /* 0x000fe20000010000 */
[----:B-1----:R-:W-:Y:S01]  /*f110*/  F2FP.PACK_AB R137, R39, R38 ;  /* 0x000000262789723e */ /* 0x002fe200000000ff */
[----:B------:R-:W-:Y:S02]  /*f120*/  FADD.FTZ R169, R169, R52 ;  /* 0x00000034a9a97221 */ /* 0x000fe40000010000 */
[----:B------:R-:W-:Y:S02]  /*f130*/  FADD.FTZ R59, R59, R58 ;  /* 0x0000003a3b3b7221 */ /* 0x000fe40000010000 */
[----:B------:R-:W-:Y:S02]  /*f140*/  FADD.FTZ R199, R210, R199 ;  /* 0x000000c7d2c77221 */ /* 0x000fe40000010000 */
[----:B------:R-:W-:Y:S02]  /*f150*/  FADD.FTZ R126, R126, R59 ;  /* 0x0000003b7e7e7221 */ /* 0x000fe40000010000 */
[----:B------:R-:W-:Y:S01]  /*f160*/  FADD.FTZ R199, R206, R199 ;  /* 0x000000c7cec77221 */ /* 0x000fe20000010000 */
[----:B--2---:R-:W-:Y:S01]  /*f170*/  F2FP.PACK_AB R139, R193, R60 ;  /* 0x0000003cc18b723e */ /* 0x004fe200000000ff */
[----:B------:R-:W-:Y:S02]  /*f180*/  FADD.FTZ R5, R195, R126 ;  /* 0x0000007ec3057221 */ /* 0x000fe40000010000 */
[----:B------:R-:W-:Y:S03]  /*f190*/  FADD.FTZ R199, R204, R199 ;  /* 0x000000c7ccc77221 */ /* 0x000fe60000010000 */
[----:B------:R1:W-:Y:S01]  /*f1a0*/  STL [R1+0x4], R5 ;  /* 0x0000040501007387 */ /* 0x0003e20000100800 */
[C---:B------:R-:W-:Y:S04]  /*f1b0*/  HMMA.16816.F32 R156, R136.reuse, R148, R8 ;  /* 0x00000094889c723c */ /* 0x040fe80000001808 */
[----:B----4-:R-:W-:Y:S02]  /*f1c0*/  FADD.FTZ R4, R48, R169 ;  /* 0x000000a930047221 */ /* 0x010fe40000010000 */
[----:B------:R-:W-:Y:S02]  /*f1d0*/  FADD.FTZ R199, R202, R199 ;  /* 0x000000c7cac77221 */ /* 0x000fe40000010000 */
[-C--:B------:R-:W-:Y:S01]  /*f1e0*/  HMMA.16816.F32 R152, R136, R150.reuse, R12 ;  /* 0x000000968898723c */ /* 0x080fe2000000180c */
[----:B------:R1:W-:Y:S03]  /*f1f0*/  STL [R1], R4 ;  /* 0x0000000401007387 */ /* 0x0003e60000100800 */
[----:B------:R-:W-:Y:S04]  /*f200*/  FADD.FTZ R199, R200, R199 ;  /* 0x000000c7c8c77221 */ /* 0x000fe80000010000 */
[C---:B------:R-:W-:Y:S04]  /*f210*/  HMMA.16816.F32 R148, R132.reuse, R150, R16 ;  /* 0x000000968494723c */ /* 0x040fe80000001810 */
[----:B------:R-:W-:Y:S04]  /*f220*/  FADD.FTZ R38, R38, R199 ;  /* 0x000000c726267221 */ /* 0x000fe80000010000 */
[-C--:B---3--:R-:W-:Y:S04]  /*f230*/  HMMA.16816.F32 R144, R132, R40.reuse, R20 ;  /* 0x000000288490723c */ /* 0x088fe80000001814 */
[----:B------:R-:W-:Y:S04]  /*f240*/  FADD.FTZ R39, R39, R38 ;  /* 0x0000002627277221 */ /* 0x000fe80000010000 */
[C---:B------:R-:W-:Y:S04]  /*f250*/  HMMA.16816.F32 R140, R136.reuse, R40, R24 ;  /* 0x00000028888c723c */ /* 0x040fe80000001818 */
[----:B------:R-:W-:Y:S04]  /*f260*/  FADD.FTZ R60, R60, R39 ;  /* 0x000000273c3c7221 */ /* 0x000fe80000010000 */
[-C--:B------:R-:W-:Y:S04]  /*f270*/  HMMA.16816.F32 R136, R136, R42.reuse, R28 ;  /* 0x0000002a8888723c */ /* 0x080fe8000000181c */
[----:B------:R-:W-:Y:S04]  /*f280*/  FADD.FTZ R252, R193, R60 ;  /* 0x0000003cc1fc7221 */ /* 0x000fe80000010000 */
[----:B------:R-:W-:Y:S01]  /*f290*/  HMMA.16816.F32 R132, R132, R42, R32 ;  /* 0x0000002a8484723c */ /* 0x000fe20000001820 */
[----:B-1----:R-:W-:-:S07]  /*f2a0*/  @P1 BRA `(.L_x_709) ;  /* 0xffffa3b000001947 */ /* 0x002fce000383ffff */
.L_x_708:
[----:B-1----:R-:W2:Y:S04]  /*f2b0*/  LDL.LU R8, [R1+0x8] ;  /* 0x0000080001087983 */ /* 0x002ea80000300800 */
[----:B------:R-:W3:Y:S04]  /*f2c0*/  LDL.LU R7, [R1+0x4] ;  /* 0x0000040001077983 */ /* 0x000ee80000300800 */
[----:B------:R-:W4:Y:S01]  /*f2d0*/  LDL.LU R6, [R1] ;  /* 0x0000000001067983 */ /* 0x000f220000300800 */
[----:B------:R-:W-:Y:S01]  /*f2e0*/  MOV R14, 0x3f800000 ;  /* 0x3f800000000e7802 */ /* 0x000fe20000000f00 */
[----:B------:R-:W-:Y:S01]  /*f2f0*/  IMAD.MOV.U32 R16, RZ, RZ, 0x3f800000 ;  /* 0x3f800000ff107424 */ /* 0x000fe200078e00ff */
[C---:B------:R-:W-:Y:S01]  /*f300*/  ISETP.NE.AND P0, PT, R229.reuse, -0x1, PT ;  /* 0xffffffffe500780c */ /* 0x040fe20003f05270 */
[----:B------:R-:W1:Y:S01]  /*f310*/  SHFL.BFLY PT, R5, R252, 0x2, 0x1f ;  /* 0x0c401f00fc057f89 */ /* 0x000e6200000e0000 */
[----:B------:R-:W-:Y:S01]  /*f320*/  MOV R15, 0x3f800000 ;  /* 0x3f800000000f7802 */ /* 0x000fe20000000f00 */
[----:B------:R-:W-:Y:S01]  /*f330*/  CS2R R38, SRZ ;  /* 0x0000000000267805 */ /* 0x000fe2000001ff00 */
[----:B------:R-:W-:Y:S09]  /*f340*/  BSSY B0, `(.L_x_712) ;  /* 0x00000d8000007945 */ /* 0x000ff20003800000 */
[----:B------:R-:W-:-:S04]  /*f350*/  @P0 IMAD.WIDE.U32 R18, R229, c[0x0][0x1e8], RZ ;  /* 0x00007a00e5120a25 */ /* 0x000fc800078e00ff */
[----:B-1----:R-:W-:Y:S01]  /*f360*/  FADD.FTZ R5, R5, R252 ;  /* 0x000000fc05057221 */ /* 0x002fe20000010000 */
[----:B--2---:R-:W1:Y:S04]  /*f370*/  SHFL.BFLY PT, R4, R8, 0x2, 0x1f ;  /* 0x0c401f0008047f89 */ /* 0x004e6800000e0000 */
[----:B---3--:R-:W2:Y:S04]  /*f380*/  SHFL.BFLY PT, R13, R7, 0x2, 0x1f ;  /* 0x0c401f00070d7f89 */ /* 0x008ea800000e0000 */
[----:B----4-:R-:W3:Y:S01]  /*f390*/  SHFL.BFLY PT, R0, R6, 0x2, 0x1f ;  /* 0x0c401f0006007f89 */ /* 0x010ee200000e0000 */
[----:B-1----:R-:W-:-:S03]  /*f3a0*/  FADD.FTZ R4, R4, R8 ;  /* 0x0000000804047221 */ /* 0x002fc60000010000 */
[----:B------:R-:W1:Y:S01]  /*f3b0*/  SHFL.BFLY PT, R8, R5, 0x1, 0x1f ;  /* 0x0c201f0005087f89 */ /* 0x000e6200000e0000 */
[----:B--2---:R-:W-:-:S03]  /*f3c0*/  FADD.FTZ R13, R13, R7 ;  /* 0x000000070d0d7221 */ /* 0x004fc60000010000 */
[----:B------:R-:W2:Y:S01]  /*f3d0*/  SHFL.BFLY PT, R11, R4, 0x1, 0x1f ;  /* 0x0c201f00040b7f89 */ /* 0x000ea200000e0000 */
[----:B---3--:R-:W-:-:S03]  /*f3e0*/  FADD.FTZ R0, R0, R6 ;  /* 0x0000000600007221 */ /* 0x008fc60000010000 */
[----:B------:R-:W3:Y:S04]  /*f3f0*/  S2R R7, SR_TID.X ;  /* 0x0000000000077919 */ /* 0x000ee80000002100 */
[----:B------:R-:W4:Y:S04]  /*f400*/  SHFL.BFLY PT, R9, R0, 0x1, 0x1f ;  /* 0x0c201f0000097f89 */ /* 0x000f2800000e0000 */
[----:B------:R-:W5:Y:S01]  /*f410*/  SHFL.BFLY PT, R10, R13, 0x1, 0x1f ;  /* 0x0c201f000d0a7f89 */ /* 0x000f6200000e0000 */
[----:B-1----:R-:W-:Y:S02]  /*f420*/  FADD.FTZ R8, R5, R8 ;  /* 0x0000000805087221 */ /* 0x002fe40000010000 */
[----:B--2---:R-:W-:-:S03]  /*f430*/  FADD.FTZ R11, R4, R11 ;  /* 0x0000000b040b7221 */ /* 0x004fc60000010000 */
[----:B------:R-:W-:Y:S02]  /*f440*/  FSETP.NE.FTZ.AND P3, PT, R8, RZ, PT ;  /* 0x000000ff0800720b */ /* 0x000fe40003f75000 */
[----:B---3--:R-:W-:Y:S02]  /*f450*/  SHF.R.S32.HI R4, RZ, 0x1f, R7 ;  /* 0x0000001fff047819 */ /* 0x008fe40000011407 */
[----:B------:R-:W-:Y:S02]  /*f460*/  FSETP.NE.FTZ.AND P6, PT, R11, RZ, PT ;  /* 0x000000ff0b00720b */ /* 0x000fe40003fd5000 */
[-C--:B------:R-:W-:Y:S01]  /*f470*/  LEA.HI R6, R4, R7.reuse, RZ, 0x2 ;  /* 0x0000000704067211 */ /* 0x080fe200078f10ff */
[----:B----4-:R-:W-:Y:S01]  /*f480*/  FADD.FTZ R9, R0, R9 ;  /* 0x0000000900097221 */ /* 0x010fe20000010000 */
[-C--:B------:R-:W-:Y:S02]  /*f490*/  LEA.HI R4, R4, R7.reuse, RZ, 0x5 ;  /* 0x0000000704047211 */ /* 0x080fe400078f28ff */
[----:B------:R-:W-:Y:S01]  /*f4a0*/  LOP3.LUT R12, R6, 0xfffffffc, RZ, 0xc0, !PT ;  /* 0xfffffffc060c7812 */ /* 0x000fe200078ec0ff */
[----:B-----5:R-:W-:Y:S01]  /*f4b0*/  FADD.FTZ R10, R13, R10 ;  /* 0x0000000a0d0a7221 */ /* 0x020fe20000010000 */
[----:B------:R-:W-:Y:S01]  /*f4c0*/  SHF.R.S32.HI R0, RZ, 0x5, R4 ;  /* 0x00000005ff007819 */ /* 0x000fe20000011404 */
[----:B------:R-:W-:Y:S01]  /*f4d0*/  @P0 IMAD R13, R229, c[0x0][0x1ec], R19 ;  /* 0x00007b00e50d0a24 */ /* 0x000fe200078e0213 */
[----:B------:R-:W-:Y:S01]  /*f4e0*/  IADD3 R5, -R12, R7, RZ ;  /* 0x000000070c057210 */ /* 0x000fe20007ffe1ff */
[----:B------:R-:W-:Y:S01]  /*f4f0*/  @P0 IMAD.MOV.U32 R12, RZ, RZ, R18 ;  /* 0x000000ffff0c0224 */ /* 0x000fe200078e0012 */
[----:B------:R-:W-:Y:S01]  /*f500*/  FSETP.NE.FTZ.AND P4, PT, R9, RZ, PT ;  /* 0x000000ff0900720b */ /* 0x000fe20003f95000 */
[----:B------:R-:W1:Y:S01]  /*f510*/  @P6 MUFU.RCP R15, R11 ;  /* 0x0000000b000f6308 */ /* 0x000e620000001000 */
[----:B------:R-:W-:Y:S01]  /*f520*/  SHF.R.S32.HI R17, RZ, 0x2, R6 ;  /* 0x00000002ff117819 */ /* 0x000fe20000011406 */
[----:B------:R-:W-:Y:S01]  /*f530*/  IMAD R0, R0, 0x100, R5 ;  /* 0x0000010000007824 */ /* 0x000fe200078e0205 */
[----:B------:R-:W-:-:S02]  /*f540*/  MOV R5, 0x3f800000 ;  /* 0x3f80000000057802 */ /* 0x000fc40000000f00 */
[----:B------:R-:W-:Y:S02]  /*f550*/  SHF.R.S32.HI R6, RZ, 0x1f, R17 ;  /* 0x0000001fff067819 */ /* 0x000fe40000011411 */
[----:B------:R-:W-:Y:S01]  /*f560*/  FSETP.NE.FTZ.AND P5, PT, R10, RZ, PT ;  /* 0x000000ff0a00720b */ /* 0x000fe20003fb5000 */
[----:B------:R-:W-:Y:S01]  /*f570*/  @P6 MUFU.LG2 R11, R11 ;  /* 0x0000000b000b6308 */ /* 0x000fe20000000c00 */
[----:B------:R-:W-:Y:S02]  /*f580*/  LEA.HI R6, R6, R17, RZ, 0x3 ;  /* 0x0000001106067211 */ /* 0x000fe400078f18ff */
[----:B------:R-:W-:Y:S02]  /*f590*/  LOP3.LUT R4, R4, 0xffffffe0, RZ, 0xc0, !PT ;  /* 0xffffffe004047812 */ /* 0x000fe400078ec0ff */
[----:B------:R-:W-:-:S03]  /*f5a0*/  LOP3.LUT R6, R6, 0xfffffff8, RZ, 0xc0, !PT ;  /* 0xfffffff806067812 */ /* 0x000fc600078ec0ff */
[----:B------:R-:W2:Y:S01]  /*f5b0*/  @P3 MUFU.RCP R5, R8 ;  /* 0x0000000800053308 */ /* 0x000ea20000001000 */
[----:B-1----:R-:W-:Y:S02]  /*f5c0*/  FMUL.FTZ R160, R15, R160 ;  /* 0x000000a00fa07220 */ /* 0x002fe40000410000 */
[----:B------:R-:W-:Y:S02]  /*f5d0*/  IMAD.IADD R6, R17, 0x1, -R6 ;  /* 0x0000000111067824 */ /* 0x000fe400078e0a06 */
[C---:B------:R-:W-:Y:S02]  /*f5e0*/  FMUL.FTZ R161, R15.reuse, R161 ;  /* 0x000000a10fa17220 */ /* 0x040fe40000410000 */
[C---:B------:R-:W-:Y:S01]  /*f5f0*/  FMUL.FTZ R148, R15.reuse, R148 ;  /* 0x000000940f947220 */ /* 0x040fe20000410000 */
[----:B------:R-:W1:Y:S01]  /*f600*/  @P4 MUFU.RCP R14, R9 ;  /* 0x00000009000e4308 */ /* 0x000e620000001000 */
[----:B------:R-:W-:Y:S01]  /*f610*/  FMUL.FTZ R149, R15, R149 ;  /* 0x000000950f957220 */ /* 0x000fe20000410000 */
[----:B------:R-:W-:Y:S01]  /*f620*/  F2FP.PACK_AB R160, R161, R160 ;  /* 0x000000a0a1a0723e */ /* 0x000fe200000000ff */
[----:B------:R-:W-:-:S02]  /*f630*/  FMUL.FTZ R144, R15, R144 ;  /* 0x000000900f907220 */ /* 0x000fc40000410000 */
[----:B------:R-:W-:Y:S01]  /*f640*/  FMUL.FTZ R145, R15, R145 ;  /* 0x000000910f917220 */ /* 0x000fe20000410000 */
[----:B------:R-:W-:Y:S01]  /*f650*/  F2FP.PACK_AB R148, R149, R148 ;  /* 0x000000949594723e */ /* 0x000fe200000000ff */
[----:B------:R-:W-:Y:S01]  /*f660*/  FMUL.FTZ R132, R15, R132 ;  /* 0x000000840f847220 */ /* 0x000fe20000410000 */
[----:B------:R-:W3:Y:S01]  /*f670*/  @P5 MUFU.RCP R16, R10 ;  /* 0x0000000a00105308 */ /* 0x000ee20000001000 */
[----:B--2---:R-:W-:Y:S01]  /*f680*/  FMUL.FTZ R159, R5, R159 ;  /* 0x0000009f059f7220 */ /* 0x004fe20000410000 */
[----:B------:R-:W-:Y:S01]  /*f690*/  F2FP.PACK_AB R144, R145, R144 ;  /* 0x000000909190723e */ /* 0x000fe200000000ff */
[C---:B------:R-:W-:Y:S02]  /*f6a0*/  FMUL.FTZ R158, R5.reuse, R158 ;  /* 0x0000009e059e7220 */ /* 0x040fe40000410000 */
[C---:B------:R-:W-:Y:S02]  /*f6b0*/  FMUL.FTZ R155, R5.reuse, R155 ;  /* 0x0000009b059b7220 */ /* 0x040fe40000410000 */
[----:B------:R-:W-:Y:S01]  /*f6c0*/  FMUL.FTZ R154, R5, R154 ;  /* 0x0000009a059a7220 */ /* 0x000fe20000410000 */
[----:B------:R-:W-:Y:S01]  /*f6d0*/  F2FP.PACK_AB R158, R159, R158 ;  /* 0x0000009e9f9e723e */ /* 0x000fe200000000ff */
[C---:B------:R-:W-:Y:S01]  /*f6e0*/  FMUL.FTZ R143, R5.reuse, R143 ;  /* 0x0000008f058f7220 */ /* 0x040fe20000410000 */
[----:B------:R-:W2:Y:S01]  /*f6f0*/  @P5 MUFU.LG2 R10, R10 ;  /* 0x0000000a000a5308 */ /* 0x000ea20000000c00 */
[----:B------:R-:W-:Y:S01]  /*f700*/  FMUL.FTZ R142, R5, R142 ;  /* 0x0000008e058e7220 */ /* 0x000fe20000410000 */
[----:B------:R-:W-:Y:S01]  /*f710*/  F2FP.PACK_AB R154, R155, R154 ;  /* 0x0000009a9b9a723e */ /* 0x000fe200000000ff */
[----:B------:R-:W-:-:S02]  /*f720*/  FMUL.FTZ R139, R5, R139 ;  /* 0x0000008b058b7220 */ /* 0x000fc40000410000 */
[----:B------:R-:W-:Y:S01]  /*f730*/  FMUL.FTZ R138, R5, R138 ;  /* 0x0000008a058a7220 */ /* 0x000fe20000410000 */
[----:B------:R-:W-:Y:S01]  /*f740*/  LEA.HI R5, R6, R6, RZ, 0x1 ;  /* 0x0000000606057211 */ /* 0x000fe200078f08ff */
[C---:B-1----:R-:W-:Y:S01]  /*f750*/  FMUL.FTZ R156, R14.reuse, R156 ;  /* 0x0000009c0e9c7220 */ /* 0x042fe20000410000 */
[----:B------:R-:W-:Y:S01]  /*f760*/  F2FP.PACK_AB R142, R143, R142 ;  /* 0x0000008e8f8e723e */ /* 0x000fe200000000ff */
[C---:B------:R-:W-:Y:S01]  /*f770*/  FMUL.FTZ R157, R14.reuse, R157 ;  /* 0x0000009d0e9d7220 */ /* 0x040fe20000410000 */
[----:B------:R-:W-:Y:S01]  /*f780*/  F2FP.PACK_AB R138, R139, R138 ;  /* 0x0000008a8b8a723e */ /* 0x000fe200000000ff */
[C---:B------:R-:W-:Y:S01]  /*f790*/  FMUL.FTZ R152, R14.reuse, R152 ;  /* 0x000000980e987220 */ /* 0x040fe20000410000 */
[----:B------:R-:W1:Y:S01]  /*f7a0*/  @P4 MUFU.LG2 R9, R9 ;  /* 0x0000000900094308 */ /* 0x000e620000000c00 */
[C---:B------:R-:W-:Y:S01]  /*f7b0*/  FMUL.FTZ R153, R14.reuse, R153 ;  /* 0x000000990e997220 */ /* 0x040fe20000410000 */
[----:B------:R-:W-:Y:S01]  /*f7c0*/  F2FP.PACK_AB R156, R157, R156 ;  /* 0x0000009c9d9c723e */ /* 0x000fe200000000ff */
[----:B------:R-:W-:-:S02]  /*f7d0*/  FMUL.FTZ R140, R14, R140 ;  /* 0x0000008c0e8c7220 */ /* 0x000fc40000410000 */
[C---:B------:R-:W-:Y:S01]  /*f7e0*/  FMUL.FTZ R141, R14.reuse, R141 ;  /* 0x0000008d0e8d7220 */ /* 0x040fe20000410000 */
[----:B------:R-:W-:Y:S01]  /*f7f0*/  F2FP.PACK_AB R152, R153, R152 ;  /* 0x000000989998723e */ /* 0x000fe200000000ff */
[C---:B------:R-:W-:Y:S01]  /*f800*/  FMUL.FTZ R136, R14.reuse, R136 ;  /* 0x000000880e887220 */ /* 0x040fe20000410000 */
[----:B------:R-:W4:Y:S01]  /*f810*/  @P3 MUFU.LG2 R8, R8 ;  /* 0x0000000800083308 */ /* 0x000f220000000c00 */
[----:B------:R-:W-:Y:S01]  /*f820*/  FMUL.FTZ R137, R14, R137 ;  /* 0x000000890e897220 */ /* 0x000fe20000410000 */
[----:B------:R-:W-:Y:S01]  /*f830*/  SHF.R.S32.HI R14, RZ, 0x1, R5 ;  /* 0x00000001ff0e7819 */ /* 0x000fe20000011405 */
[C---:B---3--:R-:W-:Y:S01]  /*f840*/  FMUL.FTZ R162, R16.reuse, R162 ;  /* 0x000000a210a27220 */ /* 0x048fe20000410000 */
[----:B------:R-:W-:Y:S01]  /*f850*/  LOP3.LUT R5, R5, 0x3fffffe, RZ, 0xc0, !PT ;  /* 0x03fffffe05057812 */ /* 0x000fe200078ec0ff */
[----:B------:R-:W-:Y:S01]  /*f860*/  FMUL.FTZ R163, R16, R163 ;  /* 0x000000a310a37220 */ /* 0x000fe20000410000 */
[----:B------:R-:W-:Y:S01]  /*f870*/  SHF.L.U32 R18, R14, 0x6, RZ ;  /* 0x000000060e127819 */ /* 0x000fe200000006ff */
[----:B------:R-:W-:Y:S01]  /*f880*/  FMUL.FTZ R150, R16, R150 ;  /* 0x0000009610967220 */ /* 0x000fe20000410000 */
[----:B------:R-:W-:Y:S01]  /*f890*/  LOP3.LUT P2, RZ, R14, 0x2, RZ, 0xc0, !PT ;  /* 0x000000020eff7812 */ /* 0x000fe2000784c0ff */
[----:B------:R-:W-:Y:S01]  /*f8a0*/  IMAD.IADD R5, R6, 0x1, -R5 ;  /* 0x0000000106057824 */ /* 0x000fe200078e0a05 */
[----:B------:R-:W-:Y:S01]  /*f8b0*/  LOP3.LUT R18, R18, 0xc0, RZ, 0xc0, !PT ;  /* 0x000000c012127812 */ /* 0x000fe200078ec0ff */
[----:B------:R-:W-:Y:S01]  /*f8c0*/  FMUL.FTZ R151, R16, R151 ;  /* 0x0000009710977220 */ /* 0x000fe20000410000 */
[----:B------:R-:W-:Y:S01]  /*f8d0*/  LOP3.LUT R6, R14, 0x1, RZ, 0xc0, !PT ;  /* 0x000000010e067812 */ /* 0x000fe200078ec0ff */
[C---:B------:R-:W-:Y:S01]  /*f8e0*/  FMUL.FTZ R146, R16.reuse, R146 ;  /* 0x0000009210927220 */ /* 0x040fe20000410000 */
[----:B------:R-:W-:Y:S01]  /*f8f0*/  LEA R0, R5, R0, 0x4 ;  /* 0x0000000005007211 */ /* 0x000fe200078e20ff */
[----:B------:R-:W-:Y:S01]  /*f900*/  FMUL.FTZ R147, R16, R147 ;  /* 0x0000009310937220 */ /* 0x000fe20000410000 */
[----:B------:R-:W-:Y:S01]  /*f910*/  LEA.HI R5, R18, R18, RZ, 0x1d ;  /* 0x0000001212057211 */ /* 0x000fe200078fe8ff */
[----:B------:R-:W-:Y:S01]  /*f920*/  FMUL.FTZ R134, R16, R134 ;  /* 0x0000008610867220 */ /* 0x000fe20000410000 */
[----:B------:R-:W-:Y:S01]  /*f930*/  ISETP.NE.U32.AND P1, PT, R6, 0x1, PT ;  /* 0x000000010600780c */ /* 0x000fe20003f25070 */
[----:B------:R-:W-:Y:S01]  /*f940*/  FMUL.FTZ R135, R16, R135 ;  /* 0x0000008710877220 */ /* 0x000fe20000410000 */
[----:B------:R-:W-:Y:S01]  /*f950*/  F2FP.PACK_AB R162, R163, R162 ;  /* 0x000000a2a3a2723e */ /* 0x000fe200000000ff */
[----:B------:R-:W3:Y:S01]  /*f960*/  LDC.U8 R16, c[0x0][0x329] ;  /* 0x0000ca40ff107b82 */ /* 0x000ee20000000000 */
[----:B------:R-:W-:Y:S01]  /*f970*/  IMAD.U32 R19, R0, 0x2, R5 ;  /* 0x0000000200137824 */ /* 0x000fe200078e0005 */
[----:B------:R-:W-:Y:S01]  /*f980*/  MOV R0, 0xfffffff0 ;  /* 0xfffffff000007802 */ /* 0x000fe20000000f00 */
[----:B------:R-:W-:Y:S01]  /*f990*/  FMUL.FTZ R15, R15, R133 ;  /* 0x000000850f0f7220 */ /* 0x000fe20000410000 */
[----:B------:R-:W-:Y:S01]  /*f9a0*/  F2FP.PACK_AB R150, R151, R150 ;  /* 0x000000969796723e */ /* 0x000fe200000000ff */
[----:B------:R-:W-:Y:S01]  /*f9b0*/  IMAD.SHL.U32 R19, R19, 0x2, RZ ;  /* 0x0000000213137824 */ /* 0x000fe200078e00ff */
[----:B------:R-:W-:Y:S01]  /*f9c0*/  SEL R6, R0, 0x10, !P1 ;  /* 0x0000001000067807 */ /* 0x000fe20004800000 */
[----:B------:R-:W5:Y:S01]  /*f9d0*/  S2R R14, SR_CTAID.Z ;  /* 0x00000000000e7919 */ /* 0x000f620000002700 */
[----:B------:R-:W1:Y:S01]  /*f9e0*/  LDC.U8 R5, c[0x0][0x328] ;  /* 0x0000ca00ff057b82 */ /* 0x000e620000000000 */
[----:B------:R-:W-:Y:S01]  /*f9f0*/  F2FP.PACK_AB R146, R147, R146 ;  /* 0x000000929392723e */ /* 0x000fe200000000ff */
[----:B------:R-:W-:Y:S01]  /*fa00*/  IMAD.IADD R4, R7, 0x1, -R4 ;  /* 0x0000000107047824 */ /* 0x000fe200078e0a04 */
[C---:B------:R-:W-:Y:S01]  /*fa10*/  IADD3 R21, R19.reuse, 0x20, RZ ;  /* 0x0000002013157810 */ /* 0x040fe20007ffe0ff */
[----:B------:R-:W2:Y:S01]  /*fa20*/  S2R R0, SR_CTAID.Y ;  /* 0x0000000000007919 */ /* 0x000ea20000002600 */
[----:B------:R-:W-:-:S02]  /*fa30*/  @P2 IADD3 R21, R19, -0x20, RZ ;  /* 0xffffffe013152810 */ /* 0x000fc40007ffe0ff */
[----:B------:R-:W-:Y:S01]  /*fa40*/  IADD3 R23, R19, R6, RZ ;  /* 0x0000000613177210 */ /* 0x000fe20007ffe0ff */
[----:B------:R-:W-:Y:S01]  /*fa50*/  STS [R19], R160 ;  /* 0x000000a013007388 */ /* 0x000fe20000000800 */
[----:B------:R-:W-:Y:S01]  /*fa60*/  F2FP.PACK_AB R15, R15, R132 ;  /* 0x000000840f0f723e */ /* 0x000fe200000000ff */
[----:B------:R-:W-:Y:S01]  /*fa70*/  IMAD.IADD R25, R6, 0x1, R21 ;  /* 0x0000000106197824 */ /* 0x000fe200078e0215 */
[----:B------:R-:W-:Y:S01]  /*fa80*/  F2FP.PACK_AB R134, R135, R134 ;  /* 0x000000868786723e */ /* 0x000fe200000000ff */
[----:B------:R-:W-:Y:S01]  /*fa90*/  STS [R19+0x200], R162 ;  /* 0x000200a213007388 */ /* 0x000fe20000000800 */
[----:B------:R-:W-:Y:S02]  /*faa0*/  F2FP.PACK_AB R140, R141, R140 ;  /* 0x0000008c8d8c723e */ /* 0x000fe400000000ff */
[----:B------:R-:W-:Y:S01]  /*fab0*/  F2FP.PACK_AB R136, R137, R136 ;  /* 0x000000888988723e */ /* 0x000fe200000000ff */
[----:B------:R-:W-:Y:S01]  /*fac0*/  STS [R23], R148 ;  /* 0x0000009417007388 */ /* 0x000fe20000000800 */
[----:B---3--:R-:W-:-:S03]  /*fad0*/  ISETP.NE.AND P1, PT, R16, RZ, PT ;  /* 0x000000ff1000720c */ /* 0x008fc60003f25270 */
[----:B------:R-:W-:Y:S04]  /*fae0*/  STS [R23+0x200], R150 ;  /* 0x0002009617007388 */ /* 0x000fe80000000800 */
[----:B------:R-:W-:Y:S01]  /*faf0*/  STS [R19+0x1000], R156 ;  /* 0x0010009c13007388 */ /* 0x000fe20000000800 */
[----:B-1----:R-:W-:-:S03]  /*fb00*/  ISETP.NE.AND P2, PT, R5, RZ, PT ;  /* 0x000000ff0500720c */ /* 0x002fc60003f45270 */
[----:B------:R2:W-:Y:S02]  /*fb10*/  STS [R19+0x1200], R158 ;  /* 0x0012009e13007388 */ /* 0x0005e40000000800 */
[----:B------:R-:W-:Y:S02]  /*fb20*/  @P1 MOV R6, c[0x0][0x210] ;  /* 0x0000840000061a02 */ /* 0x000fe40000000f00 */
[----:B------:R-:W-:Y:S01]  /*fb30*/  STS [R23+0x1000], R152 ;  /* 0x0010009817007388 */ /* 0x000fe20000000800 */
[----:B------:R-:W-:Y:S01]  /*fb40*/  @P1 MOV R7, c[0x0][0x210] ;  /* 0x0000840000071a02 */ /* 0x000fe20000000f00 */
[----:B------:R-:W-:Y:S02]  /*fb50*/  @!P1 IMAD.MOV.U32 R7, RZ, RZ, 0x1 ;  /* 0x00000001ff079424 */ /* 0x000fe400078e00ff */
[----:B------:R1:W-:Y:S01]  /*fb60*/  STS [R23+0x1200], R154 ;  /* 0x0012009a17007388 */ /* 0x0003e20000000800 */
[----:B------:R-:W-:Y:S02]  /*fb70*/  @P1 IMAD R5, R6, c[0x0][0x214], RZ ;  /* 0x0000850006051a24 */ /* 0x000fe400078e02ff */
[----:B------:R-:W-:Y:S01]  /*fb80*/  @!P1 IMAD.MOV.U32 R6, RZ, RZ, c[0x0][0x214] ;  /* 0x00008500ff069624 */ /* 0x000fe200078e00ff */
[----:B------:R-:W-:Y:S04]  /*fb90*/  STS [R21], R144 ;  /* 0x0000009015007388 */ /* 0x000fe80000000800 */
[----:B------:R-:W-:Y:S01]  /*fba0*/  STS [R21+0x200], R146 ;  /* 0x0002009215007388 */ /* 0x000fe20000000800 */
[----:B------:R-:W-:-:S02]  /*fbb0*/  @!P1 SEL R5, R6, c[0x0][0x234], !P2 ;  /* 0x00008d0006059a07 */ /* 0x000fc40005000000 */
[----:B------:R-:W-:Y:S01]  /*fbc0*/  ISETP.NE.OR P2, PT, R16, RZ, !P2 ;  /* 0x000000ff1000720c */ /* 0x000fe20005745670 */
[----:B------:R3:W-:Y:S04]  /*fbd0*/  STS [R25], R15 ;  /* 0x0000000f19007388 */ /* 0x0007e80000000800 */
[----:B------:R4:W-:Y:S01]  /*fbe0*/  STS [R25+0x200], R134 ;  /* 0x0002008619007388 */ /* 0x0009e20000000800 */
[----:B--2---:R-:W-:-:S03]  /*fbf0*/  @!P0 IMAD.WIDE.U32 R18, R0, c[0x0][0x1e0], RZ ;  /* 0x0000780000128a25 */ /* 0x004fc600078e00ff */
[----:B------:R2:W-:Y:S01]  /*fc00*/  STS [R21+0x1000], R140 ;  /* 0x0010008c15007388 */ /* 0x0005e20000000800 */
[----:B------:R-:W-:-:S03]  /*fc10*/  @!P0 IMAD.MOV.U32 R12, RZ, RZ, R18 ;  /* 0x000000ffff0c8224 */ /* 0x000fc600078e0012 */
[----:B------:R2:W-:Y:S01]  /*fc20*/  STS [R21+0x1200], R142 ;  /* 0x0012008e15007388 */ /* 0x0005e20000000800 */
[----:B-1----:R-:W-:Y:S01]  /*fc30*/  @!P0 SHF.R.S32.HI R23, RZ, 0x1f, R0 ;  /* 0x0000001fff178819 */ /* 0x002fe20000011400 */
[----:B------:R-:W-:Y:S02]  /*fc40*/  @!P2 IMAD R18, R0, c[0x0][0x214], RZ ;  /* 0x000085000012aa24 */ /* 0x000fe400078e02ff */
[----:B------:R2:W-:Y:S02]  /*fc50*/  STS [R25+0x1000], R136 ;  /* 0x0010008819007388 */ /* 0x0005e40000000800 */
[----:B------:R-:W-:Y:S01]  /*fc60*/  @!P0 IMAD R23, R23, c[0x0][0x1e0], RZ ;  /* 0x0000780017178a24 */ /* 0x000fe200078e02ff */
[----:B------:R-:W-:Y:S01]  /*fc70*/  @!P2 SEL R18, R18, R229, !P0 ;  /* 0x000000e51212a207 */ /* 0x000fe20004000000 */
[----:B------:R2:W-:Y:S02]  /*fc80*/  STS [R25+0x1200], R138 ;  /* 0x0012008a19007388 */ /* 0x0005e40000000800 */
[----:B------:R-:W-:Y:S01]  /*fc90*/  @!P0 IMAD R16, R0, c[0x0][0x1e4], R23 ;  /* 0x0000790000108a24 */ /* 0x000fe200078e0217 */
[----:B------:R-:W-:Y:S01]  /*fca0*/  @!P2 MOV R38, R18 ;  /* 0x000000120026a202 */ /* 0x000fe20000000f00 */
[----:B------:R-:W-:Y:S01]  /*fcb0*/  BAR.SYNC.DEFER_BLOCKING 0x0 ;  /* 0x0000000000007b1d */ /* 0x000fe20000010000 */
[----:B---3--:R-:W-:Y:S01]  /*fcc0*/  @P1 MOV R15, 0x1 ;  /* 0x00000001000f1802 */ /* 0x008fe20000000f00 */
[----:B------:R-:W-:Y:S01]  /*fcd0*/  @!P1 IMAD R15, R5, c[0x0][0x1c0], RZ ;  /* 0x00007000050f9a24 */ /* 0x000fe200078e02ff */
[----:B------:R-:W-:Y:S01]  /*fce0*/  @!P0 IADD3 R13, R19, R16, RZ ;  /* 0x00000010130d8210 */ /* 0x000fe20007ffe0ff */
[----:B------:R-:W-:Y:S01]  /*fcf0*/  @P6 FMUL.FTZ R16, R11, 0.69314718246459960938 ;  /* 0x3f3172180b106820 */ /* 0x000fe20000410000 */
[----:B------:R-:W-:Y:S01]  /*fd00*/  LOP3.LUT P0, RZ, R4, 0x3, RZ, 0xc0, !PT ;  /* 0x0000000304ff7812 */ /* 0x000fe2000780c0ff */
[----:B------:R-:W1:Y:S01]  /*fd10*/  S2R R6, SR_CTAID.X ;  /* 0x0000000000067919 */ /* 0x000e620000002500 */
[----:B------:R-:W-:Y:S01]  /*fd20*/  IMAD R15, R0, R15, RZ ;  /* 0x0000000f000f7224 */ /* 0x000fe200078e02ff */
[----:B------:R-:W-:Y:S01]  /*fd30*/  MOV R0, 0x7f800000 ;  /* 0x7f80000000007802 */ /* 0x000fe20000000f00 */
[----:B------:R-:W-:Y:S01]  /*fd40*/  @P5 FMUL.FTZ R19, R10, 0.69314718246459960938 ;  /* 0x3f3172180a135820 */ /* 0x000fe20000410000 */
[----:B------:R-:W-:Y:S01]  /*fd50*/  @!P2 SHF.R.S32.HI R39, RZ, 0x1f, R18 ;  /* 0x0000001fff27a819 */ /* 0x000fe20000011412 */
[----:B------:R-:W-:Y:S01]  /*fd60*/  @P4 FMUL.FTZ R10, R9, 0.69314718246459960938 ;  /* 0x3f317218090a4820 */ /* 0x000fe20000410000 */
[----:B------:R-:W-:Y:S01]  /*fd70*/  SEL R15, R15, RZ, P2 ;  /* 0x000000ff0f0f7207 */ /* 0x000fe20001000000 */
[----:B----4-:R-:W-:Y:S01]  /*fd80*/  @P3 FMUL.FTZ R9, R8, 0.69314718246459960938 ;  /* 0x3f31721808093820 */ /* 0x010fe20000410000 */
[----:B------:R-:W-:Y:S01]  /*fd90*/  MOV R11, 0x7f800000 ;  /* 0x7f800000000b7802 */ /* 0x000fe20000000f00 */
[----:B------:R-:W-:-:S02]  /*fda0*/  @P6 FFMA.FTZ R0, R37, c[0x0][0x238], R16 ;  /* 0x00008e0025006a23 */ /* 0x000fc40000010010 */
[----:B-----5:R-:W-:Y:S01]  /*fdb0*/  IMAD R15, R14, R5, R15 ;  /* 0x000000050e0f7224 */ /* 0x020fe200078e020f */
[----:B------:R-:W-:Y:S01]  /*fdc0*/  MOV R5, 0x7f800000 ;  /* 0x7f80000000057802 */ /* 0x000fe20000000f00 */
[----:B------:R-:W-:Y:S02]  /*fdd0*/  IMAD.MOV.U32 R4, RZ, RZ, 0x7f800000 ;  /* 0x7f800000ff047424 */ /* 0x000fe400078e00ff */
[----:B------:R-:W-:Y:S02]  /*fde0*/  @P5 FFMA.FTZ R11, R36, c[0x0][0x238], R19 ;  /* 0x00008e00240b5a23 */ /* 0x000fe40000010013 */
[----:B------:R-:W-:Y:S01]  /*fdf0*/  @P4 FFMA.FTZ R4, R3, c[0x0][0x238], R10 ;  /* 0x00008e0003044a23 */ /* 0x000fe2000001000a */
[----:B------:R2:W3:Y:S01]  /*fe00*/  LDS.128 R28, [R230] ;  /* 0x00000000e61c7984 */ /* 0x0004e20000000c00 */
[----:B------:R-:W-:-:S03]  /*fe10*/  @P3 FFMA.FTZ R5, R2, c[0x0][0x238], R9 ;  /* 0x00008e0002053a23 */ /* 0x000fc60000010009 */
[----:B------:R2:W4:Y:S01]  /*fe20*/  LDS.128 R24, [R230+0x800] ;  /* 0x00080000e6187984 */ /* 0x0005220000000c00 */
[----:B-1----:R-:W-:-:S03]  /*fe30*/  IMAD R6, R6, R7, RZ ;  /* 0x0000000706067224 */ /* 0x002fc600078e02ff */
[----:B------:R2:W1:Y:S02]  /*fe40*/  LDS.128 R20, [R230+0x1000] ;  /* 0x00100000e6147984 */ /* 0x0004640000000c00 */
[----:B------:R-:W-:Y:S02]  /*fe50*/  SHF.L.U32 R6, R6, 0x7, RZ ;  /* 0x0000000706067819 */ /* 0x000fe400000006ff */
[----:B------:R2:W1:Y:S02]  /*fe60*/  LDS.128 R32, [R230+0x1800] ;  /* 0x00180000e6207984 */ /* 0x0004640000000c00 */
[--C-:B------:R-:W-:Y:S02]  /*fe70*/  IADD3 R8, P2, P1, R6, R38, R15.reuse ;  /* 0x0000002606087210 */ /* 0x100fe4000795e00f */
[----:B------:R-:W-:Y:S02]  /*fe80*/  SHF.R.S32.HI R37, RZ, 0x1f, R6 ;  /* 0x0000001fff257819 */ /* 0x000fe40000011406 */
[----:B------:R-:W-:-:S04]  /*fe90*/  SHF.R.S32.HI R38, RZ, 0x1f, R15 ;  /* 0x0000001fff267819 */ /* 0x000fc8000001140f */
[----:B------:R-:W-:Y:S01]  /*fea0*/  IADD3.X R38, R37, R39, R38, P2, P1 ;  /* 0x0000002725267210 */ /* 0x000fe200017e2426 */
[----:B------:R-:W-:Y:S05]  /*feb0*/  @P0 BRA `(.L_x_713) ;  /* 0x0000020000000947 */ /* 0x000fea0003800000 */
        /* <DEDUP_REMOVED lines=21> */
[C---:B------:R-:W-:Y:S02]  /*10010*/  @!P5 LEA R36, P2, R6.reuse, c[0x0][0x200], 0x2 ;  /* 0x000080000624da11 */ /* 0x040fe400078410ff */
[-C--:B------:R-:W-:Y:S02]  /*10020*/  @!P4 LEA.HI.X.SX32 R9, R9, R38.reuse, 0x1, P1 ;  /* 0x000000260909c211 */ /* 0x080fe400008f0eff */
[----:B------:R-:W-:Y:S02]  /*10030*/  @!P3 LEA.HI.X.SX32 R7, R7, R38, 0x1, P0 ;  /* 0x000000260707b211 */ /* 0x000fe400000f0eff */
[----:B------:R-:W-:Y:S02]  /*10040*/  @!P5 LEA.HI.X R37, R6, c[0x0][0x204], R15, 0x2, P2 ;  /* 0x000081000625da11 */ /* 0x000fe400010f140f */
[----:B------:R-:W-:Y:S02]  /*10050*/  @!P4 LEA R38, P1, R2, c[0x0][0x200], 0x2 ;  /* 0x000080000226ca11 */ /* 0x000fe400078210ff */
[----:B------:R-:W-:Y:S01]  /*10060*/  @!P3 LEA R6, P0, R8, c[0x0][0x200], 0x2 ;  /* 0x000080000806ba11 */ /* 0x000fe200078010ff */
[----:B------:R2:W-:Y:S01]  /*10070*/  @!P5 STG.E [R36.64], R11 ;  /* 0x0000000b2400d986 */ /* 0x0005e2000c101906 */
[----:B------:R-:W-:-:S02]  /*10080*/  @!P4 LEA.HI.X R39, R2, c[0x0][0x204], R9, 0x2, P1 ;  /* 0x000081000227ca11 */ /* 0x000fc400008f1409 */
[----:B------:R-:W-:-:S03]  /*10090*/  @!P3 LEA.HI.X R7, R8, c[0x0][0x204], R7, 0x2, P0 ;  /* 0x000081000807ba11 */ /* 0x000fc600000f1407 */
[----:B------:R2:W-:Y:S04]  /*100a0*/  @!P4 STG.E [R38.64], R4 ;  /* 0x000000042600c986 */ /* 0x0005e8000c101906 */
[----:B------:R2:W-:Y:S02]  /*100b0*/  @!P3 STG.E [R6.64], R5 ;  /* 0x000000050600b986 */ /* 0x0005e4000c101906 */
.L_x_713:
[----:B------:R-:W-:Y:S05]  /*100c0*/  BSYNC B0 ;  /* 0x0000000000007941 */ /* 0x000fea0003800000 */
.L_x_712:
[C---:B------:R-:W-:Y:S01]  /*100d0*/  IADD3 R12, P0, R248.reuse, R12, RZ ;  /* 0x0000000cf80c7210 */ /* 0x040fe20007f1e0ff */
[----:B------:R-:W-:Y:S01]  /*100e0*/  BSSY B0, `(.L_x_714) ;  /* 0x0000012000007945 */ /* 0x000fe20003800000 */
[----:B------:R-:W-:Y:S02]  /*100f0*/  ISETP.GE.AND P1, PT, R248, c[0x0][0x220], PT ;  /* 0x00008800f8007a0c */ /* 0x000fe40003f26270 */
[----:B--2---:R-:W-:Y:S01]  /*10100*/  SHF.R.S32.HI R0, RZ, 0x1f, R14 ;  /* 0x0000001fff007819 */ /* 0x004fe2000001140e */
[----:B------:R-:W-:Y:S01]  /*10110*/  IMAD.X R13, R249, 0x1, R13, P0 ;  /* 0x00000001f90d7824 */ /* 0x000fe200000e060d */
[----:B------:R-:W-:-:S03]  /*10120*/  ISETP.GE.OR P0, PT, R17, R226, P1 ;  /* 0x000000e21100720c */ /* 0x000fc60000f06670 */
[----:B------:R-:W-:-:S04]  /*10130*/  IMAD R3, R0, c[0x0][0x1f0], RZ ;  /* 0x00007c0000037a24 */ /* 0x000fc800078e02ff */
[C---:B------:R-:W-:Y:S02]  /*10140*/  IMAD R3, R14.reuse, c[0x0][0x1f4], R3 ;  /* 0x00007d000e037a24 */ /* 0x040fe400078e0203 */
[----:B------:R-:W-:-:S05]  /*10150*/  IMAD.WIDE.U32 R14, R14, c[0x0][0x1f0], R12 ;  /* 0x00007c000e0e7a25 */ /* 0x000fca00078e000c */
        /* <DEDUP_REMOVED lines=10> */
.L_x_715:
[----:B------:R-:W-:Y:S05]  /*10200*/  BSYNC B0 ;  /* 0x0000000000007941 */ /* 0x000fea0003800000 */
.L_x_714:
[----:B------:R-:W-:Y:S01]  /*10210*/  ISETP.GE.OR P0, PT, R235, R226, P1 ;  /* 0x000000e2eb00720c */ /* 0x000fe20000f06670 */
[----:B------:R-:W-:-:S12]  /*10220*/  BSSY B0, `(.L_x_716) ;  /* 0x000000d000007945 */ /* 0x000fd80003800000 */
        /* <DEDUP_REMOVED lines=11> */
[----:B----4-:R2:W-:Y:S02]  /*102e0*/  STG.E.128 [R2.64], R24 ;  /* 0x0000001802007986 */ /* 0x0105e4000c101d06 */
.L_x_717:
[----:B------:R-:W-:Y:S05]  /*102f0*/  BSYNC B0 ;  /* 0x0000000000007941 */ /* 0x000fea0003800000 */
.L_x_716:
        /* <DEDUP_REMOVED lines=14> */
.L_x_719:
[----:B------:R-:W-:Y:S05]  /*103e0*/  BSYNC B0 ;  /* 0x0000000000007941 */ /* 0x000fea0003800000 */
.L_x_718:
[----:B------:R-:W-:-:S13]  /*103f0*/  ISETP.GE.OR P1, PT, R231, R226, P1 ;  /* 0x000000e2e700720c */ /* 0x000fda0000f26670 */
[----:B------:R-:W-:Y:S05]  /*10400*/  @P1 EXIT ;  /* 0x000000000000194d */ /* 0x000fea0003800000 */
[----:B------:R-:W-:Y:S02]  /*10410*/  IADD3 R0, P0, R250, 0x60, RZ ;  /* 0x00000060fa007810 */ /* 0x000fe40007f1e0ff */
[----:B------:R-:W-:Y:S02]  /*10420*/  MOV R4, R14 ;  /* 0x0000000e00047202 */ /* 0x000fe40000000f00 */
[----:B------:R-:W-:-:S03]  /*10430*/  IADD3.X R250, RZ, R251, RZ, P0, !PT ;  /* 0x000000fbfffa7210 */ /* 0x000fc600007fe4ff */
[----:B------:R-:W-:-:S04]  /*10440*/  IMAD.WIDE.U32 R4, R0, c[0x0][0x1e8], R4 ;  /* 0x00007a0000047a25 */ /* 0x000fc800078e0004 */
[----:B-12---:R-:W-:Y:S01]  /*10450*/  IMAD R3, R250, c[0x0][0x1e8], RZ ;  /* 0x00007a00fa037a24 */ /* 0x006fe200078e02ff */
[----:B------:R-:W-:-:S03]  /*10460*/  LEA R2, P0, R4, c[0x0][0x1d0], 0x1 ;  /* 0x0000740004027a11 */ /* 0x000fc600078008ff */
[----:B------:R-:W-:-:S05]  /*10470*/  IMAD R3, R0, c[0x0][0x1ec], R3 ;  /* 0x00007b0000037a24 */ /* 0x000fca00078e0203 */
[----:B------:R-:W-:-:S04]  /*10480*/  IADD3 R3, R5, R3, RZ ;  /* 0x0000000305037210 */ /* 0x000fc80007ffe0ff */
[----:B------:R-:W-:-:S05]  /*10490*/  LEA.HI.X R3, R4, c[0x0][0x1d4], R3, 0x1, P0 ;  /* 0x0000750004037a11 */ /* 0x000fca00000f0c03 */
[----:B------:R-:W-:Y:S01]  /*104a0*/  STG.E.128 [R2.64], R32 ;  /* 0x0000002002007986 */ /* 0x000fe2000c101d06 */
[----:B------:R-:W-:Y:S05]  /*104b0*/  EXIT ;  /* 0x000000000000794d */ /* 0x000fea0003800000 */
.L_x_678:
[----:B------:R-:W2:Y:S01]  /*104c0*/  LDC.U8 R0, c[0x0][0x329] ;  /* 0x0000ca40ff007b82 */ /* 0x000ea20000000000 */
[----:B------:R-:W-:Y:S01]  /*104d0*/  ISETP.NE.AND P4, PT, R229, -0x1, PT ;  /* 0xffffffffe500780c */ /* 0x000fe20003f85270 */
[----:B------:R-:W-:Y:S01]  /*104e0*/  BSSY B0, `(.L_x_720) ;  /* 0x000003e000007945 */ /* 0x000fe20003800000 */
[----:B------:R-:W-:Y:S02]  /*104f0*/  SHF.R.S32.HI R3, RZ, 0x1f, R178 ;  /* 0x0000001fff037819 */ /* 0x000fe400000114b2 */
[----:B------:R-:W-:-:S03]  /*10500*/  IADD3 R7, -R176, R7, RZ ;  /* 0x00000007b0077210 */ /* 0x000fc60007ffe1ff */
[----:B------:R-:W3:Y:S06]  /*10510*/  LDC.U8 R2, c[0x0][0x328] ;  /* 0x0000ca00ff027b82 */ /* 0x000eec0000000000 */
[----:B------:R-:W-:Y:S01]  /*10520*/  @!P4 SHF.R.S32.HI R6, RZ, 0x1f, R17 ;  /* 0x0000001fff06c819 */ /* 0x000fe20000011411 */
[----:B------:R-:W-:-:S04]  /*10530*/  @P4 IMAD.WIDE.U32 R4, R229, c[0x0][0x1e8], RZ ;  /* 0x00007a00e5044a25 */ /* 0x000fc800078e00ff */
[----:B------:R-:W-:Y:S02]  /*10540*/  @!P4 IMAD R6, R6, c[0x0][0x1e0], RZ ;  /* 0x000078000606ca24 */ /* 0x000fe400078e02ff */
[----:B-1----:R-:W-:Y:S01]  /*10550*/  @!P4 IMAD.WIDE.U32 R10, R17, c[0x0][0x1e0], RZ ;  /* 0x00007800110aca25 */ /* 0x002fe200078e00ff */
[----:B--2---:R-:W-:-:S03]  /*10560*/  ISETP.NE.AND P0, PT, R0, RZ, PT ;  /* 0x000000ff0000720c */ /* 0x004fc60003f05270 */
[----:B------:R-:W-:Y:S02]  /*10570*/  @!P4 IMAD R6, R17, c[0x0][0x1e4], R6 ;  /* 0x000079001106ca24 */ /* 0x000fe400078e0206 */
[----:B------:R-:W-:Y:S01]  /*10580*/  @!P4 IMAD.MOV.U32 R4, RZ, RZ, R10 ;  /* 0x000000ffff04c224 */ /* 0x000fe200078e000a */
[----:B---3--:R-:W-:Y:S01]  /*10590*/  ISETP.NE.AND P3, PT, R2, RZ, PT ;  /* 0x000000ff0200720c */ /* 0x008fe20003f65270 */
[----:B------:R-:W-:Y:S01]  /*105a0*/  @P4 IMAD R2, R229, c[0x0][0x1ec], R5 ;  /* 0x00007b00e5024a24 */ /* 0x000fe200078e0205 */
[----:B------:R-:W-:Y:S02]  /*105b0*/  @!P4 IADD3 R2, R11, R6, RZ ;  /* 0x000000060b02c210 */ /* 0x000fe40007ffe0ff */
[----:B------:R-:W-:-:S03]  /*105c0*/  ISETP.NE.OR P2, PT, R0, RZ, !P3 ;  /* 0x000000ff0000720c */ /* 0x000fc60005f45670 */
[----:B------:R-:W-:Y:S01]  /*105d0*/  @!P0 IMAD.MOV.U32 R5, RZ, RZ, c[0x0][0x214] ;  /* 0x00008500ff058624 */ /* 0x000fe200078e00ff */
[----:B------:R-:W-:Y:S01]  /*105e0*/  LEA.HI R0, R3, R178, RZ, 0x2 ;  /* 0x000000b203007211 */ /* 0x000fe200078f10ff */
[----:B------:R-:W-:Y:S01]  /*105f0*/  @P0 IMAD.MOV.U32 R3, RZ, RZ, c[0x0][0x210] ;  /* 0x00008400ff030624 */ /* 0x000fe200078e00ff */
[----:B------:R-:W-:Y:S01]  /*10600*/  ISETP.NE.OR P1, PT, R229, -0x1, P2 ;  /* 0xffffffffe500780c */ /* 0x000fe20001725670 */
[----:B------:R-:W-:Y:S01]  /*10610*/  @P0 IMAD.MOV.U32 R6, RZ, RZ, 0x1 ;  /* 0x00000001ff060424 */ /* 0x000fe200078e00ff */
[----:B------:R-:W-:Y:S01]  /*10620*/  LOP3.LUT R9, R0, 0xfffffffc, RZ, 0xc0, !PT ;  /* 0xfffffffc00097812 */ /* 0x000fe200078ec0ff */
[----:B------:R-:W-:Y:S01]  /*10630*/  @P0 IMAD R3, R3, c[0x0][0x214], RZ ;  /* 0x0000850003030a24 */ /* 0x000fe200078e02ff */
[----:B------:R-:W-:Y:S01]  /*10640*/  @!P0 SEL R3, R5, c[0x0][0x234], !P3 ;  /* 0x00008d0005038a07 */ /* 0x000fe20005800000 */
[----:B------:R-:W-:Y:S01]  /*10650*/  CS2R R10, SRZ ;  /* 0x00000000000a7805 */ /* 0x000fe2000001ff00 */
[----:B------:R-:W-:Y:S01]  /*10660*/  SHF.R.S32.HI R5, RZ, 0x1f, R18 ;  /* 0x0000001fff057819 */ /* 0x000fe20000011412 */
[----:B------:R-:W-:-:S02]  /*10670*/  IMAD.IADD R178, R178, 0x1, -R9 ;  /* 0x00000001b2b27824 */ /* 0x000fc400078e0a09 */
[----:B------:R-:W-:Y:S02]  /*10680*/  @!P0 IMAD R6, R3, c[0x0][0x1c0], RZ ;  /* 0x0000700003068a24 */ /* 0x000fe400078e02ff */
[----:B------:R-:W-:Y:S02]  /*10690*/  IMAD.SHL.U32 R9, R178, 0x8, RZ ;  /* 0x00000008b2097824 */ /* 0x000fe400078e00ff */
[C---:B------:R-:W-:Y:S02]  /*106a0*/  IMAD R6, R17.reuse, R6, RZ ;  /* 0x0000000611067224 */ /* 0x040fe400078e02ff */
[----:B------:R-:W-:Y:S01]  /*106b0*/  @!P1 IMAD R229, R17, c[0x0][0x214], RZ ;  /* 0x0000850011e59a24 */ /* 0x000fe200078e02ff */
[----:B------:R-:W-:Y:S01]  /*106c0*/  IADD3 R12, P3, R9, R4, RZ ;  /* 0x00000004090c7210 */ /* 0x000fe20007f7e0ff */
[----:B------:R-:W-:Y:S01]  /*106d0*/  IMAD R5, R5, c[0x0][0x1f0], RZ ;  /* 0x00007c0005057a24 */ /* 0x000fe200078e02ff */
[C---:B------:R-:W-:Y:S01]  /*106e0*/  ISETP.GE.AND P1, PT, R9.reuse, c[0x0][0x220], PT ;  /* 0x0000880009007a0c */ /* 0x040fe20003f26270 */
[----:B------:R-:W-:Y:S01]  /*106f0*/  @!P2 IMAD.MOV.U32 R10, RZ, RZ, R229 ;  /* 0x000000ffff0aa224 */ /* 0x000fe200078e00e5 */
[----:B------:R-:W-:Y:S01]  /*10700*/  LEA.HI.X.SX32 R13, R9, R2, 0x1, P3 ;  /* 0x00000002090d7211 */ /* 0x000fe200018f0eff */
[----:B------:R-:W-:Y:S01]  /*10710*/  IMAD R5, R18, c[0x0][0x1f4], R5 ;  /* 0x00007d0012057a24 */ /* 0x000fe200078e0205 */
[----:B------:R-:W-:-:S02]  /*10720*/  SHF.R.S32.HI R2, RZ, 0x2, R0 ;  /* 0x00000002ff027819 */ /* 0x000fc40000011400 */
[----:B------:R-:W-:Y:S01]  /*10730*/  @P0 MOV R9, c[0x0][0x210] ;  /* 0x0000840000090a02 */ /* 0x000fe20000000f00 */
[----:B------:R-:W-:Y:S01]  /*10740*/  @!P0 IMAD.MOV.U32 R9, RZ, RZ, 0x1 ;  /* 0x00000001ff098424 */ /* 0x000fe200078e00ff */
[----:B------:R-:W-:Y:S01]  /*10750*/  SEL R6, R6, RZ, P2 ;  /* 0x000000ff06067207 */ /* 0x000fe20001000000 */
[----:B------:R-:W-:Y:S01]  /*10760*/  IMAD.WIDE.U32 R12, R18, c[0x0][0x1f0], R12 ;  /* 0x00007c00120c7a25 */ /* 0x000fe200078e000c */
[----:B------:R-:W-:Y:S02]  /*10770*/  ISETP.GE.OR P3, PT, R2, R7, P1 ;  /* 0x000000070200720c */ /* 0x000fe40000f66670 */
[----:B------:R-:W-:Y:S01]  /*10780*/  @!P2 SHF.R.S32.HI R11, RZ, 0x1f, R229 ;  /* 0x0000001fff0ba819 */ /* 0x000fe200000114e5 */
[----:B------:R-:W-:Y:S01]  /*10790*/  IMAD R15, R176, R9, RZ ;  /* 0x00000009b00f7224 */ /* 0x000fe200078e02ff */
[----:B------:R-:W-:Y:S01]  /*107a0*/  ISETP.GE.AND P6, PT, R2, R7, PT ;  /* 0x000000070200720c */ /* 0x000fe20003fc6270 */
[----:B------:R-:W-:Y:S01]  /*107b0*/  IMAD R6, R18, R3, R6 ;  /* 0x0000000312067224 */ /* 0x000fe200078e0206 */
[----:B------:R-:W-:-:S02]  /*107c0*/  SHF.R.S32.HI R3, RZ, 0x1f, R2 ;  /* 0x0000001fff037819 */ /* 0x000fc40000011402 */
[----:B------:R-:W-:Y:S02]  /*107d0*/  SHF.R.S32.HI R19, RZ, 0x1f, R15 ;  /* 0x0000001fff137819 */ /* 0x000fe4000001140f */
        /* <DEDUP_REMOVED lines=14> */
.L_x_721:
[----:B------:R-:W-:Y:S05]  /*108c0*/  BSYNC B0 ;  /* 0x0000000000007941 */ /* 0x000fea0003800000 */
.L_x_720:
[----:B------:R-:W-:Y:S01]  /*108d0*/  IADD3 R6, R2, 0x20, RZ ;  /* 0x0000002002067810 */ /* 0x000fe20007ffe0ff */
[----:B------:R-:W-:Y:S03]  /*108e0*/  BSSY B0, `(.L_x_722) ;  /* 0x000000f000007945 */ /* 0x000fe60003800000 */
[CC--:B------:R-:W-:Y:S02]  /*108f0*/  ISETP.GE.OR P0, PT, R6.reuse, R7.reuse, P1 ;  /* 0x000000070600720c */ /* 0x0c0fe40000f06670 */
[----:B------:R-:W-:-:S11]  /*10900*/  ISETP.GE.AND P5, PT, R6, R7, PT ;  /* 0x000000070600720c */ /* 0x000fd60003fa6270 */
        /* <DEDUP_REMOVED lines=12> */
.L_x_723:
[----:B------:R-:W-:Y:S05]  /*109d0*/  BSYNC B0 ;  /* 0x0000000000007941 */ /* 0x000fea0003800000 */
.L_x_722:
[----:B-1----:R-:W-:Y:S01]  /*109e0*/  IADD3 R4, R2, 0x40, RZ ;  /* 0x0000004002047810 */ /* 0x002fe20007ffe0ff */
[----:B------:R-:W-:Y:S03]  /*109f0*/  BSSY B0, `(.L_x_724) ;  /* 0x000000f000007945 */ /* 0x000fe60003800000 */
[CC--:B------:R-:W-:Y:S02]  /*10a00*/  ISETP.GE.OR P0, PT, R4.reuse, R7.reuse, P1 ;  /* 0x000000070400720c */ /* 0x0c0fe40000f06670 */
[----:B------:R-:W-:-:S11]  /*10a10*/  ISETP.GE.AND P4, PT, R4, R7, PT ;  /* 0x000000070400720c */ /* 0x000fd60003f86270 */
[----:B------:R-:W-:Y:S05]  /*10a20*/  @P0 BRA `(.L_x_725) ;  /* 0x000000b000000947 */ /* 0x000fea0003800000 */
[----:B------:R-:W-:Y:S01]  /*10a30*/  IADD3 R5, P0, R16, 0x40, RZ ;  /* 0x0000004010057810 */ /* 0x000fe20007f1e0ff */
        /* <DEDUP_REMOVED lines=10> */
.L_x_725:
[----:B------:R-:W-:Y:S05]  /*10ae0*/  BSYNC B0 ;  /* 0x0000000000007941 */ /* 0x000fea0003800000 */
.L_x_724:
[----:B------:R-:W-:Y:S01]  /*10af0*/  IADD3 R0, R2, 0x60, RZ ;  /* 0x0000006002007810 */ /* 0x000fe20007ffe0ff */
        /* <DEDUP_REMOVED lines=14> */
.L_x_727:
[----:B------:R-:W-:Y:S05]  /*10be0*/  BSYNC B0 ;  /* 0x0000000000007941 */ /* 0x000fea0003800000 */
.L_x_726:
[C---:B------:R-:W-:Y:S02]  /*10bf0*/  ISETP.NE.OR P6, PT, R178.reuse, RZ, P6 ;  /* 0x000000ffb200720c */ /* 0x040fe400037c5670 */
[C---:B------:R-:W-:Y:S02]  /*10c00*/  ISETP.NE.OR P5, PT, R178.reuse, RZ, P5 ;  /* 0x000000ffb200720c */ /* 0x040fe40002fa5670 */
[C---:B------:R-:W-:Y:S02]  /*10c10*/  ISETP.NE.OR P4, PT, R178.reuse, RZ, P4 ;  /* 0x000000ffb200720c */ /* 0x040fe40002785670 */
[----:B------:R-:W-:-:S07]  /*10c20*/  ISETP.NE.OR P0, PT, R178, RZ, P0 ;  /* 0x000000ffb200720c */ /* 0x000fce0000705670 */
[-C--:B------:R-:W-:Y:S02]  /*10c30*/  @!P6 IMAD R7, R2, R9.reuse, RZ ;  /* 0x000000090207e224 */ /* 0x080fe400078e02ff */
[-C--:B------:R-:W-:Y:S02]  /*10c40*/  @!P5 IMAD R2, R6, R9.reuse, RZ ;  /* 0x000000090602d224 */ /* 0x080fe400078e02ff */
[----:B------:R-:W-:Y:S01]  /*10c50*/  @!P4 IMAD R4, R4, R9, RZ ;  /* 0x000000090404c224 */ /* 0x000fe200078e02ff */
[CC--:B------:R-:W-:Y:S02]  /*10c60*/  @!P6 IADD3 R6, P1, R7.reuse, R15.reuse, RZ ;  /* 0x0000000f0706e210 */ /* 0x0c0fe40007f3e0ff */
[----:B------:R-:W-:Y:S02]  /*10c70*/  @!P5 IADD3 R3, P2, R2, R15, RZ ;  /* 0x0000000f0203d210 */ /* 0x000fe40007f5e0ff */
[----:B------:R-:W-:Y:S02]  /*10c80*/  @!P6 LEA.HI.X.SX32 R7, R7, R10, 0x1, P1 ;  /* 0x0000000a0707e211 */ /* 0x000fe400008f0eff */
[----:B--2---:R-:W-:-:S02]  /*10c90*/  @!P6 LEA R16, P3, R6, c[0x0][0x200], 0x2 ;  /* 0x000080000610ea11 */ /* 0x004fc400078610ff */
[----:B------:R-:W-:Y:S02]  /*10ca0*/  @!P4 IADD3 R5, P1, R4, R15, RZ ;  /* 0x0000000f0405c210 */ /* 0x000fe40007f3e0ff */
[-C--:B------:R-:W-:Y:S02]  /*10cb0*/  @!P5 LEA.HI.X.SX32 R2, R2, R10.reuse, 0x1, P2 ;  /* 0x0000000a0202d211 */ /* 0x080fe400010f0eff */
[----:B------:R-:W-:Y:S02]  /*10cc0*/  @!P6 LEA.HI.X R17, R6, c[0x0][0x204], R7, 0x2, P3 ;  /* 0x000081000611ea11 */ /* 0x000fe400018f1407 */
[----:B------:R-:W-:Y:S02]  /*10cd0*/  @!P5 LEA R12, P2, R3, c[0x0][0x200], 0x2 ;  /* 0x00008000030cda11 */ /* 0x000fe400078410ff */
[----:B------:R-:W-:Y:S02]  /*10ce0*/  @!P4 LEA.HI.X.SX32 R4, R4, R10, 0x1, P1 ;  /* 0x0000000a0404c211 */ /* 0x000fe400008f0eff */
        /* <DEDUP_REMOVED lines=10> */
[----:B------:R-:W-:Y:S02]  /*10d90*/  IMAD R0, R0, R9, RZ ;  /* 0x0000000900007224 */ /* 0x000fe400078e02ff */
[----:B--2---:R-:W-:-:S03]  /*10da0*/  IMAD.MOV.U32 R5, RZ, RZ, 0x7f800000 ;  /* 0x7f800000ff057424 */ /* 0x004fc600078e00ff */
[----:B------:R-:W-:-:S04]  /*10db0*/  IADD3 R15, P0, R0, R15, RZ ;  /* 0x0000000f000f7210 */ /* 0x000fc80007f1e0ff */
[----:B------:R-:W-:Y:S02]  /*10dc0*/  LEA.HI.X.SX32 R0, R0, R10, 0x1, P0 ;  /* 0x0000000a00007211 */ /* 0x000fe400000f0eff */
[----:B------:R-:W-:-:S04]  /*10dd0*/  LEA R2, P0, R15, c[0x0][0x200], 0x2 ;  /* 0x000080000f027a11 */ /* 0x000fc800078010ff */
[----:B------:R-:W-:-:S05]  /*10de0*/  LEA.HI.X R3, R15, c[0x0][0x204], R0, 0x2, P0 ;  /* 0x000081000f037a11 */ /* 0x000fca00000f1400 */
[----:B------:R-:W-:Y:S01]  /*10df0*/  STG.E [R2.64], R5 ;  /* 0x0000000502007986 */ /* 0x000fe2000c101906 */
[----:B------:R-:W-:Y:S05]  /*10e00*/  EXIT ;  /* 0x000000000000794d */ /* 0x000fea0003800000 */
.L_x_728:
        /* <DEDUP_REMOVED lines=15> */
.L_x_1141:


//--------------------- .text._ZN5flash16flash_fwd_kernelI23Flash_fwd_kernel_traitsILi32ELi128ELi128ELi4ELb0ELb0EN7cutlass6half_tE19Flash_kernel_traitsILi32ELi128ELi128ELi4ES3_EELb1ELb0ELb1ELb0ELb0ELb1ELb0ELb0EEEvNS_16Flash_fwd_paramsE --------------------------
	.section	.text._ZN5flash16flash_fwd_kernelI23Flash_fwd_kernel_traitsILi32ELi128ELi128ELi4ELb0ELb0EN7cutlass6half_tE19Flash_kernel_traitsILi32ELi128ELi128ELi4ES3_EELb1ELb0ELb1ELb0ELb0ELb1ELb0ELb0EEEvNS_16Flash_fwd_paramsE,"ax",@progbits
	.sectioninfo	@"SHI_REGISTERS=255"
	.align	128
        .global         _ZN5flash16flash_fwd_kernelI23Flash_fwd_kernel_traitsILi32ELi128ELi128ELi4ELb0ELb0EN7cutlass6half_tE19Flash_kernel_traitsILi32ELi128ELi128ELi4ES3_EELb1ELb0ELb1ELb0ELb0ELb1ELb0ELb0EEEvNS_16Flash_fwd_paramsE
        .type           _ZN5flash16flash_fwd_kernelI23Flash_fwd_kernel_traitsILi32ELi128ELi128ELi4ELb0ELb0EN7cutlass6half_tE19Flash_kernel_traitsILi32ELi128ELi128ELi4ES3_EELb1ELb0ELb1ELb0ELb0ELb1ELb0ELb0EEEvNS_16Flash_fwd_paramsE,@function
        .size           _ZN5flash16flash_fwd_kernelI23Flash_fwd_kernel_traitsILi32ELi128ELi128ELi4ELb0ELb0EN7cutlass6half_tE19Flash_kernel_traitsILi32ELi128ELi128ELi4ES3_EELb1ELb0ELb1ELb0ELb0ELb1ELb0ELb0EEEvNS_16Flash_fwd_paramsE,(.L_x_1142 - _ZN5flash16flash_fwd_kernelI23Flash_fwd_kernel_traitsILi32ELi128ELi128ELi4ELb0ELb0EN7cutlass6half_tE19Flash_kernel_traitsILi32ELi128ELi128ELi4ES3_EELb1ELb0ELb1ELb0ELb0ELb1ELb0ELb0EEEvNS_16Flash_fwd_paramsE)
        .other          _ZN5flash16flash_fwd_kernelI23Flash_fwd_kernel_traitsILi32ELi128ELi128ELi4ELb0ELb0EN7cutlass6half_tE19Flash_kernel_traitsILi32ELi128ELi128ELi4ES3_EELb1ELb0ELb1ELb0ELb0ELb1ELb0ELb0EEEvNS_16Flash_fwd_paramsE,@"STO_CUDA_ENTRY STV_DEFAULT"
_ZN5flash16flash_fwd_kernelI23Flash_fwd_kernel_traitsILi32ELi128ELi128ELi4ELb0ELb0EN7cutlass6half_tE19Flash_kernel_traitsILi32ELi128ELi128ELi4ES3_EELb1ELb0ELb1ELb0ELb0ELb1ELb0ELb0EEEvNS_16Flash_fwd_paramsE:
.text._ZN5flash16flash_fwd_kernelI23Flash_fwd_kernel_traitsILi32ELi128ELi128ELi4ELb0ELb0EN7cutlass6half_tE19Flash_kernel_traitsILi32ELi128ELi128ELi4ES3_EELb1ELb0ELb1ELb0ELb0ELb1ELb0ELb0EEEvNS_16Flash_fwd_paramsE:
        /* <DEDUP_REMOVED lines=14> */
[----:B------:R-:W3:Y:S04]  /*00e0*/  @P2 LDG.E.64 R4, [R4.64] ;  /* 0x0000001804042981 */ /* 0x000ee8000c1e1b00 */
[----:B------:R-:W4:Y:S01]  /*00f0*/  @P2 LDG.E.64 R6, [R2.64] ;  /* 0x0000001802062981 */ /* 0x000f22000c1e1b00 */
[----:B------:R-:W5:Y:S01]  /*0100*/  S2UR UR13, SR_CTAID.Y ;  /* 0x00000000000d79c3 */ /* 0x000f620000002600 */
[----:B------:R-:W-:Y:S02]  /*0110*/  UISETP.NE.U32.AND UP2, UPT, URZ, UR6, UPT ;  /* 0x000000063f00728c */ /* 0x000fe4000bf45070 */
[----:B------:R-:W-:Y:S02]  /*0120*/  UISETP.NE.U32.AND UP1, UPT, URZ, UR4, UPT ;  /* 0x000000043f00728c */ /* 0x000fe4000bf25070 */
[----:B------:R-:W-:-:S02]  /*0130*/  UISETP.NE.AND.EX UP2, UPT, URZ, UR7, UPT, UP2 ;  /* 0x000000073f00728c */ /* 0x000fc4000bf45320 */
[----:B------:R-:W-:Y:S01]  /*0140*/  ULDC.64 UR14, c[0x0][0x240] ;  /* 0x00009000000e7ab9 */ /* 0x000fe20000000a00 */
[----:B------:R-:W1:Y:S01]  /*0150*/  S2UR UR9, SR_CTAID.Z ;  /* 0x00000000000979c3 */ /* 0x000e620000002700 */
[----:B------:R-:W-:Y:S02]  /*0160*/  UMOV UR7, 0x4 ;  /* 0x0000000400077882 */ /* 0x000fe40000000000 */
[----:B------:R-:W-:Y:S01]  /*0170*/  PLOP3.LUT P0, PT, PT, PT, UP2, 0x80, 0x0 ;  /* 0x000000000000781c */ /* 0x000fe20003f0f028 */
[----:B------:R-:W-:Y:S02]  /*0180*/  UISETP.NE.AND.EX UP1, UPT, URZ, UR5, UPT, UP1 ;  /* 0x000000053f00728c */ /* 0x000fe4000bf25310 */
[----:B------:R-:W-:Y:S02]  /*0190*/  ULDC.U8 UR6, c[0x0][0x312] ;  /* 0x0000c48000067ab9 */ /* 0x000fe40000000000 */
[----:B------:R-:W-:Y:S02]  /*01a0*/  ULDC.64 UR4, c[0x0][0x248] ;  /* 0x0000920000047ab9 */ /* 0x000fe40000000a00 */
[----:B------:R-:W-:-:S02]  /*01b0*/  UISETP.NE.AND UP3, UPT, UR6, URZ, UPT ;  /* 0x0000003f0600728c */ /* 0x000fc4000bf65270 */
[----:B------:R-:W-:Y:S02]  /*01c0*/  UISETP.EQ.U32.AND UP0, UPT, URZ, UR4, UPT ;  /* 0x000000043f00728c */ /* 0x000fe4000bf02070 */
[----:B-----5:R-:W-:Y:S02]  /*01d0*/  UIMAD.WIDE UR14, UR13, UR7, UR14 ;  /* 0x000000070d0e72a5 */ /* 0x020fe4000f8e020e */
[----:B------:R-:W-:-:S04]  /*01e0*/  UISETP.EQ.OR.EX UP0, UPT, URZ, UR5, !UP3, UP0 ;  /* 0x000000053f00728c */ /* 0x000fc8000df02700 */
[----:B------:R-:W-:Y:S01]  /*01f0*/  IMAD.U32 R12, RZ, RZ, UR14 ;  /* 0x0000000eff0c7e24 */ /* 0x000fe2000f8e00ff */
[----:B-1----:R-:W-:Y:S01]  /*0200*/  ULOP3.LUT UR8, UR9, UR10, UR13, 0xfe, !UPT ;  /* 0x0000000a09087292 */ /* 0x002fe2000f8efe0d */
[----:B------:R-:W-:-:S05]  /*0210*/  IMAD.U32 R13, RZ, RZ, UR15 ;  /* 0x0000000fff0d7e24 */ /* 0x000fca000f8e00ff */
[----:B--2---:R-:W-:Y:S01]  /*0220*/  LOP3.LUT P3, RZ, R153, UR8, RZ, 0xfc, !PT ;  /* 0x0000000899ff7c12 */ /* 0x004fe2000f86fcff */
[----:B------:R-:W-:Y:S02]  /*0230*/  ULDC.64 UR4, c[0x0][0x248] ;  /* 0x0000920000047ab9 */ /* 0x000fe40000000a00 */
[----:B------:R-:W-:-:S10]  /*0240*/  UIMAD.WIDE UR4, UR13, UR7, UR4 ;  /* 0x000000070d0472a5 */ /* 0x000fd4000f8e0204 */
[----:B------:R-:W-:Y:S02]  /*0250*/  @!P3 IMAD.MOV.U32 R14, RZ, RZ, c[0x0][0x308] ;  /* 0x0000c200ff0eb624 */ /* 0x000fe400078e00ff */
[----:B------:R-:W-:Y:S01]  /*0260*/  @!P3 IMAD.MOV.U32 R15, RZ, RZ, c[0x0][0x30c] ;  /* 0x0000c300ff0fb624 */ /* 0x000fe200078e00ff */
[----:B------:R-:W-:Y:S02]  /*0270*/  ULDC.64 UR14, c[0x0][0x250] ;  /* 0x00009400000e7ab9 */ /* 0x000fe40000000a00 */
[----:B------:R-:W-:-:S06]  /*0280*/  @UP1 UIMAD.WIDE UR14, UR13, UR7, UR14 ;  /* 0x000000070d0e12a5 */ /* 0x000fcc000f8e020e */
[----:B------:R-:W-:Y:S02]  /*0290*/  IMAD.U32 R10, RZ, RZ, UR14 ;  /* 0x0000000eff0a7e24 */ /* 0x000fe4000f8e00ff */
[----:B------:R-:W-:Y:S01]  /*02a0*/  IMAD.U32 R11, RZ, RZ, UR15 ;  /* 0x0000000fff0b7e24 */ /* 0x000fe2000f8e00ff */
[----:B---3--:R-:W1:Y:S01]  /*02b0*/  @P2 R2UR UR26, R4 ;  /* 0x00000000041a23c2 */ /* 0x008e6200000e0000 */
[----:B----4-:R-:W-:-:S07]  /*02c0*/  @P2 IADD3 R2, P1, R6, c[0x0][0x300], RZ ;  /* 0x0000c00006022a10 */ /* 0x010fce0007f3e0ff */
[----:B------:R-:W2:Y:S01]  /*02d0*/  @P2 R2UR UR27, R5 ;  /* 0x00000000051b23c2 */ /* 0x000ea200000e0000 */
[----:B------:R-:W-:Y:S02]  /*02e0*/  @P2 IADD3.X R3, RZ, R7, RZ, P1, !PT ;  /* 0x00000007ff032210 */ /* 0x000fe40000ffe4ff */
[----:B------:R-:W-:-:S03]  /*02f0*/  PLOP3.LUT P2, PT, PT, PT, UP0, 0x80, 0x0 ;  /* 0x000000000000781c */ /* 0x000fc60003f4f008 */
[----:B------:R-:W-:Y:S01]  /*0300*/  @!P3 STG.E.64 [R14.64+0x8], R2 ;  /* 0x000008020e00b986 */ /* 0x000fe2000c101b18 */
[----:B-1----:R-:W-:Y:S02]  /*0310*/  IMAD.U32 R4, RZ, RZ, UR26 ;  /* 0x0000001aff047e24 */ /* 0x002fe4000f8e00ff */
[----:B--2---:R-:W-:-:S05]  /*0320*/  IMAD.U32 R5, RZ, RZ, UR27 ;  /* 0x0000001bff057e24 */ /* 0x004fca000f8e00ff */
[----:B------:R1:W-:Y:S04]  /*0330*/  @!P3 STG.E.64 [R14.64], R4 ;  /* 0x000000040e00b986 */ /* 0x0003e8000c101b18 */
[----:B------:R2:W3:Y:S04]  /*0340*/  @P0 LDG.E R8, [R12.64] ;  /* 0x000000180c080981 */ /* 0x0004e8000c1e1900 */
[----:B------:R2:W4:Y:S01]  /*0350*/  @P0 LDG.E R7, [R12.64+0x4] ;  /* 0x000004180c070981 */ /* 0x000522000c1e1900 */
[----:B------:R-:W-:-:S13]  /*0360*/  PLOP3.LUT P1, PT, PT, PT, UP1, 0x80, 0x0 ;  /* 0x000000000000781c */ /* 0x000fda0003f2f018 */
[----:B------:R-:W5:Y:S01]  /*0370*/  @P1 LDG.E R0, [R10.64] ;  /* 0x000000180a001981 */ /* 0x000f62000c1e1900 */
[----:B-1----:R-:W-:Y:S01]  /*0380*/  MOV R4, UR4 ;  /* 0x0000000400047c02 */ /* 0x002fe20008000f00 */
[----:B------:R-:W-:-:S05]  /*0390*/  IMAD.U32 R5, RZ, RZ, UR5 ;  /* 0x00000005ff057e24 */ /* 0x000fca000f8e00ff */
[----:B------:R-:W5:Y:S01]  /*03a0*/  @!P2 LDG.E R6, [R4.64] ;  /* 0x000000180406a981 */ /* 0x000f62000c1e1900 */
[----:B------:R-:W-:Y:S01]  /*03b0*/  UMOV UR22, 0xffffffff ;  /* 0xffffffff00167882 */ /* 0x000fe20000000000 */
[----:B--2---:R-:W-:Y:S01]  /*03c0*/  SHF.R.S32.HI R12, RZ, 0x1f, R153 ;  /* 0x0000001fff0c7819 */ /* 0x004fe20000011499 */
[----:B------:R-:W-:-:S03]  /*03d0*/  UMOV UR15, 0xffffffff ;  /* 0xffffffff000f7882 */ /* 0x000fc60000000000 */
[----:B------:R-:W-:Y:S01]  /*03e0*/  LEA.HI R152, R12, R153, RZ, 0x5 ;  /* 0x000000990c987211 */ /* 0x000fe200078f28ff */
[----:B------:R-:W-:Y:S02]  /*03f0*/  ULDC UR4, c[0x0][0x1c0] ;  /* 0x0000700000047ab9 */ /* 0x000fe40000000800 */
[----:B------:R-:W-:Y:S01]  /*0400*/  UIMAD UR4, UR13, UR4, UR9 ;  /* 0x000000040d0472a4 */ /* 0x000fe2000f8e0209 */
[----:B------:R-:W-:Y:S01]  /*0410*/  LOP3.LUT R154, R152, 0xffffffe0, RZ, 0xc0, !PT ;  /* 0xffffffe0989a7812 */ /* 0x000fe200078ec0ff */
[----:B------:R-:W-:Y:S02]  /*0420*/  UMOV UR14, URZ ;  /* 0x0000003f000e7c82 */ /* 0x000fe40008000000 */
[----:B------:R-:W-:Y:S02]  /*0430*/  USHF.L.U32 UR5, UR4, 0x5, URZ ;  /* 0x0000000504057899 */ /* 0x000fe4000800063f */
[----:B------:R-:W-:Y:S02]  /*0440*/  IMAD.IADD R154, R153, 0x1, -R154 ;  /* 0x00000001999a7824 */ /* 0x000fe400078e0a9a */
[----:B------:R-:W-:Y:S01]  /*0450*/  USHF.R.S32.HI UR4, URZ, 0x1f, UR5 ;  /* 0x0000001f3f047899 */ /* 0x000fe20008011405 */
[----:B---3--:R-:W1:Y:S08]  /*0460*/  @P0 R2UR UR22, R8 ;  /* 0x00000000081603c2 */ /* 0x008e7000000e0000 */
[----:B----4-:R-:W1:Y:S08]  /*0470*/  @P0 R2UR UR12, R7 ;  /* 0x00000000070c03c2 */ /* 0x010e7000000e0000 */
[----:B-----5:R2:W3:Y:S08]  /*0480*/  @P1 R2UR UR14, R0 ;  /* 0x00000000000e13c2 */ /* 0x0204f000000e0000 */
[----:B------:R4:W3:Y:S01]  /*0490*/  @!P2 R2UR UR15, R6 ;  /* 0x00000000060fa3c2 */ /* 0x0008e200000e0000 */
[----:B------:R-:W-:-:S04]  /*04a0*/  ISETP.NE.U32.AND P2, PT, RZ, c[0x0][0x248], PT ;  /* 0x00009200ff007a0c */ /* 0x000fc80003f45070 */
[----:B------:R-:W-:Y:S01]  /*04b0*/  ISETP.NE.AND.EX P2, PT, RZ, c[0x0][0x24c], PT, P2 ;  /* 0x00009300ff007a0c */ /* 0x000fe20003f45320 */
[----:B-1----:R-:W-:Y:S01]  /*04c0*/  @UP2 UIADD3 UR12, UR12, -UR22, URZ ;  /* 0x800000160c0c2290 */ /* 0x002fe2000fffe03f */
[--C-:B------:R-:W-:Y:S02]  /*04d0*/  IADD3 R168, P1, P0, R2, UR5, R154.reuse ;  /* 0x0000000502a87c10 */ /* 0x100fe4000f83e09a */
[----:B--2---:R-:W-:-:S04]  /*04e0*/  SHF.R.S32.HI R0, RZ, 0x1f, R154 ;  /* 0x0000001fff007819 */ /* 0x004fc8000001149a */
[----:B------:R-:W-:Y:S01]  /*04f0*/  @!UP2 ULDC UR12, c[0x0][0x214] ;  /* 0x00008500000caab9 */ /* 0x000fe20000000800 */
[----:B------:R-:W-:-:S04]  /*0500*/  IADD3.X R0, R3, UR4, R0, P1, P0 ;  /* 0x0000000403007c10 */ /* 0x000fc80008fe0400 */
[----:B---34-:R-:W-:Y:S05]  /*0510*/  @!P2 BRA `(.L_x_729) ;  /* 0x000000700000a947 */ /* 0x018fea0003800000 */
[----:B------:R-:W-:-:S13]  /*0520*/  PLOP3.LUT P0, PT, PT, PT, UP3, 0x80, 0x0 ;  /* 0x000000000000781c */ /* 0x000fda0003f0f038 */
[----:B------:R-:W2:Y:S04]  /*0530*/  @P0 LDG.E R2, [R4.64+0x4] ;  /* 0x0000041804020981 */ /* 0x000ea8000c1e1900 */
[----:B------:R-:W3:Y:S01]  /*0540*/  @!P0 LDG.E R3, [R4.64] ;  /* 0x0000001804038981 */ /* 0x000ee2000c1e1900 */
[----:B--2---:R-:W1:Y:S02]  /*0550*/  @P0 R2UR UR6, R2 ;  /* 0x00000000020603c2 */ /* 0x004e6400000e0000 */
[----:B-1----:R-:W-:-:S11]  /*0560*/  @UP3 UIADD3 UR6, UR6, -UR15, URZ ;  /* 0x8000000f06063290 */ /* 0x002fd6000fffe03f */
[----:B---3--:R1:W2:Y:S02]  /*0570*/  @!P0 R2UR UR6, R3 ;  /* 0x00000000030683c2 */ /* 0x0082a400000e0000 */
[----:B-12---:R-:W-:Y:S05]  /*0580*/  BRA `(.L_x_730) ;  /* 0x0000001000007947 */ /* 0x006fea0003800000 */
.L_x_729:
[----:B------:R-:W-:Y:S02]  /*0590*/  ULDC UR6, c[0x0][0x218] ;  /* 0x0000860000067ab9 */ /* 0x000fe40000000800 */
.L_x_730:
        /* <DEDUP_REMOVED lines=48> */
[----:B------:R-:W-:Y:S01]  /*08a0*/  ULDC.64 UR4, c[0x0][0x1e0] ;  /* 0x0000780000047ab9 */ /* 0x000fe20000000a00 */
[----:B------:R-:W-:Y:S01]  /*08b0*/  LOP3.LUT R0, R10, 0x1ffffffc, RZ, 0xc0, !PT ;  /* 0x1ffffffc0a007812 */ /* 0x000fe200078ec0ff */
[----:B------:R-:W-:Y:S01]  /*08c0*/  USHF.R.S32.HI UR17, URZ, 0x1f, UR9 ;  /* 0x0000001f3f117899 */ /* 0x000fe20008011409 */
[----:B------:R-:W2:Y:S01]  /*08d0*/  S2R R13, SR_CTAID.X ;  /* 0x00000000000d7919 */ /* 0x000ea20000002500 */
[----:B------:R-:W-:Y:S01]  /*08e0*/  ULDC UR11, c[0x0][0x214] ;  /* 0x00008500000b7ab9 */ /* 0x000fe20000000800 */
[----:B------:R-:W-:Y:S01]  /*08f0*/  SHF.R.S32.HI R10, RZ, 0x2, R10 ;  /* 0x00000002ff0a7819 */ /* 0x000fe2000001140a */
[----:B------:R-:W-:Y:S01]  /*0900*/  ULDC UR8, c[0x0][0x234] ;  /* 0x00008d0000087ab9 */ /* 0x000fe20000000800 */
[----:B------:R-:W-:Y:S01]  /*0910*/  IMAD.IADD R0, R153, 0x1, -R0 ;  /* 0x0000000199007824 */ /* 0x000fe200078e0a00 */
[----:B------:R-:W-:Y:S01]  /*0920*/  @!UP0 USHF.R.S32.HI UR16, URZ, 0x1f, UR13 ;  /* 0x0000001f3f108899 */ /* 0x000fe2000801140d */
[----:B------:R-:W-:Y:S01]  /*0930*/  SHF.R.S32.HI R11, RZ, 0x1f, R10 ;  /* 0x0000001fff0b7819 */ /* 0x000fe2000001140a */
[----:B------:R-:W-:Y:S01]  /*0940*/  @UP0 UIMAD.WIDE.U32 UR14, UR22, UR6, URZ ;  /* 0x00000006160e02a5 */ /* 0x000fe2000f8e003f */
[----:B------:R-:W-:Y:S01]  /*0950*/  IMAD.SHL.U32 R0, R0, 0x8, RZ ;  /* 0x0000000800007824 */ /* 0x000fe200078e00ff */
[----:B------:R-:W-:Y:S01]  /*0960*/  @!UP0 UIMAD UR16, UR16, UR4, URZ ;  /* 0x00000004101082a4 */ /* 0x000fe2000f8e023f */
[----:B------:R-:W-:Y:S01]  /*0970*/  BSSY B0, `(.L_x_732) ;  /* 0x0000036000007945 */ /* 0x000fe20003800000 */
[----:B------:R-:W-:-:S02]  /*0980*/  @!UP0 UIMAD.WIDE.U32 UR18, UR13, UR4, URZ ;  /* 0x000000040d1282a5 */ /* 0x000fc4000f8e003f */
[----:B------:R-:W-:Y:S02]  /*0990*/  @UP0 UIMAD UR7, UR22, UR7, UR15 ;  /* 0x00000007160702a4 */ /* 0x000fe4000f8e020f */
[----:B------:R-:W-:Y:S02]  /*09a0*/  ULDC.U8 UR4, c[0x0][0x329] ;  /* 0x0000ca4000047ab9 */ /* 0x000fe40000000000 */
[----:B------:R-:W-:Y:S02]  /*09b0*/  UISETP.NE.AND UP2, UPT, UR4, URZ, UPT ;  /* 0x0000003f0400728c */ /* 0x000fe4000bf45270 */
[----:B------:R-:W-:Y:S02]  /*09c0*/  ULDC.U8 UR15, c[0x0][0x328] ;  /* 0x0000ca00000f7ab9 */ /* 0x000fe40000000000 */
[----:B------:R-:W-:Y:S02]  /*09d0*/  UISETP.NE.AND UP3, UPT, UR15, URZ, UPT ;  /* 0x0000003f0f00728c */ /* 0x000fe4000bf65270 */
[----:B------:R-:W-:Y:S01]  /*09e0*/  @!UP0 UIMAD UR16, UR13, UR5, UR16 ;  /* 0x000000050d1082a4 */ /* 0x000fe2000f8e0210 */
[----:B--2---:R-:W-:Y:S01]  /*09f0*/  IMAD.WIDE R12, R13, 0x80, R10 ;  /* 0x000000800d0c7825 */ /* 0x004fe200078e020a */
[----:B------:R-:W-:-:S02]  /*0a00*/  UISETP.EQ.AND UP3, UPT, UR4, URZ, UP3 ;  /* 0x0000003f0400728c */ /* 0x000fc40009f62270 */
[----:B------:R-:W-:Y:S02]  /*0a10*/  ULDC UR6, c[0x0][0x1c0] ;  /* 0x0000700000067ab9 */ /* 0x000fe40000000800 */
[----:B------:R-:W-:Y:S02]  /*0a20*/  ULDC.64 UR4, c[0x0][0x1f0] ;  /* 0x00007c0000047ab9 */ /* 0x000fe40000000a00 */
[----:B------:R-:W-:Y:S02]  /*0a30*/  UIMAD UR4, UR17, UR4, URZ ;  /* 0x00000004110472a4 */ /* 0x000fe4000f8e023f */
[----:B------:R-:W-:Y:S02]  /*0a40*/  @!UP2 UISETP.NE.AND UP1, UPT, UR15, URZ, UPT ;  /* 0x0000003f0f00a28c */ /* 0x000fe4000bf25270 */
[----:B------:R-:W-:Y:S02]  /*0a50*/  @UP0 UMOV UR17, UR14 ;  /* 0x0000000e00110c82 */ /* 0x000fe40008000000 */
[----:B------:R-:W-:-:S02]  /*0a60*/  @UP2 ULDC UR14, c[0x0][0x210] ;  /* 0x00008400000e2ab9 */ /* 0x000fc40000000800 */
[----:B------:R-:W-:Y:S02]  /*0a70*/  @UP2 UIMAD UR14, UR14, UR11, URZ ;  /* 0x0000000b0e0e22a4 */ /* 0x000fe4000f8e023f */
[----:B------:R-:W-:Y:S02]  /*0a80*/  @!UP2 USEL UR14, UR11, UR8, !UP1 ;  /* 0x000000080b0ea287 */ /* 0x000fe4000c800000 */
[----:B------:R-:W-:Y:S02]  /*0a90*/  @UP2 UMOV UR20, 0x1 ;  /* 0x0000000100142882 */ /* 0x000fe40000000000 */
[----:B------:R-:W-:Y:S02]  /*0aa0*/  @!UP2 UIMAD UR20, UR14, UR6, URZ ;  /* 0x000000060e14a2a4 */ /* 0x000fe4000f8e023f */
[----:B------:R-:W-:Y:S02]  /*0ab0*/  @!UP0 UMOV UR17, UR18 ;  /* 0x0000001200118c82 */ /* 0x000fe40008000000 */
[----:B------:R-:W-:Y:S01]  /*0ac0*/  @!UP0 UIADD3 UR7, UR19, UR16, URZ ;  /* 0x0000001013078290 */ /* 0x000fe2000fffe03f */
[----:B------:R-:W-:Y:S01]  /*0ad0*/  IADD3 R2, P0, R0, UR17, RZ ;  /* 0x0000001100027c10 */ /* 0x000fe2000ff1e0ff */
[----:B------:R-:W-:-:S02]  /*0ae0*/  UIADD3 UR12, -UR10, UR12, URZ ;  /* 0x0000000c0a0c7290 */ /* 0x000fc4000fffe13f */
[----:B------:R-:W-:Y:S02]  /*0af0*/  @UP3 UIMAD UR15, UR13, UR11, URZ ;  /* 0x0000000b0d0f32a4 */ /* 0x000fe4000f8e023f */
[----:B------:R-:W-:Y:S01]  /*0b00*/  UIMAD UR20, UR13, UR20, URZ ;  /* 0x000000140d1472a4 */ /* 0x000fe2000f8e023f */
[----:B------:R-:W-:Y:S01]  /*0b10*/  LEA.HI.X.SX32 R3, R0, UR7, 0x1, P0 ;  /* 0x0000000700037c11 */ /* 0x000fe200080f0eff */
[----:B------:R-:W-:Y:S01]  /*0b20*/  @UP3 USEL UR15, UR15, UR22, !UP0 ;  /* 0x000000160f0f3287 */ /* 0x000fe2000c000000 */
[----:B------:R-:W-:Y:S01]  /*0b30*/  ISETP.GE.AND P0, PT, R10, UR12, PT ;  /* 0x0000000c0a007c0c */ /* 0x000fe2000bf06270 */
[----:B------:R-:W-:Y:S02]  /*0b40*/  @UP2 ULDC UR21, c[0x0][0x210] ;  /* 0x0000840000152ab9 */ /* 0x000fe40000000800 */
[----:B------:R-:W-:Y:S01]  /*0b50*/  USEL UR20, UR20, URZ, !UP3 ;  /* 0x0000003f14147287 */ /* 0x000fe2000d800000 */
[----:B-1----:R-:W-:Y:S01]  /*0b60*/  IMAD.WIDE.U32 R6, R6, c[0x0][0x1f0], R2 ;  /* 0x00007c0006067a25 */ /* 0x002fe200078e0002 */
[----:B------:R-:W-:-:S02]  /*0b70*/  @!UP2 UMOV UR21, 0x1 ;  /* 0x000000010015a882 */ /* 0x000fc40000000000 */
[----:B------:R-:W-:Y:S02]  /*0b80*/  UIMAD UR10, UR10, UR21, URZ ;  /* 0x000000150a0a72a4 */ /* 0x000fe4000f8e023f */
[----:B------:R-:W-:Y:S02]  /*0b90*/  UIMAD UR20, UR9, UR14, UR20 ;  /* 0x0000000e091472a4 */ /* 0x000fe4000f8e0214 */
[----:B------:R-:W-:Y:S02]  /*0ba0*/  @!UP3 UMOV UR26, URZ ;  /* 0x0000003f001abc82 */ /* 0x000fe40008000000 */
[----:B------:R-:W-:Y:S02]  /*0bb0*/  @UP3 UMOV UR26, UR15 ;  /* 0x0000000f001a3c82 */ /* 0x000fe40008000000 */
[----:B------:R-:W-:Y:S02]  /*0bc0*/  UIMAD UR4, UR9, UR5, UR4 ;  /* 0x00000005090472a4 */ /* 0x000fe4000f8e0204 */
[----:B------:R-:W-:-:S02]  /*0bd0*/  @!UP3 UMOV UR27, URZ ;  /* 0x0000003f001bbc82 */ /* 0x000fc40008000000 */
        /* <DEDUP_REMOVED lines=15> */
.L_x_733:
[----:B------:R-:W-:Y:S05]  /*0cd0*/  BSYNC B0 ;  /* 0x0000000000007941 */ /* 0x000fea0003800000 */
.L_x_732:
[----:B------:R-:W-:Y:S01]  /*0ce0*/  IADD3 R5, R10, 0x20, RZ ;  /* 0x000000200a057810 */ /* 0x000fe20007ffe0ff */
[----:B------:R-:W-:Y:S03]  /*0cf0*/  BSSY B0, `(.L_x_734) ;  /* 0x000000e000007945 */ /* 0x000fe60003800000 */
[----:B------:R-:W-:-:S13]  /*0d00*/  ISETP.GE.AND P0, PT, R5, UR12, PT ;  /* 0x0000000c05007c0c */ /* 0x000fda000bf06270 */
        /* <DEDUP_REMOVED lines=12> */
.L_x_735:
[----:B------:R-:W-:Y:S05]  /*0dd0*/  BSYNC B0 ;  /* 0x0000000000007941 */ /* 0x000fea0003800000 */
.L_x_734:
        /* <DEDUP_REMOVED lines=15> */
.L_x_737:
[----:B------:R-:W-:Y:S05]  /*0ed0*/  BSYNC B0 ;  /* 0x0000000000007941 */ /* 0x000fea0003800000 */
.L_x_736:
[----:B-1----:R-:W-:Y:S01]  /*0ee0*/  IADD3 R2, R10, 0x60, RZ ;  /* 0x000000600a027810 */ /* 0x002fe20007ffe0ff */
[----:B------:R-:W-:Y:S03]  /*0ef0*/  BSSY B0, `(.L_x_738) ;  /* 0x000000d000007945 */ /* 0x000fe60003800000 */
[----:B------:R-:W-:-:S13]  /*0f00*/  ISETP.GE.AND P0, PT, R2, UR12, PT ;  /* 0x0000000c02007c0c */ /* 0x000fda000bf06270 */
        /* <DEDUP_REMOVED lines=11> */
.L_x_739:
[----:B------:R-:W-:Y:S05]  /*0fc0*/  BSYNC B0 ;  /* 0x0000000000007941 */ /* 0x000fea0003800000 */
.L_x_738:
[----:B------:R-:W-:-:S04]  /*0fd0*/  LOP3.LUT P6, RZ, R153, 0x3, RZ, 0xc0, !PT ;  /* 0x0000000399ff7812 */ /* 0x000fc800078cc0ff */
[----:B------:R-:W-:Y:S02]  /*0fe0*/  ISETP.GE.OR P5, PT, R10, UR12, P6 ;  /* 0x0000000c0a007c0c */ /* 0x000fe4000b7a6670 */
[----:B------:R-:W-:Y:S02]  /*0ff0*/  ISETP.GE.OR P4, PT, R5, UR12, P6 ;  /* 0x0000000c05007c0c */ /* 0x000fe4000b786670 */
[----:B------:R-:W-:Y:S02]  /*1000*/  ISETP.GE.OR P3, PT, R4, UR12, P6 ;  /* 0x0000000c04007c0c */ /* 0x000fe4000b766670 */
[----:B------:R-:W-:-:S07]  /*1010*/  ISETP.GE.OR P6, PT, R2, UR12, P6 ;  /* 0x0000000c02007c0c */ /* 0x000fce000b7c6670 */
        /* <DEDUP_REMOVED lines=30> */
.L_x_731:
        /* <DEDUP_REMOVED lines=8> */
[----:B------:R-:W-:Y:S02]  /*1280*/  @!UP0 UIMAD UR16, UR16, UR6, URZ ;  /* 0x00000006101082a4 */ /* 0x000fe4000f8e023f */
[----:B------:R-:W-:Y:S02]  /*1290*/  @UP1 UIADD3 UR17, UR14, UR15, URZ ;  /* 0x0000000f0e111290 */ /* 0x000fe4000fffe03f */
[----:B------:R-:W-:Y:S02]  /*12a0*/  @UP0 UIMAD UR8, UR22, UR5, UR31 ;  /* 0x00000005160802a4 */ /* 0x000fe4000f8e021f */
[----:B------:R-:W-:-:S02]  /*12b0*/  @!UP0 UIMAD UR16, UR13, UR7, UR16 ;  /* 0x000000070d1082a4 */ /* 0x000fc4000f8e0210 */
[----:B------:R-:W-:Y:S02]  /*12c0*/  ULDC.64 UR4, c[0x0][0x198] ;  /* 0x0000660000047ab9 */ /* 0x000fe40000000a00 */
[----:B------:R-:W-:Y:S02]  /*12d0*/  @!UP0 UIMAD.WIDE.U32 UR20, UR13, UR6, URZ ;  /* 0x000000060d1482a5 */ /* 0x000fe4000f8e003f */
[----:B------:R-:W-:Y:S02]  /*12e0*/  @UP1 UIMAD.WIDE.U32 UR32, UR17, UR4, URZ ;  /* 0x00000004112012a5 */ /* 0x000fe4000f8e003f */
[----:B------:R-:W-:Y:S02]  /*12f0*/  @!UP0 UIADD3 UR8, UR21, UR16, URZ ;  /* 0x0000001015088290 */ /* 0x000fe4000fffe03f */
[----:B------:R-:W-:Y:S02]  /*1300*/  @UP1 UIMAD UR7, UR17, UR5, UR33 ;  /* 0x00000005110712a4 */ /* 0x000fe4000f8e0221 */
[----:B------:R-:W-:-:S02]  /*1310*/  @UP0 UMOV UR16, UR30 ;  /* 0x0000001e00100c82 */ /* 0x000fc40008000000 */
        /* <DEDUP_REMOVED lines=16> */
.L_x_740:
[----:B-1----:R-:W-:Y:S01]  /*1420*/  IABS R4, c[0x0][0x1c8] ;  /* 0x0000720000047a13 */ /* 0x002fe20000000000 */
        /* <DEDUP_REMOVED lines=42> */
.L_x_741:
[CC--:B------:R-:W-:Y:S01]  /*16d0*/  LEA.HI R223, R12.reuse, R153.reuse, RZ, 0x2 ;  /* 0x000000990cdf7211 */ /* 0x0c0fe200078f10ff */
[----:B------:R-:W1:Y:S01]  /*16e0*/  S2R R24, SR_CTAID.Z ;  /* 0x0000000000187919 */ /* 0x000e620000002700 */
[----:B------:R-:W-:Y:S01]  /*16f0*/  UIADD3 UR6, -UR10, UR12, URZ ;  /* 0x0000000c0a067290 */ /* 0x000fe2000fffe13f */
[-C--:B------:R-:W-:Y:S01]  /*1700*/  LEA.HI R8, R12, R153.reuse, RZ, 0x3 ;  /* 0x000000990c087211 */ /* 0x080fe200078f18ff */
[----:B------:R-:W-:Y:S01]  /*1710*/  ULDC.64 UR4, c[0x0][0x1a8] ;  /* 0x00006a0000047ab9 */ /* 0x000fe20000000a00 */
[----:B------:R-:W-:Y:S01]  /*1720*/  LOP3.LUT R242, R223, 0xfffffffc, RZ, 0xc0, !PT ;  /* 0xfffffffcdff27812 */ /* 0x000fe200078ec0ff */
[----:B------:R-:W2:Y:S01]  /*1730*/  S2R R169, SR_CTAID.X ;  /* 0x0000000000a97919 */ /* 0x000ea20000002500 */
[----:B------:R-:W-:Y:S01]  /*1740*/  SHF.R.S32.HI R22, RZ, 0x2, R223 ;  /* 0x00000002ff167819 */ /* 0x000fe200000114df */
[----:B------:R-:W-:Y:S01]  /*1750*/  UIMAD UR4, UR15, UR4, URZ ;  /* 0x000000040f0472a4 */ /* 0x000fe2000f8e023f */
[----:B------:R-:W-:Y:S01]  /*1760*/  SHF.R.S32.HI R13, RZ, 0x3, R8 ;  /* 0x00000003ff0d7819 */ /* 0x000fe20000011408 */
[----:B------:R-:W-:Y:S01]  /*1770*/  IMAD.IADD R242, R153, 0x1, -R242 ;  /* 0x0000000199f27824 */ /* 0x000fe200078e0af2 */
[----:B------:R-:W-:Y:S01]  /*1780*/  ISETP.GE.AND P4, PT, R22, UR6, PT ;  /* 0x0000000616007c0c */ /* 0x000fe2000bf86270 */
[----:B------:R-:W-:Y:S01]  /*1790*/  UIMAD UR4, UR9, UR5, UR4 ;  /* 0x00000005090472a4 */ /* 0x000fe2000f8e0204 */
[----:B------:R-:W-:Y:S01]  /*17a0*/  SHF.R.S32.HI R23, RZ, 0x1f, R22 ;  /* 0x0000001fff177819 */ /* 0x000fe20000011416 */
[----:B------:R-:W-:Y:S01]  /*17b0*/  IMAD.SHL.U32 R242, R242, 0x8, RZ ;  /* 0x00000008f2f27824 */ /* 0x000fe200078e00ff */
[C---:B------:R-:W-:Y:S01]  /*17c0*/  IADD3 R222, R22.reuse, 0x40, RZ ;  /* 0x0000004016de7810 */ /* 0x040fe20007ffe0ff */
[----:B------:R-:W-:Y:S01]  /*17d0*/  UIADD3 UR23, UR28, -0x1, URZ ;  /* 0xffffffff1c177890 */ /* 0x000fe2000fffe03f */
[----:B------:R-:W-:Y:S01]  /*17e0*/  IADD3 R221, R22, 0x60, RZ ;  /* 0x0000006016dd7810 */ /* 0x000fe20007ffe0ff */
[----:B------:R-:W-:Y:S01]  /*17f0*/  UMOV UR14, 0x7 ;  /* 0x00000007000e7882 */ /* 0x000fe20000000000 */
[----:B------:R-:W-:Y:S01]  /*1800*/  SHF.R.S32.HI R243, RZ, 0x1f, R242 ;  /* 0x0000001ffff37819 */ /* 0x000fe200000114f2 */
[----:B------:R-:W-:Y:S01]  /*1810*/  UIMAD UR13, UR23, -0x80, UR11 ;  /* 0xffffff80170d78a4 */ /* 0x000fe2000f8e020b */
[----:B------:R-:W-:Y:S01]  /*1820*/  IADD3 R2, P0, R242, UR16, RZ ;  /* 0x00000010f2027c10 */ /* 0x000fe2000ff1e0ff */
[----:B------:R-:W-:Y:S01]  /*1830*/  USHF.R.S32.HI UR15, URZ, 0x1f, UR23 ;  /* 0x0000001f3f0f7899 */ /* 0x000fe20008011417 */
[----:B------:R-:W-:Y:S01]  /*1840*/  ISETP.GE.AND P2, PT, R222, UR6, PT ;  /* 0x00000006de007c0c */ /* 0x000fe2000bf46270 */
[----:B------:R-:W-:Y:S01]  /*1850*/  IMAD.MOV.U32 R164, RZ, RZ, c[0x0][0x1a4] ;  /* 0x00006900ffa47624 */ /* 0x000fe200078e00ff */
[----:B------:R-:W-:Y:S01]  /*1860*/  IADD3.X R3, R243, UR8, RZ, P0, !PT ;  /* 0x00000008f3037c10 */ /* 0x000fe200087fe4ff */
[----:B------:R-:W-:Y:S01]  /*1870*/  ULDC.64 UR8, c[0x0][0x198] ;  /* 0x0000660000087ab9 */ /* 0x000fe20000000a00 */
[----:B------:R-:W-:Y:S01]  /*1880*/  LEA.HI R12, R12, R153, RZ, 0x4 ;  /* 0x000000990c0c7211 */ /* 0x000fe200078f20ff */
[----:B------:R-:W-:Y:S01]  /*1890*/  USHF.L.U64.HI UR9, UR8, UR14, UR9 ;  /* 0x0000000e08097299 */ /* 0x000fe20008010209 */
[----:B------:R-:W-:Y:S01]  /*18a0*/  ISETP.GE.AND P1, PT, R221, UR6, PT ;  /* 0x00000006dd007c0c */ /* 0x000fe2000bf26270 */
[----:B-1----:R-:W-:Y:S01]  /*18b0*/  IMAD.WIDE.U32 R24, R24, c[0x0][0x1a8], R2 ;  /* 0x00006a0018187a25 */ /* 0x002fe200078e0002 */
[----:B------:R-:W-:Y:S01]  /*18c0*/  IADD3 R2, R22, 0x20, RZ ;  /* 0x0000002016027810 */ /* 0x000fe20007ffe0ff */
[----:B------:R-:W-:Y:S01]  /*18d0*/  UISETP.GT.AND UP0, UPT, UR23, UR19, UPT ;  /* 0x000000131700728c */ /* 0x000fe2000bf04270 */
[----:B------:R-:W-:Y:S01]  /*18e0*/  SHF.R.S32.HI R4, RZ, 0x4, R12 ;  /* 0x00000004ff047819 */ /* 0x000fe2000001140c */
[----:B--2---:R-:W-:Y:S01]  /*18f0*/  IMAD.WIDE R224, R169, 0x80, R22 ;  /* 0x00000080a9e07825 */ /* 0x004fe200078e0216 */
[----:B------:R-:W-:Y:S01]  /*1900*/  IADD3 R25, R25, UR4, RZ ;  /* 0x0000000419197c10 */ /* 0x000fe2000fffe0ff */
[----:B------:R-:W-:Y:S01]  /*1910*/  UIMAD UR4, UR9, UR23, URZ ;  /* 0x00000017090472a4 */ /* 0x000fe2000f8e023f */
[----:B------:R-:W-:Y:S01]  /*1920*/  ISETP.GE.AND P3, PT, R2, UR6, PT ;  /* 0x0000000602007c0c */ /* 0x000fe2000bf66270 */
[----:B------:R-:W-:Y:S01]  /*1930*/  @!P4 IMAD R3, R225, c[0x0][0x190], RZ ;  /* 0x00006400e103ca24 */ /* 0x000fe200078e02ff */
[----:B------:R-:W-:Y:S01]  /*1940*/  LEA.HI R5, R12, R4, RZ, 0x1 ;  /* 0x000000040c057211 */ /* 0x000fe200078f08ff */
[----:B------:R-:W-:Y:S01]  /*1950*/  @!P4 IMAD.WIDE.U32 R6, R224, c[0x0][0x190], R24 ;  /* 0x00006400e006ca25 */ /* 0x000fe200078e0018 */
[----:B------:R-:W-:-:S02]  /*1960*/  ISETP.GE.AND P6, PT, R2, UR13, PT ;  /* 0x0000000d02007c0c */ /* 0x000fc4000bfc6270 */
[----:B------:R-:W-:Y:S01]  /*1970*/  LOP3.LUT R5, R5, 0xfffffffe, RZ, 0xc0, !PT ;  /* 0xfffffffe05057812 */ /* 0x000fe200078ec0ff */
[----:B------:R-:W-:Y:S01]  /*1980*/  @!P4 IMAD R3, R224, c[0x0][0x194], R3 ;  /* 0x00006500e003ca24 */ /* 0x000fe200078e0203 */
[----:B------:R-:W-:Y:S01]  /*1990*/  @!P4 LEA R16, P0, R6, c[0x0][0x160], 0x1 ;  /* 0x000058000610ca11 */ /* 0x000fe200078008ff */
[----:B------:R-:W-:Y:S01]  /*19a0*/  @!P2 IMAD.MOV.U32 R14, RZ, RZ, R24 ;  /* 0x000000ffff0ea224 */ /* 0x000fe200078e0018 */
[----:B------:R-:W-:Y:S01]  /*19b0*/  LEA.HI R223, R223, R22, RZ, 0x1 ;  /* 0x00000016dfdf7211 */ /* 0x000fe200078f08ff */
[----:B------:R-:W-:Y:S01]  /*19c0*/  @!P4 IMAD.IADD R3, R7, 0x1, R3 ;  /* 0x000000010703c824 */ /* 0x000fe200078e0203 */
[----:B------:R-:W-:Y:S01]  /*19d0*/  SHF.R.S32.HI R152, RZ, 0x5, R152 ;  /* 0x00000005ff987819 */ /* 0x000fe20000011498 */
[----:B------:R-:W-:Y:S01]  /*19e0*/  IMAD.SHL.U32 R7, R13, 0x40, RZ ;  /* 0x000000400d077824 */ /* 0x000fe200078e00ff */
[----:B------:R-:W-:Y:S01]  /*19f0*/  @!P3 IADD3 R10, P5, R224, 0x20, RZ ;  /* 0x00000020e00ab810 */ /* 0x000fe20007fbe0ff */
[----:B------:R-:W-:Y:S01]  /*1a00*/  @!P3 IMAD.MOV.U32 R26, RZ, RZ, R24 ;  /* 0x000000ffff1ab224 */ /* 0x000fe200078e0018 */
[----:B------:R-:W-:Y:S01]  /*1a10*/  @!P4 LEA.HI.X R17, R6, c[0x0][0x164], R3, 0x1, P0 ;  /* 0x000059000611ca11 */ /* 0x000fe200000f0c03 */
[----:B------:R-:W-:Y:S01]  /*1a20*/  @!P3 IMAD.MOV.U32 R27, RZ, RZ, R25 ;  /* 0x000000ffff1bb224 */ /* 0x000fe200078e0019 */
[----:B------:R-:W-:Y:S01]  /*1a30*/  LOP3.LUT R7, R7, 0xc0, RZ, 0xc0, !PT ;  /* 0x000000c007077812 */ /* 0x000fe200078ec0ff */
[----:B------:R-:W-:Y:S01]  /*1a40*/  @!P3 IMAD.X R9, RZ, RZ, R225, P5 ;  /* 0x000000ffff09b224 */ /* 0x000fe200028e06e1 */
[----:B------:R-:W-:Y:S01]  /*1a50*/  @!P2 IADD3 R20, P0, R224, 0x40, RZ ;  /* 0x00000040e014a810 */ /* 0x000fe20007f1e0ff */
[----:B------:R-:W-:Y:S01]  /*1a60*/  IMAD.IADD R5, R4, 0x1, -R5 ;  /* 0x0000000104057824 */ /* 0x000fe200078e0a05 */
[----:B------:R-:W-:Y:S01]  /*1a70*/  LOP3.LUT R3, R7, 0x18, R242, 0xf8, !PT ;  /* 0x0000001807037812 */ /* 0x000fe200078ef8f2 */
[----:B------:R-:W-:Y:S01]  /*1a80*/  @!P3 IMAD R9, R9, c[0x0][0x190], RZ ;  /* 0x000064000909ba24 */ /* 0x000fe200078e02ff */
[----:B------:R-:W-:Y:S01]  /*1a90*/  SHF.R.U32.HI R6, RZ, 0x3, R7 ;  /* 0x00000003ff067819 */ /* 0x000fe20000011607 */
[----:B------:R-:W-:Y:S01]  /*1aa0*/  @!P2 IMAD.MOV.U32 R15, RZ, RZ, R25 ;  /* 0x000000ffff0fa224 */ /* 0x000fe200078e0019 */
[----:B------:R-:W-:Y:S01]  /*1ab0*/  ISETP.GE.AND P5, PT, R2, UR13, PT ;  /* 0x0000000d02007c0c */ /* 0x000fe2000bfa6270 */
[----:B------:R-:W-:Y:S01]  /*1ac0*/  @!P3 IMAD R4, R10, c[0x0][0x194], R9 ;  /* 0x000065000a04ba24 */ /* 0x000fe200078e0209 */
[----:B------:R-:W-:Y:S01]  /*1ad0*/  LOP3.LUT R6, R3, R6, RZ, 0x3c, !PT ;  /* 0x0000000603067212 */ /* 0x000fe200078e3cff */
[----:B------:R-:W-:Y:S01]  /*1ae0*/  @!P2 IMAD.X R3, RZ, RZ, R225, P0 ;  /* 0x000000ffff03a224 */ /* 0x000fe200000e06e1 */
[----:B------:R-:W-:Y:S01]  /*1af0*/  @!P1 IADD3 R18, P0, R224, 0x60, RZ ;  /* 0x00000060e0129810 */ /* 0x000fe20007f1e0ff */
[----:B------:R-:W-:Y:S01]  /*1b00*/  @!P3 IMAD.WIDE.U32 R10, R10, c[0x0][0x190], R26 ;  /* 0x000064000a0aba25 */ /* 0x000fe200078e001a */
[----:B------:R-:W-:-:S02]  /*1b10*/  LOP3.LUT R223, R223, 0x7fffffe, RZ, 0xc0, !PT ;  /* 0x07fffffedfdf7812 */ /* 0x000fc400078ec0ff */
[----:B------:R-:W-:Y:S01]  /*1b20*/  SHF.R.S32.HI R9, RZ, 0x1f, R170 ;  /* 0x0000001fff097819 */ /* 0x000fe200000114aa */
[----:B------:R-:W-:Y:S01]  /*1b30*/  @!P2 IMAD R3, R3, c[0x0][0x190], RZ ;  /* 0x000064000303aa24 */ /* 0x000fe200078e02ff */
[----:B------:R-:W-:Y:S01]  /*1b40*/  LOP3.LUT R12, R12, 0xfffffff0, RZ, 0xc0, !PT ;  /* 0xfffffff00c0c7812 */ /* 0x000fe200078ec0ff */
[----:B------:R-:W-:Y:S01]  /*1b50*/  @!P1 IMAD.X R7, RZ, RZ, R225, P0 ;  /* 0x000000ffff079224 */ /* 0x000fe200000e06e1 */
[----:B------:R-:W-:Y:S01]  /*1b60*/  LOP3.LUT R8, R8, 0xfffffff8, RZ, 0xc0, !PT ;  /* 0xfffffff808087812 */ /* 0x000fe200078ec0ff */
[C---:B------:R-:W-:Y:S02]  /*1b70*/  @!P2 IMAD R3, R20.reuse, c[0x0][0x194], R3 ;  /* 0x000065001403aa24 */ /* 0x040fe400078e0203 */
[----:B------:R-:W-:Y:S01]  /*1b80*/  @!P2 IMAD.WIDE.U32 R20, R20, c[0x0][0x190], R14 ;  /* 0x000064001414aa25 */ /* 0x000fe200078e000e */
[----:B------:R-:W-:-:S03]  /*1b90*/  @!P3 LEA R14, P0, R10, c[0x0][0x160], 0x1 ;  /* 0x000058000a0eba11 */ /* 0x000fc600078008ff */
[----:B------:R-:W-:Y:S02]  /*1ba0*/  @!P3 IMAD.IADD R4, R11, 0x1, R4 ;  /* 0x000000010b04b824 */ /* 0x000fe400078e0204 */
[----:B------:R-:W-:Y:S02]  /*1bb0*/  @!P1 IMAD R7, R7, c[0x0][0x190], RZ ;  /* 0x0000640007079a24 */ /* 0x000fe400078e02ff */
[----:B------:R-:W-:Y:S01]  /*1bc0*/  @!P2 IMAD.IADD R3, R21, 0x1, R3 ;  /* 0x000000011503a824 */ /* 0x000fe200078e0203 */
[----:B------:R-:W-:Y:S01]  /*1bd0*/  @!P3 LEA.HI.X R15, R10, c[0x0][0x164], R4, 0x1, P0 ;  /* 0x000059000a0fba11 */ /* 0x000fe200000f0c04 */
[----:B------:R-:W-:Y:S01]  /*1be0*/  @!P1 IMAD R2, R18, c[0x0][0x194], R7 ;  /* 0x0000650012029a24 */ /* 0x000fe200078e0207 */
[----:B------:R-:W-:Y:S01]  /*1bf0*/  @!P2 LEA R10, P0, R20, c[0x0][0x160], 0x1 ;  /* 0x00005800140aaa11 */ /* 0x000fe200078008ff */
[----:B------:R-:W-:-:S03]  /*1c00*/  @!P1 IMAD.WIDE.U32 R18, R18, c[0x0][0x190], R24 ;  /* 0x0000640012129a25 */ /* 0x000fc600078e0018 */
[----:B------:R-:W-:Y:S01]  /*1c10*/  @!P2 LEA.HI.X R11, R20, c[0x0][0x164], R3, 0x1, P0 ;  /* 0x00005900140baa11 */ /* 0x000fe200000f0c03 */
[----:B------:R-:W-:Y:S01]  /*1c20*/  @!P1 IMAD.IADD R2, R19, 0x1, R2 ;  /* 0x0000000113029824 */ /* 0x000fe200078e0202 */
[----:B------:R-:W-:Y:S01]  /*1c30*/  @!P1 LEA R24, P0, R18, c[0x0][0x160], 0x1 ;  /* 0x0000580012189a11 */ /* 0x000fe200078008ff */
[----:B------:R-:W-:Y:S02]  /*1c40*/  IMAD R3, R23, c[0x0][0x198], RZ ;  /* 0x0000660017037a24 */ /* 0x000fe400078e02ff */
[----:B------:R-:W-:Y:S01]  /*1c50*/  IMAD.WIDE.U32 R20, R22, c[0x0][0x198], R242 ;  /* 0x0000660016147a25 */ /* 0x000fe200078e00f2 */
[----:B------:R-:W-:-:S03]  /*1c60*/  @!P1 LEA.HI.X R25, R18, c[0x0][0x164], R2, 0x1, P0 ;  /* 0x0000590012199a11 */ /* 0x000fc600000f0c02 */
[----:B------:R-:W-:Y:S01]  /*1c70*/  IMAD.IADD R223, R22, 0x1, -R223 ;  /* 0x0000000116df7824 */ /* 0x000fe200078e0adf */
[----:B------:R-:W-:Y:S01]  /*1c80*/  IADD3 R234, P0, R20, UR18, RZ ;  /* 0x0000001214ea7c10 */ /* 0x000fe2000ff1e0ff */
[----:B------:R-:W-:Y:S02]  /*1c90*/  IMAD R3, R22, c[0x0][0x19c], R3 ;  /* 0x0000670016037a24 */ /* 0x000fe400078e0203 */
[----:B------:R-:W-:Y:S02]  /*1ca0*/  IMAD R223, R152, 0x8, R223 ;  /* 0x0000000898df7824 */ /* 0x000fe400078e02df */
[----:B------:R-:W-:Y:S01]  /*1cb0*/  IMAD R239, R9, c[0x0][0x1b0], RZ ;  /* 0x00006c0009ef7a24 */ /* 0x000fe200078e02ff */
[----:B------:R-:W-:Y:S01]  /*1cc0*/  IADD3.X R235, R21, UR7, R3, P0, !PT ;  /* 0x0000000715eb7c10 */ /* 0x000fe200087fe403 */
[----:B------:R-:W-:Y:S01]  /*1cd0*/  IMAD.IADD R12, R153, 0x1, -R12 ;  /* 0x00000001990c7824 */ /* 0x000fe200078e0a0c */
[----:B------:R-:W-:Y:S01]  /*1ce0*/  USHF.L.U32 UR7, UR8, 0x7, URZ ;  /* 0x0000000708077899 */ /* 0x000fe2000800063f */
[----:B------:R-:W-:Y:S01]  /*1cf0*/  IMAD.U32 R223, R223, 0x20, R6 ;  /* 0x00000020dfdf7824 */ /* 0x000fe200078e0006 */
[----:B------:R-:W-:Y:S01]  /*1d00*/  ISETP.GE.AND P0, PT, R22, UR13, PT ;  /* 0x0000000d16007c0c */ /* 0x000fe2000bf06270 */
[C---:B------:R-:W-:Y:S01]  /*1d10*/  IMAD R239, R170.reuse, c[0x0][0x1b4], R239 ;  /* 0x00006d00aaef7a24 */ /* 0x040fe200078e02ef */
[----:B------:R-:W-:Y:S01]  /*1d20*/  SHF.R.S32.HI R7, RZ, 0x1f, R12 ;  /* 0x0000001fff077819 */ /* 0x000fe2000001140c */
[----:B------:R-:W-:Y:S01]  /*1d30*/  IMAD.WIDE.U32 R234, R170, c[0x0][0x1b0], R234 ;  /* 0x00006c00aaea7a25 */ /* 0x000fe200078e00ea */
[----:B------:R-:W-:Y:S01]  /*1d40*/  UIMAD UR4, UR15, UR7, UR4 ;  /* 0x000000070f0472a4 */ /* 0x000fe2000f8e0204 */
[----:B------:R-:W-:-:S02]  /*1d50*/  LEA.HI R28, R12, R12, RZ, 0x1 ;  /* 0x0000000c0c1c7211 */ /* 0x000fc400078f08ff */
[----:B------:R-:W-:Y:S01]  /*1d60*/  IMAD.SHL.U32 R223, R223, 0x2, RZ ;  /* 0x00000002dfdf7824 */ /* 0x000fe200078e00ff */
[----:B------:R-:W-:Y:S01]  /*1d70*/  LEA.HI R4, R7, R12, RZ, 0x3 ;  /* 0x0000000c07047211 */ /* 0x000fe200078f18ff */
[----:B------:R-:W-:Y:S01]  /*1d80*/  IMAD.IADD R239, R235, 0x1, R239 ;  /* 0x00000001ebef7824 */ /* 0x000fe200078e02ef */
[----:B------:R-:W-:Y:S01]  /*1d90*/  LOP3.LUT R151, R28, 0x7fffffe, RZ, 0xc0, !PT ;  /* 0x07fffffe1c977812 */ /* 0x000fe200078ec0ff */
[----:B------:R-:W-:Y:S01]  /*1da0*/  IMAD.U32 R3, RZ, RZ, UR23 ;  /* 0x00000017ff037e24 */ /* 0x000fe2000f8e00ff */
[----:B------:R-:W-:Y:S01]  /*1db0*/  @!PT LDS RZ, [RZ] ;  /* 0x00000000fffff984 */ /* 0x000fe20000000800 */
[----:B------:R-:W-:Y:S01]  /*1dc0*/  @!PT LDS RZ, [RZ] ;  /* 0x00000000fffff984 */ /* 0x000fe20000000800 */
[----:B------:R-:W-:Y:S01]  /*1dd0*/  @!PT LDS RZ, [RZ] ;  /* 0x00000000fffff984 */ /* 0x000fe20000000800 */
[----:B------:R1:W-:Y:S01]  /*1de0*/  @!P4 LDGSTS.E.BYPASS.LTC128B.128 [R223], [R16.64] ;  /* 0x0000000010dfcfae */ /* 0x0003e2000b901d58 */
[----:B------:R-:W-:Y:S01]  /*1df0*/  IMAD.MOV.U32 R238, RZ, RZ, R234 ;  /* 0x000000ffffee7224 */ /* 0x000fe200078e00ea */
[----:B------:R-:W-:Y:S01]  /*1e00*/  ISETP.GE.AND P4, PT, R222, UR13, PT ;  /* 0x0000000dde007c0c */ /* 0x000fe2000bf86270 */
[----:B------:R-:W-:Y:S01]  /*1e10*/  IMAD.U32 R7, RZ, RZ, UR8 ;  /* 0x00000008ff077e24 */ /* 0x000fe2000f8e00ff */
[----:B------:R2:W-:Y:S01]  /*1e20*/  @!P3 LDGSTS.E.BYPASS.LTC128B.128 [R223+0x800], [R14.64] ;  /* 0x008000000edfbfae */ /* 0x0005e2000b901d58 */
[----:B------:R-:W-:-:S02]  /*1e30*/  IMAD.MOV.U32 R2, RZ, RZ, c[0x0][0x19c] ;  /* 0x00006700ff027624 */ /* 0x000fc400078e00ff */
[----:B------:R-:W-:Y:S01]  /*1e40*/  IMAD.IADD R151, R12, 0x1, -R151 ;  /* 0x000000010c977824 */ /* 0x000fe200078e0a97 */
[----:B------:R3:W-:Y:S01]  /*1e50*/  @!P2 LDGSTS.E.BYPASS.LTC128B.128 [R223+0x1000], [R10.64] ;  /* 0x010000000adfafae */ /* 0x0007e2000b901d58 */
[----:B------:R-:W-:Y:S01]  /*1e60*/  ISETP.GE.AND P2, PT, R22, UR13, PT ;  /* 0x0000000d16007c0c */ /* 0x000fe2000bf46270 */
[----:B------:R-:W-:Y:S02]  /*1e70*/  IMAD.SHL.U32 R13, R13, 0x8, RZ ;  /* 0x000000080d0d7824 */ /* 0x000fe400078e00ff */
[----:B------:R4:W-:Y:S01]  /*1e80*/  @!P1 LDGSTS.E.BYPASS.LTC128B.128 [R223+0x1800], [R24.64] ;  /* 0x0180000018df9fae */ /* 0x0009e2000b901d58 */
[----:B------:R-:W-:Y:S02]  /*1e90*/  IMAD R173, R9, c[0x0][0x1b8], RZ ;  /* 0x00006e0009ad7a24 */ /* 0x000fe400078e02ff */
[----:B------:R-:W-:Y:S02]  /*1ea0*/  IMAD.SHL.U32 R4, R4, 0x20, RZ ;  /* 0x0000002004047824 */ /* 0x000fe400078e00ff */
[----:B------:R-:W-:-:S02]  /*1eb0*/  IMAD R173, R170, c[0x0][0x1bc], R173 ;  /* 0x00006f00aaad7a24 */ /* 0x000fc400078e02ad */
[----:B------:R-:W-:Y:S01]  /*1ec0*/  IMAD.SHL.U32 R237, R153, 0x2, RZ ;  /* 0x0000000299ed7824 */ /* 0x000fe200078e00ff */
[----:B------:R-:W-:Y:S01]  /*1ed0*/  LOP3.LUT R150, R4, 0xffffff00, RZ, 0xc0, !PT ;  /* 0xffffff0004967812 */ /* 0x000fe200078ec0ff */
[----:B------:R-:W-:-:S03]  /*1ee0*/  IMAD R169, R169, 0x8, R152 ;  /* 0x00000008a9a97824 */ /* 0x000fc600078e0298 */
[----:B------:R-:W-:Y:S01]  /*1ef0*/  LOP3.LUT R237, R237, 0x6, RZ, 0xc0, !PT ;  /* 0x00000006eded7812 */ /* 0x000fe200078ec0ff */
[----:B------:R-:W-:Y:S02]  /*1f00*/  IMAD R4, R152, 0x200, R150 ;  /* 0x0000020098047824 */ /* 0x000fe400078e0296 */
[----:B-1----:R-:W-:-:S04]  /*1f10*/  IMAD.WIDE.U32 R16, R3, UR7, R238 ;  /* 0x0000000703107c25 */ /* 0x002fc8000f8e00ee */
[----:B------:R-:W-:Y:S01]  /*1f20*/  IMAD.U32 R3, RZ, RZ, UR8 ;  /* 0x00000008ff037e24 */ /* 0x000fe2000f8e00ff */
[----:B------:R-:W-:Y:S01]  /*1f30*/  @!P6 LEA R6, P3, R7, R16, 0x5 ;  /* 0x000000100706e211 */ /* 0x000fe200078628ff */
[----:B------:R-:W-:Y:S01]  /*1f40*/  IMAD R4, R151, 0x20, R4 ;  /* 0x0000002097047824 */ /* 0x000fe200078e0204 */
[----:B------:R-:W-:Y:S01]  /*1f50*/  IADD3 R21, R17, UR4, RZ ;  /* 0x0000000411157c10 */ /* 0x000fe2000fffe0ff */
[----:B------:R-:W-:Y:S01]  /*1f60*/  IMAD.IADD R17, R153, 0x1, -R8 ;  /* 0x0000000199117824 */ /* 0x000fe200078e0a08 */
[----:B------:R-:W-:Y:S01]  /*1f70*/  UIMAD.WIDE.U32 UR4, UR8, 0x40, URZ ;  /* 0x00000040080478a5 */ /* 0x000fe2000f8e003f */
[----:B------:R-:W-:Y:S01]  /*1f80*/  @!P2 LEA R18, P1, R16, c[0x0][0x168], 0x1 ;  /* 0x00005a001012aa11 */ /* 0x000fe200078208ff */
[----:B---3--:R-:W-:Y:S01]  /*1f90*/  IMAD R10, R23, c[0x0][0x1a0], RZ ;  /* 0x00006800170a7a24 */ /* 0x008fe200078e02ff */
[----:B------:R-:W-:Y:S01]  /*1fa0*/  @!P6 LEA.HI.X R3, R3, R21, R2, 0x5, P3 ;  /* 0x000000150303e211 */ /* 0x000fe200018f2c02 */
[----:B------:R-:W-:Y:S01]  /*1fb0*/  IMAD R150, R151, 0x20, R150 ;  /* 0x0000002097967824 */ /* 0x000fe200078e0296 */
[----:B--2---:R-:W-:Y:S01]  /*1fc0*/  @!P6 LEA R14, P3, R6, c[0x0][0x168], 0x1 ;  /* 0x00005a00060eea11 */ /* 0x004fe200078608ff */
[C---:B------:R-:W-:Y:S01]  /*1fd0*/  IMAD R10, R22.reuse, c[0x0][0x1a4], R10 ;  /* 0x00006900160a7a24 */ /* 0x040fe200078e020a */
[----:B------:R-:W-:Y:S01]  /*1fe0*/  LEA.HI R8, R17, R17, RZ, 0x1 ;  /* 0x0000001111087211 */ /* 0x000fe200078f08ff */
[----:B------:R-:W-:Y:S01]  /*1ff0*/  IMAD.WIDE.U32 R22, R22, c[0x0][0x1a0], R242 ;  /* 0x0000680016167a25 */ /* 0x000fe200078e00f2 */
[----:B------:R-:W-:-:S02]  /*2000*/  @!P6 LEA.HI.X R15, R6, c[0x0][0x16c], R3, 0x1, P3 ;  /* 0x00005b00060fea11 */ /* 0x000fc400018f0c03 */
[----:B------:R-:W-:Y:S01]  /*2010*/  SHF.R.S32.HI R3, RZ, 0x1, R8 ;  /* 0x00000001ff037819 */ /* 0x000fe20000011408 */
[----:B------:R-:W-:Y:S01]  /*2020*/  IMAD.SHL.U32 R6, R2, 0x40, RZ ;  /* 0x0000004002067824 */ /* 0x000fe200078e00ff */
[----:B------:R-:W-:Y:S02]  /*2030*/  ISETP.GE.AND P3, PT, R221, UR13, PT ;  /* 0x0000000ddd007c0c */ /* 0x000fe4000bf66270 */
[----:B------:R-:W-:Y:S01]  /*2040*/  LOP3.LUT R8, R8, 0x3fffffe, RZ, 0xc0, !PT ;  /* 0x03fffffe08087812 */ /* 0x000fe200078ec0ff */
[----:B------:R-:W-:Y:S01]  /*2050*/  IMAD.SHL.U32 R12, R3, 0x40, RZ ;  /* 0x00000040030c7824 */ /* 0x000fe200078e00ff */
[C---:B------:R-:W-:Y:S02]  /*2060*/  @!P2 LEA.HI.X R19, R16.reuse, c[0x0][0x16c], R21, 0x1, P1 ;  /* 0x00005b001013aa11 */ /* 0x040fe400008f0c15 */
[----:B------:R-:W-:Y:S01]  /*2070*/  @!P4 IADD3 R7, P1, R16, UR4, RZ ;  /* 0x000000041007cc10 */ /* 0x000fe2000ff3e0ff */
[----:B------:R-:W-:Y:S01]  /*2080*/  IMAD.IADD R8, R17, 0x1, -R8 ;  /* 0x0000000111087824 */ /* 0x000fe200078e0a08 */
[----:B------:R-:W-:Y:S01]  /*2090*/  LOP3.LUT R12, R12, 0xc0, RZ, 0xc0, !PT ;  /* 0x000000c00c0c7812 */ /* 0x000fe200078ec0ff */
[----:B------:R1:W-:Y:S01]  /*20a0*/  @!P2 LDGSTS.E.BYPASS.LTC128B.128 [R223+0x2000], [R18.64] ;  /* 0x0200000012dfafae */ /* 0x0003e2000b901d58 */
[----:B------:R-:W-:Y:S01]  /*20b0*/  @!P4 IADD3.X R6, R21, UR5, R6, P1, !PT ;  /* 0x000000051506cc10 */ /* 0x000fe20008ffe406 */
[----:B------:R-:W-:Y:S01]  /*20c0*/  IMAD R219, R5, 0x8, R8 ;  /* 0x0000000805db7824 */ /* 0x000fe200078e0208 */
[----:B------:R-:W-:Y:S01]  /*20d0*/  LOP3.LUT R13, R12, 0x8, R13, 0xf8, !PT ;  /* 0x000000080c0d7812 */ /* 0x000fe200078ef80d */
[----:B------:R-:W-:Y:S01]  /*20e0*/  IMAD.U32 R8, RZ, RZ, UR8 ;  /* 0x00000008ff087e24 */ /* 0x000fe2000f8e00ff */
[----:B------:R-:W-:Y:S01]  /*20f0*/  SHF.R.U32.HI R12, RZ, 0x3, R12 ;  /* 0x00000003ff0c7819 */ /* 0x000fe2000001160c */
[----:B------:R-:W-:Y:S01]  /*2100*/  @!P3 IMAD.MOV.U32 R20, RZ, RZ, R16 ;  /* 0x000000ffff14b224 */ /* 0x000fe200078e0010 */
[----:B------:R-:W-:Y:S01]  /*2110*/  IADD3 R22, P1, R22, UR20, RZ ;  /* 0x0000001416167c10 */ /* 0x000fe2000ff3e0ff */
[----:B------:R2:W-:Y:S01]  /*2120*/  @!P6 LDGSTS.E.BYPASS.LTC128B.128 [R223+0x2800], [R14.64] ;  /* 0x028000000edfefae */ /* 0x0005e2000b901d58 */
[----:B------:R-:W-:Y:S01]  /*2130*/  LOP3.LUT R12, R13, R12, RZ, 0x3c, !PT ;  /* 0x0000000c0d0c7212 */ /* 0x000fe200078e3cff */
[----:B------:R-:W-:Y:S01]  /*2140*/  @!P3 IMAD.WIDE.U32 R20, R8, 0x60, R20 ;  /* 0x000000600814b825 */ /* 0x000fe200078e0014 */
[----:B------:R-:W-:Y:S01]  /*2150*/  IADD3.X R23, R23, UR17, R10, P1, !PT ;  /* 0x0000001117177c10 */ /* 0x000fe20008ffe40a */
[----:B------:R-:W-:Y:S01]  /*2160*/  ULDC.64 UR4, c[0x0][0x1a0] ;  /* 0x0000680000047ab9 */ /* 0x000fe20000000a00 */
[----:B------:R-:W-:Y:S01]  /*2170*/  SHF.R.S32.HI R11, RZ, 0x1, R28 ;  /* 0x00000001ff0b7819 */ /* 0x000fe2000001141c */
[----:B------:R-:W-:Y:S01]  /*2180*/  @!P3 IMAD R8, R2, 0x60, RZ ;  /* 0x000000600208b824 */ /* 0x000fe200078e02ff */
[----:B----4-:R-:W-:Y:S01]  /*2190*/  @!P3 LEA R24, P1, R20, c[0x0][0x168], 0x1 ;  /* 0x00005a001418ba11 */ /* 0x010fe200078208ff */
[----:B------:R-:W-:Y:S01]  /*21a0*/  IMAD.U32 R219, R219, 0x20, R12 ;  /* 0x00000020dbdb7824 */ /* 0x000fe200078e000c */
[----:B------:R-:W-:Y:S01]  /*21b0*/  @!P4 LEA R12, P2, R7, c[0x0][0x168], 0x1 ;  /* 0x00005a00070cca11 */ /* 0x000fe200078408ff */
[----:B------:R-:W-:Y:S01]  /*21c0*/  @!P3 IMAD.IADD R8, R21, 0x1, R8 ;  /* 0x000000011508b824 */ /* 0x000fe200078e0208 */
[----:B------:R-:W-:Y:S01]  /*21d0*/  USHF.L.U64.HI UR20, UR4, UR14, UR5 ;  /* 0x0000000e04147299 */ /* 0x000fe20008010205 */
[----:B------:R-:W-:Y:S01]  /*21e0*/  IMAD.WIDE.U32 R170, R170, c[0x0][0x1b8], R22 ;  /* 0x00006e00aaaa7a25 */ /* 0x000fe200078e0016 */
[----:B------:R-:W-:Y:S01]  /*21f0*/  @!P4 LEA.HI.X R13, R7, c[0x0][0x16c], R6, 0x1, P2 ;  /* 0x00005b00070dca11 */ /* 0x000fe200010f0c06 */
[----:B------:R-:W-:Y:S01]  /*2200*/  USHF.L.U32 UR21, UR4, 0x7, URZ ;  /* 0x0000000704157899 */ /* 0x000fe2000800063f */
[----:B------:R-:W-:Y:S01]  /*2210*/  @!P3 LEA.HI.X R25, R20, c[0x0][0x16c], R8, 0x1, P1 ;  /* 0x00005b001419ba11 */ /* 0x000fe200008f0c08 */
[----:B------:R-:W-:Y:S01]  /*2220*/  UIMAD UR5, UR20, UR23, URZ ;  /* 0x00000017140572a4 */ /* 0x000fe2000f8e023f */
[----:B------:R-:W-:Y:S01]  /*2230*/  SHF.R.S32.HI R28, RZ, 0x1f, R28 ;  /* 0x0000001fff1c7819 */ /* 0x000fe2000001141c */
[----:B------:R3:W-:Y:S01]  /*2240*/  @!P4 LDGSTS.E.BYPASS.LTC128B.128 [R223+0x3000], [R12.64] ;  /* 0x030000000cdfcfae */ /* 0x0007e2000b901d58 */
[----:B------:R-:W-:Y:S01]  /*2250*/  IMAD.IADD R173, R171, 0x1, R173 ;  /* 0x00000001abad7824 */ /* 0x000fe200078e02ad */
[----:B------:R-:W-:Y:S01]  /*2260*/  UIMAD UR5, UR15, UR21, UR5 ;  /* 0x000000150f0572a4 */ /* 0x000fe2000f8e0205 */
[----:B------:R-:W-:Y:S01]  /*2270*/  IMAD.U32 R17, RZ, RZ, UR23 ;  /* 0x00000017ff117e24 */ /* 0x000fe2000f8e00ff */
[----:B------:R4:W-:Y:S01]  /*2280*/  @!P3 LDGSTS.E.BYPASS.LTC128B.128 [R223+0x3800], [R24.64] ;  /* 0x0380000018dfbfae */ /* 0x0009e2000b901d58 */
[----:B------:R-:W-:Y:S01]  /*2290*/  IMAD.MOV.U32 R172, RZ, RZ, R170 ;  /* 0x000000ffffac7224 */ /* 0x000fe200078e00aa */
[----:B------:R-:W-:Y:S01]  /*22a0*/  LEA.HI R28, R28, R11, RZ, 0x2 ;  /* 0x0000000b1c1c7211 */ /* 0x000fe200078f10ff */
[----:B------:R-:W-:Y:S01]  /*22b0*/  IMAD.U32 R10, RZ, RZ, UR4 ;  /* 0x00000004ff0a7e24 */ /* 0x000fe2000f8e00ff */
[----:B------:R-:W0:Y:S01]  /*22c0*/  LDGDEPBAR ;  /* 0x00000000000079af */ /* 0x000e220000000000 */
[----:B------:R-:W-:Y:S01]  /*22d0*/  IMAD.WIDE.U32 R16, R17, UR21, R172 ;  /* 0x0000001511107c25 */ /* 0x000fe2000f8e00ac */
[----:B------:R-:W-:Y:S01]  /*22e0*/  LOP3.LUT R28, R28, 0xfffffffc, RZ, 0xc0, !PT ;  /* 0xfffffffc1c1c7812 */ /* 0x000fe200078ec0ff */
[----:B------:R-:W-:Y:S01]  /*22f0*/  UIMAD.WIDE.U32 UR16, UR4, 0x40, URZ ;  /* 0x00000040041078a5 */ /* 0x000fe2000f8e003f */
[----:B------:R-:W-:Y:S01]  /*2300*/  ISETP.GE.AND P6, PT, R222, UR13, PT ;  /* 0x0000000dde007c0c */ /* 0x000fe2000bfc6270 */
[----:B------:R-:W-:Y:S01]  /*2310*/  IMAD.U32 R9, RZ, RZ, UR4 ;  /* 0x00000004ff097e24 */ /* 0x000fe2000f8e00ff */
[----:B------:R-:W-:Y:S01]  /*2320*/  @!P5 LEA R10, P2, R10, R16, 0x5 ;  /* 0x000000100a0ad211 */ /* 0x000fe200078428ff */
[----:B------:R-:W-:Y:S01]  /*2330*/  IMAD.IADD R28, R11, 0x1, -R28 ;  /* 0x000000010b1c7824 */ /* 0x000fe200078e0a1c */
[----:B------:R-:W-:Y:S01]  /*2340*/  IADD3 R17, R17, UR5, RZ ;  /* 0x0000000511117c10 */ /* 0x000fe2000fffe0ff */
[----:B------:R-:W-:Y:S01]  /*2350*/  IMAD.SHL.U32 R5, R5, 0x8, RZ ;  /* 0x0000000805057824 */ /* 0x000fe200078e00ff */
[----:B------:R-:W-:Y:S01]  /*2360*/  ISETP.GE.AND P4, PT, R221, UR13, PT ;  /* 0x0000000ddd007c0c */ /* 0x000fe2000bf86270 */
[----:B------:R-:W-:Y:S01]  /*2370*/  IMAD.SHL.U32 R11, R28, 0x40, RZ ;  /* 0x000000401c0b7824 */ /* 0x000fe200078e00ff */
[----:B------:R-:W-:Y:S01]  /*2380*/  @!P5 LEA.HI.X R9, R9, R17, R164, 0x5, P2 ;  /* 0x000000110909d211 */ /* 0x000fe200010f2ca4 */
[----:B------:R-:W-:Y:S01]  /*2390*/  IMAD.SHL.U32 R6, R164, 0x40, RZ ;  /* 0x00000040a4067824 */ /* 0x000fe200078e00ff */
[----:B--2---:R-:W-:Y:S01]  /*23a0*/  @!P0 LEA R14, P3, R16, c[0x0][0x170], 0x1 ;  /* 0x00005c00100e8a11 */ /* 0x004fe200078608ff */
[----:B------:R-:W-:Y:S01]  /*23b0*/  IMAD.U32 R8, RZ, RZ, UR4 ;  /* 0x00000004ff087e24 */ /* 0x000fe2000f8e00ff */
[----:B------:R-:W-:Y:S01]  /*23c0*/  LEA R153, R152, UR10, 0x4 ;  /* 0x0000000a98997c11 */ /* 0x000fe2000f8e20ff */
[----:B------:R-:W-:Y:S01]  /*23d0*/  IMAD.SHL.U32 R219, R219, 0x2, RZ ;  /* 0x00000002dbdb7824 */ /* 0x000fe200078e00ff */
[----:B------:R-:W-:Y:S01]  /*23e0*/  @!P6 IADD3 R7, P1, R16, UR16, RZ ;  /* 0x000000101007ec10 */ /* 0x000fe2000ff3e0ff */
[----:B------:R-:W-:Y:S01]  /*23f0*/  UIADD3 UR14, UR11, 0x1, -UR12 ;  /* 0x000000010b0e7890 */ /* 0x000fe2000fffe80c */
[----:B---3--:R-:W-:Y:S01]  /*2400*/  @!P5 LEA R12, P2, R10, c[0x0][0x170], 0x1 ;  /* 0x00005c000a0cda11 */ /* 0x008fe200078408ff */
[----:B------:R-:W-:Y:S01]  /*2410*/  ULDC UR5, c[0x0][0x2e8] ;  /* 0x0000ba0000057ab9 */ /* 0x000fe20000000800 */
[----:B------:R-:W-:Y:S01]  /*2420*/  @!P6 IADD3.X R6, R17, UR17, R6, P1, !PT ;  /* 0x000000111106ec10 */ /* 0x000fe20008ffe406 */
[----:B------:R-:W-:Y:S01]  /*2430*/  ULDC UR13, c[0x0][0x2e4] ;  /* 0x0000b900000d7ab9 */ /* 0x000fe20000000800 */
[----:B------:R-:W-:-:S04]  /*2440*/  DEPBAR.LE SB0, 0x0 ;  /* 0x000080000000791a */ /* 0x000fc80000000000 */
[----:B------:R-:W-:Y:S01]  /*2450*/  BAR.SYNC.DEFER_BLOCKING 0x0 ;  /* 0x0000000000007b1d */ /* 0x000fe20000010000 */
[----:B------:R-:W-:Y:S01]  /*2460*/  @!P5 LEA.HI.X R13, R10, c[0x0][0x174], R9, 0x1, P2 ;  /* 0x00005d000a0dda11 */ /* 0x000fe200010f0c09 */
[----:B------:R-:W-:Y:S01]  /*2470*/  UIADD3 UR5, UR14, UR5, URZ ;  /* 0x000000050e057290 */ /* 0x000fe2000fffe03f */
[----:B------:R-:W-:Y:S01]  /*2480*/  LOP3.LUT R10, R11, 0xc0, RZ, 0xc0, !PT ;  /* 0x000000c00b0a7812 */ /* 0x000fe200078ec0ff */
[----:B------:R-:W-:Y:S01]  /*2490*/  UIADD3 UR13, UR11, -UR13, -UR12 ;  /* 0x8000000d0b0d7290 */ /* 0x000fe2000fffe80c */
[--C-:B------:R-:W-:Y:S01]  /*24a0*/  @!P0 LEA.HI.X R15, R16, c[0x0][0x174], R17.reuse, 0x1, P3 ;  /* 0x00005d00100f8a11 */ /* 0x100fe200018f0c11 */
[----:B------:R-:W-:Y:S01]  /*24b0*/  @!P4 IMAD.WIDE.U32 R16, R8, 0x60, R16 ;  /* 0x000000600810c825 */ /* 0x000fe200078e0010 */
[----:B------:R-:W-:Y:S02]  /*24c0*/  LOP3.LUT R5, R10, 0x8, R5, 0xf8, !PT ;  /* 0x000000080a057812 */ /* 0x000fe400078ef805 */
[----:B------:R-:W-:Y:S01]  /*24d0*/  SHF.R.U32.HI R10, RZ, 0x3, R10 ;  /* 0x00000003ff0a7819 */ /* 0x000fe2000001160a */
[----:B------:R-:W-:Y:S01]  /*24e0*/  @!P4 IMAD R8, R164, 0x60, RZ ;  /* 0x00000060a408c824 */ /* 0x000fe200078e02ff */
[----:B-1----:R-:W-:-:S02]  /*24f0*/  @!P6 LEA R18, P2, R7, c[0x0][0x170], 0x1 ;  /* 0x00005c000712ea11 */ /* 0x002fc400078408ff */
[----:B------:R-:W-:Y:S01]  /*2500*/  LOP3.LUT R149, R5, R10, RZ, 0x3c, !PT ;  /* 0x0000000a05957212 */ /* 0x000fe200078e3cff */
[----:B------:R-:W-:Y:S01]  /*2510*/  @!P4 IMAD.IADD R8, R17, 0x1, R8 ;  /* 0x000000011108c824 */ /* 0x000fe200078e0208 */
[C---:B------:R-:W-:Y:S02]  /*2520*/  @!P4 LEA R30, P1, R16.reuse, c[0x0][0x170], 0x1 ;  /* 0x00005c00101eca11 */ /* 0x040fe400078208ff */
[----:B------:R-:W-:Y:S01]  /*2530*/  @!P6 LEA.HI.X R19, R7, c[0x0][0x174], R6, 0x1, P2 ;  /* 0x00005d000713ea11 */ /* 0x000fe200010f0c06 */
[----:B------:R-:W-:Y:S01]  /*2540*/  IMAD.IADD R220, R149, 0x1, R4 ;  /* 0x0000000195dc7824 */ /* 0x000fe200078e0204 */
[----:B------:R-:W-:Y:S02]  /*2550*/  @!P4 LEA.HI.X R31, R16, c[0x0][0x174], R8, 0x1, P1 ;  /* 0x00005d00101fca11 */ /* 0x000fe400008f0c08 */
[----:B------:R-:W-:Y:S01]  /*2560*/  LOP3.LUT P1, RZ, R28, 0x2, RZ, 0xc0, !PT ;  /* 0x000000021cff7812 */ /* 0x000fe2000782c0ff */
[----:B------:R-:W-:Y:S01]  /*2570*/  IMAD.SHL.U32 R220, R220, 0x2, RZ ;  /* 0x00000002dcdc7824 */ /* 0x000fe200078e00ff */
[C---:B------:R-:W-:Y:S01]  /*2580*/  IADD3 R28, R219.reuse, 0x2000, RZ ;  /* 0x00002000db1c7810 */ /* 0x040fe20007ffe0ff */
[----:B------:R-:W-:Y:S01]  /*2590*/  @P0 STS [R223+0x4000], RZ ;  /* 0x004000ffdf000388 */ /* 0x000fe20000000800 */
[----:B------:R-:W-:-:S03]  /*25a0*/  IADD3 R217, R219, 0x2020, RZ ;  /* 0x00002020dbd97810 */ /* 0x000fc60007ffe0ff */
[----:B------:R-:W-:Y:S04]  /*25b0*/  @P0 STS [R223+0x4004], RZ ;  /* 0x004004ffdf000388 */ /* 0x000fe80000000800 */
[----:B------:R-:W-:Y:S04]  /*25c0*/  @P0 STS.64 [R223+0x4008], RZ ;  /* 0x004008ffdf000388 */ /* 0x000fe80000000a00 */
[----:B------:R-:W-:Y:S01]  /*25d0*/  @!PT LDS RZ, [RZ] ;  /* 0x00000000fffff984 */ /* 0x000fe20000000800 */
[----:B------:R-:W-:Y:S01]  /*25e0*/  @!PT LDS RZ, [RZ] ;  /* 0x00000000fffff984 */ /* 0x000fe20000000800 */
[----:B------:R-:W-:Y:S01]  /*25f0*/  @!PT LDS RZ, [RZ] ;  /* 0x00000000fffff984 */ /* 0x000fe20000000800 */
[----:B------:R1:W-:Y:S01]  /*2600*/  @!P0 LDGSTS.E.BYPASS.LTC128B.128 [R223+0x4000], [R14.64] ;  /* 0x040000000edf8fae */ /* 0x0003e2000b901d58 */
[----:B------:R-:W-:Y:S01]  /*2610*/  LOP3.LUT P0, RZ, R3, 0x2, RZ, 0xc0, !PT ;  /* 0x0000000203ff7812 */ /* 0x000fe2000780c0ff */
[----:B------:R-:W-:-:S02]  /*2620*/  IMAD.MOV.U32 R3, RZ, RZ, 0x10 ;  /* 0x00000010ff037424 */ /* 0x000fc400078e00ff */
[----:B------:R-:W-:Y:S03]  /*2630*/  @P5 STS.128 [R223+0x4800], RZ ;  /* 0x004800ffdf005388 */ /* 0x000fe60000000c00 */
[----:B------:R-:W-:Y:S01]  /*2640*/  SEL R3, R3, 0xfffffff0, !P1 ;  /* 0xfffffff003037807 */ /* 0x000fe20004800000 */
[----:B------:R-:W-:Y:S01]  /*2650*/  @!PT LDS RZ, [RZ] ;  /* 0x00000000fffff984 */ /* 0x000fe20000000800 */
[----:B------:R-:W-:Y:S01]  /*2660*/  @!PT LDS RZ, [RZ] ;  /* 0x00000000fffff984 */ /* 0x000fe20000000800 */
[----:B------:R-:W-:Y:S01]  /*2670*/  @!PT LDS RZ, [RZ] ;  /* 0x00000000fffff984 */ /* 0x000fe20000000800 */
[----:B------:R1:W-:Y:S04]  /*2680*/  @!P5 LDGSTS.E.BYPASS.LTC128B.128 [R223+0x4800], [R12.64] ;  /* 0x048000000cdfdfae */ /* 0x0003e8000b901d58 */
[----:B------:R-:W-:Y:S01]  /*2690*/  @P6 STS.128 [R223+0x5000], RZ ;  /* 0x005000ffdf006388 */ /* 0x000fe20000000c00 */
[----:B------:R-:W-:Y:S01]  /*26a0*/  IMAD R218, R3, 0x2, R220 ;  /* 0x0000000203da7824 */ /* 0x000fe200078e02dc */
[----:B------:R-:W-:-:S02]  /*26b0*/  @P0 IADD3 R217, R28, -0x20, RZ ;  /* 0xffffffe01cd90810 */ /* 0x000fc40007ffe0ff */
[----:B------:R-:W-:Y:S01]  /*26c0*/  @!PT LDS RZ, [RZ] ;  /* 0x00000000fffff984 */ /* 0x000fe20000000800 */
[----:B------:R-:W-:Y:S01]  /*26d0*/  @!PT LDS RZ, [RZ] ;  /* 0x00000000fffff984 */ /* 0x000fe20000000800 */
[----:B------:R-:W-:Y:S01]  /*26e0*/  @!PT LDS RZ, [RZ] ;  /* 0x00000000fffff984 */ /* 0x000fe20000000800 */
[----:B------:R2:W-:Y:S02]  /*26f0*/  @!P6 LDGSTS.E.BYPASS.LTC128B.128 [R223+0x5000], [R18.64] ;  /* 0x0500000012dfefae */ /* 0x0005e4000b901d58 */
[C---:B------:R-:W-:Y:S02]  /*2700*/  IADD3 R214, R217.reuse, 0x400, RZ ;  /* 0x00000400d9d67810 */ /* 0x040fe40007ffe0ff */
        /* <DEDUP_REMOVED lines=9> */
[----:B------:R-:W-:Y:S01]  /*27a0*/  LDSM.16.M88.4 R20, [R220] ;  /* 0x00000000dc14783b */ /* 0x000fe20000000200 */
[----:B------:R-:W-:-:S02]  /*27b0*/  IADD3 R209, R217, 0x1800, RZ ;  /* 0x00001800d9d17810 */ /* 0x000fc40007ffe0ff */
[----:B------:R-:W-:Y:S01]  /*27c0*/  IADD3 R208, R217, 0x1c00, RZ ;  /* 0x00001c00d9d07810 */ /* 0x000fe20007ffe0ff */
[----:B------:R-:W2:Y:S04]  /*27d0*/  LDSM.16.M88.4 R8, [R219+0x2000] ;  /* 0x00200000db08783b */ /* 0x000ea80000000200 */
[----:B----4-:R-:W-:Y:S04]  /*27e0*/  LDSM.16.M88.4 R24, [R220+0x1000] ;  /* 0x00100000dc18783b */ /* 0x010fe80000000200 */
[----:B------:R-:W3:Y:S04]  /*27f0*/  LDSM.16.M88.4 R132, [R219+0x3c00] ;  /* 0x003c0000db84783b */ /* 0x000ee80000000200 */
[----:B------:R-:W4:Y:S04]  /*2800*/  LDSM.16.M88.4 R116, [R219+0x2400] ;  /* 0x00240000db74783b */ /* 0x000f280000000200 */
[----:B------:R-:W5:Y:S04]  /*2810*/  LDSM.16.M88.4 R100, [R219+0x2800] ;  /* 0x00280000db64783b */ /* 0x000f680000000200 */
[----:B------:R-:W1:Y:S04]  /*2820*/  LDSM.16.M88.4 R84, [R219+0x2c00] ;  /* 0x002c0000db54783b */ /* 0x000e680000000200 */
[----:B------:R-:W1:Y:S04]  /*2830*/  LDSM.16.M88.4 R68, [R219+0x3000] ;  /* 0x00300000db44783b */ /* 0x000e680000000200 */
[----:B------:R-:W4:Y:S04]  /*2840*/  LDSM.16.M88.4 R52, [R219+0x3400] ;  /* 0x00340000db34783b */ /* 0x000f280000000200 */
[----:B------:R-:W4:Y:S04]  /*2850*/  LDSM.16.M88.4 R36, [R219+0x3800] ;  /* 0x00380000db24783b */ /* 0x000f280000000200 */
[----:B------:R-:W-:Y:S04]  /*2860*/  LDSM.16.M88.4 R140, [R218] ;  /* 0x00000000da8c783b */ /* 0x000fe80000000200 */
[----:B------:R-:W4:Y:S01]  /*2870*/  LDSM.16.M88.4 R144, [R217] ;  /* 0x00000000d990783b */ /* 0x000f220000000200 */
[----:B--2---:R-:W-:Y:S03]  /*2880*/  HMMA.16816.F32 R16, R20, R8, RZ ;  /* 0x000000081410723c */ /* 0x004fe600000018ff */
[----:B------:R-:W2:Y:S04]  /*2890*/  LDSM.16.M88.4 R136, [R218+0x1000] ;  /* 0x00100000da88783b */ /* 0x000ea80000000200 */
[----:B------:R-:W0:Y:S01]  /*28a0*/  LDGDEPBAR ;  /* 0x00000000000079af */ /* 0x000e220000000000 */
[-C--:B---3--:R-:W-:Y:S08]  /*28b0*/  HMMA.16816.F32 R28, R24, R132.reuse, RZ ;  /* 0x00000084181c723c */ /* 0x088ff000000018ff */
[----:B------:R-:W-:Y:S07]  /*28c0*/  HMMA.16816.F32 R32, R20, R132, RZ ;  /* 0x000000841420723c */ /* 0x000fee00000018ff */
[----:B------:R-:W-:Y:S01]  /*28d0*/  SHF.R.S32.HI R133, RZ, 0x1f, R154 ;  /* 0x0000001fff857819 */ /* 0x000fe2000001149a */
[----:B------:R-:W-:Y:S01]  /*28e0*/  IMAD.U32 R132, RZ, RZ, UR23 ;  /* 0x00000017ff847e24 */ /* 0x000fe2000f8e00ff */
[----:B-1----:R-:W-:Y:S02]  /*28f0*/  HMMA.16816.F32 R12, R24, R8, RZ ;  /* 0x00000008180c723c */ /* 0x002fe400000018ff */
[----:B------:R-:W-:Y:S01]  /*2900*/  LEA.HI R236, R133, R154, RZ, 0x2 ;  /* 0x0000009a85ec7211 */ /* 0x000fe200078f10ff */
[----:B------:R-:W-:-:S03]  /*2910*/  IMAD R152, R132, 0x80, R237 ;  /* 0x0000008084987824 */ /* 0x000fc600078e02ed */
[----:B------:R-:W-:Y:S02]  /*2920*/  SHF.R.S32.HI R236, RZ, 0x2, R236 ;  /* 0x00000002ffec7819 */ /* 0x000fe400000114ec */
[----:B------:R-:W-:Y:S03]  /*2930*/  HMMA.16816.F32 R4, R20, R10, RZ ;  /* 0x0000000a1404723c */ /* 0x000fe600000018ff */
[----:B------:R-:W-:-:S05]  /*2940*/  IMAD.IADD R153, R236, 0x1, R153 ;  /* 0x00000001ec997824 */ /* 0x000fca00078e0299 */
[C---:B----4-:R-:W-:Y:S01]  /*2950*/  HMMA.16816.F32 R124, R24.reuse, R116, RZ ;  /* 0x00000074187c723c */ /* 0x050fe200000018ff */
[C---:B------:R-:W-:Y:S02]  /*2960*/  IADD3 R232, R153.reuse, UR5, RZ ;  /* 0x0000000599e87c10 */ /* 0x040fe4000fffe0ff */
[C---:B------:R-:W-:Y:S02]  /*2970*/  IADD3 R233, R153.reuse, UR13, RZ ;  /* 0x0000000d99e97c10 */ /* 0x040fe4000fffe0ff */
[C---:B------:R-:W-:Y:S02]  /*2980*/  IADD3 R230, R153.reuse, 0x8, RZ ;  /* 0x0000000899e67810 */ /* 0x040fe40007ffe0ff */
[C---:B------:R-:W-:Y:S01]  /*2990*/  IADD3 R228, R153.reuse, 0x40, RZ ;  /* 0x0000004099e47810 */ /* 0x040fe20007ffe0ff */
[----:B------:R-:W-:Y:S01]  /*29a0*/  HMMA.16816.F32 R120, R24, R118, RZ ;  /* 0x000000761878723c */ /* 0x000fe200000018ff */
[----:B------:R-:W-:Y:S02]  /*29b0*/  IADD3 R153, R153, 0x48, RZ ;  /* 0x0000004899997810 */ /* 0x000fe40007ffe0ff */
[----:B------:R-:W-:-:S02]  /*29c0*/  IMNMX R232, R232, UR11, PT ;  /* 0x0000000be8e87c17 */ /* 0x000fc4000b800200 */
[----:B------:R-:W-:Y:S02]  /*29d0*/  IADD3 R231, R230, UR13, RZ ;  /* 0x0000000de6e77c10 */ /* 0x000fe4000fffe0ff */
[----:B------:R-:W-:Y:S01]  /*29e0*/  IADD3 R229, R228, UR13, RZ ;  /* 0x0000000de4e57c10 */ /* 0x000fe2000fffe0ff */
[C---:B-----5:R-:W-:Y:S01]  /*29f0*/  HMMA.16816.F32 R108, R24.reuse, R100, RZ ;  /* 0x00000064186c723c */ /* 0x060fe200000018ff */
[----:B------:R-:W-:Y:S02]  /*2a00*/  IADD3 R230, R230, UR5, RZ ;  /* 0x00000005e6e67c10 */ /* 0x000fe4000fffe0ff */
[----:B------:R-:W-:Y:S02]  /*2a10*/  IADD3 R228, R228, UR5, RZ ;  /* 0x00000005e4e47c10 */ /* 0x000fe4000fffe0ff */
[----:B------:R-:W-:Y:S02]  /*2a20*/  IADD3 R226, R153, UR5, RZ ;  /* 0x0000000599e27c10 */ /* 0x000fe4000fffe0ff */
[----:B------:R-:W-:Y:S01]  /*2a30*/  IMNMX R233, RZ, R233, !PT ;  /* 0x000000e9ffe97217 */ /* 0x000fe20007800200 */
[----:B------:R-:W-:Y:S01]  /*2a40*/  HMMA.16816.F32 R104, R24, R102, RZ ;  /* 0x000000661868723c */ /* 0x000fe200000018ff */
[----:B------:R-:W-:-:S02]  /*2a50*/  ISETP.GE.AND P1, PT, R152, R232, PT ;  /* 0x000000e89800720c */ /* 0x000fc40003f26270 */
[----:B------:R-:W-:Y:S02]  /*2a60*/  IADD3 R227, R153, UR13, RZ ;  /* 0x0000000d99e37c10 */ /* 0x000fe4000fffe0ff */
[----:B------:R-:W-:Y:S02]  /*2a70*/  IMNMX R230, R230, UR11, PT ;  /* 0x0000000be6e67c17 */ /* 0x000fe4000b800200 */
[----:B------:R-:W-:Y:S01]  /*2a80*/  IMNMX R228, R228, UR11, PT ;  /* 0x0000000be4e47c17 */ /* 0x000fe2000b800200 */
[----:B------:R-:W-:Y:S01]  /*2a90*/  HMMA.16816.F32 R92, R24, R84, RZ ;  /* 0x00000054185c723c */ /* 0x000fe200000018ff */
[----:B------:R-:W-:Y:S02]  /*2aa0*/  IMNMX R226, R226, UR11, PT ;  /* 0x0000000be2e27c17 */ /* 0x000fe4000b800200 */
[----:B------:R-:W-:Y:S02]  /*2ab0*/  ISETP.LT.OR P1, PT, R152, R233, P1 ;  /* 0x000000e99800720c */ /* 0x000fe40000f21670 */
[----:B------:R-:W-:-:S02]  /*2ac0*/  IMNMX R231, RZ, R231, !PT ;  /* 0x000000e7ffe77217 */ /* 0x000fc40007800200 */
[----:B------:R-:W-:Y:S01]  /*2ad0*/  IMNMX R229, RZ, R229, !PT ;  /* 0x000000e5ffe57217 */ /* 0x000fe20007800200 */
[C---:B------:R-:W-:Y:S01]  /*2ae0*/  HMMA.16816.F32 R88, R24.reuse, R86, RZ ;  /* 0x000000561858723c */ /* 0x040fe200000018ff */
[----:B------:R-:W-:Y:S02]  /*2af0*/  IMNMX R227, RZ, R227, !PT ;  /* 0x000000e3ffe37217 */ /* 0x000fe40007800200 */
[C---:B------:R-:W-:Y:S02]  /*2b00*/  ISETP.GE.AND P0, PT, R152.reuse, R230, PT ;  /* 0x000000e69800720c */ /* 0x040fe40003f06270 */
[C---:B------:R-:W-:Y:S02]  /*2b10*/  ISETP.GE.AND P4, PT, R152.reuse, R228, PT ;  /* 0x000000e49800720c */ /* 0x040fe40003f86270 */
[C---:B------:R-:W-:Y:S01]  /*2b20*/  ISETP.LT.OR P0, PT, R152.reuse, R231, P0 ;  /* 0x000000e79800720c */ /* 0x040fe20000701670 */
[----:B------:R-:W-:Y:S01]  /*2b30*/  HMMA.16816.F32 R76, R24, R68, RZ ;  /* 0x00000044184c723c */ /* 0x000fe200000018ff */
[----:B------:R-:W-:-:S07]  /*2b40*/  ISETP.LT.OR P4, PT, R152, R229, P4 ;  /* 0x000000e59800720c */ /* 0x000fce0002781670 */
        /* <DEDUP_REMOVED lines=22> */
[----:B--2---:R-:W-:Y:S07]  /*2cb0*/  HMMA.16816.F32 R12, R136, R144, R12 ;  /* 0x00000090880c723c */ /* 0x004fee000000180c */
[----:B------:R-:W-:Y:S01]  /*2cc0*/  IADD3 R144, R152, 0x1, RZ ;  /* 0x0000000198907810 */ /* 0x000fe20007ffe0ff */
[----:B------:R-:W-:Y:S03]  /*2cd0*/  HMMA.16816.F32 R4, R140, R146, R4 ;  /* 0x000000928c04723c */ /* 0x000fe60000001804 */
[----:B------:R-:W-:-:S02]  /*2ce0*/  ISETP.GE.AND P2, PT, R144, R232, PT ;  /* 0x000000e89000720c */ /* 0x000fc40003f46270 */
[C---:B------:R-:W-:Y:S02]  /*2cf0*/  ISETP.GE.AND P6, PT, R144.reuse, R230, PT ;  /* 0x000000e69000720c */ /* 0x040fe40003fc6270 */
[C---:B------:R-:W-:Y:S01]  /*2d00*/  ISETP.GE.AND P5, PT, R144.reuse, R228, PT ;  /* 0x000000e49000720c */ /* 0x040fe20003fa6270 */
[----:B------:R-:W-:Y:S01]  /*2d10*/  HMMA.16816.F32 R8, R136, R146, R8 ;  /* 0x000000928808723c */ /* 0x000fe20000001808 */
[-C--:B------:R-:W-:Y:S02]  /*2d20*/  ISETP.GE.AND P3, PT, R144, R226.reuse, PT ;  /* 0x000000e29000720c */ /* 0x080fe40003f66270 */
[----:B------:R-:W-:Y:S02]  /*2d30*/  FSEL R157, R16, -INF , !P1 ;  /* 0xff800000109d7808 */ /* 0x000fe40004800000 */
[----:B------:R-:W-:Y:S02]  /*2d40*/  ISETP.GE.AND P1, PT, R152, R226, PT ;  /* 0x000000e29800720c */ /* 0x000fe40003f26270 */
[C---:B------:R-:W-:Y:S01]  /*2d50*/  ISETP.LT.OR P2, PT, R144.reuse, R233, P2 ;  /* 0x000000e99000720c */ /* 0x040fe20001741670 */
[----:B-1----:R-:W-:Y:S01]  /*2d60*/  HMMA.16816.F32 R128, R140, R132, R128 ;  /* 0x000000848c80723c */ /* 0x002fe20000001880 */
[----:B------:R-:W-:-:S02]  /*2d70*/  ISETP.LT.OR P6, PT, R144, R231, P6 ;  /* 0x000000e79000720c */ /* 0x000fc400037c1670 */
[C---:B------:R-:W-:Y:S02]  /*2d80*/  ISETP.LT.OR P5, PT, R144.reuse, R229, P5 ;  /* 0x000000e59000720c */ /* 0x040fe40002fa1670 */
[-C--:B------:R-:W-:Y:S02]  /*2d90*/  ISETP.LT.OR P3, PT, R144, R227.reuse, P3 ;  /* 0x000000e39000720c */ /* 0x080fe40001f61670 */
[C---:B------:R-:W-:Y:S01]  /*2da0*/  IADD3 R144, R152.reuse, 0x8, RZ ;  /* 0x0000000898907810 */ /* 0x040fe20007ffe0ff */
[----:B------:R-:W-:Y:S01]  /*2db0*/  HMMA.16816.F32 R124, R136, R132, R124 ;  /* 0x00000084887c723c */ /* 0x000fe2000000187c */
[----:B------:R-:W-:Y:S02]  /*2dc0*/  ISETP.LT.OR P1, PT, R152, R227, P1 ;  /* 0x000000e39800720c */ /* 0x000fe40000f21670 */
[----:B------:R-:W-:Y:S02]  /*2dd0*/  FSEL R156, R18, -INF , !P0 ;  /* 0xff800000129c7808 */ /* 0x000fe40004000000 */
[----:B------:R-:W-:-:S02]  /*2de0*/  FSEL R147, R12, -INF , !P4 ;  /* 0xff8000000c937808 */ /* 0x000fc40006000000 */
[C---:B------:R-:W-:Y:S01]  /*2df0*/  ISETP.GE.AND P0, PT, R144.reuse, R232, PT ;  /* 0x000000e89000720c */ /* 0x040fe20003f06270 */
[-C--:B------:R-:W-:Y:S01]  /*2e00*/  HMMA.16816.F32 R120, R136, R134.reuse, R120 ;  /* 0x000000868878723c */ /* 0x080fe20000001878 */
[----:B------:R-:W-:Y:S02]  /*2e10*/  ISETP.GE.AND P4, PT, R144, R230, PT ;  /* 0x000000e69000720c */ /* 0x000fe40003f86270 */
[----:B------:R-:W-:Y:S02]  /*2e20*/  FSEL R158, R17, -INF , !P2 ;  /* 0xff800000119e7808 */ /* 0x000fe40005000000 */
[----:B------:R-:W-:Y:S02]  /*2e30*/  FSEL R145, R14, -INF , !P1 ;  /* 0xff8000000e917808 */ /* 0x000fe40004800000 */
[----:B------:R-:W-:Y:S01]  /*2e40*/  FSEL R18, R13, -INF , !P5 ;  /* 0xff8000000d127808 */ /* 0x000fe20006800000 */
[----:B------:R-:W-:Y:S01]  /*2e50*/  HMMA.16816.F32 R116, R140, R134, R116 ;  /* 0x000000868c74723c */ /* 0x000fe20000001874 */
[----:B------:R-:W-:-:S02]  /*2e60*/  FSEL R17, R15, -INF , !P3 ;  /* 0xff8000000f117808 */ /* 0x000fc40005800000 */
[----:B------:R-:W1:Y:S01]  /*2e70*/  LDSM.16.M88.4 R12, [R217+0x800] ;  /* 0x00080000d90c783b */ /* 0x000e620000000200 */
[C---:B------:R-:W-:Y:S02]  /*2e80*/  ISETP.LT.OR P0, PT, R144.reuse, R233, P0 ;  /* 0x000000e99000720c */ /* 0x040fe40000701670 */
[----:B------:R-:W-:Y:S02]  /*2e90*/  ISETP.LT.OR P4, PT, R144, R231, P4 ;  /* 0x000000e79000720c */ /* 0x000fe40002781670 */
[----:B------:R-:W-:Y:S02]  /*2ea0*/  FSEL R133, R19, -INF , !P6 ;  /* 0xff80000013857808 */ /* 0x000fe40007000000 */
[C---:B------:R-:W-:Y:S02]  /*2eb0*/  IADD3 R19, R152.reuse, 0x9, RZ ;  /* 0x0000000998137810 */ /* 0x040fe40007ffe0ff */
[----:B------:R-:W-:Y:S02]  /*2ec0*/  IADD3 R16, R152, 0x10, RZ ;  /* 0x0000001098107810 */ /* 0x000fe40007ffe0ff */
        /* <DEDUP_REMOVED lines=14> */
[----:B------:R-:W-:Y:S01]  /*2fb0*/  IADD3 R4, R152, 0x11, RZ ;  /* 0x0000001198047810 */ /* 0x000fe20007ffe0ff */
[-C--:B-1----:R-:W-:Y:S01]  /*2fc0*/  HMMA.16816.F32 R112, R140, R12.reuse, R112 ;  /* 0x0000000c8c70723c */ /* 0x082fe20000001870 */
[----:B------:R-:W-:Y:S02]  /*2fd0*/  FSEL R153, R8, -INF , !P1 ;  /* 0xff80000008997808 */ /* 0x000fe40004800000 */
[----:B------:R-:W-:Y:S02]  /*2fe0*/  FSEL R155, R10, -INF , !P2 ;  /* 0xff8000000a9b7808 */ /* 0x000fe40005000000 */
[----:B------:R-:W-:Y:S02]  /*2ff0*/  FSEL R134, R7, -INF , !P6 ;  /* 0xff80000007867808 */ /* 0x000fe40007000000 */
[----:B------:R-:W-:Y:S01]  /*3000*/  FSEL R207, R9, -INF , !P3 ;  /* 0xff80000009cf7808 */ /* 0x000fe20005800000 */
[----:B------:R-:W-:Y:S01]  /*3010*/  HMMA.16816.F32 R108, R136, R12, R108 ;  /* 0x0000000c886c723c */ /* 0x000fe2000000186c */
[----:B------:R-:W-:-:S02]  /*3020*/  FSEL R163, R11, -INF , !P0 ;  /* 0xff8000000ba37808 */ /* 0x000fc40004000000 */
[----:B------:R-:W-:Y:S02]  /*3030*/  FSEL R128, R128, -INF , !P4 ;  /* 0xff80000080807808 */ /* 0x000fe40006000000 */
[C---:B------:R-:W-:Y:S02]  /*3040*/  ISETP.GE.AND P1, PT, R16.reuse, R230, PT ;  /* 0x000000e61000720c */ /* 0x040fe40003f26270 */
[----:B------:R-:W-:Y:S01]  /*3050*/  ISETP.GE.AND P2, PT, R16, R228, PT ;  /* 0x000000e41000720c */ /* 0x000fe20003f46270 */
[----:B------:R-:W-:Y:S01]  /*3060*/  HMMA.16816.F32 R104, R136, R14, R104 ;  /* 0x0000000e8868723c */ /* 0x000fe20000001868 */
[C---:B------:R-:W-:Y:S02]  /*3070*/  ISETP.GE.AND P3, PT, R4.reuse, R232, PT ;  /* 0x000000e80400720c */ /* 0x040fe40003f66270 */
[C---:B------:R-:W-:Y:S02]  /*3080*/  ISETP.GE.AND P0, PT, R4.reuse, R230, PT ;  /* 0x000000e60400720c */ /* 0x040fe40003f06270 */
[----:B------:R-:W-:-:S02]  /*3090*/  ISETP.GE.AND P6, PT, R4, R228, PT ;  /* 0x000000e40400720c */ /* 0x000fc40003fc6270 */
[----:B------:R-:W-:Y:S01]  /*30a0*/  ISETP.GE.AND P4, PT, R4, R226, PT ;  /* 0x000000e20400720c */ /* 0x000fe20003f86270 */
[----:B------:R-:W-:Y:S01]  /*30b0*/  HMMA.16816.F32 R100, R140, R14, R100 ;  /* 0x0000000e8c64723c */ /* 0x000fe20000001864 */
[C---:B------:R-:W-:Y:S02]  /*30c0*/  ISETP.LT.OR P1, PT, R16.reuse, R231, P1 ;  /* 0x000000e71000720c */ /* 0x040fe40000f21670 */
[----:B------:R-:W-:Y:S02]  /*30d0*/  ISETP.LT.OR P2, PT, R16, R229, P2 ;  /* 0x000000e51000720c */ /* 0x000fe40001741670 */
[C---:B------:R-:W-:Y:S02]  /*30e0*/  ISETP.LT.OR P3, PT, R4.reuse, R233, P3 ;  /* 0x000000e90400720c */ /* 0x040fe40001f61670 */
[C---:B------:R-:W-:Y:S02]  /*30f0*/  ISETP.LT.OR P0, PT, R4.reuse, R231, P0 ;  /* 0x000000e70400720c */ /* 0x040fe40000701670 */
[----:B------:R-:W-:-:S02]  /*3100*/  ISETP.LT.OR P6, PT, R4, R229, P6 ;  /* 0x000000e50400720c */ /* 0x000fc400037c1670 */
[----:B------:R-:W-:Y:S02]  /*3110*/  ISETP.LT.OR P4, PT, R4, R227, P4 ;  /* 0x000000e30400720c */ /* 0x000fe40002781670 */
[----:B------:R-:W-:Y:S02]  /*3120*/  ISETP.GE.AND P5, PT, R19, R232, PT ;  /* 0x000000e81300720c */ /* 0x000fe40003fa6270 */
[----:B------:R-:W-:Y:S02]  /*3130*/  IADD3 R4, R152, 0x18, RZ ;  /* 0x0000001898047810 */ /* 0x000fe40007ffe0ff */
[----:B------:R-:W-:Y:S02]  /*3140*/  FSEL R129, R129, -INF , !P3 ;  /* 0xff80000081817808 */ /* 0x000fe40005800000 */
[----:B------:R-:W-:Y:S02]  /*3150*/  FSEL R130, R130, -INF , !P1 ;  /* 0xff80000082827808 */ /* 0x000fe40004800000 */
[----:B------:R-:W-:-:S02]  /*3160*/  FSEL R131, R131, -INF , !P0 ;  /* 0xff80000083837808 */ /* 0x000fc40004000000 */
[----:B------:R-:W-:Y:S02]  /*3170*/  FSEL R215, R124, -INF , !P2 ;  /* 0xff8000007cd77808 */ /* 0x000fe40005000000 */
[----:B------:R-:W-:Y:S02]  /*3180*/  ISETP.LT.OR P5, PT, R19, R233, P5 ;  /* 0x000000e91300720c */ /* 0x000fe40002fa1670 */
[C---:B------:R-:W-:Y:S02]  /*3190*/  ISETP.GE.AND P1, PT, R4.reuse, R232, PT ;  /* 0x000000e80400720c */ /* 0x040fe40003f26270 */
[C---:B------:R-:W-:Y:S02]  /*31a0*/  ISETP.GE.AND P3, PT, R4.reuse, R230, PT ;  /* 0x000000e60400720c */ /* 0x040fe40003f66270 */
[C---:B------:R-:W-:Y:S02]  /*31b0*/  ISETP.GE.AND P0, PT, R4.reuse, R228, PT ;  /* 0x000000e40400720c */ /* 0x040fe40003f06270 */
[----:B------:R-:W-:-:S02]  /*31c0*/  ISETP.GE.AND P2, PT, R4, R226, PT ;  /* 0x000000e20400720c */ /* 0x000fc40003f46270 */
[----:B------:R-:W-:Y:S02]  /*31d0*/  FSEL R160, R5, -INF , !P5 ;  /* 0xff80000005a07808 */ /* 0x000fe40006800000 */
[C---:B------:R-:W-:Y:S02]  /*31e0*/  ISETP.LT.OR P1, PT, R4.reuse, R233, P1 ;  /* 0x000000e90400720c */ /* 0x040fe40000f21670 */
[C---:B------:R-:W-:Y:S02]  /*31f0*/  ISETP.LT.OR P3, PT, R4.reuse, R231, P3 ;  /* 0x000000e70400720c */ /* 0x040fe40001f61670 */
[C---:B------:R-:W-:Y:S02]  /*3200*/  ISETP.LT.OR P0, PT, R4.reuse, R229, P0 ;  /* 0x000000e50400720c */ /* 0x040fe40000701670 */
[----:B------:R-:W-:Y:S02]  /*3210*/  ISETP.LT.OR P2, PT, R4, R227, P2 ;  /* 0x000000e30400720c */ /* 0x000fe40001741670 */
[----:B------:R-:W1:Y:S01]  /*3220*/  LDSM.16.M88.4 R4, [R217+0xc00] ;  /* 0x000c0000d904783b */ /* 0x000e620000000200 */
[----:B------:R-:W-:-:S02]  /*3230*/  ISETP.GE.AND P5, PT, R16, R226, PT ;  /* 0x000000e21000720c */ /* 0x000fc40003fa6270 */
[----:B------:R-:W-:Y:S02]  /*3240*/  IADD3 R9, R152, 0x19, RZ ;  /* 0x0000001998097810 */ /* 0x000fe40007ffe0ff */
[----:B------:R-:W-:Y:S02]  /*3250*/  ISETP.LT.OR P5, PT, R16, R227, P5 ;  /* 0x000000e31000720c */ /* 0x000fe40002fa1670 */
[----:B------:R-:W-:Y:S02]  /*3260*/  IADD3 R8, R152, 0x20, RZ ;  /* 0x0000002098087810 */ /* 0x000fe40007ffe0ff */
[----:B------:R-:W-:Y:S02]  /*3270*/  FSEL R151, R126, -INF , !P5 ;  /* 0xff8000007e977808 */ /* 0x000fe40006800000 */
[----:B------:R-:W-:Y:S02]  /*3280*/  ISETP.GE.AND P5, PT, R9, R228, PT ;  /* 0x000000e40900720c */ /* 0x000fe40003fa6270 */
[----:B------:R-:W-:-:S02]  /*3290*/  FSEL R144, R125, -INF , !P6 ;  /* 0xff8000007d907808 */ /* 0x000fc40007000000 */
        /* <DEDUP_REMOVED lines=11> */
[----:B------:R-:W-:-:S02]  /*3350*/  ISETP.GE.AND P1, PT, R8, R230, PT ;  /* 0x000000e60800720c */ /* 0x000fc40003f26270 */
[C---:B------:R-:W-:Y:S01]  /*3360*/  ISETP.GE.AND P3, PT, R8.reuse, R228, PT ;  /* 0x000000e40800720c */ /* 0x040fe20003f66270 */
[-C--:B-1----:R-:W-:Y:S01]  /*3370*/  HMMA.16816.F32 R96, R140, R4.reuse, R96 ;  /* 0x000000048c60723c */ /* 0x082fe20000001860 */
[C---:B------:R-:W-:Y:S02]  /*3380*/  ISETP.GE.AND P5, PT, R8.reuse, R226, PT ;  /* 0x000000e20800720c */ /* 0x040fe40003fa6270 */
[C---:B------:R-:W-:Y:S02]  /*3390*/  ISETP.LT.OR P6, PT, R9.reuse, R233, P6 ;  /* 0x000000e90900720c */ /* 0x040fe400037c1670 */
[C---:B------:R-:W-:Y:S02]  /*33a0*/  ISETP.LT.OR P4, PT, R9.reuse, R231, P4 ;  /* 0x000000e70900720c */ /* 0x040fe40002781670 */
[----:B------:R-:W-:Y:S01]  /*33b0*/  ISETP.LT.OR P0, PT, R9, R227, P0 ;  /* 0x000000e30900720c */ /* 0x000fe20000701670 */
        /* <DEDUP_REMOVED lines=8> */
[----:B------:R-:W-:-:S02]  /*3440*/  FSEL R250, R117, -INF , !P6 ;  /* 0xff80000075fa7808 */ /* 0x000fc40007000000 */
[----:B------:R-:W-:Y:S01]  /*3450*/  FSEL R248, R119, -INF , !P4 ;  /* 0xff80000077f87808 */ /* 0x000fe20006000000 */
[----:B------:R-:W-:Y:S01]  /*3460*/  HMMA.16816.F32 R84, R140, R6, R84 ;  /* 0x000000068c54723c */ /* 0x000fe20000001854 */
        /* <DEDUP_REMOVED lines=9> */
[C---:B------:R-:W-:Y:S02]  /*3500*/  IADD3 R8, R152.reuse, 0x28, RZ ;  /* 0x0000002898087810 */ /* 0x040fe40007ffe0ff */
        /* <DEDUP_REMOVED lines=9> */
[----:B------:R-:W-:Y:S02]  /*35a0*/  FSEL R183, R110, -INF , !P5 ;  /* 0xff8000006eb77808 */ /* 0x000fe40006800000 */
[----:B------:R-:W-:Y:S02]  /*35b0*/  ISETP.GE.AND P5, PT, R5, R228, PT ;  /* 0x000000e40500720c */ /* 0x000fe40003fa6270 */
[C---:B------:R-:W-:Y:S02]  /*35c0*/  ISETP.LT.OR P1, PT, R8.reuse, R233, P1 ;  /* 0x000000e90800720c */ /* 0x040fe40000f21670 */
[----:B------:R-:W-:-:S02]  /*35d0*/  ISETP.LT.OR P4, PT, R8, R231, P4 ;  /* 0x000000e70800720c */ /* 0x000fc40002781670 */
[C---:B------:R-:W-:Y:S02]  /*35e0*/  ISETP.LT.OR P0, PT, R8.reuse, R229, P0 ;  /* 0x000000e50800720c */ /* 0x040fe40000701670 */
[----:B------:R-:W-:Y:S02]  /*35f0*/  ISETP.LT.OR P3, PT, R8, R227, P3 ;  /* 0x000000e30800720c */ /* 0x000fe40001f61670 */
[----:B------:R-:W1:Y:S01]  /*3600*/  LDSM.16.M88.4 R8, [R217+0x1000] ;  /* 0x00100000d908783b */ /* 0x000e620000000200 */
[----:B------:R-:W-:Y:S02]  /*3610*/  ISETP.LT.OR P5, PT, R5, R229, P5 ;  /* 0x000000e50500720c */ /* 0x000fe40002fa1670 */
        /* <DEDUP_REMOVED lines=8> */
[----:B------:R-:W-:-:S02]  /*36a0*/  ISETP.GE.AND P6, PT, R5, R232, PT ;  /* 0x000000e80500720c */ /* 0x000fc40003fc6270 */
[C---:B------:R-:W-:Y:S02]  /*36b0*/  ISETP.GE.AND P2, PT, R5.reuse, R230, PT ;  /* 0x000000e60500720c */ /* 0x040fe40003f46270 */
[----:B------:R-:W-:Y:S02]  /*36c0*/  ISETP.GE.AND P0, PT, R5, R226, PT ;  /* 0x000000e20500720c */ /* 0x000fe40003f06270 */
[C---:B------:R-:W-:Y:S02]  /*36d0*/  ISETP.GE.AND P3, PT, R4.reuse, R232, PT ;  /* 0x000000e80400720c */ /* 0x040fe40003f66270 */
[C---:B------:R-:W-:Y:S02]  /*36e0*/  ISETP.GE.AND P1, PT, R4.reuse, R230, PT ;  /* 0x000000e60400720c */ /* 0x040fe40003f26270 */
[C---:B------:R-:W-:Y:S02]  /*36f0*/  ISETP.GE.AND P4, PT, R4.reuse, R228, PT ;  /* 0x000000e40400720c */ /* 0x040fe40003f86270 */
[----:B------:R-:W-:-:S02]  /*3700*/  ISETP.GE.AND P5, PT, R4, R226, PT ;  /* 0x000000e20400720c */ /* 0x000fc40003fa6270 */
[C---:B------:R-:W-:Y:S02]  /*3710*/  ISETP.LT.OR P6, PT, R5.reuse, R233, P6 ;  /* 0x000000e90500720c */ /* 0x040fe400037c1670 */
[C---:B------:R-:W-:Y:S02]  /*3720*/  ISETP.LT.OR P2, PT, R5.reuse, R231, P2 ;  /* 0x000000e70500720c */ /* 0x040fe40001741670 */
[----:B------:R-:W-:Y:S02]  /*3730*/  ISETP.LT.OR P0, PT, R5, R227, P0 ;  /* 0x000000e30500720c */ /* 0x000fe40000701670 */
[C---:B------:R-:W-:Y:S01]  /*3740*/  ISETP.LT.OR P3, PT, R4.reuse, R233, P3 ;  /* 0x000000e90400720c */ /* 0x040fe20001f61670 */
[----:B-1----:R-:W-:Y:S01]  /*3750*/  HMMA.16816.F32 R80, R140, R8, R80 ;  /* 0x000000088c50723c */ /* 0x002fe20000001850 */
[C---:B------:R-:W-:Y:S02]  /*3760*/  ISETP.LT.OR P1, PT, R4.reuse, R231, P1 ;  /* 0x000000e70400720c */ /* 0x040fe40000f21670 */
[----:B------:R-:W-:-:S02]  /*3770*/  ISETP.LT.OR P4, PT, R4, R229, P4 ;  /* 0x000000e50400720c */ /* 0x000fc40002781670 */
[----:B------:R-:W-:Y:S02]  /*3780*/  ISETP.LT.OR P5, PT, R4, R227, P5 ;  /* 0x000000e30400720c */ /* 0x000fe40002fa1670 */
        /* <DEDUP_REMOVED lines=13> */
[C---:B------:R-:W-:Y:S02]  /*3860*/  ISETP.LT.OR P0, PT, R4.reuse, R231, P0 ;  /* 0x000000e70400720c */ /* 0x040fe40000701670 */
[----:B------:R-:W-:-:S02]  /*3870*/  ISETP.LT.OR P6, PT, R4, R229, P6 ;  /* 0x000000e50400720c */ /* 0x000fc400037c1670 */
[----:B------:R-:W-:Y:S02]  /*3880*/  ISETP.LT.OR P3, PT, R4, R227, P3 ;  /* 0x000000e30400720c */ /* 0x000fe40001f61670 */
[----:B------:R-:W-:Y:S02]  /*3890*/  IADD3 R4, R152, 0x38, RZ ;  /* 0x0000003898047810 */ /* 0x000fe40007ffe0ff */
        /* <DEDUP_REMOVED lines=12> */
[----:B------:R-:W1:Y:S01]  /*3960*/  LDSM.16.M88.4 R4, [R217+0x1400] ;  /* 0x00140000d904783b */ /* 0x000e620000000200 */
        /* <DEDUP_REMOVED lines=19> */
[C---:B------:R-:W-:Y:S01]  /*3aa0*/  ISETP.LT.OR P6, PT, R9.reuse, R233, P6 ;  /* 0x000000e90900720c */ /* 0x040fe200037c1670 */
[----:B-1----:R-:W-:Y:S01]  /*3ab0*/  HMMA.16816.F32 R64, R140, R4, R64 ;  /* 0x000000048c40723c */ /* 0x002fe20000001840 */
[C---:B------:R-:W-:Y:S02]  /*3ac0*/  ISETP.LT.OR P3, PT, R9.reuse, R231, P3 ;  /* 0x000000e70900720c */ /* 0x040fe40001f61670 */
[----:B------:R-:W-:-:S02]  /*3ad0*/  ISETP.LT.OR P0, PT, R9, R227, P0 ;  /* 0x000000e30900720c */ /* 0x000fc40000701670 */
[C---:B------:R-:W-:Y:S02]  /*3ae0*/  ISETP.LT.OR P4, PT, R8.reuse, R233, P4 ;  /* 0x000000e90800720c */ /* 0x040fe40002781670 */
[C---:B------:R-:W-:Y:S01]  /*3af0*/  ISETP.LT.OR P1, PT, R8.reuse, R231, P1 ;  /* 0x000000e70800720c */ /* 0x040fe20000f21670 */
[C---:B------:R-:W-:Y:S01]  /*3b00*/  HMMA.16816.F32 R60, R136.reuse, R4, R60 ;  /* 0x00000004883c723c */ /* 0x040fe2000000183c */
[C---:B------:R-:W-:Y:S02]  /*3b10*/  ISETP.LT.OR P2, PT, R8.reuse, R229, P2 ;  /* 0x000000e50800720c */ /* 0x040fe40001741670 */
[----:B------:R-:W-:Y:S02]  /*3b20*/  ISETP.LT.OR P5, PT, R8, R227, P5 ;  /* 0x000000e30800720c */ /* 0x000fe40002fa1670 */
[----:B------:R-:W-:Y:S02]  /*3b30*/  IADD3 R8, R152, 0x41, RZ ;  /* 0x0000004198087810 */ /* 0x000fe40007ffe0ff */
[----:B------:R-:W-:Y:S01]  /*3b40*/  FSEL R191, R91, -INF , !P0 ;  /* 0xff8000005bbf7808 */ /* 0x000fe20004000000 */
[----:B------:R-:W-:Y:S01]  /*3b50*/  HMMA.16816.F32 R56, R136, R6, R56 ;  /* 0x000000068838723c */ /* 0x000fe20000001838 */
[----:B------:R-:W-:-:S02]  /*3b60*/  FSEL R102, R85, -INF , !P6 ;  /* 0xff80000055667808 */ /* 0x000fc40007000000 */
[----:B------:R-:W-:Y:S02]  /*3b70*/  FSEL R106, R87, -INF , !P3 ;  /* 0xff800000576a7808 */ /* 0x000fe40005800000 */
[----:B------:R-:W-:Y:S02]  /*3b80*/  FSEL R80, R80, -INF , !P4 ;  /* 0xff80000050507808 */ /* 0x000fe40006000000 */
[C---:B------:R-:W-:Y:S01]  /*3b90*/  ISETP.GE.AND P3, PT, R8.reuse, R232, PT ;  /* 0x000000e80800720c */ /* 0x040fe20003f66270 */
[----:B------:R-:W-:Y:S01]  /*3ba0*/  HMMA.16816.F32 R52, R140, R6, R52 ;  /* 0x000000068c34723c */ /* 0x000fe20000001834 */
        /* <DEDUP_REMOVED lines=18> */
[----:B------:R-:W-:Y:S02]  /*3cd0*/  ISETP.GE.AND P4, PT, R5, R228, PT ;  /* 0x000000e40500720c */ /* 0x000fe40003f86270 */
[C---:B------:R-:W-:Y:S02]  /*3ce0*/  ISETP.LT.OR P3, PT, R8.reuse, R233, P3 ;  /* 0x000000e90800720c */ /* 0x040fe40001f61670 */
[----:B------:R-:W-:-:S02]  /*3cf0*/  ISETP.LT.OR P0, PT, R8, R231, P0 ;  /* 0x000000e70800720c */ /* 0x000fc40000701670 */
[C---:B------:R-:W-:Y:S02]  /*3d00*/  ISETP.LT.OR P1, PT, R8.reuse, R229, P1 ;  /* 0x000000e50800720c */ /* 0x040fe40000f21670 */
[----:B------:R-:W-:Y:S02]  /*3d10*/  ISETP.LT.OR P2, PT, R8, R227, P2 ;  /* 0x000000e30800720c */ /* 0x000fe40001741670 */
[----:B------:R-:W-:Y:S01]  /*3d20*/  ISETP.LT.OR P4, PT, R5, R229, P4 ;  /* 0x000000e50500720c */ /* 0x000fe20002781670 */
[----:B------:R-:W1:Y:S01]  /*3d30*/  LDSM.16.M88.4 R8, [R217+0x1800] ;  /* 0x00180000d908783b */ /* 0x000e620000000200 */
        /* <DEDUP_REMOVED lines=18> */
[C---:B------:R-:W-:Y:S02]  /*3e60*/  ISETP.LT.OR P2, PT, R4.reuse, R233, P2 ;  /* 0x000000e90400720c */ /* 0x040fe40001741670 */
[C---:B------:R-:W-:Y:S01]  /*3e70*/  ISETP.LT.OR P3, PT, R4.reuse, R231, P3 ;  /* 0x000000e70400720c */ /* 0x040fe20001f61670 */
[----:B-1----:R-:W-:Y:S01]  /*3e80*/  HMMA.16816.F32 R48, R140, R8, R48 ;  /* 0x000000088c30723c */ /* 0x002fe20000001830 */
[----:B------:R-:W-:-:S02]  /*3e90*/  ISETP.LT.OR P0, PT, R4, R229, P0 ;  /* 0x000000e50400720c */ /* 0x000fc40000701670 */
[----:B------:R-:W-:Y:S02]  /*3ea0*/  ISETP.LT.OR P4, PT, R4, R227, P4 ;  /* 0x000000e30400720c */ /* 0x000fe40002781670 */
[----:B------:R-:W1:Y:S01]  /*3eb0*/  LDSM.16.M88.4 R4, [R217+0x1c00] ;  /* 0x001c0000d904783b */ /* 0x000e620000000200 */
[----:B------:R-:W-:Y:S01]  /*3ec0*/  IADD3 R12, R152, 0x51, RZ ;  /* 0x00000051980c7810 */ /* 0x000fe20007ffe0ff */
[----:B------:R-:W-:-:S04]  /*3ed0*/  DEPBAR.LE SB0, 0x0 ;  /* 0x000080000000791a */ /* 0x000fc80000000000 */
[----:B------:R-:W-:Y:S01]  /*3ee0*/  FSEL R165, R75, -INF , !P1 ;  /* 0xff8000004ba57808 */ /* 0x000fe20004800000 */
[C---:B------:R-:W-:Y:S01]  /*3ef0*/  HMMA.16816.F32 R44, R136.reuse, R8, R44 ;  /* 0x00000008882c723c */ /* 0x040fe2000000182c */
[----:B------:R-:W-:Y:S02]  /*3f00*/  FSEL R175, R69, -INF , !P6 ;  /* 0xff80000045af7808 */ /* 0x000fe40007000000 */
[----:B------:R-:W-:Y:S02]  /*3f10*/  FSEL R176, R71, -INF , !P5 ;  /* 0xff80000047b07808 */ /* 0x000fe40006800000 */
[----:B------:R-:W-:Y:S02]  /*3f20*/  FSEL R64, R64, -INF , !P2 ;  /* 0xff80000040407808 */ /* 0x000fe40005000000 */
[C---:B------:R-:W-:Y:S01]  /*3f30*/  ISETP.GE.AND P5, PT, R12.reuse, R232, PT ;  /* 0x000000e80c00720c */ /* 0x040fe20003fa6270 */
[----:B------:R-:W-:Y:S01]  /*3f40*/  HMMA.16816.F32 R40, R136, R10, R40 ;  /* 0x0000000a8828723c */ /* 0x000fe20000001828 */
[----:B------:R-:W-:-:S02]  /*3f50*/  ISETP.GE.AND P1, PT, R12, R230, PT ;  /* 0x000000e60c00720c */ /* 0x000fc40003f26270 */
[C---:B------:R-:W-:Y:S02]  /*3f60*/  ISETP.GE.AND P6, PT, R12.reuse, R228, PT ;  /* 0x000000e40c00720c */ /* 0x040fe40003fc6270 */
[C---:B------:R-:W-:Y:S02]  /*3f70*/  ISETP.GE.AND P2, PT, R12.reuse, R226, PT ;  /* 0x000000e20c00720c */ /* 0x040fe40003f46270 */
[C---:B------:R-:W-:Y:S01]  /*3f80*/  ISETP.LT.OR P5, PT, R12.reuse, R233, P5 ;  /* 0x000000e90c00720c */ /* 0x040fe20002fa1670 */
[----:B------:R-:W-:Y:S01]  /*3f90*/  HMMA.16816.F32 R36, R140, R10, R36 ;  /* 0x0000000a8c24723c */ /* 0x000fe20000001824 */
[C---:B------:R-:W-:Y:S02]  /*3fa0*/  ISETP.LT.OR P1, PT, R12.reuse, R231, P1 ;  /* 0x000000e70c00720c */ /* 0x040fe40000f21670 */
[C---:B------:R-:W-:Y:S02]  /*3fb0*/  ISETP.LT.OR P6, PT, R12.reuse, R229, P6 ;  /* 0x000000e50c00720c */ /* 0x040fe400037c1670 */
[----:B------:R-:W-:-:S02]  /*3fc0*/  ISETP.LT.OR P2, PT, R12, R227, P2 ;  /* 0x000000e30c00720c */ /* 0x000fc40001741670 */
[----:B------:R-:W-:Y:S02]  /*3fd0*/  IADD3 R12, R152, 0x58, RZ ;  /* 0x00000058980c7810 */ /* 0x000fe40007ffe0ff */
[----:B------:R-:W-:Y:S02]  /*3fe0*/  FSEL R65, R65, -INF , !P5 ;  /* 0xff80000041417808 */ /* 0x000fe40006800000 */
[----:B------:R-:W-:Y:S02]  /*3ff0*/  FSEL R66, R66, -INF , !P3 ;  /* 0xff80000042427808 */ /* 0x000fe40005800000 */
[----:B------:R-:W-:Y:S02]  /*4000*/  FSEL R67, R67, -INF , !P1 ;  /* 0xff80000043437808 */ /* 0x000fe40004800000 */
[----:B------:R-:W-:Y:S02]  /*4010*/  FSEL R69, R60, -INF , !P0 ;  /* 0xff8000003c457808 */ /* 0x000fe40004000000 */
[----:B------:R-:W-:Y:S01]  /*4020*/  IADD3 R9, R152, 0x59, RZ ;  /* 0x0000005998097810 */ /* 0x000fe20007ffe0ff */
[----:B-1----:R-:W-:Y:S01]  /*4030*/  HMMA.16816.F32 R32, R140, R4, R32 ;  /* 0x000000048c20723c */ /* 0x002fe20000001820 */
[----:B------:R-:W-:-:S02]  /*4040*/  ISETP.GE.AND P5, PT, R12, R232, PT ;  /* 0x000000e80c00720c */ /* 0x000fc40003fa6270 */
[C---:B------:R-:W-:Y:S02]  /*4050*/  ISETP.GE.AND P3, PT, R12.reuse, R230, PT ;  /* 0x000000e60c00720c */ /* 0x040fe40003f66270 */
[C---:B------:R-:W-:Y:S02]  /*4060*/  ISETP.GE.AND P1, PT, R12.reuse, R228, PT ;  /* 0x000000e40c00720c */ /* 0x040fe40003f26270 */
[----:B------:R-:W-:Y:S01]  /*4070*/  ISETP.GE.AND P0, PT, R12, R226, PT ;  /* 0x000000e20c00720c */ /* 0x000fe20003f06270 */
[----:B------:R-:W-:Y:S01]  /*4080*/  HMMA.16816.F32 R20, R140, R6, R20 ;  /* 0x000000068c14723c */ /* 0x000fe20000001814 */
[----:B------:R-:W-:Y:S02]  /*4090*/  FSEL R74, R61, -INF , !P6 ;  /* 0xff8000003d4a7808 */ /* 0x000fe40007000000 */
[----:B------:R-:W-:Y:S02]  /*40a0*/  FSEL R76, R62, -INF , !P4 ;  /* 0xff8000003e4c7808 */ /* 0x000fe40006000000 */
[----:B------:R-:W-:-:S02]  /*40b0*/  ISETP.GE.AND P4, PT, R9, R232, PT ;  /* 0x000000e80900720c */ /* 0x000fc40003f86270 */
[C---:B------:R-:W-:Y:S02]  /*40c0*/  ISETP.GE.AND P6, PT, R9.reuse, R228, PT ;  /* 0x000000e40900720c */ /* 0x040fe40003fc6270 */
[C---:B------:R-:W-:Y:S02]  /*40d0*/  ISETP.LT.OR P5, PT, R12.reuse, R233, P5 ;  /* 0x000000e90c00720c */ /* 0x040fe40002fa1670 */
[C---:B------:R-:W-:Y:S02]  /*40e0*/  ISETP.LT.OR P3, PT, R12.reuse, R231, P3 ;  /* 0x000000e70c00720c */ /* 0x040fe40001f61670 */
[C---:B------:R-:W-:Y:S02]  /*40f0*/  ISETP.LT.OR P1, PT, R12.reuse, R229, P1 ;  /* 0x000000e50c00720c */ /* 0x040fe40000f21670 */
[----:B------:R-:W-:Y:S02]  /*4100*/  ISETP.LT.OR P0, PT, R12, R227, P0 ;  /* 0x000000e30c00720c */ /* 0x000fe40000701670 */
[----:B------:R-:W-:Y:S01]  /*4110*/  HMMA.16816.F32 R12, R136, R4, R28 ;  /* 0x00000004880c723c */ /* 0x000fe2000000181c */
[----:B------:R-:W-:-:S02]  /*4120*/  ISETP.LT.OR P4, PT, R9, R233, P4 ;  /* 0x000000e90900720c */ /* 0x000fc40002781670 */
[----:B------:R-:W-:Y:S02]  /*4130*/  ISETP.LT.OR P6, PT, R9, R229, P6 ;  /* 0x000000e50900720c */ /* 0x000fe400037c1670 */
[C---:B------:R-:W-:Y:S02]  /*4140*/  IADD3 R8, R152.reuse, 0x60, RZ ;  /* 0x0000006098087810 */ /* 0x040fe40007ffe0ff */
[----:B------:R-:W-:Y:S01]  /*4150*/  IADD3 R5, R152, 0x61, RZ ;  /* 0x0000006198057810 */ /* 0x000fe20007ffe0ff */
[----:B------:R-:W-:Y:S01]  /*4160*/  HMMA.16816.F32 R136, R136, R6, R24 ;  /* 0x000000068888723c */ /* 0x000fe20000001818 */
[----:B------:R-:W-:Y:S02]  /*4170*/  FSEL R77, R63, -INF , !P2 ;  /* 0xff8000003f4d7808 */ /* 0x000fe40005000000 */
        /* <DEDUP_REMOVED lines=10> */
[C---:B------:R-:W-:Y:S02]  /*4220*/  ISETP.GE.AND P3, PT, R8.reuse, R228, PT ;  /* 0x000000e40800720c */ /* 0x040fe40003f66270 */
[----:B------:R-:W-:Y:S02]  /*4230*/  ISETP.GE.AND P6, PT, R8, R226, PT ;  /* 0x000000e20800720c */ /* 0x000fe40003fc6270 */
[----:B------:R-:W-:Y:S02]  /*4240*/  ISETP.GE.AND P4, PT, R5, R232, PT ;  /* 0x000000e80500720c */ /* 0x000fe40003f86270 */
[----:B------:R-:W-:-:S02]  /*4250*/  ISETP.LT.OR P2, PT, R9, R231, P2 ;  /* 0x000000e70900720c */ /* 0x000fc40001741670 */
[----:B------:R-:W-:Y:S02]  /*4260*/  ISETP.LT.OR P1, PT, R9, R227, P1 ;  /* 0x000000e30900720c */ /* 0x000fe40000f21670 */
[C---:B------:R-:W-:Y:S02]  /*4270*/  ISETP.LT.OR P0, PT, R8.reuse, R233, P0 ;  /* 0x000000e90800720c */ /* 0x040fe40000701670 */
[C---:B------:R-:W-:Y:S02]  /*4280*/  ISETP.LT.OR P5, PT, R8.reuse, R231, P5 ;  /* 0x000000e70800720c */ /* 0x040fe40002fa1670 */
[C---:B------:R-:W-:Y:S02]  /*4290*/  ISETP.LT.OR P3, PT, R8.reuse, R229, P3 ;  /* 0x000000e50800720c */ /* 0x040fe40001f61670 */
[----:B------:R-:W-:Y:S02]  /*42a0*/  ISETP.LT.OR P6, PT, R8, R227, P6 ;  /* 0x000000e30800720c */ /* 0x000fe400037c1670 */
[----:B------:R-:W-:-:S02]  /*42b0*/  ISETP.LT.OR P4, PT, R5, R233, P4 ;  /* 0x000000e90500720c */ /* 0x000fc40002781670 */
[----:B------:R-:W-:Y:S02]  /*42c0*/  IADD3 R4, R152, 0x70, RZ ;  /* 0x0000007098047810 */ /* 0x000fe40007ffe0ff */
[----:B------:R-:W-:Y:S02]  /*42d0*/  FSEL R112, R59, -INF , !P1 ;  /* 0xff8000003b707808 */ /* 0x000fe40004800000 */
[----:B------:R-:W-:Y:S02]  /*42e0*/  FSEL R68, R55, -INF , !P2 ;  /* 0xff80000037447808 */ /* 0x000fe40005000000 */
[----:B------:R-:W-:Y:S02]  /*42f0*/  FSEL R29, R48, -INF , !P0 ;  /* 0xff800000301d7808 */ /* 0x000fe40004000000 */
[----:B------:R-:W-:Y:S02]  /*4300*/  FSEL R30, R50, -INF , !P5 ;  /* 0xff800000321e7808 */ /* 0x000fe40006800000 */
[----:B------:R-:W-:-:S02]  /*4310*/  FSEL R31, R44, -INF , !P3 ;  /* 0xff8000002c1f7808 */ /* 0x000fc40005800000 */
[----:B------:R-:W-:Y:S02]  /*4320*/  FSEL R28, R46, -INF , !P6 ;  /* 0xff8000002e1c7808 */ /* 0x000fe40007000000 */
[----:B------:R-:W-:Y:S01]  /*4330*/  FSEL R61, R49, -INF , !P4 ;  /* 0xff800000313d7808 */ /* 0x000fe20006000000 */
[----:B------:R-:W-:Y:S01]  /*4340*/  BAR.SYNC.DEFER_BLOCKING 0x0 ;  /* 0x0000000000007b1d */ /* 0x000fe20000010000 */
        /* <DEDUP_REMOVED lines=24> */
[C---:B------:R-:W-:Y:S02]  /*44d0*/  ISETP.GE.AND P5, PT, R4.reuse, R228, PT ;  /* 0x000000e40400720c */ /* 0x040fe40003fa6270 */
[----:B------:R-:W-:Y:S02]  /*44e0*/  ISETP.GE.AND P3, PT, R4, R226, PT ;  /* 0x000000e20400720c */ /* 0x000fe40003f66270 */
[C---:B------:R-:W-:Y:S02]  /*44f0*/  ISETP.GE.AND P6, PT, R5.reuse, R230, PT ;  /* 0x000000e60500720c */ /* 0x040fe40003fc6270 */
[----:B------:R-:W-:-:S02]  /*4500*/  ISETP.GE.AND P4, PT, R5, R228, PT ;  /* 0x000000e40500720c */ /* 0x000fc40003f86270 */
[C---:B------:R-:W-:Y:S02]  /*4510*/  ISETP.LT.OR P1, PT, R4.reuse, R233, P1 ;  /* 0x000000e90400720c */ /* 0x040fe40000f21670 */
[C---:B------:R-:W-:Y:S02]  /*4520*/  ISETP.LT.OR P0, PT, R4.reuse, R231, P0 ;  /* 0x000000e70400720c */ /* 0x040fe40000701670 */
[C---:B------:R-:W-:Y:S02]  /*4530*/  ISETP.LT.OR P5, PT, R4.reuse, R229, P5 ;  /* 0x000000e50400720c */ /* 0x040fe40002fa1670 */
[----:B------:R-:W-:Y:S02]  /*4540*/  ISETP.LT.OR P3, PT, R4, R227, P3 ;  /* 0x000000e30400720c */ /* 0x000fe40001f61670 */
[C---:B------:R-:W-:Y:S02]  /*4550*/  ISETP.LT.OR P6, PT, R5.reuse, R231, P6 ;  /* 0x000000e70500720c */ /* 0x040fe400037c1670 */
[----:B------:R-:W-:-:S02]  /*4560*/  ISETP.LT.OR P4, PT, R5, R229, P4 ;  /* 0x000000e50500720c */ /* 0x000fc40002781670 */
        /* <DEDUP_REMOVED lines=13> */
[C---:B------:R-:W-:Y:S02]  /*4640*/  IADD3 R4, R152.reuse, 0x78, RZ ;  /* 0x0000007898047810 */ /* 0x040fe40007ffe0ff */
[----:B------:R-:W-:Y:S02]  /*4650*/  IADD3 R152, R152, 0x79, RZ ;  /* 0x0000007998987810 */ /* 0x000fe40007ffe0ff */
[----:B------:R-:W-:Y:S02]  /*4660*/  FSEL R72, R45, -INF , !P2 ;  /* 0xff8000002d487808 */ /* 0x000fe40005000000 */
[----:B------:R-:W-:Y:S02]  /*4670*/  ISETP.GE.AND P2, PT, R5, R232, PT ;  /* 0x000000e80500720c */ /* 0x000fe40003f46270 */
[----:B------:R-:W-:-:S02]  /*4680*/  FSEL R174, R38, -INF , !P0 ;  /* 0xff80000026ae7808 */ /* 0x000fc40004000000 */
[C---:B------:R-:W-:Y:S02]  /*4690*/  ISETP.GE.AND P0, PT, R152.reuse, R228, PT ;  /* 0x000000e49800720c */ /* 0x040fe40003f06270 */
[----:B------:R-:W-:Y:S02]  /*46a0*/  ISETP.LT.OR P2, PT, R5, R233, P2 ;  /* 0x000000e90500720c */ /* 0x000fe40001741670 */
[----:B------:R-:W-:Y:S02]  /*46b0*/  ISETP.LT.OR P0, PT, R152, R229, P0 ;  /* 0x000000e59800720c */ /* 0x000fe40000701670 */
[----:B------:R-:W-:Y:S02]  /*46c0*/  FSEL R79, R33, -INF , !P2 ;  /* 0xff800000214f7808 */ /* 0x000fe40005000000 */
[----:B------:R-:W-:Y:S02]  /*46d0*/  ISETP.GE.AND P2, PT, R5, R226, PT ;  /* 0x000000e20500720c */ /* 0x000fe40003f46270 */
[----:B------:R-:W-:-:S02]  /*46e0*/  FSEL R114, R137, -INF , !P0 ;  /* 0xff80000089727808 */ /* 0x000fc40004000000 */
[C---:B------:R-:W-:Y:S02]  /*46f0*/  ISETP.GE.AND P0, PT, R152.reuse, R226, PT ;  /* 0x000000e29800720c */ /* 0x040fe40003f06270 */
[-C--:B------:R-:W-:Y:S02]  /*4700*/  ISETP.LT.OR P2, PT, R5, R227.reuse, P2 ;  /* 0x000000e30500720c */ /* 0x080fe40001741670 */
[----:B------:R-:W-:Y:S02]  /*4710*/  ISETP.LT.OR P0, PT, R152, R227, P0 ;  /* 0x000000e39800720c */ /* 0x000fe40000701670 */
[----:B------:R-:W-:Y:S02]  /*4720*/  FSEL R89, R15, -INF , !P2 ;  /* 0xff8000000f597808 */ /* 0x000fe40005000000 */
[----:B------:R-:W-:Y:S02]  /*4730*/  FSEL R167, R36, -INF , !P1 ;  /* 0xff80000024a77808 */ /* 0x000fe40004800000 */
[----:B------:R-:W-:-:S02]  /*4740*/  ISETP.GE.AND P2, PT, R4, R228, PT ;  /* 0x000000e40400720c */ /* 0x000fc40003f46270 */
[C---:B------:R-:W-:Y:S02]  /*4750*/  ISETP.GE.AND P1, PT, R4.reuse, R226, PT ;  /* 0x000000e20400720c */ /* 0x040fe40003f26270 */
[----:B------:R-:W-:Y:S02]  /*4760*/  FSEL R111, R139, -INF , !P0 ;  /* 0xff8000008b6f7808 */ /* 0x000fe40004000000 */
[----:B------:R-:W-:Y:S02]  /*4770*/  PLOP3.LUT P0, PT, PT, PT, UP0, 0x80, 0x0 ;  /* 0x000000000000781c */ /* 0x000fe40003f0f008 */
[C---:B------:R-:W-:Y:S02]  /*4780*/  ISETP.LT.OR P2, PT, R4.reuse, R229, P2 ;  /* 0x000000e50400720c */ /* 0x040fe40001741670 */
[----:B------:R-:W-:Y:S02]  /*4790*/  ISETP.LT.OR P1, PT, R4, R227, P1 ;  /* 0x000000e30400720c */ /* 0x000fe40000f21670 */
[----:B------:R-:W-:-:S02]  /*47a0*/  FSEL R124, R41, -INF , !P5 ;  /* 0xff800000297c7808 */ /* 0x000fc40006800000 */
[----:B------:R-:W-:Y:S02]  /*47b0*/  FSEL R104, R43, -INF , !P4 ;  /* 0xff8000002b687808 */ /* 0x000fe40006000000 */
[----:B------:R-:W-:Y:S02]  /*47c0*/  FSEL R113, R136, -INF , !P2 ;  /* 0xff80000088717808 */ /* 0x000fe40005000000 */
[----:B------:R-:W-:Y:S02]  /*47d0*/  FSEL R103, R138, -INF , !P1 ;  /* 0xff8000008a677808 */ /* 0x000fe40004800000 */
[-C--:B------:R-:W-:Y:S02]  /*47e0*/  ISETP.GE.AND P5, PT, R4, R232.reuse, PT ;  /* 0x000000e80400720c */ /* 0x080fe40003fa6270 */
[----:B------:R-:W-:Y:S02]  /*47f0*/  ISETP.GE.AND P4, PT, R152, R232, PT ;  /* 0x000000e89800720c */ /* 0x000fe40003f86270 */
[----:B------:R-:W-:-:S02]  /*4800*/  ISETP.GE.AND P2, PT, R4, R230, PT ;  /* 0x000000e60400720c */ /* 0x000fc40003f46270 */
[----:B------:R-:W-:Y:S02]  /*4810*/  ISETP.GE.AND P1, PT, R152, R230, PT ;  /* 0x000000e69800720c */ /* 0x000fe40003f26270 */
[C---:B------:R-:W-:Y:S02]  /*4820*/  ISETP.LT.OR P5, PT, R4.reuse, R233, P5 ;  /* 0x000000e90400720c */ /* 0x040fe40002fa1670 */
[----:B------:R-:W-:Y:S01]  /*4830*/  ISETP.LT.OR P2, PT, R4, R231, P2 ;  /* 0x000000e70400720c */ /* 0x000fe20001741670 */
[----:B------:R-:W-:Y:S01]  /*4840*/  IMAD.IADD R4, R149, 0x1, R150 ;  /* 0x0000000195047824 */ /* 0x000fe200078e0296 */
        /* <DEDUP_REMOVED lines=9> */
[----:B------:R-:W-:-:S04]  /*48e0*/  UIADD3 UR10, UR28, -0x2, URZ ;  /* 0xfffffffe1c0a7890 */ /* 0x000fc8000fffe03f */
[----:B------:R-:W-:Y:S02]  /*48f0*/  USHF.R.S32.HI UR5, URZ, 0x1f, UR10 ;  /* 0x0000001f3f057899 */ /* 0x000fe4000801140a */
[----:B------:R-:W-:Y:S01]  /*4900*/  UIMAD UR9, UR9, UR10, URZ ;  /* 0x0000000a090972a4 */ /* 0x000fe2000f8e023f */
[----:B------:R-:W-:-:S03]  /*4910*/  IMAD.U32 R5, RZ, RZ, UR10 ;  /* 0x0000000aff057e24 */ /* 0x000fc6000f8e00ff */
[----:B------:R-:W-:Y:S01]  /*4920*/  UIMAD UR5, UR5, UR7, UR9 ;  /* 0x00000007050572a4 */ /* 0x000fe2000f8e0209 */
[----:B------:R-:W-:Y:S01]  /*4930*/  IMAD.WIDE.U32 R10, R5, UR7, R238 ;  /* 0x00000007050a7c25 */ /* 0x000fe2000f8e00ee */
[----:B------:R-:W-:-:S03]  /*4940*/  USHF.L.U32 UR7, UR8, 0x6, URZ ;  /* 0x0000000608077899 */ /* 0x000fc6000800063f */
[----:B------:R-:W-:Y:S01]  /*4950*/  IMAD.U32 R5, RZ, RZ, UR8 ;  /* 0x00000008ff057e24 */ /* 0x000fe2000f8e00ff */
[----:B------:R-:W-:Y:S02]  /*4960*/  IADD3 R6, R11, UR5, RZ ;  /* 0x000000050b067c10 */ /* 0x000fe4000fffe0ff */
[C---:B------:R-:W-:Y:S02]  /*4970*/  LEA R8, P1, R10.reuse, c[0x0][0x168], 0x1 ;  /* 0x00005a000a087a11 */ /* 0x040fe400078208ff */
[----:B------:R-:W-:Y:S02]  /*4980*/  SHF.L.U64.HI R5, R5, 0x6, R2 ;  /* 0x0000000605057819 */ /* 0x000fe40000010202 */
[----:B------:R-:W-:Y:S02]  /*4990*/  LEA.HI.X R9, R10, c[0x0][0x16c], R6, 0x1, P1 ;  /* 0x00005b000a097a11 */ /* 0x000fe400008f0c06 */
[----:B------:R-:W-:-:S03]  /*49a0*/  IADD3 R12, P1, R8, UR7, RZ ;  /* 0x00000007080c7c10 */ /* 0x000fc6000ff3e0ff */
[----:B------:R-:W-:Y:S01]  /*49b0*/  @!PT LDS RZ, [RZ] ;  /* 0x00000000fffff984 */ /* 0x000fe20000000800 */
[----:B------:R-:W-:Y:S01]  /*49c0*/  @!PT LDS RZ, [RZ] ;  /* 0x00000000fffff984 */ /* 0x000fe20000000800 */
[----:B------:R-:W-:Y:S01]  /*49d0*/  @!PT LDS RZ, [RZ] ;  /* 0x00000000fffff984 */ /* 0x000fe20000000800 */
[----:B------:R1:W-:Y:S02]  /*49e0*/  LDGSTS.E.BYPASS.LTC128B.128 [R223+0x2000], [R8.64] ;  /* 0x0200000008df7fae */ /* 0x0003e4000b901d58 */
[----:B------:R-:W-:Y:S01]  /*49f0*/  IMAD.X R13, R5, 0x1, R9, P1 ;  /* 0x00000001050d7824 */ /* 0x000fe200008e0609 */
[----:B------:R-:W-:-:S04]  /*4a00*/  IADD3 R10, P1, R12, UR7, RZ ;  /* 0x000000070c0a7c10 */ /* 0x000fc8000ff3e0ff */
[----:B------:R1:W-:Y:S01]  /*4a10*/  LDGSTS.E.BYPASS.LTC128B.128 [R223+0x2800], [R12.64] ;  /* 0x028000000cdf7fae */ /* 0x0003e2000b901d58 */
[----:B------:R-:W-:Y:S01]  /*4a20*/  IMAD.X R11, R13, 0x1, R5, P1 ;  /* 0x000000010d0b7824 */ /* 0x000fe200008e0605 */
[----:B------:R-:W-:-:S04]  /*4a30*/  IADD3 R6, P1, R10, UR7, RZ ;  /* 0x000000070a067c10 */ /* 0x000fc8000ff3e0ff */
[----:B------:R1:W-:Y:S01]  /*4a40*/  LDGSTS.E.BYPASS.LTC128B.128 [R223+0x3000], [R10.64] ;  /* 0x030000000adf7fae */ /* 0x0003e2000b901d58 */
[----:B------:R-:W-:-:S05]  /*4a50*/  IMAD.X R7, R11, 0x1, R5, P1 ;  /* 0x000000010b077824 */ /* 0x000fca00008e0605 */
[----:B------:R1:W-:Y:S04]  /*4a60*/  LDGSTS.E.BYPASS.LTC128B.128 [R223+0x3800], [R6.64] ;  /* 0x0380000006df7fae */ /* 0x0003e8000b901d58 */
[----:B------:R-:W0:Y:S02]  /*4a70*/  LDGDEPBAR ;  /* 0x00000000000079af */ /* 0x000e240000000000 */
.L_x_742:
[----:B------:R-:W-:Y:S01]  /*4a80*/  FMNMX.FTZ R2, R147, R18, !PT ;  /* 0x0000001293027209 */ /* 0x000fe20007810000 */
[----:B------:R-:W-:Y:S01]  /*4a90*/  USHF.L.U32 UR29, UR23, 0x2, URZ ;  /* 0x00000002171d7899 */ /* 0x000fe2000800063f */
[----:B------:R-:W-:Y:S01]  /*4aa0*/  LOP3.LUT R19, R0, UR26, RZ, 0x3c, !PT ;  /* 0x0000001a00137c12 */ /* 0x000fe2000f8e3cff */
[----:B------:R-:W-:Y:S01]  /*4ab0*/  IMAD.WIDE.U32 R246, R168, -0x2daee0ad, RZ ;  /* 0xd2511f53a8f67825 */ /* 0x000fe200078e00ff */
[----:B------:R-:W-:Y:S01]  /*4ac0*/  FMNMX.FTZ R2, R153, R2, !PT ;  /* 0x0000000299027209 */ /* 0x000fe20007810000 */
[----:B------:R-:W-:Y:S01]  /*4ad0*/  UIADD3 UR15, UR27, -0x4498517b, URZ ;  /* 0xbb67ae851b0f7890 */ /* 0x000fe2000fffe03f */
[----:B------:R-:W-:Y:S01]  /*4ae0*/  IADD3 R16, R169, 0x4, RZ ;  /* 0x00000004a9107810 */ /* 0x000fe20007ffe0ff */
[----:B------:R-:W-:Y:S01]  /*4af0*/  UIADD3 UR16, UR26, -0x61c88647, URZ ;  /* 0x9e3779b91a107890 */ /* 0x000fe2000fffe03f */
[----:B------:R-:W-:Y:S01]  /*4b00*/  FMNMX.FTZ R2, R207, R2, !PT ;  /* 0x00000002cf027209 */ /* 0x000fe20007810000 */
[----:B------:R-:W-:Y:S01]  /*4b10*/  UIADD3 UR14, UR26, 0x3c6ef372, URZ ;  /* 0x3c6ef3721a0e7890 */ /* 0x000fe2000fffe03f */
[----:B------:R-:W-:Y:S01]  /*4b20*/  IMAD.MOV.U32 R51, RZ, RZ, R166 ;  /* 0x000000ffff337224 */ /* 0x000fe200078e00a6 */
[----:B------:R-:W-:Y:S01]  /*4b30*/  UIADD3 UR13, UR27, 0x76cf5d0a, URZ ;  /* 0x76cf5d0a1b0d7890 */ /* 0x000fe2000fffe03f */
[----:B------:R-:W-:Y:S01]  /*4b40*/  FMNMX.FTZ R5, R215, R2, !PT ;  /* 0x00000002d7057209 */ /* 0x000fe20007810000 */
[----:B------:R-:W-:Y:S01]  /*4b50*/  IMAD.WIDE.U32 R202, R16, -0x326172a9, RZ ;  /* 0xcd9e8d5710ca7825 */ /* 0x000fe200078e00ff */
[----:B------:R-:W-:Y:S01]  /*4b60*/  FMNMX.FTZ R2, R145, R17, !PT ;  /* 0x0000001191027209 */ /* 0x000fe20007810000 */
[----:B------:R-:W-:Y:S01]  /*4b70*/  UIADD3 UR11, UR27, 0x32370b8f, URZ ;  /* 0x32370b8f1b0b7890 */ /* 0x000fe2000fffe03f */
[----:B-1----:R-:W-:Y:S01]  /*4b80*/  FMNMX.FTZ R6, R144, R5, !PT ;  /* 0x0000000590067209 */ /* 0x002fe20007810000 */
[----:B------:R-:W-:Y:S01]  /*4b90*/  UIADD3 UR12, UR26, -0x255992d5, URZ ;  /* 0xdaa66d2b1a0c7890 */ /* 0x000fe2000fffe03f */
        /* <DEDUP_REMOVED lines=13> */
[----:B------:R-:W-:Y:S01]  /*4c70*/  IMAD.MOV.U32 R53, RZ, RZ, R162 ;  /* 0x000000ffff357224 */ /* 0x000fe200078e00a2 */
[----:B------:R-:W-:Y:S01]  /*4c80*/  FMNMX.FTZ R6, R193, R6, !PT ;  /* 0x00000006c1067209 */ /* 0x000fe20007810000 */
[----:B------:R-:W-:Y:S01]  /*4c90*/  IMAD R48, R148, 0x10000, R148 ;  /* 0x0001000094307824 */ /* 0x000fe200078e0294 */
[----:B------:R-:W-:Y:S01]  /*4ca0*/  FMNMX.FTZ R2, R161, R2, !PT ;  /* 0x00000002a1027209 */ /* 0x000fe20007810000 */
[----:B------:R-:W-:Y:S01]  /*4cb0*/  IMAD.SHL.U32 R216, R4, 0x2, RZ ;  /* 0x0000000204d87824 */ /* 0x000fe200078e00ff */
[----:B------:R-:W-:Y:S01]  /*4cc0*/  FMNMX.FTZ R6, R197, R6, !PT ;  /* 0x00000006c5067209 */ /* 0x000fe20007810000 */
[----:B------:R-:W-:Y:S01]  /*4cd0*/  STL.64 [R1+0x68], R218 ;  /* 0x000068da01007387 */ /* 0x000fe20000100a00 */
[----:B------:R-:W-:Y:S01]  /*4ce0*/  FMNMX.FTZ R2, R251, R2, !PT ;  /* 0x00000002fb027209 */ /* 0x000fe20007810000 */
[----:B------:R-:W-:Y:S01]  /*4cf0*/  UIADD3 UR5, UR29, 0x1, URZ ;  /* 0x000000011d057890 */ /* 0x000fe2000fffe03f */
[----:B------:R-:W-:Y:S01]  /*4d00*/  FMNMX.FTZ R6, R205, R6, !PT ;  /* 0x00000006cd067209 */ /* 0x000fe20007810000 */
[----:B------:R-:W-:Y:S01]  /*4d10*/  STL.64 [R1+0x60], R212 ;  /* 0x000060d401007387 */ /* 0x000fe20000100a00 */
        /* <DEDUP_REMOVED lines=13> */
[----:B------:R-:W-:Y:S02]  /*4df0*/  FMNMX.FTZ R5, R86, R5, !PT ;  /* 0x0000000556057209 */ /* 0x000fe40007810000 */
[----:B------:R-:W-:Y:S02]  /*4e00*/  FMNMX.FTZ R2, R123, R2, !PT ;  /* 0x000000027b027209 */ /* 0x000fe40007810000 */
[----:B------:R-:W-:Y:S02]  /*4e10*/  FMNMX.FTZ R6, R94, R5, !PT ;  /* 0x000000055e067209 */ /* 0x000fe40007810000 */
[----:B------:R-:W-:-:S02]  /*4e20*/  FMNMX.FTZ R2, R127, R2, !PT ;  /* 0x000000027f027209 */ /* 0x000fc40007810000 */
[----:B------:R-:W-:Y:S02]  /*4e30*/  FMNMX.FTZ R6, R101, R6, !PT ;  /* 0x0000000665067209 */ /* 0x000fe40007810000 */
[----:B------:R-:W-:Y:S02]  /*4e40*/  LOP3.LUT R200, R203, R19, RZ, 0x3c, !PT ;  /* 0x00000013cbc87212 */ /* 0x000fe400078e3cff */
[----:B------:R-:W-:-:S03]  /*4e50*/  FMNMX.FTZ R6, R117, R6, !PT ;  /* 0x0000000675067209 */ /* 0x000fc60007810000 */
[----:B------:R-:W-:Y:S01]  /*4e60*/  IMAD.WIDE.U32 R200, R200, -0x2daee0ad, RZ ;  /* 0xd2511f53c8c87825 */ /* 0x000fe200078e00ff */
[----:B------:R-:W-:-:S04]  /*4e70*/  FMNMX.FTZ R5, R69, R6, !PT ;  /* 0x0000000645057209 */ /* 0x000fc80007810000 */
[----:B------:R-:W-:Y:S02]  /*4e80*/  FMNMX.FTZ R5, R74, R5, !PT ;  /* 0x000000054a057209 */ /* 0x000fe40007810000 */
[----:B------:R-:W-:Y:S02]  /*4e90*/  LOP3.LUT R198, R201, UR15, R246, 0x96, !PT ;  /* 0x0000000fc9c67c12 */ /* 0x000fe4000f8e96f6 */
        /* <DEDUP_REMOVED lines=12> */
[----:B------:R-:W-:Y:S01]  /*4f60*/  IMAD.U32 R5, RZ, RZ, UR29 ;  /* 0x0000001dff057e24 */ /* 0x000fe2000f8e00ff */
        /* <DEDUP_REMOVED lines=12> */
[----:B------:R-:W-:Y:S01]  /*5030*/  LOP3.LUT R0, R199, UR14, R34, 0x96, !PT ;  /* 0x0000000ec7007c12 */ /* 0x000fe2000f8e9622 */
[----:B------:R-:W-:Y:S01]  /*5040*/  IMAD.WIDE.U32 R14, R2, -0x2daee0ad, RZ ;  /* 0xd2511f53020e7825 */ /* 0x000fe200078e00ff */
[----:B------:R-:W-:Y:S02]  /*5050*/  FMNMX.FTZ R5, R25, R6, !PT ;  /* 0x0000000619057209 */ /* 0x000fe40007810000 */
[----:B------:R-:W-:Y:S01]  /*5060*/  FMNMX.FTZ R8, R114, R7, !PT ;  /* 0x0000000772087209 */ /* 0x000fe20007810000 */
[----:B------:R-:W-:Y:S01]  /*5070*/  IMAD.WIDE.U32 R12, R0, -0x2daee0ad, RZ ;  /* 0xd2511f53000c7825 */ /* 0x000fe200078e00ff */
[----:B------:R-:W-:Y:S02]  /*5080*/  LOP3.LUT R2, R15, UR13, R200, 0x96, !PT ;  /* 0x0000000d0f027c12 */ /* 0x000fe4000f8e96c8 */
[----:B------:R-:W-:Y:S01]  /*5090*/  FMNMX.FTZ R5, R104, R5, !PT ;  /* 0x0000000568057209 */ /* 0x000fe20007810000 */
[----:B------:R-:W1:Y:S01]  /*50a0*/  SHFL.BFLY PT, R11, R8, 0x2, 0x1f ;  /* 0x0c401f00080b7f89 */ /* 0x000e6200000e0000 */
[----:B------:R-:W-:Y:S01]  /*50b0*/  LOP3.LUT R0, R13, UR11, R14, 0x96, !PT ;  /* 0x0000000b0d007c12 */ /* 0x000fe2000f8e960e */
        /* <DEDUP_REMOVED lines=8> */
[----:B------:R-:W-:-:S04]  /*5140*/  FMNMX.FTZ R0, R111, R6, !PT ;  /* 0x000000066f007209 */ /* 0x000fc80007810000 */
[----:B------:R-:W-:Y:S01]  /*5150*/  LOP3.LUT R6, R21, UR9, R12, 0x96, !PT ;  /* 0x0000000915067c12 */ /* 0x000fe2000f8e960c */
[----:B------:R-:W2:Y:S01]  /*5160*/  SHFL.BFLY PT, R13, R0, 0x2, 0x1f ;  /* 0x0c401f00000d7f89 */ /* 0x000ea200000e0000 */
[----:B-1----:R-:W-:Y:S01]  /*5170*/  FMNMX.FTZ R11, R8, R11, !PT ;  /* 0x0000000b080b7209 */ /* 0x002fe20007810000 */
[----:B------:R-:W-:-:S04]  /*5180*/  IMAD.WIDE.U32 R8, R2, -0x2daee0ad, RZ ;  /* 0xd2511f5302087825 */ /* 0x000fc800078e00ff */
[----:B------:R-:W1:Y:S01]  /*5190*/  SHFL.BFLY PT, R2, R11, 0x1, 0x1f ;  /* 0x0c201f000b027f89 */ /* 0x000e6200000e0000 */
[----:B------:R-:W-:Y:S01]  /*51a0*/  LOP3.LUT R5, R9, UR7, R20, 0x96, !PT ;  /* 0x0000000709057c12 */ /* 0x000fe2000f8e9614 */
[----:B------:R-:W-:-:S04]  /*51b0*/  IMAD.WIDE.U32 R20, R6, -0x326172a9, RZ ;  /* 0xcd9e8d5706147825 */ /* 0x000fc800078e00ff */
[----:B------:R-:W-:Y:S01]  /*51c0*/  IMAD.WIDE.U32 R6, R5, -0x326172a9, RZ ;  /* 0xcd9e8d5705067825 */ /* 0x000fe200078e00ff */
[----:B------:R-:W-:-:S04]  /*51d0*/  LOP3.LUT R5, R21, UR8, R14, 0x96, !PT ;  /* 0x0000000815057c12 */ /* 0x000fc8000f8e960e */
[----:B------:R-:W-:Y:S01]  /*51e0*/  LOP3.LUT R9, R7, UR17, R20, 0x96, !PT ;  /* 0x0000001107097c12 */ /* 0x000fe2000f8e9614 */
[----:B------:R-:W-:Y:S01]  /*51f0*/  IMAD.WIDE.U32 R20, R5, -0x2daee0ad, RZ ;  /* 0xd2511f5305147825 */ /* 0x000fe200078e00ff */
[----:B------:R-:W-:Y:S02]  /*5200*/  LOP3.LUT R12, R6, 0xffff, RZ, 0xc0, !PT ;  /* 0x0000ffff060c7812 */ /* 0x000fe400078ec0ff */
[----:B--2---:R-:W-:Y:S02]  /*5210*/  FMNMX.FTZ R13, R0, R13, !PT ;  /* 0x0000000d000d7209 */ /* 0x004fe40007810000 */
[--C-:B------:R-:W-:Y:S02]  /*5220*/  SHF.R.U32.HI R5, RZ, 0x10, R6.reuse ;  /* 0x00000010ff057819 */ /* 0x100fe40000011606 */
[----:B------:R-:W-:Y:S01]  /*5230*/  LOP3.LUT R7, R6, 0xff, RZ, 0xc0, !PT ;  /* 0x000000ff06077812 */ /* 0x000fe200078ec0ff */
[----:B------:R-:W2:Y:S01]  /*5240*/  SHFL.BFLY PT, R0, R13, 0x1, 0x1f ;  /* 0x0c201f000d007f89 */ /* 0x000ea200000e0000 */
[----:B------:R-:W-:-:S02]  /*5250*/  SHF.R.U32.HI R10, RZ, 0x18, R6 ;  /* 0x00000018ff0a7819 */ /* 0x000fc40000011606 */
[----:B------:R-:W-:Y:S02]  /*5260*/  SHF.R.U32.HI R12, RZ, 0x8, R12 ;  /* 0x00000008ff0c7819 */ /* 0x000fe4000001160c */
[----:B-1----:R-:W-:Y:S02]  /*5270*/  FMNMX.FTZ R2, R11, R2, !PT ;  /* 0x000000020b027209 */ /* 0x002fe40007810000 */
[----:B------:R-:W-:Y:S02]  /*5280*/  FMNMX.FTZ R11, R157, R158, !PT ;  /* 0x0000009e9d0b7209 */ /* 0x000fe40007810000 */
[----:B------:R-:W-:Y:S01]  /*5290*/  LOP3.LUT R6, R21, UR18, R8, 0x96, !PT ;  /* 0x0000001215067c12 */ /* 0x000fe2000f8e9608 */
[----:B------:R-:W-:Y:S01]  /*52a0*/  FMUL.FTZ R166, R2, c[0x0][0x23c] ;  /* 0x00008f0002a67a20 */ /* 0x000fe20000410000 */
[----:B------:R-:W-:Y:S02]  /*52b0*/  FMNMX.FTZ R11, R132, R11, !PT ;  /* 0x0000000b840b7209 */ /* 0x000fe40007810000 */
[----:B------:R-:W-:-:S02]  /*52c0*/  LOP3.LUT R5, R5, 0xff, RZ, 0xc0, !PT ;  /* 0x000000ff05057812 */ /* 0x000fc400078ec0ff */
[----:B------:R-:W-:Y:S02]  /*52d0*/  FMNMX.FTZ R11, R160, R11, !PT ;  /* 0x0000000ba00b7209 */ /* 0x000fe40007810000 */
[----:B------:R-:W-:Y:S02]  /*52e0*/  LOP3.LUT R8, R20, 0xffff, RZ, 0xc0, !PT ;  /* 0x0000ffff14087812 */ /* 0x000fe400078ec0ff */
[----:B------:R-:W-:Y:S02]  /*52f0*/  PRMT R7, R7, 0x5410, R12 ;  /* 0x0000541007077816 */ /* 0x000fe4000000000c */
[----:B------:R-:W-:Y:S02]  /*5300*/  PRMT R5, R5, 0x5410, R10 ;  /* 0x0000541005057816 */ /* 0x000fe4000000000a */
[----:B------:R-:W-:Y:S01]  /*5310*/  FMNMX.FTZ R12, R128, R11, !PT ;  /* 0x0000000b800c7209 */ /* 0x000fe20007810000 */
[--C-:B------:R-:W-:Y:S01]  /*5320*/  HSET2.LE.AND R7, R7, R48.reuse, PT ;  /* 0x0000003007077233 */ /* 0x100fe20003803000 */
[----:B------:R-:W-:Y:S01]  /*5330*/  LOP3.LUT R39, R20, 0xff, RZ, 0xc0, !PT ;  /* 0x000000ff14277812 */ /* 0x000fe200078ec0ff */
[----:B------:R-:W-:Y:S01]  /*5340*/  HSET2.LE.AND R5, R5, R48, PT ;  /* 0x0000003005057233 */ /* 0x000fe20003803000 */
[----:B------:R-:W-:-:S02]  /*5350*/  SHF.R.U32.HI R8, RZ, 0x8, R8 ;  /* 0x00000008ff087819 */ /* 0x000fc40000011608 */
[----:B------:R-:W-:Y:S02]  /*5360*/  FMNMX.FTZ R10, R156, R133, !PT ;  /* 0x000000859c0a7209 */ /* 0x000fe40007810000 */
[----:B--2---:R-:W-:Y:S02]  /*5370*/  FMNMX.FTZ R0, R13, R0, !PT ;  /* 0x000000000d007209 */ /* 0x004fe40007810000 */
[----:B------:R-:W-:Y:S02]  /*5380*/  FSETP.NEU.FTZ.AND P1, PT, R2, -INF , PT ;  /* 0xff8000000200780b */ /* 0x000fe40003f3d000 */
[----:B------:R-:W-:Y:S01]  /*5390*/  FMNMX.FTZ R21, R129, R12, !PT ;  /* 0x0000000c81157209 */ /* 0x000fe20007810000 */
[----:B------:R-:W-:Y:S01]  /*53a0*/  FMUL.FTZ R120, R0, c[0x0][0x23c] ;  /* 0x00008f0000787a20 */ /* 0x000fe20000410000 */
[----:B------:R-:W-:Y:S02]  /*53b0*/  PRMT R39, R39, 0x5410, R8 ;  /* 0x0000541027277816 */ /* 0x000fe40000000008 */
[----:B------:R-:W-:-:S02]  /*53c0*/  FMNMX.FTZ R15, R159, R10, !PT ;  /* 0x0000000a9f0f7209 */ /* 0x000fc40007810000 */
[----:B------:R-:W-:Y:S01]  /*53d0*/  LOP3.LUT R8, R9, 0xffff, RZ, 0xc0, !PT ;  /* 0x0000ffff09087812 */ /* 0x000fe200078ec0ff */
[--C-:B------:R-:W-:Y:S01]  /*53e0*/  HSET2.LE.AND R22, R39, R48.reuse, PT ;  /* 0x0000003027167233 */ /* 0x100fe20003803000 */
[----:B------:R-:W-:Y:S02]  /*53f0*/  FSEL R166, R166, RZ, P1 ;  /* 0x000000ffa6a67208 */ /* 0x000fe40000800000 */
[----:B------:R-:W-:Y:S02]  /*5400*/  FMNMX.FTZ R21, R190, R21, !PT ;  /* 0x00000015be157209 */ /* 0x000fe40007810000 */
[----:B------:R-:W-:Y:S01]  /*5410*/  FMNMX.FTZ R15, R134, R15, !PT ;  /* 0x0000000f860f7209 */ /* 0x000fe20007810000 */
[--C-:B------:R-:W-:Y:S01]  /*5420*/  FFMA.FTZ R108, R147, c[0x0][0x23c], -R166.reuse ;  /* 0x00008f00936c7a23 */ /* 0x100fe200000108a6 */
[----:B------:R-:W-:Y:S01]  /*5430*/  FSETP.NEU.FTZ.AND P1, PT, R0, -INF , PT ;  /* 0xff8000000000780b */ /* 0x000fe20003f3d000 */
[--C-:B------:R-:W-:Y:S01]  /*5440*/  FFMA.FTZ R90, R153, c[0x0][0x23c], -R166.reuse ;  /* 0x00008f00995a7a23 */ /* 0x100fe200000108a6 */
[----:B------:R-:W-:Y:S01]  /*5450*/  LOP3.LUT R11, R9, 0xff, RZ, 0xc0, !PT ;  /* 0x000000ff090b7812 */ /* 0x000fe200078ec0ff */
[----:B------:R-:W-:Y:S01]  /*5460*/  FFMA.FTZ R87, R207, c[0x0][0x23c], -R166 ;  /* 0x00008f00cf577a23 */ /* 0x000fe200000108a6 */
[----:B------:R-:W-:Y:S01]  /*5470*/  SHF.R.U32.HI R8, RZ, 0x8, R8 ;  /* 0x00000008ff087819 */ /* 0x000fe20000011608 */
[----:B------:R-:W-:Y:S01]  /*5480*/  FFMA.FTZ R49, R215, c[0x0][0x23c], -R166 ;  /* 0x00008f00d7317a23 */ /* 0x000fe200000108a6 */
[----:B------:R-:W-:Y:S01]  /*5490*/  FMNMX.FTZ R12, R250, R21, !PT ;  /* 0x00000015fa0c7209 */ /* 0x000fe20007810000 */
[----:B------:R-:W-:Y:S01]  /*54a0*/  MUFU.EX2 R90, R90 ;  /* 0x0000005a005a7308 */ /* 0x000fe20000000800 */
[----:B------:R-:W-:Y:S01]  /*54b0*/  FMNMX.FTZ R10, R130, R15, !PT ;  /* 0x0000000f820a7209 */ /* 0x000fe20007810000 */
[----:B------:R-:W-:Y:S01]  /*54c0*/  IMAD R215, R3, 0x2, R216 ;  /* 0x0000000203d77824 */ /* 0x000fe200078e02d8 */
[----:B------:R-:W-:Y:S01]  /*54d0*/  FSEL R120, R120, RZ, P1 ;  /* 0x000000ff78787208 */ /* 0x000fe20000800000 */
[----:B------:R-:W-:Y:S01]  /*54e0*/  FFMA.FTZ R45, R241, c[0x0][0x23c], -R166 ;  /* 0x00008f00f12d7a23 */ /* 0x000fe200000108a6 */
[----:B------:R-:W-:Y:S01]  /*54f0*/  PRMT R11, R11, 0x5410, R8 ;  /* 0x000054100b0b7816 */ /* 0x000fe20000000008 */
[----:B------:R-:W-:Y:S01]  /*5500*/  FFMA.FTZ R32, R249, c[0x0][0x23c], -R166 ;  /* 0x00008f00f9207a23 */ /* 0x000fe200000108a6 */
[C---:B------:R-:W-:Y:S01]  /*5510*/  LOP3.LUT R8, R6.reuse, 0xffff, RZ, 0xc0, !PT ;  /* 0x0000ffff06087812 */ /* 0x040fe200078ec0ff */
[--C-:B------:R-:W-:Y:S01]  /*5520*/  FFMA.FTZ R27, R155, c[0x0][0x23c], -R120.reuse ;  /* 0x00008f009b1b7a23 */ /* 0x100fe20000010878 */
[----:B------:R-:W-:Y:S01]  /*5530*/  FMNMX.FTZ R15, R187, R12, !PT ;  /* 0x0000000cbb0f7209 */ /* 0x000fe20007810000 */
[--C-:B------:R-:W-:Y:S01]  /*5540*/  FFMA.FTZ R26, R163, c[0x0][0x23c], -R120.reuse ;  /* 0x00008f00a31a7a23 */ /* 0x100fe20000010878 */
[----:B------:R-:W-:Y:S01]  /*5550*/  FMNMX.FTZ R13, R131, R10, !PT ;  /* 0x0000000a830d7209 */ /* 0x000fe20007810000 */
[----:B------:R-:W-:Y:S01]  /*5560*/  FFMA.FTZ R115, R145, c[0x0][0x23c], -R120 ;  /* 0x00008f0091737a23 */ /* 0x000fe20000010878 */
[----:B------:R-:W-:Y:S01]  /*5570*/  LOP3.LUT R37, R6, 0xff, RZ, 0xc0, !PT ;  /* 0x000000ff06257812 */ /* 0x000fe200078ec0ff */
[----:B------:R-:W-:Y:S01]  /*5580*/  MUFU.EX2 R27, R27 ;  /* 0x0000001b001b7308 */ /* 0x000fe20000000800 */
[----:B------:R-:W-:Y:S01]  /*5590*/  SHF.R.U32.HI R8, RZ, 0x8, R8 ;  /* 0x00000008ff087819 */ /* 0x000fe20000011608 */
[----:B------:R-:W-:Y:S01]  /*55a0*/  FFMA.FTZ R118, R17, c[0x0][0x23c], -R120 ;  /* 0x00008f0011767a23 */ /* 0x000fe20000010878 */
[----:B------:R-:W-:Y:S01]  /*55b0*/  FMNMX.FTZ R15, R186, R15, !PT ;  /* 0x0000000fba0f7209 */ /* 0x000fe20007810000 */
[----:B------:R-:W-:Y:S01]  /*55c0*/  FFMA.FTZ R107, R18, c[0x0][0x23c], -R166 ;  /* 0x00008f00126b7a23 */ /* 0x000fe200000108a6 */
[----:B------:R-:W-:Y:S01]  /*55d0*/  FMNMX.FTZ R13, R192, R13, !PT ;  /* 0x0000000dc00d7209 */ /* 0x000fe20007810000 */
[----:B------:R-:W1:Y:S01]  /*55e0*/  LDSM.16.MT88.4 R152, [R216+0x4000] ;  /* 0x00400000d898783b */ /* 0x000e620000004200 */
[----:B------:R-:W-:Y:S01]  /*55f0*/  PRMT R37, R37, 0x5410, R8 ;  /* 0x0000541025257816 */ /* 0x000fe20000000008 */
[----:B------:R-:W2:Y:S01]  /*5600*/  MUFU.EX2 R26, R26 ;  /* 0x0000001a001a7308 */ /* 0x000ea20000000800 */
[----:B------:R-:W-:Y:S01]  /*5610*/  SHF.R.U32.HI R21, RZ, 0x10, R6 ;  /* 0x00000010ff157819 */ /* 0x000fe20000011606 */
[--C-:B------:R-:W-:Y:S01]  /*5620*/  FFMA.FTZ R33, R161, c[0x0][0x23c], -R120.reuse ;  /* 0x00008f00a1217a23 */ /* 0x100fe20000010878 */
[----:B------:R-:W-:Y:S01]  /*5630*/  FMNMX.FTZ R8, R206, R15, !PT ;  /* 0x0000000fce087209 */ /* 0x000fe20007810000 */
[----:B------:R-:W-:Y:S01]  /*5640*/  FFMA.FTZ R18, R251, c[0x0][0x23c], -R120 ;  /* 0x00008f00fb127a23 */ /* 0x000fe20000010878 */
[----:B------:R-:W-:Y:S01]  /*5650*/  FMNMX.FTZ R13, R248, R13, !PT ;  /* 0x0000000df80d7209 */ /* 0x000fe20007810000 */
[----:B------:R-:W-:Y:S01]  /*5660*/  FFMA.FTZ R44, R144, c[0x0][0x23c], -R166 ;  /* 0x00008f00902c7a23 */ /* 0x000fe200000108a6 */
[----:B------:R-:W-:Y:S01]  /*5670*/  SHF.R.U32.HI R6, RZ, 0x18, R6 ;  /* 0x00000018ff067819 */ /* 0x000fe20000011606 */
[----:B------:R-:W-:Y:S01]  /*5680*/  MUFU.EX2 R115, R115 ;  /* 0x0000007300737308 */ /* 0x000fe20000000800 */
[----:B------:R-:W-:Y:S01]  /*5690*/  LOP3.LUT R21, R21, 0xff, RZ, 0xc0, !PT ;  /* 0x000000ff15157812 */ /* 0x000fe200078ec0ff */
[--C-:B------:R-:W-:Y:S01]  /*56a0*/  HSET2.LE.AND R11, R11, R48.reuse, PT ;  /* 0x000000300b0b7233 */ /* 0x100fe20003803000 */
[----:B------:R-:W-:Y:S01]  /*56b0*/  FMNMX.FTZ R15, R53, R8, !PT ;  /* 0x00000008350f7209 */ /* 0x000fe20007810000 */
[--C-:B------:R-:W-:Y:S01]  /*56c0*/  FFMA.FTZ R47, R151, c[0x0][0x23c], -R120.reuse ;  /* 0x00008f00972f7a23 */ /* 0x100fe20000010878 */
[----:B------:R-:W-:Y:S01]  /*56d0*/  FMNMX.FTZ R13, R180, R13, !PT ;  /* 0x0000000db40d7209 */ /* 0x000fe20007810000 */
[----:B------:R-:W-:Y:S01]  /*56e0*/  FFMA.FTZ R46, R135, c[0x0][0x23c], -R120 ;  /* 0x00008f00872e7a23 */ /* 0x000fe20000010878 */
[----:B------:R-:W-:Y:S01]  /*56f0*/  PRMT R21, R21, 0x5410, R6 ;  /* 0x0000541015157816 */ /* 0x000fe20000000006 */
[----:B------:R-:W3:Y:S01]  /*5700*/  MUFU.EX2 R118, R118 ;  /* 0x0000007600767308 */ /* 0x000ee20000000800 */
[----:B------:R-:W-:Y:S01]  /*5710*/  FMNMX.FTZ R6, R96, R15, !PT ;  /* 0x0000000f60067209 */ /* 0x000fe20007810000 */
[----:B------:R-:W-:Y:S01]  /*5720*/  IMAD.WIDE.U32 R240, R169, -0x326172a9, RZ ;  /* 0xcd9e8d57a9f07825 */ /* 0x000fe200078e00ff */
[----:B------:R-:W-:Y:S01]  /*5730*/  FMNMX.FTZ R13, R178, R13, !PT ;  /* 0x0000000db20d7209 */ /* 0x000fe20007810000 */
[----:B------:R-:W-:Y:S01]  /*5740*/  HSET2.LE.AND R21, R21, R48, PT ;  /* 0x0000003015157233 */ /* 0x000fe20003803000 */
[----:B------:R-:W-:Y:S01]  /*5750*/  FMNMX.FTZ R15, R97, R6, !PT ;  /* 0x00000006610f7209 */ /* 0x000fe20007810000 */
[----:B------:R-:W-:Y:S01]  /*5760*/  FFMA.FTZ R58, R185, c[0x0][0x23c], -R166 ;  /* 0x00008f00b93a7a23 */ /* 0x000fe200000108a6 */
[----:B------:R-:W-:Y:S01]  /*5770*/  FMNMX.FTZ R13, R244, R13, !PT ;  /* 0x0000000df40d7209 */ /* 0x000fe20007810000 */
[----:B------:R-:W4:Y:S01]  /*5780*/  MUFU.EX2 R87, R87 ;  /* 0x0000005700577308 */ /* 0x000f220000000800 */
[----:B------:R-:W-:Y:S01]  /*5790*/  FMNMX.FTZ R15, R84, R15, !PT ;  /* 0x0000000f540f7209 */ /* 0x000fe20007810000 */
[----:B------:R-:W-:Y:S01]  /*57a0*/  FFMA.FTZ R56, R183, c[0x0][0x23c], -R120 ;  /* 0x00008f00b7387a23 */ /* 0x000fe20000010878 */
[----:B--2---:R-:W-:Y:S01]  /*57b0*/  F2FP.PACK_AB R6, R26, R27 ;  /* 0x0000001b1a06723e */ /* 0x004fe200000000ff */
[----:B------:R-:W-:Y:S01]  /*57c0*/  FFMA.FTZ R109, R109, c[0x0][0x23c], -R166 ;  /* 0x00008f006d6d7a23 */ /* 0x000fe200000108a6 */
[----:B------:R-:W-:Y:S01]  /*57d0*/  FMNMX.FTZ R13, R51, R13, !PT ;  /* 0x0000000d330d7209 */ /* 0x000fe20007810000 */
[----:B------:R-:W-:Y:S01]  /*57e0*/  FFMA.FTZ R121, R121, c[0x0][0x23c], -R120 ;  /* 0x00008f0079797a23 */ /* 0x000fe20000010878 */
[----:B------:R-:W-:Y:S01]  /*57f0*/  FMNMX.FTZ R15, R102, R15, !PT ;  /* 0x0000000f660f7209 */ /* 0x000fe20007810000 */
[----:B------:R-:W-:Y:S01]  /*5800*/  MUFU.EX2 R45, R45 ;  /* 0x0000002d002d7308 */ /* 0x000fe20000000800 */
[----:B------:R-:W-:Y:S01]  /*5810*/  LOP3.LUT R147, R5, R6, RZ, 0xc0, !PT ;  /* 0x0000000605937212 */ /* 0x000fe200078ec0ff */
[----:B------:R-:W-:Y:S01]  /*5820*/  FFMA.FTZ R86, R86, c[0x0][0x23c], -R166 ;  /* 0x00008f0056567a23 */ /* 0x000fe200000108a6 */
[----:B------:R-:W-:-:S02]  /*5830*/  FMNMX.FTZ R6, R98, R13, !PT ;  /* 0x0000000d62067209 */ /* 0x000fc40007810000 */
[----:B------:R-:W-:Y:S02]  /*5840*/  FMNMX.FTZ R8, R80, R15, !PT ;  /* 0x0000000f50087209 */ /* 0x000fe40007810000 */
[--C-:B------:R-:W-:Y:S01]  /*5850*/  SHF.R.U32.HI R14, RZ, 0x10, R20.reuse ;  /* 0x00000010ff0e7819 */ /* 0x100fe20000011614 */
[----:B------:R-:W2:Y:S01]  /*5860*/  MUFU.EX2 R32, R32 ;  /* 0x0000002000207308 */ /* 0x000ea20000000800 */
[----:B------:R-:W-:Y:S02]  /*5870*/  FMNMX.FTZ R13, R99, R6, !PT ;  /* 0x00000006630d7209 */ /* 0x000fe40007810000 */
[----:B------:R-:W-:Y:S02]  /*5880*/  FMNMX.FTZ R5, R81, R8, !PT ;  /* 0x0000000851057209 */ /* 0x000fe40007810000 */
[----:B------:R-:W-:Y:S02]  /*5890*/  SHF.R.U32.HI R23, RZ, 0x18, R20 ;  /* 0x00000018ff177819 */ /* 0x000fe40000011614 */
[----:B------:R-:W-:Y:S01]  /*58a0*/  LOP3.LUT R14, R14, 0xff, RZ, 0xc0, !PT ;  /* 0x000000ff0e0e7812 */ /* 0x000fe200078ec0ff */
[----:B------:R-:W-:Y:S01]  /*58b0*/  MUFU.EX2 R108, R108 ;  /* 0x0000006c006c7308 */ /* 0x000fe20000000800 */
[----:B------:R-:W-:-:S02]  /*58c0*/  FMNMX.FTZ R13, R88, R13, !PT ;  /* 0x0000000d580d7209 */ /* 0x000fc40007810000 */
[----:B------:R-:W-:Y:S02]  /*58d0*/  FMNMX.FTZ R4, R110, R5, !PT ;  /* 0x000000056e047209 */ /* 0x000fe40007810000 */
[----:B------:R-:W-:Y:S02]  /*58e0*/  PRMT R23, R14, 0x5410, R23 ;  /* 0x000054100e177816 */ /* 0x000fe40000000017 */
[----:B------:R-:W-:Y:S01]  /*58f0*/  FMNMX.FTZ R13, R106, R13, !PT ;  /* 0x0000000d6a0d7209 */ /* 0x000fe20007810000 */
[----:B------:R-:W1:Y:S01]  /*5900*/  MUFU.EX2 R107, R107 ;  /* 0x0000006b006b7308 */ /* 0x000e620000000800 */
[----:B------:R-:W-:Y:S01]  /*5910*/  SHF.R.U32.HI R14, RZ, 0x10, R9 ;  /* 0x00000010ff0e7819 */ /* 0x000fe20000011609 */
[----:B------:R-:W-:Y:S01]  /*5920*/  HSET2.LE.AND R23, R23, R48, PT ;  /* 0x0000003017177233 */ /* 0x000fe20003803000 */
[----:B------:R-:W-:Y:S02]  /*5930*/  FMNMX.FTZ R3, R175, R4, !PT ;  /* 0x00000004af037209 */ /* 0x000fe40007810000 */
[----:B------:R-:W-:-:S02]  /*5940*/  FMNMX.FTZ R8, R82, R13, !PT ;  /* 0x0000000d52087209 */ /* 0x000fc40007810000 */
[----:B------:R-:W-:Y:S01]  /*5950*/  SHF.R.U32.HI R9, RZ, 0x18, R9 ;  /* 0x00000018ff097819 */ /* 0x000fe20000011609 */
[----:B------:R-:W-:Y:S01]  /*5960*/  MUFU.EX2 R33, R33 ;  /* 0x0000002100217308 */ /* 0x000fe20000000800 */
[----:B------:R-:W-:Y:S02]  /*5970*/  LOP3.LUT R14, R14, 0xff, RZ, 0xc0, !PT ;  /* 0x000000ff0e0e7812 */ /* 0x000fe400078ec0ff */
[----:B------:R-:W-:Y:S02]  /*5980*/  FMNMX.FTZ R10, R64, R3, !PT ;  /* 0x00000003400a7209 */ /* 0x000fe40007810000 */
[----:B------:R-:W-:Y:S02]  /*5990*/  FMNMX.FTZ R3, R83, R8, !PT ;  /* 0x0000000853037209 */ /* 0x000fe40007810000 */
[----:B------:R-:W-:Y:S01]  /*59a0*/  PRMT R9, R14, 0x5410, R9 ;  /* 0x000054100e097816 */ /* 0x000fe20000000009 */
[----:B------:R-:W1:Y:S01]  /*59b0*/  MUFU.EX2 R18, R18 ;  /* 0x0000001200127308 */ /* 0x000e620000000800 */
[----:B------:R-:W-:-:S02]  /*59c0*/  FMNMX.FTZ R3, R116, R3, !PT ;  /* 0x0000000374037209 */ /* 0x000fc40007810000 */
[----:B---3--:R-:W-:Y:S01]  /*59d0*/  F2FP.PACK_AB R8, R118, R115 ;  /* 0x000000737608723e */ /* 0x008fe200000000ff */
[----:B------:R-:W-:Y:S01]  /*59e0*/  HSET2.LE.AND R9, R9, R48, PT ;  /* 0x0000003009097233 */ /* 0x000fe20003803000 */
[----:B------:R-:W-:Y:S02]  /*59f0*/  FMNMX.FTZ R3, R176, R3, !PT ;  /* 0x00000003b0037209 */ /* 0x000fe40007810000 */
[----:B----4-:R-:W-:Y:S01]  /*5a00*/  F2FP.PACK_AB R146, R87, R90 ;  /* 0x0000005a5792723e */ /* 0x010fe200000000ff */
[----:B------:R-:W-:Y:S01]  /*5a10*/  MUFU.EX2 R49, R49 ;  /* 0x0000003100317308 */ /* 0x000fe20000000800 */
[----:B------:R-:W-:Y:S02]  /*5a20*/  LOP3.LUT R145, R9, R8, RZ, 0xc0, !PT ;  /* 0x0000000809917212 */ /* 0x000fe400078ec0ff */
[----:B------:R-:W-:Y:S02]  /*5a30*/  FMNMX.FTZ R8, R66, R3, !PT ;  /* 0x0000000342087209 */ /* 0x000fe40007810000 */
[----:B------:R-:W-:-:S02]  /*5a40*/  FMNMX.FTZ R13, R65, R10, !PT ;  /* 0x0000000a410d7209 */ /* 0x000fc40007810000 */
[----:B------:R-:W-:Y:S01]  /*5a50*/  LOP3.LUT R146, R7, R146, RZ, 0xc0, !PT ;  /* 0x0000009207927212 */ /* 0x000fe200078ec0ff */
[----:B------:R-:W3:Y:S01]  /*5a60*/  MUFU.EX2 R44, R44 ;  /* 0x0000002c002c7308 */ /* 0x000ee20000000800 */
[----:B------:R-:W4:Y:S01]  /*5a70*/  LDSM.16.MT88.4 R4, [R215+0x4000] ;  /* 0x00400000d704783b */ /* 0x000f220000004200 */
[----:B------:R-:W-:Y:S02]  /*5a80*/  FMNMX.FTZ R3, R67, R8, !PT ;  /* 0x0000000843037209 */ /* 0x000fe40007810000 */
[----:B------:R-:W-:Y:S02]  /*5a90*/  FMNMX.FTZ R36, R52, R13, !PT ;  /* 0x0000000d34247209 */ /* 0x000fe40007810000 */
[----:B------:R-:W-:Y:S01]  /*5aa0*/  FMNMX.FTZ R3, R54, R3, !PT ;  /* 0x0000000336037209 */ /* 0x000fe20007810000 */
[----:B------:R-:W3:Y:S01]  /*5ab0*/  LDSM.16.MT88.4 R12, [R216+0x4400] ;  /* 0x00440000d80c783b */ /* 0x000ee20000004200 */
[----:B------:R-:W-:Y:S01]  /*5ac0*/  FMNMX.FTZ R36, R63, R36, !PT ;  /* 0x000000243f247209 */ /* 0x000fe20007810000 */
[----:B------:R-:W-:Y:S01]  /*5ad0*/  MUFU.EX2 R47, R47 ;  /* 0x0000002f002f7308 */ /* 0x000fe20000000800 */
[----:B------:R-:W-:-:S02]  /*5ae0*/  FMNMX.FTZ R3, R68, R3, !PT ;  /* 0x0000000344037209 */ /* 0x000fc40007810000 */
[----:B------:R-:W-:Y:S02]  /*5af0*/  FMNMX.FTZ R36, R29, R36, !PT ;  /* 0x000000241d247209 */ /* 0x000fe40007810000 */
[----:B------:R-:W-:Y:S02]  /*5b00*/  FMNMX.FTZ R20, R30, R3, !PT ;  /* 0x000000031e147209 */ /* 0x000fe40007810000 */
[----:B------:R-:W-:Y:S01]  /*5b10*/  FMNMX.FTZ R36, R61, R36, !PT ;  /* 0x000000243d247209 */ /* 0x000fe20007810000 */
[----:B------:R-:W3:Y:S01]  /*5b20*/  MUFU.EX2 R46, R46 ;  /* 0x0000002e002e7308 */ /* 0x000ee20000000800 */
[----:B--2---:R-:W-:Y:S02]  /*5b30*/  F2FP.PACK_AB R3, R32, R45 ;  /* 0x0000002d2003723e */ /* 0x004fe400000000ff */
[----:B------:R-:W-:Y:S02]  /*5b40*/  FMNMX.FTZ R36, R167, R36, !PT ;  /* 0x00000024a7247209 */ /* 0x000fe40007810000 */
[----:B------:R-:W-:-:S02]  /*5b50*/  LOP3.LUT R22, R22, R3, RZ, 0xc0, !PT ;  /* 0x0000000316167212 */ /* 0x000fc400078ec0ff */
[----:B------:R-:W-:Y:S01]  /*5b60*/  FMNMX.FTZ R3, R71, R20, !PT ;  /* 0x0000001447037209 */ /* 0x000fe20007810000 */
[----:B------:R-:W-:Y:S01]  /*5b70*/  HSET2.LE.AND R20, R37, R48, PT ;  /* 0x0000003025147233 */ /* 0x000fe20003803000 */
[----:B-1----:R-:W-:Y:S01]  /*5b80*/  F2FP.PACK_AB R144, R107, R108 ;  /* 0x0000006c6b90723e */ /* 0x002fe200000000ff */
[----:B------:R-:W-:Y:S01]  /*5b90*/  MUFU.EX2 R58, R58 ;  /* 0x0000003a003a7308 */ /* 0x000fe20000000800 */
[----:B------:R-:W-:Y:S02]  /*5ba0*/  FMNMX.FTZ R36, R181, R36, !PT ;  /* 0x00000024b5247209 */ /* 0x000fe40007810000 */
[----:B------:R-:W-:Y:S02]  /*5bb0*/  F2FP.PACK_AB R38, R18, R33 ;  /* 0x000000211226723e */ /* 0x000fe400000000ff */
[----:B------:R-:W-:Y:S02]  /*5bc0*/  FMNMX.FTZ R3, R174, R3, !PT ;  /* 0x00000003ae037209 */ /* 0x000fe40007810000 */
[----:B------:R-:W-:Y:S01]  /*5bd0*/  LOP3.LUT R144, R11, R144, RZ, 0xc0, !PT ;  /* 0x000000900b907212 */ /* 0x000fe200078ec0ff */
[----:B------:R-:W-:Y:S01]  /*5be0*/  MUFU.EX2 R56, R56 ;  /* 0x0000003800387308 */ /* 0x000fe20000000800 */
[----:B------:R-:W-:Y:S01]  /*5bf0*/  LDSM.16.MT88.4 R8, [R215+0x4400] ;  /* 0x00440000d708783b */ /* 0x000fe20000004200 */
[----:B------:R-:W-:-:S02]  /*5c00*/  FMNMX.FTZ R36, R73, R36, !PT ;  /* 0x0000002449247209 */ /* 0x000fc40007810000 */
[----:B------:R-:W-:Y:S02]  /*5c10*/  LOP3.LUT R23, R23, R38, RZ, 0xc0, !PT ;  /* 0x0000002617177212 */ /* 0x000fe400078ec0ff */
[----:B------:R-:W-:Y:S01]  /*5c20*/  FMNMX.FTZ R38, R182, R3, !PT ;  /* 0x00000003b6267209 */ /* 0x000fe20007810000 */
[C---:B------:R-:W-:Y:S01]  /*5c30*/  HMMA.16816.F32 R140, R144.reuse, R152, RZ ;  /* 0x00000098908c723c */ /* 0x040fe200000018ff */
[----:B------:R-:W-:Y:S01]  /*5c40*/  FMNMX.FTZ R17, R79, R36, !PT ;  /* 0x000000244f117209 */ /* 0x000fe20007810000 */
[----:B------:R-:W-:Y:S01]  /*5c50*/  MUFU.EX2 R109, R109 ;  /* 0x0000006d006d7308 */ /* 0x000fe20000000800 */
[----:B------:R-:W-:Y:S02]  /*5c60*/  FMNMX.FTZ R38, R75, R38, !PT ;  /* 0x000000264b267209 */ /* 0x000fe40007810000 */
[----:B------:R-:W-:Y:S02]  /*5c70*/  FMNMX.FTZ R36, R184, R17, !PT ;  /* 0x00000011b8247209 */ /* 0x000fe40007810000 */
[----:B------:R-:W-:Y:S01]  /*5c80*/  FMNMX.FTZ R3, R95, R38, !PT ;  /* 0x000000265f037209 */ /* 0x000fe20007810000 */
[----:B----4-:R-:W-:Y:S01]  /*5c90*/  HMMA.16816.F32 R148, R144, R4, RZ ;  /* 0x000000049094723c */ /* 0x010fe200000018ff */
[----:B------:R-:W-:Y:S01]  /*5ca0*/  FMNMX.FTZ R36, R189, R36, !PT ;  /* 0x00000024bd247209 */ /* 0x000fe20007810000 */
[----:B------:R-:W-:Y:S01]  /*5cb0*/  MUFU.EX2 R121, R121 ;  /* 0x0000007900797308 */ /* 0x000fe20000000800 */
[----:B------:R-:W-:-:S02]  /*5cc0*/  FMNMX.FTZ R3, R122, R3, !PT ;  /* 0x000000037a037209 */ /* 0x000fc40007810000 */
[----:B---3--:R-:W-:Y:S01]  /*5cd0*/  F2FP.PACK_AB R37, R44, R49 ;  /* 0x000000312c25723e */ /* 0x008fe200000000ff */
[----:B------:R-:W1:Y:S01]  /*5ce0*/  SHFL.BFLY PT, R17, R36, 0x2, 0x1f ;  /* 0x0c401f0024117f89 */ /* 0x000e6200000e0000 */
[----:B------:R-:W-:Y:S01]  /*5cf0*/  FMNMX.FTZ R3, R126, R3, !PT ;  /* 0x000000037e037209 */ /* 0x000fe20007810000 */
[C---:B------:R-:W-:Y:S01]  /*5d00*/  HMMA.16816.F32 R136, R144.reuse, R154, RZ ;  /* 0x0000009a9088723c */ /* 0x040fe200000018ff */
[----:B------:R-:W-:Y:S01]  /*5d10*/  LOP3.LUT R20, R20, R37, RZ, 0xc0, !PT ;  /* 0x0000002514147212 */ /* 0x000fe200078ec0ff */
[--C-:B------:R-:W-:Y:S01]  /*5d20*/  FFMA.FTZ R105, R105, c[0x0][0x23c], -R120.reuse ;  /* 0x00008f0069697a23 */ /* 0x100fe20000010878 */
[----:B------:R-:W-:Y:S01]  /*5d30*/  F2FP.PACK_AB R40, R46, R47 ;  /* 0x0000002f2e28723e */ /* 0x000fe200000000ff */
[----:B------:R-:W-:Y:S01]  /*5d40*/  SHFL.BFLY PT, R38, R3, 0x2, 0x1f ;  /* 0x0c401f0003267f89 */ /* 0x000fe200000e0000 */
[----:B------:R-:W-:Y:S01]  /*5d50*/  LOP3.LUT R37, R241, R19, RZ, 0x3c, !PT ;  /* 0x00000013f1257212 */ /* 0x000fe200078e3cff */
[----:B------:R-:W-:Y:S01]  /*5d60*/  FFMA.FTZ R92, R92, c[0x0][0x23c], -R120 ;  /* 0x00008f005c5c7a23 */ /* 0x000fe20000010878 */
[----:B------:R-:W-:Y:S01]  /*5d70*/  LOP3.LUT R35, R35, UR16, R240, 0x96, !PT ;  /* 0x0000001023237c12 */ /* 0x000fe2000f8e96f0 */
[----:B------:R-:W-:Y:S01]  /*5d80*/  HMMA.16816.F32 R144, R144, R6, RZ ;  /* 0x000000069090723c */ /* 0x000fe200000018ff */
[----:B------:R-:W-:Y:S01]  /*5d90*/  LOP3.LUT R21, R21, R40, RZ, 0xc0, !PT ;  /* 0x0000002815157212 */ /* 0x000fe200078ec0ff */
[----:B------:R-:W-:Y:S01]  /*5da0*/  IMAD.WIDE.U32 R170, R37, -0x2daee0ad, RZ ;  /* 0xd2511f5325aa7825 */ /* 0x000fe200078e00ff */
[----:B------:R-:W-:Y:S03]  /*5db0*/  MUFU.EX2 R86, R86 ;  /* 0x0000005600567308 */ /* 0x000fe60000000800 */
[----:B------:R-:W-:Y:S01]  /*5dc0*/  IMAD.WIDE.U32 R42, R35, -0x2daee0ad, RZ ;  /* 0xd2511f53232a7825 */ /* 0x000fe200078e00ff */
[----:B------:R-:W-:Y:S01]  /*5dd0*/  LOP3.LUT R37, R171, UR15, R246, 0x96, !PT ;  /* 0x0000000fab257c12 */ /* 0x000fe2000f8e96f6 */
[----:B------:R-:W-:Y:S04]  /*5de0*/  HMMA.16816.F32 R140, R20, R12, R140 ;  /* 0x0000000c148c723c */ /* 0x000fe8000000188c */
[----:B------:R-:W-:Y:S01]  /*5df0*/  IMAD.WIDE.U32 R172, R37, -0x326172a9, RZ ;  /* 0xcd9e8d5725ac7825 */ /* 0x000fe200078e00ff */
[----:B-1----:R-:W-:-:S03]  /*5e00*/  FMNMX.FTZ R36, R36, R17, !PT ;  /* 0x0000001124247209 */ /* 0x002fc60007810000 */
[C---:B------:R-:W-:Y:S01]  /*5e10*/  HMMA.16816.F32 R148, R20.reuse, R8, R148 ;  /* 0x000000081494723c */ /* 0x040fe20000001894 */
[----:B------:R-:W-:Y:S01]  /*5e20*/  LOP3.LUT R34, R173, UR14, R34, 0x96, !PT ;  /* 0x0000000ead227c12 */ /* 0x000fe2000f8e9622 */
[----:B------:R-:W1:Y:S04]  /*5e30*/  SHFL.BFLY PT, R17, R36, 0x1, 0x1f ;  /* 0x0c201f0024117f89 */ /* 0x000e6800000e0000 */
[----:B------:R-:W-:Y:S02]  /*5e40*/  IMAD.WIDE.U32 R40, R34, -0x2daee0ad, RZ ;  /* 0xd2511f5322287825 */ /* 0x000fe400078e00ff */
[----:B------:R-:W-:Y:S03]  /*5e50*/  HMMA.16816.F32 R136, R20, R14, R136 ;  /* 0x0000000e1488723c */ /* 0x000fe60000001888 */
[----:B------:R-:W-:-:S05]  /*5e60*/  LOP3.LUT R34, R41, UR11, R42, 0x96, !PT ;  /* 0x0000000b29227c12 */ /* 0x000fca000f8e962a */
[----:B------:R-:W-:Y:S01]  /*5e70*/  HMMA.16816.F32 R144, R20, R10, R144 ;  /* 0x0000000a1490723c */ /* 0x000fe20000001890 */
[----:B------:R-:W-:-:S06]  /*5e80*/  IMAD.WIDE.U32 R34, R34, -0x326172a9, RZ ;  /* 0xcd9e8d5722227825 */ /* 0x000fcc00078e00ff */
[----:B------:R-:W-:Y:S02]  /*5e90*/  LOP3.LUT R20, R43, UR13, R170, 0x96, !PT ;  /* 0x0000000d2b147c12 */ /* 0x000fe4000f8e96aa */
[----:B-1----:R-:W-:-:S03]  /*5ea0*/  FMNMX.FTZ R17, R36, R17, !PT ;  /* 0x0000001124117209 */ /* 0x002fc60007810000 */
[----:B------:R-:W-:Y:S01]  /*5eb0*/  IMAD.WIDE.U32 R22, R20, -0x326172a9, RZ ;  /* 0xcd9e8d5714167825 */ /* 0x000fe200078e00ff */
[----:B------:R-:W-:Y:S02]  /*5ec0*/  FMNMX.FTZ R20, R3, R38, !PT ;  /* 0x0000002603147209 */ /* 0x000fe40007810000 */
[----:B------:R-:W-:Y:S02]  /*5ed0*/  FSETP.NEU.FTZ.AND P1, PT, R17, -INF , PT ;  /* 0xff8000001100780b */ /* 0x000fe40003f3d000 */
[----:B------:R-:W-:Y:S01]  /*5ee0*/  LOP3.LUT R21, R23, UR12, R172, 0x96, !PT ;  /* 0x0000000c17157c12 */ /* 0x000fe2000f8e96ac */
[----:B------:R-:W1:Y:S01]  /*5ef0*/  SHFL.BFLY PT, R3, R20, 0x1, 0x1f ;  /* 0x0c201f0014037f89 */ /* 0x000e6200000e0000 */
[----:B------:R-:W-:-:S03]  /*5f00*/  LOP3.LUT R22, R35, UR10, R22, 0x96, !PT ;  /* 0x0000000a23167c12 */ /* 0x000fc6000f8e9616 */
[----:B------:R-:W-:-:S04]  /*5f10*/  IMAD.WIDE.U32 R36, R21, -0x2daee0ad, RZ ;  /* 0xd2511f5315247825 */ /* 0x000fc800078e00ff */
[----:B------:R-:W-:Y:S01]  /*5f20*/  IMAD.WIDE.U32 R22, R22, -0x2daee0ad, RZ ;  /* 0xd2511f5316167825 */ /* 0x000fe200078e00ff */
[----:B------:R-:W-:-:S03]  /*5f30*/  LOP3.LUT R38, R37, UR9, R40, 0x96, !PT ;  /* 0x0000000925267c12 */ /* 0x000fc6000f8e9628 */
[----:B------:R-:W-:Y:S01]  /*5f40*/  FMUL.FTZ R21, R17, c[0x0][0x23c] ;  /* 0x00008f0011157a20 */ /* 0x000fe20000410000 */
[----:B------:R-:W-:Y:S01]  /*5f50*/  LOP3.LUT R36, R23, UR7, R36, 0x96, !PT ;  /* 0x0000000717247c12 */ /* 0x000fe2000f8e9624 */
[----:B------:R-:W-:-:S03]  /*5f60*/  IMAD.WIDE.U32 R38, R38, -0x326172a9, RZ ;  /* 0xcd9e8d5726267825 */ /* 0x000fc600078e00ff */
[----:B------:R-:W-:Y:S01]  /*5f70*/  FSEL R55, R21, RZ, P1 ;  /* 0x000000ff15377208 */ /* 0x000fe20000800000 */
[----:B------:R-:W-:-:S04]  /*5f80*/  IMAD.WIDE.U32 R36, R36, -0x326172a9, RZ ;  /* 0xcd9e8d5724247825 */ /* 0x000fc800078e00ff */
[--C-:B------:R-:W-:Y:S01]  /*5f90*/  FFMA.FTZ R204, R157, c[0x0][0x23c], -R55.reuse ;  /* 0x00008f009dcc7a23 */ /* 0x100fe20000010837 */
[----:B------:R-:W-:Y:S01]  /*5fa0*/  LOP3.LUT R21, R36, 0xffff, RZ, 0xc0, !PT ;  /* 0x0000ffff24157812 */ /* 0x000fe200078ec0ff */
[--C-:B------:R-:W-:Y:S01]  /*5fb0*/  FFMA.FTZ R241, R158, c[0x0][0x23c], -R55.reuse ;  /* 0x00008f009ef17a23 */ /* 0x100fe20000010837 */
[----:B-1----:R-:W-:Y:S01]  /*5fc0*/  FMNMX.FTZ R3, R20, R3, !PT ;  /* 0x0000000314037209 */ /* 0x002fe20007810000 */
[----:B------:R-:W-:Y:S01]  /*5fd0*/  FFMA.FTZ R201, R132, c[0x0][0x23c], -R55 ;  /* 0x00008f0084c97a23 */ /* 0x000fe20000010837 */
[----:B------:R-:W-:Y:S01]  /*5fe0*/  SHF.R.U32.HI R20, RZ, 0x8, R21 ;  /* 0x00000008ff147819 */ /* 0x000fe20000011615 */
[--C-:B------:R-:W-:Y:S01]  /*5ff0*/  FFMA.FTZ R194, R160, c[0x0][0x23c], -R55.reuse ;  /* 0x00008f00a0c27a23 */ /* 0x100fe20000010837 */
[C---:B------:R-:W-:Y:S01]  /*6000*/  FSETP.NEU.FTZ.AND P1, PT, R3.reuse, -INF , PT ;  /* 0xff8000000300780b */ /* 0x040fe20003f3d000 */
[----:B------:R-:W-:Y:S01]  /*6010*/  FMUL.FTZ R251, R3, c[0x0][0x23c] ;  /* 0x00008f0003fb7a20 */ /* 0x000fe20000410000 */
[----:B------:R-:W-:Y:S01]  /*6020*/  LOP3.LUT R21, R36, 0xff, RZ, 0xc0, !PT ;  /* 0x000000ff24157812 */ /* 0x000fe200078ec0ff */
[----:B------:R-:W-:Y:S01]  /*6030*/  MUFU.EX2 R204, R204 ;  /* 0x000000cc00cc7308 */ /* 0x000fe20000000800 */
[----:B------:R-:W-:Y:S01]  /*6040*/  SHF.R.U32.HI R35, RZ, 0x10, R36 ;  /* 0x00000010ff237819 */ /* 0x000fe20000011624 */
[--C-:B------:R-:W-:Y:S01]  /*6050*/  FFMA.FTZ R188, R129, c[0x0][0x23c], -R55.reuse ;  /* 0x00008f0081bc7a23 */ /* 0x100fe20000010837 */
[----:B------:R-:W-:Y:S01]  /*6060*/  FSEL R251, R251, RZ, P1 ;  /* 0x000000fffbfb7208 */ /* 0x000fe20000800000 */
[--C-:B------:R-:W-:Y:S01]  /*6070*/  FFMA.FTZ R252, R128, c[0x0][0x23c], -R55.reuse ;  /* 0x00008f0080fc7a23 */ /* 0x100fe20000010837 */
[----:B------:R-:W-:Y:S01]  /*6080*/  PRMT R21, R21, 0x5410, R20 ;  /* 0x0000541015157816 */ /* 0x000fe20000000014 */
[----:B------:R-:W-:Y:S01]  /*6090*/  FFMA.FTZ R128, R190, c[0x0][0x23c], -R55 ;  /* 0x00008f00be807a23 */ /* 0x000fe20000010837 */
[----:B------:R-:W-:Y:S01]  /*60a0*/  SHF.R.U32.HI R36, RZ, 0x18, R36 ;  /* 0x00000018ff247819 */ /* 0x000fe20000011624 */
[--C-:B------:R-:W-:Y:S01]  /*60b0*/  FFMA.FTZ R207, R159, c[0x0][0x23c], -R251.reuse ;  /* 0x00008f009fcf7a23 */ /* 0x100fe200000108fb */
[----:B------:R-:W-:Y:S01]  /*60c0*/  LOP3.LUT R20, R37, UR17, R38, 0x96, !PT ;  /* 0x0000001125147c12 */ /* 0x000fe2000f8e9626 */
[--C-:B------:R-:W-:Y:S01]  /*60d0*/  FFMA.FTZ R196, R134, c[0x0][0x23c], -R251.reuse ;  /* 0x00008f0086c47a23 */ /* 0x100fe200000108fb */
[----:B------:R-:W-:Y:S01]  /*60e0*/  LOP3.LUT R35, R35, 0xff, RZ, 0xc0, !PT ;  /* 0x000000ff23237812 */ /* 0x000fe200078ec0ff */
[--C-:B------:R-:W-:Y:S01]  /*60f0*/  FFMA.FTZ R246, R156, c[0x0][0x23c], -R251.reuse ;  /* 0x00008f009cf67a23 */ /* 0x100fe200000108fb */
[----:B------:R-:W1:Y:S01]  /*6100*/  MUFU.EX2 R241, R241 ;  /* 0x000000f100f17308 */ /* 0x000e620000000800 */
[--C-:B------:R-:W-:Y:S01]  /*6110*/  FFMA.FTZ R249, R133, c[0x0][0x23c], -R251.reuse ;  /* 0x00008f0085f97a23 */ /* 0x100fe200000108fb */
[----:B------:R-:W-:Y:S01]  /*6120*/  PRMT R35, R35, 0x5410, R36 ;  /* 0x0000541023237816 */ /* 0x000fe20000000024 */
[--C-:B------:R-:W-:Y:S01]  /*6130*/  HSET2.LE.AND R21, R21, R48.reuse, PT ;  /* 0x0000003015157233 */ /* 0x100fe20003803000 */
[--C-:B------:R-:W-:Y:S01]  /*6140*/  SHF.R.U32.HI R23, RZ, 0x10, R20.reuse ;  /* 0x00000010ff177819 */ /* 0x100fe20000011614 */
[--C-:B------:R-:W-:Y:S01]  /*6150*/  FFMA.FTZ R129, R192, c[0x0][0x23c], -R251.reuse ;  /* 0x00008f00c0817a23 */ /* 0x100fe200000108fb */
[C---:B------:R-:W-:Y:S01]  /*6160*/  LOP3.LUT R36, R20.reuse, 0xffff, RZ, 0xc0, !PT ;  /* 0x0000ffff14247812 */ /* 0x040fe200078ec0ff */
[--C-:B------:R-:W-:Y:S01]  /*6170*/  HSET2.LE.AND R35, R35, R48.reuse, PT ;  /* 0x0000003023237233 */ /* 0x100fe20003803000 */
[----:B------:R-:W-:Y:S01]  /*6180*/  MUFU.EX2 R207, R207 ;  /* 0x000000cf00cf7308 */ /* 0x000fe20000000800 */
[----:B------:R-:W-:Y:S01]  /*6190*/  LOP3.LUT R37, R20, 0xff, RZ, 0xc0, !PT ;  /* 0x000000ff14257812 */ /* 0x000fe200078ec0ff */
[--C-:B------:R-:W-:Y:S01]  /*61a0*/  FFMA.FTZ R203, R130, c[0x0][0x23c], -R251.reuse ;  /* 0x00008f0082cb7a23 */ /* 0x100fe200000108fb */
[----:B------:R-:W-:Y:S01]  /*61b0*/  SHF.R.U32.HI R20, RZ, 0x18, R20 ;  /* 0x00000018ff147819 */ /* 0x000fe20000011614 */
[--C-:B------:R-:W-:Y:S01]  /*61c0*/  FFMA.FTZ R130, R131, c[0x0][0x23c], -R251.reuse ;  /* 0x00008f0083827a23 */ /* 0x100fe200000108fb */
[----:B------:R-:W-:Y:S01]  /*61d0*/  LOP3.LUT R23, R23, 0xff, RZ, 0xc0, !PT ;  /* 0x000000ff17177812 */ /* 0x000fe200078ec0ff */
[--C-:B------:R-:W-:Y:S01]  /*61e0*/  FFMA.FTZ R60, R180, c[0x0][0x23c], -R251.reuse ;  /* 0x00008f00b43c7a23 */ /* 0x100fe200000108fb */
[----:B------:R-:W-:Y:S01]  /*61f0*/  SHF.R.U32.HI R36, RZ, 0x8, R36 ;  /* 0x00000008ff247819 */ /* 0x000fe20000011624 */
[----:B------:R-:W2:Y:S01]  /*6200*/  MUFU.EX2 R196, R196 ;  /* 0x000000c400c47308 */ /* 0x000ea20000000800 */
[----:B------:R-:W-:Y:S01]  /*6210*/  PRMT R23, R23, 0x5410, R20 ;  /* 0x0000541017177816 */ /* 0x000fe20000000014 */
[--C-:B------:R-:W-:Y:S01]  /*6220*/  FFMA.FTZ R41, R244, c[0x0][0x23c], -R251.reuse ;  /* 0x00008f00f4297a23 */ /* 0x100fe200000108fb */
[----:B------:R-:W-:Y:S01]  /*6230*/  PRMT R37, R37, 0x5410, R36 ;  /* 0x0000541025257816 */ /* 0x000fe20000000024 */
[----:B------:R-:W-:Y:S01]  /*6240*/  FFMA.FTZ R40, R51, c[0x0][0x23c], -R251 ;  /* 0x00008f0033287a23 */ /* 0x000fe200000108fb */
[----:B-1----:R-:W-:Y:S01]  /*6250*/  F2FP.PACK_AB R160, R241, R204 ;  /* 0x000000ccf1a0723e */ /* 0x002fe200000000ff */
[--C-:B------:R-:W-:Y:S01]  /*6260*/  HSET2.LE.AND R23, R23, R48.reuse, PT ;  /* 0x0000003017177233 */ /* 0x100fe20003803000 */
[----:B------:R-:W-:Y:S01]  /*6270*/  FSETP.NEU.FTZ.AND P1, PT, R17, -INF , PT ;  /* 0xff8000001100780b */ /* 0x000fe20003f3d000 */
[----:B------:R-:W-:Y:S01]  /*6280*/  MUFU.EX2 R246, R246 ;  /* 0x000000f600f67308 */ /* 0x000fe20000000800 */
[----:B------:R-:W-:Y:S01]  /*6290*/  HSET2.LE.AND R37, R37, R48, PT ;  /* 0x0000003025257233 */ /* 0x000fe20003803000 */
[----:B------:R-:W-:-:S02]  /*62a0*/  FFMA.FTZ R38, R205, c[0x0][0x23c], -R166 ;  /* 0x00008f00cd267a23 */ /* 0x000fc400000108a6 */
[----:B------:R-:W-:Y:S02]  /*62b0*/  FFMA.FTZ R51, R177, c[0x0][0x23c], -R120 ;  /* 0x00008f00b1337a23 */ /* 0x000fe40000010878 */
[----:B------:R-:W-:Y:S01]  /*62c0*/  LOP3.LUT R160, R37, R160, RZ, 0xc0, !PT ;  /* 0x000000a025a07212 */ /* 0x000fe200078ec0ff */
[----:B------:R-:W-:Y:S01]  /*62d0*/  FFMA.FTZ R180, R179, c[0x0][0x23c], -R166 ;  /* 0x00008f00b3b47a23 */ /* 0x000fe200000108a6 */
[----:B------:R-:W1:Y:S01]  /*62e0*/  MUFU.EX2 R249, R249 ;  /* 0x000000f900f97308 */ /* 0x000e620000000800 */
[----:B--2---:R-:W-:Y:S01]  /*62f0*/  F2FP.PACK_AB R20, R196, R207 ;  /* 0x000000cfc414723e */ /* 0x004fe200000000ff */
[----:B------:R-:W-:Y:S02]  /*6300*/  FFMA.FTZ R190, R123, c[0x0][0x23c], -R120 ;  /* 0x00008f007bbe7a23 */ /* 0x000fe40000010878 */
[----:B------:R-:W-:Y:S01]  /*6310*/  FFMA.FTZ R88, R88, c[0x0][0x23c], -R251 ;  /* 0x00008f0058587a23 */ /* 0x000fe200000108fb */
[----:B------:R-:W-:Y:S01]  /*6320*/  LOP3.LUT R163, R35, R20, RZ, 0xc0, !PT ;  /* 0x0000001423a37212 */ /* 0x000fe200078ec0ff */
[----:B------:R-:W-:-:S02]  /*6330*/  FFMA.FTZ R35, R250, c[0x0][0x23c], -R55 ;  /* 0x00008f00fa237a23 */ /* 0x000fc40000010837 */
[----:B------:R-:W-:Y:S01]  /*6340*/  MUFU.EX2 R201, R201 ;  /* 0x000000c900c97308 */ /* 0x000fe20000000800 */
[----:B------:R-:W-:Y:S02]  /*6350*/  FMUL.FTZ R250, R17, c[0x0][0x23c] ;  /* 0x00008f0011fa7a20 */ /* 0x000fe40000410000 */
[----:B------:R-:W-:Y:S02]  /*6360*/  FFMA.FTZ R55, R178, c[0x0][0x23c], -R251 ;  /* 0x00008f00b2377a23 */ /* 0x000fe400000108fb */
[--C-:B------:R-:W-:Y:S01]  /*6370*/  FFMA.FTZ R178, R119, c[0x0][0x23c], -R166.reuse ;  /* 0x00008f0077b27a23 */ /* 0x100fe200000108a6 */
[----:B------:R-:W-:Y:S01]  /*6380*/  FSEL R250, R250, RZ, P1 ;  /* 0x000000fffafa7208 */ /* 0x000fe20000800000 */
[----:B------:R-:W-:Y:S01]  /*6390*/  FFMA.FTZ R119, R125, c[0x0][0x23c], -R166 ;  /* 0x00008f007d777a23 */ /* 0x000fe200000108a6 */
[----:B------:R-:W2:Y:S01]  /*63a0*/  MUFU.EX2 R194, R194 ;  /* 0x000000c200c27308 */ /* 0x000ea20000000800 */
[----:B-1----:R-:W-:Y:S01]  /*63b0*/  F2FP.PACK_AB R20, R249, R246 ;  /* 0x000000f6f914723e */ /* 0x002fe200000000ff */
[----:B------:R-:W-:-:S02]  /*63c0*/  FFMA.FTZ R125, R127, c[0x0][0x23c], -R120 ;  /* 0x00008f007f7d7a23 */ /* 0x000fc40000010878 */
[--C-:B------:R-:W-:Y:S01]  /*63d0*/  FFMA.FTZ R62, R187, c[0x0][0x23c], -R250.reuse ;  /* 0x00008f00bb3e7a23 */ /* 0x100fe200000108fa */
[----:B------:R-:W-:Y:S01]  /*63e0*/  LOP3.LUT R161, R23, R20, RZ, 0xc0, !PT ;  /* 0x0000001417a17212 */ /* 0x000fe200078ec0ff */
[----:B------:R-:W-:Y:S01]  /*63f0*/  FFMA.FTZ R57, R186, c[0x0][0x23c], -R250 ;  /* 0x00008f00ba397a23 */ /* 0x000fe200000108fa */
[----:B------:R-:W-:Y:S01]  /*6400*/  LOP3.LUT R20, R39, UR8, R34, 0x96, !PT ;  /* 0x0000000827147c12 */ /* 0x000fe2000f8e9622 */
[----:B------:R-:W-:Y:S01]  /*6410*/  FFMA.FTZ R34, R248, c[0x0][0x23c], -R251 ;  /* 0x00008f00f8227a23 */ /* 0x000fe200000108fb */
[----:B------:R-:W-:Y:S01]  /*6420*/  MUFU.EX2 R129, R129 ;  /* 0x0000008100817308 */ /* 0x000fe20000000800 */
[----:B------:R-:W-:Y:S02]  /*6430*/  FFMA.FTZ R42, R53, c[0x0][0x23c], -R250 ;  /* 0x00008f00352a7a23 */ /* 0x000fe400000108fa */
[----:B------:R-:W-:Y:S02]  /*6440*/  FFMA.FTZ R53, R193, c[0x0][0x23c], -R166 ;  /* 0x00008f00c1357a23 */ /* 0x000fe400000108a6 */
[----:B------:R-:W-:Y:S01]  /*6450*/  FFMA.FTZ R43, R206, c[0x0][0x23c], -R250 ;  /* 0x00008f00ce2b7a23 */ /* 0x000fe200000108fa */
[----:B--2---:R-:W-:-:S02]  /*6460*/  F2FP.PACK_AB R162, R194, R201 ;  /* 0x000000c9c2a2723e */ /* 0x004fc400000000ff */
[----:B------:R-:W1:Y:S01]  /*6470*/  MUFU.EX2 R34, R34 ;  /* 0x0000002200227308 */ /* 0x000e620000000800 */
[----:B------:R-:W-:Y:S01]  /*6480*/  FFMA.FTZ R39, R197, c[0x0][0x23c], -R166 ;  /* 0x00008f00c5277a23 */ /* 0x000fe200000108a6 */
[----:B------:R-:W-:Y:S01]  /*6490*/  LOP3.LUT R162, R21, R162, RZ, 0xc0, !PT ;  /* 0x000000a215a27212 */ /* 0x000fe200078ec0ff */
[----:B------:R-:W-:-:S05]  /*64a0*/  IMAD.WIDE.U32 R20, R20, -0x2daee0ad, RZ ;  /* 0xd2511f5314147825 */ /* 0x000fca00078e00ff */
[----:B------:R-:W-:Y:S01]  /*64b0*/  MUFU.EX2 R252, R252 ;  /* 0x000000fc00fc7308 */ /* 0x000fe20000000800 */
[----:B------:R-:W-:Y:S01]  /*64c0*/  LOP3.LUT R23, R20, 0xff, RZ, 0xc0, !PT ;  /* 0x000000ff14177812 */ /* 0x000fe200078ec0ff */
[C---:B------:R-:W-:Y:S01]  /*64d0*/  HMMA.16816.F32 R132, R160.reuse, R152, RZ ;  /* 0x00000098a084723c */ /* 0x040fe200000018ff */
[----:B------:R-:W-:Y:S02]  /*64e0*/  FFMA.FTZ R127, R106, c[0x0][0x23c], -R251 ;  /* 0x00008f006a7f7a23 */ /* 0x000fe400000108fb */
[--C-:B------:R-:W-:Y:S02]  /*64f0*/  FFMA.FTZ R96, R96, c[0x0][0x23c], -R250.reuse ;  /* 0x00008f0060607a23 */ /* 0x100fe400000108fa */
[--C-:B------:R-:W-:Y:S01]  /*6500*/  FFMA.FTZ R97, R97, c[0x0][0x23c], -R250.reuse ;  /* 0x00008f0061617a23 */ /* 0x100fe200000108fa */
[----:B------:R-:W-:Y:S01]  /*6510*/  MUFU.EX2 R188, R188 ;  /* 0x000000bc00bc7308 */ /* 0x000fe20000000800 */
[--C-:B------:R-:W-:Y:S01]  /*6520*/  FFMA.FTZ R84, R84, c[0x0][0x23c], -R250.reuse ;  /* 0x00008f0054547a23 */ /* 0x100fe200000108fa */
[----:B------:R-:W-:Y:S01]  /*6530*/  HMMA.16816.F32 R152, R160, R154, RZ ;  /* 0x0000009aa098723c */ /* 0x000fe200000018ff */
[----:B------:R-:W-:-:S02]  /*6540*/  FFMA.FTZ R123, R102, c[0x0][0x23c], -R250 ;  /* 0x00008f00667b7a23 */ /* 0x000fc400000108fa */
[--C-:B------:R-:W-:Y:S02]  /*6550*/  FFMA.FTZ R98, R98, c[0x0][0x23c], -R251.reuse ;  /* 0x00008f0062627a23 */ /* 0x100fe400000108fb */
[--C-:B------:R-:W-:Y:S01]  /*6560*/  FFMA.FTZ R99, R99, c[0x0][0x23c], -R251.reuse ;  /* 0x00008f0063637a23 */ /* 0x100fe200000108fb */
[----:B------:R-:W-:Y:S01]  /*6570*/  MUFU.EX2 R128, R128 ;  /* 0x0000008000807308 */ /* 0x000fe20000000800 */
[--C-:B------:R-:W-:Y:S01]  /*6580*/  FFMA.FTZ R82, R82, c[0x0][0x23c], -R251.reuse ;  /* 0x00008f0052527a23 */ /* 0x100fe200000108fb */
[C---:B------:R-:W-:Y:S01]  /*6590*/  HMMA.16816.F32 R156, R160.reuse, R4, RZ ;  /* 0x00000004a09c723c */ /* 0x040fe200000018ff */
[----:B------:R-:W-:Y:S02]  /*65a0*/  FFMA.FTZ R83, R83, c[0x0][0x23c], -R251 ;  /* 0x00008f0053537a23 */ /* 0x000fe400000108fb */
[--C-:B------:R-:W-:Y:S02]  /*65b0*/  FFMA.FTZ R80, R80, c[0x0][0x23c], -R250.reuse ;  /* 0x00008f0050507a23 */ /* 0x100fe400000108fa */
[----:B------:R-:W-:Y:S01]  /*65c0*/  FFMA.FTZ R81, R81, c[0x0][0x23c], -R250 ;  /* 0x00008f0051517a23 */ /* 0x000fe200000108fa */
[----:B------:R-:W2:Y:S01]  /*65d0*/  MUFU.EX2 R35, R35 ;  /* 0x0000002300237308 */ /* 0x000ea20000000800 */
[----:B------:R-:W-:Y:S01]  /*65e0*/  SHF.R.U32.HI R5, RZ, 0x10, R20 ;  /* 0x00000010ff057819 */ /* 0x000fe20000011614 */
[----:B------:R-:W-:Y:S01]  /*65f0*/  HMMA.16816.F32 R160, R160, R6, RZ ;  /* 0x00000006a0a0723c */ /* 0x000fe200000018ff */
[----:B------:R-:W-:Y:S01]  /*6600*/  LOP3.LUT R4, R21, UR18, R22, 0x96, !PT ;  /* 0x0000001215047c12 */ /* 0x000fe2000f8e9616 */
[----:B------:R-:W-:-:S02]  /*6610*/  FFMA.FTZ R131, R175, c[0x0][0x23c], -R250 ;  /* 0x00008f00af837a23 */ /* 0x000fc400000108fa */
[--C-:B------:R-:W-:Y:S02]  /*6620*/  FFMA.FTZ R106, R116, c[0x0][0x23c], -R251.reuse ;  /* 0x00008f00746a7a23 */ /* 0x100fe400000108fb */
[----:B------:R-:W-:Y:S01]  /*6630*/  MUFU.EX2 R203, R203 ;  /* 0x000000cb00cb7308 */ /* 0x000fe20000000800 */
[----:B------:R-:W-:Y:S01]  /*6640*/  LOP3.LUT R6, R20, 0xffff, RZ, 0xc0, !PT ;  /* 0x0000ffff14067812 */ /* 0x000fe200078ec0ff */
[----:B------:R-:W-:Y:S01]  /*6650*/  FFMA.FTZ R175, R176, c[0x0][0x23c], -R251 ;  /* 0x00008f00b0af7a23 */ /* 0x000fe200000108fb */
[----:B------:R-:W-:Y:S01]  /*6660*/  SHF.R.U32.HI R7, RZ, 0x18, R20 ;  /* 0x00000018ff077819 */ /* 0x000fe20000011614 */
[----:B------:R-:W-:Y:S01]  /*6670*/  FFMA.FTZ R102, R110, c[0x0][0x23c], -R250 ;  /* 0x00008f006e667a23 */ /* 0x000fe200000108fa */
[----:B------:R-:W-:Y:S01]  /*6680*/  SHF.R.U32.HI R6, RZ, 0x8, R6 ;  /* 0x00000008ff067819 */ /* 0x000fe20000011606 */
[----:B------:R-:W-:Y:S01]  /*6690*/  FFMA.FTZ R177, R94, c[0x0][0x23c], -R166 ;  /* 0x00008f005eb17a23 */ /* 0x000fe200000108a6 */
[C---:B------:R-:W-:Y:S01]  /*66a0*/  LOP3.LUT R21, R4.reuse, 0xff, RZ, 0xc0, !PT ;  /* 0x000000ff04157812 */ /* 0x040fe200078ec0ff */
[----:B------:R-:W3:Y:S01]  /*66b0*/  MUFU.EX2 R130, R130 ;  /* 0x0000008200827308 */ /* 0x000ee20000000800 */
[----:B------:R-:W-:Y:S01]  /*66c0*/  PRMT R23, R23, 0x5410, R6 ;  /* 0x0000541017177816 */ /* 0x000fe20000000006 */
[--C-:B------:R-:W-:Y:S01]  /*66d0*/  FFMA.FTZ R94, R101, c[0x0][0x23c], -R166.reuse ;  /* 0x00008f00655e7a23 */ /* 0x100fe200000108a6 */
[----:B------:R-:W-:Y:S01]  /*66e0*/  LOP3.LUT R6, R5, 0xff, RZ, 0xc0, !PT ;  /* 0x000000ff05067812 */ /* 0x000fe200078ec0ff */
[----:B------:R-:W-:Y:S01]  /*66f0*/  FFMA.FTZ R101, R117, c[0x0][0x23c], -R166 ;  /* 0x00008f0075657a23 */ /* 0x000fe200000108a6 */
[----:B------:R-:W-:-:S02]  /*6700*/  LOP3.LUT R5, R4, 0xffff, RZ, 0xc0, !PT ;  /* 0x0000ffff04057812 */ /* 0x000fc400078ec0ff */
[----:B------:R-:W-:Y:S01]  /*6710*/  PRMT R7, R6, 0x5410, R7 ;  /* 0x0000541006077816 */ /* 0x000fe20000000007 */
[----:B------:R-:W-:Y:S01]  /*6720*/  MUFU.EX2 R60, R60 ;  /* 0x0000003c003c7308 */ /* 0x000fe20000000800 */
[--C-:B------:R-:W-:Y:S02]  /*6730*/  SHF.R.U32.HI R6, RZ, 0x10, R4.reuse ;  /* 0x00000010ff067819 */ /* 0x100fe40000011604 */
[----:B------:R-:W-:Y:S01]  /*6740*/  SHF.R.U32.HI R20, RZ, 0x8, R5 ;  /* 0x00000008ff147819 */ /* 0x000fe20000011605 */
[--C-:B------:R-:W-:Y:S01]  /*6750*/  HSET2.LE.AND R7, R7, R48.reuse, PT ;  /* 0x0000003007077233 */ /* 0x100fe20003803000 */
[----:B------:R-:W-:Y:S02]  /*6760*/  SHF.R.U32.HI R4, RZ, 0x18, R4 ;  /* 0x00000018ff047819 */ /* 0x000fe40000011604 */
[----:B------:R-:W-:Y:S01]  /*6770*/  LOP3.LUT R5, R6, 0xff, RZ, 0xc0, !PT ;  /* 0x000000ff06057812 */ /* 0x000fe200078ec0ff */
[----:B------:R-:W-:Y:S01]  /*6780*/  HSET2.LE.AND R6, R23, R48, PT ;  /* 0x0000003017067233 */ /* 0x000fe20003803000 */
[----:B------:R-:W-:Y:S01]  /*6790*/  PRMT R21, R21, 0x5410, R20 ;  /* 0x0000541015157816 */ /* 0x000fe20000000014 */
[----:B------:R-:W-:Y:S01]  /*67a0*/  MUFU.EX2 R55, R55 ;  /* 0x0000003700377308 */ /* 0x000fe20000000800 */
[----:B------:R-:W-:-:S02]  /*67b0*/  PRMT R5, R5, 0x5410, R4 ;  /* 0x0000541005057816 */ /* 0x000fc40000000004 */
[----:B-1----:R-:W-:Y:S02]  /*67c0*/  F2FP.PACK_AB R4, R34, R129 ;  /* 0x000000812204723e */ /* 0x002fe400000000ff */
[----:B--2---:R-:W-:Y:S01]  /*67d0*/  F2FP.PACK_AB R23, R35, R128 ;  /* 0x000000802317723e */ /* 0x004fe200000000ff */
[--C-:B------:R-:W-:Y:S01]  /*67e0*/  HSET2.LE.AND R5, R5, R48.reuse, PT ;  /* 0x0000003005057233 */ /* 0x100fe20003803000 */
[----:B------:R-:W-:Y:S01]  /*67f0*/  LOP3.LUT R7, R7, R4, RZ, 0xc0, !PT ;  /* 0x0000000407077212 */ /* 0x000fe200078ec0ff */
[----:B------:R-:W-:Y:S01]  /*6800*/  HSET2.LE.AND R4, R21, R48, PT ;  /* 0x0000003015047233 */ /* 0x000fe20003803000 */
[----:B------:R-:W-:Y:S01]  /*6810*/  F2FP.PACK_AB R21, R188, R252 ;  /* 0x000000fcbc15723e */ /* 0x000fe200000000ff */
[----:B------:R-:W-:Y:S01]  /*6820*/  MUFU.EX2 R41, R41 ;  /* 0x0000002900297308 */ /* 0x000fe20000000800 */
[----:B---3--:R-:W-:Y:S02]  /*6830*/  F2FP.PACK_AB R20, R130, R203 ;  /* 0x000000cb8214723e */ /* 0x008fe400000000ff */
[----:B------:R-:W-:-:S02]  /*6840*/  LOP3.LUT R6, R6, R23, RZ, 0xc0, !PT ;  /* 0x0000001706067212 */ /* 0x000fc400078ec0ff */
[----:B------:R-:W-:Y:S02]  /*6850*/  LOP3.LUT R4, R4, R21, RZ, 0xc0, !PT ;  /* 0x0000001504047212 */ /* 0x000fe400078ec0ff */
[----:B------:R-:W-:Y:S01]  /*6860*/  LOP3.LUT R5, R5, R20, RZ, 0xc0, !PT ;  /* 0x0000001405057212 */ /* 0x000fe200078ec0ff */
[----:B------:R-:W1:Y:S06]  /*6870*/  MUFU.EX2 R40, R40 ;  /* 0x0000002800287308 */ /* 0x000e6c0000000800 */
[C---:B------:R-:W-:Y:S02]  /*6880*/  HMMA.16816.F32 R156, R4.reuse, R8, R156 ;  /* 0x00000008049c723c */ /* 0x040fe4000000189c */
[----:B------:R-:W-:Y:S05]  /*6890*/  MUFU.EX2 R62, R62 ;  /* 0x0000003e003e7308 */ /* 0x000fea0000000800 */
[----:B------:R-:W-:Y:S01]  /*68a0*/  IMAD.U32 R9, RZ, RZ, UR5 ;  /* 0x00000005ff097e24 */ /* 0x000fe2000f8e00ff */
[----:B------:R-:W-:Y:S01]  /*68b0*/  HMMA.16816.F32 R132, R4, R12, R132 ;  /* 0x0000000c0484723c */ /* 0x000fe20000001884 */
[----:B------:R-:W-:Y:S01]  /*68c0*/  UIADD3 UR5, UR29, 0x2, URZ ;  /* 0x000000021d057890 */ /* 0x000fe2000fffe03f */
[----:B------:R-:W2:Y:S02]  /*68d0*/  MUFU.EX2 R57, R57 ;  /* 0x0000003900397308 */ /* 0x000ea40000000800 */
[----:B------:R-:W-:-:S04]  /*68e0*/  LOP3.LUT R9, R247, UR27, R9, 0x96, !PT ;  /* 0x0000001bf7097c12 */ /* 0x000fc8000f8e9609 */
[C---:B------:R-:W-:Y:S01]  /*68f0*/  HMMA.16816.F32 R152, R4.reuse, R14, R152 ;  /* 0x0000000e0498723c */ /* 0x040fe20000001898 */
[----:B------:R-:W-:Y:S01]  /*6900*/  IMAD.WIDE.U32 R8, R9, -0x326172a9, RZ ;  /* 0xcd9e8d5709087825 */ /* 0x000fe200078e00ff */
[----:B------:R-:W-:Y:S06]  /*6910*/  MUFU.EX2 R43, R43 ;  /* 0x0000002b002b7308 */ /* 0x000fec0000000800 */
[----:B------:R-:W-:Y:S02]  /*6920*/  HMMA.16816.F32 R160, R4, R10, R160 ;  /* 0x0000000a04a0723c */ /* 0x000fe400000018a0 */
[----:B------:R-:W3:Y:S05]  /*6930*/  MUFU.EX2 R42, R42 ;  /* 0x0000002a002a7308 */ /* 0x000eea0000000800 */
[----:B------:R-:W-:-:S02]  /*6940*/  LOP3.LUT R5, R9, UR16, R240, 0x96, !PT ;  /* 0x0000001009057c12 */ /* 0x000fc4000f8e96f0 */
[----:B------:R-:W-:Y:S01]  /*6950*/  LOP3.LUT R4, R173, UR14, R8, 0x96, !PT ;  /* 0x0000000ead047c12 */ /* 0x000fe2000f8e9608 */
[----:B------:R-:W-:Y:S02]  /*6960*/  MUFU.EX2 R39, R39 ;  /* 0x0000002700277308 */ /* 0x000fe40000000800 */
[----:B------:R-:W-:-:S04]  /*6970*/  IMAD.WIDE.U32 R6, R5, -0x2daee0ad, RZ ;  /* 0xd2511f5305067825 */ /* 0x000fc800078e00ff */
[----:B------:R-:W-:Y:S01]  /*6980*/  IMAD.WIDE.U32 R10, R4, -0x2daee0ad, RZ ;  /* 0xd2511f53040a7825 */ /* 0x000fe200078e00ff */
[----:B------:R-:W-:Y:S01]  /*6990*/  LOP3.LUT R5, R7, UR13, R170, 0x96, !PT ;  /* 0x0000000d07057c12 */ /* 0x000fe2000f8e96aa */
[----:B------:R-:W4:Y:S03]  /*69a0*/  MUFU.EX2 R38, R38 ;  /* 0x0000002600267308 */ /* 0x000f260000000800 */
[----:B------:R-:W-:Y:S01]  /*69b0*/  LOP3.LUT R4, R11, UR11, R6, 0x96, !PT ;  /* 0x0000000b0b047c12 */ /* 0x000fe2000f8e9606 */
[----:B------:R-:W-:-:S04]  /*69c0*/  IMAD.WIDE.U32 R6, R5, -0x326172a9, RZ ;  /* 0xcd9e8d5705067825 */ /* 0x000fc800078e00ff */
[----:B------:R-:W-:Y:S01]  /*69d0*/  IMAD.WIDE.U32 R212, R4, -0x326172a9, RZ ;  /* 0xcd9e8d5704d47825 */ /* 0x000fe200078e00ff */
[----:B------:R-:W-:Y:S01]  /*69e0*/  LOP3.LUT R7, R7, UR12, R172, 0x96, !PT ;  /* 0x0000000c07077c12 */ /* 0x000fe2000f8e96ac */
[----:B------:R-:W-:Y:S01]  /*69f0*/  MUFU.EX2 R53, R53 ;  /* 0x0000003500357308 */ /* 0x000fe20000000800 */
[----:B------:R-:W-:Y:S02]  /*6a00*/  LOP3.LUT R4, R199, UR14, R8, 0x96, !PT ;  /* 0x0000000ec7047c12 */ /* 0x000fe4000f8e9608 */
[----:B------:R-:W-:Y:S02]  /*6a10*/  LOP3.LUT R5, R213, UR10, R6, 0x96, !PT ;  /* 0x0000000ad5057c12 */ /* 0x000fe4000f8e9606 */
[----:B------:R-:W-:Y:S01]  /*6a20*/  LOP3.LUT R6, R9, UR16, R202, 0x96, !PT ;  /* 0x0000001009067c12 */ /* 0x000fe2000f8e96ca */
[----:B------:R-:W-:Y:S02]  /*6a30*/  IMAD.WIDE.U32 R8, R7, -0x2daee0ad, RZ ;  /* 0xd2511f5307087825 */ /* 0x000fe400078e00ff */
[----:B------:R-:W-:Y:S02]  /*6a40*/  MUFU.EX2 R51, R51 ;  /* 0x0000003300337308 */ /* 0x000fe40000000800 */
[----:B------:R-:W-:Y:S01]  /*6a50*/  IMAD.WIDE.U32 R208, R5, -0x2daee0ad, RZ ;  /* 0xd2511f5305d07825 */ /* 0x000fe200078e00ff */
[----:B------:R-:W-:-:S03]  /*6a60*/  LOP3.LUT R5, R9, UR9, R10, 0x96, !PT ;  /* 0x0000000909057c12 */ /* 0x000fc6000f8e960a */
[----:B------:R-:W-:Y:S01]  /*6a70*/  IMAD.WIDE.U32 R12, R4, -0x2daee0ad, RZ ;  /* 0xd2511f53040c7825 */ /* 0x000fe200078e00ff */
[----:B------:R-:W-:Y:S01]  /*6a80*/  LOP3.LUT R7, R209, UR7, R8, 0x96, !PT ;  /* 0x00000007d1077c12 */ /* 0x000fe2000f8e9608 */
[----:B------:R-:W-:Y:S02]  /*6a90*/  MUFU.EX2 R125, R125 ;  /* 0x0000007d007d7308 */ /* 0x000fe40000000800 */
[----:B------:R-:W-:-:S04]  /*6aa0*/  IMAD.WIDE.U32 R8, R6, -0x2daee0ad, RZ ;  /* 0xd2511f5306087825 */ /* 0x000fc800078e00ff */
[----:B------:R-:W-:Y:S01]  /*6ab0*/  IMAD.WIDE.U32 R14, R7, -0x326172a9, RZ ;  /* 0xcd9e8d57070e7825 */ /* 0x000fe200078e00ff */
[----:B------:R-:W-:Y:S01]  /*6ac0*/  LOP3.LUT R4, R9, UR13, R200, 0x96, !PT ;  /* 0x0000000d09047c12 */ /* 0x000fe2000f8e96c8 */
[----:B------:R-:W-:Y:S01]  /*6ad0*/  MUFU.EX2 R178, R178 ;  /* 0x000000b200b27308 */ /* 0x000fe20000000800 */
[----:B------:R-:W-:Y:S01]  /*6ae0*/  LOP3.LUT R6, R13, UR11, R8, 0x96, !PT ;  /* 0x0000000b0d067c12 */ /* 0x000fe2000f8e9608 */
[----:B------:R-:W-:Y:S01]  /*6af0*/  IMAD.WIDE.U32 R210, R5, -0x326172a9, RZ ;  /* 0xcd9e8d5705d27825 */ /* 0x000fe200078e00ff */
[C---:B------:R-:W-:Y:S02]  /*6b00*/  LOP3.LUT R10, R14.reuse, 0xffff, RZ, 0xc0, !PT ;  /* 0x0000ffff0e0a7812 */ /* 0x040fe400078ec0ff */
[----:B------:R-:W-:Y:S01]  /*6b10*/  LOP3.LUT R9, R14, 0xff, RZ, 0xc0, !PT ;  /* 0x000000ff0e097812 */ /* 0x000fe200078ec0ff */
[----:B------:R-:W-:Y:S01]  /*6b20*/  IMAD.WIDE.U32 R20, R4, -0x326172a9, RZ ;  /* 0xcd9e8d5704147825 */ /* 0x000fe200078e00ff */
[----:B------:R-:W-:Y:S01]  /*6b30*/  SHF.R.U32.HI R10, RZ, 0x8, R10 ;  /* 0x00000008ff0a7819 */ /* 0x000fe2000001160a */
[----:B------:R-:W-:Y:S01]  /*6b40*/  MUFU.EX2 R119, R119 ;  /* 0x0000007700777308 */ /* 0x000fe20000000800 */
[----:B------:R-:W-:Y:S01]  /*6b50*/  SHF.R.U32.HI R7, RZ, 0x10, R14 ;  /* 0x00000010ff077819 */ /* 0x000fe2000001160e */
[----:B------:R-:W-:Y:S01]  /*6b60*/  IMAD.WIDE.U32 R36, R6, -0x326172a9, RZ ;  /* 0xcd9e8d5706247825 */ /* 0x000fe200078e00ff */
[----:B------:R-:W-:-:S02]  /*6b70*/  LOP3.LUT R4, R21, UR12, R198, 0x96, !PT ;  /* 0x0000000c15047c12 */ /* 0x000fc4000f8e96c6 */
[----:B------:R-:W-:Y:S01]  /*6b80*/  PRMT R9, R9, 0x5410, R10 ;  /* 0x0000541009097816 */ /* 0x000fe2000000000a */
[----:B------:R-:W-:Y:S01]  /*6b90*/  IMAD.MOV.U32 R192, RZ, RZ, R36 ;  /* 0x000000ffffc07224 */ /* 0x000fe200078e0024 */
[----:B------:R-:W-:Y:S01]  /*6ba0*/  LOP3.LUT R6, R37, UR10, R20, 0x96, !PT ;  /* 0x0000000a25067c12 */ /* 0x000fe2000f8e9614 */
[----:B------:R-:W-:Y:S01]  /*6bb0*/  IMAD.WIDE.U32 R10, R4, -0x2daee0ad, RZ ;  /* 0xd2511f53040a7825 */ /* 0x000fe200078e00ff */
[----:B------:R-:W-:Y:S01]  /*6bc0*/  LOP3.LUT R5, R15, UR17, R210, 0x96, !PT ;  /* 0x000000110f057c12 */ /* 0x000fe2000f8e96d2 */
[----:B------:R-:W-:Y:S01]  /*6bd0*/  MUFU.EX2 R180, R180 ;  /* 0x000000b400b47308 */ /* 0x000fe20000000800 */
[----:B------:R-:W-:Y:S01]  /*6be0*/  LOP3.LUT R7, R7, 0xff, RZ, 0xc0, !PT ;  /* 0x000000ff07077812 */ /* 0x000fe200078ec0ff */
[----:B------:R-:W-:Y:S01]  /*6bf0*/  IMAD.WIDE.U32 R186, R6, -0x2daee0ad, RZ ;  /* 0xd2511f5306ba7825 */ /* 0x000fe200078e00ff */
[----:B------:R-:W-:Y:S02]  /*6c00*/  LOP3.LUT R4, R11, UR9, R12, 0x96, !PT ;  /* 0x000000090b047c12 */ /* 0x000fe4000f8e960c */
[----:B------:R-:W-:Y:S01]  /*6c10*/  SHF.R.U32.HI R8, RZ, 0x18, R14 ;  /* 0x00000018ff087819 */ /* 0x000fe2000001160e */
[----:B------:R-:W-:Y:S01]  /*6c20*/  IMAD.MOV.U32 R193, RZ, RZ, R37 ;  /* 0x000000ffffc17224 */ /* 0x000fe200078e0025 */
[----:B------:R-:W-:Y:S01]  /*6c30*/  LOP3.LUT R6, R187, UR7, R10, 0x96, !PT ;  /* 0x00000007bb067c12 */ /* 0x000fe2000f8e960a */
[----:B------:R-:W-:Y:S01]  /*6c40*/  IMAD.WIDE.U32 R218, R4, -0x326172a9, RZ ;  /* 0xcd9e8d5704da7825 */ /* 0x000fe200078e00ff */
[----:B------:R-:W-:Y:S01]  /*6c50*/  LOP3.LUT R15, R5, 0xffff, RZ, 0xc0, !PT ;  /* 0x0000ffff050f7812 */ /* 0x000fe200078ec0ff */
[----:B------:R-:W-:Y:S01]  /*6c60*/  MUFU.EX2 R190, R190 ;  /* 0x000000be00be7308 */ /* 0x000fe20000000800 */
[----:B------:R-:W-:Y:S01]  /*6c70*/  PRMT R7, R7, 0x5410, R8 ;  /* 0x0000541007077816 */ /* 0x000fe20000000008 */
[----:B------:R-:W-:Y:S01]  /*6c80*/  IMAD.WIDE.U32 R20, R6, -0x326172a9, RZ ;  /* 0xcd9e8d5706147825 */ /* 0x000fe200078e00ff */
[----:B------:R-:W-:-:S02]  /*6c90*/  SHF.R.U32.HI R15, RZ, 0x8, R15 ;  /* 0x00000008ff0f7819 */ /* 0x000fc4000001160f */
[----:B------:R-:W-:Y:S01]  /*6ca0*/  LOP3.LUT R8, R5, 0xff, RZ, 0xc0, !PT ;  /* 0x000000ff05087812 */ /* 0x000fe200078ec0ff */
[--C-:B------:R-:W-:Y:S01]  /*6cb0*/  FFMA.FTZ R37, R195, c[0x0][0x23c], -R120.reuse ;  /* 0x00008f00c3257a23 */ /* 0x100fe20000010878 */
[C---:B------:R-:W-:Y:S01]  /*6cc0*/  LOP3.LUT R6, R20.reuse, 0xffff, RZ, 0xc0, !PT ;  /* 0x0000ffff14067812 */ /* 0x040fe200078ec0ff */
[----:B------:R-:W-:Y:S01]  /*6cd0*/  FFMA.FTZ R36, R245, c[0x0][0x23c], -R120 ;  /* 0x00008f00f5247a23 */ /* 0x000fe20000010878 */
[----:B------:R-:W-:Y:S01]  /*6ce0*/  LOP3.LUT R13, R20, 0xff, RZ, 0xc0, !PT ;  /* 0x000000ff140d7812 */ /* 0x000fe200078ec0ff */
[----:B------:R-:W-:Y:S01]  /*6cf0*/  HSET2.LE.AND R7, R7, R48, PT ;  /* 0x0000003007077233 */ /* 0x000fe20003803000 */
[----:B------:R-:W-:Y:S01]  /*6d00*/  SHF.R.U32.HI R6, RZ, 0x8, R6 ;  /* 0x00000008ff067819 */ /* 0x000fe20000011606 */
[----:B------:R-:W-:Y:S01]  /*6d10*/  MUFU.EX2 R37, R37 ;  /* 0x0000002500257308 */ /* 0x000fe20000000800 */
[----:B------:R-:W-:Y:S02]  /*6d20*/  SHF.R.U32.HI R11, RZ, 0x10, R20 ;  /* 0x00000010ff0b7819 */ /* 0x000fe40000011614 */
[----:B------:R-:W-:-:S02]  /*6d30*/  LOP3.LUT R4, R21, UR17, R218, 0x96, !PT ;  /* 0x0000001115047c12 */ /* 0x000fc4000f8e96da */
[----:B------:R-:W-:Y:S02]  /*6d40*/  PRMT R13, R13, 0x5410, R6 ;  /* 0x000054100d0d7816 */ /* 0x000fe40000000006 */
[----:B------:R-:W-:Y:S01]  /*6d50*/  LOP3.LUT R11, R11, 0xff, RZ, 0xc0, !PT ;  /* 0x000000ff0b0b7812 */ /* 0x000fe200078ec0ff */
[----:B------:R-:W1:Y:S01]  /*6d60*/  MUFU.EX2 R36, R36 ;  /* 0x0000002400247308 */ /* 0x000e620000000800 */
[----:B------:R-:W-:Y:S01]  /*6d70*/  SHF.R.U32.HI R6, RZ, 0x18, R20 ;  /* 0x00000018ff067819 */ /* 0x000fe20000011614 */
[----:B------:R-:W-:Y:S01]  /*6d80*/  HSET2.LE.AND R13, R13, R48, PT ;  /* 0x000000300d0d7233 */ /* 0x000fe20003803000 */
[----:B------:R-:W-:Y:S02]  /*6d90*/  LOP3.LUT R21, R4, 0xffff, RZ, 0xc0, !PT ;  /* 0x0000ffff04157812 */ /* 0x000fe400078ec0ff */
[----:B------:R-:W-:Y:S02]  /*6da0*/  PRMT R15, R8, 0x5410, R15 ;  /* 0x00005410080f7816 */ /* 0x000fe4000000000f */
[----:B------:R-:W-:Y:S01]  /*6db0*/  PRMT R11, R11, 0x5410, R6 ;  /* 0x000054100b0b7816 */ /* 0x000fe20000000006 */
[----:B------:R-:W-:Y:S01]  /*6dc0*/  MUFU.EX2 R88, R88 ;  /* 0x0000005800587308 */ /* 0x000fe20000000800 */
[----:B------:R-:W-:-:S02]  /*6dd0*/  SHF.R.U32.HI R8, RZ, 0x10, R5 ;  /* 0x00000010ff087819 */ /* 0x000fc40000011605 */
[----:B------:R-:W-:Y:S01]  /*6de0*/  SHF.R.U32.HI R21, RZ, 0x8, R21 ;  /* 0x00000008ff157819 */ /* 0x000fe20000011615 */
[----:B------:R-:W-:Y:S01]  /*6df0*/  HSET2.LE.AND R11, R11, R48, PT ;  /* 0x000000300b0b7233 */ /* 0x000fe20003803000 */
[----:B------:R-:W-:Y:S02]  /*6e00*/  LOP3.LUT R6, R4, 0xff, RZ, 0xc0, !PT ;  /* 0x000000ff04067812 */ /* 0x000fe400078ec0ff */
[----:B------:R-:W-:Y:S01]  /*6e10*/  SHF.R.U32.HI R5, RZ, 0x18, R5 ;  /* 0x00000018ff057819 */ /* 0x000fe20000011605 */
[----:B------:R-:W-:Y:S01]  /*6e20*/  MUFU.EX2 R127, R127 ;  /* 0x0000007f007f7308 */ /* 0x000fe20000000800 */
[----:B------:R-:W-:Y:S02]  /*6e30*/  LOP3.LUT R8, R8, 0xff, RZ, 0xc0, !PT ;  /* 0x000000ff08087812 */ /* 0x000fe400078ec0ff */
[----:B------:R-:W-:Y:S02]  /*6e40*/  PRMT R21, R6, 0x5410, R21 ;  /* 0x0000541006157816 */ /* 0x000fe40000000015 */
[----:B------:R-:W-:-:S02]  /*6e50*/  SHF.R.U32.HI R6, RZ, 0x10, R4 ;  /* 0x00000010ff067819 */ /* 0x000fc40000011604 */
[----:B------:R-:W-:Y:S01]  /*6e60*/  PRMT R5, R8, 0x5410, R5 ;  /* 0x0000541008057816 */ /* 0x000fe20000000005 */
[--C-:B------:R-:W-:Y:S01]  /*6e70*/  HSET2.LE.AND R12, R21, R48.reuse, PT ;  /* 0x00000030150c7233 */ /* 0x100fe20003803000 */
[----:B------:R-:W-:Y:S01]  /*6e80*/  SHF.R.U32.HI R23, RZ, 0x18, R4 ;  /* 0x00000018ff177819 */ /* 0x000fe20000011604 */
[--C-:B------:R-:W-:Y:S01]  /*6e90*/  HSET2.LE.AND R4, R15, R48.reuse, PT ;  /* 0x000000300f047233 */ /* 0x100fe20003803000 */
[----:B------:R-:W-:Y:S01]  /*6ea0*/  LOP3.LUT R6, R6, 0xff, RZ, 0xc0, !PT ;  /* 0x000000ff06067812 */ /* 0x000fe200078ec0ff */
[----:B------:R-:W-:Y:S01]  /*6eb0*/  HSET2.LE.AND R5, R5, R48, PT ;  /* 0x0000003005057233 */ /* 0x000fe20003803000 */
[----:B-1----:R-:W-:Y:S01]  /*6ec0*/  F2FP.PACK_AB R8, R40, R41 ;  /* 0x000000292808723e */ /* 0x002fe200000000ff */
[----:B------:R-:W-:Y:S01]  /*6ed0*/  MUFU.EX2 R96, R96 ;  /* 0x0000006000607308 */ /* 0x000fe20000000800 */
[----:B------:R-:W-:Y:S02]  /*6ee0*/  PRMT R23, R6, 0x5410, R23 ;  /* 0x0000541006177816 */ /* 0x000fe40000000017 */
[----:B------:R-:W-:-:S02]  /*6ef0*/  F2FP.PACK_AB R6, R55, R60 ;  /* 0x0000003c3706723e */ /* 0x000fc400000000ff */
[----:B--2---:R-:W-:Y:S02]  /*6f00*/  F2FP.PACK_AB R15, R57, R62 ;  /* 0x0000003e390f723e */ /* 0x004fe400000000ff */
[----:B------:R-:W-:Y:S01]  /*6f10*/  LOP3.LUT R5, R5, R6, RZ, 0xc0, !PT ;  /* 0x0000000605057212 */ /* 0x000fe200078ec0ff */
[----:B------:R-:W-:Y:S01]  /*6f20*/  HSET2.LE.AND R6, R9, R48, PT ;  /* 0x0000003009067233 */ /* 0x000fe20003803000 */
[----:B------:R-:W-:Y:S01]  /*6f30*/  LOP3.LUT R7, R7, R8, RZ, 0xc0, !PT ;  /* 0x0000000807077212 */ /* 0x000fe200078ec0ff */
[----:B------:R-:W-:Y:S01]  /*6f40*/  MUFU.EX2 R97, R97 ;  /* 0x0000006100617308 */ /* 0x000fe20000000800 */
[----:B---3--:R-:W-:Y:S02]  /*6f50*/  F2FP.PACK_AB R9, R42, R43 ;  /* 0x0000002b2a09723e */ /* 0x008fe400000000ff */
[----:B----4-:R-:W-:Y:S02]  /*6f60*/  F2FP.PACK_AB R14, R38, R39 ;  /* 0x00000027260e723e */ /* 0x010fe400000000ff */
[----:B------:R-:W-:-:S02]  /*6f70*/  F2FP.PACK_AB R8, R36, R37 ;  /* 0x000000252408723e */ /* 0x000fc400000000ff */
[----:B------:R-:W-:Y:S01]  /*6f80*/  LOP3.LUT R4, R4, R15, RZ, 0xc0, !PT ;  /* 0x0000000f04047212 */ /* 0x000fe200078ec0ff */
[----:B------:R-:W-:Y:S01]  /*6f90*/  MUFU.EX2 R84, R84 ;  /* 0x0000005400547308 */ /* 0x000fe20000000800 */
[----:B------:R-:W-:Y:S02]  /*6fa0*/  LOP3.LUT R6, R6, R9, RZ, 0xc0, !PT ;  /* 0x0000000906067212 */ /* 0x000fe400078ec0ff */
[----:B------:R-:W-:Y:S01]  /*6fb0*/  LOP3.LUT R14, R13, R14, RZ, 0xc0, !PT ;  /* 0x0000000e0d0e7212 */ /* 0x000fe200078ec0ff */
[----:B------:R-:W-:Y:S01]  /*6fc0*/  HSET2.LE.AND R13, R23, R48, PT ;  /* 0x00000030170d7233 */ /* 0x000fe20003803000 */
[----:B------:R-:W-:Y:S01]  /*6fd0*/  LOP3.LUT R15, R11, R8, RZ, 0xc0, !PT ;  /* 0x000000080b0f7212 */ /* 0x000fe200078ec0ff */
[----:B------:R-:W1:Y:S01]  /*6fe0*/  LDSM.16.MT88.4 R20, [R216+0x4800] ;  /* 0x00480000d814783b */ /* 0x000e620000004200 */
[----:B------:R-:W-:Y:S01]  /*6ff0*/  F2FP.PACK_AB R9, R53, R58 ;  /* 0x0000003a3509723e */ /* 0x000fe200000000ff */
[----:B------:R-:W-:Y:S01]  /*7000*/  MUFU.EX2 R123, R123 ;  /* 0x0000007b007b7308 */ /* 0x000fe20000000800 */
[----:B------:R-:W-:-:S02]  /*7010*/  F2FP.PACK_AB R8, R51, R56 ;  /* 0x000000383308723e */ /* 0x000fc400000000ff */
[----:B------:R-:W-:Y:S02]  /*7020*/  LOP3.LUT R12, R12, R9, RZ, 0xc0, !PT ;  /* 0x000000090c0c7212 */ /* 0x000fe400078ec0ff */
[----:B------:R-:W-:Y:S02]  /*7030*/  LOP3.LUT R13, R13, R8, RZ, 0xc0, !PT ;  /* 0x000000080d0d7212 */ /* 0x000fe400078ec0ff */
[----:B------:R-:W2:Y:S01]  /*7040*/  LDSM.16.MT88.4 R8, [R215+0x4800] ;  /* 0x00480000d708783b */ /* 0x000ea20000004200 */
[----:B------:R-:W-:Y:S08]  /*7050*/  MUFU.EX2 R98, R98 ;  /* 0x0000006200627308 */ /* 0x000ff00000000800 */
[----:B------:R-:W-:Y:S08]  /*7060*/  MUFU.EX2 R99, R99 ;  /* 0x0000006300637308 */ /* 0x000ff00000000800 */
[----:B------:R-:W-:Y:S08]  /*7070*/  MUFU.EX2 R82, R82 ;  /* 0x0000005200527308 */ /* 0x000ff00000000800 */
[----:B------:R-:W-:Y:S01]  /*7080*/  MUFU.EX2 R83, R83 ;  /* 0x0000005300537308 */ /* 0x000fe20000000800 */
[C---:B-1----:R-:W-:Y:S07]  /*7090*/  HMMA.16816.F32 R132, R4.reuse, R20, R132 ;  /* 0x000000140484723c */ /* 0x042fee0000001884 */
[----:B------:R-:W-:Y:S01]  /*70a0*/  MUFU.EX2 R80, R80 ;  /* 0x0000005000507308 */ /* 0x000fe20000000800 */
[C---:B------:R-:W-:Y:S07]  /*70b0*/  HMMA.16816.F32 R152, R4.reuse, R22, R152 ;  /* 0x000000160498723c */ /* 0x040fee0000001898 */
[----:B------:R-:W-:Y:S01]  /*70c0*/  MUFU.EX2 R81, R81 ;  /* 0x0000005100517308 */ /* 0x000fe20000000800 */
[C---:B--2---:R-:W-:Y:S07]  /*70d0*/  HMMA.16816.F32 R156, R4.reuse, R8, R156 ;  /* 0x00000008049c723c */ /* 0x044fee000000189c */
[----:B------:R-:W-:Y:S01]  /*70e0*/  MUFU.EX2 R106, R106 ;  /* 0x0000006a006a7308 */ /* 0x000fe20000000800 */
[----:B------:R-:W-:Y:S07]  /*70f0*/  HMMA.16816.F32 R160, R4, R10, R160 ;  /* 0x0000000a04a0723c */ /* 0x000fee00000018a0 */
[----:B------:R-:W-:Y:S01]  /*7100*/  MUFU.EX2 R175, R175 ;  /* 0x000000af00af7308 */ /* 0x000fe20000000800 */
[----:B------:R-:W-:Y:S01]  /*7110*/  LOP3.LUT R4, R219, UR8, R192, 0x96, !PT ;  /* 0x00000008db047c12 */ /* 0x000fe2000f8e96c0 */
[C---:B------:R-:W-:Y:S06]  /*7120*/  HMMA.16816.F32 R148, R12.reuse, R8, R148 ;  /* 0x000000080c94723c */ /* 0x040fec0000001894 */
[----:B------:R-:W-:Y:S01]  /*7130*/  MUFU.EX2 R102, R102 ;  /* 0x0000006600667308 */ /* 0x000fe20000000800 */
[----:B------:R-:W-:Y:S01]  /*7140*/  IMAD.WIDE.U32 R8, R4, -0x2daee0ad, RZ ;  /* 0xd2511f5304087825 */ /* 0x000fe200078e00ff */
[----:B------:R-:W-:Y:S06]  /*7150*/  HMMA.16816.F32 R136, R12, R22, R136 ;  /* 0x000000160c88723c */ /* 0x000fec0000001888 */
[----:B------:R-:W-:Y:S01]  /*7160*/  MUFU.EX2 R131, R131 ;  /* 0x0000008300837308 */ /* 0x000fe20000000800 */
[----:B------:R-:W-:-:S02]  /*7170*/  LOP3.LUT R6, R8, 0xffff, RZ, 0xc0, !PT ;  /* 0x0000ffff08067812 */ /* 0x000fc400078ec0ff */
[----:B------:R-:W-:Y:S02]  /*7180*/  SHF.R.U32.HI R5, RZ, 0x10, R8 ;  /* 0x00000010ff057819 */ /* 0x000fe40000011608 */
[----:B------:R-:W-:Y:S01]  /*7190*/  LOP3.LUT R23, R8, 0xff, RZ, 0xc0, !PT ;  /* 0x000000ff08177812 */ /* 0x000fe200078ec0ff */
[C---:B------:R-:W-:Y:S01]  /*71a0*/  HMMA.16816.F32 R140, R12.reuse, R20, R140 ;  /* 0x000000140c8c723c */ /* 0x040fe2000000188c */
[----:B------:R-:W-:Y:S01]  /*71b0*/  SHF.R.U32.HI R6, RZ, 0x8, R6 ;  /* 0x00000008ff067819 */ /* 0x000fe20000011606 */
[----:B------:R-:W-:Y:S01]  /*71c0*/  FFMA.FTZ R110, R165, c[0x0][0x23c], -R120 ;  /* 0x00008f00a56e7a23 */ /* 0x000fe20000010878 */
[----:B------:R-:W-:Y:S01]  /*71d0*/  LOP3.LUT R4, R9, UR18, R186, 0x96, !PT ;  /* 0x0000001209047c12 */ /* 0x000fe2000f8e96ba */
[----:B------:R-:W-:Y:S01]  /*71e0*/  FFMA.FTZ R186, R191, c[0x0][0x23c], -R120 ;  /* 0x00008f00bfba7a23 */ /* 0x000fe20000010878 */
[----:B------:R-:W-:Y:S01]  /*71f0*/  PRMT R23, R23, 0x5410, R6 ;  /* 0x0000541017177816 */ /* 0x000fe20000000006 */
[----:B------:R-:W-:Y:S01]  /*7200*/  MUFU.EX2 R94, R94 ;  /* 0x0000005e005e7308 */ /* 0x000fe20000000800 */
[----:B------:R-:W-:Y:S01]  /*7210*/  LOP3.LUT R6, R5, 0xff, RZ, 0xc0, !PT ;  /* 0x000000ff05067812 */ /* 0x000fe200078ec0ff */
[----:B------:R-:W-:Y:S01]  /*7220*/  HMMA.16816.F32 R144, R12, R10, R144 ;  /* 0x0000000a0c90723c */ /* 0x000fe20000001890 */
[----:B------:R-:W-:Y:S01]  /*7230*/  LOP3.LUT R5, R4, 0xffff, RZ, 0xc0, !PT ;  /* 0x0000ffff04057812 */ /* 0x000fe200078ec0ff */
[----:B------:R-:W1:Y:S01]  /*7240*/  LDSM.16.MT88.4 R12, [R216+0x4c00] ;  /* 0x004c0000d80c783b */ /* 0x000e620000004200 */
[----:B------:R-:W-:-:S02]  /*7250*/  SHF.R.U32.HI R7, RZ, 0x18, R8 ;  /* 0x00000018ff077819 */ /* 0x000fc40000011608 */
[----:B------:R-:W-:Y:S01]  /*7260*/  SHF.R.U32.HI R8, RZ, 0x8, R5 ;  /* 0x00000008ff087819 */ /* 0x000fe20000011605 */
[----:B------:R-:W2:Y:S01]  /*7270*/  MUFU.EX2 R186, R186 ;  /* 0x000000ba00ba7308 */ /* 0x000ea20000000800 */
[----:B------:R-:W-:Y:S02]  /*7280*/  LOP3.LUT R21, R4, 0xff, RZ, 0xc0, !PT ;  /* 0x000000ff04157812 */ /* 0x000fe400078ec0ff */
[----:B------:R-:W-:Y:S02]  /*7290*/  PRMT R7, R6, 0x5410, R7 ;  /* 0x0000541006077816 */ /* 0x000fe40000000007 */
[----:B------:R-:W-:Y:S02]  /*72a0*/  PRMT R21, R21, 0x5410, R8 ;  /* 0x0000541015157816 */ /* 0x000fe40000000008 */
[----:B------:R-:W3:Y:S01]  /*72b0*/  LDSM.16.MT88.4 R8, [R215+0x4c00] ;  /* 0x004c0000d708783b */ /* 0x000ee20000004200 */
[--C-:B------:R-:W-:Y:S01]  /*72c0*/  SHF.R.U32.HI R6, RZ, 0x10, R4.reuse ;  /* 0x00000010ff067819 */ /* 0x100fe20000011604 */
[--C-:B------:R-:W-:Y:S01]  /*72d0*/  HSET2.LE.AND R7, R7, R48.reuse, PT ;  /* 0x0000003007077233 */ /* 0x100fe20003803000 */
[----:B------:R-:W-:Y:S01]  /*72e0*/  SHF.R.U32.HI R4, RZ, 0x18, R4 ;  /* 0x00000018ff047819 */ /* 0x000fe20000011604 */
[----:B------:R-:W-:Y:S01]  /*72f0*/  MUFU.EX2 R105, R105 ;  /* 0x0000006900697308 */ /* 0x000fe20000000800 */
[----:B------:R-:W-:Y:S01]  /*7300*/  LOP3.LUT R5, R6, 0xff, RZ, 0xc0, !PT ;  /* 0x000000ff06057812 */ /* 0x000fe200078ec0ff */
[----:B------:R-:W-:Y:S01]  /*7310*/  HSET2.LE.AND R6, R23, R48, PT ;  /* 0x0000003017067233 */ /* 0x000fe20003803000 */
[----:B------:R-:W-:-:S02]  /*7320*/  F2FP.PACK_AB R23, R180, R119 ;  /* 0x00000077b417723e */ /* 0x000fc400000000ff */
[----:B------:R-:W-:Y:S02]  /*7330*/  PRMT R5, R5, 0x5410, R4 ;  /* 0x0000541005057816 */ /* 0x000fe40000000004 */
[----:B--2---:R-:W-:Y:S01]  /*7340*/  F2FP.PACK_AB R4, R186, R125 ;  /* 0x0000007dba04723e */ /* 0x004fe200000000ff */
[----:B------:R-:W-:Y:S01]  /*7350*/  FFMA.FTZ R91, R91, c[0x0][0x23c], -R120 ;  /* 0x00008f005b5b7a23 */ /* 0x000fe20000010878 */
[----:B------:R-:W-:Y:S01]  /*7360*/  F2FP.PACK_AB R20, R190, R121 ;  /* 0x00000079be14723e */ /* 0x000fe200000000ff */
[--C-:B------:R-:W-:Y:S01]  /*7370*/  HSET2.LE.AND R5, R5, R48.reuse, PT ;  /* 0x0000003005057233 */ /* 0x100fe20003803000 */
[----:B------:R-:W-:Y:S01]  /*7380*/  LOP3.LUT R7, R7, R4, RZ, 0xc0, !PT ;  /* 0x0000000407077212 */ /* 0x000fe200078ec0ff */
[----:B------:R-:W-:Y:S01]  /*7390*/  HSET2.LE.AND R4, R21, R48, PT ;  /* 0x0000003015047233 */ /* 0x000fe20003803000 */
[----:B------:R-:W-:Y:S01]  /*73a0*/  F2FP.PACK_AB R21, R178, R109 ;  /* 0x0000006db215723e */ /* 0x000fe200000000ff */
[----:B------:R-:W-:Y:S01]  /*73b0*/  MUFU.EX2 R177, R177 ;  /* 0x000000b100b17308 */ /* 0x000fe20000000800 */
[----:B------:R-:W-:-:S02]  /*73c0*/  LOP3.LUT R6, R6, R23, RZ, 0xc0, !PT ;  /* 0x0000001706067212 */ /* 0x000fc400078ec0ff */
[----:B------:R-:W-:Y:S02]  /*73d0*/  LOP3.LUT R4, R4, R21, RZ, 0xc0, !PT ;  /* 0x0000001504047212 */ /* 0x000fe400078ec0ff */
[----:B------:R-:W-:-:S07]  /*73e0*/  LOP3.LUT R5, R5, R20, RZ, 0xc0, !PT ;  /* 0x0000001405057212 */ /* 0x000fce00078ec0ff */
[C---:B-1----:R-:W-:Y:S08]  /*73f0*/  HMMA.16816.F32 R140, R4.reuse, R12, R140 ;  /* 0x0000000c048c723c */ /* 0x042ff0000000188c */
[C---:B------:R-:W-:Y:S08]  /*7400*/  HMMA.16816.F32 R136, R4.reuse, R14, R136 ;  /* 0x0000000e0488723c */ /* 0x040ff00000001888 */
[C---:B---3--:R-:W-:Y:S08]  /*7410*/  HMMA.16816.F32 R148, R4.reuse, R8, R148 ;  /* 0x000000080494723c */ /* 0x048ff00000001894 */
[----:B------:R-:W-:Y:S07]  /*7420*/  HMMA.16816.F32 R144, R4, R10, R144 ;  /* 0x0000000a0490723c */ /* 0x000fee0000001890 */
[----:B------:R-:W-:-:S05]  /*7430*/  LOP3.LUT R4, R211, UR8, R212, 0x96, !PT ;  /* 0x00000008d3047c12 */ /* 0x000fca000f8e96d4 */
[----:B------:R-:W-:-:S05]  /*7440*/  IMAD.WIDE.U32 R20, R4, -0x2daee0ad, RZ ;  /* 0xd2511f5304147825 */ /* 0x000fca00078e00ff */
[C---:B------:R-:W-:Y:S02]  /*7450*/  LOP3.LUT R6, R20.reuse, 0xffff, RZ, 0xc0, !PT ;  /* 0x0000ffff14067812 */ /* 0x040fe400078ec0ff */
[----:B------:R-:W-:Y:S02]  /*7460*/  LOP3.LUT R23, R20, 0xff, RZ, 0xc0, !PT ;  /* 0x000000ff14177812 */ /* 0x000fe400078ec0ff */
[----:B------:R-:W-:Y:S02]  /*7470*/  SHF.R.U32.HI R6, RZ, 0x8, R6 ;  /* 0x00000008ff067819 */ /* 0x000fe40000011606 */
[----:B------:R-:W-:Y:S02]  /*7480*/  SHF.R.U32.HI R5, RZ, 0x10, R20 ;  /* 0x00000010ff057819 */ /* 0x000fe40000011614 */
[----:B------:R-:W-:Y:S02]  /*7490*/  PRMT R23, R23, 0x5410, R6 ;  /* 0x0000541017177816 */ /* 0x000fe40000000006 */
[----:B------:R-:W-:-:S02]  /*74a0*/  LOP3.LUT R4, R21, UR18, R208, 0x96, !PT ;  /* 0x0000001215047c12 */ /* 0x000fc4000f8e96d0 */
[----:B------:R-:W-:Y:S02]  /*74b0*/  SHF.R.U32.HI R7, RZ, 0x18, R20 ;  /* 0x00000018ff077819 */ /* 0x000fe40000011614 */
[----:B------:R-:W-:Y:S02]  /*74c0*/  LOP3.LUT R6, R5, 0xff, RZ, 0xc0, !PT ;  /* 0x000000ff05067812 */ /* 0x000fe400078ec0ff */
[----:B------:R-:W-:Y:S02]  /*74d0*/  LOP3.LUT R5, R4, 0xffff, RZ, 0xc0, !PT ;  /* 0x0000ffff04057812 */ /* 0x000fe400078ec0ff */
[----:B------:R-:W-:Y:S02]  /*74e0*/  PRMT R7, R6, 0x5410, R7 ;  /* 0x0000541006077816 */ /* 0x000fe40000000007 */
[----:B------:R-:W-:Y:S02]  /*74f0*/  SHF.R.U32.HI R6, RZ, 0x10, R4 ;  /* 0x00000010ff067819 */ /* 0x000fe40000011604 */
[----:B------:R-:W-:Y:S01]  /*7500*/  LOP3.LUT R21, R4, 0xff, RZ, 0xc0, !PT ;  /* 0x000000ff04157812 */ /* 0x000fe200078ec0ff */
[----:B------:R-:W-:Y:S01]  /*7510*/  HSET2.LE.AND R7, R7, R48, PT ;  /* 0x0000003007077233 */ /* 0x000fe20003803000 */
[----:B------:R-:W-:-:S02]  /*7520*/  SHF.R.U32.HI R20, RZ, 0x8, R5 ;  /* 0x00000008ff147819 */ /* 0x000fc40000011605 */
[----:B------:R-:W-:Y:S02]  /*7530*/  SHF.R.U32.HI R4, RZ, 0x18, R4 ;  /* 0x00000018ff047819 */ /* 0x000fe40000011604 */
[----:B------:R-:W-:Y:S01]  /*7540*/  LOP3.LUT R5, R6, 0xff, RZ, 0xc0, !PT ;  /* 0x000000ff06057812 */ /* 0x000fe200078ec0ff */
[--C-:B------:R-:W-:Y:S01]  /*7550*/  HSET2.LE.AND R6, R23, R48.reuse, PT ;  /* 0x0000003017067233 */ /* 0x100fe20003803000 */
[----:B------:R-:W-:Y:S02]  /*7560*/  PRMT R21, R21, 0x5410, R20 ;  /* 0x0000541015157816 */ /* 0x000fe40000000014 */
[----:B------:R-:W-:Y:S02]  /*7570*/  PRMT R5, R5, 0x5410, R4 ;  /* 0x0000541005057816 */ /* 0x000fe40000000004 */
[----:B------:R-:W-:Y:S02]  /*7580*/  F2FP.PACK_AB R4, R127, R88 ;  /* 0x000000587f04723e */ /* 0x000fe400000000ff */
[----:B------:R-:W-:Y:S01]  /*7590*/  F2FP.PACK_AB R23, R123, R84 ;  /* 0x000000547b17723e */ /* 0x000fe200000000ff */
[--C-:B------:R-:W-:Y:S01]  /*75a0*/  HSET2.LE.AND R5, R5, R48.reuse, PT ;  /* 0x0000003005057233 */ /* 0x100fe20003803000 */
[----:B------:R-:W-:Y:S01]  /*75b0*/  LOP3.LUT R7, R7, R4, RZ, 0xc0, !PT ;  /* 0x0000000407077212 */ /* 0x000fe200078ec0ff */
[----:B------:R-:W-:Y:S01]  /*75c0*/  HSET2.LE.AND R4, R21, R48, PT ;  /* 0x0000003015047233 */ /* 0x000fe20003803000 */
[----:B------:R-:W-:-:S02]  /*75d0*/  F2FP.PACK_AB R21, R97, R96 ;  /* 0x000000606115723e */ /* 0x000fc400000000ff */
[----:B------:R-:W-:Y:S02]  /*75e0*/  F2FP.PACK_AB R20, R99, R98 ;  /* 0x000000626314723e */ /* 0x000fe400000000ff */
[----:B------:R-:W-:Y:S02]  /*75f0*/  LOP3.LUT R6, R6, R23, RZ, 0xc0, !PT ;  /* 0x0000001706067212 */ /* 0x000fe400078ec0ff */
[----:B------:R-:W-:Y:S02]  /*7600*/  LOP3.LUT R4, R4, R21, RZ, 0xc0, !PT ;  /* 0x0000001504047212 */ /* 0x000fe400078ec0ff */
[----:B------:R-:W-:-:S07]  /*7610*/  LOP3.LUT R5, R5, R20, RZ, 0xc0, !PT ;  /* 0x0000001405057212 */ /* 0x000fce00078ec0ff */
[C---:B------:R-:W-:Y:S07]  /*7620*/  HMMA.16816.F32 R156, R4.reuse, R8, R156 ;  /* 0x00000008049c723c */ /* 0x040fee000000189c */
[----:B------:R-:W-:Y:S01]  /*7630*/  IMAD.U32 R9, RZ, RZ, UR5 ;  /* 0x00000005ff097e24 */ /* 0x000fe2000f8e00ff */
[----:B------:R-:W-:Y:S04]  /*7640*/  HMMA.16816.F32 R132, R4, R12, R132 ;  /* 0x0000000c0484723c */ /* 0x000fe80000001884 */
[----:B------:R-:W-:-:S04]  /*7650*/  LOP3.LUT R9, R247, UR27, R9, 0x96, !PT ;  /* 0x0000001bf7097c12 */ /* 0x000fc8000f8e9609 */
[----:B------:R-:W-:Y:S01]  /*7660*/  HMMA.16816.F32 R152, R4, R14, R152 ;  /* 0x0000000e0498723c */ /* 0x000fe20000001898 */
[----:B------:R-:W-:-:S07]  /*7670*/  IMAD.WIDE.U32 R8, R9, -0x326172a9, RZ ;  /* 0xcd9e8d5709087825 */ /* 0x000fce00078e00ff */
[----:B------:R-:W-:Y:S07]  /*7680*/  HMMA.16816.F32 R160, R4, R10, R160 ;  /* 0x0000000a04a0723c */ /* 0x000fee00000018a0 */
        /* <DEDUP_REMOVED lines=18> */
[----:B------:R-:W-:Y:S01]  /*77b0*/  LOP3.LUT R4, R9, UR13, R200, 0x96, !PT ;  /* 0x0000000d09047c12 */ /* 0x000fe2000f8e96c8 */
[----:B------:R-:W-:-:S04]  /*77c0*/  IMAD.WIDE.U32 R244, R244, -0x326172a9, RZ ;  /* 0xcd9e8d57f4f47825 */ /* 0x000fc800078e00ff */
[----:B------:R-:W-:Y:S01]  /*77d0*/  IMAD.WIDE.U32 R14, R6, -0x326172a9, RZ ;  /* 0xcd9e8d57060e7825 */ /* 0x000fe200078e00ff */
[----:B------:R-:W-:-:S03]  /*77e0*/  LOP3.LUT R6, R13, UR11, R8, 0x96, !PT ;  /* 0x0000000b0d067c12 */ /* 0x000fc6000f8e9608 */
[----:B------:R-:W-:Y:S01]  /*77f0*/  IMAD.WIDE.U32 R20, R4, -0x326172a9, RZ ;  /* 0xcd9e8d5704147825 */ /* 0x000fe200078e00ff */
[C---:B------:R-:W-:Y:S02]  /*7800*/  LOP3.LUT R10, R14.reuse, 0xffff, RZ, 0xc0, !PT ;  /* 0x0000ffff0e0a7812 */ /* 0x040fe400078ec0ff */
[----:B------:R-:W-:Y:S01]  /*7810*/  LOP3.LUT R9, R14, 0xff, RZ, 0xc0, !PT ;  /* 0x000000ff0e097812 */ /* 0x000fe200078ec0ff */
[----:B------:R-:W-:Y:S01]  /*7820*/  IMAD.WIDE.U32 R210, R6, -0x326172a9, RZ ;  /* 0xcd9e8d5706d27825 */ /* 0x000fe200078e00ff */
[----:B------:R-:W-:Y:S02]  /*7830*/  SHF.R.U32.HI R10, RZ, 0x8, R10 ;  /* 0x00000008ff0a7819 */ /* 0x000fe4000001160a */
[----:B------:R-:W-:Y:S01]  /*7840*/  LOP3.LUT R4, R21, UR12, R198, 0x96, !PT ;  /* 0x0000000c15047c12 */ /* 0x000fe2000f8e96c6 */
[----:B------:R-:W1:Y:S01]  /*7850*/  MUFU.EX2 R101, R101 ;  /* 0x0000006500657308 */ /* 0x000e620000000800 */
[----:B------:R-:W-:Y:S01]  /*7860*/  LOP3.LUT R6, R211, UR10, R20, 0x96, !PT ;  /* 0x0000000ad3067c12 */ /* 0x000fe2000f8e9614 */
[----:B------:R-:W-:Y:S01]  /*7870*/  FFMA.FTZ R76, R76, c[0x0][0x23c], -R120 ;  /* 0x00008f004c4c7a23 */ /* 0x000fe20000010878 */
[----:B------:R-:W-:Y:S01]  /*7880*/  PRMT R9, R9, 0x5410, R10 ;  /* 0x0000541009097816 */ /* 0x000fe2000000000a */
[----:B------:R-:W-:Y:S01]  /*7890*/  IMAD.WIDE.U32 R10, R4, -0x2daee0ad, RZ ;  /* 0xd2511f53040a7825 */ /* 0x000fe200078e00ff */
[----:B------:R-:W-:-:S02]  /*78a0*/  SHF.R.U32.HI R7, RZ, 0x10, R14 ;  /* 0x00000010ff077819 */ /* 0x000fc4000001160e */
[----:B------:R-:W-:Y:S01]  /*78b0*/  LOP3.LUT R5, R15, UR17, R244, 0x96, !PT ;  /* 0x000000110f057c12 */ /* 0x000fe2000f8e96f4 */
[----:B------:R-:W-:Y:S01]  /*78c0*/  IMAD.WIDE.U32 R212, R6, -0x2daee0ad, RZ ;  /* 0xd2511f5306d47825 */ /* 0x000fe200078e00ff */
[----:B------:R-:W-:Y:S02]  /*78d0*/  LOP3.LUT R4, R11, UR9, R12, 0x96, !PT ;  /* 0x000000090b047c12 */ /* 0x000fe4000f8e960c */
[----:B------:R-:W-:Y:S01]  /*78e0*/  LOP3.LUT R7, R7, 0xff, RZ, 0xc0, !PT ;  /* 0x000000ff07077812 */ /* 0x000fe200078ec0ff */
[----:B------:R-:W2:Y:S01]  /*78f0*/  MUFU.EX2 R110, R110 ;  /* 0x0000006e006e7308 */ /* 0x000ea20000000800 */
[----:B------:R-:W-:Y:S01]  /*7900*/  LOP3.LUT R6, R213, UR7, R10, 0x96, !PT ;  /* 0x00000007d5067c12 */ /* 0x000fe2000f8e960a */
[----:B------:R-:W-:Y:S01]  /*7910*/  IMAD.WIDE.U32 R208, R4, -0x326172a9, RZ ;  /* 0xcd9e8d5704d07825 */ /* 0x000fe200078e00ff */
[----:B------:R-:W-:Y:S02]  /*7920*/  SHF.R.U32.HI R8, RZ, 0x18, R14 ;  /* 0x00000018ff087819 */ /* 0x000fe4000001160e */
[----:B------:R-:W-:Y:S01]  /*7930*/  LOP3.LUT R15, R5, 0xffff, RZ, 0xc0, !PT ;  /* 0x0000ffff050f7812 */ /* 0x000fe200078ec0ff */
[----:B------:R-:W-:Y:S01]  /*7940*/  IMAD.WIDE.U32 R20, R6, -0x326172a9, RZ ;  /* 0xcd9e8d5706147825 */ /* 0x000fe200078e00ff */
[----:B------:R-:W-:-:S02]  /*7950*/  PRMT R7, R7, 0x5410, R8 ;  /* 0x0000541007077816 */ /* 0x000fc40000000008 */
[----:B------:R-:W-:Y:S01]  /*7960*/  SHF.R.U32.HI R15, RZ, 0x8, R15 ;  /* 0x00000008ff0f7819 */ /* 0x000fe2000001160f */
[----:B------:R-:W-:Y:S01]  /*7970*/  MUFU.EX2 R92, R92 ;  /* 0x0000005c005c7308 */ /* 0x000fe20000000800 */
[C---:B------:R-:W-:Y:S01]  /*7980*/  LOP3.LUT R6, R20.reuse, 0xffff, RZ, 0xc0, !PT ;  /* 0x0000ffff14067812 */ /* 0x040fe200078ec0ff */
[----:B------:R-:W-:Y:S01]  /*7990*/  FFMA.FTZ R77, R77, c[0x0][0x23c], -R120 ;  /* 0x00008f004d4d7a23 */ /* 0x000fe20000010878 */
[----:B------:R-:W-:Y:S01]  /*79a0*/  LOP3.LUT R13, R20, 0xff, RZ, 0xc0, !PT ;  /* 0x000000ff140d7812 */ /* 0x000fe200078ec0ff */
[----:B------:R-:W-:Y:S01]  /*79b0*/  FFMA.FTZ R69, R69, c[0x0][0x23c], -R166 ;  /* 0x00008f0045457a23 */ /* 0x000fe200000108a6 */
[----:B------:R-:W-:Y:S01]  /*79c0*/  SHF.R.U32.HI R6, RZ, 0x8, R6 ;  /* 0x00000008ff067819 */ /* 0x000fe20000011606 */
[----:B------:R-:W-:Y:S01]  /*79d0*/  FFMA.FTZ R74, R74, c[0x0][0x23c], -R166 ;  /* 0x00008f004a4a7a23 */ /* 0x000fe200000108a6 */
[----:B------:R-:W-:Y:S01]  /*79e0*/  SHF.R.U32.HI R11, RZ, 0x10, R20 ;  /* 0x00000010ff0b7819 */ /* 0x000fe20000011614 */
[----:B------:R-:W3:Y:S01]  /*79f0*/  MUFU.EX2 R91, R91 ;  /* 0x0000005b005b7308 */ /* 0x000ee20000000800 */
[----:B------:R-:W-:Y:S01]  /*7a00*/  LOP3.LUT R4, R21, UR17, R208, 0x96, !PT ;  /* 0x0000001115047c12 */ /* 0x000fe2000f8e96d0 */
[----:B------:R-:W-:Y:S01]  /*7a10*/  FFMA.FTZ R78, R78, c[0x0][0x23c], -R166 ;  /* 0x00008f004e4e7a23 */ /* 0x000fe200000108a6 */
[----:B------:R-:W-:Y:S01]  /*7a20*/  PRMT R13, R13, 0x5410, R6 ;  /* 0x000054100d0d7816 */ /* 0x000fe20000000006 */
[----:B------:R-:W-:Y:S01]  /*7a30*/  FFMA.FTZ R93, R93, c[0x0][0x23c], -R166 ;  /* 0x00008f005d5d7a23 */ /* 0x000fe200000108a6 */
[----:B------:R-:W-:Y:S01]  /*7a40*/  LOP3.LUT R8, R5, 0xff, RZ, 0xc0, !PT ;  /* 0x000000ff05087812 */ /* 0x000fe200078ec0ff */
[----:B------:R-:W-:Y:S01]  /*7a50*/  IMAD.MOV.U32 R116, RZ, RZ, R218 ;  /* 0x000000ffff747224 */ /* 0x000fe200078e00da */
[----:B------:R-:W-:Y:S01]  /*7a60*/  LOP3.LUT R11, R11, 0xff, RZ, 0xc0, !PT ;  /* 0x000000ff0b0b7812 */ /* 0x000fe200078ec0ff */
[----:B------:R-:W-:Y:S01]  /*7a70*/  IMAD.MOV.U32 R117, RZ, RZ, R219 ;  /* 0x000000ffff757224 */ /* 0x000fe200078e00db */
[----:B------:R-:W-:-:S02]  /*7a80*/  SHF.R.U32.HI R6, RZ, 0x18, R20 ;  /* 0x00000018ff067819 */ /* 0x000fc40000011614 */
[----:B------:R-:W-:Y:S02]  /*7a90*/  LOP3.LUT R21, R4, 0xffff, RZ, 0xc0, !PT ;  /* 0x0000ffff04157812 */ /* 0x000fe400078ec0ff */
[----:B------:R-:W-:Y:S01]  /*7aa0*/  SHF.R.U32.HI R23, RZ, 0x18, R4 ;  /* 0x00000018ff177819 */ /* 0x000fe20000011604 */
[--C-:B------:R-:W-:Y:S01]  /*7ab0*/  HSET2.LE.AND R7, R7, R48.reuse, PT ;  /* 0x0000003007077233 */ /* 0x100fe20003803000 */
[----:B------:R-:W-:Y:S01]  /*7ac0*/  PRMT R15, R8, 0x5410, R15 ;  /* 0x00005410080f7816 */ /* 0x000fe2000000000f */
[----:B------:R-:W-:Y:S01]  /*7ad0*/  IMAD.MOV.U32 R14, RZ, RZ, R212 ;  /* 0x000000ffff0e7224 */ /* 0x000fe200078e00d4 */
[----:B------:R-:W-:Y:S01]  /*7ae0*/  PRMT R11, R11, 0x5410, R6 ;  /* 0x000054100b0b7816 */ /* 0x000fe20000000006 */
[--C-:B------:R-:W-:Y:S01]  /*7af0*/  HSET2.LE.AND R13, R13, R48.reuse, PT ;  /* 0x000000300d0d7233 */ /* 0x100fe20003803000 */
[----:B------:R-:W-:Y:S01]  /*7b00*/  SHF.R.U32.HI R8, RZ, 0x10, R5 ;  /* 0x00000010ff087819 */ /* 0x000fe20000011605 */
[----:B------:R-:W-:Y:S01]  /*7b10*/  MUFU.EX2 R76, R76 ;  /* 0x0000004c004c7308 */ /* 0x000fe20000000800 */
[----:B------:R-:W-:Y:S01]  /*7b20*/  SHF.R.U32.HI R21, RZ, 0x8, R21 ;  /* 0x00000008ff157819 */ /* 0x000fe20000011615 */
[----:B------:R-:W-:Y:S01]  /*7b30*/  FFMA.FTZ R54, R54, c[0x0][0x23c], -R251 ;  /* 0x00008f0036367a23 */ /* 0x000fe200000108fb */
[----:B------:R-:W-:Y:S01]  /*7b40*/  LOP3.LUT R6, R4, 0xff, RZ, 0xc0, !PT ;  /* 0x000000ff04067812 */ /* 0x000fe200078ec0ff */
[--C-:B------:R-:W-:Y:S01]  /*7b50*/  FFMA.FTZ R64, R64, c[0x0][0x23c], -R250.reuse ;  /* 0x00008f0040407a23 */ /* 0x100fe200000108fa */
[----:B------:R-:W-:Y:S01]  /*7b60*/  SHF.R.U32.HI R5, RZ, 0x18, R5 ;  /* 0x00000018ff057819 */ /* 0x000fe20000011605 */
[--C-:B------:R-:W-:Y:S01]  /*7b70*/  FFMA.FTZ R65, R65, c[0x0][0x23c], -R250.reuse ;  /* 0x00008f0041417a23 */ /* 0x100fe200000108fa */
[----:B------:R-:W-:Y:S01]  /*7b80*/  LOP3.LUT R8, R8, 0xff, RZ, 0xc0, !PT ;  /* 0x000000ff08087812 */ /* 0x000fe200078ec0ff */
[----:B------:R-:W4:Y:S01]  /*7b90*/  MUFU.EX2 R77, R77 ;  /* 0x0000004d004d7308 */ /* 0x000f220000000800 */
[----:B------:R-:W-:Y:S01]  /*7ba0*/  PRMT R21, R6, 0x5410, R21 ;  /* 0x0000541006157816 */ /* 0x000fe20000000015 */
[----:B------:R-:W-:Y:S01]  /*7bb0*/  FFMA.FTZ R52, R52, c[0x0][0x23c], -R250 ;  /* 0x00008f0034347a23 */ /* 0x000fe200000108fa */
[----:B------:R-:W-:Y:S01]  /*7bc0*/  SHF.R.U32.HI R6, RZ, 0x10, R4 ;  /* 0x00000010ff067819 */ /* 0x000fe20000011604 */
[--C-:B------:R-:W-:Y:S01]  /*7bd0*/  FFMA.FTZ R63, R63, c[0x0][0x23c], -R250.reuse ;  /* 0x00008f003f3f7a23 */ /* 0x100fe200000108fa */
[----:B------:R-:W-:Y:S01]  /*7be0*/  PRMT R5, R8, 0x5410, R5 ;  /* 0x0000541008057816 */ /* 0x000fe20000000005 */
[----:B------:R-:W-:Y:S01]  /*7bf0*/  FFMA.FTZ R66, R66, c[0x0][0x23c], -R251 ;  /* 0x00008f0042427a23 */ /* 0x000fe200000108fb */
[----:B------:R-:W-:Y:S01]  /*7c00*/  LOP3.LUT R6, R6, 0xff, RZ, 0xc0, !PT ;  /* 0x000000ff06067812 */ /* 0x000fe200078ec0ff */
[--C-:B------:R-:W-:Y:S01]  /*7c10*/  HSET2.LE.AND R4, R15, R48.reuse, PT ;  /* 0x000000300f047233 */ /* 0x100fe20003803000 */
[----:B------:R-:W-:Y:S01]  /*7c20*/  MUFU.EX2 R69, R69 ;  /* 0x0000004500457308 */ /* 0x000fe20000000800 */
[--C-:B------:R-:W-:Y:S01]  /*7c30*/  HSET2.LE.AND R5, R5, R48.reuse, PT ;  /* 0x0000003005057233 */ /* 0x100fe20003803000 */
[----:B------:R-:W-:Y:S01]  /*7c40*/  PRMT R23, R6, 0x5410, R23 ;  /* 0x0000541006177816 */ /* 0x000fe20000000017 */
[----:B------:R-:W-:Y:S01]  /*7c50*/  FFMA.FTZ R67, R67, c[0x0][0x23c], -R251 ;  /* 0x00008f0043437a23 */ /* 0x000fe200000108fb */
[----:B------:R-:W-:Y:S01]  /*7c60*/  F2FP.PACK_AB R6, R83, R82 ;  /* 0x000000525306723e */ /* 0x000fe200000000ff */
[----:B------:R-:W-:Y:S01]  /*7c70*/  UIADD3 UR29, UR29, 0x3, URZ ;  /* 0x000000031d1d7890 */ /* 0x000fe2000fffe03f */
[----:B------:R-:W-:Y:S01]  /*7c80*/  F2FP.PACK_AB R15, R81, R80 ;  /* 0x00000050510f723e */ /* 0x000fe200000000ff */
[--C-:B------:R-:W-:Y:S01]  /*7c90*/  FFMA.FTZ R165, R181, c[0x0][0x23c], -R250.reuse ;  /* 0x00008f00b5a57a23 */ /* 0x100fe200000108fa */
[----:B------:R-:W-:Y:S01]  /*7ca0*/  LOP3.LUT R5, R5, R6, RZ, 0xc0, !PT ;  /* 0x0000000605057212 */ /* 0x000fe200078ec0ff */
[--C-:B------:R-:W-:Y:S01]  /*7cb0*/  HSET2.LE.AND R6, R9, R48.reuse, PT ;  /* 0x0000003009067233 */ /* 0x100fe20003803000 */
[----:B------:R-:W-:Y:S01]  /*7cc0*/  F2FP.PACK_AB R8, R175, R106 ;  /* 0x0000006aaf08723e */ /* 0x000fe200000000ff */
[----:B------:R-:W3:Y:S01]  /*7cd0*/  MUFU.EX2 R74, R74 ;  /* 0x0000004a004a7308 */ /* 0x000ee20000000800 */
[----:B------:R-:W-:Y:S01]  /*7ce0*/  LOP3.LUT R4, R4, R15, RZ, 0xc0, !PT ;  /* 0x0000000f04047212 */ /* 0x000fe200078ec0ff */
[----:B------:R-:W-:Y:S01]  /*7cf0*/  IMAD.MOV.U32 R15, RZ, RZ, R213 ;  /* 0x000000ffff0f7224 */ /* 0x000fe200078e00d5 */
[----:B------:R-:W-:Y:S01]  /*7d00*/  F2FP.PACK_AB R9, R131, R102 ;  /* 0x000000668309723e */ /* 0x000fe200000000ff */
[----:B------:R-:W-:Y:S01]  /*7d10*/  FFMA.FTZ R195, R79, c[0x0][0x23c], -R250 ;  /* 0x00008f004fc37a23 */ /* 0x000fe200000108fa */
[----:B------:R-:W-:Y:S01]  /*7d20*/  LOP3.LUT R7, R7, R8, RZ, 0xc0, !PT ;  /* 0x0000000807077212 */ /* 0x000fe200078ec0ff */
[----:B------:R-:W-:Y:S01]  /*7d30*/  IMAD.MOV.U32 R8, RZ, RZ, R14 ;  /* 0x000000ffff087224 */ /* 0x000fe200078e000e */
[----:B------:R-:W-:Y:S01]  /*7d40*/  LOP3.LUT R6, R6, R9, RZ, 0xc0, !PT ;  /* 0x0000000906067212 */ /* 0x000fe200078ec0ff */
[----:B------:R-:W-:Y:S01]  /*7d50*/  IMAD.MOV.U32 R9, RZ, RZ, R15 ;  /* 0x000000ffff097224 */ /* 0x000fe200078e000f */
[----:B-1----:R-:W-:Y:S01]  /*7d60*/  F2FP.PACK_AB R14, R101, R94 ;  /* 0x0000005e650e723e */ /* 0x002fe200000000ff */
[----:B------:R-:W-:Y:S01]  /*7d70*/  IMAD.MOV.U32 R12, RZ, RZ, R8 ;  /* 0x000000ffff0c7224 */ /* 0x000fe200078e0008 */
[--C-:B------:R-:W-:Y:S01]  /*7d80*/  HSET2.LE.AND R11, R11, R48.reuse, PT ;  /* 0x000000300b0b7233 */ /* 0x100fe20003803000 */
[----:B--2---:R-:W-:Y:S01]  /*7d90*/  F2FP.PACK_AB R8, R110, R105 ;  /* 0x000000696e08723e */ /* 0x004fe200000000ff */
[----:B------:R-:W-:Y:S01]  /*7da0*/  MUFU.EX2 R78, R78 ;  /* 0x0000004e004e7308 */ /* 0x000fe20000000800 */
[----:B------:R-:W-:Y:S01]  /*7db0*/  LOP3.LUT R14, R13, R14, RZ, 0xc0, !PT ;  /* 0x0000000e0d0e7212 */ /* 0x000fe200078ec0ff */
[----:B------:R-:W-:Y:S01]  /*7dc0*/  IMAD.MOV.U32 R13, RZ, RZ, R9 ;  /* 0x000000ffff0d7224 */ /* 0x000fe200078e0009 */
[----:B------:R-:W-:Y:S01]  /*7dd0*/  LOP3.LUT R15, R11, R8, RZ, 0xc0, !PT ;  /* 0x000000080b0f7212 */ /* 0x000fe200078ec0ff */
[----:B------:R-:W-:Y:S01]  /*7de0*/  IMAD.MOV.U32 R10, RZ, RZ, R12 ;  /* 0x000000ffff0a7224 */ /* 0x000fe200078e000c */
[--C-:B------:R-:W-:Y:S01]  /*7df0*/  HSET2.LE.AND R12, R21, R48.reuse, PT ;  /* 0x00000030150c7233 */ /* 0x100fe20003803000 */
[----:B------:R-:W-:Y:S01]  /*7e00*/  IMAD.MOV.U32 R11, RZ, RZ, R13 ;  /* 0x000000ffff0b7224 */ /* 0x000fe200078e000d */
[----:B------:R-:W-:Y:S01]  /*7e10*/  HSET2.LE.AND R13, R23, R48, PT ;  /* 0x00000030170d7233 */ /* 0x000fe20003803000 */
[----:B------:R-:W-:Y:S01]  /*7e20*/  MUFU.EX2 R93, R93 ;  /* 0x0000005d005d7308 */ /* 0x000fe20000000800 */
[----:B------:R-:W1:Y:S01]  /*7e30*/  LDSM.16.MT88.4 R20, [R216+0x5000] ;  /* 0x00500000d814783b */ /* 0x000e620000004200 */
[----:B------:R-:W-:-:S02]  /*7e40*/  F2FP.PACK_AB R9, R177, R86 ;  /* 0x00000056b109723e */ /* 0x000fc400000000ff */
[----:B---3--:R-:W-:Y:S01]  /*7e50*/  F2FP.PACK_AB R8, R91, R92 ;  /* 0x0000005c5b08723e */ /* 0x008fe200000000ff */
[----:B------:R-:W-:Y:S01]  /*7e60*/  FFMA.FTZ R72, R72, c[0x0][0x23c], -R166 ;  /* 0x00008f0048487a23 */ /* 0x000fe200000108a6 */
[----:B------:R-:W-:Y:S01]  /*7e70*/  LOP3.LUT R12, R12, R9, RZ, 0xc0, !PT ;  /* 0x000000090c0c7212 */ /* 0x000fe200078ec0ff */
[----:B------:R-:W-:Y:S01]  /*7e80*/  FFMA.FTZ R176, R184, c[0x0][0x23c], -R250 ;  /* 0x00008f00b8b07a23 */ /* 0x000fe200000108fa */
[----:B------:R-:W-:Y:S01]  /*7e90*/  LOP3.LUT R13, R13, R8, RZ, 0xc0, !PT ;  /* 0x000000080d0d7212 */ /* 0x000fe200078ec0ff */
[----:B------:R-:W-:Y:S01]  /*7ea0*/  FFMA.FTZ R100, R100, c[0x0][0x23c], -R166 ;  /* 0x00008f0064647a23 */ /* 0x000fe200000108a6 */
[----:B------:R-:W-:Y:S01]  /*7eb0*/  LOP3.LUT R244, R245, UR8, R116, 0x96, !PT ;  /* 0x00000008f5f47c12 */ /* 0x000fe2000f8e9674 */
[----:B------:R-:W-:Y:S01]  /*7ec0*/  FFMA.FTZ R61, R61, c[0x0][0x23c], -R250 ;  /* 0x00008f003d3d7a23 */ /* 0x000fe200000108fa */
[----:B------:R2:W5:Y:S01]  /*7ed0*/  LDL.LU.64 R218, [R1+0x68] ;  /* 0x0000680001da7983 */ /* 0x0005620000300a00 */
[-C--:B-1----:R-:W-:Y:S08]  /*7ee0*/  HMMA.16816.F32 R132, R4, R20.reuse, R132 ;  /* 0x000000140484723c */ /* 0x082ff00000001884 */
[C---:B------:R-:W-:Y:S08]  /*7ef0*/  HMMA.16816.F32 R140, R12.reuse, R20, R140 ;  /* 0x000000140c8c723c */ /* 0x040ff0000000188c */
[----:B------:R-:W-:Y:S01]  /*7f00*/  HMMA.16816.F32 R136, R12, R22, R136 ;  /* 0x000000160c88723c */ /* 0x000fe20000001888 */
[----:B------:R-:W-:-:S07]  /*7f10*/  IMAD.MOV.U32 R20, RZ, RZ, R10 ;  /* 0x000000ffff147224 */ /* 0x000fce00078e000a */
[----:B------:R-:W-:Y:S01]  /*7f20*/  HMMA.16816.F32 R152, R4, R22, R152 ;  /* 0x000000160498723c */ /* 0x000fe20000001898 */
[----:B------:R-:W-:Y:S02]  /*7f30*/  IMAD.MOV.U32 R21, RZ, RZ, R11 ;  /* 0x000000ffff157224 */ /* 0x000fe400078e000b */
[----:B------:R-:W-:Y:S01]  /*7f40*/  IMAD.WIDE.U32 R244, R244, -0x2daee0ad, RZ ;  /* 0xd2511f53f4f47825 */ /* 0x000fe200078e00ff */
[----:B------:R-:W1:Y:S03]  /*7f50*/  LDSM.16.MT88.4 R8, [R215+0x5000] ;  /* 0x00500000d708783b */ /* 0x000e660000004200 */
[----:B------:R-:W-:Y:S01]  /*7f60*/  FFMA.FTZ R117, R68, c[0x0][0x23c], -R251 ;  /* 0x00008f0044757a23 */ /* 0x000fe200000108fb */
[----:B------:R-:W-:Y:S08]  /*7f70*/  MUFU.EX2 R54, R54 ;  /* 0x0000003600367308 */ /* 0x000ff00000000800 */
[----:B------:R-:W-:Y:S08]  /*7f80*/  MUFU.EX2 R64, R64 ;  /* 0x0000004000407308 */ /* 0x000ff00000000800 */
[----:B------:R-:W-:Y:S08]  /*7f90*/  MUFU.EX2 R65, R65 ;  /* 0x0000004100417308 */ /* 0x000ff00000000800 */
[----:B------:R-:W-:Y:S08]  /*7fa0*/  MUFU.EX2 R52, R52 ;  /* 0x0000003400347308 */ /* 0x000ff00000000800 */
[----:B------:R-:W-:Y:S08]  /*7fb0*/  MUFU.EX2 R63, R63 ;  /* 0x0000003f003f7308 */ /* 0x000ff00000000800 */
[----:B------:R-:W-:Y:S01]  /*7fc0*/  MUFU.EX2 R66, R66 ;  /* 0x0000004200427308 */ /* 0x000fe20000000800 */
[C---:B-1----:R-:W-:Y:S07]  /*7fd0*/  HMMA.16816.F32 R148, R12.reuse, R8, R148 ;  /* 0x000000080c94723c */ /* 0x042fee0000001894 */
[----:B------:R-:W-:Y:S01]  /*7fe0*/  MUFU.EX2 R67, R67 ;  /* 0x0000004300437308 */ /* 0x000fe20000000800 */
[----:B------:R-:W-:Y:S01]  /*7ff0*/  HMMA.16816.F32 R144, R12, R10, R144 ;  /* 0x0000000a0c90723c */ /* 0x000fe20000001890 */
[----:B------:R-:W-:Y:S01]  /*8000*/  FFMA.FTZ R79, R189, c[0x0][0x23c], -R250 ;  /* 0x00008f00bd4f7a23 */ /* 0x000fe200000108fa */
[----:B------:R2:W5:Y:S05]  /*8010*/  LDL.LU.64 R212, [R1+0x60] ;  /* 0x0000600001d47983 */ /* 0x00056a0000300a00 */
[----:B------:R-:W-:-:S02]  /*8020*/  IMAD.MOV.U32 R12, RZ, RZ, R210 ;  /* 0x000000ffff0c7224 */ /* 0x000fc400078e00d2 */
[----:B------:R-:W-:Y:S01]  /*8030*/  IMAD.MOV.U32 R15, RZ, RZ, R209 ;  /* 0x000000ffff0f7224 */ /* 0x000fe200078e00d1 */
[----:B------:R-:W-:Y:S01]  /*8040*/  HMMA.16816.F32 R156, R4, R8, R156 ;  /* 0x00000008049c723c */ /* 0x000fe2000000189c */
[----:B------:R-:W-:-:S07]  /*8050*/  IMAD.MOV.U32 R13, RZ, RZ, R211 ;  /* 0x000000ffff0d7224 */ /* 0x000fce00078e00d3 */
[----:B------:R-:W-:Y:S01]  /*8060*/  HMMA.16816.F32 R160, R4, R10, R160 ;  /* 0x0000000a04a0723c */ /* 0x000fe200000018a0 */
[----:B------:R-:W-:Y:S01]  /*8070*/  IMAD.MOV.U32 R14, RZ, RZ, R208 ;  /* 0x000000ffff0e7224 */ /* 0x000fe200078e00d0 */
[----:B------:R-:W-:Y:S01]  /*8080*/  MUFU.EX2 R117, R117 ;  /* 0x0000007500757308 */ /* 0x000fe20000000800 */
[----:B------:R-:W-:Y:S01]  /*8090*/  FFMA.FTZ R116, R167, c[0x0][0x23c], -R250 ;  /* 0x00008f00a7747a23 */ /* 0x000fe200000108fa */
[----:B------:R2:W5:Y:S03]  /*80a0*/  LDL.LU.64 R210, [R1+0x58] ;  /* 0x0000580001d27983 */ /* 0x0005660000300a00 */
[----:B------:R-:W-:Y:S01]  /*80b0*/  LOP3.LUT R4, R15, UR8, R12, 0x96, !PT ;  /* 0x000000080f047c12 */ /* 0x000fe2000f8e960c */
[----:B------:R-:W-:Y:S01]  /*80c0*/  FFMA.FTZ R29, R29, c[0x0][0x23c], -R250 ;  /* 0x00008f001d1d7a23 */ /* 0x000fe200000108fa */
[----:B------:R-:W1:Y:S03]  /*80d0*/  LDSM.16.MT88.4 R12, [R216+0x5400] ;  /* 0x00540000d80c783b */ /* 0x000e660000004200 */
[----:B------:R-:W-:Y:S01]  /*80e0*/  IMAD.WIDE.U32 R8, R4, -0x2daee0ad, RZ ;  /* 0xd2511f5304087825 */ /* 0x000fe200078e00ff */
[----:B------:R-:W-:Y:S01]  /*80f0*/  MUFU.EX2 R184, R195 ;  /* 0x000000c300b87308 */ /* 0x000fe20000000800 */
[----:B------:R2:W5:Y:S03]  /*8100*/  LDL.LU.64 R208, [R1+0x50] ;  /* 0x0000500001d07983 */ /* 0x0005660000300a00 */
[----:B------:R-:W-:-:S02]  /*8110*/  LOP3.LUT R6, R8, 0xffff, RZ, 0xc0, !PT ;  /* 0x0000ffff08067812 */ /* 0x000fc400078ec0ff */
[----:B------:R-:W-:Y:S02]  /*8120*/  LOP3.LUT R21, R8, 0xff, RZ, 0xc0, !PT ;  /* 0x000000ff08157812 */ /* 0x000fe400078ec0ff */
[----:B------:R-:W-:Y:S02]  /*8130*/  SHF.R.U32.HI R6, RZ, 0x8, R6 ;  /* 0x00000008ff067819 */ /* 0x000fe40000011606 */
[----:B------:R-:W-:Y:S02]  /*8140*/  SHF.R.U32.HI R5, RZ, 0x10, R8 ;  /* 0x00000010ff057819 */ /* 0x000fe40000011608 */
[----:B------:R-:W-:Y:S01]  /*8150*/  LOP3.LUT R4, R9, UR18, R20, 0x96, !PT ;  /* 0x0000001209047c12 */ /* 0x000fe2000f8e9614 */
[----:B------:R-:W-:Y:S01]  /*8160*/  FFMA.FTZ R20, R85, c[0x0][0x23c], -R120 ;  /* 0x00008f0055147a23 */ /* 0x000fe20000010878 */
[----:B------:R-:W-:Y:S01]  /*8170*/  PRMT R21, R21, 0x5410, R6 ;  /* 0x0000541015157816 */ /* 0x000fe20000000006 */
[----:B------:R-:W-:Y:S01]  /*8180*/  FFMA.FTZ R85, R112, c[0x0][0x23c], -R120 ;  /* 0x00008f0070557a23 */ /* 0x000fe20000010878 */
[----:B------:R-:W-:Y:S01]  /*8190*/  LOP3.LUT R6, R5, 0xff, RZ, 0xc0, !PT ;  /* 0x000000ff05067812 */ /* 0x000fe200078ec0ff */
[----:B------:R-:W-:Y:S01]  /*81a0*/  MUFU.EX2 R112, R20 ;  /* 0x0000001400707308 */ /* 0x000fe20000000800 */
[----:B------:R-:W-:-:S02]  /*81b0*/  LOP3.LUT R5, R4, 0xffff, RZ, 0xc0, !PT ;  /* 0x0000ffff04057812 */ /* 0x000fc400078ec0ff */
[----:B------:R-:W-:Y:S02]  /*81c0*/  SHF.R.U32.HI R7, RZ, 0x18, R8 ;  /* 0x00000018ff077819 */ /* 0x000fe40000011608 */
[----:B------:R-:W-:Y:S02]  /*81d0*/  SHF.R.U32.HI R8, RZ, 0x8, R5 ;  /* 0x00000008ff087819 */ /* 0x000fe40000011605 */
[----:B------:R-:W-:Y:S01]  /*81e0*/  LOP3.LUT R23, R4, 0xff, RZ, 0xc0, !PT ;  /* 0x000000ff04177812 */ /* 0x000fe200078ec0ff */
[----:B------:R-:W3:Y:S01]  /*81f0*/  MUFU.EX2 R85, R85 ;  /* 0x0000005500557308 */ /* 0x000ee20000000800 */
[----:B------:R-:W-:Y:S02]  /*8200*/  PRMT R7, R6, 0x5410, R7 ;  /* 0x0000541006077816 */ /* 0x000fe40000000007 */
[----:B------:R-:W-:Y:S02]  /*8210*/  PRMT R23, R23, 0x5410, R8 ;  /* 0x0000541017177816 */ /* 0x000fe40000000008 */
[----:B------:R-:W2:Y:S01]  /*8220*/  LDSM.16.MT88.4 R8, [R215+0x5400] ;  /* 0x00540000d708783b */ /* 0x000ea20000004200 */
[--C-:B------:R-:W-:Y:S01]  /*8230*/  SHF.R.U32.HI R6, RZ, 0x10, R4.reuse ;  /* 0x00000010ff067819 */ /* 0x100fe20000011604 */
[----:B------:R-:W-:Y:S01]  /*8240*/  HSET2.LE.AND R7, R7, R48, PT ;  /* 0x0000003007077233 */ /* 0x000fe20003803000 */
[----:B------:R-:W-:-:S02]  /*8250*/  SHF.R.U32.HI R4, RZ, 0x18, R4 ;  /* 0x00000018ff047819 */ /* 0x000fc40000011604 */
[----:B------:R-:W-:Y:S02]  /*8260*/  LOP3.LUT R5, R6, 0xff, RZ, 0xc0, !PT ;  /* 0x000000ff06057812 */ /* 0x000fe400078ec0ff */
[----:B----4-:R-:W-:Y:S02]  /*8270*/  F2FP.PACK_AB R6, R77, R76 ;  /* 0x0000004c4d06723e */ /* 0x010fe400000000ff */
[----:B------:R-:W-:Y:S01]  /*8280*/  PRMT R5, R5, 0x5410, R4 ;  /* 0x0000541005057816 */ /* 0x000fe20000000004 */
[--C-:B------:R-:W-:Y:S01]  /*8290*/  HSET2.LE.AND R4, R23, R48.reuse, PT ;  /* 0x0000003017047233 */ /* 0x100fe20003803000 */
[----:B------:R-:W-:Y:S02]  /*82a0*/  F2FP.PACK_AB R23, R74, R69 ;  /* 0x000000454a17723e */ /* 0x000fe400000000ff */
[----:B---3--:R-:W-:Y:S01]  /*82b0*/  F2FP.PACK_AB R20, R85, R112 ;  /* 0x000000705514723e */ /* 0x008fe200000000ff */
[----:B------:R-:W-:Y:S01]  /*82c0*/  HSET2.LE.AND R5, R5, R48, PT ;  /* 0x0000003005057233 */ /* 0x000fe20003803000 */
[----:B------:R-:W-:-:S02]  /*82d0*/  LOP3.LUT R4, R4, R23, RZ, 0xc0, !PT ;  /* 0x0000001704047212 */ /* 0x000fc400078ec0ff */
[----:B------:R-:W-:Y:S02]  /*82e0*/  LOP3.LUT R7, R7, R20, RZ, 0xc0, !PT ;  /* 0x0000001407077212 */ /* 0x000fe400078ec0ff */
[----:B------:R-:W-:Y:S01]  /*82f0*/  LOP3.LUT R5, R5, R6, RZ, 0xc0, !PT ;  /* 0x0000000605057212 */ /* 0x000fe200078ec0ff */
[----:B------:R-:W-:Y:S01]  /*8300*/  HSET2.LE.AND R6, R21, R48, PT ;  /* 0x0000003015067233 */ /* 0x000fe20003803000 */
[----:B------:R-:W-:Y:S02]  /*8310*/  F2FP.PACK_AB R21, R93, R78 ;  /* 0x0000004e5d15723e */ /* 0x000fe400000000ff */
[----:B------:R-:W-:Y:S02]  /*8320*/  LOP3.LUT R23, R244, 0xff, RZ, 0xc0, !PT ;  /* 0x000000fff4177812 */ /* 0x000fe400078ec0ff */
[----:B------:R-:W-:-:S07]  /*8330*/  LOP3.LUT R6, R6, R21, RZ, 0xc0, !PT ;  /* 0x0000001506067212 */ /* 0x000fce00078ec0ff */
[C---:B-1----:R-:W-:Y:S08]  /*8340*/  HMMA.16816.F32 R140, R4.reuse, R12, R140 ;  /* 0x0000000c048c723c */ /* 0x042ff0000000188c */
[C---:B------:R-:W-:Y:S08]  /*8350*/  HMMA.16816.F32 R136, R4.reuse, R14, R136 ;  /* 0x0000000e0488723c */ /* 0x040ff00000001888 */
[C---:B--2---:R-:W-:Y:S08]  /*8360*/  HMMA.16816.F32 R148, R4.reuse, R8, R148 ;  /* 0x000000080494723c */ /* 0x044ff00000001894 */
[----:B------:R-:W-:Y:S07]  /*8370*/  HMMA.16816.F32 R144, R4, R10, R144 ;  /* 0x0000000a0490723c */ /* 0x000fee0000001890 */
[----:B------:R-:W-:-:S02]  /*8380*/  LOP3.LUT R6, R244, 0xffff, RZ, 0xc0, !PT ;  /* 0x0000fffff4067812 */ /* 0x000fc400078ec0ff */
[----:B------:R-:W-:Y:S02]  /*8390*/  SHF.R.U32.HI R5, RZ, 0x10, R244 ;  /* 0x00000010ff057819 */ /* 0x000fe400000116f4 */
[----:B------:R-:W-:Y:S02]  /*83a0*/  SHF.R.U32.HI R6, RZ, 0x8, R6 ;  /* 0x00000008ff067819 */ /* 0x000fe40000011606 */
[----:B------:R-:W-:Y:S02]  /*83b0*/  LOP3.LUT R4, R245, UR18, R192, 0x96, !PT ;  /* 0x00000012f5047c12 */ /* 0x000fe4000f8e96c0 */
[----:B------:R-:W-:Y:S02]  /*83c0*/  PRMT R23, R23, 0x5410, R6 ;  /* 0x0000541017177816 */ /* 0x000fe40000000006 */
[----:B------:R-:W-:Y:S02]  /*83d0*/  SHF.R.U32.HI R7, RZ, 0x18, R244 ;  /* 0x00000018ff077819 */ /* 0x000fe400000116f4 */
[----:B------:R-:W-:-:S02]  /*83e0*/  LOP3.LUT R6, R5, 0xff, RZ, 0xc0, !PT ;  /* 0x000000ff05067812 */ /* 0x000fc400078ec0ff */
[----:B------:R-:W-:Y:S02]  /*83f0*/  LOP3.LUT R5, R4, 0xffff, RZ, 0xc0, !PT ;  /* 0x0000ffff04057812 */ /* 0x000fe400078ec0ff */
[----:B------:R-:W-:Y:S02]  /*8400*/  PRMT R7, R6, 0x5410, R7 ;  /* 0x0000541006077816 */ /* 0x000fe40000000007 */
[--C-:B------:R-:W-:Y:S02]  /*8410*/  SHF.R.U32.HI R6, RZ, 0x10, R4.reuse ;  /* 0x00000010ff067819 */ /* 0x100fe40000011604 */
[----:B------:R-:W-:Y:S01]  /*8420*/  LOP3.LUT R21, R4, 0xff, RZ, 0xc0, !PT ;  /* 0x000000ff04157812 */ /* 0x000fe200078ec0ff */
[----:B------:R-:W-:Y:S01]  /*8430*/  HSET2.LE.AND R7, R7, R48, PT ;  /* 0x0000003007077233 */ /* 0x000fe20003803000 */
[----:B------:R-:W-:Y:S02]  /*8440*/  SHF.R.U32.HI R20, RZ, 0x8, R5 ;  /* 0x00000008ff147819 */ /* 0x000fe40000011605 */
[----:B------:R-:W-:-:S02]  /*8450*/  SHF.R.U32.HI R4, RZ, 0x18, R4 ;  /* 0x00000018ff047819 */ /* 0x000fc40000011604 */
        /* <DEDUP_REMOVED lines=17> */
[----:B------:R-:W-:-:S05]  /*8570*/  LOP3.LUT R247, R247, UR27, R13, 0x96, !PT ;  /* 0x0000001bf7f77c12 */ /* 0x000fca000f8e960d */
[----:B------:R-:W-:-:S05]  /*8580*/  IMAD.WIDE.U32 R12, R247, -0x326172a9, RZ ;  /* 0xcd9e8d57f70c7825 */ /* 0x000fca00078e00ff */
[----:B------:R-:W-:Y:S02]  /*8590*/  LOP3.LUT R240, R13, UR16, R240, 0x96, !PT ;  /* 0x000000100df07c12 */ /* 0x000fe4000f8e96f0 */
        /* <DEDUP_REMOVED lines=31> */
[----:B------:R-:W-:Y:S01]  /*8790*/  LOP3.LUT R191, R245, UR17, R20, 0x96, !PT ;  /* 0x00000011f5bf7c12 */ /* 0x000fe2000f8e9614 */
[C---:B------:R-:W-:Y:S01]  /*87a0*/  HMMA.16816.F32 R156, R4.reuse, R8, R156 ;  /* 0x00000008049c723c */ /* 0x040fe2000000189c */
[C---:B------:R-:W-:Y:S01]  /*87b0*/  LOP3.LUT R68, R244.reuse, 0xffff, RZ, 0xc0, !PT ;  /* 0x0000fffff4447812 */ /* 0x040fe200078ec0ff */
[----:B------:R-:W-:Y:S01]  /*87c0*/  MUFU.EX2 R72, R72 ;  /* 0x0000004800487308 */ /* 0x000fe20000000800 */
[----:B------:R-:W-:Y:S01]  /*87d0*/  LOP3.LUT R21, R244, 0xff, RZ, 0xc0, !PT ;  /* 0x000000fff4157812 */ /* 0x000fe200078ec0ff */
[----:B------:R-:W-:Y:S01]  /*87e0*/  FADD.FTZ R118, R115, R118 ;  /* 0x0000007673767221 */ /* 0x000fe20000010000 */
[--C-:B------:R-:W-:Y:S01]  /*87f0*/  SHF.R.U32.HI R20, RZ, 0x10, R244.reuse ;  /* 0x00000010ff147819 */ /* 0x100fe200000116f4 */
[----:B------:R-:W-:Y:S01]  /*8800*/  FADD.FTZ R204, R204, R241 ;  /* 0x000000f1cccc7221 */ /* 0x000fe20000010000 */
[----:B------:R-:W-:Y:S01]  /*8810*/  SHF.R.U32.HI R23, RZ, 0x18, R244 ;  /* 0x00000018ff177819 */ /* 0x000fe200000116f4 */
[----:B------:R-:W-:Y:S01]  /*8820*/  IMAD.WIDE.U32 R244, R12, -0x326172a9, RZ ;  /* 0xcd9e8d570cf47825 */ /* 0x000fe200078e00ff */
[----:B------:R-:W-:Y:S01]  /*8830*/  LOP3.LUT R14, R171, UR8, R22, 0x96, !PT ;  /* 0x00000008ab0e7c12 */ /* 0x000fe2000f8e9616 */
[----:B------:R-:W-:Y:S01]  /*8840*/  HMMA.16816.F32 R160, R4, R10, R160 ;  /* 0x0000000a04a0723c */ /* 0x000fe200000018a0 */
[----:B------:R-:W-:Y:S01]  /*8850*/  LOP3.LUT R20, R20, 0xff, RZ, 0xc0, !PT ;  /* 0x000000ff14147812 */ /* 0x000fe200078ec0ff */
[----:B------:R-:W1:Y:S01]  /*8860*/  LDSM.16.MT88.4 R4, [R216+0x5800] ;  /* 0x00580000d804783b */ /* 0x000e620000004200 */
[----:B------:R-:W-:Y:S01]  /*8870*/  LOP3.LUT R22, R245, UR17, R170, 0x96, !PT ;  /* 0x00000011f5167c12 */ /* 0x000fe2000f8e96aa */
[----:B------:R-:W-:Y:S01]  /*8880*/  IMAD.WIDE.U32 R170, R13, -0x2daee0ad, RZ ;  /* 0xd2511f530daa7825 */ /* 0x000fe200078e00ff */
[----:B------:R-:W-:Y:S01]  /*8890*/  PRMT R23, R20, 0x5410, R23 ;  /* 0x0000541014177816 */ /* 0x000fe20000000017 */
[----:B------:R-:W-:Y:S01]  /*88a0*/  MUFU.EX2 R100, R100 ;  /* 0x0000006400647308 */ /* 0x000fe20000000800 */
[----:B------:R2:W5:Y:S01]  /*88b0*/  LDL.LU.64 R172, [R1+0x48] ;  /* 0x0000480001ac7983 */ /* 0x0005620000300a00 */
[----:B------:R-:W-:Y:S01]  /*88c0*/  IMAD.MOV.U32 R199, RZ, RZ, R171 ;  /* 0x000000ffffc77224 */ /* 0x000fe200078e00ab */
[----:B------:R-:W-:Y:S01]  /*88d0*/  LOP3.LUT R20, R171, UR18, R198, 0x96, !PT ;  /* 0x00000012ab147c12 */ /* 0x000fe2000f8e96c6 */
[----:B------:R-:W-:Y:S01]  /*88e0*/  IMAD.MOV.U32 R198, RZ, RZ, R170 ;  /* 0x000000ffffc67224 */ /* 0x000fe200078e00aa */
[----:B------:R-:W-:-:S02]  /*88f0*/  SHF.R.U32.HI R12, RZ, 0x10, R244 ;  /* 0x00000010ff0c7819 */ /* 0x000fc400000116f4 */
[----:B------:R-:W-:Y:S01]  /*8900*/  LOP3.LUT R189, R191, 0xffff, RZ, 0xc0, !PT ;  /* 0x0000ffffbfbd7812 */ /* 0x000fe200078ec0ff */
[----:B------:R-:W-:Y:S01]  /*8910*/  MUFU.EX2 R61, R61 ;  /* 0x0000003d003d7308 */ /* 0x000fe20000000800 */
[----:B------:R-:W-:Y:S02]  /*8920*/  LOP3.LUT R181, R198, 0xffff, RZ, 0xc0, !PT ;  /* 0x0000ffffc6b57812 */ /* 0x000fe400078ec0ff */
[C---:B------:R-:W-:Y:S02]  /*8930*/  LOP3.LUT R15, R244.reuse, 0xffff, RZ, 0xc0, !PT ;  /* 0x0000fffff40f7812 */ /* 0x040fe400078ec0ff */
[----:B------:R-:W-:Y:S02]  /*8940*/  SHF.R.U32.HI R167, RZ, 0x10, R191 ;  /* 0x00000010ffa77819 */ /* 0x000fe400000116bf */
[----:B------:R-:W-:Y:S01]  /*8950*/  LOP3.LUT R205, R244, 0xff, RZ, 0xc0, !PT ;  /* 0x000000fff4cd7812 */ /* 0x000fe200078ec0ff */
[----:B------:R-:W-:Y:S01]  /*8960*/  MUFU.EX2 R116, R116 ;  /* 0x0000007400747308 */ /* 0x000fe20000000800 */
[----:B------:R-:W-:-:S02]  /*8970*/  LOP3.LUT R193, R198, 0xff, RZ, 0xc0, !PT ;  /* 0x000000ffc6c17812 */ /* 0x000fc400078ec0ff */
[----:B------:R-:W-:Y:S02]  /*8980*/  SHF.R.U32.HI R247, RZ, 0x18, R22 ;  /* 0x00000018fff77819 */ /* 0x000fe40000011616 */
[----:B------:R-:W-:-:S03]  /*8990*/  SHF.R.U32.HI R68, RZ, 0x8, R68 ;  /* 0x00000008ff447819 */ /* 0x000fc60000011644 */
[----:B------:R-:W-:Y:S01]  /*89a0*/  MUFU.EX2 R165, R165 ;  /* 0x000000a500a57308 */ /* 0x000fe20000000800 */
[----:B------:R-:W-:Y:S01]  /*89b0*/  SHF.R.U32.HI R183, RZ, 0x10, R198 ;  /* 0x00000010ffb77819 */ /* 0x000fe200000116c6 */
[----:B------:R-:W-:Y:S01]  /*89c0*/  FADD.FTZ R27, R27, R118 ;  /* 0x000000761b1b7221 */ /* 0x000fe20000010000 */
[----:B------:R-:W-:Y:S01]  /*89d0*/  SHF.R.U32.HI R13, RZ, 0x18, R198 ;  /* 0x00000018ff0d7819 */ /* 0x000fe200000116c6 */
[----:B------:R-:W-:Y:S01]  /*89e0*/  IMAD.WIDE.U32 R198, R14, -0x2daee0ad, RZ ;  /* 0xd2511f530ec67825 */ /* 0x000fe200078e00ff */
[----:B------:R-:W-:-:S03]  /*89f0*/  SHF.R.U32.HI R245, RZ, 0x18, R244 ;  /* 0x00000018fff57819 */ /* 0x000fc600000116f4 */
[----:B------:R-:W-:Y:S01]  /*8a00*/  FADD.FTZ R107, R108, R107 ;  /* 0x0000006b6c6b7221 */ /* 0x000fe20000010000 */
[----:B------:R-:W-:Y:S01]  /*8a10*/  LOP3.LUT R14, R199, UR18, R192, 0x96, !PT ;  /* 0x00000012c70e7c12 */ /* 0x000fe2000f8e96c0 */
[----:B------:R-:W-:Y:S01]  /*8a20*/  FFMA.FTZ R111, R111, c[0x0][0x23c], -R120 ;  /* 0x00008f006f6f7a23 */ /* 0x000fe20000010878 */
[----:B------:R-:W-:Y:S01]  /*8a30*/  SHF.R.U32.HI R189, RZ, 0x8, R189 ;  /* 0x00000008ffbd7819 */ /* 0x000fe200000116bd */
[----:B------:R-:W-:Y:S01]  /*8a40*/  FADD.FTZ R201, R201, R204 ;  /* 0x000000ccc9c97221 */ /* 0x000fe20000010000 */
[----:B------:R-:W-:Y:S01]  /*8a50*/  LOP3.LUT R192, R191, 0xff, RZ, 0xc0, !PT ;  /* 0x000000ffbfc07812 */ /* 0x000fe200078ec0ff */
[----:B------:R-:W-:Y:S01]  /*8a60*/  HSET2.LE.AND R23, R23, R48, PT ;  /* 0x0000003017177233 */ /* 0x000fe20003803000 */
[----:B------:R-:W-:Y:S01]  /*8a70*/  LOP3.LUT R12, R12, 0xff, RZ, 0xc0, !PT ;  /* 0x000000ff0c0c7812 */ /* 0x000fe200078ec0ff */
[----:B------:R-:W-:Y:S01]  /*8a80*/  FADD.FTZ R246, R246, R249 ;  /* 0x000000f9f6f67221 */ /* 0x000fe20000010000 */
[----:B------:R-:W-:Y:S01]  /*8a90*/  PRMT R189, R192, 0x5410, R189 ;  /* 0x00005410c0bd7816 */ /* 0x000fe200000000bd */
[--C-:B------:R-:W-:Y:S01]  /*8aa0*/  FFMA.FTZ R113, R113, c[0x0][0x23c], -R166.reuse ;  /* 0x00008f0071717a23 */ /* 0x100fe200000108a6 */
[----:B------:R-:W-:Y:S01]  /*8ab0*/  PRMT R245, R12, 0x5410, R245 ;  /* 0x000054100cf57816 */ /* 0x000fe200000000f5 */
[----:B------:R-:W-:Y:S01]  /*8ac0*/  FFMA.FTZ R114, R114, c[0x0][0x23c], -R166 ;  /* 0x00008f0072727a23 */ /* 0x000fe200000108a6 */
[----:B------:R-:W-:Y:S01]  /*8ad0*/  SHF.R.U32.HI R191, RZ, 0x18, R191 ;  /* 0x00000018ffbf7819 */ /* 0x000fe200000116bf */
[----:B------:R-:W-:Y:S01]  /*8ae0*/  FFMA.FTZ R73, R73, c[0x0][0x23c], -R250 ;  /* 0x00008f0049497a23 */ /* 0x000fe200000108fa */
[----:B------:R-:W-:Y:S01]  /*8af0*/  LOP3.LUT R192, R167, 0xff, RZ, 0xc0, !PT ;  /* 0x000000ffa7c07812 */ /* 0x000fe200078ec0ff */
        /* <DEDUP_REMOVED lines=8> */
[----:B------:R-:W-:Y:S01]  /*8b80*/  FFMA.FTZ R71, R174, c[0x0][0x23c], -R251 ;  /* 0x00008f00ae477a23 */ /* 0x000fe200000108fb */
[----:B------:R-:W-:Y:S01]  /*8b90*/  SHF.R.U32.HI R30, RZ, 0x8, R15 ;  /* 0x00000008ff1e7819 */ /* 0x000fe2000001160f */
[--C-:B------:R-:W-:Y:S01]  /*8ba0*/  FFMA.FTZ R174, R182, c[0x0][0x23c], -R251.reuse ;  /* 0x00008f00b6ae7a23 */ /* 0x100fe200000108fb */
[----:B------:R-:W-:Y:S01]  /*8bb0*/  SHF.R.U32.HI R12, RZ, 0x8, R12 ;  /* 0x00000008ff0c7819 */ /* 0x000fe2000001160c */
[--C-:B------:R-:W-:Y:S01]  /*8bc0*/  FFMA.FTZ R182, R95, c[0x0][0x23c], -R251.reuse ;  /* 0x00008f005fb67a23 */ /* 0x100fe200000108fb */
[----:B------:R-:W-:Y:S01]  /*8bd0*/  LOP3.LUT R95, R22, 0xff, RZ, 0xc0, !PT ;  /* 0x000000ff165f7812 */ /* 0x000fe200078ec0ff */
[----:B------:R-:W-:Y:S01]  /*8be0*/  FFMA.FTZ R75, R75, c[0x0][0x23c], -R251 ;  /* 0x00008f004b4b7a23 */ /* 0x000fe200000108fb */
[----:B------:R-:W-:Y:S01]  /*8bf0*/  PRMT R205, R205, 0x5410, R30 ;  /* 0x00005410cdcd7816 */ /* 0x000fe2000000001e */
[----:B------:R-:W-:Y:S01]  /*8c00*/  MUFU.EX2 R176, R176 ;  /* 0x000000b000b07308 */ /* 0x000fe20000000800 */
[----:B------:R-:W-:Y:S01]  /*8c10*/  SHF.R.U32.HI R30, RZ, 0x8, R181 ;  /* 0x00000008ff1e7819 */ /* 0x000fe200000116b5 */
[----:B------:R2:W5:Y:S01]  /*8c20*/  LDL.LU.64 R170, [R1+0x40] ;  /* 0x0000400001aa7983 */ /* 0x0005620000300a00 */
[----:B------:R-:W-:Y:S01]  /*8c30*/  PRMT R12, R95, 0x5410, R12 ;  /* 0x000054105f0c7816 */ /* 0x000fe2000000000c */
[----:B------:R-:W-:Y:S01]  /*8c40*/  FFMA.FTZ R95, R31, c[0x0][0x23c], -R166 ;  /* 0x00008f001f5f7a23 */ /* 0x000fe200000108a6 */
[----:B------:R-:W-:-:S02]  /*8c50*/  LOP3.LUT R179, R198, 0xffff, RZ, 0xc0, !PT ;  /* 0x0000ffffc6b37812 */ /* 0x000fc400078ec0ff */
[----:B------:R-:W-:Y:S02]  /*8c60*/  PRMT R15, R193, 0x5410, R30 ;  /* 0x00005410c10f7816 */ /* 0x000fe4000000001e */
[----:B------:R-:W-:Y:S02]  /*8c70*/  LOP3.LUT R8, R20, 0xffff, RZ, 0xc0, !PT ;  /* 0x0000ffff14087812 */ /* 0x000fe400078ec0ff */
[----:B------:R-:W-:Y:S02]  /*8c80*/  SHF.R.U32.HI R30, RZ, 0x10, R22 ;  /* 0x00000010ff1e7819 */ /* 0x000fe40000011616 */
[----:B------:R-:W-:Y:S02]  /*8c90*/  SHF.R.U32.HI R9, RZ, 0x10, R20 ;  /* 0x00000010ff097819 */ /* 0x000fe40000011614 */
[----:B------:R-:W-:Y:S01]  /*8ca0*/  SHF.R.U32.HI R22, RZ, 0x8, R179 ;  /* 0x00000008ff167819 */ /* 0x000fe200000116b3 */
[----:B------:R-:W-:Y:S01]  /*8cb0*/  FFMA.FTZ R179, R124, c[0x0][0x23c], -R166 ;  /* 0x00008f007cb37a23 */ /* 0x000fe200000108a6 */
[----:B------:R-:W-:Y:S01]  /*8cc0*/  LOP3.LUT R195, R20, 0xff, RZ, 0xc0, !PT ;  /* 0x000000ff14c37812 */ /* 0x000fe200078ec0ff */
[----:B------:R-:W3:Y:S01]  /*8cd0*/  MUFU.EX2 R95, R95 ;  /* 0x0000005f005f7308 */ /* 0x000ee20000000800 */
[----:B------:R-:W-:Y:S01]  /*8ce0*/  SHF.R.U32.HI R193, RZ, 0x18, R20 ;  /* 0x00000018ffc17819 */ /* 0x000fe20000011614 */
[----:B------:R-:W-:Y:S01]  /*8cf0*/  FFMA.FTZ R124, R28, c[0x0][0x23c], -R120 ;  /* 0x00008f001c7c7a23 */ /* 0x000fe20000010878 */
[----:B------:R-:W-:Y:S01]  /*8d00*/  SHF.R.U32.HI R20, RZ, 0x8, R8 ;  /* 0x00000008ff147819 */ /* 0x000fe20000011608 */
[--C-:B------:R-:W-:Y:S01]  /*8d10*/  FFMA.FTZ R181, R70, c[0x0][0x23c], -R120.reuse ;  /* 0x00008f0046b57a23 */ /* 0x100fe20000010878 */
[----:B------:R-:W-:Y:S01]  /*8d20*/  LOP3.LUT R8, R9, 0xff, RZ, 0xc0, !PT ;  /* 0x000000ff09087812 */ /* 0x000fe200078ec0ff */
[----:B------:R-:W-:Y:S01]  /*8d30*/  FFMA.FTZ R70, R25, c[0x0][0x23c], -R120 ;  /* 0x00008f0019467a23 */ /* 0x000fe20000010878 */
[----:B------:R-:W-:Y:S01]  /*8d40*/  PRMT R21, R21, 0x5410, R68 ;  /* 0x0000541015157816 */ /* 0x000fe20000000044 */
[----:B------:R-:W-:Y:S01]  /*8d50*/  FFMA.FTZ R183, R104, c[0x0][0x23c], -R120 ;  /* 0x00008f0068b77a23 */ /* 0x000fe20000010878 */
[----:B------:R-:W-:Y:S01]  /*8d60*/  PRMT R193, R8, 0x5410, R193 ;  /* 0x0000541008c17816 */ /* 0x000fe200000000c1 */
[----:B------:R-:W-:Y:S01]  /*8d70*/  MUFU.EX2 R124, R124 ;  /* 0x0000007c007c7308 */ /* 0x000fe20000000800 */
[----:B------:R-:W-:-:S02]  /*8d80*/  LOP3.LUT R8, R14, 0xffff, RZ, 0xc0, !PT ;  /* 0x0000ffff0e087812 */ /* 0x000fc400078ec0ff */
[----:B------:R-:W-:-:S05]  /*8d90*/  LOP3.LUT R199, R14, 0xff, RZ, 0xc0, !PT ;  /* 0x000000ff0ec77812 */ /* 0x000fca00078ec0ff */
[----:B------:R-:W4:Y:S01]  /*8da0*/  MUFU.EX2 R181, R181 ;  /* 0x000000b500b57308 */ /* 0x000f220000000800 */
[----:B------:R-:W-:Y:S02]  /*8db0*/  SHF.R.U32.HI R8, RZ, 0x8, R8 ;  /* 0x00000008ff087819 */ /* 0x000fe40000011608 */
[----:B------:R-:W-:-:S05]  /*8dc0*/  LOP3.LUT R30, R30, 0xff, RZ, 0xc0, !PT ;  /* 0x000000ff1e1e7812 */ /* 0x000fca00078ec0ff */
[----:B------:R-:W1:Y:S01]  /*8dd0*/  MUFU.EX2 R179, R179 ;  /* 0x000000b300b37308 */ /* 0x000e620000000800 */
[----:B------:R-:W-:-:S07]  /*8de0*/  PRMT R199, R199, 0x5410, R8 ;  /* 0x00005410c7c77816 */ /* 0x000fce0000000008 */
[----:B------:R-:W-:Y:S08]  /*8df0*/  MUFU.EX2 R70, R70 ;  /* 0x0000004600467308 */ /* 0x000ff00000000800 */
[----:B------:R-:W1:Y:S01]  /*8e00*/  MUFU.EX2 R183, R183 ;  /* 0x000000b700b77308 */ /* 0x000e620000000800 */
[----:B------:R-:W-:Y:S01]  /*8e10*/  LOP3.LUT R185, R198, 0xff, RZ, 0xc0, !PT ;  /* 0x000000ffc6b97812 */ /* 0x000fe200078ec0ff */
[----:B------:R-:W-:Y:S01]  /*8e20*/  HSET2.LE.AND R8, R12, R48, PT ;  /* 0x000000300c087233 */ /* 0x000fe20003803000 */
[----:B------:R-:W-:-:S05]  /*8e30*/  PRMT R247, R30, 0x5410, R247 ;  /* 0x000054101ef77816 */ /* 0x000fca00000000f7 */
[----:B------:R1:W-:Y:S01]  /*8e40*/  MUFU.EX2 R68, R29 ;  /* 0x0000001d00447308 */ /* 0x0003e20000000800 */
[----:B---3--:R-:W-:-:S07]  /*8e50*/  F2FP.PACK_AB R9, R72, R95 ;  /* 0x0000005f4809723e */ /* 0x008fce00000000ff */
[----:B------:R-:W-:Y:S01]  /*8e60*/  MUFU.EX2 R167, R167 ;  /* 0x000000a700a77308 */ /* 0x000fe20000000800 */
[----:B------:R-:W-:-:S07]  /*8e70*/  SHF.R.U32.HI R197, RZ, 0x10, R14 ;  /* 0x00000010ffc57819 */ /* 0x000fce000001160e */
[----:B------:R-:W-:Y:S01]  /*8e80*/  MUFU.EX2 R192, R192 ;  /* 0x000000c000c07308 */ /* 0x000fe20000000800 */
[----:B-1----:R-:W-:-:S07]  /*8e90*/  SHF.R.U32.HI R29, RZ, 0x10, R198 ;  /* 0x00000010ff1d7819 */ /* 0x002fce00000116c6 */
[----:B------:R-:W-:Y:S01]  /*8ea0*/  MUFU.EX2 R71, R71 ;  /* 0x0000004700477308 */ /* 0x000fe20000000800 */
[----:B------:R-:W-:-:S07]  /*8eb0*/  PRMT R185, R185, 0x5410, R22 ;  /* 0x00005410b9b97816 */ /* 0x000fce0000000016 */
[----:B------:R-:W1:Y:S01]  /*8ec0*/  MUFU.EX2 R174, R174 ;  /* 0x000000ae00ae7308 */ /* 0x000e620000000800 */
[----:B------:R-:W-:Y:S01]  /*8ed0*/  SHF.R.U32.HI R187, RZ, 0x18, R198 ;  /* 0x00000018ffbb7819 */ /* 0x000fe200000116c6 */
[----:B------:R-:W-:Y:S01]  /*8ee0*/  FFMA.FTZ R104, R24, c[0x0][0x23c], -R166 ;  /* 0x00008f0018687a23 */ /* 0x000fe200000108a6 */
[----:B------:R-:W-:Y:S02]  /*8ef0*/  LOP3.LUT R22, R29, 0xff, RZ, 0xc0, !PT ;  /* 0x000000ff1d167812 */ /* 0x000fe400078ec0ff */
[----:B------:R-:W-:Y:S01]  /*8f00*/  LOP3.LUT R8, R8, R9, RZ, 0xc0, !PT ;  /* 0x0000000908087212 */ /* 0x000fe200078ec0ff */
[--C-:B------:R-:W-:Y:S01]  /*8f10*/  HSET2.LE.AND R9, R247, R48.reuse, PT ;  /* 0x00000030f7097233 */ /* 0x100fe20003803000 */
[----:B------:R-:W-:Y:S01]  /*8f20*/  PRMT R195, R195, 0x5410, R20 ;  /* 0x00005410c3c37816 */ /* 0x000fe20000000014 */
[----:B------:R-:W-:Y:S01]  /*8f30*/  FFMA.FTZ R25, R59, c[0x0][0x23c], -R166 ;  /* 0x00008f003b197a23 */ /* 0x000fe200000108a6 */
[----:B------:R-:W-:Y:S01]  /*8f40*/  SHF.R.U32.HI R14, RZ, 0x18, R14 ;  /* 0x00000018ff0e7819 */ /* 0x000fe2000001160e */
[--C-:B------:R-:W-:Y:S01]  /*8f50*/  FFMA.FTZ R20, R103, c[0x0][0x23c], -R120.reuse ;  /* 0x00008f0067147a23 */ /* 0x100fe20000010878 */
[----:B------:R-:W-:Y:S01]  /*8f60*/  LOP3.LUT R197, R197, 0xff, RZ, 0xc0, !PT ;  /* 0x000000ffc5c57812 */ /* 0x000fe200078ec0ff */
[--C-:B------:R-:W-:Y:S01]  /*8f70*/  HSET2.LE.AND R10, R205, R48.reuse, PT ;  /* 0x00000030cd0a7233 */ /* 0x100fe20003803000 */
[----:B----4-:R-:W-:Y:S01]  /*8f80*/  F2FP.PACK_AB R24, R181, R124 ;  /* 0x0000007cb518723e */ /* 0x010fe200000000ff */
[--C-:B------:R-:W-:Y:S01]  /*8f90*/  HSET2.LE.AND R11, R245, R48.reuse, PT ;  /* 0x00000030f50b7233 */ /* 0x100fe20003803000 */
[----:B------:R-:W-:Y:S01]  /*8fa0*/  F2FP.PACK_AB R103, R179, R100 ;  /* 0x00000064b367723e */ /* 0x000fe200000000ff */
[----:B------:R-:W-:Y:S01]  /*8fb0*/  FADD.FTZ R118, R26, R27 ;  /* 0x0000001b1a767221 */ /* 0x000fe20000010000 */
[----:B------:R-:W-:Y:S01]  /*8fc0*/  F2FP.PACK_AB R12, R183, R70 ;  /* 0x00000046b70c723e */ /* 0x000fe200000000ff */
[--C-:B------:R-:W-:Y:S01]  /*8fd0*/  HSET2.LE.AND R21, R21, R48.reuse, PT ;  /* 0x0000003015157233 */ /* 0x100fe20003803000 */
[----:B------:R-:W-:Y:S01]  /*8fe0*/  PRMT R187, R22, 0x5410, R187 ;  /* 0x0000541016bb7816 */ /* 0x000fe200000000bb */
[----:B------:R-:W-:Y:S01]  /*8ff0*/  FFMA.FTZ R22, R89, c[0x0][0x23c], -R120 ;  /* 0x00008f0059167a23 */ /* 0x000fe20000010878 */
[----:B------:R-:W-:Y:S01]  /*9000*/  PRMT R197, R197, 0x5410, R14 ;  /* 0x00005410c5c57816 */ /* 0x000fe2000000000e */
[----:B------:R3:W-:Y:S01]  /*9010*/  MUFU.EX2 R89, R25 ;  /* 0x0000001900597308 */ /* 0x0007e20000000800 */
[----:B------:R-:W-:Y:S01]  /*9020*/  LOP3.LUT R9, R9, R24, RZ, 0xc0, !PT ;  /* 0x0000001809097212 */ /* 0x000fe200078ec0ff */
[----:B------:R-:W-:Y:S01]  /*9030*/  FFMA.FTZ R14, R50, c[0x0][0x23c], -R120 ;  /* 0x00008f00320e7a23 */ /* 0x000fe20000010878 */
[----:B------:R-:W-:Y:S01]  /*9040*/  LOP3.LUT R10, R10, R103, RZ, 0xc0, !PT ;  /* 0x000000670a0a7212 */ /* 0x000fe200078ec0ff */
[----:B------:R-:W-:Y:S01]  /*9050*/  HSET2.LE.AND R24, R189, R48, PT ;  /* 0x00000030bd187233 */ /* 0x000fe20003803000 */
[----:B------:R-:W-:Y:S01]  /*9060*/  LOP3.LUT R11, R11, R12, RZ, 0xc0, !PT ;  /* 0x0000000c0b0b7212 */ /* 0x000fe200078ec0ff */
[----:B------:R-:W-:Y:S01]  /*9070*/  FADD.FTZ R120, R90, R107 ;  /* 0x0000006b5a787221 */ /* 0x000fe20000010000 */
[----:B------:R-:W-:Y:S01]  /*9080*/  F2FP.PACK_AB R26, R165, R116 ;  /* 0x00000074a51a723e */ /* 0x000fe200000000ff */
[----:B------:R-:W-:Y:S01]  /*9090*/  FADD.FTZ R207, R207, R246 ;  /* 0x000000f6cfcf7221 */ /* 0x000fe20000010000 */
[----:B-1----:R-:W-:Y:S01]  /*90a0*/  F2FP.PACK_AB R108, R174, R71 ;  /* 0x00000047ae6c723e */ /* 0x002fe200000000ff */
[----:B------:R-:W1:Y:S01]  /*90b0*/  LDSM.16.MT88.4 R28, [R215+0x5800] ;  /* 0x00580000d71c783b */ /* 0x000e620000004200 */
[----:B------:R-:W-:-:S02]  /*90c0*/  F2FP.PACK_AB R103, R61, R68 ;  /* 0x000000443d67723e */ /* 0x000fc400000000ff */
[----:B------:R-:W-:Y:S01]  /*90d0*/  F2FP.PACK_AB R12, R192, R167 ;  /* 0x000000a7c00c723e */ /* 0x000fe200000000ff */
[----:B---3--:R-:W-:Y:S01]  /*90e0*/  HSET2.LE.AND R25, R191, R48, PT ;  /* 0x00000030bf197233 */ /* 0x008fe20003803000 */
[----:B------:R-:W-:Y:S01]  /*90f0*/  FADD.FTZ R107, R194, R201 ;  /* 0x000000c9c26b7221 */ /* 0x000fe20000010000 */
[----:B------:R-:W-:Y:S01]  /*9100*/  LOP3.LUT R26, R21, R26, RZ, 0xc0, !PT ;  /* 0x0000001a151a7212 */ /* 0x000fe200078ec0ff */
[----:B------:R-:W-:Y:S01]  /*9110*/  FADD.FTZ R120, R87, R120 ;  /* 0x0000007857787221 */ /* 0x000fe20000010000 */
[----:B------:R-:W-:Y:S02]  /*9120*/  LOP3.LUT R27, R23, R108, RZ, 0xc0, !PT ;  /* 0x0000006c171b7212 */ /* 0x000fe400078ec0ff */
[----:B------:R-:W-:Y:S02]  /*9130*/  LOP3.LUT R24, R24, R103, RZ, 0xc0, !PT ;  /* 0x0000006718187212 */ /* 0x000fe400078ec0ff */
[----:B------:R-:W-:Y:S01]  /*9140*/  LOP3.LUT R25, R25, R12, RZ, 0xc0, !PT ;  /* 0x0000000c19197212 */ /* 0x000fe200078ec0ff */
[----:B------:R-:W-:-:S02]  /*9150*/  FADD.FTZ R107, R252, R107 ;  /* 0x0000006bfc6b7221 */ /* 0x000fc40000010000 */
[----:B------:R-:W-:Y:S01]  /*9160*/  FADD.FTZ R49, R49, R120 ;  /* 0x0000007831317221 */ /* 0x000fe20000010000 */
[----:B------:R-:W-:Y:S01]  /*9170*/  HMMA.16816.F32 R140, R8, R4, R140 ;  /* 0x00000004088c723c */ /* 0x000fe2000000188c */
[----:B------:R-:W-:-:S07]  /*9180*/  FADD.FTZ R107, R188, R107 ;  /* 0x0000006bbc6b7221 */ /* 0x000fce0000010000 */
[----:B------:R-:W-:Y:S01]  /*9190*/  HMMA.16816.F32 R132, R24, R4, R132 ;  /* 0x000000041884723c */ /* 0x000fe20000001884 */
[----:B------:R-:W-:-:S06]  /*91a0*/  FADD.FTZ R128, R128, R107 ;  /* 0x0000006b80807221 */ /* 0x000fcc0000010000 */
[----:B------:R-:W-:-:S04]  /*91b0*/  FADD.FTZ R4, R44, R49 ;  /* 0x000000312c047221 */ /* 0x000fc80000010000 */
        /* <DEDUP_REMOVED lines=48> */
[----:B------:R3:W-:Y:S01]  /*94c0*/  MUFU.EX2 R87, R113 ;  /* 0x0000007100577308 */ /* 0x0007e20000000800 */
[----:B------:R-:W-:Y:S01]  /*94d0*/  FADD.FTZ R64, R64, R131 ;  /* 0x0000008340407221 */ /* 0x000fe20000010000 */
[----:B------:R-:W-:Y:S01]  /*94e0*/  HMMA.16816.F32 R136, R8, R6, R136 ;  /* 0x000000060888723c */ /* 0x000fe20000001888 */
[----:B------:R-:W-:-:S02]  /*94f0*/  FADD.FTZ R69, R69, R94 ;  /* 0x0000005e45457221 */ /* 0x000fc40000010000 */
[----:B------:R-:W-:Y:S02]  /*9500*/  FADD.FTZ R88, R88, R99 ;  /* 0x0000006358587221 */ /* 0x000fe40000010000 */
[----:B------:R-:W-:Y:S01]  /*9510*/  FADD.FTZ R125, R125, R190 ;  /* 0x000000be7d7d7221 */ /* 0x000fe20000010000 */
[----:B------:R4:W-:Y:S02]  /*9520*/  MUFU.EX2 R90, R114 ;  /* 0x00000072005a7308 */ /* 0x0009e40000000800 */
[----:B-1----:R-:W-:Y:S01]  /*9530*/  HMMA.16816.F32 R148, R8, R28, R148 ;  /* 0x0000001c0894723c */ /* 0x002fe20000001894 */
[----:B------:R-:W-:Y:S02]  /*9540*/  FADD.FTZ R65, R65, R64 ;  /* 0x0000004041417221 */ /* 0x000fe40000010000 */
[----:B------:R-:W-:-:S03]  /*9550*/  FADD.FTZ R69, R74, R69 ;  /* 0x000000454a457221 */ /* 0x000fc60000010000 */
[----:B------:R1:W-:Y:S01]  /*9560*/  MUFU.EX2 R103, R14 ;  /* 0x0000000e00677308 */ /* 0x0003e20000000800 */
[--C-:B---3--:R-:W-:Y:S01]  /*9570*/  HSET2.LE.AND R113, R13, R48.reuse, PT ;  /* 0x000000300d717233 */ /* 0x108fe20003803000 */
[----:B------:R-:W-:Y:S01]  /*9580*/  HMMA.16816.F32 R144, R8, R30, R144 ;  /* 0x0000001e0890723c */ /* 0x000fe20000001890 */
[----:B------:R-:W-:Y:S01]  /*9590*/  LDSM.16.MT88.4 R8, [R215+0x5c00] ;  /* 0x005c0000d708783b */ /* 0x000fe20000004200 */
[----:B------:R-:W-:Y:S01]  /*95a0*/  FADD.FTZ R127, R127, R88 ;  /* 0x000000587f7f7221 */ /* 0x000fe20000010000 */
[----:B----4-:R-:W-:Y:S01]  /*95b0*/  HSET2.LE.AND R114, R15, R48, PT ;  /* 0x000000300f727233 */ /* 0x010fe20003803000 */
[----:B------:R-:W-:Y:S02]  /*95c0*/  FADD.FTZ R125, R186, R125 ;  /* 0x0000007dba7d7221 */ /* 0x000fe40000010000 */
[----:B------:R-:W-:Y:S01]  /*95d0*/  FADD.FTZ R52, R52, R65 ;  /* 0x0000004134347221 */ /* 0x000fe20000010000 */
[----:B-1----:R-:W1:Y:S01]  /*95e0*/  LDSM.16.MT88.4 R12, [R216+0x5c00] ;  /* 0x005c0000d80c783b */ /* 0x002e620000004200 */
[----:B------:R-:W-:Y:S01]  /*95f0*/  FADD.FTZ R78, R78, R69 ;  /* 0x000000454e4e7221 */ /* 0x000fe20000010000 */
[----:B------:R-:W-:Y:S01]  /*9600*/  MUFU.EX2 R73, R73 ;  /* 0x0000004900497308 */ /* 0x000fe20000000800 */
[----:B------:R-:W-:-:S02]  /*9610*/  FADD.FTZ R82, R82, R127 ;  /* 0x0000007f52527221 */ /* 0x000fc40000010000 */
[----:B------:R-:W-:Y:S02]  /*9620*/  FADD.FTZ R92, R92, R125 ;  /* 0x0000007d5c5c7221 */ /* 0x000fe40000010000 */
[----:B------:R-:W-:-:S03]  /*9630*/  FADD.FTZ R63, R63, R52 ;  /* 0x000000343f3f7221 */ /* 0x000fc60000010000 */
[----:B------:R-:W-:Y:S01]  /*9640*/  MUFU.EX2 R50, R122 ;  /* 0x0000007a00327308 */ /* 0x000fe20000000800 */
[----:B------:R-:W-:Y:S02]  /*9650*/  FADD.FTZ R78, R93, R78 ;  /* 0x0000004e5d4e7221 */ /* 0x000fe40000010000 */
[----:B------:R-:W-:Y:S02]  /*9660*/  FADD.FTZ R83, R83, R82 ;  /* 0x0000005253537221 */ /* 0x000fe40000010000 */
[----:B------:R-:W-:-:S03]  /*9670*/  FADD.FTZ R92, R91, R92 ;  /* 0x0000005c5b5c7221 */ /* 0x000fc60000010000 */
[----:B------:R-:W-:Y:S01]  /*9680*/  MUFU.EX2 R59, R126 ;  /* 0x0000007e003b7308 */ /* 0x000fe20000000800 */
[----:B------:R-:W-:Y:S02]  /*9690*/  FADD.FTZ R68, R68, R63 ;  /* 0x0000003f44447221 */ /* 0x000fe40000010000 */
[----:B------:R-:W-:Y:S01]  /*96a0*/  FADD.FTZ R95, R95, R78 ;  /* 0x0000004e5f5f7221 */ /* 0x000fe20000010000 */
[----:B------:R-:W-:Y:S01]  /*96b0*/  HMMA.16816.F32 R152, R24, R6, R152 ;  /* 0x000000061898723c */ /* 0x000fe20000001898 */
[----:B------:R-:W-:-:S03]  /*96c0*/  FADD.FTZ R106, R106, R83 ;  /* 0x000000536a6a7221 */ /* 0x000fc60000010000 */
[----:B------:R-:W3:Y:S01]  /*96d0*/  MUFU.EX2 R79, R79 ;  /* 0x0000004f004f7308 */ /* 0x000ee20000000800 */
[----:B------:R-:W-:Y:S02]  /*96e0*/  FADD.FTZ R105, R105, R92 ;  /* 0x0000005c69697221 */ /* 0x000fe40000010000 */
[----:B------:R-:W-:Y:S01]  /*96f0*/  FADD.FTZ R61, R61, R68 ;  /* 0x000000443d3d7221 */ /* 0x000fe20000010000 */
[----:B------:R-:W-:Y:S04]  /*9700*/  HMMA.16816.F32 R156, R24, R28, R156 ;  /* 0x0000001c189c723c */ /* 0x000fe8000000189c */
[----:B------:R-:W-:Y:S01]  /*9710*/  MUFU.EX2 R75, R75 ;  /* 0x0000004b004b7308 */ /* 0x000fe20000000800 */
[----:B------:R-:W-:-:S03]  /*9720*/  FADD.FTZ R95, R72, R95 ;  /* 0x0000005f485f7221 */ /* 0x000fc60000010000 */
[----:B------:R-:W-:Y:S04]  /*9730*/  HMMA.16816.F32 R160, R24, R30, R160 ;  /* 0x0000001e18a0723c */ /* 0x000fe800000018a0 */
[----:B------:R-:W4:Y:S01]  /*9740*/  MUFU.EX2 R182, R182 ;  /* 0x000000b600b67308 */ /* 0x000f220000000800 */
[----:B------:R-:W-:-:S07]  /*9750*/  FADD.FTZ R175, R175, R106 ;  /* 0x0000006aafaf7221 */ /* 0x000fce0000010000 */
[----:B------:R-:W1:Y:S01]  /*9760*/  MUFU.EX2 R104, R104 ;  /* 0x0000006800687308 */ /* 0x000e620000000800 */
[----:B------:R-:W-:Y:S02]  /*9770*/  FADD.FTZ R105, R110, R105 ;  /* 0x000000696e697221 */ /* 0x000fe40000010000 */
[----:B------:R-:W-:Y:S01]  /*9780*/  FADD.FTZ R116, R116, R61 ;  /* 0x0000003d74747221 */ /* 0x000fe20000010000 */
[----:B------:R-:W-:Y:S01]  /*9790*/  HSET2.LE.AND R195, R195, R48, PT ;  /* 0x00000030c3c37233 */ /* 0x000fe20003803000 */
[----:B------:R-:W-:Y:S02]  /*97a0*/  FADD.FTZ R100, R100, R95 ;  /* 0x0000005f64647221 */ /* 0x000fe40000010000 */
[----:B------:R-:W-:Y:S01]  /*97b0*/  FADD.FTZ R66, R66, R175 ;  /* 0x000000af42427221 */ /* 0x000fe20000010000 */
[----:B------:R1:W1:Y:S01]  /*97c0*/  MUFU.EX2 R108, R22 ;  /* 0x00000016006c7308 */ /* 0x0002620000000800 */
[----:B------:R-:W-:Y:S02]  /*97d0*/  FADD.FTZ R76, R76, R105 ;  /* 0x000000694c4c7221 */ /* 0x000fe40000010000 */
[----:B------:R-:W-:-:S02]  /*97e0*/  FADD.FTZ R116, R165, R116 ;  /* 0x00000074a5747221 */ /* 0x000fc40000010000 */
[----:B------:R-:W-:-:S03]  /*97f0*/  FADD.FTZ R100, R179, R100 ;  /* 0x00000064b3647221 */ /* 0x000fc60000010000 */
[----:B------:R2:W-:Y:S01]  /*9800*/  MUFU.EX2 R47, R20 ;  /* 0x00000014002f7308 */ /* 0x0005e20000000800 */
[----:B------:R-:W-:Y:S01]  /*9810*/  FADD.FTZ R67, R67, R66 ;  /* 0x0000004243437221 */ /* 0x000fe20000010000 */
[----:B------:R-:W-:Y:S01]  /*9820*/  HSET2.LE.AND R193, R193, R48, PT ;  /* 0x00000030c1c17233 */ /* 0x000fe20003803000 */
[----:B------:R-:W-:Y:S01]  /*9830*/  FADD.FTZ R77, R77, R76 ;  /* 0x0000004c4d4d7221 */ /* 0x000fe20000010000 */
[----:B---3--:R-:W-:Y:S02]  /*9840*/  F2FP.PACK_AB R5, R79, R176 ;  /* 0x000000b04f05723e */ /* 0x008fe400000000ff */
[----:B-1----:R-:W-:Y:S01]  /*9850*/  F2FP.PACK_AB R22, R59, R50 ;  /* 0x000000323b16723e */ /* 0x002fe200000000ff */
[----:B------:R-:W-:-:S03]  /*9860*/  FADD.FTZ R54, R54, R67 ;  /* 0x0000004336367221 */ /* 0x000fc60000010000 */
[----:B------:R-:W-:Y:S02]  /*9870*/  LOP3.LUT R7, R113, R22, RZ, 0xc0, !PT ;  /* 0x0000001671077212 */ /* 0x000fe400078ec0ff */
[----:B--2---:R-:W-:Y:S01]  /*9880*/  F2FP.PACK_AB R20, R184, R73 ;  /* 0x00000049b814723e */ /* 0x004fe200000000ff */
[----:B------:R-:W-:Y:S01]  /*9890*/  FADD.FTZ R73, R73, R116 ;  /* 0x0000007449497221 */ /* 0x000fe20000010000 */
[----:B----4-:R-:W-:Y:S02]  /*98a0*/  F2FP.PACK_AB R22, R182, R75 ;  /* 0x0000004bb616723e */ /* 0x010fe400000000ff */
[----:B------:R-:W-:Y:S02]  /*98b0*/  LOP3.LUT R4, R195, R20, RZ, 0xc0, !PT ;  /* 0x00000014c3047212 */ /* 0x000fe400078ec0ff */
[----:B------:R-:W-:Y:S01]  /*98c0*/  F2FP.PACK_AB R20, R104, R89 ;  /* 0x000000596814723e */ /* 0x000fe200000000ff */
[----:B------:R-:W-:Y:S01]  /*98d0*/  FADD.FTZ R89, R89, R100 ;  /* 0x0000006459597221 */ /* 0x000fe20000010000 */
[----:B------:R-:W-:Y:S01]  /*98e0*/  LOP3.LUT R6, R114, R5, RZ, 0xc0, !PT ;  /* 0x0000000572067212 */ /* 0x000fe200078ec0ff */
[----:B------:R-:W-:Y:S01]  /*98f0*/  FADD.FTZ R112, R112, R77 ;  /* 0x0000004d70707221 */ /* 0x000fe20000010000 */
[----:B------:R-:W-:Y:S01]  /*9900*/  LOP3.LUT R5, R193, R22, RZ, 0xc0, !PT ;  /* 0x00000016c1057212 */ /* 0x000fe200078ec0ff */
[----:B------:R-:W-:-:S02]  /*9910*/  FADD.FTZ R73, R184, R73 ;  /* 0x00000049b8497221 */ /* 0x000fc40000010000 */
[----:B------:R-:W-:Y:S02]  /*9920*/  FADD.FTZ R104, R104, R89 ;  /* 0x0000005968687221 */ /* 0x000fe40000010000 */
[----:B------:R-:W-:Y:S02]  /*9930*/  FADD.FTZ R54, R117, R54 ;  /* 0x0000003675367221 */ /* 0x000fe40000010000 */
[----:B------:R-:W-:Y:S01]  /*9940*/  FADD.FTZ R85, R85, R112 ;  /* 0x0000007055557221 */ /* 0x000fe20000010000 */
[----:B------:R-:W1:Y:S01]  /*9950*/  MUFU.EX2 R44, R111 ;  /* 0x0000006f002c7308 */ /* 0x000e620000000800 */
[----:B------:R-:W-:Y:S01]  /*9960*/  F2FP.PACK_AB R22, R90, R87 ;  /* 0x000000575a16723e */ /* 0x000fe200000000ff */
[----:B------:R-:W-:Y:S02]  /*9970*/  FADD.FTZ R176, R176, R73 ;  /* 0x00000049b0b07221 */ /* 0x000fe40000010000 */
[----:B------:R-:W-:Y:S01]  /*9980*/  FADD.FTZ R87, R87, R104 ;  /* 0x0000006857577221 */ /* 0x000fe20000010000 */
[----:B------:R-:W-:Y:S01]  /*9990*/  HMMA.16816.F32 R132, R4, R12, R132 ;  /* 0x0000000c0484723c */ /* 0x000fe20000001884 */
[----:B------:R-:W-:-:S02]  /*99a0*/  FADD.FTZ R167, R167, R54 ;  /* 0x00000036a7a77221 */ /* 0x000fc40000010000 */
[----:B------:R-:W-:Y:S02]  /*99b0*/  FADD.FTZ R124, R124, R85 ;  /* 0x000000557c7c7221 */ /* 0x000fe40000010000 */
[----:B------:R-:W-:-:S03]  /*99c0*/  FADD.FTZ R130, R90, R87 ;  /* 0x000000575a827221 */ /* 0x000fc60000010000 */
[----:B------:R-:W-:Y:S01]  /*99d0*/  HMMA.16816.F32 R152, R4, R14, R152 ;  /* 0x0000000e0498723c */ /* 0x000fe20000001898 */
[----:B------:R-:W-:Y:S02]  /*99e0*/  FADD.FTZ R192, R192, R167 ;  /* 0x000000a7c0c07221 */ /* 0x000fe40000010000 */
[----:B------:R-:W-:-:S05]  /*99f0*/  FADD.FTZ R181, R181, R124 ;  /* 0x0000007cb5b57221 */ /* 0x000fca0000010000 */
[----:B------:R-:W-:Y:S01]  /*9a00*/  HMMA.16816.F32 R156, R4, R8, R156 ;  /* 0x00000008049c723c */ /* 0x000fe2000000189c */
[----:B------:R-:W-:-:S07]  /*9a10*/  HSET2.LE.AND R21, R197, R48, PT ;  /* 0x00000030c5157233 */ /* 0x000fce0003803000 */
[----:B------:R-:W-:Y:S01]  /*9a20*/  HMMA.16816.F32 R160, R4, R10, R160 ;  /* 0x0000000a04a0723c */ /* 0x000fe200000018a0 */
[----:B------:R-:W-:-:S06]  /*9a30*/  FADD.FTZ R71, R71, R192 ;  /* 0x000000c047477221 */ /* 0x000fcc0000010000 */
[----:B------:R-:W-:Y:S01]  /*9a40*/  FADD.FTZ R4, R79, R176 ;  /* 0x000000b04f047221 */ /* 0x000fe20000010000 */
[----:B------:R-:W-:Y:S01]  /*9a50*/  F2FP.PACK_AB R28, R108, R103 ;  /* 0x000000676c1c723e */ /* 0x000fe200000000ff */
[----:B------:R-:W-:-:S03]  /*9a60*/  FADD.FTZ R70, R70, R181 ;  /* 0x000000b546467221 */ /* 0x000fc60000010000 */
[----:B------:R2:W-:Y:S04]  /*9a70*/  STL [R1+0x10], R4 ;  /* 0x0000100401007387 */ /* 0x0005e80000100800 */
[----:B------:R2:W-:Y:S01]  /*9a80*/  STL [R1+0x14], R130 ;  /* 0x0000148201007387 */ /* 0x0005e20000100800 */
[----:B------:R-:W-:Y:S01]  /*9a90*/  FADD.FTZ R174, R174, R71 ;  /* 0x00000047aeae7221 */ /* 0x000fe20000010000 */
[--C-:B------:R-:W-:Y:S01]  /*9aa0*/  HSET2.LE.AND R185, R185, R48.reuse, PT ;  /* 0x00000030b9b97233 */ /* 0x100fe20003803000 */
[----:B------:R-:W-:Y:S01]  /*9ab0*/  FADD.FTZ R70, R183, R70 ;  /* 0x00000046b7467221 */ /* 0x000fe20000010000 */
[--C-:B------:R-:W-:Y:S01]  /*9ac0*/  HSET2.LE.AND R23, R187, R48.reuse, PT ;  /* 0x00000030bb177233 */ /* 0x100fe20003803000 */
[----:B------:R-:W-:Y:S01]  /*9ad0*/  LOP3.LUT R21, R21, R28, RZ, 0xc0, !PT ;  /* 0x0000001c15157212 */ /* 0x000fe200078ec0ff */
[----:B------:R-:W-:Y:S01]  /*9ae0*/  HSET2.LE.AND R199, R199, R48, PT ;  /* 0x00000030c7c77233 */ /* 0x000fe20003803000 */
[----:B-1----:R-:W-:Y:S01]  /*9af0*/  F2FP.PACK_AB R28, R44, R47 ;  /* 0x0000002f2c1c723e */ /* 0x002fe200000000ff */
[----:B------:R-:W-:-:S02]  /*9b00*/  FADD.FTZ R75, R75, R174 ;  /* 0x000000ae4b4b7221 */ /* 0x000fc40000010000 */
[----:B------:R-:W-:Y:S01]  /*9b10*/  FADD.FTZ R103, R103, R70 ;  /* 0x0000004667677221 */ /* 0x000fe20000010000 */
[----:B------:R-:W-:Y:S02]  /*9b20*/  LOP3.LUT R20, R199, R20, RZ, 0xc0, !PT ;  /* 0x00000014c7147212 */ /* 0x000fe400078ec0ff */
[----:B------:R-:W-:Y:S02]  /*9b30*/  LOP3.LUT R22, R185, R22, RZ, 0xc0, !PT ;  /* 0x00000016b9167212 */ /* 0x000fe400078ec0ff */
[----:B------:R-:W-:Y:S01]  /*9b40*/  LOP3.LUT R23, R23, R28, RZ, 0xc0, !PT ;  /* 0x0000001c17177212 */ /* 0x000fe200078ec0ff */
[----:B------:R-:W-:Y:S02]  /*9b50*/  FADD.FTZ R75, R182, R75 ;  /* 0x0000004bb64b7221 */ /* 0x000fe40000010000 */
[----:B------:R-:W-:Y:S02]  /*9b60*/  FADD.FTZ R108, R108, R103 ;  /* 0x000000676c6c7221 */ /* 0x000fe40000010000 */
[----:B------:R-:W-:-:S02]  /*9b70*/  FADD.FTZ R50, R50, R75 ;  /* 0x0000004b32327221 */ /* 0x000fc40000010000 */
[----:B------:R-:W-:Y:S01]  /*9b80*/  FADD.FTZ R47, R47, R108 ;  /* 0x0000006c2f2f7221 */ /* 0x000fe20000010000 */
[----:B------:R-:W-:Y:S01]  /*9b90*/  HMMA.16816.F32 R140, R20, R12, R140 ;  /* 0x0000000c148c723c */ /* 0x000fe2000000188c */
[----:B------:R-:W-:Y:S02]  /*9ba0*/  FADD.FTZ R252, R59, R50 ;  /* 0x000000323bfc7221 */ /* 0x000fe40000010000 */
[----:B------:R-:W-:-:S05]  /*9bb0*/  FADD.FTZ R241, R44, R47 ;  /* 0x0000002f2cf17221 */ /* 0x000fca0000010000 */
[C---:B------:R-:W-:Y:S08]  /*9bc0*/  HMMA.16816.F32 R136, R20.reuse, R14, R136 ;  /* 0x0000000e1488723c */ /* 0x040ff00000001888 */
[C---:B------:R-:W-:Y:S08]  /*9bd0*/  HMMA.16816.F32 R148, R20.reuse, R8, R148 ;  /* 0x000000081494723c */ /* 0x040ff00000001894 */
[----:B------:R-:W-:Y:S01]  /*9be0*/  HMMA.16816.F32 R144, R20, R10, R144 ;  /* 0x0000000a1490723c */ /* 0x000fe20000001890 */
[----:B------:R-:W-:Y:S07]  /*9bf0*/  @!P0 BRA `(.L_x_743) ;  /* 0x00007a7000008947 */ /* 0x000fee0003800000 */
[----:B--2---:R-:W-:Y:S01]  /*9c00*/  UIADD3 UR23, UR28, -0x2, URZ ;  /* 0xfffffffe1c177890 */ /* 0x004fe2000fffe03f */
[----:B------:R-:W-:-:S04]  /*9c10*/  DEPBAR.LE SB0, 0x0 ;  /* 0x000080000000791a */ /* 0x000fc80000000000 */
[----:B------:R-:W-:Y:S01]  /*9c20*/  USHF.R.S32.HI UR5, URZ, 0x1f, UR23 ;  /* 0x0000001f3f057899 */ /* 0x000fe20008011417 */
[----:B------:R-:W-:Y:S01]  /*9c30*/  IMAD.U32 R5, RZ, RZ, UR23 ;  /* 0x00000017ff057e24 */ /* 0x000fe2000f8e00ff */
[----:B------:R-:W-:Y:S01]  /*9c40*/  UIMAD UR29, UR20, UR23, URZ ;  /* 0x00000017141d72a4 */ /* 0x000fe2000f8e023f */
[----:B------:R-:W-:Y:S01]  /*9c50*/  IMAD.U32 R18, RZ, RZ, UR23 ;  /* 0x00000017ff127e24 */ /* 0x000fe2000f8e00ff */
[----:B------:R-:W-:Y:S01]  /*9c60*/  UISETP.GT.AND UP0, UPT, UR23, UR19, UPT ;  /* 0x000000131700728c */ /* 0x000fe2000bf04270 */
[----:B-----5:R-:W-:Y:S01]  /*9c70*/  IMAD.WIDE.U32 R8, R5, UR21, R172 ;  /* 0x0000001505087c25 */ /* 0x020fe2000f8e00ac */
[----:B------:R-:W-:Y:S02]  /*9c80*/  UIMAD UR5, UR5, UR21, UR29 ;  /* 0x00000015050572a4 */ /* 0x000fe4000f8e021d */
[----:B------:R-:W-:Y:S01]  /*9c90*/  USHF.L.U32 UR29, UR4, 0x6, URZ ;  /* 0x00000006041d7899 */ /* 0x000fe2000800063f */
[----:B------:R-:W-:Y:S01]  /*9ca0*/  IMAD.U32 R5, RZ, RZ, UR4 ;  /* 0x00000004ff057e24 */ /* 0x000fe2000f8e00ff */
[----:B------:R-:W-:Y:S01]  /*9cb0*/  BAR.SYNC.DEFER_BLOCKING 0x0 ;  /* 0x0000000000007b1d */ /* 0x000fe20000010000 */
[----:B------:R-:W-:Y:S01]  /*9cc0*/  LEA R6, P0, R8, c[0x0][0x170], 0x1 ;  /* 0x00005c0008067a11 */ /* 0x000fe200078008ff */
[----:B------:R-:W-:Y:S01]  /*9cd0*/  IMAD R129, R18, 0x80, R237 ;  /* 0x0000008012817824 */ /* 0x000fe200078e02ed */
[----:B------:R-:W-:-:S02]  /*9ce0*/  IADD3 R4, R9, UR5, RZ ;  /* 0x0000000509047c10 */ /* 0x000fc4000fffe0ff */
[----:B------:R-:W-:Y:S02]  /*9cf0*/  SHF.L.U64.HI R5, R5, 0x6, R164 ;  /* 0x0000000605057819 */ /* 0x000fe400000102a4 */
[----:B------:R-:W-:Y:S02]  /*9d00*/  LEA.HI.X R7, R8, c[0x0][0x174], R4, 0x1, P0 ;  /* 0x00005d0008077a11 */ /* 0x000fe400000f0c04 */
[----:B------:R-:W-:Y:S02]  /*9d10*/  IADD3 R10, P0, R6, UR29, RZ ;  /* 0x0000001d060a7c10 */ /* 0x000fe4000ff1e0ff */
[C---:B------:R-:W-:Y:S02]  /*9d20*/  ISETP.GE.AND P5, PT, R129.reuse, R232, PT ;  /* 0x000000e88100720c */ /* 0x040fe40003fa6270 */
[----:B------:R-:W-:Y:S01]  /*9d30*/  IADD3 R18, R129, 0x1, RZ ;  /* 0x0000000181127810 */ /* 0x000fe20007ffe0ff */
[----:B------:R-:W-:Y:S01]  /*9d40*/  IMAD.X R11, R5, 0x1, R7, P0 ;  /* 0x00000001050b7824 */ /* 0x000fe200000e0607 */
[----:B------:R-:W-:-:S02]  /*9d50*/  IADD3 R8, P0, R10, UR29, RZ ;  /* 0x0000001d0a087c10 */ /* 0x000fc4000ff1e0ff */
[----:B------:R-:W-:Y:S02]  /*9d60*/  ISETP.LT.OR P5, PT, R129, R233, P5 ;  /* 0x000000e98100720c */ /* 0x000fe40002fa1670 */
[----:B------:R-:W-:Y:S01]  /*9d70*/  ISETP.GE.AND P3, PT, R18, R232, PT ;  /* 0x000000e81200720c */ /* 0x000fe20003f66270 */
[--C-:B------:R-:W-:Y:S01]  /*9d80*/  IMAD.X R9, R11, 0x1, R5.reuse, P0 ;  /* 0x000000010b097824 */ /* 0x100fe200000e0605 */
[----:B------:R-:W-:Y:S02]  /*9d90*/  IADD3 R4, P0, R8, UR29, RZ ;  /* 0x0000001d08047c10 */ /* 0x000fe4000ff1e0ff */
[C---:B------:R-:W-:Y:S01]  /*9da0*/  ISETP.GE.AND P6, PT, R18.reuse, R228, PT ;  /* 0x000000e41200720c */ /* 0x040fe20003fc6270 */
[----:B------:R-:W-:Y:S01]  /*9db0*/  @!PT LDS RZ, [RZ] ;  /* 0x00000000fffff984 */ /* 0x000fe20000000800 */
[----:B------:R-:W-:Y:S01]  /*9dc0*/  @!PT LDS RZ, [RZ] ;  /* 0x00000000fffff984 */ /* 0x000fe20000000800 */
[----:B------:R-:W-:Y:S01]  /*9dd0*/  @!PT LDS RZ, [RZ] ;  /* 0x00000000fffff984 */ /* 0x000fe20000000800 */
[----:B------:R1:W-:Y:S01]  /*9de0*/  LDGSTS.E.BYPASS.LTC128B.128 [R223+0x4000], [R6.64] ;  /* 0x0400000006df7fae */ /* 0x0003e2000b901d58 */
[C---:B------:R-:W-:Y:S01]  /*9df0*/  ISETP.GE.AND P2, PT, R18.reuse, R226, PT ;  /* 0x000000e21200720c */ /* 0x040fe20003f46270 */
[----:B------:R-:W-:Y:S01]  /*9e00*/  IMAD.X R5, R9, 0x1, R5, P0 ;  /* 0x0000000109057824 */ /* 0x000fe200000e0605 */
[-C--:B------:R-:W-:Y:S01]  /*9e10*/  ISETP.GE.AND P0, PT, R18, R230.reuse, PT ;  /* 0x000000e61200720c */ /* 0x080fe20003f06270 */
[----:B------:R2:W-:Y:S01]  /*9e20*/  LDGSTS.E.BYPASS.LTC128B.128 [R223+0x4800], [R10.64] ;  /* 0x048000000adf7fae */ /* 0x0005e2000b901d58 */
[----:B------:R-:W-:-:S02]  /*9e30*/  ISETP.GE.AND P1, PT, R129, R230, PT ;  /* 0x000000e68100720c */ /* 0x000fc40003f26270 */
[C---:B------:R-:W-:Y:S01]  /*9e40*/  ISETP.GE.AND P4, PT, R129.reuse, R228, PT ;  /* 0x000000e48100720c */ /* 0x040fe20003f86270 */
[----:B------:R2:W-:Y:S01]  /*9e50*/  LDGSTS.E.BYPASS.LTC128B.128 [R223+0x5000], [R8.64] ;  /* 0x0500000008df7fae */ /* 0x0005e2000b901d58 */
[C---:B------:R-:W-:Y:S02]  /*9e60*/  ISETP.LT.OR P3, PT, R18.reuse, R233, P3 ;  /* 0x000000e91200720c */ /* 0x040fe40001f61670 */
[C---:B------:R-:W-:Y:S01]  /*9e70*/  ISETP.LT.OR P0, PT, R18.reuse, R231, P0 ;  /* 0x000000e71200720c */ /* 0x040fe20000701670 */
[----:B------:R1:W-:Y:S01]  /*9e80*/  LDGSTS.E.BYPASS.LTC128B.128 [R223+0x5800], [R4.64] ;  /* 0x0580000004df7fae */ /* 0x0003e2000b901d58 */
[C---:B------:R-:W-:Y:S02]  /*9e90*/  ISETP.LT.OR P6, PT, R18.reuse, R229, P6 ;  /* 0x000000e51200720c */ /* 0x040fe400037c1670 */
[----:B------:R-:W-:Y:S01]  /*9ea0*/  ISETP.LT.OR P2, PT, R18, R227, P2 ;  /* 0x000000e31200720c */ /* 0x000fe20001741670 */
[----:B------:R-:W-:Y:S01]  /*9eb0*/  LDSM.16.M88.4 R72, [R220] ;  /* 0x00000000dc48783b */ /* 0x000fe20000000200 */
[----:B------:R-:W-:-:S02]  /*9ec0*/  ISETP.LT.OR P1, PT, R129, R231, P1 ;  /* 0x000000e78100720c */ /* 0x000fc40000f21670 */
[C---:B------:R-:W-:Y:S01]  /*9ed0*/  ISETP.LT.OR P4, PT, R129.reuse, R229, P4 ;  /* 0x000000e58100720c */ /* 0x040fe20002781670 */
[----:B------:R-:W3:Y:S01]  /*9ee0*/  LDSM.16.M88.4 R32, [R219+0x2000] ;  /* 0x00200000db20783b */ /* 0x000ee20000000200 */
[C---:B------:R-:W-:Y:S02]  /*9ef0*/  IADD3 R18, R129.reuse, 0x8, RZ ;  /* 0x0000000881127810 */ /* 0x040fe40007ffe0ff */
[----:B------:R-:W-:Y:S01]  /*9f00*/  IADD3 R96, R129, 0x50, RZ ;  /* 0x0000005081607810 */ /* 0x000fe20007ffe0ff */
[----:B------:R-:W4:Y:S04]  /*9f10*/  LDSM.16.M88.4 R68, [R220+0x1000] ;  /* 0x00100000dc44783b */ /* 0x000f280000000200 */
[----:B------:R-:W-:Y:S04]  /*9f20*/  LDSM.16.M88.4 R64, [R218] ;  /* 0x00000000da40783b */ /* 0x000fe80000000200 */
[----:B------:R-:W1:Y:S04]  /*9f30*/  LDSM.16.M88.4 R56, [R217] ;  /* 0x00000000d938783b */ /* 0x000e680000000200 */
[----:B------:R-:W1:Y:S04]  /*9f40*/  LDSM.16.M88.4 R12, [R219+0x2400] ;  /* 0x00240000db0c783b */ /* 0x000e680000000200 */
[----:B------:R-:W1:Y:S04]  /*9f50*/  LDSM.16.M88.4 R60, [R218+0x1000] ;  /* 0x00100000da3c783b */ /* 0x000e680000000200 */
[----:B------:R-:W1:Y:S04]  /*9f60*/  LDSM.16.M88.4 R52, [R214] ;  /* 0x00000000d634783b */ /* 0x000e680000000200 */
[----:B------:R-:W2:Y:S04]  /*9f70*/  LDSM.16.M88.4 R76, [R219+0x2800] ;  /* 0x00280000db4c783b */ /* 0x000ea80000000200 */
[----:B------:R-:W1:Y:S04]  /*9f80*/  LDSM.16.M88.4 R48, [R213] ;  /* 0x00000000d530783b */ /* 0x000e680000000200 */
[----:B------:R-:W0:Y:S01]  /*9f90*/  LDGDEPBAR ;  /* 0x00000000000079af */ /* 0x000e220000000000 */
[-C--:B---3--:R-:W-:Y:S08]  /*9fa0*/  HMMA.16816.F32 R44, R72, R32.reuse, RZ ;  /* 0x00000020482c723c */ /* 0x088ff000000018ff */
[C---:B----4-:R-:W-:Y:S08]  /*9fb0*/  HMMA.16816.F32 R40, R68.reuse, R32, RZ ;  /* 0x000000204428723c */ /* 0x050ff000000018ff */
[-C--:B------:R-:W-:Y:S08]  /*9fc0*/  HMMA.16816.F32 R36, R68, R34.reuse, RZ ;  /* 0x000000224424723c */ /* 0x080ff000000018ff */
[----:B------:R-:W-:Y:S08]  /*9fd0*/  HMMA.16816.F32 R32, R72, R34, RZ ;  /* 0x000000224820723c */ /* 0x000ff000000018ff */
[----:B-1----:R-:W-:Y:S08]  /*9fe0*/  HMMA.16816.F32 R44, R64, R56, R44 ;  /* 0x00000038402c723c */ /* 0x002ff0000000182c */
[----:B------:R-:W-:Y:S08]  /*9ff0*/  HMMA.16816.F32 R28, R72, R12, RZ ;  /* 0x0000000c481c723c */ /* 0x000ff000000018ff */
[----:B------:R-:W-:Y:S08]  /*a000*/  HMMA.16816.F32 R40, R60, R56, R40 ;  /* 0x000000383c28723c */ /* 0x000ff00000001828 */
[----:B------:R-:W-:Y:S01]  /*a010*/  HMMA.16816.F32 R24, R68, R12, RZ ;  /* 0x0000000c4418723c */ /* 0x000fe200000018ff */
[----:B------:R-:W-:-:S02]  /*a020*/  FSEL R116, R44, -INF , !P5 ;  /* 0xff8000002c747808 */ /* 0x000fc40006800000 */
[C---:B------:R-:W-:Y:S02]  /*a030*/  ISETP.GE.AND P5, PT, R129.reuse, R226, PT ;  /* 0x000000e28100720c */ /* 0x040fe40003fa6270 */
[C---:B------:R-:W-:Y:S02]  /*a040*/  IADD3 R44, R129.reuse, 0x9, RZ ;  /* 0x00000009812c7810 */ /* 0x040fe40007ffe0ff */
[----:B------:R-:W-:Y:S01]  /*a050*/  ISETP.LT.OR P5, PT, R129, R227, P5 ;  /* 0x000000e38100720c */ /* 0x000fe20002fa1670 */
[----:B------:R-:W-:Y:S01]  /*a060*/  HMMA.16816.F32 R36, R60, R58, R36 ;  /* 0x0000003a3c24723c */ /* 0x000fe20000001824 */
[----:B------:R-:W-:Y:S02]  /*a070*/  FSEL R117, R45, -INF , !P3 ;  /* 0xff8000002d757808 */ /* 0x000fe40005800000 */
[----:B------:R-:W-:Y:S02]  /*a080*/  FSEL R128, R46, -INF , !P1 ;  /* 0xff8000002e807808 */ /* 0x000fe40004800000 */
[----:B------:R-:W-:-:S02]  /*a090*/  FSEL R123, R47, -INF , !P0 ;  /* 0xff8000002f7b7808 */ /* 0x000fc40004000000 */
[----:B------:R-:W-:Y:S01]  /*a0a0*/  ISETP.GE.AND P1, PT, R18, R232, PT ;  /* 0x000000e81200720c */ /* 0x000fe20003f26270 */
[----:B------:R-:W-:Y:S01]  /*a0b0*/  HMMA.16816.F32 R32, R64, R58, R32 ;  /* 0x0000003a4020723c */ /* 0x000fe20000001820 */
[----:B------:R-:W-:Y:S01]  /*a0c0*/  FSEL R121, R40, -INF , !P4 ;  /* 0xff80000028797808 */ /* 0x000fe20006000000 */
[----:B------:R-:W1:Y:S01]  /*a0d0*/  LDSM.16.M88.4 R56, [R219+0x2c00] ;  /* 0x002c0000db38783b */ /* 0x000e620000000200 */
[----:B------:R-:W-:Y:S02]  /*a0e0*/  FSEL R127, R42, -INF , !P5 ;  /* 0xff8000002a7f7808 */ /* 0x000fe40006800000 */
[C---:B------:R-:W-:Y:S02]  /*a0f0*/  ISETP.GE.AND P3, PT, R18.reuse, R230, PT ;  /* 0x000000e61200720c */ /* 0x040fe40003f66270 */
[C---:B------:R-:W-:Y:S01]  /*a100*/  ISETP.GE.AND P0, PT, R18.reuse, R228, PT ;  /* 0x000000e41200720c */ /* 0x040fe20003f06270 */
[----:B------:R-:W-:Y:S01]  /*a110*/  HMMA.16816.F32 R20, R68, R14, RZ ;  /* 0x0000000e4414723c */ /* 0x000fe200000018ff */
[----:B------:R-:W-:-:S02]  /*a120*/  ISETP.GE.AND P4, PT, R18, R226, PT ;  /* 0x000000e21200720c */ /* 0x000fc40003f86270 */
[----:B------:R-:W-:Y:S02]  /*a130*/  ISETP.GE.AND P5, PT, R44, R228, PT ;  /* 0x000000e42c00720c */ /* 0x000fe40003fa6270 */
[C---:B------:R-:W-:Y:S02]  /*a140*/  ISETP.LT.OR P1, PT, R18.reuse, R233, P1 ;  /* 0x000000e91200720c */ /* 0x040fe40000f21670 */
[C---:B------:R-:W-:Y:S01]  /*a150*/  ISETP.LT.OR P3, PT, R18.reuse, R231, P3 ;  /* 0x000000e71200720c */ /* 0x040fe20001f61670 */
[----:B------:R-:W-:Y:S01]  /*a160*/  HMMA.16816.F32 R12, R72, R14, RZ ;  /* 0x0000000e480c723c */ /* 0x000fe200000018ff */
[C---:B------:R-:W-:Y:S02]  /*a170*/  ISETP.LT.OR P0, PT, R18.reuse, R229, P0 ;  /* 0x000000e51200720c */ /* 0x040fe40000701670 */
[----:B------:R-:W-:Y:S02]  /*a180*/  ISETP.LT.OR P4, PT, R18, R227, P4 ;  /* 0x000000e31200720c */ /* 0x000fe40002781670 */
[----:B------:R-:W-:-:S02]  /*a190*/  ISETP.LT.OR P5, PT, R44, R229, P5 ;  /* 0x000000e52c00720c */ /* 0x000fc40002fa1670 */
[----:B------:R-:W-:Y:S01]  /*a1a0*/  IADD3 R18, R129, 0x10, RZ ;  /* 0x0000001081127810 */ /* 0x000fe20007ffe0ff */
[----:B------:R-:W-:Y:S01]  /*a1b0*/  HMMA.16816.F32 R28, R64, R52, R28 ;  /* 0x00000034401c723c */ /* 0x000fe2000000181c */
[----:B------:R-:W-:Y:S02]  /*a1c0*/  FSEL R124, R41, -INF , !P6 ;  /* 0xff800000297c7808 */ /* 0x000fe40007000000 */
[----:B------:R-:W-:Y:S02]  /*a1d0*/  FSEL R126, R43, -INF , !P2 ;  /* 0xff8000002b7e7808 */ /* 0x000fe40005000000 */
[----:B------:R-:W-:Y:S01]  /*a1e0*/  FSEL R175, R36, -INF , !P0 ;  /* 0xff80000024af7808 */ /* 0x000fe20004000000 */
[----:B------:R-:W3:Y:S01]  /*a1f0*/  LDSM.16.M88.4 R40, [R212] ;  /* 0x00000000d428783b */ /* 0x000ee20000000200 */
[----:B------:R-:W-:Y:S01]  /*a200*/  FSEL R174, R38, -INF , !P4 ;  /* 0xff80000026ae7808 */ /* 0x000fe20006000000 */
[----:B--2---:R-:W-:Y:S01]  /*a210*/  HMMA.16816.F32 R8, R72, R76, RZ ;  /* 0x0000004c4808723c */ /* 0x004fe200000018ff */
        /* <DEDUP_REMOVED lines=8> */
[C---:B------:R-:W-:Y:S01]  /*a2a0*/  ISETP.GE.AND P1, PT, R18.reuse, R230, PT ;  /* 0x000000e61200720c */ /* 0x040fe20003f26270 */
[----:B------:R-:W-:Y:S01]  /*a2b0*/  HMMA.16816.F32 R4, R68, R76, RZ ;  /* 0x0000004c4404723c */ /* 0x000fe200000018ff */
[C---:B------:R-:W-:Y:S02]  /*a2c0*/  ISETP.GE.AND P3, PT, R18.reuse, R228, PT ;  /* 0x000000e41200720c */ /* 0x040fe40003f66270 */
[----:B------:R-:W-:Y:S02]  /*a2d0*/  ISETP.GE.AND P5, PT, R18, R226, PT ;  /* 0x000000e21200720c */ /* 0x000fe40003fa6270 */
[C---:B------:R-:W-:Y:S02]  /*a2e0*/  ISETP.LT.OR P6, PT, R44.reuse, R233, P6 ;  /* 0x000000e92c00720c */ /* 0x040fe400037c1670 */
[C---:B------:R-:W-:Y:S01]  /*a2f0*/  ISETP.LT.OR P2, PT, R44.reuse, R231, P2 ;  /* 0x000000e72c00720c */ /* 0x040fe20001741670 */
[----:B------:R-:W-:Y:S01]  /*a300*/  HMMA.16816.F32 R20, R60, R54, R20 ;  /* 0x000000363c14723c */ /* 0x000fe20000001814 */
        /* <DEDUP_REMOVED lines=9> */
[----:B------:R-:W-:Y:S01]  /*a3a0*/  HMMA.16816.F32 R52, R68, R78, RZ ;  /* 0x0000004e4434723c */ /* 0x000fe200000018ff */
[----:B------:R-:W-:Y:S01]  /*a3b0*/  FSEL R188, R35, -INF , !P2 ;  /* 0xff80000023bc7808 */ /* 0x000fe20005000000 */
[----:B------:R-:W2:Y:S01]  /*a3c0*/  LDSM.16.M88.4 R36, [R219+0x3000] ;  /* 0x00300000db24783b */ /* 0x000ea20000000200 */
        /* <DEDUP_REMOVED lines=8> */
[----:B------:R-:W-:Y:S01]  /*a450*/  HMMA.16816.F32 R76, R72, R78, RZ ;  /* 0x0000004e484c723c */ /* 0x000fe200000018ff */
[C---:B------:R-:W-:Y:S02]  /*a460*/  ISETP.LT.OR P6, PT, R18.reuse, R229, P6 ;  /* 0x000000e51200720c */ /* 0x040fe400037c1670 */
[----:B------:R-:W-:Y:S02]  /*a470*/  ISETP.LT.OR P4, PT, R18, R227, P4 ;  /* 0x000000e31200720c */ /* 0x000fe40002781670 */
[----:B------:R-:W-:-:S02]  /*a480*/  IADD3 R18, R129, 0x18, RZ ;  /* 0x0000001881127810 */ /* 0x000fc40007ffe0ff */
[----:B------:R-:W-:Y:S01]  /*a490*/  FSEL R198, R31, -INF , !P0 ;  /* 0xff8000001fc67808 */ /* 0x000fe20004000000 */
[C---:B------:R-:W-:Y:S01]  /*a4a0*/  HMMA.16816.F32 R4, R60.reuse, R48, R4 ;  /* 0x000000303c04723c */ /* 0x040fe20000001804 */
[----:B------:R-:W-:Y:S02]  /*a4b0*/  IADD3 R28, R129, 0x19, RZ ;  /* 0x00000019811c7810 */ /* 0x000fe40007ffe0ff */
[----:B------:R-:W-:Y:S02]  /*a4c0*/  ISETP.GE.AND P0, PT, R18, R228, PT ;  /* 0x000000e41200720c */ /* 0x000fe40003f06270 */
[----:B------:R-:W-:Y:S02]  /*a4d0*/  FSEL R177, R30, -INF , !P1 ;  /* 0xff8000001eb17808 */ /* 0x000fe40004800000 */
[----:B------:R-:W-:Y:S01]  /*a4e0*/  FSEL R205, R29, -INF , !P2 ;  /* 0xff8000001dcd7808 */ /* 0x000fe20005000000 */
[----:B------:R-:W-:Y:S01]  /*a4f0*/  HMMA.16816.F32 R52, R60, R50, R52 ;  /* 0x000000323c34723c */ /* 0x000fe20000001834 */
[----:B------:R-:W-:-:S02]  /*a500*/  ISETP.GE.AND P1, PT, R18, R232, PT ;  /* 0x000000e81200720c */ /* 0x000fc40003f26270 */
[----:B------:R-:W-:Y:S02]  /*a510*/  FSEL R187, R24, -INF , !P3 ;  /* 0xff80000018bb7808 */ /* 0x000fe40005800000 */
[----:B------:R-:W-:Y:S02]  /*a520*/  FSEL R190, R26, -INF , !P5 ;  /* 0xff8000001abe7808 */ /* 0x000fe40006800000 */
[C---:B------:R-:W-:Y:S01]  /*a530*/  ISETP.GE.AND P2, PT, R18.reuse, R230, PT ;  /* 0x000000e61200720c */ /* 0x040fe20003f46270 */
[----:B------:R-:W-:Y:S01]  /*a540*/  HMMA.16816.F32 R76, R64, R50, R76 ;  /* 0x00000032404c723c */ /* 0x000fe2000000184c */
[----:B------:R-:W-:Y:S02]  /*a550*/  ISETP.GE.AND P3, PT, R18, R226, PT ;  /* 0x000000e21200720c */ /* 0x000fe40003f66270 */
[----:B------:R-:W-:Y:S02]  /*a560*/  ISETP.GE.AND P5, PT, R28, R228, PT ;  /* 0x000000e41c00720c */ /* 0x000fe40003fa6270 */
[----:B------:R-:W-:-:S02]  /*a570*/  ISETP.LT.OR P0, PT, R18, R229, P0 ;  /* 0x000000e51200720c */ /* 0x000fc40000701670 */
[C---:B------:R-:W-:Y:S01]  /*a580*/  ISETP.LT.OR P1, PT, R18.reuse, R233, P1 ;  /* 0x000000e91200720c */ /* 0x040fe20000f21670 */
[-C--:B-1----:R-:W-:Y:S01]  /*a590*/  HMMA.16816.F32 R44, R72, R56.reuse, RZ ;  /* 0x00000038482c723c */ /* 0x082fe200000018ff */
[C---:B------:R-:W-:Y:S02]  /*a5a0*/  ISETP.LT.OR P2, PT, R18.reuse, R231, P2 ;  /* 0x000000e71200720c */ /* 0x040fe40001741670 */
[----:B------:R-:W-:Y:S02]  /*a5b0*/  ISETP.LT.OR P3, PT, R18, R227, P3 ;  /* 0x000000e31200720c */ /* 0x000fe40001f61670 */
[----:B------:R-:W-:Y:S02]  /*a5c0*/  ISETP.LT.OR P5, PT, R28, R229, P5 ;  /* 0x000000e51c00720c */ /* 0x000fe40002fa1670 */
[----:B------:R-:W-:Y:S01]  /*a5d0*/  IADD3 R18, R129, 0x20, RZ ;  /* 0x0000002081127810 */ /* 0x000fe20007ffe0ff */
[----:B------:R-:W-:Y:S01]  /*a5e0*/  HMMA.16816.F32 R48, R68, R56, RZ ;  /* 0x000000384430723c */ /* 0x000fe200000018ff */
[----:B------:R-:W-:-:S02]  /*a5f0*/  FSEL R240, R20, -INF , !P0 ;  /* 0xff80000014f07808 */ /* 0x000fc40004000000 */
[----:B------:R-:W-:Y:S02]  /*a600*/  FSEL R193, R27, -INF , !P4 ;  /* 0xff8000001bc17808 */ /* 0x000fe40006000000 */
[C---:B------:R-:W-:Y:S02]  /*a610*/  ISETP.GE.AND P0, PT, R28.reuse, R226, PT ;  /* 0x000000e21c00720c */ /* 0x040fe40003f06270 */
[----:B------:R-:W-:Y:S01]  /*a620*/  FSEL R194, R25, -INF , !P6 ;  /* 0xff80000019c27808 */ /* 0x000fe20007000000 */
[----:B------:R-:W-:Y:S01]  /*a630*/  HMMA.16816.F32 R32, R68, R58, RZ ;  /* 0x0000003a4420723c */ /* 0x000fe200000018ff */
[----:B------:R-:W-:Y:S01]  /*a640*/  ISETP.GE.AND P4, PT, R28, R230, PT ;  /* 0x000000e61c00720c */ /* 0x000fe20003f86270 */
[----:B------:R-:W1:Y:S01]  /*a650*/  LDSM.16.M88.4 R24, [R211] ;  /* 0x00000000d318783b */ /* 0x000e620000000200 */
[----:B------:R-:W-:Y:S02]  /*a660*/  FSEL R247, R12, -INF , !P1 ;  /* 0xff8000000cf77808 */ /* 0x000fe40004800000 */
[----:B------:R-:W-:-:S02]  /*a670*/  ISETP.GE.AND P6, PT, R28, R232, PT ;  /* 0x000000e81c00720c */ /* 0x000fc40003fc6270 */
[----:B------:R-:W-:Y:S01]  /*a680*/  FSEL R20, R22, -INF , !P3 ;  /* 0xff80000016147808 */ /* 0x000fe20005800000 */
[----:B---3--:R-:W-:Y:S01]  /*a690*/  HMMA.16816.F32 R44, R64, R40, R44 ;  /* 0x00000028402c723c */ /* 0x008fe2000000182c */
[----:B------:R-:W-:Y:S02]  /*a6a0*/  FSEL R207, R14, -INF , !P2 ;  /* 0xff8000000ecf7808 */ /* 0x000fe40005000000 */
[----:B------:R-:W-:Y:S01]  /*a6b0*/  FSEL R12, R21, -INF , !P5 ;  /* 0xff800000150c7808 */ /* 0x000fe20006800000 */
[----:B------:R3:W-:Y:S01]  /*a6c0*/  STL [R1+0x4], R20 ;  /* 0x0000041401007387 */ /* 0x0007e20000100800 */
[C---:B------:R-:W-:Y:S02]  /*a6d0*/  ISETP.GE.AND P3, PT, R18.reuse, R232, PT ;  /* 0x000000e81200720c */ /* 0x040fe40003f66270 */
[C---:B------:R-:W-:Y:S01]  /*a6e0*/  ISETP.GE.AND P1, PT, R18.reuse, R230, PT ;  /* 0x000000e61200720c */ /* 0x040fe20003f26270 */
[----:B------:R4:W-:Y:S01]  /*a6f0*/  STL [R1+0x1c], R12 ;  /* 0x00001c0c01007387 */ /* 0x0009e20000100800 */
[C---:B------:R-:W-:Y:S01]  /*a700*/  ISETP.GE.AND P2, PT, R18.reuse, R228, PT ;  /* 0x000000e41200720c */ /* 0x040fe20003f46270 */
[----:B------:R-:W-:Y:S01]  /*a710*/  HMMA.16816.F32 R56, R72, R58, RZ ;  /* 0x0000003a4838723c */ /* 0x000fe200000018ff */
[----:B------:R-:W-:-:S02]  /*a720*/  ISETP.GE.AND P5, PT, R18, R226, PT ;  /* 0x000000e21200720c */ /* 0x000fc40003fa6270 */
[C---:B------:R-:W-:Y:S02]  /*a730*/  ISETP.LT.OR P0, PT, R28.reuse, R227, P0 ;  /* 0x000000e31c00720c */ /* 0x040fe40000701670 */
[C---:B------:R-:W-:Y:S02]  /*a740*/  ISETP.LT.OR P4, PT, R28.reuse, R231, P4 ;  /* 0x000000e71c00720c */ /* 0x040fe40002781670 */
[-C--:B------:R-:W-:Y:S01]  /*a750*/  ISETP.LT.OR P6, PT, R28, R233.reuse, P6 ;  /* 0x000000e91c00720c */ /* 0x080fe200037c1670 */
[----:B------:R-:W-:Y:S01]  /*a760*/  HMMA.16816.F32 R48, R60, R40, R48 ;  /* 0x000000283c30723c */ /* 0x000fe20000001830 */
[C---:B------:R-:W-:Y:S02]  /*a770*/  ISETP.LT.OR P3, PT, R18.reuse, R233, P3 ;  /* 0x000000e91200720c */ /* 0x040fe40001f61670 */
[C---:B------:R-:W-:Y:S02]  /*a780*/  ISETP.LT.OR P1, PT, R18.reuse, R231, P1 ;  /* 0x000000e71200720c */ /* 0x040fe40000f21670 */
[----:B------:R-:W-:-:S02]  /*a790*/  ISETP.LT.OR P2, PT, R18, R229, P2 ;  /* 0x000000e51200720c */ /* 0x000fc40001741670 */
[----:B------:R-:W-:Y:S01]  /*a7a0*/  ISETP.LT.OR P5, PT, R18, R227, P5 ;  /* 0x000000e31200720c */ /* 0x000fe20002fa1670 */
[----:B--2---:R-:W-:Y:S01]  /*a7b0*/  HMMA.16816.F32 R28, R72, R36, RZ ;  /* 0x00000024481c723c */ /* 0x004fe200000018ff */
[----:B------:R-:W-:Y:S02]  /*a7c0*/  FSEL R14, R23, -INF , !P0 ;  /* 0xff800000170e7808 */ /* 0x000fe40004000000 */
[----:B------:R-:W-:Y:S02]  /*a7d0*/  IADD3 R18, R129, 0x21, RZ ;  /* 0x0000002181127810 */ /* 0x000fe40007ffe0ff */
[----:B---3--:R-:W-:Y:S01]  /*a7e0*/  FSEL R20, R15, -INF , !P4 ;  /* 0xff8000000f147808 */ /* 0x008fe20006000000 */
[----:B------:R-:W-:Y:S01]  /*a7f0*/  STL [R1+0x18], R14 ;  /* 0x0000180e01007387 */ /* 0x000fe20000100800 */
[----:B----4-:R-:W-:Y:S01]  /*a800*/  FSEL R12, R13, -INF , !P6 ;  /* 0xff8000000d0c7808 */ /* 0x010fe20007000000 */
[----:B------:R-:W-:Y:S01]  /*a810*/  HMMA.16816.F32 R32, R60, R42, R32 ;  /* 0x0000002a3c20723c */ /* 0x000fe20000001820 */
[----:B------:R-:W-:Y:S01]  /*a820*/  FSEL R8, R8, -INF , !P3 ;  /* 0xff80000008087808 */ /* 0x000fe20005800000 */
[----:B------:R-:W-:Y:S01]  /*a830*/  STL [R1], R20 ;  /* 0x0000001401007387 */ /* 0x000fe20000100800 */
[----:B------:R-:W-:-:S02]  /*a840*/  ISETP.GE.AND P4, PT, R18, R232, PT ;  /* 0x000000e81200720c */ /* 0x000fc40003f86270 */
[C---:B------:R-:W-:Y:S01]  /*a850*/  ISETP.GE.AND P0, PT, R18.reuse, R230, PT ;  /* 0x000000e61200720c */ /* 0x040fe20003f06270 */
[----:B------:R2:W-:Y:S01]  /*a860*/  STL [R1+0x20], R12 ;  /* 0x0000200c01007387 */ /* 0x0005e20000100800 */
[C---:B------:R-:W-:Y:S01]  /*a870*/  ISETP.LT.OR P4, PT, R18.reuse, R233, P4 ;  /* 0x000000e91200720c */ /* 0x040fe20002781670 */
[C---:B------:R-:W-:Y:S01]  /*a880*/  HMMA.16816.F32 R56, R64.reuse, R42, R56 ;  /* 0x0000002a4038723c */ /* 0x040fe20000001838 */
[----:B------:R-:W-:Y:S01]  /*a890*/  ISETP.LT.OR P0, PT, R18, R231, P0 ;  /* 0x000000e71200720c */ /* 0x000fe20000701670 */
[----:B------:R3:W-:Y:S01]  /*a8a0*/  STL [R1+0x2c], R8 ;  /* 0x00002c0801007387 */ /* 0x0007e20000100800 */
[----:B------:R-:W-:Y:S02]  /*a8b0*/  FSEL R9, R9, -INF , !P4 ;  /* 0xff80000009097808 */ /* 0x000fe40006000000 */
[----:B------:R-:W-:Y:S02]  /*a8c0*/  FSEL R166, R10, -INF , !P1 ;  /* 0xff8000000aa67808 */ /* 0x000fe40004800000 */
[----:B------:R-:W-:Y:S01]  /*a8d0*/  FSEL R184, R11, -INF , !P0 ;  /* 0xff8000000bb87808 */ /* 0x000fe20004000000 */
[----:B------:R-:W-:Y:S01]  /*a8e0*/  STL [R1+0x24], R9 ;  /* 0x0000240901007387 */ /* 0x000fe20000100800 */
[----:B------:R-:W-:Y:S01]  /*a8f0*/  FSEL R246, R4, -INF , !P2 ;  /* 0xff80000004f67808 */ /* 0x000fe20005000000 */
[----:B-1----:R-:W-:Y:S01]  /*a900*/  HMMA.16816.F32 R28, R64, R24, R28 ;  /* 0x00000018401c723c */ /* 0x002fe2000000181c */
[----:B------:R-:W-:-:S02]  /*a910*/  ISETP.GE.AND P6, PT, R18, R228, PT ;  /* 0x000000e41200720c */ /* 0x000fc40003fc6270 */
[C---:B------:R-:W-:Y:S02]  /*a920*/  ISETP.GE.AND P3, PT, R18.reuse, R226, PT ;  /* 0x000000e21200720c */ /* 0x040fe40003f66270 */
[C---:B------:R-:W-:Y:S02]  /*a930*/  ISETP.LT.OR P6, PT, R18.reuse, R229, P6 ;  /* 0x000000e51200720c */ /* 0x040fe400037c1670 */
[----:B------:R-:W-:Y:S02]  /*a940*/  ISETP.LT.OR P3, PT, R18, R227, P3 ;  /* 0x000000e31200720c */ /* 0x000fe40001f61670 */
[----:B------:R-:W-:Y:S02]  /*a950*/  FSEL R245, R5, -INF , !P6 ;  /* 0xff80000005f57808 */ /* 0x000fe40007000000 */
[----:B------:R-:W-:Y:S02]  /*a960*/  FSEL R244, R6, -INF , !P5 ;  /* 0xff80000006f47808 */ /* 0x000fe40006800000 */
[----:B------:R-:W-:Y:S01]  /*a970*/  FSEL R250, R7, -INF , !P3 ;  /* 0xff80000007fa7808 */ /* 0x000fe20005800000 */
[----:B--2---:R-:W-:Y:S01]  /*a980*/  HMMA.16816.F32 R12, R68, R36, RZ ;  /* 0x00000024440c723c */ /* 0x004fe200000018ff */
[----:B------:R-:W-:-:S02]  /*a990*/  IADD3 R18, R129, 0x30, RZ ;  /* 0x0000003081127810 */ /* 0x000fc40007ffe0ff */
[C---:B---3--:R-:W-:Y:S02]  /*a9a0*/  IADD3 R8, R129.reuse, 0x28, RZ ;  /* 0x0000002881087810 */ /* 0x048fe40007ffe0ff */
[----:B------:R-:W-:Y:S02]  /*a9b0*/  IADD3 R20, R129, 0x31, RZ ;  /* 0x0000003181147810 */ /* 0x000fe40007ffe0ff */
        /* <DEDUP_REMOVED lines=8> */
[----:B------:R-:W-:Y:S01]  /*aa40*/  IADD3 R8, R129, 0x29, RZ ;  /* 0x0000002981087810 */ /* 0x000fe20007ffe0ff */
[----:B------:R-:W-:Y:S01]  /*aa50*/  HMMA.16816.F32 R12, R60, R24, R12 ;  /* 0x000000183c0c723c */ /* 0x000fe2000000180c */
[----:B------:R-:W-:-:S02]  /*aa60*/  FSEL R4, R52, -INF , !P0 ;  /* 0xff80000034047808 */ /* 0x000fc40004000000 */
[C---:B------:R-:W-:Y:S02]  /*aa70*/  ISETP.GE.AND P6, PT, R8.reuse, R232, PT ;  /* 0x000000e80800720c */ /* 0x040fe40003fc6270 */
[C---:B------:R-:W-:Y:S01]  /*aa80*/  ISETP.GE.AND P3, PT, R8.reuse, R230, PT ;  /* 0x000000e60800720c */ /* 0x040fe20003f66270 */
[----:B------:R1:W-:Y:S01]  /*aa90*/  STL [R1+0x28], R4 ;  /* 0x0000280401007387 */ /* 0x0003e20000100800 */
[C---:B------:R-:W-:Y:S02]  /*aaa0*/  ISETP.GE.AND P5, PT, R8.reuse, R228, PT ;  /* 0x000000e40800720c */ /* 0x040fe40003fa6270 */
[C---:B------:R-:W-:Y:S02]  /*aab0*/  ISETP.GE.AND P0, PT, R8.reuse, R226, PT ;  /* 0x000000e20800720c */ /* 0x040fe40003f06270 */
[C---:B------:R-:W-:Y:S02]  /*aac0*/  ISETP.LT.OR P6, PT, R8.reuse, R233, P6 ;  /* 0x000000e90800720c */ /* 0x040fe400037c1670 */
[----:B------:R-:W-:-:S02]  /*aad0*/  ISETP.LT.OR P3, PT, R8, R231, P3 ;  /* 0x000000e70800720c */ /* 0x000fc40001f61670 */
[C---:B------:R-:W-:Y:S02]  /*aae0*/  ISETP.LT.OR P5, PT, R8.reuse, R229, P5 ;  /* 0x000000e50800720c */ /* 0x040fe40002fa1670 */
[----:B------:R-:W-:Y:S02]  /*aaf0*/  ISETP.LT.OR P0, PT, R8, R227, P0 ;  /* 0x000000e30800720c */ /* 0x000fe40000701670 */
[----:B------:R-:W-:Y:S02]  /*ab00*/  FSEL R8, R76, -INF , !P1 ;  /* 0xff8000004c087808 */ /* 0x000fe40004800000 */
[----:B------:R-:W-:Y:S02]  /*ab10*/  FSEL R249, R54, -INF , !P2 ;  /* 0xff80000036f97808 */ /* 0x000fe40005000000 */
[----:B------:R-:W-:Y:S01]  /*ab20*/  FSEL R192, R78, -INF , !P4 ;  /* 0xff8000004ec07808 */ /* 0x000fe20006000000 */
[----:B------:R-:W-:Y:S01]  /*ab30*/  STL [R1+0x30], R8 ;  /* 0x0000300801007387 */ /* 0x000fe20000100800 */
[----:B------:R-:W-:-:S02]  /*ab40*/  FSEL R251, R53, -INF , !P5 ;  /* 0xff80000035fb7808 */ /* 0x000fc40006800000 */
[C---:B------:R-:W-:Y:S01]  /*ab50*/  ISETP.GE.AND P2, PT, R18.reuse, R232, PT ;  /* 0x000000e81200720c */ /* 0x040fe20003f46270 */
[----:B------:R-:W2:Y:S01]  /*ab60*/  LDSM.16.M88.4 R8, [R219+0x3400] ;  /* 0x00340000db08783b */ /* 0x000ea20000000200 */
[C---:B------:R-:W-:Y:S02]  /*ab70*/  ISETP.GE.AND P1, PT, R18.reuse, R230, PT ;  /* 0x000000e61200720c */ /* 0x040fe40003f26270 */
[C---:B------:R-:W-:Y:S01]  /*ab80*/  ISETP.GE.AND P4, PT, R18.reuse, R228, PT ;  /* 0x000000e41200720c */ /* 0x040fe20003f86270 */
[----:B-1----:R-:W-:Y:S01]  /*ab90*/  HMMA.16816.F32 R4, R68, R38, RZ ;  /* 0x000000264404723c */ /* 0x002fe200000018ff */
[C---:B------:R-:W-:Y:S02]  /*aba0*/  ISETP.GE.AND P5, PT, R18.reuse, R226, PT ;  /* 0x000000e21200720c */ /* 0x040fe40003fa6270 */
[C---:B------:R-:W-:Y:S02]  /*abb0*/  ISETP.LT.OR P2, PT, R18.reuse, R233, P2 ;  /* 0x000000e91200720c */ /* 0x040fe40001741670 */
[----:B------:R-:W-:-:S02]  /*abc0*/  ISETP.LT.OR P1, PT, R18, R231, P1 ;  /* 0x000000e71200720c */ /* 0x000fc40000f21670 */
[C---:B------:R-:W-:Y:S01]  /*abd0*/  ISETP.LT.OR P4, PT, R18.reuse, R229, P4 ;  /* 0x000000e51200720c */ /* 0x040fe20002781670 */
[----:B------:R-:W-:Y:S01]  /*abe0*/  HMMA.16816.F32 R36, R72, R38, RZ ;  /* 0x000000264824723c */ /* 0x000fe200000018ff */
[----:B------:R-:W-:Y:S02]  /*abf0*/  ISETP.LT.OR P5, PT, R18, R227, P5 ;  /* 0x000000e31200720c */ /* 0x000fe40002fa1670 */
[----:B------:R-:W-:Y:S02]  /*ac00*/  FSEL R18, R77, -INF , !P6 ;  /* 0xff8000004d127808 */ /* 0x000fe40007000000 */
[----:B------:R-:W-:Y:S02]  /*ac10*/  FSEL R248, R55, -INF , !P0 ;  /* 0xff80000037f87808 */ /* 0x000fe40004000000 */
[----:B------:R-:W-:Y:S01]  /*ac20*/  FSEL R206, R79, -INF , !P3 ;  /* 0xff8000004fce7808 */ /* 0x000fe20005800000 */
[----:B------:R1:W-:Y:S01]  /*ac30*/  STL [R1+0x34], R18 ;  /* 0x0000341201007387 */ /* 0x0003e20000100800 */
[----:B------:R-:W-:-:S02]  /*ac40*/  ISETP.GE.AND P3, PT, R20, R232, PT ;  /* 0x000000e81400720c */ /* 0x000fc40003f66270 */
[C---:B------:R-:W-:Y:S02]  /*ac50*/  ISETP.GE.AND P0, PT, R20.reuse, R230, PT ;  /* 0x000000e61400720c */ /* 0x040fe40003f06270 */
[C---:B------:R-:W-:Y:S02]  /*ac60*/  ISETP.GE.AND P6, PT, R20.reuse, R228, PT ;  /* 0x000000e41400720c */ /* 0x040fe40003fc6270 */
[C---:B------:R-:W-:Y:S01]  /*ac70*/  ISETP.LT.OR P3, PT, R20.reuse, R233, P3 ;  /* 0x000000e91400720c */ /* 0x040fe20001f61670 */
[----:B------:R-:W-:Y:S01]  /*ac80*/  HMMA.16816.F32 R4, R60, R26, R4 ;  /* 0x0000001a3c04723c */ /* 0x000fe20000001804 */
        /* <DEDUP_REMOVED lines=8> */
[----:B------:R-:W-:Y:S01]  /*ad10*/  ISETP.GE.AND P1, PT, R24, R232, PT ;  /* 0x000000e81800720c */ /* 0x000fe20003f26270 */
[----:B--2---:R-:W-:Y:S01]  /*ad20*/  HMMA.16816.F32 R40, R68, R8, RZ ;  /* 0x000000084428723c */ /* 0x004fe200000018ff */
[----:B-1----:R-:W-:-:S02]  /*ad30*/  FSEL R18, R44, -INF , !P2 ;  /* 0xff8000002c127808 */ /* 0x002fc40005000000 */
[----:B------:R-:W-:Y:S02]  /*ad40*/  ISETP.GE.AND P2, PT, R20, R226, PT ;  /* 0x000000e21400720c */ /* 0x000fe40003f46270 */
[----:B------:R-:W-:Y:S02]  /*ad50*/  ISETP.GE.AND P3, PT, R24, R230, PT ;  /* 0x000000e61800720c */ /* 0x000fe40003f66270 */
[----:B------:R-:W-:Y:S02]  /*ad60*/  ISETP.LT.OR P2, PT, R20, R227, P2 ;  /* 0x000000e31400720c */ /* 0x000fe40001741670 */
[----:B------:R-:W1:Y:S01]  /*ad70*/  LDSM.16.M88.4 R20, [R210] ;  /* 0x00000000d214783b */ /* 0x000e620000000200 */
[C---:B------:R-:W-:Y:S02]  /*ad80*/  ISETP.GE.AND P0, PT, R24.reuse, R228, PT ;  /* 0x000000e41800720c */ /* 0x040fe40003f06270 */
[----:B------:R-:W-:Y:S02]  /*ad90*/  ISETP.GE.AND P4, PT, R24, R226, PT ;  /* 0x000000e21800720c */ /* 0x000fe40003f86270 */
[----:B------:R-:W-:-:S02]  /*ada0*/  IADD3 R44, R129, 0x39, RZ ;  /* 0x00000039812c7810 */ /* 0x000fc40007ffe0ff */
[C---:B------:R-:W-:Y:S02]  /*adb0*/  ISETP.LT.OR P1, PT, R24.reuse, R233, P1 ;  /* 0x000000e91800720c */ /* 0x040fe40000f21670 */
[C---:B------:R-:W-:Y:S02]  /*adc0*/  ISETP.LT.OR P3, PT, R24.reuse, R231, P3 ;  /* 0x000000e71800720c */ /* 0x040fe40001f61670 */
[C---:B------:R-:W-:Y:S02]  /*add0*/  ISETP.LT.OR P0, PT, R24.reuse, R229, P0 ;  /* 0x000000e51800720c */ /* 0x040fe40000701670 */
[----:B------:R-:W-:Y:S02]  /*ade0*/  ISETP.LT.OR P4, PT, R24, R227, P4 ;  /* 0x000000e31800720c */ /* 0x000fe40002781670 */
[----:B------:R-:W-:Y:S01]  /*adf0*/  HMMA.16816.F32 R24, R72, R8, RZ ;  /* 0x000000084818723c */ /* 0x000fe200000018ff */
[----:B------:R-:W-:Y:S02]  /*ae00*/  FSEL R77, R50, -INF , !P5 ;  /* 0xff800000324d7808 */ /* 0x000fe40006800000 */
[----:B------:R-:W-:-:S02]  /*ae10*/  ISETP.GE.AND P5, PT, R44, R228, PT ;  /* 0x000000e42c00720c */ /* 0x000fc40003fa6270 */
[----:B------:R-:W-:Y:S02]  /*ae20*/  IADD3 R48, R129, 0x40, RZ ;  /* 0x0000004081307810 */ /* 0x000fe40007ffe0ff */
[----:B------:R-:W-:Y:S02]  /*ae30*/  ISETP.LT.OR P5, PT, R44, R229, P5 ;  /* 0x000000e52c00720c */ /* 0x000fe40002fa1670 */
[----:B------:R-:W-:Y:S02]  /*ae40*/  FSEL R79, R32, -INF , !P0 ;  /* 0xff800000204f7808 */ /* 0x000fe40004000000 */
[----:B------:R-:W-:Y:S02]  /*ae50*/  ISETP.GE.AND P0, PT, R44, R226, PT ;  /* 0x000000e22c00720c */ /* 0x000fe40003f06270 */
[----:B------:R-:W-:Y:S02]  /*ae60*/  FSEL R78, R51, -INF , !P2 ;  /* 0xff800000334e7808 */ /* 0x000fe40005000000 */
[----:B------:R-:W-:-:S02]  /*ae70*/  FSEL R80, R34, -INF , !P4 ;  /* 0xff80000022507808 */ /* 0x000fc40006000000 */
[----:B------:R-:W-:Y:S02]  /*ae80*/  FSEL R56, R56, -INF , !P1 ;  /* 0xff80000038387808 */ /* 0x000fe40004800000 */
[----:B------:R-:W-:Y:S02]  /*ae90*/  FSEL R58, R58, -INF , !P3 ;  /* 0xff8000003a3a7808 */ /* 0x000fe40005800000 */
[----:B------:R-:W-:Y:S02]  /*aea0*/  FSEL R81, R33, -INF , !P5 ;  /* 0xff80000021517808 */ /* 0x000fe40006800000 */
[----:B------:R-:W-:Y:S02]  /*aeb0*/  FSEL R76, R49, -INF , !P6 ;  /* 0xff800000314c7808 */ /* 0x000fe40007000000 */
[----:B------:R-:W-:Y:S01]  /*aec0*/  ISETP.GE.AND P2, PT, R44, R230, PT ;  /* 0x000000e62c00720c */ /* 0x000fe20003f46270 */
[----:B-1----:R-:W-:Y:S01]  /*aed0*/  HMMA.16816.F32 R24, R64, R20, R24 ;  /* 0x000000144018723c */ /* 0x002fe20000001818 */
[----:B------:R-:W-:-:S02]  /*aee0*/  ISETP.GE.AND P4, PT, R48, R232, PT ;  /* 0x000000e83000720c */ /* 0x000fc40003f86270 */
[C---:B------:R-:W-:Y:S02]  /*aef0*/  ISETP.GE.AND P1, PT, R48.reuse, R230, PT ;  /* 0x000000e63000720c */ /* 0x040fe40003f26270 */
[C---:B------:R-:W-:Y:S02]  /*af00*/  ISETP.GE.AND P3, PT, R48.reuse, R228, PT ;  /* 0x000000e43000720c */ /* 0x040fe40003f66270 */
[----:B------:R-:W-:Y:S01]  /*af10*/  ISETP.GE.AND P5, PT, R48, R226, PT ;  /* 0x000000e23000720c */ /* 0x000fe20003fa6270 */
[----:B------:R-:W-:Y:S01]  /*af20*/  HMMA.16816.F32 R40, R60, R20, R40 ;  /* 0x000000143c28723c */ /* 0x000fe20000001828 */
[C---:B------:R-:W-:Y:S02]  /*af30*/  ISETP.GE.AND P6, PT, R44.reuse, R232, PT ;  /* 0x000000e82c00720c */ /* 0x040fe40003fc6270 */
[C---:B------:R-:W-:Y:S02]  /*af40*/  ISETP.LT.OR P0, PT, R44.reuse, R227, P0 ;  /* 0x000000e32c00720c */ /* 0x040fe40000701670 */
[----:B------:R-:W-:-:S02]  /*af50*/  ISETP.LT.OR P2, PT, R44, R231, P2 ;  /* 0x000000e72c00720c */ /* 0x000fc40001741670 */
[C---:B------:R-:W-:Y:S02]  /*af60*/  ISETP.LT.OR P4, PT, R48.reuse, R233, P4 ;  /* 0x000000e93000720c */ /* 0x040fe40002781670 */
[C---:B------:R-:W-:Y:S02]  /*af70*/  ISETP.LT.OR P1, PT, R48.reuse, R231, P1 ;  /* 0x000000e73000720c */ /* 0x040fe40000f21670 */
[C---:B------:R-:W-:Y:S02]  /*af80*/  ISETP.LT.OR P3, PT, R48.reuse, R229, P3 ;  /* 0x000000e53000720c */ /* 0x040fe40001f61670 */
[----:B------:R-:W-:Y:S02]  /*af90*/  ISETP.LT.OR P5, PT, R48, R227, P5 ;  /* 0x000000e33000720c */ /* 0x000fe40002fa1670 */
[----:B------:R-:W-:Y:S02]  /*afa0*/  ISETP.LT.OR P6, PT, R44, R233, P6 ;  /* 0x000000e92c00720c */ /* 0x000fe400037c1670 */
[----:B------:R-:W-:Y:S01]  /*afb0*/  FSEL R82, R35, -INF , !P0 ;  /* 0xff80000023527808 */ /* 0x000fe20004000000 */
[----:B------:R-:W-:Y:S01]  /*afc0*/  HMMA.16816.F32 R44, R68, R10, RZ ;  /* 0x0000000a442c723c */ /* 0x000fe200000018ff */
[----:B------:R-:W-:Y:S01]  /*afd0*/  IADD3 R48, R129, 0x41, RZ ;  /* 0x0000004181307810 */ /* 0x000fe20007ffe0ff */
[----:B------:R-:W1:Y:S01]  /*afe0*/  LDSM.16.M88.4 R32, [R219+0x3800] ;  /* 0x00380000db20783b */ /* 0x000e620000000200 */
[----:B------:R-:W-:-:S02]  /*aff0*/  FSEL R59, R59, -INF , !P2 ;  /* 0xff8000003b3b7808 */ /* 0x000fc40005000000 */
[C---:B------:R-:W-:Y:S02]  /*b000*/  ISETP.GE.AND P2, PT, R48.reuse, R232, PT ;  /* 0x000000e83000720c */ /* 0x040fe40003f46270 */
[C---:B------:R-:W-:Y:S01]  /*b010*/  ISETP.GE.AND P0, PT, R48.reuse, R230, PT ;  /* 0x000000e63000720c */ /* 0x040fe20003f06270 */
[----:B------:R-:W-:Y:S01]  /*b020*/  HMMA.16816.F32 R8, R72, R10, RZ ;  /* 0x0000000a4808723c */ /* 0x000fe200000018ff */
[C---:B------:R-:W-:Y:S02]  /*b030*/  ISETP.LT.OR P2, PT, R48.reuse, R233, P2 ;  /* 0x000000e93000720c */ /* 0x040fe40001741670 */
[----:B------:R-:W-:Y:S02]  /*b040*/  ISETP.LT.OR P0, PT, R48, R231, P0 ;  /* 0x000000e73000720c */ /* 0x000fe40000701670 */
[----:B------:R-:W-:Y:S02]  /*b050*/  IADD3 R20, R129, 0x48, RZ ;  /* 0x0000004881147810 */ /* 0x000fe40007ffe0ff */
[----:B------:R-:W-:-:S02]  /*b060*/  FSEL R57, R57, -INF , !P6 ;  /* 0xff80000039397808 */ /* 0x000fc40007000000 */
[----:B------:R-:W-:Y:S02]  /*b070*/  FSEL R83, R28, -INF , !P4 ;  /* 0xff8000001c537808 */ /* 0x000fe40006000000 */
[----:B------:R-:W-:Y:S02]  /*b080*/  FSEL R84, R29, -INF , !P2 ;  /* 0xff8000001d547808 */ /* 0x000fe40005000000 */
[----:B------:R-:W-:Y:S02]  /*b090*/  FSEL R85, R30, -INF , !P1 ;  /* 0xff8000001e557808 */ /* 0x000fe40004800000 */
[----:B------:R-:W-:Y:S01]  /*b0a0*/  FSEL R86, R31, -INF , !P0 ;  /* 0xff8000001f567808 */ /* 0x000fe20004000000 */
[----:B------:R-:W-:Y:S01]  /*b0b0*/  HMMA.16816.F32 R44, R60, R22, R44 ;  /* 0x000000163c2c723c */ /* 0x000fe2000000182c */
[----:B------:R-:W-:Y:S01]  /*b0c0*/  FSEL R87, R12, -INF , !P3 ;  /* 0xff8000000c577808 */ /* 0x000fe20005800000 */
[----:B------:R-:W2:Y:S01]  /*b0d0*/  LDSM.16.M88.4 R28, [R209] ;  /* 0x00000000d11c783b */ /* 0x000ea20000000200 */
[----:B------:R-:W-:-:S02]  /*b0e0*/  ISETP.GE.AND P6, PT, R48, R228, PT ;  /* 0x000000e43000720c */ /* 0x000fc40003fc6270 */
[----:B------:R-:W-:Y:S02]  /*b0f0*/  ISETP.GE.AND P4, PT, R48, R226, PT ;  /* 0x000000e23000720c */ /* 0x000fe40003f86270 */
[C---:B------:R-:W-:Y:S01]  /*b100*/  ISETP.GE.AND P2, PT, R20.reuse, R232, PT ;  /* 0x000000e81400720c */ /* 0x040fe20003f46270 */
[----:B------:R-:W-:Y:S01]  /*b110*/  HMMA.16816.F32 R8, R64, R22, R8 ;  /* 0x000000164008723c */ /* 0x000fe20000001808 */
[C---:B------:R-:W-:Y:S02]  /*b120*/  ISETP.GE.AND P0, PT, R20.reuse, R230, PT ;  /* 0x000000e61400720c */ /* 0x040fe40003f06270 */
[C---:B------:R-:W-:Y:S02]  /*b130*/  ISETP.GE.AND P1, PT, R20.reuse, R228, PT ;  /* 0x000000e41400720c */ /* 0x040fe40003f26270 */
[----:B------:R-:W-:Y:S02]  /*b140*/  ISETP.GE.AND P3, PT, R20, R226, PT ;  /* 0x000000e21400720c */ /* 0x000fe40003f66270 */
[----:B------:R-:W-:-:S02]  /*b150*/  ISETP.LT.OR P6, PT, R48, R229, P6 ;  /* 0x000000e53000720c */ /* 0x000fc400037c1670 */
[----:B------:R-:W-:Y:S02]  /*b160*/  ISETP.LT.OR P4, PT, R48, R227, P4 ;  /* 0x000000e33000720c */ /* 0x000fe40002781670 */
[C---:B------:R-:W-:Y:S01]  /*b170*/  ISETP.LT.OR P2, PT, R20.reuse, R233, P2 ;  /* 0x000000e91400720c */ /* 0x040fe20001741670 */
[----:B-1----:R-:W-:Y:S01]  /*b180*/  HMMA.16816.F32 R48, R68, R32, RZ ;  /* 0x000000204430723c */ /* 0x002fe200000018ff */
        /* <DEDUP_REMOVED lines=8> */
[----:B------:R-:W-:Y:S01]  /*b210*/  HMMA.16816.F32 R12, R72, R32, RZ ;  /* 0x00000020480c723c */ /* 0x000fe200000018ff */
[C---:B------:R-:W-:Y:S02]  /*b220*/  ISETP.GE.AND P6, PT, R20.reuse, R232, PT ;  /* 0x000000e81400720c */ /* 0x040fe40003fc6270 */
[----:B------:R-:W-:-:S02]  /*b230*/  ISETP.GE.AND P5, PT, R20, R230, PT ;  /* 0x000000e61400720c */ /* 0x000fc40003fa6270 */
[C---:B------:R-:W-:Y:S02]  /*b240*/  ISETP.GE.AND P4, PT, R20.reuse, R228, PT ;  /* 0x000000e41400720c */ /* 0x040fe40003f86270 */
[C---:B------:R-:W-:Y:S01]  /*b250*/  ISETP.GE.AND P1, PT, R20.reuse, R226, PT ;  /* 0x000000e21400720c */ /* 0x040fe20003f26270 */
[----:B--2---:R-:W-:Y:S01]  /*b260*/  HMMA.16816.F32 R48, R60, R28, R48 ;  /* 0x0000001c3c30723c */ /* 0x004fe20000001830 */
[C---:B------:R-:W-:Y:S02]  /*b270*/  ISETP.LT.OR P6, PT, R20.reuse, R233, P6 ;  /* 0x000000e91400720c */ /* 0x040fe400037c1670 */
[C---:B------:R-:W-:Y:S02]  /*b280*/  ISETP.LT.OR P5, PT, R20.reuse, R231, P5 ;  /* 0x000000e71400720c */ /* 0x040fe40002fa1670 */
[C---:B------:R-:W-:Y:S02]  /*b290*/  ISETP.LT.OR P4, PT, R20.reuse, R229, P4 ;  /* 0x000000e51400720c */ /* 0x040fe40002781670 */
[----:B------:R-:W-:-:S02]  /*b2a0*/  ISETP.LT.OR P1, PT, R20, R227, P1 ;  /* 0x000000e31400720c */ /* 0x000fc40000f21670 */
[----:B------:R-:W1:Y:S01]  /*b2b0*/  LDSM.16.M88.4 R20, [R219+0x3c00] ;  /* 0x003c0000db14783b */ /* 0x000e620000000200 */
[----:B------:R-:W-:Y:S02]  /*b2c0*/  FSEL R92, R6, -INF , !P3 ;  /* 0xff800000065c7808 */ /* 0x000fe40005800000 */
[----:B------:R-:W-:Y:S02]  /*b2d0*/  ISETP.GE.AND P3, PT, R96, R232, PT ;  /* 0x000000e86000720c */ /* 0x000fe40003f66270 */
[----:B------:R-:W-:Y:S02]  /*b2e0*/  FSEL R93, R36, -INF , !P2 ;  /* 0xff800000245d7808 */ /* 0x000fe40005000000 */
[----:B------:R-:W-:Y:S01]  /*b2f0*/  FSEL R94, R38, -INF , !P0 ;  /* 0xff800000265e7808 */ /* 0x000fe20004000000 */
[----:B------:R-:W-:Y:S01]  /*b300*/  HMMA.16816.F32 R12, R64, R28, R12 ;  /* 0x0000001c400c723c */ /* 0x000fe2000000180c */
[----:B------:R-:W-:Y:S02]  /*b310*/  FSEL R95, R5, -INF , !P4 ;  /* 0xff800000055f7808 */ /* 0x000fe40006000000 */
[----:B------:R-:W-:-:S02]  /*b320*/  ISETP.GE.AND P2, PT, R96, R230, PT ;  /* 0x000000e66000720c */ /* 0x000fc40003f46270 */
[C---:B------:R-:W-:Y:S02]  /*b330*/  ISETP.GE.AND P0, PT, R96.reuse, R228, PT ;  /* 0x000000e46000720c */ /* 0x040fe40003f06270 */
[C---:B------:R-:W-:Y:S02]  /*b340*/  ISETP.GE.AND P4, PT, R96.reuse, R226, PT ;  /* 0x000000e26000720c */ /* 0x040fe40003f86270 */
[C---:B------:R-:W-:Y:S02]  /*b350*/  ISETP.LT.OR P3, PT, R96.reuse, R233, P3 ;  /* 0x000000e96000720c */ /* 0x040fe40001f61670 */
[----:B------:R-:W-:Y:S02]  /*b360*/  IADD3 R4, R129, 0x51, RZ ;  /* 0x0000005181047810 */ /* 0x000fe40007ffe0ff */
[C---:B------:R-:W-:Y:S02]  /*b370*/  ISETP.LT.OR P2, PT, R96.reuse, R231, P2 ;  /* 0x000000e76000720c */ /* 0x040fe40001741670 */
[----:B------:R-:W-:-:S02]  /*b380*/  ISETP.LT.OR P0, PT, R96, R229, P0 ;  /* 0x000000e56000720c */ /* 0x000fc40000701670 */
[----:B------:R-:W-:Y:S02]  /*b390*/  ISETP.LT.OR P4, PT, R96, R227, P4 ;  /* 0x000000e36000720c */ /* 0x000fe40002781670 */
[----:B------:R-:W-:Y:S02]  /*b3a0*/  FSEL R96, R7, -INF , !P1 ;  /* 0xff80000007607808 */ /* 0x000fe40004800000 */
[----:B------:R-:W-:Y:S02]  /*b3b0*/  FSEL R97, R37, -INF , !P6 ;  /* 0xff80000025617808 */ /* 0x000fe40007000000 */
[----:B------:R-:W-:Y:S02]  /*b3c0*/  FSEL R98, R39, -INF , !P5 ;  /* 0xff80000027627808 */ /* 0x000fe40006800000 */
[----:B------:R-:W-:Y:S01]  /*b3d0*/  FSEL R99, R24, -INF , !P3 ;  /* 0xff80000018637808 */ /* 0x000fe20005800000 */
[----:B------:R-:W-:Y:S01]  /*b3e0*/  HMMA.16816.F32 R36, R68, R34, RZ ;  /* 0x000000224424723c */ /* 0x000fe200000018ff */
[----:B------:R-:W-:-:S02]  /*b3f0*/  ISETP.GE.AND P6, PT, R4, R232, PT ;  /* 0x000000e80400720c */ /* 0x000fc40003fc6270 */
[C---:B------:R-:W-:Y:S02]  /*b400*/  ISETP.GE.AND P1, PT, R4.reuse, R230, PT ;  /* 0x000000e60400720c */ /* 0x040fe40003f26270 */
[C---:B------:R-:W-:Y:S02]  /*b410*/  ISETP.GE.AND P5, PT, R4.reuse, R228, PT ;  /* 0x000000e40400720c */ /* 0x040fe40003fa6270 */
[C---:B------:R-:W-:Y:S01]  /*b420*/  ISETP.GE.AND P3, PT, R4.reuse, R226, PT ;  /* 0x000000e20400720c */ /* 0x040fe20003f66270 */
[----:B------:R-:W-:Y:S01]  /*b430*/  HMMA.16816.F32 R32, R72, R34, RZ ;  /* 0x000000224820723c */ /* 0x000fe200000018ff */
[C---:B------:R-:W-:Y:S02]  /*b440*/  ISETP.LT.OR P6, PT, R4.reuse, R233, P6 ;  /* 0x000000e90400720c */ /* 0x040fe400037c1670 */
[C---:B------:R-:W-:Y:S02]  /*b450*/  ISETP.LT.OR P1, PT, R4.reuse, R231, P1 ;  /* 0x000000e70400720c */ /* 0x040fe40000f21670 */
[----:B------:R-:W-:-:S02]  /*b460*/  ISETP.LT.OR P5, PT, R4, R229, P5 ;  /* 0x000000e50400720c */ /* 0x000fc40002fa1670 */
[----:B------:R-:W-:Y:S02]  /*b470*/  ISETP.LT.OR P3, PT, R4, R227, P3 ;  /* 0x000000e30400720c */ /* 0x000fe40001f61670 */
[----:B------:R-:W2:Y:S01]  /*b480*/  LDSM.16.M88.4 R4, [R208] ;  /* 0x00000000d004783b */ /* 0x000ea20000000200 */
[----:B------:R-:W-:Y:S01]  /*b490*/  FSEL R100, R25, -INF , !P6 ;  /* 0xff80000019647808 */ /* 0x000fe20007000000 */
[----:B------:R-:W-:-:S04]  /*b4a0*/  DEPBAR.LE SB0, 0x0 ;  /* 0x000080000000791a */ /* 0x000fc80000000000 */
[----:B------:R-:W-:Y:S01]  /*b4b0*/  FSEL R101, R26, -INF , !P2 ;  /* 0xff8000001a657808 */ /* 0x000fe20005000000 */
[----:B------:R-:W-:Y:S01]  /*b4c0*/  HMMA.16816.F32 R36, R60, R30, R36 ;  /* 0x0000001e3c24723c */ /* 0x000fe20000001824 */
[----:B------:R-:W-:Y:S02]  /*b4d0*/  FSEL R102, R27, -INF , !P1 ;  /* 0xff8000001b667808 */ /* 0x000fe40004800000 */
[----:B------:R-:W-:Y:S02]  /*b4e0*/  IADD3 R28, R129, 0x58, RZ ;  /* 0x00000058811c7810 */ /* 0x000fe40007ffe0ff */
[----:B------:R-:W-:Y:S02]  /*b4f0*/  FSEL R103, R40, -INF , !P0 ;  /* 0xff80000028677808 */ /* 0x000fe40004000000 */
[----:B------:R-:W-:Y:S01]  /*b500*/  FSEL R104, R41, -INF , !P5 ;  /* 0xff80000029687808 */ /* 0x000fe20006800000 */
[----:B-1----:R-:W-:Y:S01]  /*b510*/  HMMA.16816.F32 R24, R72, R20, RZ ;  /* 0x000000144818723c */ /* 0x002fe200000018ff */
[----:B------:R-:W-:-:S02]  /*b520*/  FSEL R105, R42, -INF , !P4 ;  /* 0xff8000002a697808 */ /* 0x000fc40006000000 */
[----:B------:R-:W-:Y:S02]  /*b530*/  FSEL R106, R43, -INF , !P3 ;  /* 0xff8000002b6a7808 */ /* 0x000fe40005800000 */
[C---:B------:R-:W-:Y:S02]  /*b540*/  ISETP.GE.AND P6, PT, R28.reuse, R232, PT ;  /* 0x000000e81c00720c */ /* 0x040fe40003fc6270 */
[C---:B------:R-:W-:Y:S01]  /*b550*/  ISETP.GE.AND P1, PT, R28.reuse, R230, PT ;  /* 0x000000e61c00720c */ /* 0x040fe20003f26270 */
[----:B------:R-:W-:Y:S01]  /*b560*/  HMMA.16816.F32 R40, R68, R20, RZ ;  /* 0x000000144428723c */ /* 0x000fe200000018ff */
[C---:B------:R-:W-:Y:S02]  /*b570*/  ISETP.GE.AND P2, PT, R28.reuse, R228, PT ;  /* 0x000000e41c00720c */ /* 0x040fe40003f46270 */
[C---:B------:R-:W-:Y:S02]  /*b580*/  ISETP.GE.AND P0, PT, R28.reuse, R226, PT ;  /* 0x000000e21c00720c */ /* 0x040fe40003f06270 */
[----:B------:R-:W-:-:S02]  /*b590*/  ISETP.LT.OR P6, PT, R28, R233, P6 ;  /* 0x000000e91c00720c */ /* 0x000fc400037c1670 */
[C---:B------:R-:W-:Y:S01]  /*b5a0*/  ISETP.LT.OR P1, PT, R28.reuse, R231, P1 ;  /* 0x000000e71c00720c */ /* 0x040fe20000f21670 */
[-C--:B------:R-:W-:Y:S01]  /*b5b0*/  HMMA.16816.F32 R68, R68, R22.reuse, RZ ;  /* 0x000000164444723c */ /* 0x080fe200000018ff */
[C---:B------:R-:W-:Y:S02]  /*b5c0*/  ISETP.LT.OR P2, PT, R28.reuse, R229, P2 ;  /* 0x000000e51c00720c */ /* 0x040fe40001741670 */
[----:B------:R-:W-:Y:S02]  /*b5d0*/  ISETP.LT.OR P0, PT, R28, R227, P0 ;  /* 0x000000e31c00720c */ /* 0x000fe40000701670 */
[C---:B------:R-:W-:Y:S02]  /*b5e0*/  IADD3 R29, R129.reuse, 0x59, RZ ;  /* 0x00000059811d7810 */ /* 0x040fe40007ffe0ff */
[----:B------:R-:W-:Y:S01]  /*b5f0*/  IADD3 R28, R129, 0x60, RZ ;  /* 0x00000060811c7810 */ /* 0x000fe20007ffe0ff */
[----:B------:R-:W-:Y:S01]  /*b600*/  HMMA.16816.F32 R72, R72, R22, RZ ;  /* 0x000000164848723c */ /* 0x000fe200000018ff */
[----:B------:R-:W-:-:S02]  /*b610*/  ISETP.GE.AND P3, PT, R29, R230, PT ;  /* 0x000000e61d00720c */ /* 0x000fc40003f66270 */
[C---:B------:R-:W-:Y:S02]  /*b620*/  ISETP.GE.AND P4, PT, R29.reuse, R228, PT ;  /* 0x000000e41d00720c */ /* 0x040fe40003f86270 */
[----:B------:R-:W-:Y:S02]  /*b630*/  FSEL R46, R46, -INF , !P0 ;  /* 0xff8000002e2e7808 */ /* 0x000fe40004000000 */
[----:B------:R-:W-:Y:S01]  /*b640*/  ISETP.GE.AND P0, PT, R28, R232, PT ;  /* 0x000000e81c00720c */ /* 0x000fe20003f06270 */
[----:B--2---:R-:W-:Y:S01]  /*b650*/  HMMA.16816.F32 R24, R64, R4, R24 ;  /* 0x000000044018723c */ /* 0x004fe20000001818 */
[C---:B------:R-:W-:Y:S02]  /*b660*/  ISETP.LT.OR P3, PT, R29.reuse, R231, P3 ;  /* 0x000000e71d00720c */ /* 0x040fe40001f61670 */
[----:B------:R-:W-:Y:S02]  /*b670*/  ISETP.LT.OR P4, PT, R29, R229, P4 ;  /* 0x000000e51d00720c */ /* 0x000fe40002781670 */
[----:B------:R-:W-:-:S02]  /*b680*/  FSEL R108, R10, -INF , !P1 ;  /* 0xff8000000a6c7808 */ /* 0x000fc40004800000 */
[----:B------:R-:W-:Y:S01]  /*b690*/  ISETP.LT.OR P0, PT, R28, R233, P0 ;  /* 0x000000e91c00720c */ /* 0x000fe20000701670 */
[----:B------:R-:W-:Y:S01]  /*b6a0*/  HMMA.16816.F32 R40, R60, R4, R40 ;  /* 0x000000043c28723c */ /* 0x000fe20000001828 */
[----:B------:R-:W-:Y:S02]  /*b6b0*/  IADD3 R10, R129, 0x61, RZ ;  /* 0x00000061810a7810 */ /* 0x000fe40007ffe0ff */
[----:B------:R-:W-:Y:S02]  /*b6c0*/  FSEL R44, R44, -INF , !P2 ;  /* 0xff8000002c2c7808 */ /* 0x000fe40005000000 */
[----:B------:R-:W-:Y:S02]  /*b6d0*/  ISETP.GE.AND P2, PT, R29, R226, PT ;  /* 0x000000e21d00720c */ /* 0x000fe40003f46270 */
[----:B------:R-:W-:Y:S01]  /*b6e0*/  FSEL R107, R8, -INF , !P6 ;  /* 0xff800000086b7808 */ /* 0x000fe20007000000 */
[----:B------:R-:W-:Y:S01]  /*b6f0*/  HMMA.16816.F32 R32, R64, R30, R32 ;  /* 0x0000001e4020723c */ /* 0x000fe20000001820 */
[----:B------:R-:W-:-:S02]  /*b700*/  FSEL R45, R45, -INF , !P4 ;  /* 0xff8000002d2d7808 */ /* 0x000fc40006000000 */
[----:B------:R-:W-:Y:S02]  /*b710*/  FSEL R110, R11, -INF , !P3 ;  /* 0xff8000000b6e7808 */ /* 0x000fe40005800000 */
[----:B------:R-:W-:Y:S02]  /*b720*/  ISETP.GE.AND P5, PT, R29, R232, PT ;  /* 0x000000e81d00720c */ /* 0x000fe40003fa6270 */
[C---:B------:R-:W-:Y:S01]  /*b730*/  ISETP.GE.AND P6, PT, R28.reuse, R230, PT ;  /* 0x000000e61c00720c */ /* 0x040fe20003fc6270 */
[----:B------:R-:W-:Y:S01]  /*b740*/  HMMA.16816.F32 R68, R60, R6, R68 ;  /* 0x000000063c44723c */ /* 0x000fe20000001844 */
[C---:B------:R-:W-:Y:S02]  /*b750*/  ISETP.GE.AND P1, PT, R28.reuse, R228, PT ;  /* 0x000000e41c00720c */ /* 0x040fe40003f26270 */
[----:B------:R-:W-:Y:S02]  /*b760*/  ISETP.GE.AND P4, PT, R28, R226, PT ;  /* 0x000000e21c00720c */ /* 0x000fe40003f86270 */
[----:B------:R-:W-:-:S02]  /*b770*/  ISETP.GE.AND P3, PT, R10, R232, PT ;  /* 0x000000e80a00720c */ /* 0x000fc40003f66270 */
[----:B------:R-:W-:Y:S01]  /*b780*/  FSEL R111, R12, -INF , !P0 ;  /* 0xff8000000c6f7808 */ /* 0x000fe20004000000 */
[----:B------:R-:W-:Y:S01]  /*b790*/  HMMA.16816.F32 R72, R64, R6, R72 ;  /* 0x000000064048723c */ /* 0x000fe20000001848 */
[----:B------:R-:W-:Y:S02]  /*b7a0*/  ISETP.GE.AND P0, PT, R10, R226, PT ;  /* 0x000000e20a00720c */ /* 0x000fe40003f06270 */
[C---:B------:R-:W-:Y:S02]  /*b7b0*/  ISETP.LT.OR P2, PT, R29.reuse, R227, P2 ;  /* 0x000000e31d00720c */ /* 0x040fe40001741670 */
[----:B------:R-:W-:Y:S02]  /*b7c0*/  ISETP.LT.OR P5, PT, R29, R233, P5 ;  /* 0x000000e91d00720c */ /* 0x000fe40002fa1670 */
[C---:B------:R-:W-:Y:S02]  /*b7d0*/  ISETP.LT.OR P6, PT, R28.reuse, R231, P6 ;  /* 0x000000e71c00720c */ /* 0x040fe400037c1670 */
[----:B------:R-:W-:-:S02]  /*b7e0*/  ISETP.LT.OR P1, PT, R28, R229, P1 ;  /* 0x000000e51c00720c */ /* 0x000fc40000f21670 */
[----:B------:R-:W-:Y:S02]  /*b7f0*/  ISETP.LT.OR P4, PT, R28, R227, P4 ;  /* 0x000000e31c00720c */ /* 0x000fe40002781670 */
[C---:B------:R-:W-:Y:S02]  /*b800*/  ISETP.LT.OR P3, PT, R10.reuse, R233, P3 ;  /* 0x000000e90a00720c */ /* 0x040fe40001f61670 */
[C---:B------:R-:W-:Y:S02]  /*b810*/  IADD3 R8, R129.reuse, 0x68, RZ ;  /* 0x0000006881087810 */ /* 0x040fe40007ffe0ff */
[----:B------:R-:W-:Y:S02]  /*b820*/  ISETP.LT.OR P0, PT, R10, R227, P0 ;  /* 0x000000e30a00720c */ /* 0x000fe40000701670 */
[----:B------:R-:W-:Y:S02]  /*b830*/  IADD3 R4, R129, 0x69, RZ ;  /* 0x0000006981047810 */ /* 0x000fe40007ffe0ff */
[----:B------:R-:W-:-:S02]  /*b840*/  FSEL R47, R47, -INF , !P2 ;  /* 0xff8000002f2f7808 */ /* 0x000fc40005000000 */
[----:B------:R-:W-:Y:S02]  /*b850*/  FSEL R109, R9, -INF , !P5 ;  /* 0xff800000096d7808 */ /* 0x000fe40006800000 */
[----:B------:R-:W-:Y:S02]  /*b860*/  ISETP.GE.AND P2, PT, R10, R228, PT ;  /* 0x000000e40a00720c */ /* 0x000fe40003f46270 */
[----:B------:R-:W-:Y:S02]  /*b870*/  FSEL R112, R14, -INF , !P6 ;  /* 0xff8000000e707808 */ /* 0x000fe40007000000 */
[----:B------:R-:W-:Y:S02]  /*b880*/  FSEL R48, R48, -INF , !P1 ;  /* 0xff80000030307808 */ /* 0x000fe40004800000 */
[----:B------:R-:W-:Y:S02]  /*b890*/  FSEL R50, R50, -INF , !P4 ;  /* 0xff80000032327808 */ /* 0x000fe40006000000 */
[----:B------:R-:W-:-:S02]  /*b8a0*/  FSEL R113, R13, -INF , !P3 ;  /* 0xff8000000d717808 */ /* 0x000fc40005800000 */
[----:B------:R-:W-:Y:S02]  /*b8b0*/  ISETP.GE.AND P5, PT, R10, R230, PT ;  /* 0x000000e60a00720c */ /* 0x000fe40003fa6270 */
[C---:B------:R-:W-:Y:S02]  /*b8c0*/  ISETP.GE.AND P6, PT, R8.reuse, R232, PT ;  /* 0x000000e80800720c */ /* 0x040fe40003fc6270 */
[C---:B------:R-:W-:Y:S02]  /*b8d0*/  ISETP.GE.AND P1, PT, R8.reuse, R230, PT ;  /* 0x000000e60800720c */ /* 0x040fe40003f26270 */
[C---:B------:R-:W-:Y:S02]  /*b8e0*/  ISETP.GE.AND P4, PT, R8.reuse, R228, PT ;  /* 0x000000e40800720c */ /* 0x040fe40003f86270 */
[----:B------:R-:W-:Y:S02]  /*b8f0*/  ISETP.GE.AND P3, PT, R8, R226, PT ;  /* 0x000000e20800720c */ /* 0x000fe40003f66270 */
[----:B------:R-:W-:-:S02]  /*b900*/  FSEL R51, R51, -INF , !P0 ;  /* 0xff80000033337808 */ /* 0x000fc40004000000 */
[----:B------:R-:W-:Y:S02]  /*b910*/  ISETP.GE.AND P0, PT, R4, R226, PT ;  /* 0x000000e20400720c */ /* 0x000fe40003f06270 */
[C---:B------:R-:W-:Y:S02]  /*b920*/  ISETP.LT.OR P2, PT, R10.reuse, R229, P2 ;  /* 0x000000e50a00720c */ /* 0x040fe40001741670 */
[----:B------:R-:W-:Y:S02]  /*b930*/  ISETP.LT.OR P5, PT, R10, R231, P5 ;  /* 0x000000e70a00720c */ /* 0x000fe40002fa1670 */
[C---:B------:R-:W-:Y:S02]  /*b940*/  ISETP.LT.OR P6, PT, R8.reuse, R233, P6 ;  /* 0x000000e90800720c */ /* 0x040fe400037c1670 */
[C---:B------:R-:W-:Y:S02]  /*b950*/  ISETP.LT.OR P1, PT, R8.reuse, R231, P1 ;  /* 0x000000e70800720c */ /* 0x040fe40000f21670 */
[----:B------:R-:W-:-:S02]  /*b960*/  ISETP.LT.OR P4, PT, R8, R229, P4 ;  /* 0x000000e50800720c */ /* 0x000fc40002781670 */
[-C--:B------:R-:W-:Y:S02]  /*b970*/  ISETP.LT.OR P3, PT, R8, R227.reuse, P3 ;  /* 0x000000e30800720c */ /* 0x080fe40001f61670 */
[C---:B------:R-:W-:Y:S02]  /*b980*/  IADD3 R8, R129.reuse, 0x70, RZ ;  /* 0x0000007081087810 */ /* 0x040fe40007ffe0ff */
[C---:B------:R-:W-:Y:S02]  /*b990*/  ISETP.LT.OR P0, PT, R4.reuse, R227, P0 ;  /* 0x000000e30400720c */ /* 0x040fe40000701670 */
[----:B------:R-:W-:Y:S02]  /*b9a0*/  IADD3 R5, R129, 0x71, RZ ;  /* 0x0000007181057810 */ /* 0x000fe40007ffe0ff */
[----:B------:R-:W-:Y:S02]  /*b9b0*/  FSEL R49, R49, -INF , !P2 ;  /* 0xff80000031317808 */ /* 0x000fe40005000000 */
[----:B------:R-:W-:Y:S01]  /*b9c0*/  FSEL R114, R15, -INF , !P5 ;  /* 0xff8000000f727808 */ /* 0x000fe20006800000 */
[----:B------:R-:W-:Y:S01]  /*b9d0*/  BAR.SYNC.DEFER_BLOCKING 0x0 ;  /* 0x0000000000007b1d */ /* 0x000fe20000010000 */
[----:B------:R-:W-:-:S02]  /*b9e0*/  ISETP.GE.AND P2, PT, R4, R228, PT ;  /* 0x000000e40400720c */ /* 0x000fc40003f46270 */
[----:B------:R-:W-:Y:S02]  /*b9f0*/  FSEL R118, R36, -INF , !P4 ;  /* 0xff80000024767808 */ /* 0x000fe40006000000 */
[C---:B------:R-:W-:Y:S02]  /*ba00*/  ISETP.GE.AND P5, PT, R8.reuse, R232, PT ;  /* 0x000000e80800720c */ /* 0x040fe40003fa6270 */
[----:B------:R-:W-:Y:S02]  /*ba10*/  ISETP.GE.AND P4, PT, R8, R230, PT ;  /* 0x000000e60800720c */ /* 0x000fe40003f86270 */
[----:B------:R-:W-:Y:S02]  /*ba20*/  FSEL R119, R39, -INF , !P0 ;  /* 0xff80000027777808 */ /* 0x000fe40004000000 */
[----:B------:R-:W-:Y:S02]  /*ba30*/  ISETP.GE.AND P0, PT, R5, R232, PT ;  /* 0x000000e80500720c */ /* 0x000fe40003f06270 */
[----:B------:R-:W-:-:S02]  /*ba40*/  ISETP.LT.OR P2, PT, R4, R229, P2 ;  /* 0x000000e50400720c */ /* 0x000fc40001741670 */
[C---:B------:R-:W-:Y:S02]  /*ba50*/  ISETP.LT.OR P5, PT, R8.reuse, R233, P5 ;  /* 0x000000e90800720c */ /* 0x040fe40002fa1670 */
[C---:B------:R-:W-:Y:S02]  /*ba60*/  ISETP.LT.OR P4, PT, R8.reuse, R231, P4 ;  /* 0x000000e70800720c */ /* 0x040fe40002781670 */
[----:B------:R-:W-:Y:S02]  /*ba70*/  ISETP.LT.OR P0, PT, R5, R233, P0 ;  /* 0x000000e90500720c */ /* 0x000fe40000701670 */
[----:B------:R-:W-:Y:S02]  /*ba80*/  FSEL R122, R37, -INF , !P2 ;  /* 0xff800000257a7808 */ /* 0x000fe40005000000 */
[----:B------:R-:W-:Y:S02]  /*ba90*/  ISETP.GE.AND P2, PT, R8, R226, PT ;  /* 0x000000e20800720c */ /* 0x000fe40003f46270 */
[----:B------:R-:W-:-:S02]  /*baa0*/  FSEL R131, R24, -INF , !P5 ;  /* 0xff80000018837808 */ /* 0x000fc40006800000 */
[----:B------:R-:W-:Y:S02]  /*bab0*/  FSEL R164, R26, -INF , !P4 ;  /* 0xff8000001aa47808 */ /* 0x000fe40006000000 */
[C---:B------:R-:W-:Y:S02]  /*bac0*/  ISETP.GE.AND P5, PT, R4.reuse, R232, PT ;  /* 0x000000e80400720c */ /* 0x040fe40003fa6270 */
[----:B------:R-:W-:Y:S02]  /*bad0*/  ISETP.GE.AND P4, PT, R4, R230, PT ;  /* 0x000000e60400720c */ /* 0x000fe40003f86270 */
[----:B------:R-:W-:Y:S02]  /*bae0*/  FSEL R167, R25, -INF , !P0 ;  /* 0xff80000019a77808 */ /* 0x000fe40004000000 */
[----:B------:R-:W-:Y:S02]  /*baf0*/  ISETP.GE.AND P0, PT, R5, R226, PT ;  /* 0x000000e20500720c */ /* 0x000fe40003f06270 */
        /* <DEDUP_REMOVED lines=8> */
[CC--:B------:R-:W-:Y:S02]  /*bb80*/  ISETP.GE.AND P3, PT, R8.reuse, R228.reuse, PT ;  /* 0x000000e40800720c */ /* 0x0c0fe40003f66270 */
[-C--:B------:R-:W-:Y:S02]  /*bb90*/  ISETP.GE.AND P2, PT, R5, R228.reuse, PT ;  /* 0x000000e40500720c */ /* 0x080fe40003f46270 */
[----:B------:R-:W-:Y:S02]  /*bba0*/  FSEL R180, R43, -INF , !P0 ;  /* 0xff8000002bb47808 */ /* 0x000fe40004000000 */
[----:B------:R-:W-:Y:S02]  /*bbb0*/  ISETP.GE.AND P0, PT, R129, R228, PT ;  /* 0x000000e48100720c */ /* 0x000fe40003f06270 */
[----:B------:R-:W-:-:S02]  /*bbc0*/  ISETP.LT.OR P3, PT, R8, R229, P3 ;  /* 0x000000e50800720c */ /* 0x000fc40001f61670 */
[-C--:B------:R-:W-:Y:S02]  /*bbd0*/  ISETP.LT.OR P2, PT, R5, R229.reuse, P2 ;  /* 0x000000e50500720c */ /* 0x080fe40001741670 */
[----:B------:R-:W-:Y:S02]  /*bbe0*/  ISETP.LT.OR P0, PT, R129, R229, P0 ;  /* 0x000000e58100720c */ /* 0x000fe40000701670 */
[----:B------:R-:W-:Y:S02]  /*bbf0*/  FSEL R165, R40, -INF , !P3 ;  /* 0xff80000028a57808 */ /* 0x000fe40005800000 */
[----:B------:R-:W-:Y:S02]  /*bc00*/  FSEL R181, R34, -INF , !P1 ;  /* 0xff80000022b57808 */ /* 0x000fe40004800000 */
[----:B------:R-:W-:Y:S02]  /*bc10*/  FSEL R183, R41, -INF , !P2 ;  /* 0xff80000029b77808 */ /* 0x000fe40005000000 */
[----:B------:R-:W-:-:S02]  /*bc20*/  ISETP.GE.AND P3, PT, R5, R230, PT ;  /* 0x000000e60500720c */ /* 0x000fc40003f66270 */
[C---:B------:R-:W-:Y:S02]  /*bc30*/  ISETP.GE.AND P1, PT, R4.reuse, R228, PT ;  /* 0x000000e40400720c */ /* 0x040fe40003f26270 */
[C---:B------:R-:W-:Y:S02]  /*bc40*/  ISETP.GE.AND P2, PT, R4.reuse, R226, PT ;  /* 0x000000e20400720c */ /* 0x040fe40003f46270 */
[----:B------:R-:W-:Y:S02]  /*bc50*/  FSEL R197, R69, -INF , !P0 ;  /* 0xff80000045c57808 */ /* 0x000fe40004000000 */
[----:B------:R-:W-:Y:S02]  /*bc60*/  PLOP3.LUT P0, PT, PT, PT, UP0, 0x80, 0x0 ;  /* 0x000000000000781c */ /* 0x000fe40003f0f008 */
[----:B------:R-:W-:Y:S02]  /*bc70*/  ISETP.LT.OR P3, PT, R5, R231, P3 ;  /* 0x000000e70500720c */ /* 0x000fe40001f61670 */
[----:B------:R-:W-:-:S02]  /*bc80*/  ISETP.LT.OR P1, PT, R4, R229, P1 ;  /* 0x000000e50400720c */ /* 0x000fc40000f21670 */
[----:B------:R-:W-:Y:S02]  /*bc90*/  ISETP.LT.OR P2, PT, R4, R227, P2 ;  /* 0x000000e30400720c */ /* 0x000fe40001741670 */
        /* <DEDUP_REMOVED lines=14> */
[----:B------:R-:W-:Y:S02]  /*bd80*/  ISETP.LT.OR P2, PT, R129, R231, P2 ;  /* 0x000000e78100720c */ /* 0x000fe40001741670 */
[----:B------:R-:W-:Y:S02]  /*bd90*/  FSEL R186, R71, -INF , !P1 ;  /* 0xff80000047ba7808 */ /* 0x000fe40004800000 */
[----:B------:R-:W-:-:S02]  /*bda0*/  FSEL R199, R35, -INF , !P4 ;  /* 0xff80000023c77808 */ /* 0x000fc40006000000 */
[----:B------:R-:W-:Y:S02]  /*bdb0*/  FSEL R200, R72, -INF , !P6 ;  /* 0xff80000048c87808 */ /* 0x000fe40007000000 */
[----:B------:R-:W-:Y:S02]  /*bdc0*/  FSEL R202, R74, -INF , !P3 ;  /* 0xff8000004aca7808 */ /* 0x000fe40005800000 */
[----:B------:R-:W-:Y:S02]  /*bdd0*/  FSEL R203, R73, -INF , !P5 ;  /* 0xff80000049cb7808 */ /* 0x000fe40006800000 */
[----:B------:R-:W-:Y:S01]  /*bde0*/  FSEL R204, R75, -INF , !P2 ;  /* 0xff8000004bcc7808 */ /* 0x000fe20005000000 */
[----:B------:R-:W-:Y:S05]  /*bdf0*/  @!P0 BRA `(.L_x_744) ;  /* 0x000001e000008947 */ /* 0x000fea0003800000 */
[----:B------:R-:W-:Y:S02]  /*be00*/  UIADD3 UR29, UR28, -0x3, URZ ;  /* 0xfffffffd1c1d7890 */ /* 0x000fe4000fffe03f */
[----:B------:R-:W-:Y:S02]  /*be10*/  ULDC.64 UR4, c[0x0][0x198] ;  /* 0x0000660000047ab9 */ /* 0x000fe40000000a00 */
[----:B------:R-:W-:-:S02]  /*be20*/  USHF.R.S32.HI UR28, URZ, 0x1f, UR29 ;  /* 0x0000001f3f1c7899 */ /* 0x000fc4000801141d */
[----:B------:R-:W-:Y:S02]  /*be30*/  UIMAD.WIDE.U32 UR30, UR29, UR4, URZ ;  /* 0x000000041d1e72a5 */ /* 0x000fe4000f8e003f */
[----:B------:R-:W-:-:S04]  /*be40*/  UIMAD UR28, UR28, UR4, URZ ;  /* 0x000000041c1c72a4 */ /* 0x000fc8000f8e023f */
[----:B------:R-:W-:Y:S01]  /*be50*/  UIMAD UR28, UR29, UR5, UR28 ;  /* 0x000000051d1c72a4 */ /* 0x000fe2000f8e021c */
[----:B------:R-:W-:Y:S02]  /*be60*/  IMAD.U32 R5, RZ, RZ, UR30 ;  /* 0x0000001eff057e24 */ /* 0x000fe4000f8e00ff */
[----:B------:R-:W-:Y:S01]  /*be70*/  IMAD.U32 R4, RZ, RZ, UR30 ;  /* 0x0000001eff047e24 */ /* 0x000fe2000f8e00ff */
[----:B------:R-:W-:Y:S02]  /*be80*/  UIADD3 UR28, UR31, UR28, URZ ;  /* 0x0000001c1f1c7290 */ /* 0x000fe4000fffe03f */
[----:B------:R-:W-:-:S04]  /*be90*/  LEA R6, P0, R5, R234, 0x7 ;  /* 0x000000ea05067211 */ /* 0x000fc800078038ff */
[----:B------:R-:W-:Y:S01]  /*bea0*/  IMAD.U32 R5, RZ, RZ, UR28 ;  /* 0x0000001cff057e24 */ /* 0x000fe2000f8e00ff */
[----:B------:R-:W-:Y:S01]  /*beb0*/  USHF.L.U32 UR28, UR4, 0x6, URZ ;  /* 0x00000006041c7899 */ /* 0x000fe2000800063f */
[----:B------:R-:W-:Y:S01]  /*bec0*/  LEA R8, P1, R6, c[0x0][0x168], 0x1 ;  /* 0x00005a0006087a11 */ /* 0x000fe200078208ff */
[----:B------:R-:W-:Y:S02]  /*bed0*/  USHF.L.U64.HI UR4, UR4, 0x6, UR5 ;  /* 0x0000000604047899 */ /* 0x000fe40008010205 */
[----:B------:R-:W-:Y:S02]  /*bee0*/  LEA.HI.X R5, R4, R239, R5, 0x7, P0 ;  /* 0x000000ef04057211 */ /* 0x000fe400000f3c05 */
[----:B------:R-:W-:Y:S02]  /*bef0*/  IADD3 R4, P0, R8, UR28, RZ ;  /* 0x0000001c08047c10 */ /* 0x000fe4000ff1e0ff */
[----:B------:R-:W-:Y:S02]  /*bf00*/  LEA.HI.X R9, R6, c[0x0][0x16c], R5, 0x1, P1 ;  /* 0x00005b0006097a11 */ /* 0x000fe400008f0c05 */
[----:B------:R-:W-:-:S02]  /*bf10*/  IADD3 R10, P1, R4, UR28, RZ ;  /* 0x0000001c040a7c10 */ /* 0x000fc4000ff3e0ff */
        /* <DEDUP_REMOVED lines=12> */
.L_x_744:
[----:B------:R-:W2:Y:S04]  /*bfe0*/  LDL.LU R35, [R1+0x34] ;  /* 0x0000340001237983 */ /* 0x000ea80000300800 */
[----:B------:R-:W3:Y:S04]  /*bff0*/  LDL.LU R40, [R1+0x30] ;  /* 0x0000300001287983 */ /* 0x000ee80000300800 */
[----:B------:R-:W4:Y:S04]  /*c000*/  LDL.LU R43, [R1+0x20] ;  /* 0x00002000012b7983 */ /* 0x000f280000300800 */
[----:B------:R-:W2:Y:S04]  /*c010*/  LDL.LU R41, [R1+0x24] ;  /* 0x0000240001297983 */ /* 0x000ea80000300800 */
[----:B------:R-:W2:Y:S04]  /*c020*/  LDL.LU R42, [R1+0x2c] ;  /* 0x00002c00012a7983 */ /* 0x000ea80000300800 */
[----:B------:R-:W3:Y:S04]  /*c030*/  LDL.LU R22, [R1] ;  /* 0x0000000001167983 */ /* 0x000ee80000300800 */
[----:B------:R-:W3:Y:S04]  /*c040*/  LDL.LU R23, [R1+0x1c] ;  /* 0x00001c0001177983 */ /* 0x000ee80000300800 */
[----:B------:R-:W3:Y:S04]  /*c050*/  LDL.LU R24, [R1+0x4] ;  /* 0x0000040001187983 */ /* 0x000ee80000300800 */
[----:B------:R-:W3:Y:S04]  /*c060*/  LDL.LU R25, [R1+0x18] ;  /* 0x0000180001197983 */ /* 0x000ee80000300800 */
[----:B------:R-:W3:Y:S01]  /*c070*/  LDL.LU R26, [R1+0x28] ;  /* 0x00002800011a7983 */ /* 0x000ee20000300800 */
[----:B-1----:R-:W-:Y:S01]  /*c080*/  FMNMX.FTZ R8, R17, R116, !PT ;  /* 0x0000007411087209 */ /* 0x002fe20007810000 */
[----:B------:R-:W-:Y:S01]  /*c090*/  IMAD.MOV.U32 R27, RZ, RZ, R251 ;  /* 0x000000ffff1b7224 */ /* 0x000fe200078e00fb */
[----:B------:R-:W-:Y:S01]  /*c0a0*/  USHF.L.U32 UR4, UR23, 0x2, URZ ;  /* 0x0000000217047899 */ /* 0x000fe2000800063f */
[----:B------:R-:W-:Y:S01]  /*c0b0*/  IMAD.MOV.U32 R28, RZ, RZ, R250 ;  /* 0x000000ffff1c7224 */ /* 0x000fe200078e00fa */
[----:B------:R-:W-:Y:S01]  /*c0c0*/  FMNMX.FTZ R8, R117, R8, !PT ;  /* 0x0000000875087209 */ /* 0x000fe20007810000 */
[----:B------:R-:W-:Y:S01]  /*c0d0*/  IMAD.WIDE.U32 R38, R169, -0x326172a9, RZ ;  /* 0xcd9e8d57a9267825 */ /* 0x000fe200078e00ff */
[----:B------:R-:W-:Y:S01]  /*c0e0*/  UIADD3 UR5, UR4, 0x1, URZ ;  /* 0x0000000104057890 */ /* 0x000fe2000fffe03f */
[----:B------:R-:W-:Y:S01]  /*c0f0*/  STL.64 [R1+0x78], R222 ;  /* 0x000078de01007387 */ /* 0x000fe20000100a00 */
[----:B------:R-:W-:Y:S01]  /*c100*/  FMNMX.FTZ R8, R189, R8, !PT ;  /* 0x00000008bd087209 */ /* 0x000fe20007810000 */
[----:B------:R-:W-:-:S02]  /*c110*/  IMAD.U32 R5, RZ, RZ, UR27 ;  /* 0x0000001bff057e24 */ /* 0x000fc4000f8e00ff */
[----:B------:R-:W-:Y:S01]  /*c120*/  IMAD.WIDE.U32 R250, R168, -0x2daee0ad, RZ ;  /* 0xd2511f53a8fa7825 */ /* 0x000fe200078e00ff */
[----:B------:R-:W-:Y:S01]  /*c130*/  FMNMX.FTZ R8, R191, R8, !PT ;  /* 0x00000008bf087209 */ /* 0x000fe20007810000 */
[----:B------:R-:W-:Y:S02]  /*c140*/  STL.64 [R1+0x70], R220 ;  /* 0x000070dc01007387 */ /* 0x000fe40000100a00 */
[----:B------:R-:W-:Y:S01]  /*c150*/  IMAD.MOV.U32 R32, RZ, RZ, R244 ;  /* 0x000000ffff207224 */ /* 0x000fe200078e00f4 */
[----:B------:R-:W-:Y:S01]  /*c160*/  LOP3.LUT R244, R39, R19, RZ, 0x3c, !PT ;  /* 0x0000001327f47212 */ /* 0x000fe200078e3cff */
[----:B------:R-:W-:Y:S01]  /*c170*/  IMAD.MOV.U32 R31, RZ, RZ, R245 ;  /* 0x000000ffff1f7224 */ /* 0x000fe200078e00f5 */
[----:B------:R-:W-:Y:S01]  /*c180*/  LOP3.LUT R36, R251, UR4, R5, 0x96, !PT ;  /* 0x00000004fb247c12 */ /* 0x000fe2000f8e9605 */
[----:B------:R-:W-:Y:S01]  /*c190*/  IMAD.MOV.U32 R30, RZ, RZ, R248 ;  /* 0x000000ffff1e7224 */ /* 0x000fe200078e00f8 */
[----:B------:R-:W-:Y:S01]  /*c1a0*/  FMNMX.FTZ R8, R201, R8, !PT ;  /* 0x00000008c9087209 */ /* 0x000fe20007810000 */
[----:B------:R-:W-:Y:S01]  /*c1b0*/  IMAD.WIDE.U32 R244, R244, -0x2daee0ad, RZ ;  /* 0xd2511f53f4f47825 */ /* 0x000fe200078e00ff */
[----:B------:R1:W-:Y:S02]  /*c1c0*/  STL.64 [R1+0x68], R218 ;  /* 0x000068da01007387 */ /* 0x0003e40000100a00 */
[----:B------:R-:W-:Y:S01]  /*c1d0*/  FMNMX.FTZ R8, R205, R8, !PT ;  /* 0x00000008cd087209 */ /* 0x000fe20007810000 */
[----:B------:R-:W-:Y:S01]  /*c1e0*/  IMAD.WIDE.U32 R36, R36, -0x326172a9, RZ ;  /* 0xcd9e8d5724247825 */ /* 0x000fe200078e00ff */
[----:B------:R-:W-:Y:S01]  /*c1f0*/  LOP3.LUT R248, R245, UR15, R250, 0x96, !PT ;  /* 0x0000000ff5f87c12 */ /* 0x000fe2000f8e96fa */
[----:B------:R1:W-:Y:S01]  /*c200*/  STL.64 [R1+0x60], R212 ;  /* 0x000060d401007387 */ /* 0x0003e20000100a00 */
[----:B------:R-:W-:Y:S01]  /*c210*/  FMNMX.FTZ R9, R247, R8, !PT ;  /* 0x00000008f7097209 */ /* 0x000fe20007810000 */
[----:B------:R-:W-:Y:S01]  /*c220*/  IMAD.MOV.U32 R29, RZ, RZ, R249 ;  /* 0x000000ffff1d7224 */ /* 0x000fe200078e00f9 */
[----:B------:R-:W-:Y:S01]  /*c230*/  LOP3.LUT R4, R37, UR16, R38, 0x96, !PT ;  /* 0x0000001025047c12 */ /* 0x000fe2000f8e9626 */
[----:B------:R-:W-:Y:S01]  /*c240*/  IMAD.WIDE.U32 R248, R248, -0x326172a9, RZ ;  /* 0xcd9e8d57f8f87825 */ /* 0x000fe200078e00ff */
[----:B------:R-:W-:Y:S03]  /*c250*/  STL.64 [R1+0x58], R210 ;  /* 0x000058d201007387 */ /* 0x000fe60000100a00 */
[----:B------:R-:W-:Y:S01]  /*c260*/  IMAD.WIDE.U32 R14, R4, -0x2daee0ad, RZ ;  /* 0xd2511f53040e7825 */ /* 0x000fe200078e00ff */
[----:B------:R-:W-:Y:S01]  /*c270*/  LOP3.LUT R6, R249, UR14, R36, 0x96, !PT ;  /* 0x0000000ef9067c12 */ /* 0x000fe2000f8e9624 */
[----:B------:R-:W-:Y:S02]  /*c280*/  STL.64 [R1+0x50], R208 ;  /* 0x000050d001007387 */ /* 0x000fe40000100a00 */
[----:B------:R-:W-:Y:S01]  /*c290*/  IMAD.MOV.U32 R67, RZ, RZ, R29 ;  /* 0x000000ffff437224 */ /* 0x000fe200078e001d */
[----:B------:R-:W-:Y:S01]  /*c2a0*/  LOP3.LUT R4, R15, UR13, R244, 0x96, !PT ;  /* 0x0000000d0f047c12 */ /* 0x000fe2000f8e96f4 */
[----:B------:R-:W-:Y:S01]  /*c2b0*/  IMAD.WIDE.U32 R6, R6, -0x2daee0ad, RZ ;  /* 0xd2511f5306067825 */ /* 0x000fe200078e00ff */
[----:B------:R-:W-:Y:S03]  /*c2c0*/  STL.64 [R1+0x48], R172 ;  /* 0x000048ac01007387 */ /* 0x000fe60000100a00 */
[----:B------:R-:W-:Y:S01]  /*c2d0*/  IMAD.WIDE.U32 R10, R4, -0x326172a9, RZ ;  /* 0xcd9e8d57040a7825 */ /* 0x000fe200078e00ff */
[----:B------:R-:W-:Y:S01]  /*c2e0*/  LOP3.LUT R14, R7, UR11, R14, 0x96, !PT ;  /* 0x0000000b070e7c12 */ /* 0x000fe2000f8e960e */
[----:B------:R2:W-:Y:S02]  /*c2f0*/  STL.64 [R1+0x40], R170 ;  /* 0x000040aa01007387 */ /* 0x0005e40000100a00 */
[----:B------:R-:W-:Y:S01]  /*c300*/  IMAD.U32 R7, RZ, RZ, UR5 ;  /* 0x00000005ff077e24 */ /* 0x000fe2000f8e00ff */
[----:B------:R-:W-:Y:S01]  /*c310*/  LOP3.LUT R4, R11, UR12, R248, 0x96, !PT ;  /* 0x0000000c0b047c12 */ /* 0x000fe2000f8e96f8 */
[----:B------:R-:W-:-:S04]  /*c320*/  IMAD.WIDE.U32 R14, R14, -0x326172a9, RZ ;  /* 0xcd9e8d570e0e7825 */ /* 0x000fc800078e00ff */
[----:B------:R-:W-:Y:S01]  /*c330*/  IMAD.WIDE.U32 R4, R4, -0x2daee0ad, RZ ;  /* 0xd2511f5304047825 */ /* 0x000fe200078e00ff */
[----:B------:R-:W-:-:S03]  /*c340*/  LOP3.LUT R10, R15, UR10, R10, 0x96, !PT ;  /* 0x0000000a0f0a7c12 */ /* 0x000fc6000f8e960a */
[----:B-1----:R-:W-:Y:S01]  /*c350*/  IMAD.MOV.U32 R219, RZ, RZ, R28 ;  /* 0x000000ffffdb7224 */ /* 0x002fe200078e001c */
[----:B------:R-:W-:Y:S01]  /*c360*/  LOP3.LUT R6, R5, UR9, R6, 0x96, !PT ;  /* 0x0000000905067c12 */ /* 0x000fe2000f8e9606 */
[----:B------:R-:W-:-:S04]  /*c370*/  IMAD.WIDE.U32 R10, R10, -0x2daee0ad, RZ ;  /* 0xd2511f530a0a7825 */ /* 0x000fc800078e00ff */
[----:B------:R-:W-:Y:S01]  /*c380*/  IMAD.WIDE.U32 R20, R6, -0x326172a9, RZ ;  /* 0xcd9e8d5706147825 */ /* 0x000fe200078e00ff */
[----:B------:R-:W-:Y:S02]  /*c390*/  LOP3.LUT R5, R11, UR7, R4, 0x96, !PT ;  /* 0x000000070b057c12 */ /* 0x000fe4000f8e9604 */
[----:B------:R-:W-:Y:S01]  /*c3a0*/  LOP3.LUT R4, R251, UR27, R7, 0x96, !PT ;  /* 0x0000001bfb047c12 */ /* 0x000fe2000f8e9607 */
[----:B------:R-:W-:Y:S02]  /*c3b0*/  IMAD.MOV.U32 R75, RZ, RZ, R30 ;  /* 0x000000ffff4b7224 */ /* 0x000fe400078e001e */
[----:B------:R-:W-:-:S04]  /*c3c0*/  IMAD.WIDE.U32 R12, R5, -0x326172a9, RZ ;  /* 0xcd9e8d57050c7825 */ /* 0x000fc800078e00ff */
[----:B------:R-:W-:Y:S01]  /*c3d0*/  IMAD.WIDE.U32 R4, R4, -0x326172a9, RZ ;  /* 0xcd9e8d5704047825 */ /* 0x000fe200078e00ff */
[----:B------:R-:W-:-:S03]  /*c3e0*/  LOP3.LUT R28, R12, 0xff, RZ, 0xc0, !PT ;  /* 0x000000ff0c1c7812 */ /* 0x000fc600078ec0ff */
[----:B------:R-:W-:Y:S01]  /*c3f0*/  IMAD.MOV.U32 R69, RZ, RZ, R32 ;  /* 0x000000ffff457224 */ /* 0x000fe200078e0020 */
[----:B------:R-:W-:Y:S01]  /*c400*/  LOP3.LUT R7, R5, UR16, R38, 0x96, !PT ;  /* 0x0000001005077c12 */ /* 0x000fe2000f8e9626 */
[----:B------:R-:W-:Y:S01]  /*c410*/  IMAD.MOV.U32 R34, RZ, RZ, R166 ;  /* 0x000000ffff227224 */ /* 0x000fe200078e00a6 */
[----:B------:R-:W-:Y:S01]  /*c420*/  FMNMX.FTZ R32, R3, R128, !PT ;  /* 0x0000008003207209 */ /* 0x000fe20007810000 */
[----:B------:R-:W-:Y:S02]  /*c430*/  IMAD.MOV.U32 R33, RZ, RZ, R184 ;  /* 0x000000ffff217224 */ /* 0x000fe400078e00b8 */
[----:B------:R-:W-:Y:S01]  /*c440*/  IMAD.MOV.U32 R39, RZ, RZ, R192 ;  /* 0x000000ffff277224 */ /* 0x000fe200078e00c0 */
[----:B------:R-:W-:Y:S01]  /*c450*/  FMNMX.FTZ R32, R123, R32, !PT ;  /* 0x000000207b207209 */ /* 0x000fe20007810000 */
[----:B------:R-:W-:Y:S02]  /*c460*/  IMAD.MOV.U32 R70, RZ, RZ, R31 ;  /* 0x000000ffff467224 */ /* 0x000fe400078e001f */
[----:B------:R-:W-:-:S02]  /*c470*/  IMAD.MOV.U32 R31, RZ, RZ, R206 ;  /* 0x000000ffff1f7224 */ /* 0x000fc400078e00ce */
[----:B------:R-:W-:Y:S02]  /*c480*/  IMAD.MOV.U32 R68, RZ, RZ, R27 ;  /* 0x000000ffff447224 */ /* 0x000fe400078e001b */
[----:B------:R-:W-:Y:S02]  /*c490*/  IMAD.MOV.U32 R27, RZ, RZ, R130 ;  /* 0x000000ffff1b7224 */ /* 0x000fe400078e0082 */
[----:B------:R-:W-:Y:S01]  /*c4a0*/  IMAD.WIDE.U32 R212, R16, -0x326172a9, RZ ;  /* 0xcd9e8d5710d47825 */ /* 0x000fe200078e00ff */
[----:B----4-:R-:W-:-:S04]  /*c4b0*/  FMNMX.FTZ R9, R43, R9, !PT ;  /* 0x000000092b097209 */ /* 0x010fc80007810000 */
[----:B--2---:R-:W-:-:S04]  /*c4c0*/  FMNMX.FTZ R9, R42, R9, !PT ;  /* 0x000000092a097209 */ /* 0x004fc80007810000 */
[----:B------:R-:W-:Y:S01]  /*c4d0*/  FMNMX.FTZ R9, R41, R9, !PT ;  /* 0x0000000929097209 */ /* 0x000fe20007810000 */
[----:B---3--:R-:W-:-:S03]  /*c4e0*/  IMAD.MOV.U32 R29, RZ, RZ, R22 ;  /* 0x000000ffff1d7224 */ /* 0x008fc600078e0016 */
[----:B------:R-:W-:Y:S01]  /*c4f0*/  FMNMX.FTZ R9, R40, R9, !PT ;  /* 0x0000000928097209 */ /* 0x000fe20007810000 */
[----:B------:R-:W-:-:S03]  /*c500*/  IMAD.MOV.U32 R72, RZ, RZ, R23 ;  /* 0x000000ffff487224 */ /* 0x000fc600078e0017 */
[----:B------:R-:W-:Y:S01]  /*c510*/  FMNMX.FTZ R9, R35, R9, !PT ;  /* 0x0000000923097209 */ /* 0x000fe20007810000 */
[----:B------:R-:W-:-:S03]  /*c520*/  IMAD.MOV.U32 R71, RZ, RZ, R24 ;  /* 0x000000ffff477224 */ /* 0x000fc600078e0018 */
[----:B------:R-:W-:Y:S01]  /*c530*/  FMNMX.FTZ R9, R18, R9, !PT ;  /* 0x0000000912097209 */ /* 0x000fe20007810000 */
[----:B------:R-:W-:Y:S02]  /*c540*/  IMAD.MOV.U32 R66, RZ, RZ, R25 ;  /* 0x000000ffff427224 */ /* 0x000fe400078e0019 */
[----:B------:R-:W-:Y:S01]  /*c550*/  IMAD.WIDE.U32 R24, R7, -0x2daee0ad, RZ ;  /* 0xd2511f5307187825 */ /* 0x000fe200078e00ff */
[----:B------:R-:W-:-:S03]  /*c560*/  FMNMX.FTZ R9, R52, R9, !PT ;  /* 0x0000000934097209 */ /* 0x000fc60007810000 */
[----:B------:R-:W-:Y:S01]  /*c570*/  IMAD.MOV.U32 R73, RZ, RZ, R26 ;  /* 0x000000ffff497224 */ /* 0x000fe200078e001a */
[----:B------:R-:W-:Y:S02]  /*c580*/  FMNMX.FTZ R8, R56, R9, !PT ;  /* 0x0000000938087209 */ /* 0x000fe40007810000 */
[----:B------:R-:W-:Y:S02]  /*c590*/  LOP3.LUT R9, R13, UR17, R20, 0x96, !PT ;  /* 0x000000110d097c12 */ /* 0x000fe4000f8e9614 */
[----:B------:R-:W-:Y:S02]  /*c5a0*/  FMNMX.FTZ R6, R57, R8, !PT ;  /* 0x0000000839067209 */ /* 0x000fe40007810000 */
[----:B------:R-:W-:Y:S02]  /*c5b0*/  LOP3.LUT R20, R249, UR14, R4, 0x96, !PT ;  /* 0x0000000ef9147c12 */ /* 0x000fe4000f8e9604 */
[----:B------:R-:W-:Y:S02]  /*c5c0*/  FMNMX.FTZ R11, R83, R6, !PT ;  /* 0x00000006530b7209 */ /* 0x000fe40007810000 */
[----:B------:R-:W-:Y:S01]  /*c5d0*/  LOP3.LUT R6, R21, UR8, R14, 0x96, !PT ;  /* 0x0000000815067c12 */ /* 0x000fe2000f8e960e */
[----:B------:R-:W-:Y:S01]  /*c5e0*/  IMAD.WIDE.U32 R20, R20, -0x2daee0ad, RZ ;  /* 0xd2511f5314147825 */ /* 0x000fe200078e00ff */
[----:B------:R-:W-:-:S02]  /*c5f0*/  FMNMX.FTZ R8, R84, R11, !PT ;  /* 0x0000000b54087209 */ /* 0x000fc40007810000 */
[----:B------:R-:W-:Y:S01]  /*c600*/  LOP3.LUT R11, R12, 0xffff, RZ, 0xc0, !PT ;  /* 0x0000ffff0c0b7812 */ /* 0x000fe200078ec0ff */
[----:B------:R-:W-:Y:S01]  /*c610*/  IMAD.WIDE.U32 R22, R6, -0x2daee0ad, RZ ;  /* 0xd2511f5306167825 */ /* 0x000fe200078e00ff */
[----:B------:R-:W-:Y:S02]  /*c620*/  FMNMX.FTZ R8, R93, R8, !PT ;  /* 0x000000085d087209 */ /* 0x000fe40007810000 */
[----:B------:R-:W-:Y:S02]  /*c630*/  LOP3.LUT R6, R21, UR11, R24, 0x96, !PT ;  /* 0x0000000b15067c12 */ /* 0x000fe4000f8e9618 */
[----:B------:R-:W-:Y:S02]  /*c640*/  FMNMX.FTZ R8, R97, R8, !PT ;  /* 0x0000000861087209 */ /* 0x000fe40007810000 */
[----:B------:R-:W-:Y:S01]  /*c650*/  SHF.R.U32.HI R26, RZ, 0x10, R12 ;  /* 0x00000010ff1a7819 */ /* 0x000fe2000001160c */
[----:B------:R-:W-:Y:S01]  /*c660*/  IMAD.WIDE.U32 R170, R6, -0x326172a9, RZ ;  /* 0xcd9e8d5706aa7825 */ /* 0x000fe200078e00ff */
[----:B------:R-:W-:-:S02]  /*c670*/  FMNMX.FTZ R15, R99, R8, !PT ;  /* 0x00000008630f7209 */ /* 0x000fc40007810000 */
[----:B------:R-:W-:Y:S02]  /*c680*/  LOP3.LUT R8, R25, UR13, R244, 0x96, !PT ;  /* 0x0000000d19087c12 */ /* 0x000fe4000f8e96f4 */
[----:B------:R-:W-:Y:S02]  /*c690*/  FMNMX.FTZ R14, R100, R15, !PT ;  /* 0x0000000f640e7209 */ /* 0x000fe40007810000 */
[----:B------:R-:W-:Y:S02]  /*c6a0*/  SHF.R.U32.HI R13, RZ, 0x18, R12 ;  /* 0x00000018ff0d7819 */ /* 0x000fe4000001160c */
[----:B------:R-:W-:Y:S02]  /*c6b0*/  FMNMX.FTZ R14, R107, R14, !PT ;  /* 0x0000000e6b0e7209 */ /* 0x000fe40007810000 */
[----:B------:R-:W-:Y:S02]  /*c6c0*/  LOP3.LUT R7, R23, UR18, R10, 0x96, !PT ;  /* 0x0000001217077c12 */ /* 0x000fe4000f8e960a */
[----:B------:R-:W-:-:S02]  /*c6d0*/  FMNMX.FTZ R14, R109, R14, !PT ;  /* 0x0000000e6d0e7209 */ /* 0x000fc40007810000 */
[C---:B------:R-:W-:Y:S02]  /*c6e0*/  LOP3.LUT R21, R22.reuse, 0xffff, RZ, 0xc0, !PT ;  /* 0x0000ffff16157812 */ /* 0x040fe400078ec0ff */
[----:B------:R-:W-:Y:S02]  /*c6f0*/  FMNMX.FTZ R14, R111, R14, !PT ;  /* 0x0000000e6f0e7209 */ /* 0x000fe40007810000 */
[----:B------:R-:W-:Y:S02]  /*c700*/  LOP3.LUT R12, R22, 0xff, RZ, 0xc0, !PT ;  /* 0x000000ff160c7812 */ /* 0x000fe400078ec0ff */
[----:B------:R-:W-:Y:S02]  /*c710*/  FMNMX.FTZ R14, R113, R14, !PT ;  /* 0x0000000e710e7209 */ /* 0x000fe40007810000 */
[----:B------:R-:W-:Y:S02]  /*c720*/  SHF.R.U32.HI R10, RZ, 0x10, R22 ;  /* 0x00000010ff0a7819 */ /* 0x000fe40000011616 */
[----:B------:R-:W-:-:S02]  /*c730*/  FMNMX.FTZ R14, R179, R14, !PT ;  /* 0x0000000eb30e7209 */ /* 0x000fc40007810000 */
[----:B------:R-:W-:Y:S01]  /*c740*/  SHF.R.U32.HI R15, RZ, 0x18, R22 ;  /* 0x00000018ff0f7819 */ /* 0x000fe20000011616 */
[----:B------:R-:W-:Y:S01]  /*c750*/  IMAD.WIDE.U32 R22, R8, -0x326172a9, RZ ;  /* 0xcd9e8d5708167825 */ /* 0x000fe200078e00ff */
[----:B------:R-:W-:Y:S02]  /*c760*/  FMNMX.FTZ R14, R195, R14, !PT ;  /* 0x0000000ec30e7209 */ /* 0x000fe40007810000 */
[----:B------:R-:W-:Y:S02]  /*c770*/  SHF.R.U32.HI R11, RZ, 0x8, R11 ;  /* 0x00000008ff0b7819 */ /* 0x000fe4000001160b */
[----:B------:R-:W-:Y:S02]  /*c780*/  FMNMX.FTZ R14, R131, R14, !PT ;  /* 0x0000000e830e7209 */ /* 0x000fe40007810000 */
[----:B------:R-:W-:Y:S02]  /*c790*/  PRMT R28, R28, 0x5410, R11 ;  /* 0x000054101c1c7816 */ /* 0x000fe4000000000b */
[----:B------:R-:W-:-:S02]  /*c7a0*/  LOP3.LUT R8, R23, UR12, R248, 0x96, !PT ;  /* 0x0000000c17087c12 */ /* 0x000fc4000f8e96f8 */
[----:B------:R-:W-:Y:S02]  /*c7b0*/  LOP3.LUT R6, R171, UR10, R22, 0x96, !PT ;  /* 0x0000000aab067c12 */ /* 0x000fe4000f8e9616 */
[----:B------:R-:W-:Y:S01]  /*c7c0*/  FMNMX.FTZ R11, R167, R14, !PT ;  /* 0x0000000ea70b7209 */ /* 0x000fe20007810000 */
[----:B------:R-:W-:Y:S01]  /*c7d0*/  IMAD.WIDE.U32 R22, R8, -0x2daee0ad, RZ ;  /* 0xd2511f5308167825 */ /* 0x000fe200078e00ff */
[----:B------:R-:W-:Y:S02]  /*c7e0*/  LOP3.LUT R26, R26, 0xff, RZ, 0xc0, !PT ;  /* 0x000000ff1a1a7812 */ /* 0x000fe400078ec0ff */
[----:B------:R-:W-:Y:S01]  /*c7f0*/  FMNMX.FTZ R14, R200, R11, !PT ;  /* 0x0000000bc80e7209 */ /* 0x000fe20007810000 */
[----:B------:R-:W-:Y:S01]  /*c800*/  IMAD.WIDE.U32 R210, R6, -0x2daee0ad, RZ ;  /* 0xd2511f5306d27825 */ /* 0x000fe200078e00ff */
[----:B------:R-:W-:Y:S02]  /*c810*/  PRMT R26, R26, 0x5410, R13 ;  /* 0x000054101a1a7816 */ /* 0x000fe4000000000d */
[----:B------:R-:W-:-:S02]  /*c820*/  FMNMX.FTZ R11, R203, R14, !PT ;  /* 0x0000000ecb0b7209 */ /* 0x000fc40007810000 */
[----:B------:R-:W-:Y:S02]  /*c830*/  LOP3.LUT R8, R211, UR7, R22, 0x96, !PT ;  /* 0x00000007d3087c12 */ /* 0x000fe4000f8e9616 */
[----:B------:R-:W-:Y:S01]  /*c840*/  LOP3.LUT R6, R23, UR9, R20, 0x96, !PT ;  /* 0x0000000917067c12 */ /* 0x000fe2000f8e9614 */
[----:B------:R-:W1:Y:S01]  /*c850*/  SHFL.BFLY PT, R14, R11, 0x2, 0x1f ;  /* 0x0c401f000b0e7f89 */ /* 0x000e6200000e0000 */
[----:B------:R-:W-:Y:S01]  /*c860*/  SHF.R.U32.HI R21, RZ, 0x8, R21 ;  /* 0x00000008ff157819 */ /* 0x000fe20000011615 */
[----:B------:R-:W-:Y:S01]  /*c870*/  IMAD.WIDE.U32 R24, R8, -0x326172a9, RZ ;  /* 0xcd9e8d5708187825 */ /* 0x000fe200078e00ff */
[----:B------:R-:W-:Y:S02]  /*c880*/  LOP3.LUT R8, R9, 0xff, RZ, 0xc0, !PT ;  /* 0x000000ff09087812 */ /* 0x000fe400078ec0ff */
[----:B------:R-:W-:Y:S01]  /*c890*/  PRMT R12, R12, 0x5410, R21 ;  /* 0x000054100c0c7816 */ /* 0x000fe20000000015 */
[----:B------:R-:W-:Y:S01]  /*c8a0*/  IMAD.WIDE.U32 R222, R6, -0x326172a9, RZ ;  /* 0xcd9e8d5706de7825 */ /* 0x000fe200078e00ff */
[----:B------:R-:W-:-:S02]  /*c8b0*/  LOP3.LUT R13, R24, 0xffff, RZ, 0xc0, !PT ;  /* 0x0000ffff180d7812 */ /* 0x000fc400078ec0ff */
[----:B------:R-:W-:Y:S02]  /*c8c0*/  LOP3.LUT R22, R24, 0xff, RZ, 0xc0, !PT ;  /* 0x000000ff18167812 */ /* 0x000fe400078ec0ff */
[----:B------:R-:W-:Y:S02]  /*c8d0*/  SHF.R.U32.HI R13, RZ, 0x8, R13 ;  /* 0x00000008ff0d7819 */ /* 0x000fe4000001160d */
[--C-:B------:R-:W-:Y:S02]  /*c8e0*/  SHF.R.U32.HI R30, RZ, 0x10, R24.reuse ;  /* 0x00000010ff1e7819 */ /* 0x100fe40000011618 */
[----:B------:R-:W-:Y:S02]  /*c8f0*/  PRMT R22, R22, 0x5410, R13 ;  /* 0x0000541016167816 */ /* 0x000fe4000000000d */
[----:B------:R-:W-:Y:S02]  /*c900*/  LOP3.LUT R30, R30, 0xff, RZ, 0xc0, !PT ;  /* 0x000000ff1e1e7812 */ /* 0x000fe400078ec0ff */
[----:B------:R-:W-:-:S02]  /*c910*/  SHF.R.U32.HI R13, RZ, 0x18, R24 ;  /* 0x00000018ff0d7819 */ /* 0x000fc40000011618 */
[----:B------:R-:W-:Y:S02]  /*c920*/  SHF.R.U32.HI R6, RZ, 0x10, R9 ;  /* 0x00000010ff067819 */ /* 0x000fe40000011609 */
[----:B------:R-:W-:Y:S02]  /*c930*/  PRMT R30, R30, 0x5410, R13 ;  /* 0x000054101e1e7816 */ /* 0x000fe4000000000d */
[----:B------:R-:W-:Y:S02]  /*c940*/  LOP3.LUT R13, R25, UR17, R222, 0x96, !PT ;  /* 0x00000011190d7c12 */ /* 0x000fe4000f8e96de */
[----:B-1----:R-:W-:Y:S02]  /*c950*/  FMNMX.FTZ R14, R11, R14, !PT ;  /* 0x0000000e0b0e7209 */ /* 0x002fe40007810000 */
[C---:B------:R-:W-:Y:S02]  /*c960*/  LOP3.LUT R11, R13.reuse, 0xffff, RZ, 0xc0, !PT ;  /* 0x0000ffff0d0b7812 */ /* 0x040fe400078ec0ff */
[----:B------:R-:W-:Y:S01]  /*c970*/  LOP3.LUT R20, R13, 0xff, RZ, 0xc0, !PT ;  /* 0x000000ff0d147812 */ /* 0x000fe200078ec0ff */
[----:B------:R-:W1:Y:S01]  /*c980*/  SHFL.BFLY PT, R65, R14, 0x1, 0x1f ;  /* 0x0c201f000e417f89 */ /* 0x000e6200000e0000 */
[----:B------:R-:W-:-:S02]  /*c990*/  SHF.R.U32.HI R11, RZ, 0x8, R11 ;  /* 0x00000008ff0b7819 */ /* 0x000fc4000001160b */
[----:B------:R-:W-:Y:S02]  /*c9a0*/  LOP3.LUT R6, R6, 0xff, RZ, 0xc0, !PT ;  /* 0x000000ff06067812 */ /* 0x000fe400078ec0ff */
[----:B------:R-:W-:Y:S02]  /*c9b0*/  PRMT R20, R20, 0x5410, R11 ;  /* 0x0000541014147816 */ /* 0x000fe4000000000b */
[----:B------:R-:W-:Y:S02]  /*c9c0*/  LOP3.LUT R11, R9, 0xffff, RZ, 0xc0, !PT ;  /* 0x0000ffff090b7812 */ /* 0x000fe400078ec0ff */
[----:B------:R-:W-:Y:S02]  /*c9d0*/  SHF.R.U32.HI R9, RZ, 0x18, R9 ;  /* 0x00000018ff097819 */ /* 0x000fe40000011609 */
[----:B------:R-:W-:Y:S02]  /*c9e0*/  SHF.R.U32.HI R11, RZ, 0x8, R11 ;  /* 0x00000008ff0b7819 */ /* 0x000fe4000001160b */
[----:B------:R-:W-:-:S02]  /*c9f0*/  PRMT R6, R6, 0x5410, R9 ;  /* 0x0000541006067816 */ /* 0x000fc40000000009 */
[----:B------:R-:W-:Y:S02]  /*ca00*/  FMNMX.FTZ R9, R2, R121, !PT ;  /* 0x0000007902097209 */ /* 0x000fe40007810000 */
[----:B------:R-:W-:Y:S02]  /*ca10*/  SHF.R.U32.HI R38, RZ, 0x10, R13 ;  /* 0x00000010ff267819 */ /* 0x000fe4000001160d */
[----:B------:R-:W-:Y:S02]  /*ca20*/  PRMT R8, R8, 0x5410, R11 ;  /* 0x0000541008087816 */ /* 0x000fe4000000000b */
[----:B------:R-:W-:Y:S02]  /*ca30*/  FMNMX.FTZ R24, R124, R9, !PT ;  /* 0x000000097c187209 */ /* 0x000fe40007810000 */
[----:B------:R-:W-:Y:S02]  /*ca40*/  FMNMX.FTZ R11, R125, R32, !PT ;  /* 0x000000207d0b7209 */ /* 0x000fe40007810000 */
[----:B------:R-:W-:-:S02]  /*ca50*/  SHF.R.U32.HI R13, RZ, 0x18, R13 ;  /* 0x00000018ff0d7819 */ /* 0x000fc4000001160d */
[----:B------:R-:W-:Y:S02]  /*ca60*/  LOP3.LUT R38, R38, 0xff, RZ, 0xc0, !PT ;  /* 0x000000ff26267812 */ /* 0x000fe400078ec0ff */
[----:B------:R-:W-:Y:S02]  /*ca70*/  FMNMX.FTZ R9, R175, R24, !PT ;  /* 0x00000018af097209 */ /* 0x000fe40007810000 */
[----:B------:R-:W-:Y:S02]  /*ca80*/  FMNMX.FTZ R24, R188, R11, !PT ;  /* 0x0000000bbc187209 */ /* 0x000fe40007810000 */
[----:B------:R-:W-:Y:S02]  /*ca90*/  PRMT R38, R38, 0x5410, R13 ;  /* 0x0000541026267816 */ /* 0x000fe4000000000d */
[----:B------:R-:W-:Y:S02]  /*caa0*/  FMNMX.FTZ R13, R177, R24, !PT ;  /* 0x00000018b10d7209 */ /* 0x000fe40007810000 */
[----:B-1----:R-:W-:-:S02]  /*cab0*/  FMNMX.FTZ R65, R14, R65, !PT ;  /* 0x000000410e417209 */ /* 0x002fc40007810000 */
[----:B------:R-:W-:Y:S02]  /*cac0*/  FMNMX.FTZ R14, R176, R9, !PT ;  /* 0x00000009b00e7209 */ /* 0x000fe40007810000 */
[----:B------:R-:W-:Y:S01]  /*cad0*/  FMNMX.FTZ R11, R0, R127, !PT ;  /* 0x0000007f000b7209 */ /* 0x000fe20007810000 */
[----:B------:R-:W-:Y:S01]  /*cae0*/  FMUL.FTZ R206, R65, c[0x0][0x23c] ;  /* 0x00008f0041ce7a20 */ /* 0x000fe20000410000 */
        /* <DEDUP_REMOVED lines=84> */
[----:B------:R-:W-:Y:S02]  /*d030*/  FMNMX.FTZ R14, R180, R9, !PT ;  /* 0x00000009b40e7209 */ /* 0x000fe40007810000 */
[----:B------:R-:W-:Y:S01]  /*d040*/  FSETP.NEU.FTZ.AND P1, PT, R65, -INF , PT ;  /* 0xff8000004100780b */ /* 0x000fe20003f3d000 */
[----:B------:R-:W2:Y:S01]  /*d050*/  SHFL.BFLY PT, R24, R63, 0x2, 0x1f ;  /* 0x0c401f003f187f89 */ /* 0x000ea200000e0000 */
[----:B------:R-:W-:Y:S02]  /*d060*/  FMNMX.FTZ R9, R185, R14, !PT ;  /* 0x0000000eb9097209 */ /* 0x000fe40007810000 */
[----:B------:R-:W-:Y:S02]  /*d070*/  FSEL R206, R206, RZ, P1 ;  /* 0x000000ffcece7208 */ /* 0x000fe40000800000 */
[----:B------:R-:W-:-:S02]  /*d080*/  FMNMX.FTZ R9, R186, R9, !PT ;  /* 0x00000009ba097209 */ /* 0x000fc40007810000 */
[----:B------:R-:W-:Y:S01]  /*d090*/  LOP3.LUT R13, R7, 0xffff, RZ, 0xc0, !PT ;  /* 0x0000ffff070d7812 */ /* 0x000fe200078ec0ff */
[--C-:B------:R-:W-:Y:S01]  /*d0a0*/  FFMA.FTZ R130, R247, c[0x0][0x23c], -R206.reuse ;  /* 0x00008f00f7827a23 */ /* 0x100fe200000108ce */
[----:B------:R-:W-:Y:S01]  /*d0b0*/  LOP3.LUT R10, R10, 0xff, RZ, 0xc0, !PT ;  /* 0x000000ff0a0a7812 */ /* 0x000fe200078ec0ff */
[----:B------:R-:W3:Y:S01]  /*d0c0*/  SHFL.BFLY PT, R14, R9, 0x2, 0x1f ;  /* 0x0c401f00090e7f89 */ /* 0x000ee200000e0000 */
[--C-:B------:R-:W-:Y:S01]  /*d0d0*/  FFMA.FTZ R61, R43, c[0x0][0x23c], -R206.reuse ;  /* 0x00008f002b3d7a23 */ /* 0x100fe200000108ce */
[----:B------:R-:W-:Y:S01]  /*d0e0*/  SHF.R.U32.HI R13, RZ, 0x8, R13 ;  /* 0x00000008ff0d7819 */ /* 0x000fe2000001160d */
[--C-:B------:R-:W-:Y:S01]  /*d0f0*/  FFMA.FTZ R43, R41, c[0x0][0x23c], -R206.reuse ;  /* 0x00008f00292b7a23 */ /* 0x100fe200000108ce */
[----:B------:R-:W-:Y:S01]  /*d100*/  MUFU.EX2 R130, R130 ;  /* 0x0000008200827308 */ /* 0x000fe20000000800 */
[--C-:B------:R-:W-:Y:S01]  /*d110*/  FFMA.FTZ R60, R42, c[0x0][0x23c], -R206.reuse ;  /* 0x00008f002a3c7a23 */ /* 0x100fe200000108ce */
[----:B-1----:R-:W-:Y:S01]  /*d120*/  FMNMX.FTZ R64, R64, R11, !PT ;  /* 0x0000000b40407209 */ /* 0x002fe20007810000 */
[--C-:B------:R-:W-:Y:S01]  /*d130*/  FFMA.FTZ R41, R35, c[0x0][0x23c], -R206.reuse ;  /* 0x00008f0023297a23 */ /* 0x100fe200000108ce */
[----:B------:R-:W-:Y:S01]  /*d140*/  PRMT R10, R10, 0x5410, R15 ;  /* 0x000054100a0a7816 */ /* 0x000fe2000000000f */
[----:B------:R-:W-:-:S02]  /*d150*/  FFMA.FTZ R42, R40, c[0x0][0x23c], -R206 ;  /* 0x00008f00282a7a23 */ /* 0x000fc400000108ce */
[----:B------:R-:W1:Y:S01]  /*d160*/  SHFL.BFLY PT, R11, R64, 0x1, 0x1f ;  /* 0x0c201f00400b7f89 */ /* 0x000e6200000e0000 */
[--C-:B------:R-:W-:Y:S01]  /*d170*/  FFMA.FTZ R192, R117, c[0x0][0x23c], -R206.reuse ;  /* 0x00008f0075c07a23 */ /* 0x100fe200000108ce */
[----:B------:R-:W-:Y:S01]  /*d180*/  MUFU.EX2 R60, R60 ;  /* 0x0000003c003c7308 */ /* 0x000fe20000000800 */
[----:B--2---:R-:W-:Y:S01]  /*d190*/  FMNMX.FTZ R63, R63, R24, !PT ;  /* 0x000000183f3f7209 */ /* 0x004fe20007810000 */
[--C-:B------:R-:W-:Y:S01]  /*d1a0*/  FFMA.FTZ R189, R189, c[0x0][0x23c], -R206.reuse ;  /* 0x00008f00bdbd7a23 */ /* 0x100fe200000108ce */
[----:B------:R-:W-:Y:S01]  /*d1b0*/  LOP3.LUT R24, R7, 0xff, RZ, 0xc0, !PT ;  /* 0x000000ff07187812 */ /* 0x000fe200078ec0ff */
[--C-:B------:R-:W-:Y:S02]  /*d1c0*/  FFMA.FTZ R184, R191, c[0x0][0x23c], -R206.reuse ;  /* 0x00008f00bfb87a23 */ /* 0x100fe400000108ce */
[----:B------:R-:W2:Y:S01]  /*d1d0*/  SHFL.BFLY PT, R32, R63, 0x1, 0x1f ;  /* 0x0c201f003f207f89 */ /* 0x000ea200000e0000 */
[--C-:B------:R-:W-:Y:S01]  /*d1e0*/  FFMA.FTZ R245, R116, c[0x0][0x23c], -R206.reuse ;  /* 0x00008f0074f57a23 */ /* 0x100fe200000108ce */
[----:B------:R-:W4:Y:S01]  /*d1f0*/  MUFU.EX2 R43, R43 ;  /* 0x0000002b002b7308 */ /* 0x000f220000000800 */
[--C-:B------:R-:W-:Y:S01]  /*d200*/  FFMA.FTZ R166, R201, c[0x0][0x23c], -R206.reuse ;  /* 0x00008f00c9a67a23 */ /* 0x100fe200000108ce */
[----:B------:R-:W-:Y:S01]  /*d210*/  PRMT R24, R24, 0x5410, R13 ;  /* 0x0000541018187816 */ /* 0x000fe2000000000d */
[----:B------:R-:W-:Y:S01]  /*d220*/  FFMA.FTZ R129, R205, c[0x0][0x23c], -R206 ;  /* 0x00008f00cd817a23 */ /* 0x000fe200000108ce */
[----:B---3--:R-:W-:-:S02]  /*d230*/  FMNMX.FTZ R9, R9, R14, !PT ;  /* 0x0000000e09097209 */ /* 0x008fc40007810000 */
[--C-:B------:R-:W-:Y:S02]  /*d240*/  SHF.R.U32.HI R14, RZ, 0x10, R7.reuse ;  /* 0x00000010ff0e7819 */ /* 0x100fe40000011607 */
[----:B------:R-:W-:Y:S01]  /*d250*/  SHF.R.U32.HI R7, RZ, 0x18, R7 ;  /* 0x00000018ff077819 */ /* 0x000fe20000011607 */
[----:B------:R-:W3:Y:S01]  /*d260*/  SHFL.BFLY PT, R62, R9, 0x1, 0x1f ;  /* 0x0c201f00093e7f89 */ /* 0x000ee200000e0000 */
[----:B------:R-:W-:Y:S01]  /*d270*/  LOP3.LUT R14, R14, 0xff, RZ, 0xc0, !PT ;  /* 0x000000ff0e0e7812 */ /* 0x000fe200078ec0ff */
[----:B------:R-:W-:Y:S01]  /*d280*/  MUFU.EX2 R42, R42 ;  /* 0x0000002a002a7308 */ /* 0x000fe20000000800 */
[----:B-1----:R-:W-:Y:S02]  /*d290*/  FMNMX.FTZ R64, R64, R11, !PT ;  /* 0x0000000b40407209 */ /* 0x002fe40007810000 */
[----:B------:R-:W-:Y:S02]  /*d2a0*/  PRMT R14, R14, 0x5410, R7 ;  /* 0x000054100e0e7816 */ /* 0x000fe40000000007 */
[C---:B------:R-:W-:Y:S01]  /*d2b0*/  FSETP.NEU.FTZ.AND P0, PT, R64.reuse, -INF , PT ;  /* 0xff8000004000780b */ /* 0x040fe20003f1d000 */
[----:B------:R-:W-:Y:S01]  /*d2c0*/  FMUL.FTZ R247, R64, c[0x0][0x23c] ;  /* 0x00008f0040f77a20 */ /* 0x000fe20000410000 */
[----:B------:R-:W1:Y:S01]  /*d2d0*/  LDC.U8 R7, c[0x0][0x2d8] ;  /* 0x0000b600ff077b82 */ /* 0x000e620000000000 */
[----:B------:R-:W1:Y:S01]  /*d2e0*/  MUFU.EX2 R41, R41 ;  /* 0x0000002900297308 */ /* 0x000e620000000800 */
[----:B--2---:R-:W-:-:S02]  /*d2f0*/  FMNMX.FTZ R63, R63, R32, !PT ;  /* 0x000000203f3f7209 */ /* 0x004fc40007810000 */
[----:B------:R-:W-:Y:S02]  /*d300*/  FSEL R32, R65, RZ, P1 ;  /* 0x000000ff41207208 */ /* 0x000fe40000800000 */
[----:B------:R-:W-:Y:S02]  /*d310*/  FSEL R247, R247, RZ, P0 ;  /* 0x000000fff7f77208 */ /* 0x000fe40000000000 */
[----:B------:R-:W-:Y:S01]  /*d320*/  FSETP.NEU.FTZ.AND P1, PT, R63, -INF , PT ;  /* 0xff8000003f00780b */ /* 0x000fe20003f3d000 */
[----:B------:R-:W-:Y:S01]  /*d330*/  FADD.FTZ R35, R17, -R32 ;  /* 0x8000002011237221 */ /* 0x000fe20000010000 */
[----:B------:R-:W-:Y:S01]  /*d340*/  MUFU.EX2 R189, R189 ;  /* 0x000000bd00bd7308 */ /* 0x000fe20000000800 */
[--C-:B------:R-:W-:Y:S01]  /*d350*/  FFMA.FTZ R40, R34, c[0x0][0x23c], -R247.reuse ;  /* 0x00008f0022287a23 */ /* 0x100fe200000108f7 */
[----:B------:R-:W-:Y:S01]  /*d360*/  FSEL R34, R64, RZ, P0 ;  /* 0x000000ff40227208 */ /* 0x000fe20000000000 */
[--C-:B------:R-:W-:Y:S01]  /*d370*/  FFMA.FTZ R17, R33, c[0x0][0x23c], -R247.reuse ;  /* 0x00008f0021117a23 */ /* 0x100fe200000108f7 */
[----:B---3--:R-:W-:Y:S01]  /*d380*/  FMNMX.FTZ R62, R9, R62, !PT ;  /* 0x0000003e093e7209 */ /* 0x008fe20007810000 */
[--C-:B------:R-:W-:Y:S01]  /*d390*/  FFMA.FTZ R117, R39, c[0x0][0x23c], -R247.reuse ;  /* 0x00008f0027757a23 */ /* 0x100fe200000108f7 */
[----:B------:R-:W-:Y:S01]  /*d3a0*/  FSEL R33, R63, RZ, P1 ;  /* 0x000000ff3f217208 */ /* 0x000fe20000800000 */
[----:B------:R-:W-:Y:S01]  /*d3b0*/  FFMA.FTZ R74, R31, c[0x0][0x23c], -R247 ;  /* 0x00008f001f4a7a23 */ /* 0x000fe200000108f7 */
[----:B------:R-:W-:Y:S01]  /*d3c0*/  MUFU.EX2 R40, R40 ;  /* 0x0000002800287308 */ /* 0x000fe20000000800 */
[----:B------:R-:W-:Y:S01]  /*d3d0*/  FSETP.NEU.FTZ.AND P0, PT, R62, -INF , PT ;  /* 0xff8000003e00780b */ /* 0x000fe20003f1d000 */
[----:B------:R-:W-:-:S02]  /*d3e0*/  FADD.FTZ R34, R3, -R34 ;  /* 0x8000002203227221 */ /* 0x000fc40000010000 */
[----:B------:R-:W-:Y:S01]  /*d3f0*/  FFMA.FTZ R191, R125, c[0x0][0x23c], -R247 ;  /* 0x00008f007dbf7a23 */ /* 0x000fe200000108f7 */
[----:B-1----:R-:W-:Y:S01]  /*d400*/  PRMT R3, R7, 0x7054, R7 ;  /* 0x0000705407037816 */ /* 0x002fe20000000007 */
[--C-:B------:R-:W-:Y:S02]  /*d410*/  FFMA.FTZ R188, R188, c[0x0][0x23c], -R247.reuse ;  /* 0x00008f00bcbc7a23 */ /* 0x100fe400000108f7 */
[----:B------:R-:W1:Y:S01]  /*d420*/  MUFU.EX2 R17, R17 ;  /* 0x0000001100117308 */ /* 0x000e620000000800 */
[----:B------:R-:W-:Y:S01]  /*d430*/  FSEL R7, R62, RZ, P0 ;  /* 0x000000ff3e077208 */ /* 0x000fe20000000000 */
[--C-:B------:R-:W-:Y:S01]  /*d440*/  FFMA.FTZ R201, R123, c[0x0][0x23c], -R247.reuse ;  /* 0x00008f007bc97a23 */ /* 0x100fe200000108f7 */
[--C-:B------:R-:W-:Y:S01]  /*d450*/  HSET2.LE.AND R21, R38, R3.reuse, PT ;  /* 0x0000000326157233 */ /* 0x100fe20003803000 */
[----:B------:R-:W-:Y:S01]  /*d460*/  FFMA.FTZ R128, R128, c[0x0][0x23c], -R247 ;  /* 0x00008f0080807a23 */ /* 0x000fe200000108f7 */
[--C-:B------:R-:W-:Y:S01]  /*d470*/  HSET2.LE.AND R20, R20, R3.reuse, PT ;  /* 0x0000000314147233 */ /* 0x100fe20003803000 */
[----:B------:R-:W-:Y:S01]  /*d480*/  FADD.FTZ R32, R0, -R7 ;  /* 0x8000000700207221 */ /* 0x000fe20000010000 */
[----:B----4-:R-:W-:Y:S01]  /*d490*/  F2FP.PACK_AB R7, R43, R60 ;  /* 0x0000003c2b07723e */ /* 0x010fe200000000ff */
[----:B------:R-:W-:Y:S01]  /*d4a0*/  MUFU.EX2 R117, R117 ;  /* 0x0000007500757308 */ /* 0x000fe20000000800 */
[--C-:B------:R-:W-:Y:S01]  /*d4b0*/  HSET2.LE.AND R23, R30, R3.reuse, PT ;  /* 0x000000031e177233 */ /* 0x100fe20003803000 */
[--C-:B------:R-:W-:Y:S01]  /*d4c0*/  FFMA.FTZ R125, R207, c[0x0][0x23c], -R247.reuse ;  /* 0x00008f00cf7d7a23 */ /* 0x100fe200000108f7 */
[----:B------:R-:W-:Y:S01]  /*d4d0*/  LOP3.LUT R20, R20, R7, RZ, 0xc0, !PT ;  /* 0x0000000714147212 */ /* 0x000fe200078ec0ff */
[--C-:B------:R-:W-:Y:S01]  /*d4e0*/  HSET2.LE.AND R22, R22, R3.reuse, PT ;  /* 0x0000000316167233 */ /* 0x100fe20003803000 */
[----:B------:R-:W-:Y:S01]  /*d4f0*/  F2FP.PACK_AB R7, R41, R42 ;  /* 0x0000002a2907723e */ /* 0x000fe200000000ff */
[--C-:B------:R-:W-:Y:S01]  /*d500*/  HSET2.LE.AND R28, R28, R3.reuse, PT ;  /* 0x000000031c1c7233 */ /* 0x100fe20003803000 */
[----:B------:R-:W-:Y:S01]  /*d510*/  FFMA.FTZ R116, R29, c[0x0][0x23c], -R247 ;  /* 0x00008f001d747a23 */ /* 0x000fe200000108f7 */
[----:B------:R-:W2:Y:S01]  /*d520*/  MUFU.EX2 R74, R74 ;  /* 0x0000004a004a7308 */ /* 0x000ea20000000800 */
[----:B-1----:R-:W-:Y:S01]  /*d530*/  F2FP.PACK_AB R0, R17, R40 ;  /* 0x000000281100723e */ /* 0x002fe200000000ff */
[--C-:B------:R-:W-:Y:S01]  /*d540*/  HSET2.LE.AND R26, R26, R3.reuse, PT ;  /* 0x000000031a1a7233 */ /* 0x100fe20003803000 */
[----:B------:R-:W-:Y:S01]  /*d550*/  LOP3.LUT R22, R22, R7, RZ, 0xc0, !PT ;  /* 0x0000000716167212 */ /* 0x000fe200078ec0ff */
[--C-:B------:R-:W-:Y:S01]  /*d560*/  HSET2.LE.AND R12, R12, R3.reuse, PT ;  /* 0x000000030c0c7233 */ /* 0x100fe20003803000 */
[----:B------:R-:W-:Y:S01]  /*d570*/  LOP3.LUT R21, R21, R0, RZ, 0xc0, !PT ;  /* 0x0000000015157212 */ /* 0x000fe200078ec0ff */
[--C-:B------:R-:W-:Y:S01]  /*d580*/  HSET2.LE.AND R8, R8, R3.reuse, PT ;  /* 0x0000000308087233 */ /* 0x100fe20003803000 */
[----:B------:R-:W-:Y:S01]  /*d590*/  FADD.FTZ R33, R2, -R33 ;  /* 0x8000002102217221 */ /* 0x000fe20000010000 */
[----:B------:R-:W1:Y:S01]  /*d5a0*/  MUFU.EX2 R184, R184 ;  /* 0x000000b800b87308 */ /* 0x000e620000000800 */
[--C-:B------:R-:W-:Y:S01]  /*d5b0*/  HSET2.LE.AND R6, R6, R3.reuse, PT ;  /* 0x0000000306067233 */ /* 0x100fe20003803000 */
[----:B------:R-:W-:Y:S01]  /*d5c0*/  IMAD.MOV.U32 R39, RZ, RZ, R27 ;  /* 0x000000ffff277224 */ /* 0x000fe200078e001b */
[--C-:B------:R-:W-:Y:S01]  /*d5d0*/  HSET2.LE.AND R24, R24, R3.reuse, PT ;  /* 0x0000000318187233 */ /* 0x100fe20003803000 */
[----:B------:R-:W-:Y:S01]  /*d5e0*/  FFMA.FTZ R177, R177, c[0x0][0x23c], -R247 ;  /* 0x00008f00b1b17a23 */ /* 0x000fe200000108f7 */
[--C-:B------:R-:W-:Y:S01]  /*d5f0*/  HSET2.LE.AND R10, R10, R3.reuse, PT ;  /* 0x000000030a0a7233 */ /* 0x100fe20003803000 */
[----:B------:R-:W-:Y:S01]  /*d600*/  FMUL.FTZ R207, R62, c[0x0][0x23c] ;  /* 0x00008f003ecf7a20 */ /* 0x000fe20000410000 */
[----:B------:R-:W-:Y:S01]  /*d610*/  HSET2.LE.AND R14, R14, R3, PT ;  /* 0x000000030e0e7233 */ /* 0x000fe20003803000 */
[----:B------:R-:W-:Y:S01]  /*d620*/  MUFU.EX2 R191, R191 ;  /* 0x000000bf00bf7308 */ /* 0x000fe20000000800 */
[----:B--2---:R-:W-:Y:S01]  /*d630*/  F2FP.PACK_AB R0, R74, R117 ;  /* 0x000000754a00723e */ /* 0x004fe200000000ff */
[----:B------:R-:W-:Y:S01]  /*d640*/  IMAD.MOV.U32 R38, RZ, RZ, R170 ;  /* 0x000000ffff267224 */ /* 0x000fe200078e00aa */
[----:B------:R-:W-:Y:S01]  /*d650*/  FSEL R207, R207, RZ, P0 ;  /* 0x000000ffcfcf7208 */ /* 0x000fe20000000000 */
[----:B------:R-:W-:Y:S01]  /*d660*/  IMAD.MOV.U32 R218, RZ, RZ, R39 ;  /* 0x000000ffffda7224 */ /* 0x000fe200078e0027 */
[----:B------:R-:W-:Y:S01]  /*d670*/  LOP3.LUT R23, R23, R0, RZ, 0xc0, !PT ;  /* 0x0000000017177212 */ /* 0x000fe200078ec0ff */
[----:B------:R-:W-:Y:S01]  /*d680*/  IMAD.MOV.U32 R39, RZ, RZ, R171 ;  /* 0x000000ffff277224 */ /* 0x000fe200078e00ab */
[----:B------:R-:W-:Y:S01]  /*d690*/  LOP3.LUT R0, R213, R19, RZ, 0x3c, !PT ;  /* 0x00000013d5007212 */ /* 0x000fe200078e3cff */
[----:B------:R-:W2:Y:S01]  /*d6a0*/  MUFU.EX2 R188, R188 ;  /* 0x000000bc00bc7308 */ /* 0x000ea20000000800 */
[----:B-1----:R-:W-:Y:S01]  /*d6b0*/  F2FP.PACK_AB R7, R184, R189 ;  /* 0x000000bdb807723e */ /* 0x002fe200000000ff */
[----:B------:R-:W-:-:S02]  /*d6c0*/  FFMA.FTZ R205, R174, c[0x0][0x23c], -R207 ;  /* 0x00008f00aecd7a23 */ /* 0x000fc400000108cf */
[----:B------:R-:W-:Y:S01]  /*d6d0*/  IMAD.WIDE.U32 R172, R0, -0x2daee0ad, RZ ;  /* 0xd2511f5300ac7825 */ /* 0x000fe200078e00ff */
[----:B------:R-:W-:-:S03]  /*d6e0*/  LOP3.LUT R30, R28, R7, RZ, 0xc0, !PT ;  /* 0x000000071c1e7212 */ /* 0x000fc600078ec0ff */
[----:B------:R-:W1:Y:S01]  /*d6f0*/  MUFU.EX2 R61, R61 ;  /* 0x0000003d003d7308 */ /* 0x000e620000000800 */
[----:B------:R-:W-:Y:S01]  /*d700*/  LOP3.LUT R0, R173, UR15, R250, 0x96, !PT ;  /* 0x0000000fad007c12 */ /* 0x000fe2000f8e96fa */
[----:B------:R-:W-:Y:S02]  /*d710*/  FMUL.FTZ R250, R63, c[0x0][0x23c] ;  /* 0x00008f003ffa7a20 */ /* 0x000fe40000410000 */
[--C-:B------:R-:W-:Y:S02]  /*d720*/  FFMA.FTZ R174, R182, c[0x0][0x23c], -R207.reuse ;  /* 0x00008f00b6ae7a23 */ /* 0x100fe400000108cf */
[----:B------:R-:W-:Y:S01]  /*d730*/  IMAD.WIDE.U32 R208, R0, -0x326172a9, RZ ;  /* 0xcd9e8d5700d07825 */ /* 0x000fe200078e00ff */
[----:B------:R-:W-:Y:S01]  /*d740*/  LOP3.LUT R0, R37, UR16, R212, 0x96, !PT ;  /* 0x0000001025007c12 */ /* 0x000fe2000f8e96d4 */
[----:B------:R-:W-:Y:S01]  /*d750*/  MUFU.EX2 R245, R245 ;  /* 0x000000f500f57308 */ /* 0x000fe20000000800 */
[----:B--2---:R-:W-:Y:S01]  /*d760*/  F2FP.PACK_AB R31, R188, R191 ;  /* 0x000000bfbc1f723e */ /* 0x004fe200000000ff */
[--C-:B------:R-:W-:Y:S01]  /*d770*/  FFMA.FTZ R71, R71, c[0x0][0x23c], -R207.reuse ;  /* 0x00008f0047477a23 */ /* 0x100fe200000108cf */
[----:B------:R-:W-:Y:S01]  /*d780*/  LOP3.LUT R36, R209, UR14, R36, 0x96, !PT ;  /* 0x0000000ed1247c12 */ /* 0x000fe2000f8e9624 */
[----:B------:R-:W-:Y:S01]  /*d790*/  FFMA.FTZ R66, R66, c[0x0][0x23c], -R207 ;  /* 0x00008f0042427a23 */ /* 0x000fe200000108cf */
[----:B------:R-:W-:Y:S01]  /*d7a0*/  LOP3.LUT R31, R26, R31, RZ, 0xc0, !PT ;  /* 0x0000001f1a1f7212 */ /* 0x000fe200078ec0ff */
[----:B------:R-:W-:Y:S01]  /*d7b0*/  IMAD.MOV.U32 R171, RZ, RZ, R218 ;  /* 0x000000ffffab7224 */ /* 0x000fe200078e00da */
[----:B------:R-:W-:Y:S01]  /*d7c0*/  FSEL R250, R250, RZ, P1 ;  /* 0x000000fffafa7208 */ /* 0x000fe20000800000 */
[----:B------:R-:W2:Y:S01]  /*d7d0*/  MUFU.EX2 R192, R192 ;  /* 0x000000c000c07308 */ /* 0x000ea20000000800 */
[----:B-1----:R-:W-:Y:S01]  /*d7e0*/  F2FP.PACK_AB R7, R61, R130 ;  /* 0x000000823d07723e */ /* 0x002fe200000000ff */
[----:B------:R-:W-:Y:S01]  /*d7f0*/  IMAD.WIDE.U32 R36, R36, -0x2daee0ad, RZ ;  /* 0xd2511f5324247825 */ /* 0x000fe200078e00ff */
[----:B------:R-:W-:-:S02]  /*d800*/  LOP3.LUT R4, R209, UR14, R4, 0x96, !PT ;  /* 0x0000000ed1047c12 */ /* 0x000fc4000f8e9604 */
[----:B------:R-:W-:Y:S01]  /*d810*/  LOP3.LUT R26, R12, R7, RZ, 0xc0, !PT ;  /* 0x000000070c1a7212 */ /* 0x000fe200078ec0ff */
[--C-:B------:R-:W-:Y:S02]  /*d820*/  FFMA.FTZ R123, R240, c[0x0][0x23c], -R250.reuse ;  /* 0x00008f00f07b7a23 */ /* 0x100fe400000108fa */
[----:B------:R-:W-:Y:S01]  /*d830*/  MUFU.EX2 R166, R166 ;  /* 0x000000a600a67308 */ /* 0x000fe20000000800 */
[--C-:B------:R-:W-:Y:S02]  /*d840*/  FFMA.FTZ R72, R72, c[0x0][0x23c], -R250.reuse ;  /* 0x00008f0048487a23 */ /* 0x100fe400000108fa */
[--C-:B------:R-:W-:Y:S02]  /*d850*/  FFMA.FTZ R240, R121, c[0x0][0x23c], -R250.reuse ;  /* 0x00008f0079f07a23 */ /* 0x100fe400000108fa */
[----:B------:R-:W-:Y:S02]  /*d860*/  FFMA.FTZ R182, R124, c[0x0][0x23c], -R250 ;  /* 0x00008f007cb67a23 */ /* 0x000fe400000108fa */
[--C-:B------:R-:W-:Y:S01]  /*d870*/  FFMA.FTZ R124, R190, c[0x0][0x23c], -R207.reuse ;  /* 0x00008f00be7c7a23 */ /* 0x100fe200000108cf */
[----:B------:R-:W1:Y:S01]  /*d880*/  MUFU.EX2 R129, R129 ;  /* 0x0000008100817308 */ /* 0x000e620000000800 */
[----:B--2---:R-:W-:Y:S01]  /*d890*/  F2FP.PACK_AB R7, R192, R245 ;  /* 0x000000f5c007723e */ /* 0x004fe200000000ff */
[----:B------:R-:W-:-:S02]  /*d8a0*/  FFMA.FTZ R121, R193, c[0x0][0x23c], -R207 ;  /* 0x00008f00c1797a23 */ /* 0x000fc400000108cf */
[--C-:B------:R-:W-:Y:S01]  /*d8b0*/  FFMA.FTZ R73, R73, c[0x0][0x23c], -R250.reuse ;  /* 0x00008f0049497a23 */ /* 0x100fe200000108fa */
[----:B------:R-:W-:Y:S01]  /*d8c0*/  LOP3.LUT R28, R8, R7, RZ, 0xc0, !PT ;  /* 0x00000007081c7212 */ /* 0x000fe200078ec0ff */
[--C-:B------:R-:W-:Y:S02]  /*d8d0*/  FFMA.FTZ R68, R68, c[0x0][0x23c], -R250.reuse ;  /* 0x00008f0044447a23 */ /* 0x100fe400000108fa */
[----:B------:R2:W-:Y:S01]  /*d8e0*/  MUFU.EX2 R237, R128 ;  /* 0x0000008000ed7308 */ /* 0x0005e20000000800 */
[--C-:B------:R-:W-:Y:S02]  /*d8f0*/  FFMA.FTZ R67, R67, c[0x0][0x23c], -R207.reuse ;  /* 0x00008f0043437a23 */ /* 0x100fe400000108cf */
[----:B------:R-:W-:Y:S02]  /*d900*/  FFMA.FTZ R70, R70, c[0x0][0x23c], -R250 ;  /* 0x00008f0046467a23 */ /* 0x000fe400000108fa */
[----:B------:R-:W-:Y:S02]  /*d910*/  FMUL.FTZ R35, R35, c[0x0][0x23c] ;  /* 0x00008f0023237a20 */ /* 0x000fe40000410000 */
[----:B------:R-:W-:Y:S01]  /*d920*/  FMUL.FTZ R34, R34, c[0x0][0x23c] ;  /* 0x00008f0022227a20 */ /* 0x000fe20000410000 */
[----:B------:R-:W3:Y:S01]  /*d930*/  MUFU.EX2 R201, R201 ;  /* 0x000000c900c97308 */ /* 0x000ee20000000800 */
[----:B-1----:R-:W-:Y:S01]  /*d940*/  F2FP.PACK_AB R7, R129, R166 ;  /* 0x000000a68107723e */ /* 0x002fe200000000ff */
[----:B------:R-:W-:-:S03]  /*d950*/  FFMA.FTZ R69, R69, c[0x0][0x23c], -R207 ;  /* 0x00008f0045457a23 */ /* 0x000fc600000108cf */
[----:B------:R-:W-:-:S03]  /*d960*/  LOP3.LUT R24, R24, R7, RZ, 0xc0, !PT ;  /* 0x0000000718187212 */ /* 0x000fc600078ec0ff */
[----:B------:R-:W-:Y:S01]  /*d970*/  MUFU.EX2 R125, R125 ;  /* 0x0000007d007d7308 */ /* 0x000fe20000000800 */
[----:B--2---:R-:W-:Y:S02]  /*d980*/  FFMA.FTZ R128, R198, c[0x0][0x23c], -R247 ;  /* 0x00008f00c6807a23 */ /* 0x004fe400000108f7 */
[----:B------:R-:W-:Y:S02]  /*d990*/  FFMA.FTZ R198, R126, c[0x0][0x23c], -R207 ;  /* 0x00008f007ec67a23 */ /* 0x000fe400000108cf */
[----:B------:R-:W-:-:S03]  /*d9a0*/  FFMA.FTZ R126, R194, c[0x0][0x23c], -R250 ;  /* 0x00008f00c27e7a23 */ /* 0x000fc600000108fa */
[----:B------:R-:W1:Y:S01]  /*d9b0*/  MUFU.EX2 R116, R116 ;  /* 0x0000007400747308 */ /* 0x000e620000000800 */
[----:B---3--:R-:W-:-:S04]  /*d9c0*/  F2FP.PACK_AB R29, R201, R237 ;  /* 0x000000edc91d723e */ /* 0x008fc800000000ff */
[----:B------:R-:W-:Y:S01]  /*d9d0*/  LOP3.LUT R29, R6, R29, RZ, 0xc0, !PT ;  /* 0x0000001d061d7212 */ /* 0x000fe200078ec0ff */
[----:B------:R-:W-:Y:S02]  /*d9e0*/  IMAD.WIDE.U32 R6, R0, -0x2daee0ad, RZ ;  /* 0xd2511f5300067825 */ /* 0x000fe400078e00ff */
[----:B------:R-:W-:Y:S03]  /*d9f0*/  MUFU.EX2 R177, R177 ;  /* 0x000000b100b17308 */ /* 0x000fe60000000800 */
[----:B------:R-:W-:Y:S02]  /*da00*/  LOP3.LUT R0, R7, UR13, R172, 0x96, !PT ;  /* 0x0000000d07007c12 */ /* 0x000fe4000f8e96ac */
[----:B------:R-:W-:Y:S02]  /*da10*/  LOP3.LUT R2, R37, UR11, R6, 0x96, !PT ;  /* 0x0000000b25027c12 */ /* 0x000fe4000f8e9606 */
[----:B-1----:R-:W-:Y:S01]  /*da20*/  F2FP.PACK_AB R27, R116, R125 ;  /* 0x0000007d741b723e */ /* 0x002fe200000000ff */
[----:B------:R-:W-:Y:S01]  /*da30*/  IMAD.WIDE.U32 R8, R0, -0x326172a9, RZ ;  /* 0xcd9e8d5700087825 */ /* 0x000fe200078e00ff */
[----:B------:R-:W1:Y:S02]  /*da40*/  MUFU.EX2 R128, R128 ;  /* 0x0000008000807308 */ /* 0x000e640000000800 */
[----:B------:R-:W-:Y:S01]  /*da50*/  LOP3.LUT R27, R10, R27, RZ, 0xc0, !PT ;  /* 0x0000001b0a1b7212 */ /* 0x000fe200078ec0ff */
[----:B------:R-:W-:Y:S01]  /*da60*/  IMAD.WIDE.U32 R10, R2, -0x326172a9, RZ ;  /* 0xcd9e8d57020a7825 */ /* 0x000fe200078e00ff */
[----:B------:R-:W-:-:S04]  /*da70*/  LOP3.LUT R0, R9, UR12, R208, 0x96, !PT ;  /* 0x0000000c09007c12 */ /* 0x000fc8000f8e96d0 */
[----:B------:R-:W-:Y:S01]  /*da80*/  LOP3.LUT R8, R11, UR10, R8, 0x96, !PT ;  /* 0x0000000a0b087c12 */ /* 0x000fe2000f8e9608 */
[----:B------:R-:W-:Y:S01]  /*da90*/  IMAD.WIDE.U32 R6, R0, -0x2daee0ad, RZ ;  /* 0xd2511f5300067825 */ /* 0x000fe200078e00ff */
[----:B------:R-:W-:Y:S03]  /*daa0*/  MUFU.EX2 R205, R205 ;  /* 0x000000cd00cd7308 */ /* 0x000fe60000000800 */
[----:B------:R-:W-:Y:S01]  /*dab0*/  IMAD.WIDE.U32 R8, R8, -0x2daee0ad, RZ ;  /* 0xd2511f5308087825 */ /* 0x000fe200078e00ff */
[----:B------:R-:W-:Y:S02]  /*dac0*/  LOP3.LUT R0, R7, UR9, R36, 0x96, !PT ;  /* 0x0000000907007c12 */ /* 0x000fe4000f8e9624 */
[----:B-1----:R-:W-:Y:S01]  /*dad0*/  F2FP.PACK_AB R25, R128, R177 ;  /* 0x000000b18019723e */ /* 0x002fe200000000ff */
[----:B------:R-:W-:Y:S01]  /*dae0*/  IMAD.WIDE.U32 R36, R4, -0x2daee0ad, RZ ;  /* 0xd2511f5304247825 */ /* 0x000fe200078e00ff */
[----:B------:R-:W-:Y:S01]  /*daf0*/  LOP3.LUT R2, R9, UR7, R6, 0x96, !PT ;  /* 0x0000000709027c12 */ /* 0x000fe2000f8e9606 */
[----:B------:R-:W1:Y:S01]  /*db00*/  MUFU.EX2 R174, R174 ;  /* 0x000000ae00ae7308 */ /* 0x000e620000000800 */
[----:B------:R-:W-:Y:S01]  /*db10*/  LOP3.LUT R25, R14, R25, RZ, 0xc0, !PT ;  /* 0x000000190e197212 */ /* 0x000fe200078ec0ff */
[----:B------:R-:W-:-:S04]  /*db20*/  IMAD.WIDE.U32 R6, R0, -0x326172a9, RZ ;  /* 0xcd9e8d5700067825 */ /* 0x000fc800078e00ff */
[----:B------:R-:W-:Y:S01]  /*db30*/  FFMA.FTZ R9, R175, c[0x0][0x23c], -R250 ;  /* 0x00008f00af097a23 */ /* 0x000fe200000108fa */
[----:B------:R-:W-:Y:S01]  /*db40*/  LOP3.LUT R0, R7, UR8, R10, 0x96, !PT ;  /* 0x0000000807007c12 */ /* 0x000fe2000f8e960a */
[----:B------:R-:W-:Y:S01]  /*db50*/  FFMA.FTZ R175, R176, c[0x0][0x23c], -R250 ;  /* 0x00008f00b0af7a23 */ /* 0x000fe200000108fa */
[----:B------:R-:W-:Y:S01]  /*db60*/  MUFU.EX2 R123, R123 ;  /* 0x0000007b007b7308 */ /* 0x000fe20000000800 */
[----:B------:R-:W-:-:S04]  /*db70*/  IMAD.WIDE.U32 R10, R2, -0x326172a9, RZ ;  /* 0xcd9e8d57020a7825 */ /* 0x000fc800078e00ff */
[----:B------:R-:W-:Y:S01]  /*db80*/  IMAD.WIDE.U32 R12, R0, -0x2daee0ad, RZ ;  /* 0xd2511f53000c7825 */ /* 0x000fe200078e00ff */
[C---:B------:R-:W-:Y:S02]  /*db90*/  LOP3.LUT R7, R10.reuse, 0xffff, RZ, 0xc0, !PT ;  /* 0x0000ffff0a077812 */ /* 0x040fe400078ec0ff */
[----:B------:R-:W-:Y:S01]  /*dba0*/  MUFU.EX2 R176, R9 ;  /* 0x0000000900b07308 */ /* 0x000fe20000000800 */
[----:B------:R-:W-:Y:S02]  /*dbb0*/  LOP3.LUT R2, R11, UR17, R6, 0x96, !PT ;  /* 0x000000110b027c12 */ /* 0x000fe4000f8e9606 */
[----:B------:R-:W-:Y:S02]  /*dbc0*/  SHF.R.U32.HI R7, RZ, 0x8, R7 ;  /* 0x00000008ff077819 */ /* 0x000fe40000011607 */
[----:B------:R-:W-:Y:S02]  /*dbd0*/  LOP3.LUT R6, R10, 0xff, RZ, 0xc0, !PT ;  /* 0x000000ff0a067812 */ /* 0x000fe400078ec0ff */
[----:B-1----:R-:W-:Y:S01]  /*dbe0*/  F2FP.PACK_AB R15, R174, R205 ;  /* 0x000000cdae0f723e */ /* 0x002fe200000000ff */
[----:B------:R-:W1:Y:S01]  /*dbf0*/  MUFU.EX2 R175, R175 ;  /* 0x000000af00af7308 */ /* 0x000e620000000800 */
[----:B------:R-:W-:-:S02]  /*dc00*/  PRMT R6, R6, 0x5410, R7 ;  /* 0x0000541006067816 */ /* 0x000fc40000000007 */
[----:B------:R-:W-:-:S03]  /*dc10*/  LOP3.LUT R0, R13, UR18, R8, 0x96, !PT ;  /* 0x000000120d007c12 */ /* 0x000fc6000f8e9608 */
[----:B------:R-:W-:Y:S02]  /*dc20*/  HSET2.LE.AND R6, R6, R3, PT ;  /* 0x0000000306067233 */ /* 0x000fe40003803000 */
[----:B------:R-:W-:Y:S01]  /*dc30*/  MUFU.EX2 R72, R72 ;  /* 0x0000004800487308 */ /* 0x000fe20000000800 */
[----:B-1----:R-:W-:-:S07]  /*dc40*/  F2FP.PACK_AB R7, R175, R176 ;  /* 0x000000b0af07723e */ /* 0x002fce00000000ff */
[----:B------:R-:W-:Y:S01]  /*dc50*/  MUFU.EX2 R71, R71 ;  /* 0x0000004700477308 */ /* 0x000fe20000000800 */
[----:B------:R-:W-:Y:S02]  /*dc60*/  LOP3.LUT R14, R6, R7, RZ, 0xc0, !PT ;  /* 0x00000007060e7212 */ /* 0x000fe400078ec0ff */
[--C-:B------:R-:W-:Y:S02]  /*dc70*/  SHF.R.U32.HI R6, RZ, 0x10, R10.reuse ;  /* 0x00000010ff067819 */ /* 0x100fe4000001160a */
[----:B------:R-:W-:-:S03]  /*dc80*/  SHF.R.U32.HI R7, RZ, 0x18, R10 ;  /* 0x00000018ff077819 */ /* 0x000fc6000001160a */
[----:B------:R-:W1:Y:S01]  /*dc90*/  MUFU.EX2 R66, R66 ;  /* 0x0000004200427308 */ /* 0x000e620000000800 */
[----:B------:R-:W-:-:S04]  /*dca0*/  LOP3.LUT R6, R6, 0xff, RZ, 0xc0, !PT ;  /* 0x000000ff06067812 */ /* 0x000fc800078ec0ff */
[----:B------:R-:W-:Y:S02]  /*dcb0*/  PRMT R6, R6, 0x5410, R7 ;  /* 0x0000541006067816 */ /* 0x000fe40000000007 */
[----:B------:R-:W-:Y:S01]  /*dcc0*/  LOP3.LUT R7, R12, 0xffff, RZ, 0xc0, !PT ;  /* 0x0000ffff0c077812 */ /* 0x000fe200078ec0ff */
[----:B------:R-:W-:Y:S02]  /*dcd0*/  MUFU.EX2 R240, R240 ;  /* 0x000000f000f07308 */ /* 0x000fe40000000800 */
[----:B------:R-:W-:Y:S01]  /*dce0*/  HSET2.LE.AND R6, R6, R3, PT ;  /* 0x0000000306067233 */ /* 0x000fe20003803000 */
[----:B------:R-:W-:-:S04]  /*dcf0*/  SHF.R.U32.HI R7, RZ, 0x8, R7 ;  /* 0x00000008ff077819 */ /* 0x000fc80000011607 */
[----:B------:R-:W-:Y:S01]  /*dd00*/  LOP3.LUT R15, R6, R15, RZ, 0xc0, !PT ;  /* 0x0000000f060f7212 */ /* 0x000fe200078ec0ff */
[----:B------:R-:W2:Y:S01]  /*dd10*/  MUFU.EX2 R182, R182 ;  /* 0x000000b600b67308 */ /* 0x000ea20000000800 */
[----:B------:R-:W-:Y:S02]  /*dd20*/  LOP3.LUT R6, R12, 0xff, RZ, 0xc0, !PT ;  /* 0x000000ff0c067812 */ /* 0x000fe400078ec0ff */
[----:B-1----:R-:W-:Y:S02]  /*dd30*/  F2FP.PACK_AB R11, R66, R71 ;  /* 0x00000047420b723e */ /* 0x002fe400000000ff */
[----:B------:R-:W-:Y:S02]  /*dd40*/  PRMT R6, R6, 0x5410, R7 ;  /* 0x0000541006067816 */ /* 0x000fe40000000007 */
[----:B------:R-:W-:Y:S01]  /*dd50*/  F2FP.PACK_AB R7, R72, R123 ;  /* 0x0000007b4807723e */ /* 0x000fe200000000ff */
[----:B------:R-:W-:Y:S02]  /*dd60*/  MUFU.EX2 R198, R198 ;  /* 0x000000c600c67308 */ /* 0x000fe40000000800 */
[----:B------:R-:W-:-:S05]  /*dd70*/  HSET2.LE.AND R6, R6, R3, PT ;  /* 0x0000000306067233 */ /* 0x000fca0003803000 */
[----:B------:R-:W-:Y:S01]  /*dd80*/  LOP3.LUT R10, R6, R7, RZ, 0xc0, !PT ;  /* 0x00000007060a7212 */ /* 0x000fe200078ec0ff */
[----:B------:R-:W-:Y:S01]  /*dd90*/  MUFU.EX2 R126, R126 ;  /* 0x0000007e007e7308 */ /* 0x000fe20000000800 */
[--C-:B------:R-:W-:Y:S02]  /*dda0*/  SHF.R.U32.HI R6, RZ, 0x10, R12.reuse ;  /* 0x00000010ff067819 */ /* 0x100fe4000001160c */
[----:B------:R-:W-:Y:S02]  /*ddb0*/  SHF.R.U32.HI R7, RZ, 0x18, R12 ;  /* 0x00000018ff077819 */ /* 0x000fe4000001160c */
[----:B------:R-:W-:-:S03]  /*ddc0*/  LOP3.LUT R6, R6, 0xff, RZ, 0xc0, !PT ;  /* 0x000000ff06067812 */ /* 0x000fc600078ec0ff */
[----:B------:R-:W-:Y:S01]  /*ddd0*/  MUFU.EX2 R124, R124 ;  /* 0x0000007c007c7308 */ /* 0x000fe20000000800 */
[----:B------:R-:W-:Y:S02]  /*dde0*/  PRMT R6, R6, 0x5410, R7 ;  /* 0x0000541006067816 */ /* 0x000fe40000000007 */
[----:B------:R-:W-:-:S03]  /*ddf0*/  LOP3.LUT R7, R2, 0xffff, RZ, 0xc0, !PT ;  /* 0x0000ffff02077812 */ /* 0x000fc600078ec0ff */
[----:B------:R-:W-:Y:S01]  /*de00*/  HSET2.LE.AND R6, R6, R3, PT ;  /* 0x0000000306067233 */ /* 0x000fe20003803000 */
[----:B------:R-:W-:Y:S01]  /*de10*/  SHF.R.U32.HI R7, RZ, 0x8, R7 ;  /* 0x00000008ff077819 */ /* 0x000fe20000011607 */
[----:B------:R-:W1:Y:S03]  /*de20*/  MUFU.EX2 R121, R121 ;  /* 0x0000007900797308 */ /* 0x000e660000000800 */
[----:B------:R-:W-:Y:S02]  /*de30*/  LOP3.LUT R11, R6, R11, RZ, 0xc0, !PT ;  /* 0x0000000b060b7212 */ /* 0x000fe400078ec0ff */
[----:B------:R-:W-:-:S03]  /*de40*/  LOP3.LUT R6, R2, 0xff, RZ, 0xc0, !PT ;  /* 0x000000ff02067812 */ /* 0x000fc600078ec0ff */
[----:B------:R-:W-:Y:S01]  /*de50*/  MUFU.EX2 R73, R73 ;  /* 0x0000004900497308 */ /* 0x000fe20000000800 */
[----:B------:R-:W-:Y:S02]  /*de60*/  PRMT R6, R6, 0x5410, R7 ;  /* 0x0000541006067816 */ /* 0x000fe40000000007 */
[----:B--2---:R-:W-:-:S03]  /*de70*/  F2FP.PACK_AB R7, R182, R240 ;  /* 0x000000f0b607723e */ /* 0x004fc600000000ff */
[----:B------:R-:W-:Y:S01]  /*de80*/  HSET2.LE.AND R6, R6, R3, PT ;  /* 0x0000000306067233 */ /* 0x000fe20003803000 */
[----:B-1----:R-:W-:Y:S01]  /*de90*/  F2FP.PACK_AB R9, R121, R124 ;  /* 0x0000007c7909723e */ /* 0x002fe200000000ff */
[----:B------:R-:W-:Y:S03]  /*dea0*/  MUFU.EX2 R68, R68 ;  /* 0x0000004400447308 */ /* 0x000fe60000000800 */
[----:B------:R-:W-:Y:S02]  /*deb0*/  LOP3.LUT R12, R6, R7, RZ, 0xc0, !PT ;  /* 0x00000007060c7212 */ /* 0x000fe400078ec0ff */
[--C-:B------:R-:W-:Y:S02]  /*dec0*/  SHF.R.U32.HI R6, RZ, 0x10, R2.reuse ;  /* 0x00000010ff067819 */ /* 0x100fe40000011602 */
[----:B------:R-:W-:Y:S02]  /*ded0*/  SHF.R.U32.HI R2, RZ, 0x18, R2 ;  /* 0x00000018ff027819 */ /* 0x000fe40000011602 */
[----:B------:R-:W-:Y:S01]  /*dee0*/  LOP3.LUT R7, R6, 0xff, RZ, 0xc0, !PT ;  /* 0x000000ff06077812 */ /* 0x000fe200078ec0ff */
[----:B------:R-:W-:Y:S01]  /*def0*/  FFMA.FTZ R6, R127, c[0x0][0x23c], -R207 ;  /* 0x00008f007f067a23 */ /* 0x000fe200000108cf */
[----:B------:R-:W-:Y:S01]  /*df00*/  MUFU.EX2 R67, R67 ;  /* 0x0000004300437308 */ /* 0x000fe20000000800 */
[----:B------:R-:W-:Y:S01]  /*df10*/  FFMA.FTZ R127, R187, c[0x0][0x23c], -R250 ;  /* 0x00008f00bb7f7a23 */ /* 0x000fe200000108fa */
[----:B------:R-:W-:Y:S01]  /*df20*/  PRMT R2, R7, 0x5410, R2 ;  /* 0x0000541007027816 */ /* 0x000fe20000000002 */
[----:B------:R-:W-:Y:S01]  /*df30*/  IMAD.MOV.U32 R187, RZ, RZ, R219 ;  /* 0x000000ffffbb7224 */ /* 0x000fe200078e00db */
[----:B------:R-:W-:-:S03]  /*df40*/  LOP3.LUT R7, R0, 0xffff, RZ, 0xc0, !PT ;  /* 0x0000ffff00077812 */ /* 0x000fc600078ec0ff */
[----:B------:R-:W-:Y:S01]  /*df50*/  HSET2.LE.AND R2, R2, R3, PT ;  /* 0x0000000302027233 */ /* 0x000fe20003803000 */
[----:B------:R-:W1:Y:S01]  /*df60*/  MUFU.EX2 R170, R6 ;  /* 0x0000000600aa7308 */ /* 0x000e620000000800 */
[----:B------:R-:W-:-:S07]  /*df70*/  SHF.R.U32.HI R7, RZ, 0x8, R7 ;  /* 0x00000008ff077819 */ /* 0x000fce0000011607 */
[----:B------:R-:W2:Y:S01]  /*df80*/  MUFU.EX2 R127, R127 ;  /* 0x0000007f007f7308 */ /* 0x000ea20000000800 */
[----:B-1----:R-:W-:-:S07]  /*df90*/  F2FP.PACK_AB R13, R198, R170 ;  /* 0x000000aac60d723e */ /* 0x002fce00000000ff */
[----:B------:R-:W-:Y:S01]  /*dfa0*/  MUFU.EX2 R70, R70 ;  /* 0x0000004600467308 */ /* 0x000fe20000000800 */
[----:B------:R-:W-:Y:S02]  /*dfb0*/  LOP3.LUT R13, R2, R13, RZ, 0xc0, !PT ;  /* 0x0000000d020d7212 */ /* 0x000fe400078ec0ff */
[----:B------:R-:W-:Y:S01]  /*dfc0*/  LOP3.LUT R2, R0, 0xff, RZ, 0xc0, !PT ;  /* 0x000000ff00027812 */ /* 0x000fe200078ec0ff */
[----:B------:R-:W-:-:S04]  /*dfd0*/  FMUL.FTZ R193, R33, c[0x0][0x23c] ;  /* 0x00008f0021c17a20 */ /* 0x000fc80000410000 */
[----:B------:R-:W-:Y:S01]  /*dfe0*/  MUFU.EX2 R190, R35 ;  /* 0x0000002300be7308 */ /* 0x000fe20000000800 */
[----:B------:R-:W-:Y:S02]  /*dff0*/  PRMT R2, R2, 0x5410, R7 ;  /* 0x0000541002027816 */ /* 0x000fe40000000007 */
[----:B--2---:R-:W-:-:S03]  /*e000*/  F2FP.PACK_AB R7, R126, R127 ;  /* 0x0000007f7e07723e */ /* 0x004fc600000000ff */
[----:B------:R-:W-:Y:S02]  /*e010*/  HSET2.LE.AND R2, R2, R3, PT ;  /* 0x0000000302027233 */ /* 0x000fe40003803000 */
[----:B------:R-:W-:Y:S03]  /*e020*/  MUFU.EX2 R69, R69 ;  /* 0x0000004500457308 */ /* 0x000fe60000000800 */
[----:B------:R-:W-:Y:S02]  /*e030*/  LOP3.LUT R8, R2, R7, RZ, 0xc0, !PT ;  /* 0x0000000702087212 */ /* 0x000fe400078ec0ff */
[--C-:B------:R-:W-:Y:S02]  /*e040*/  SHF.R.U32.HI R2, RZ, 0x10, R0.reuse ;  /* 0x00000010ff027819 */ /* 0x100fe40000011600 */
[----:B------:R-:W-:Y:S02]  /*e050*/  SHF.R.U32.HI R0, RZ, 0x18, R0 ;  /* 0x00000018ff007819 */ /* 0x000fe40000011600 */
[----:B------:R-:W-:-:S04]  /*e060*/  LOP3.LUT R7, R2, 0xff, RZ, 0xc0, !PT ;  /* 0x000000ff02077812 */ /* 0x000fc800078ec0ff */
[----:B------:R-:W-:-:S05]  /*e070*/  PRMT R0, R7, 0x5410, R0 ;  /* 0x0000541007007816 */ /* 0x000fca0000000000 */
[----:B------:R-:W-:-:S05]  /*e080*/  HSET2.LE.AND R0, R0, R3, PT ;  /* 0x0000000300007233 */ /* 0x000fca0003803000 */
[----:B------:R-:W-:Y:S02]  /*e090*/  LOP3.LUT R9, R0, R9, RZ, 0xc0, !PT ;  /* 0x0000000900097212 */ /* 0x000fe400078ec0ff */
[----:B------:R-:W-:-:S05]  /*e0a0*/  LOP3.LUT R0, R5, UR16, R212, 0x96, !PT ;  /* 0x0000001005007c12 */ /* 0x000fca000f8e96d4 */
        /* <DEDUP_REMOVED lines=12> */
[----:B------:R-:W-:-:S04]  /*e170*/  IMAD.WIDE.U32 R36, R2, -0x326172a9, RZ ;  /* 0xcd9e8d5702247825 */ /* 0x000fc800078e00ff */
[----:B------:R-:W-:Y:S01]  /*e180*/  FFMA.FTZ R0, R75, c[0x0][0x23c], -R207 ;  /* 0x00008f004b007a23 */ /* 0x000fe200000108cf */
[----:B------:R-:W-:Y:S01]  /*e190*/  LOP3.LUT R5, R36, 0xffff, RZ, 0xc0, !PT ;  /* 0x0000ffff24057812 */ /* 0x000fe200078ec0ff */
[----:B------:R-:W-:Y:S01]  /*e1a0*/  FFMA.FTZ R75, R246, c[0x0][0x23c], -R250 ;  /* 0x00008f00f64b7a23 */ /* 0x000fe200000108fa */
[----:B------:R-:W-:Y:S02]  /*e1b0*/  LOP3.LUT R2, R36, 0xff, RZ, 0xc0, !PT ;  /* 0x000000ff24027812 */ /* 0x000fe400078ec0ff */
[----:B------:R-:W-:Y:S01]  /*e1c0*/  SHF.R.U32.HI R5, RZ, 0x8, R5 ;  /* 0x00000008ff057819 */ /* 0x000fe20000011605 */
[----:B------:R-:W1:Y:S01]  /*e1d0*/  MUFU.EX2 R0, R0 ;  /* 0x0000000000007308 */ /* 0x000e620000000800 */
[----:B------:R-:W-:Y:S02]  /*e1e0*/  SHF.R.U32.HI R4, RZ, 0x10, R36 ;  /* 0x00000010ff047819 */ /* 0x000fe40000011624 */
[----:B------:R-:W-:Y:S02]  /*e1f0*/  PRMT R2, R2, 0x5410, R5 ;  /* 0x0000541002027816 */ /* 0x000fe40000000005 */
[----:B------:R-:W-:-:S02]  /*e200*/  F2FP.PACK_AB R5, R68, R73 ;  /* 0x000000494405723e */ /* 0x000fc400000000ff */
[----:B------:R-:W-:Y:S01]  /*e210*/  LOP3.LUT R4, R4, 0xff, RZ, 0xc0, !PT ;  /* 0x000000ff04047812 */ /* 0x000fe200078ec0ff */
[--C-:B------:R-:W-:Y:S01]  /*e220*/  HSET2.LE.AND R2, R2, R3.reuse, PT ;  /* 0x0000000302027233 */ /* 0x100fe20003803000 */
[----:B------:R-:W2:Y:S04]  /*e230*/  MUFU.EX2 R75, R75 ;  /* 0x0000004b004b7308 */ /* 0x000ea80000000800 */
[----:B------:R-:W-:Y:S02]  /*e240*/  LOP3.LUT R6, R2, R5, RZ, 0xc0, !PT ;  /* 0x0000000502067212 */ /* 0x000fe400078ec0ff */
[----:B------:R-:W-:Y:S02]  /*e250*/  SHF.R.U32.HI R5, RZ, 0x18, R36 ;  /* 0x00000018ff057819 */ /* 0x000fe40000011624 */
[----:B------:R-:W-:Y:S01]  /*e260*/  LOP3.LUT R2, R37, UR17, R218, 0x96, !PT ;  /* 0x0000001125027c12 */ /* 0x000fe2000f8e96da */
[----:B------:R-:W-:Y:S01]  /*e270*/  FMUL.FTZ R194, R32, c[0x0][0x23c] ;  /* 0x00008f0020c27a20 */ /* 0x000fe20000410000 */
[----:B------:R-:W-:Y:S01]  /*e280*/  PRMT R4, R4, 0x5410, R5 ;  /* 0x0000541004047816 */ /* 0x000fe20000000005 */
[----:B------:R-:W-:Y:S01]  /*e290*/  MUFU.EX2 R193, R193 ;  /* 0x000000c100c17308 */ /* 0x000fe20000000800 */
[----:B-1----:R-:W-:Y:S01]  /*e2a0*/  F2FP.PACK_AB R7, R0, R67 ;  /* 0x000000430007723e */ /* 0x002fe200000000ff */
[-C--:B------:R-:W-:Y:S01]  /*e2b0*/  FMUL.FTZ R132, R132, R190.reuse ;  /* 0x000000be84847220 */ /* 0x080fe20000410000 */
[----:B------:R-:W-:Y:S01]  /*e2c0*/  LOP3.LUT R5, R2, 0xffff, RZ, 0xc0, !PT ;  /* 0x0000ffff02057812 */ /* 0x000fe200078ec0ff */
[----:B------:R-:W-:Y:S01]  /*e2d0*/  HSET2.LE.AND R4, R4, R3, PT ;  /* 0x0000000304047233 */ /* 0x000fe20003803000 */
[----:B------:R-:W-:Y:S01]  /*e2e0*/  SHF.R.U32.HI R36, RZ, 0x18, R2 ;  /* 0x00000018ff247819 */ /* 0x000fe20000011602 */
[----:B------:R-:W-:Y:S01]  /*e2f0*/  FMUL.FTZ R133, R133, R190 ;  /* 0x000000be85857220 */ /* 0x000fe20000410000 */
[----:B------:R-:W-:Y:S01]  /*e300*/  SHF.R.U32.HI R5, RZ, 0x8, R5 ;  /* 0x00000008ff057819 */ /* 0x000fe20000011605 */
[----:B------:R-:W-:Y:S01]  /*e310*/  IMAD.MOV.U32 R37, RZ, RZ, R223 ;  /* 0x000000ffff257224 */ /* 0x000fe200078e00df */
[----:B------:R-:W-:-:S02]  /*e320*/  LOP3.LUT R7, R4, R7, RZ, 0xc0, !PT ;  /* 0x0000000704077212 */ /* 0x000fc400078ec0ff */
[----:B------:R-:W-:-:S04]  /*e330*/  LOP3.LUT R4, R2, 0xff, RZ, 0xc0, !PT ;  /* 0x000000ff02047812 */ /* 0x000fc800078ec0ff */
[----:B------:R-:W-:Y:S02]  /*e340*/  PRMT R4, R4, 0x5410, R5 ;  /* 0x0000541004047816 */ /* 0x000fe40000000005 */
[----:B--2---:R-:W-:-:S03]  /*e350*/  F2FP.PACK_AB R5, R70, R75 ;  /* 0x0000004b4605723e */ /* 0x004fc600000000ff */
[----:B------:R-:W-:-:S05]  /*e360*/  HSET2.LE.AND R4, R4, R3, PT ;  /* 0x0000000304047233 */ /* 0x000fca0003803000 */
[----:B------:R-:W-:Y:S02]  /*e370*/  LOP3.LUT R4, R4, R5, RZ, 0xc0, !PT ;  /* 0x0000000504047212 */ /* 0x000fe400078ec0ff */
[----:B------:R-:W-:Y:S01]  /*e380*/  SHF.R.U32.HI R5, RZ, 0x10, R2 ;  /* 0x00000010ff057819 */ /* 0x000fe20000011602 */
[----:B------:R-:W-:Y:S02]  /*e390*/  FFMA.FTZ R2, R187, c[0x0][0x23c], -R207 ;  /* 0x00008f00bb027a23 */ /* 0x000fe400000108cf */
[----:B------:R1:W2:Y:S01]  /*e3a0*/  MUFU.EX2 R187, R34 ;  /* 0x0000002200bb7308 */ /* 0x0002a20000000800 */
[----:B------:R-:W-:-:S04]  /*e3b0*/  LOP3.LUT R5, R5, 0xff, RZ, 0xc0, !PT ;  /* 0x000000ff05057812 */ /* 0x000fc800078ec0ff */
[----:B------:R-:W-:-:S03]  /*e3c0*/  PRMT R36, R5, 0x5410, R36 ;  /* 0x0000541005247816 */ /* 0x000fc60000000024 */
[----:B------:R-:W3:Y:S02]  /*e3d0*/  MUFU.EX2 R2, R2 ;  /* 0x0000000200027308 */ /* 0x000ee40000000800 */
[----:B------:R-:W-:Y:S01]  /*e3e0*/  HSET2.LE.AND R5, R36, R3, PT ;  /* 0x0000000324057233 */ /* 0x000fe20003803000 */
[----:B-1----:R-:W1:Y:S05]  /*e3f0*/  LDSM.16.MT88.4 R32, [R216+0x4000] ;  /* 0x00400000d820783b */ /* 0x002e6a0000004200 */
[----:B------:R-:W4:Y:S01]  /*e400*/  MUFU.EX2 R194, R194 ;  /* 0x000000c200c27308 */ /* 0x000f220000000800 */
[-C--:B--2---:R-:W-:Y:S02]  /*e410*/  FMUL.FTZ R134, R134, R187.reuse ;  /* 0x000000bb86867220 */ /* 0x084fe40000410000 */
[----:B------:R-:W-:-:S02]  /*e420*/  FMUL.FTZ R135, R135, R187 ;  /* 0x000000bb87877220 */ /* 0x000fc40000410000 */
[----:B------:R-:W-:Y:S01]  /*e430*/  FMUL.FTZ R140, R140, R193 ;  /* 0x000000c18c8c7220 */ /* 0x000fe20000410000 */
[----:B---3--:R-:W-:Y:S01]  /*e440*/  F2FP.PACK_AB R36, R2, R69 ;  /* 0x000000450224723e */ /* 0x008fe200000000ff */
[----:B------:R-:W-:-:S03]  /*e450*/  FMUL.FTZ R141, R141, R193 ;  /* 0x000000c18d8d7220 */ /* 0x000fc60000410000 */
[----:B------:R-:W-:Y:S01]  /*e460*/  LOP3.LUT R5, R5, R36, RZ, 0xc0, !PT ;  /* 0x0000002405057212 */ /* 0x000fe200078ec0ff */
[----:B------:R-:W-:Y:S02]  /*e470*/  IMAD.MOV.U32 R36, RZ, RZ, R222 ;  /* 0x000000ffff247224 */ /* 0x000fe400078e00de */
[----:B------:R-:W-:Y:S01]  /*e480*/  FMUL.FTZ R152, R152, R190 ;  /* 0x000000be98987220 */ /* 0x000fe20000410000 */
[----:B------:R2:W5:Y:S01]  /*e490*/  LDL.LU.64 R222, [R1+0x78] ;  /* 0x0000780001de7983 */ /* 0x0005620000300a00 */
[-C--:B----4-:R-:W-:Y:S02]  /*e4a0*/  FMUL.FTZ R142, R142, R194.reuse ;  /* 0x000000c28e8e7220 */ /* 0x090fe40000410000 */
[----:B------:R-:W-:Y:S02]  /*e4b0*/  FMUL.FTZ R143, R143, R194 ;  /* 0x000000c28f8f7220 */ /* 0x000fe40000410000 */
[----:B------:R-:W-:Y:S02]  /*e4c0*/  FMUL.FTZ R153, R153, R190 ;  /* 0x000000be99997220 */ /* 0x000fe40000410000 */
[----:B------:R-:W-:-:S02]  /*e4d0*/  FMUL.FTZ R154, R154, R187 ;  /* 0x000000bb9a9a7220 */ /* 0x000fc40000410000 */
[----:B------:R-:W-:Y:S02]  /*e4e0*/  FMUL.FTZ R155, R155, R187 ;  /* 0x000000bb9b9b7220 */ /* 0x000fe40000410000 */
[-C--:B------:R-:W-:Y:S02]  /*e4f0*/  FMUL.FTZ R148, R148, R193.reuse ;  /* 0x000000c194947220 */ /* 0x080fe40000410000 */
[-C--:B------:R-:W-:Y:S02]  /*e500*/  FMUL.FTZ R149, R149, R193.reuse ;  /* 0x000000c195957220 */ /* 0x080fe40000410000 */
[-C--:B------:R-:W-:Y:S02]  /*e510*/  FMUL.FTZ R150, R150, R194.reuse ;  /* 0x000000c296967220 */ /* 0x080fe40000410000 */
[----:B------:R-:W-:Y:S02]  /*e520*/  FMUL.FTZ R151, R151, R194 ;  /* 0x000000c297977220 */ /* 0x000fe40000410000 */
[----:B------:R-:W-:-:S02]  /*e530*/  FMUL.FTZ R144, R144, R193 ;  /* 0x000000c190907220 */ /* 0x000fc40000410000 */
[----:B------:R-:W-:Y:S02]  /*e540*/  FMUL.FTZ R145, R145, R193 ;  /* 0x000000c191917220 */ /* 0x000fe40000410000 */
[-C--:B------:R-:W-:Y:S01]  /*e550*/  FMUL.FTZ R146, R146, R194.reuse ;  /* 0x000000c292927220 */ /* 0x080fe20000410000 */
[-C--:B-1----:R-:W-:Y:S01]  /*e560*/  HMMA.16816.F32 R132, R28, R32.reuse, R132 ;  /* 0x000000201c84723c */ /* 0x082fe20000001884 */
[----:B------:R-:W-:Y:S02]  /*e570*/  FMUL.FTZ R147, R147, R194 ;  /* 0x000000c293937220 */ /* 0x000fe40000410000 */
[-C--:B------:R-:W-:Y:S02]  /*e580*/  FMUL.FTZ R160, R160, R190.reuse ;  /* 0x000000bea0a07220 */ /* 0x080fe40000410000 */
[----:B------:R-:W-:Y:S02]  /*e590*/  FMUL.FTZ R161, R161, R190 ;  /* 0x000000bea1a17220 */ /* 0x000fe40000410000 */
[-C--:B------:R-:W-:Y:S01]  /*e5a0*/  FMUL.FTZ R162, R162, R187.reuse ;  /* 0x000000bba2a27220 */ /* 0x080fe20000410000 */
[----:B------:R-:W-:Y:S01]  /*e5b0*/  HMMA.16816.F32 R140, R12, R32, R140 ;  /* 0x000000200c8c723c */ /* 0x000fe2000000188c */
[----:B------:R-:W-:-:S02]  /*e5c0*/  FMUL.FTZ R163, R163, R187 ;  /* 0x000000bba3a37220 */ /* 0x000fc40000410000 */
[-C--:B------:R-:W-:Y:S02]  /*e5d0*/  FMUL.FTZ R156, R156, R190.reuse ;  /* 0x000000be9c9c7220 */ /* 0x080fe40000410000 */
[----:B------:R-:W-:Y:S02]  /*e5e0*/  FMUL.FTZ R157, R157, R190 ;  /* 0x000000be9d9d7220 */ /* 0x000fe40000410000 */
[----:B------:R-:W-:Y:S01]  /*e5f0*/  IMAD.MOV.U32 R32, RZ, RZ, R36 ;  /* 0x000000ffff207224 */ /* 0x000fe200078e0024 */
[----:B------:R-:W-:Y:S01]  /*e600*/  HMMA.16816.F32 R152, R28, R34, R152 ;  /* 0x000000221c98723c */ /* 0x000fe20000001898 */
[----:B------:R-:W-:Y:S02]  /*e610*/  IMAD.MOV.U32 R33, RZ, RZ, R37 ;  /* 0x000000ffff217224 */ /* 0x000fe400078e0025 */
[-C--:B------:R-:W-:Y:S02]  /*e620*/  FMUL.FTZ R36, R136, R193.reuse ;  /* 0x000000c188247220 */ /* 0x080fe40000410000 */
[----:B------:R-:W-:-:S02]  /*e630*/  FMUL.FTZ R37, R137, R193 ;  /* 0x000000c189257220 */ /* 0x000fc40000410000 */
[----:B------:R-:W-:Y:S02]  /*e640*/  IMAD.MOV.U32 R136, RZ, RZ, R38 ;  /* 0x000000ffff887224 */ /* 0x000fe400078e0026 */
[----:B------:R-:W-:Y:S02]  /*e650*/  IMAD.MOV.U32 R137, RZ, RZ, R39 ;  /* 0x000000ffff897224 */ /* 0x000fe400078e0027 */
[-C--:B------:R-:W-:Y:S02]  /*e660*/  FMUL.FTZ R38, R138, R194.reuse ;  /* 0x000000c28a267220 */ /* 0x080fe40000410000 */
[----:B------:R-:W-:Y:S02]  /*e670*/  FMUL.FTZ R39, R139, R194 ;  /* 0x000000c28b277220 */ /* 0x000fe40000410000 */
[----:B------:R-:W-:Y:S02]  /*e680*/  IMAD.MOV.U32 R138, RZ, RZ, R136 ;  /* 0x000000ffff8a7224 */ /* 0x000fe400078e0088 */
[----:B------:R-:W-:-:S02]  /*e690*/  IMAD.MOV.U32 R139, RZ, RZ, R137 ;  /* 0x000000ffff8b7224 */ /* 0x000fc400078e0089 */
[----:B------:R-:W-:Y:S01]  /*e6a0*/  IMAD.MOV.U32 R136, RZ, RZ, R32 ;  /* 0x000000ffff887224 */ /* 0x000fe200078e0020 */
[C---:B------:R-:W-:Y:S01]  /*e6b0*/  HMMA.16816.F32 R36, R12.reuse, R34, R36 ;  /* 0x000000220c24723c */ /* 0x040fe20000001824 */
[----:B------:R-:W-:Y:S02]  /*e6c0*/  IMAD.MOV.U32 R137, RZ, RZ, R33 ;  /* 0x000000ffff897224 */ /* 0x000fe400078e0021 */
[----:B------:R-:W1:Y:S01]  /*e6d0*/  LDSM.16.MT88.4 R32, [R215+0x4000] ;  /* 0x00400000d720783b */ /* 0x000e620000004200 */
[-C--:B------:R-:W-:Y:S02]  /*e6e0*/  FMUL.FTZ R158, R158, R187.reuse ;  /* 0x000000bb9e9e7220 */ /* 0x080fe40000410000 */
[----:B------:R-:W-:Y:S02]  /*e6f0*/  FMUL.FTZ R159, R159, R187 ;  /* 0x000000bb9f9f7220 */ /* 0x000fe40000410000 */
[C---:B-1----:R-:W-:Y:S08]  /*e700*/  HMMA.16816.F32 R148, R12.reuse, R32, R148 ;  /* 0x000000200c94723c */ /* 0x042ff00000001894 */
[-C--:B------:R-:W-:Y:S01]  /*e710*/  HMMA.16816.F32 R144, R12, R34.reuse, R144 ;  /* 0x000000220c90723c */ /* 0x080fe20000001890 */
[----:B------:R-:W1:Y:S07]  /*e720*/  LDSM.16.MT88.4 R12, [R216+0x4400] ;  /* 0x00440000d80c783b */ /* 0x000e6e0000004200 */
[C---:B------:R-:W-:Y:S08]  /*e730*/  HMMA.16816.F32 R160, R28.reuse, R34, R160 ;  /* 0x000000221ca0723c */ /* 0x040ff000000018a0 */
[----:B------:R-:W-:Y:S08]  /*e740*/  HMMA.16816.F32 R156, R28, R32, R156 ;  /* 0x000000201c9c723c */ /* 0x000ff0000000189c */
[-C--:B-1----:R-:W-:Y:S08]  /*e750*/  HMMA.16816.F32 R132, R24, R12.reuse, R132 ;  /* 0x0000000c1884723c */ /* 0x082ff00000001884 */
[C---:B------:R-:W-:Y:S08]  /*e760*/  HMMA.16816.F32 R140, R8.reuse, R12, R140 ;  /* 0x0000000c088c723c */ /* 0x040ff0000000188c */
[-C--:B------:R-:W-:Y:S08]  /*e770*/  HMMA.16816.F32 R36, R8, R14.reuse, R36 ;  /* 0x0000000e0824723c */ /* 0x080ff00000001824 */
[----:B------:R-:W-:Y:S01]  /*e780*/  HMMA.16816.F32 R152, R24, R14, R152 ;  /* 0x0000000e1898723c */ /* 0x000fe20000001898 */
[----:B------:R-:W1:Y:S07]  /*e790*/  LDSM.16.MT88.4 R12, [R215+0x4400] ;  /* 0x00440000d70c783b */ /* 0x000e6e0000004200 */
        /* <DEDUP_REMOVED lines=9> */
[----:B------:R-:W1:Y:S01]  /*e830*/  LDSM.16.MT88.4 R8, [R215+0x4800] ;  /* 0x00480000d708783b */ /* 0x000e620000004200 */
[----:B------:R-:W-:-:S02]  /*e840*/  FFMA.FTZ R35, R79, c[0x0][0x23c], -R250 ;  /* 0x00008f004f237a23 */ /* 0x000fc400000108fa */
[--C-:B------:R-:W-:Y:S02]  /*e850*/  FFMA.FTZ R32, R81, c[0x0][0x23c], -R250.reuse ;  /* 0x00008f0051207a23 */ /* 0x100fe400000108fa */
[--C-:B------:R-:W-:Y:S02]  /*e860*/  FFMA.FTZ R34, R55, c[0x0][0x23c], -R250.reuse ;  /* 0x00008f0037227a23 */ /* 0x100fe400000108fa */
[----:B------:R-:W-:Y:S02]  /*e870*/  FFMA.FTZ R55, R76, c[0x0][0x23c], -R250 ;  /* 0x00008f004c377a23 */ /* 0x000fe400000108fa */
[--C-:B------:R-:W-:Y:S01]  /*e880*/  FFMA.FTZ R76, R80, c[0x0][0x23c], -R207.reuse ;  /* 0x00008f00504c7a23 */ /* 0x100fe200000108cf */
[----:B------:R-:W-:Y:S01]  /*e890*/  MUFU.EX2 R35, R35 ;  /* 0x0000002300237308 */ /* 0x000fe20000000800 */
[--C-:B------:R-:W-:Y:S02]  /*e8a0*/  FFMA.FTZ R80, R77, c[0x0][0x23c], -R207.reuse ;  /* 0x00008f004d507a23 */ /* 0x100fe400000108cf */
[----:B------:R-:W-:-:S02]  /*e8b0*/  FFMA.FTZ R33, R82, c[0x0][0x23c], -R207 ;  /* 0x00008f0052217a23 */ /* 0x000fc400000108cf */
[----:B------:R-:W-:-:S03]  /*e8c0*/  FFMA.FTZ R77, R78, c[0x0][0x23c], -R207 ;  /* 0x00008f004e4d7a23 */ /* 0x000fc600000108cf */
[----:B------:R-:W3:Y:S01]  /*e8d0*/  MUFU.EX2 R32, R32 ;  /* 0x0000002000207308 */ /* 0x000ee20000000800 */
[C---:B-1----:R-:W-:Y:S08]  /*e8e0*/  HMMA.16816.F32 R148, R4.reuse, R8, R148 ;  /* 0x000000080494723c */ /* 0x042ff00000001894 */
[-C--:B------:R-:W-:Y:S07]  /*e8f0*/  HMMA.16816.F32 R144, R4, R10.reuse, R144 ;  /* 0x0000000a0490723c */ /* 0x080fee0000001890 */
[----:B------:R-:W-:Y:S01]  /*e900*/  LOP3.LUT R4, R219, UR8, R220, 0x96, !PT ;  /* 0x00000008db047c12 */ /* 0x000fe2000f8e96dc */
[----:B------:R-:W-:Y:S01]  /*e910*/  HMMA.16816.F32 R160, R20, R10, R160 ;  /* 0x0000000a14a0723c */ /* 0x000fe200000018a0 */
[----:B------:R-:W-:Y:S01]  /*e920*/  MUFU.EX2 R34, R34 ;  /* 0x0000002200227308 */ /* 0x000fe20000000800 */
[----:B------:R2:W5:Y:S02]  /*e930*/  LDL.LU.64 R220, [R1+0x70] ;  /* 0x0000700001dc7983 */ /* 0x0005640000300a00 */
[----:B------:R-:W-:-:S02]  /*e940*/  IMAD.WIDE.U32 R6, R4, -0x2daee0ad, RZ ;  /* 0xd2511f5304067825 */ /* 0x000fc400078e00ff */
[----:B------:R2:W5:Y:S02]  /*e950*/  LDL.LU.64 R218, [R1+0x68] ;  /* 0x0000680001da7983 */ /* 0x0005640000300a00 */
[----:B------:R-:W-:Y:S01]  /*e960*/  HMMA.16816.F32 R156, R20, R8, R156 ;  /* 0x00000008149c723c */ /* 0x000fe2000000189c */
[----:B------:R-:W-:Y:S02]  /*e970*/  LOP3.LUT R5, R7, UR18, R212, 0x96, !PT ;  /* 0x0000001207057c12 */ /* 0x000fe4000f8e96d4 */
[C---:B------:R-:W-:Y:S01]  /*e980*/  LOP3.LUT R7, R6.reuse, 0xffff, RZ, 0xc0, !PT ;  /* 0x0000ffff06077812 */ /* 0x040fe200078ec0ff */
[----:B------:R-:W-:Y:S01]  /*e990*/  MUFU.EX2 R55, R55 ;  /* 0x0000003700377308 */ /* 0x000fe20000000800 */
[----:B------:R-:W-:Y:S01]  /*e9a0*/  LOP3.LUT R10, R6, 0xff, RZ, 0xc0, !PT ;  /* 0x000000ff060a7812 */ /* 0x000fe200078ec0ff */
[----:B------:R2:W5:Y:S01]  /*e9b0*/  LDL.LU.64 R212, [R1+0x60] ;  /* 0x0000600001d47983 */ /* 0x0005620000300a00 */
[----:B------:R-:W-:Y:S02]  /*e9c0*/  SHF.R.U32.HI R7, RZ, 0x8, R7 ;  /* 0x00000008ff077819 */ /* 0x000fe40000011607 */
[----:B------:R-:W-:-:S02]  /*e9d0*/  SHF.R.U32.HI R4, RZ, 0x10, R6 ;  /* 0x00000010ff047819 */ /* 0x000fc40000011606 */
[----:B------:R-:W-:Y:S02]  /*e9e0*/  PRMT R10, R10, 0x5410, R7 ;  /* 0x000054100a0a7816 */ /* 0x000fe40000000007 */
[----:B------:R-:W-:Y:S02]  /*e9f0*/  SHF.R.U32.HI R6, RZ, 0x18, R6 ;  /* 0x00000018ff067819 */ /* 0x000fe40000011606 */
[----:B------:R-:W-:Y:S01]  /*ea00*/  LOP3.LUT R7, R4, 0xff, RZ, 0xc0, !PT ;  /* 0x000000ff04077812 */ /* 0x000fe200078ec0ff */
[----:B------:R-:W-:Y:S01]  /*ea10*/  MUFU.EX2 R76, R76 ;  /* 0x0000004c004c7308 */ /* 0x000fe20000000800 */
[----:B------:R-:W-:Y:S02]  /*ea20*/  SHF.R.U32.HI R4, RZ, 0x10, R5 ;  /* 0x00000010ff047819 */ /* 0x000fe40000011605 */
[----:B------:R-:W-:Y:S02]  /*ea30*/  PRMT R6, R7, 0x5410, R6 ;  /* 0x0000541007067816 */ /* 0x000fe40000000006 */
[----:B------:R-:W-:-:S03]  /*ea40*/  LOP3.LUT R7, R5, 0xffff, RZ, 0xc0, !PT ;  /* 0x0000ffff05077812 */ /* 0x000fc600078ec0ff */
[----:B------:R-:W1:Y:S01]  /*ea50*/  MUFU.EX2 R33, R33 ;  /* 0x0000002100217308 */ /* 0x000e620000000800 */
[----:B------:R-:W-:Y:S02]  /*ea60*/  LOP3.LUT R8, R5, 0xff, RZ, 0xc0, !PT ;  /* 0x000000ff05087812 */ /* 0x000fe400078ec0ff */
[----:B------:R-:W-:-:S05]  /*ea70*/  SHF.R.U32.HI R5, RZ, 0x18, R5 ;  /* 0x00000018ff057819 */ /* 0x000fca0000011605 */
[----:B------:R-:W-:Y:S01]  /*ea80*/  MUFU.EX2 R80, R80 ;  /* 0x0000005000507308 */ /* 0x000fe20000000800 */
[----:B------:R-:W-:-:S07]  /*ea90*/  LOP3.LUT R4, R4, 0xff, RZ, 0xc0, !PT ;  /* 0x000000ff04047812 */ /* 0x000fce00078ec0ff */
[----:B------:R-:W4:Y:S01]  /*eaa0*/  MUFU.EX2 R77, R77 ;  /* 0x0000004d004d7308 */ /* 0x000f220000000800 */
[----:B------:R-:W-:Y:S01]  /*eab0*/  SHF.R.U32.HI R7, RZ, 0x8, R7 ;  /* 0x00000008ff077819 */ /* 0x000fe20000011607 */
[--C-:B------:R-:W-:Y:S01]  /*eac0*/  HSET2.LE.AND R10, R10, R3.reuse, PT ;  /* 0x000000030a0a7233 */ /* 0x100fe20003803000 */
[----:B------:R-:W-:Y:S02]  /*ead0*/  PRMT R4, R4, 0x5410, R5 ;  /* 0x0000541004047816 */ /* 0x000fe40000000005 */
[----:B------:R-:W-:Y:S02]  /*eae0*/  PRMT R8, R8, 0x5410, R7 ;  /* 0x0000541008087816 */ /* 0x000fe40000000007 */
[----:B---3--:R-:W-:Y:S01]  /*eaf0*/  F2FP.PACK_AB R5, R32, R35 ;  /* 0x000000232005723e */ /* 0x008fe200000000ff */
[--C-:B------:R-:W-:Y:S01]  /*eb00*/  HSET2.LE.AND R6, R6, R3.reuse, PT ;  /* 0x0000000306067233 */ /* 0x100fe20003803000 */
[----:B-1----:R-:W-:Y:S01]  /*eb10*/  F2FP.PACK_AB R15, R33, R76 ;  /* 0x0000004c210f723e */ /* 0x002fe200000000ff */
[--C-:B------:R-:W-:Y:S01]  /*eb20*/  HSET2.LE.AND R8, R8, R3.reuse, PT ;  /* 0x0000000308087233 */ /* 0x100fe20003803000 */
[----:B------:R-:W-:Y:S01]  /*eb30*/  LOP3.LUT R14, R10, R5, RZ, 0xc0, !PT ;  /* 0x000000050a0e7212 */ /* 0x000fe200078ec0ff */
[----:B------:R-:W-:Y:S01]  /*eb40*/  HSET2.LE.AND R4, R4, R3, PT ;  /* 0x0000000304047233 */ /* 0x000fe20003803000 */
[----:B------:R-:W-:-:S02]  /*eb50*/  F2FP.PACK_AB R5, R55, R34 ;  /* 0x000000223705723e */ /* 0x000fc400000000ff */
[----:B----4-:R-:W-:Y:S02]  /*eb60*/  F2FP.PACK_AB R13, R77, R80 ;  /* 0x000000504d0d723e */ /* 0x010fe400000000ff */
[----:B------:R-:W-:Y:S02]  /*eb70*/  LOP3.LUT R15, R6, R15, RZ, 0xc0, !PT ;  /* 0x0000000f060f7212 */ /* 0x000fe400078ec0ff */
[----:B------:R-:W-:Y:S02]  /*eb80*/  LOP3.LUT R12, R8, R5, RZ, 0xc0, !PT ;  /* 0x00000005080c7212 */ /* 0x000fe400078ec0ff */
[----:B------:R-:W-:Y:S01]  /*eb90*/  LOP3.LUT R13, R4, R13, RZ, 0xc0, !PT ;  /* 0x0000000d040d7212 */ /* 0x000fe200078ec0ff */
[----:B------:R-:W1:Y:S04]  /*eba0*/  LDSM.16.MT88.4 R8, [R216+0x4c00] ;  /* 0x004c0000d808783b */ /* 0x000e680000004200 */
[----:B------:R-:W3:Y:S02]  /*ebb0*/  LDSM.16.MT88.4 R4, [R215+0x4c00] ;  /* 0x004c0000d704783b */ /* 0x000ee40000004200 */
[C---:B-1----:R-:W-:Y:S08]  /*ebc0*/  HMMA.16816.F32 R140, R12.reuse, R8, R140 ;  /* 0x000000080c8c723c */ /* 0x042ff0000000188c */
[C---:B------:R-:W-:Y:S08]  /*ebd0*/  HMMA.16816.F32 R36, R12.reuse, R10, R36 ;  /* 0x0000000a0c24723c */ /* 0x040ff00000001824 */
[C---:B---3--:R-:W-:Y:S08]  /*ebe0*/  HMMA.16816.F32 R148, R12.reuse, R4, R148 ;  /* 0x000000040c94723c */ /* 0x048ff00000001894 */
[----:B------:R-:W-:Y:S07]  /*ebf0*/  HMMA.16816.F32 R144, R12, R6, R144 ;  /* 0x000000060c90723c */ /* 0x000fee0000001890 */
[----:B------:R-:W-:-:S05]  /*ec00*/  LOP3.LUT R12, R137, UR8, R138, 0x96, !PT ;  /* 0x00000008890c7c12 */ /* 0x000fca000f8e968a */
[----:B------:R-:W-:-:S05]  /*ec10*/  IMAD.WIDE.U32 R20, R12, -0x2daee0ad, RZ ;  /* 0xd2511f530c147825 */ /* 0x000fca00078e00ff */
[----:B------:R-:W-:Y:S02]  /*ec20*/  LOP3.LUT R13, R21, UR18, R210, 0x96, !PT ;  /* 0x00000012150d7c12 */ /* 0x000fe4000f8e96d2 */
[----:B------:R2:W5:Y:S04]  /*ec30*/  LDL.LU.64 R210, [R1+0x58] ;  /* 0x0000580001d27983 */ /* 0x0005680000300a00 */
[----:B------:R-:W3:Y:S01]  /*ec40*/  LDL.LU R246, [R1+0x10] ;  /* 0x0000100001f67983 */ /* 0x000ee20000300800 */
[--C-:B------:R-:W-:Y:S02]  /*ec50*/  FFMA.FTZ R137, R58, c[0x0][0x23c], -R247.reuse ;  /* 0x00008f003a897a23 */ /* 0x100fe400000108f7 */
[----:B------:R-:W-:Y:S02]  /*ec60*/  FFMA.FTZ R58, R59, c[0x0][0x23c], -R247 ;  /* 0x00008f003b3a7a23 */ /* 0x000fe400000108f7 */
[----:B------:R-:W-:-:S02]  /*ec70*/  FFMA.FTZ R56, R56, c[0x0][0x23c], -R206 ;  /* 0x00008f0038387a23 */ /* 0x000fc400000108ce */
[----:B------:R-:W-:Y:S01]  /*ec80*/  FFMA.FTZ R81, R57, c[0x0][0x23c], -R206 ;  /* 0x00008f0039517a23 */ /* 0x000fe200000108ce */
[----:B------:R-:W-:Y:S01]  /*ec90*/  SHF.R.U32.HI R15, RZ, 0x10, R20 ;  /* 0x00000010ff0f7819 */ /* 0x000fe20000011614 */
[--C-:B------:R-:W-:Y:S01]  /*eca0*/  FFMA.FTZ R31, R18, c[0x0][0x23c], -R206.reuse ;  /* 0x00008f00121f7a23 */ /* 0x100fe200000108ce */
[----:B------:R-:W-:Y:S01]  /*ecb0*/  MUFU.EX2 R137, R137 ;  /* 0x0000008900897308 */ /* 0x000fe20000000800 */
[----:B------:R-:W-:Y:S01]  /*ecc0*/  FFMA.FTZ R82, R52, c[0x0][0x23c], -R206 ;  /* 0x00008f0034527a23 */ /* 0x000fe200000108ce */
[----:B------:R-:W-:Y:S02]  /*ecd0*/  SHF.R.U32.HI R12, RZ, 0x18, R20 ;  /* 0x00000018ff0c7819 */ /* 0x000fe40000011614 */
[----:B------:R-:W-:-:S04]  /*ece0*/  LOP3.LUT R15, R15, 0xff, RZ, 0xc0, !PT ;  /* 0x000000ff0f0f7812 */ /* 0x000fc800078ec0ff */
[----:B------:R-:W1:Y:S01]  /*ecf0*/  MUFU.EX2 R58, R58 ;  /* 0x0000003a003a7308 */ /* 0x000e620000000800 */
[----:B------:R-:W-:Y:S01]  /*ed00*/  LOP3.LUT R21, R20, 0xffff, RZ, 0xc0, !PT ;  /* 0x0000ffff14157812 */ /* 0x000fe200078ec0ff */
[----:B------:R-:W-:Y:S01]  /*ed10*/  FFMA.FTZ R29, R53, c[0x0][0x23c], -R247 ;  /* 0x00008f00351d7a23 */ /* 0x000fe200000108f7 */
[----:B------:R-:W-:-:S05]  /*ed20*/  PRMT R12, R15, 0x5410, R12 ;  /* 0x000054100f0c7816 */ /* 0x000fca000000000c */
[----:B------:R-:W-:Y:S01]  /*ed30*/  MUFU.EX2 R56, R56 ;  /* 0x0000003800387308 */ /* 0x000fe20000000800 */
[----:B------:R-:W-:Y:S01]  /*ed40*/  FFMA.FTZ R136, R54, c[0x0][0x23c], -R247 ;  /* 0x00008f0036887a23 */ /* 0x000fe200000108f7 */
[----:B------:R-:W-:-:S06]  /*ed50*/  LOP3.LUT R14, R20, 0xff, RZ, 0xc0, !PT ;  /* 0x000000ff140e7812 */ /* 0x000fcc00078ec0ff */
[----:B------:R-:W4:Y:S01]  /*ed60*/  MUFU.EX2 R81, R81 ;  /* 0x0000005100517308 */ /* 0x000f220000000800 */
[----:B------:R-:W-:Y:S02]  /*ed70*/  SHF.R.U32.HI R21, RZ, 0x8, R21 ;  /* 0x00000008ff157819 */ /* 0x000fe40000011615 */
[----:B------:R-:W-:Y:S02]  /*ed80*/  LOP3.LUT R15, R13, 0xffff, RZ, 0xc0, !PT ;  /* 0x0000ffff0d0f7812 */ /* 0x000fe400078ec0ff */
[----:B------:R-:W-:-:S03]  /*ed90*/  SHF.R.U32.HI R18, RZ, 0x10, R13 ;  /* 0x00000010ff127819 */ /* 0x000fc6000001160d */
[----:B------:R-:W-:Y:S01]  /*eda0*/  MUFU.EX2 R31, R31 ;  /* 0x0000001f001f7308 */ /* 0x000fe20000000800 */
[----:B------:R-:W-:Y:S02]  /*edb0*/  PRMT R14, R14, 0x5410, R21 ;  /* 0x000054100e0e7816 */ /* 0x000fe40000000015 */
[----:B------:R-:W-:-:S05]  /*edc0*/  LOP3.LUT R20, R13, 0xff, RZ, 0xc0, !PT ;  /* 0x000000ff0d147812 */ /* 0x000fca00078ec0ff */
[----:B------:R-:W1:Y:S01]  /*edd0*/  MUFU.EX2 R82, R82 ;  /* 0x0000005200527308 */ /* 0x000e620000000800 */
[----:B------:R-:W-:Y:S02]  /*ede0*/  SHF.R.U32.HI R15, RZ, 0x8, R15 ;  /* 0x00000008ff0f7819 */ /* 0x000fe4000001160f */
[----:B------:R-:W-:Y:S02]  /*edf0*/  SHF.R.U32.HI R13, RZ, 0x18, R13 ;  /* 0x00000018ff0d7819 */ /* 0x000fe4000001160d */
[----:B------:R-:W-:-:S03]  /*ee00*/  LOP3.LUT R18, R18, 0xff, RZ, 0xc0, !PT ;  /* 0x000000ff12127812 */ /* 0x000fc600078ec0ff */
[----:B------:R-:W-:Y:S01]  /*ee10*/  MUFU.EX2 R29, R29 ;  /* 0x0000001d001d7308 */ /* 0x000fe20000000800 */
[----:B------:R-:W-:Y:S01]  /*ee20*/  PRMT R20, R20, 0x5410, R15 ;  /* 0x0000541014147816 */ /* 0x000fe2000000000f */
[--C-:B------:R-:W-:Y:S01]  /*ee30*/  HSET2.LE.AND R12, R12, R3.reuse, PT ;  /* 0x000000030c0c7233 */ /* 0x100fe20003803000 */
[----:B------:R-:W-:Y:S01]  /*ee40*/  PRMT R18, R18, 0x5410, R13 ;  /* 0x0000541012127816 */ /* 0x000fe2000000000d */
[----:B------:R-:W-:-:S04]  /*ee50*/  HSET2.LE.AND R14, R14, R3, PT ;  /* 0x000000030e0e7233 */ /* 0x000fc80003803000 */
[----:B------:R-:W2:Y:S01]  /*ee60*/  MUFU.EX2 R136, R136 ;  /* 0x0000008800887308 */ /* 0x000ea20000000800 */
[----:B-1----:R-:W-:Y:S02]  /*ee70*/  F2FP.PACK_AB R15, R58, R137 ;  /* 0x000000893a0f723e */ /* 0x002fe400000000ff */
[----:B----4-:R-:W-:Y:S02]  /*ee80*/  F2FP.PACK_AB R13, R81, R56 ;  /* 0x00000038510d723e */ /* 0x010fe400000000ff */
[----:B------:R-:W-:Y:S01]  /*ee90*/  LOP3.LUT R15, R12, R15, RZ, 0xc0, !PT ;  /* 0x0000000f0c0f7212 */ /* 0x000fe200078ec0ff */
[----:B------:R-:W-:Y:S01]  /*eea0*/  HSET2.LE.AND R12, R20, R3, PT ;  /* 0x00000003140c7233 */ /* 0x000fe20003803000 */
[----:B------:R-:W-:Y:S02]  /*eeb0*/  LOP3.LUT R14, R14, R13, RZ, 0xc0, !PT ;  /* 0x0000000d0e0e7212 */ /* 0x000fe400078ec0ff */
[----:B------:R-:W-:-:S04]  /*eec0*/  F2FP.PACK_AB R13, R82, R31 ;  /* 0x0000001f520d723e */ /* 0x000fc800000000ff */
[----:B------:R-:W-:Y:S01]  /*eed0*/  LOP3.LUT R12, R12, R13, RZ, 0xc0, !PT ;  /* 0x0000000d0c0c7212 */ /* 0x000fe200078ec0ff */
[----:B------:R-:W-:Y:S01]  /*eee0*/  HSET2.LE.AND R13, R18, R3, PT ;  /* 0x00000003120d7233 */ /* 0x000fe20003803000 */
[----:B--2---:R-:W-:Y:S01]  /*eef0*/  F2FP.PACK_AB R18, R136, R29 ;  /* 0x0000001d8812723e */ /* 0x004fe200000000ff */
[----:B------:R-:W-:-:S03]  /*ef00*/  UIADD3 UR5, UR4, 0x2, URZ ;  /* 0x0000000204057890 */ /* 0x000fc6000fffe03f */
[----:B------:R-:W-:Y:S01]  /*ef10*/  LOP3.LUT R13, R13, R18, RZ, 0xc0, !PT ;  /* 0x000000120d0d7212 */ /* 0x000fe200078ec0ff */
[----:B------:R-:W-:-:S06]  /*ef20*/  UIADD3 UR4, UR4, 0x3, URZ ;  /* 0x0000000304047890 */ /* 0x000fcc000fffe03f */
[C---:B------:R-:W-:Y:S07]  /*ef30*/  HMMA.16816.F32 R160, R12.reuse, R6, R160 ;  /* 0x000000060ca0723c */ /* 0x040fee00000018a0 */
[----:B------:R-:W-:Y:S01]  /*ef40*/  IMAD.U32 R7, RZ, RZ, UR5 ;  /* 0x00000005ff077e24 */ /* 0x000fe2000f8e00ff */
[----:B------:R-:W-:Y:S04]  /*ef50*/  HMMA.16816.F32 R156, R12, R4, R156 ;  /* 0x000000040c9c723c */ /* 0x000fe8000000189c */
[----:B------:R-:W-:-:S03]  /*ef60*/  LOP3.LUT R7, R251, UR27, R7, 0x96, !PT ;  /* 0x0000001bfb077c12 */ /* 0x000fc6000f8e9607 */
[----:B------:R-:W-:Y:S01]  /*ef70*/  IMAD.U32 R5, RZ, RZ, UR4 ;  /* 0x00000004ff057e24 */ /* 0x000fe2000f8e00ff */
[----:B------:R-:W-:Y:S01]  /*ef80*/  HMMA.16816.F32 R132, R12, R8, R132 ;  /* 0x000000080c84723c */ /* 0x000fe20000001884 */
[----:B------:R-:W-:-:S03]  /*ef90*/  IMAD.WIDE.U32 R26, R169, -0x326172a9, RZ ;  /* 0xcd9e8d57a91a7825 */ /* 0x000fc600078e00ff */
[----:B------:R-:W-:-:S03]  /*efa0*/  LOP3.LUT R5, R251, UR27, R5, 0x96, !PT ;  /* 0x0000001bfb057c12 */ /* 0x000fc6000f8e9605 */
[----:B------:R-:W-:Y:S01]  /*efb0*/  IMAD.WIDE.U32 R8, R7, -0x326172a9, RZ ;  /* 0xcd9e8d5707087825 */ /* 0x000fe200078e00ff */
[----:B------:R-:W-:Y:S04]  /*efc0*/  HMMA.16816.F32 R152, R12, R10, R152 ;  /* 0x0000000a0c98723c */ /* 0x000fe80000001898 */
        /* <DEDUP_REMOVED lines=8> */
[----:B------:R-:W-:Y:S02]  /*f050*/  LOP3.LUT R5, R209, UR14, R8, 0x96, !PT ;  /* 0x0000000ed1057c12 */ /* 0x000fe4000f8e9608 */
[----:B------:R-:W-:Y:S02]  /*f060*/  LOP3.LUT R8, R249, UR14, R12, 0x96, !PT ;  /* 0x0000000ef9087c12 */ /* 0x000fe4000f8e960c */
[----:B------:R-:W-:Y:S02]  /*f070*/  LOP3.LUT R10, R15, UR13, R244, 0x96, !PT ;  /* 0x0000000d0f0a7c12 */ /* 0x000fe4000f8e96f4 */
[----:B------:R-:W-:Y:S01]  /*f080*/  LOP3.LUT R9, R25, UR11, R14, 0x96, !PT ;  /* 0x0000000b19097c12 */ /* 0x000fe2000f8e960e */
[----:B------:R-:W-:-:S04]  /*f090*/  IMAD.WIDE.U32 R14, R4, -0x2daee0ad, RZ ;  /* 0xd2511f53040e7825 */ /* 0x000fc800078e00ff */
[----:B------:R-:W-:Y:S01]  /*f0a0*/  IMAD.WIDE.U32 R22, R8, -0x2daee0ad, RZ ;  /* 0xd2511f5308167825 */ /* 0x000fe200078e00ff */
[----:B------:R-:W-:-:S03]  /*f0b0*/  LOP3.LUT R244, R15, UR13, R244, 0x96, !PT ;  /* 0x0000000d0ff47c12 */ /* 0x000fc6000f8e96f4 */
[----:B------:R-:W-:Y:S01]  /*f0c0*/  IMAD.WIDE.U32 R10, R10, -0x326172a9, RZ ;  /* 0xcd9e8d570a0a7825 */ /* 0x000fe200078e00ff */
[----:B------:R-:W-:-:S03]  /*f0d0*/  LOP3.LUT R14, R23, UR11, R14, 0x96, !PT ;  /* 0x0000000b170e7c12 */ /* 0x000fc6000f8e960e */
[----:B------:R-:W-:Y:S01]  /*f0e0*/  IMAD.WIDE.U32 R52, R9, -0x326172a9, RZ ;  /* 0xcd9e8d5709347825 */ /* 0x000fe200078e00ff */
[----:B------:R-:W-:-:S03]  /*f0f0*/  LOP3.LUT R7, R13, UR16, R138, 0x96, !PT ;  /* 0x000000100d077c12 */ /* 0x000fc6000f8e968a */
        /* <DEDUP_REMOVED lines=21> */
[----:B------:R-:W-:Y:S01]  /*f250*/  IMAD.WIDE.U32 R14, R6, -0x2daee0ad, RZ ;  /* 0xd2511f53060e7825 */ /* 0x000fe200078e00ff */
[----:B------:R-:W-:-:S03]  /*f260*/  LOP3.LUT R10, R23, UR17, R10, 0x96, !PT ;  /* 0x00000011170a7c12 */ /* 0x000fc6000f8e960a */
[----:B------:R-:W-:Y:S02]  /*f270*/  FFMA.FTZ R249, R171, R193, R240 ;  /* 0x000000c1abf97223 */ /* 0x000fe400000100f0 */
[----:B------:R-:W-:Y:S02]  /*f280*/  FFMA.FTZ R251, R241, R194, R170 ;  /* 0x000000c2f1fb7223 */ /* 0x000fe400000100aa */
[----:B------:R-:W-:Y:S01]  /*f290*/  IMAD.WIDE.U32 R170, R5, -0x2daee0ad, RZ ;  /* 0xd2511f5305aa7825 */ /* 0x000fe200078e00ff */
[----:B------:R-:W-:Y:S02]  /*f2a0*/  LOP3.LUT R12, R22, 0xffff, RZ, 0xc0, !PT ;  /* 0x0000ffff160c7812 */ /* 0x000fe400078ec0ff */
[----:B------:R-:W-:Y:S01]  /*f2b0*/  LOP3.LUT R8, R53, UR17, R78, 0x96, !PT ;  /* 0x0000001135087c12 */ /* 0x000fe2000f8e964e */
[----:B------:R-:W-:Y:S01]  /*f2c0*/  FFMA.FTZ R20, R252, R187, R237 ;  /* 0x000000bbfc147223 */ /* 0x000fe200000100ed */
[C---:B------:R-:W-:Y:S01]  /*f2d0*/  LOP3.LUT R25, R52.reuse, 0xffff, RZ, 0xc0, !PT ;  /* 0x0000ffff34197812 */ /* 0x040fe200078ec0ff */
[----:B------:R-:W-:Y:S01]  /*f2e0*/  IMAD.WIDE.U32 R240, R13, -0x2daee0ad, RZ ;  /* 0xd2511f530df07825 */ /* 0x000fe200078e00ff */
[----:B------:R-:W-:-:S02]  /*f2f0*/  LOP3.LUT R187, R52, 0xff, RZ, 0xc0, !PT ;  /* 0x000000ff34bb7812 */ /* 0x000fc400078ec0ff */
[--C-:B------:R-:W-:Y:S02]  /*f300*/  SHF.R.U32.HI R23, RZ, 0x10, R52.reuse ;  /* 0x00000010ff177819 */ /* 0x100fe40000011634 */
[----:B------:R-:W-:Y:S01]  /*f310*/  SHF.R.U32.HI R252, RZ, 0x18, R52 ;  /* 0x00000018fffc7819 */ /* 0x000fe20000011634 */
[----:B------:R-:W-:Y:S01]  /*f320*/  IMAD.WIDE.U32 R52, R7, -0x2daee0ad, RZ ;  /* 0xd2511f5307347825 */ /* 0x000fe200078e00ff */
        /* <DEDUP_REMOVED lines=11> */
[----:B------:R-:W-:Y:S01]  /*f3e0*/  SHF.R.U32.HI R11, RZ, 0x10, R22 ;  /* 0x00000010ff0b7819 */ /* 0x000fe20000011616 */
[----:B------:R-:W-:Y:S01]  /*f3f0*/  IMAD.WIDE.U32 R6, R6, -0x2daee0ad, RZ ;  /* 0xd2511f5306067825 */ /* 0x000fe200078e00ff */
[----:B------:R-:W-:Y:S02]  /*f400*/  LOP3.LUT R14, R53, UR10, R14, 0x96, !PT ;  /* 0x0000000a350e7c12 */ /* 0x000fe4000f8e960e */
[----:B------:R-:W-:Y:S01]  /*f410*/  LOP3.LUT R24, R22, 0xff, RZ, 0xc0, !PT ;  /* 0x000000ff16187812 */ /* 0x000fe200078ec0ff */
[----:B------:R-:W-:Y:S01]  /*f420*/  IMAD.WIDE.U32 R78, R78, -0x2daee0ad, RZ ;  /* 0xd2511f534e4e7825 */ /* 0x000fe200078e00ff */
[----:B------:R-:W-:Y:S02]  /*f430*/  LOP3.LUT R7, R7, UR9, R170, 0x96, !PT ;  /* 0x0000000907077c12 */ /* 0x000fe4000f8e96aa */
[----:B------:R-:W-:Y:S01]  /*f440*/  SHF.R.U32.HI R27, RZ, 0x8, R12 ;  /* 0x00000008ff1b7819 */ /* 0x000fe2000001160c */
[----:B------:R-:W-:Y:S01]  /*f450*/  IMAD.WIDE.U32 R170, R5, -0x2daee0ad, RZ ;  /* 0xd2511f5305aa7825 */ /* 0x000fe200078e00ff */
[----:B------:R-:W-:-:S02]  /*f460*/  LOP3.LUT R6, R79, UR7, R6, 0x96, !PT ;  /* 0x000000074f067c12 */ /* 0x000fc4000f8e9606 */
[----:B------:R-:W-:Y:S01]  /*f470*/  LOP3.LUT R248, R8, 0xffff, RZ, 0xc0, !PT ;  /* 0x0000ffff08f87812 */ /* 0x000fe200078ec0ff */
[----:B------:R-:W-:Y:S01]  /*f480*/  IMAD.WIDE.U32 R14, R14, -0x2daee0ad, RZ ;  /* 0xd2511f530e0e7825 */ /* 0x000fe200078e00ff */
[----:B------:R-:W-:-:S03]  /*f490*/  LOP3.LUT R13, R171, UR9, R240, 0x96, !PT ;  /* 0x00000009ab0d7c12 */ /* 0x000fc6000f8e96f0 */
[----:B------:R-:W-:Y:S01]  /*f4a0*/  FFMA.FTZ R244, R83, c[0x0][0x23c], -R206 ;  /* 0x00008f0053f47a23 */ /* 0x000fe200000108ce */
[----:B------:R-:W-:Y:S01]  /*f4b0*/  LOP3.LUT R5, R15, UR7, R170, 0x96, !PT ;  /* 0x000000070f057c12 */ /* 0x000fe2000f8e96aa */
[----:B------:R-:W-:Y:S01]  /*f4c0*/  IMAD.WIDE.U32 R170, R7, -0x326172a9, RZ ;  /* 0xcd9e8d5707aa7825 */ /* 0x000fe200078e00ff */
[----:B------:R-:W-:Y:S02]  /*f4d0*/  LOP3.LUT R23, R23, 0xff, RZ, 0xc0, !PT ;  /* 0x000000ff17177812 */ /* 0x000fe400078ec0ff */
[----:B------:R-:W-:Y:S01]  /*f4e0*/  SHF.R.U32.HI R193, RZ, 0x18, R8 ;  /* 0x00000018ffc17819 */ /* 0x000fe20000011608 */
[----:B------:R-:W-:Y:S01]  /*f4f0*/  IMAD.WIDE.U32 R240, R6, -0x326172a9, RZ ;  /* 0xcd9e8d5706f07825 */ /* 0x000fe200078e00ff */
[----:B------:R-:W-:-:S03]  /*f500*/  LOP3.LUT R7, R171, UR8, R172, 0x96, !PT ;  /* 0x00000008ab077c12 */ /* 0x000fc6000f8e96ac */
[----:B------:R-:W-:Y:S01]  /*f510*/  FFMA.FTZ R97, R97, c[0x0][0x23c], -R206 ;  /* 0x00008f0061617a23 */ /* 0x000fe200000108ce */
[----:B------:R-:W-:Y:S01]  /*f520*/  LOP3.LUT R28, R241, UR17, R170, 0x96, !PT ;  /* 0x00000011f11c7c12 */ /* 0x000fe2000f8e96aa */
[----:B------:R-:W-:Y:S01]  /*f530*/  IMAD.WIDE.U32 R170, R13, -0x326172a9, RZ ;  /* 0xcd9e8d570daa7825 */ /* 0x000fe200078e00ff */
[----:B------:R-:W-:-:S03]  /*f540*/  LOP3.LUT R21, R240, 0xffff, RZ, 0xc0, !PT ;  /* 0x0000fffff0157812 */ /* 0x000fc600078ec0ff */
[----:B---3--:R-:W-:Y:S01]  /*f550*/  FFMA.FTZ R245, R246, R190, R245 ;  /* 0x000000bef6f57223 */ /* 0x008fe200000100f5 */
[----:B------:R-:W-:Y:S01]  /*f560*/  LOP3.LUT R6, R240, 0xff, RZ, 0xc0, !PT ;  /* 0x000000fff0067812 */ /* 0x000fe200078ec0ff */
[----:B------:R-:W-:Y:S01]  /*f570*/  FFMA.FTZ R100, R100, c[0x0][0x23c], -R206 ;  /* 0x00008f0064647a23 */ /* 0x000fe200000108ce */
[----:B------:R-:W-:Y:S01]  /*f580*/  SHF.R.U32.HI R18, RZ, 0x10, R240 ;  /* 0x00000010ff127819 */ /* 0x000fe200000116f0 */
[----:B------:R-:W-:Y:S01]  /*f590*/  FFMA.FTZ R195, R195, c[0x0][0x23c], -R206 ;  /* 0x00008f00c3c37a23 */ /* 0x000fe200000108ce */
[----:B------:R-:W-:Y:S01]  /*f5a0*/  SHF.R.U32.HI R15, RZ, 0x18, R240 ;  /* 0x00000018ff0f7819 */ /* 0x000fe200000116f0 */
[----:B------:R-:W-:Y:S01]  /*f5b0*/  IMAD.WIDE.U32 R240, R5, -0x326172a9, RZ ;  /* 0xcd9e8d5705f07825 */ /* 0x000fe200078e00ff */
[----:B------:R-:W-:-:S03]  /*f5c0*/  LOP3.LUT R5, R171, UR8, R52, 0x96, !PT ;  /* 0x00000008ab057c12 */ /* 0x000fc6000f8e9634 */
[----:B------:R-:W-:Y:S01]  /*f5d0*/  FFMA.FTZ R203, R203, c[0x0][0x23c], -R206 ;  /* 0x00008f00cbcb7a23 */ /* 0x000fe200000108ce */
[----:B------:R-:W-:Y:S01]  /*f5e0*/  LOP3.LUT R52, R241, UR17, R170, 0x96, !PT ;  /* 0x00000011f1347c12 */ /* 0x000fe2000f8e96aa */
[----:B------:R-:W-:Y:S01]  /*f5f0*/  IMAD.WIDE.U32 R170, R9, -0x2daee0ad, RZ ;  /* 0xd2511f5309aa7825 */ /* 0x000fe200078e00ff */
[----:B------:R-:W-:-:S03]  /*f600*/  SHF.R.U32.HI R22, RZ, 0x18, R22 ;  /* 0x00000018ff167819 */ /* 0x000fc60000011616 */
[--C-:B------:R-:W-:Y:S01]  /*f610*/  FFMA.FTZ R89, R89, c[0x0][0x23c], -R207.reuse ;  /* 0x00008f0059597a23 */ /* 0x100fe200000108cf */
[----:B------:R-:W-:Y:S01]  /*f620*/  LOP3.LUT R11, R11, 0xff, RZ, 0xc0, !PT ;  /* 0x000000ff0b0b7812 */ /* 0x000fe200078ec0ff */
[----:B------:R-:W-:Y:S02]  /*f630*/  FFMA.FTZ R90, R90, c[0x0][0x23c], -R207 ;  /* 0x00008f005a5a7a23 */ /* 0x000fe400000108cf */
[----:B------:R-:W-:Y:S01]  /*f640*/  FFMA.FTZ R44, R44, c[0x0][0x23c], -R250 ;  /* 0x00008f002c2c7a23 */ /* 0x000fe200000108fa */
[----:B------:R-:W-:Y:S01]  /*f650*/  PRMT R22, R11, 0x5410, R22 ;  /* 0x000054100b167816 */ /* 0x000fe20000000016 */
[----:B------:R-:W-:Y:S01]  /*f660*/  FADD.FTZ R20, R201, R20 ;  /* 0x00000014c9147221 */ /* 0x000fe20000010000 */
[----:B------:R-:W-:Y:S01]  /*f670*/  LOP3.LUT R11, R171, UR18, R138, 0x96, !PT ;  /* 0x00000012ab0b7c12 */ /* 0x000fe2000f8e968a */
[----:B------:R-:W-:Y:S01]  /*f680*/  FFMA.FTZ R104, R104, c[0x0][0x23c], -R250 ;  /* 0x00008f0068687a23 */ /* 0x000fe200000108fa */
[----:B------:R-:W-:Y:S01]  /*f690*/  SHF.R.U32.HI R138, RZ, 0x8, R25 ;  /* 0x00000008ff8a7819 */ /* 0x000fe20000011619 */
[----:B------:R-:W-:-:S02]  /*f6a0*/  FFMA.FTZ R114, R114, c[0x0][0x23c], -R247 ;  /* 0x00008f0072727a23 */ /* 0x000fc400000108f7 */
[----:B------:R-:W-:Y:S01]  /*f6b0*/  FFMA.FTZ R199, R199, c[0x0][0x23c], -R247 ;  /* 0x00008f00c7c77a23 */ /* 0x000fe200000108f7 */
[----:B------:R-:W-:Y:S01]  /*f6c0*/  PRMT R187, R187, 0x5410, R138 ;  /* 0x00005410bbbb7816 */ /* 0x000fe2000000008a */
[----:B------:R-:W-:Y:S01]  /*f6d0*/  IMAD.WIDE.U32 R138, R4, -0x2daee0ad, RZ ;  /* 0xd2511f53048a7825 */ /* 0x000fe200078e00ff */
[----:B------:R-:W-:-:S03]  /*f6e0*/  PRMT R24, R24, 0x5410, R27 ;  /* 0x0000541018187816 */ /* 0x000fc6000000001b */
[----:B------:R-:W-:Y:S01]  /*f6f0*/  FFMA.FTZ R164, R164, c[0x0][0x23c], -R247 ;  /* 0x00008f00a4a47a23 */ /* 0x000fe200000108f7 */
[----:B------:R-:W-:Y:S01]  /*f700*/  LOP3.LUT R9, R139, UR18, R26, 0x96, !PT ;  /* 0x000000128b097c12 */ /* 0x000fe2000f8e961a */
[----:B------:R-:W-:Y:S01]  /*f710*/  IMAD.WIDE.U32 R26, R7, -0x2daee0ad, RZ ;  /* 0xd2511f53071a7825 */ /* 0x000fe200078e00ff */
[----:B------:R-:W-:-:S03]  /*f720*/  LOP3.LUT R13, R240, 0xffff, RZ, 0xc0, !PT ;  /* 0x0000fffff00d7812 */ /* 0x000fc600078ec0ff */
[----:B------:R-:W-:Y:S01]  /*f730*/  FFMA.FTZ R178, R178, c[0x0][0x23c], -R247 ;  /* 0x00008f00b2b27a23 */ /* 0x000fe200000108f7 */
[----:B------:R-:W-:Y:S01]  /*f740*/  SHF.R.U32.HI R21, RZ, 0x8, R21 ;  /* 0x00000008ff157819 */ /* 0x000fe20000011615 */
[--C-:B------:R-:W-:Y:S01]  /*f750*/  FFMA.FTZ R202, R202, c[0x0][0x23c], -R247.reuse ;  /* 0x00008f00caca7a23 */ /* 0x100fe200000108f7 */
[----:B------:R-:W-:Y:S01]  /*f760*/  LOP3.LUT R7, R27, UR18, R78, 0x96, !PT ;  /* 0x000000121b077c12 */ /* 0x000fe2000f8e964e */
[----:B------:R-:W-:Y:S01]  /*f770*/  FFMA.FTZ R204, R204, c[0x0][0x23c], -R247 ;  /* 0x00008f00cccc7a23 */ /* 0x000fe200000108f7 */
[----:B------:R-:W-:Y:S01]  /*f780*/  LOP3.LUT R241, R240, 0xff, RZ, 0xc0, !PT ;  /* 0x000000fff0f17812 */ /* 0x000fe200078ec0ff */
[--C-:B------:R-:W-:Y:S01]  /*f790*/  FFMA.FTZ R165, R165, c[0x0][0x23c], -R250.reuse ;  /* 0x00008f00a5a57a23 */ /* 0x100fe200000108fa */
[----:B------:R-:W-:Y:S01]  /*f7a0*/  SHF.R.U32.HI R78, RZ, 0x8, R13 ;  /* 0x00000008ff4e7819 */ /* 0x000fe2000001160d */
[--C-:B------:R-:W-:Y:S01]  /*f7b0*/  FFMA.FTZ R183, R183, c[0x0][0x23c], -R250.reuse ;  /* 0x00008f00b7b77a23 */ /* 0x100fe200000108fa */
[----:B------:R-:W-:Y:S01]  /*f7c0*/  PRMT R6, R6, 0x5410, R21 ;  /* 0x0000541006067816 */ /* 0x000fe20000000015 */
[----:B------:R-:W-:Y:S01]  /*f7d0*/  FFMA.FTZ R196, R196, c[0x0][0x23c], -R250 ;  /* 0x00008f00c4c47a23 */ /* 0x000fe200000108fa */
[----:B------:R-:W-:Y:S01]  /*f7e0*/  SHF.R.U32.HI R21, RZ, 0x10, R10 ;  /* 0x00000010ff157819 */ /* 0x000fe2000001160a */
[----:B------:R-:W-:Y:S01]  /*f7f0*/  FFMA.FTZ R197, R197, c[0x0][0x23c], -R250 ;  /* 0x00008f00c5c57a23 */ /* 0x000fe200000108fa */
[----:B------:R-:W-:Y:S01]  /*f800*/  PRMT R252, R23, 0x5410, R252 ;  /* 0x0000541017fc7816 */ /* 0x000fe200000000fc */
[----:B------:R-:W-:Y:S01]  /*f810*/  FADD.FTZ R249, R182, R249 ;  /* 0x000000f9b6f97221 */ /* 0x000fe20000010000 */
[----:B------:R-:W-:Y:S01]  /*f820*/  PRMT R241, R241, 0x5410, R78 ;  /* 0x00005410f1f17816 */ /* 0x000fe2000000004e */
[--C-:B------:R-:W-:Y:S01]  /*f830*/  FFMA.FTZ R105, R105, c[0x0][0x23c], -R207.reuse ;  /* 0x00008f0069697a23 */ /* 0x100fe200000108cf */
[----:B------:R-:W-:Y:S01]  /*f840*/  LOP3.LUT R78, R10, 0xffff, RZ, 0xc0, !PT ;  /* 0x0000ffff0a4e7812 */ /* 0x000fe200078ec0ff */
[----:B------:R-:W-:Y:S01]  /*f850*/  FFMA.FTZ R106, R106, c[0x0][0x23c], -R207 ;  /* 0x00008f006a6a7a23 */ /* 0x000fe200000108cf */
[----:B------:R-:W-:Y:S01]  /*f860*/  LOP3.LUT R23, R10, 0xff, RZ, 0xc0, !PT ;  /* 0x000000ff0a177812 */ /* 0x000fe200078ec0ff */
[----:B------:R-:W-:Y:S01]  /*f870*/  FADD.FTZ R198, R198, R251 ;  /* 0x000000fbc6c67221 */ /* 0x000fe20000010000 */
[----:B------:R-:W-:Y:S01]  /*f880*/  LOP3.LUT R59, R170, 0xffff, RZ, 0xc0, !PT ;  /* 0x0000ffffaa3b7812 */ /* 0x000fe200078ec0ff */
[--C-:B------:R-:W-:Y:S01]  /*f890*/  FFMA.FTZ R115, R115, c[0x0][0x23c], -R207.reuse ;  /* 0x00008f0073737a23 */ /* 0x100fe200000108cf */
[----:B------:R-:W-:Y:S01]  /*f8a0*/  SHF.R.U32.HI R10, RZ, 0x18, R10 ;  /* 0x00000018ff0a7819 */ /* 0x000fe2000001160a */
[----:B------:R-:W-:Y:S01]  /*f8b0*/  FFMA.FTZ R119, R119, c[0x0][0x23c], -R207 ;  /* 0x00008f0077777a23 */ /* 0x000fe200000108cf */
[----:B------:R-:W-:Y:S01]  /*f8c0*/  LOP3.LUT R21, R21, 0xff, RZ, 0xc0, !PT ;  /* 0x000000ff15157812 */ /* 0x000fe200078ec0ff */
[----:B------:R-:W-:-:S02]  /*f8d0*/  IMAD.MOV.U32 R79, RZ, RZ, R59 ;  /* 0x000000ffff4f7224 */ /* 0x000fc400078e003b */
[--C-:B------:R-:W-:Y:S01]  /*f8e0*/  FFMA.FTZ R185, R185, c[0x0][0x23c], -R207.reuse ;  /* 0x00008f00b9b97a23 */ /* 0x100fe200000108cf */
[----:B------:R-:W-:Y:S01]  /*f8f0*/  PRMT R21, R21, 0x5410, R10 ;  /* 0x0000541015157816 */ /* 0x000fe2000000000a */
[----:B------:R-:W-:Y:S01]  /*f900*/  FFMA.FTZ R186, R186, c[0x0][0x23c], -R207 ;  /* 0x00008f00baba7a23 */ /* 0x000fe200000108cf */
[----:B------:R-:W-:Y:S01]  /*f910*/  SHF.R.U32.HI R10, RZ, 0x10, R8 ;  /* 0x00000010ff0a7819 */ /* 0x000fe20000011608 */
[----:B------:R-:W-:Y:S01]  /*f920*/  FFMA.FTZ R83, R107, c[0x0][0x23c], -R206 ;  /* 0x00008f006b537a23 */ /* 0x000fe200000108ce */
[----:B------:R-:W-:Y:S01]  /*f930*/  SHF.R.U32.HI R248, RZ, 0x8, R248 ;  /* 0x00000008fff87819 */ /* 0x000fe200000116f8 */
[----:B------:R-:W-:Y:S01]  /*f940*/  IMAD.MOV.U32 R107, RZ, RZ, R79 ;  /* 0x000000ffff6b7224 */ /* 0x000fe200078e004f */
[----:B------:R-:W-:Y:S01]  /*f950*/  LOP3.LUT R10, R10, 0xff, RZ, 0xc0, !PT ;  /* 0x000000ff0a0a7812 */ /* 0x000fe200078ec0ff */
[--C-:B------:R-:W-:Y:S01]  /*f960*/  FFMA.FTZ R120, R120, c[0x0][0x23c], -R207.reuse ;  /* 0x00008f0078787a23 */ /* 0x100fe200000108cf */
[----:B------:R-:W-:Y:S01]  /*f970*/  LOP3.LUT R59, R8, 0xff, RZ, 0xc0, !PT ;  /* 0x000000ff083b7812 */ /* 0x000fe200078ec0ff */
[----:B------:R-:W-:Y:S01]  /*f980*/  FFMA.FTZ R180, R180, c[0x0][0x23c], -R207 ;  /* 0x00008f00b4b47a23 */ /* 0x000fe200000108cf */
[----:B------:R-:W-:Y:S01]  /*f990*/  LOP3.LUT R79, R28, 0xffff, RZ, 0xc0, !PT ;  /* 0x0000ffff1c4f7812 */ /* 0x000fe200078ec0ff */
[----:B------:R-:W1:Y:S01]  /*f9a0*/  S2R R237, SR_TID.X ;  /* 0x0000000000ed7919 */ /* 0x000e620000002100 */
[----:B------:R-:W-:-:S02]  /*f9b0*/  SHF.R.U32.HI R8, RZ, 0x10, R28 ;  /* 0x00000010ff087819 */ /* 0x000fc4000001161c */
[----:B------:R-:W-:Y:S01]  /*f9c0*/  LOP3.LUT R4, R18, 0xff, RZ, 0xc0, !PT ;  /* 0x000000ff12047812 */ /* 0x000fe200078ec0ff */
[----:B------:R2:W5:Y:S01]  /*f9d0*/  LDL.LU.64 R208, [R1+0x50] ;  /* 0x0000500001d07983 */ /* 0x0005620000300a00 */
[----:B------:R-:W-:Y:S02]  /*f9e0*/  PRMT R193, R10, 0x5410, R193 ;  /* 0x000054100ac17816 */ /* 0x000fe400000000c1 */
[C---:B------:R-:W-:Y:S02]  /*f9f0*/  LOP3.LUT R18, R138.reuse, 0xffff, RZ, 0xc0, !PT ;  /* 0x0000ffff8a127812 */ /* 0x040fe400078ec0ff */
[----:B------:R-:W-:Y:S02]  /*fa00*/  LOP3.LUT R190, R138, 0xff, RZ, 0xc0, !PT ;  /* 0x000000ff8abe7812 */ /* 0x000fe400078ec0ff */
[--C-:B------:R-:W-:Y:S02]  /*fa10*/  SHF.R.U32.HI R53, RZ, 0x10, R138.reuse ;  /* 0x00000010ff357819 */ /* 0x100fe4000001168a */
[----:B------:R-:W-:Y:S01]  /*fa20*/  SHF.R.U32.HI R194, RZ, 0x18, R138 ;  /* 0x00000018ffc27819 */ /* 0x000fe2000001168a */
[----:B------:R-:W-:Y:S01]  /*fa30*/  FFMA.FTZ R138, R93, c[0x0][0x23c], -R206 ;  /* 0x00008f005d8a7a23 */ /* 0x000fe200000108ce */
[----:B------:R-:W-:-:S02]  /*fa40*/  PRMT R248, R59, 0x5410, R248 ;  /* 0x000054103bf87816 */ /* 0x000fc400000000f8 */
[--C-:B------:R-:W-:Y:S02]  /*fa50*/  SHF.R.U32.HI R12, RZ, 0x10, R240.reuse ;  /* 0x00000010ff0c7819 */ /* 0x100fe400000116f0 */
[----:B------:R-:W-:Y:S02]  /*fa60*/  SHF.R.U32.HI R30, RZ, 0x18, R240 ;  /* 0x00000018ff1e7819 */ /* 0x000fe400000116f0 */
[--C-:B------:R-:W-:Y:S02]  /*fa70*/  SHF.R.U32.HI R246, RZ, 0x10, R170.reuse ;  /* 0x00000010fff67819 */ /* 0x100fe400000116aa */
[----:B------:R-:W-:Y:S02]  /*fa80*/  LOP3.LUT R57, R170, 0xff, RZ, 0xc0, !PT ;  /* 0x000000ffaa397812 */ /* 0x000fe400078ec0ff */
[----:B------:R-:W-:Y:S02]  /*fa90*/  SHF.R.U32.HI R79, RZ, 0x8, R79 ;  /* 0x00000008ff4f7819 */ /* 0x000fe4000001164f */
[----:B------:R-:W-:-:S02]  /*faa0*/  SHF.R.U32.HI R54, RZ, 0x18, R170 ;  /* 0x00000018ff367819 */ /* 0x000fc400000116aa */
[C---:B------:R-:W-:Y:S02]  /*fab0*/  LOP3.LUT R27, R26.reuse, 0xffff, RZ, 0xc0, !PT ;  /* 0x0000ffff1a1b7812 */ /* 0x040fe400078ec0ff */
[----:B------:R-:W-:Y:S02]  /*fac0*/  LOP3.LUT R25, R26, 0xff, RZ, 0xc0, !PT ;  /* 0x000000ff1a197812 */ /* 0x000fe400078ec0ff */
[----:B------:R-:W-:Y:S01]  /*fad0*/  SHF.R.U32.HI R78, RZ, 0x8, R78 ;  /* 0x00000008ff4e7819 */ /* 0x000fe2000001164e */
[----:B------:R-:W-:Y:S01]  /*fae0*/  MUFU.EX2 R89, R89 ;  /* 0x0000005900597308 */ /* 0x000fe20000000800 */
[----:B------:R-:W-:Y:S01]  /*faf0*/  LOP3.LUT R10, R28, 0xff, RZ, 0xc0, !PT ;  /* 0x000000ff1c0a7812 */ /* 0x000fe200078ec0ff */
[----:B------:R-:W-:Y:S01]  /*fb00*/  FFMA.FTZ R93, R99, c[0x0][0x23c], -R206 ;  /* 0x00008f00635d7a23 */ /* 0x000fe200000108ce */
[----:B------:R-:W-:-:S05]  /*fb10*/  SHF.R.U32.HI R59, RZ, 0x18, R28 ;  /* 0x00000018ff3b7819 */ /* 0x000fca000001161c */
[----:B------:R-:W-:Y:S01]  /*fb20*/  MUFU.EX2 R90, R90 ;  /* 0x0000005a005a7308 */ /* 0x000fe20000000800 */
[----:B------:R-:W-:Y:S01]  /*fb30*/  LOP3.LUT R8, R8, 0xff, RZ, 0xc0, !PT ;  /* 0x000000ff08087812 */ /* 0x000fe200078ec0ff */
[----:B------:R-:W-:Y:S01]  /*fb40*/  HSET2.LE.AND R6, R6, R3, PT ;  /* 0x0000000306067233 */ /* 0x000fe20003803000 */
[----:B------:R-:W-:-:S05]  /*fb50*/  SHF.R.U32.HI R99, RZ, 0x10, R52 ;  /* 0x00000010ff637819 */ /* 0x000fca0000011634 */
[----:B------:R-:W-:Y:S01]  /*fb60*/  MUFU.EX2 R244, R244 ;  /* 0x000000f400f47308 */ /* 0x000fe20000000800 */
[----:B------:R-:W-:Y:S01]  /*fb70*/  PRMT R10, R10, 0x5410, R79 ;  /* 0x000054100a0a7816 */ /* 0x000fe2000000004f */
[----:B------:R-:W-:Y:S01]  /*fb80*/  FFMA.FTZ R79, R113, c[0x0][0x23c], -R206 ;  /* 0x00008f00714f7a23 */ /* 0x000fe200000108ce */
[----:B------:R-:W-:-:S05]  /*fb90*/  PRMT R8, R8, 0x5410, R59 ;  /* 0x0000541008087816 */ /* 0x000fca000000003b */
[----:B------:R-:W-:Y:S01]  /*fba0*/  MUFU.EX2 R97, R97 ;  /* 0x0000006100617308 */ /* 0x000fe20000000800 */
[C---:B------:R-:W-:Y:S01]  /*fbb0*/  LOP3.LUT R28, R52.reuse, 0xffff, RZ, 0xc0, !PT ;  /* 0x0000ffff341c7812 */ /* 0x040fe200078ec0ff */
[----:B------:R-:W-:Y:S01]  /*fbc0*/  FADD.FTZ R191, R191, R20 ;  /* 0x00000014bfbf7221 */ /* 0x000fe20000010000 */
[----:B------:R-:W-:Y:S01]  /*fbd0*/  LOP3.LUT R59, R52, 0xff, RZ, 0xc0, !PT ;  /* 0x000000ff343b7812 */ /* 0x000fe200078ec0ff */
[--C-:B------:R-:W-:Y:S01]  /*fbe0*/  HSET2.LE.AND R24, R24, R3.reuse, PT ;  /* 0x0000000318187233 */ /* 0x100fe20003803000 */
[----:B------:R-:W-:Y:S01]  /*fbf0*/  SHF.R.U32.HI R113, RZ, 0x18, R52 ;  /* 0x00000018ff717819 */ /* 0x000fe20000011634 */
[----:B------:R-:W-:Y:S01]  /*fc00*/  HSET2.LE.AND R21, R21, R3, PT ;  /* 0x0000000315157233 */ /* 0x000fe20003803000 */
[----:B------:R-:W-:Y:S01]  /*fc10*/  LOP3.LUT R13, R12, 0xff, RZ, 0xc0, !PT ;  /* 0x000000ff0c0d7812 */ /* 0x000fe200078ec0ff */
[----:B------:R-:W-:Y:S01]  /*fc20*/  FADD.FTZ R192, R192, R245 ;  /* 0x000000f5c0c07221 */ /* 0x000fe20000010000 */
[----:B------:R-:W-:Y:S01]  /*fc30*/  LOP3.LUT R52, R99, 0xff, RZ, 0xc0, !PT ;  /* 0x000000ff63347812 */ /* 0x000fe200078ec0ff */
[--C-:B------:R-:W-:Y:S01]  /*fc40*/  FFMA.FTZ R139, R84, c[0x0][0x23c], -R206.reuse ;  /* 0x00008f00548b7a23 */ /* 0x100fe200000108ce */
[----:B------:R-:W-:Y:S01]  /*fc50*/  SHF.R.U32.HI R99, RZ, 0x8, R107 ;  /* 0x00000008ff637819 */ /* 0x000fe2000001166b */
[----:B------:R-:W-:Y:S01]  /*fc60*/  FFMA.FTZ R84, R109, c[0x0][0x23c], -R206 ;  /* 0x00008f006d547a23 */ /* 0x000fe200000108ce */
[----:B------:R-:W-:Y:S01]  /*fc70*/  PRMT R30, R13, 0x5410, R30 ;  /* 0x000054100d1e7816 */ /* 0x000fe2000000001e */
[----:B------:R-:W-:Y:S01]  /*fc80*/  FFMA.FTZ R107, R131, c[0x0][0x23c], -R206 ;  /* 0x00008f00836b7a23 */ /* 0x000fe200000108ce */
[----:B------:R-:W-:Y:S01]  /*fc90*/  LOP3.LUT R109, R246, 0xff, RZ, 0xc0, !PT ;  /* 0x000000fff66d7812 */ /* 0x000fe200078ec0ff */
[----:B------:R-:W-:Y:S01]  /*fca0*/  IMAD.WIDE.U32 R12, R5, -0x2daee0ad, RZ ;  /* 0xd2511f53050c7825 */ /* 0x000fe200078e00ff */
[----:B------:R-:W-:Y:S01]  /*fcb0*/  PRMT R131, R57, 0x5410, R99 ;  /* 0x0000541039837816 */ /* 0x000fe20000000063 */
[----:B------:R-:W-:Y:S01]  /*fcc0*/  MUFU.EX2 R100, R100 ;  /* 0x0000006400647308 */ /* 0x000fe20000000800 */
[----:B------:R-:W-:Y:S01]  /*fcd0*/  SHF.R.U32.HI R99, RZ, 0x8, R18 ;  /* 0x00000008ff637819 */ /* 0x000fe20000011612 */
[----:B------:R-:W-:Y:S01]  /*fce0*/  FFMA.FTZ R18, R167, c[0x0][0x23c], -R206 ;  /* 0x00008f00a7127a23 */ /* 0x000fe200000108ce */
[----:B------:R-:W-:Y:S01]  /*fcf0*/  PRMT R167, R109, 0x5410, R54 ;  /* 0x000054106da77816 */ /* 0x000fe20000000036 */
[----:B------:R-:W-:Y:S01]  /*fd00*/  FFMA.FTZ R54, R200, c[0x0][0x23c], -R206 ;  /* 0x00008f00c8367a23 */ /* 0x000fe200000108ce */
[----:B------:R-:W-:-:S03]  /*fd10*/  LOP3.LUT R5, R13, UR18, R14, 0x96, !PT ;  /* 0x000000120d057c12 */ /* 0x000fc6000f8e960e */
[----:B------:R-:W-:Y:S01]  /*fd20*/  MUFU.EX2 R83, R83 ;  /* 0x0000005300537308 */ /* 0x000fe20000000800 */
[----:B------:R-:W-:Y:S01]  /*fd30*/  SHF.R.U32.HI R200, RZ, 0x8, R27 ;  /* 0x00000008ffc87819 */ /* 0x000fe2000001161b */
[----:B------:R-:W-:Y:S01]  /*fd40*/  FADD.FTZ R205, R205, R198 ;  /* 0x000000c6cdcd7221 */ /* 0x000fe20000010000 */
[----:B------:R-:W-:-:S05]  /*fd50*/  LOP3.LUT R14, R12, 0xffff, RZ, 0xc0, !PT ;  /* 0x0000ffff0c0e7812 */ /* 0x000fca00078ec0ff */
[----:B------:R-:W-:Y:S01]  /*fd60*/  MUFU.EX2 R199, R199 ;  /* 0x000000c700c77308 */ /* 0x000fe20000000800 */
[----:B------:R-:W-:-:S07]  /*fd70*/  SHF.R.U32.HI R28, RZ, 0x8, R28 ;  /* 0x00000008ff1c7819 */ /* 0x000fce000001161c */
[----:B------:R-:W-:Y:S01]  /*fd80*/  MUFU.EX2 R115, R115 ;  /* 0x0000007300737308 */ /* 0x000fe20000000800 */
[----:B------:R-:W-:Y:S01]  /*fd90*/  SHF.R.U32.HI R13, RZ, 0x10, R12 ;  /* 0x00000010ff0d7819 */ /* 0x000fe2000001160c */
[----:B------:R-:W-:Y:S01]  /*fda0*/  HSET2.LE.AND R241, R241, R3, PT ;  /* 0x00000003f1f17233 */ /* 0x000fe20003803000 */
[----:B------:R-:W-:Y:S01]  /*fdb0*/  PRMT R25, R25, 0x5410, R200 ;  /* 0x0000541019197816 */ /* 0x000fe200000000c8 */
[--C-:B------:R-:W-:Y:S01]  /*fdc0*/  FFMA.FTZ R200, R101, c[0x0][0x23c], -R247.reuse ;  /* 0x00008f0065c87a23 */ /* 0x100fe200000108f7 */
[----:B------:R-:W-:Y:S01]  /*fdd0*/  LOP3.LUT R240, R12, 0xff, RZ, 0xc0, !PT ;  /* 0x000000ff0cf07812 */ /* 0x000fe200078ec0ff */
[--C-:B------:R-:W-:Y:S01]  /*fde0*/  FFMA.FTZ R109, R86, c[0x0][0x23c], -R247.reuse ;  /* 0x00008f00566d7a23 */ /* 0x100fe200000108f7 */
[----:B------:R-:W-:Y:S01]  /*fdf0*/  PRMT R28, R59, 0x5410, R28 ;  /* 0x000054103b1c7816 */ /* 0x000fe2000000001c */
[----:B------:R-:W-:Y:S01]  /*fe00*/  FFMA.FTZ R59, R179, c[0x0][0x23c], -R206 ;  /* 0x00008f00b33b7a23 */ /* 0x000fe200000108ce */
[----:B------:R-:W-:Y:S01]  /*fe10*/  SHF.R.U32.HI R12, RZ, 0x18, R12 ;  /* 0x00000018ff0c7819 */ /* 0x000fe2000001160c */
[--C-:B------:R-:W-:Y:S01]  /*fe20*/  FFMA.FTZ R101, R87, c[0x0][0x23c], -R250.reuse ;  /* 0x00008f0057657a23 */ /* 0x100fe200000108fa */
[----:B------:R-:W-:Y:S01]  /*fe30*/  LOP3.LUT R13, R13, 0xff, RZ, 0xc0, !PT ;  /* 0x000000ff0d0d7812 */ /* 0x000fe200078ec0ff */
[----:B------:R-:W-:Y:S01]  /*fe40*/  FFMA.FTZ R86, R110, c[0x0][0x23c], -R247 ;  /* 0x00008f006e567a23 */ /* 0x000fe200000108f7 */
[----:B------:R-:W-:Y:S01]  /*fe50*/  LOP3.LUT R179, R11, 0xffff, RZ, 0xc0, !PT ;  /* 0x0000ffff0bb37812 */ /* 0x000fe200078ec0ff */
[----:B------:R-:W-:Y:S01]  /*fe60*/  FFMA.FTZ R87, R91, c[0x0][0x23c], -R250 ;  /* 0x00008f005b577a23 */ /* 0x000fe200000108fa */
[----:B------:R-:W-:Y:S01]  /*fe70*/  PRMT R23, R23, 0x5410, R78 ;  /* 0x0000541017177816 */ /* 0x000fe2000000004e */
[----:B------:R-:W-:Y:S01]  /*fe80*/  FFMA.FTZ R110, R88, c[0x0][0x23c], -R250 ;  /* 0x00008f00586e7a23 */ /* 0x000fe200000108fa */
[----:B------:R-:W-:Y:S01]  /*fe90*/  PRMT R4, R4, 0x5410, R15 ;  /* 0x0000541004047816 */ /* 0x000fe2000000000f */
[--C-:B------:R-:W-:Y:S01]  /*fea0*/  FFMA.FTZ R91, R92, c[0x0][0x23c], -R207.reuse ;  /* 0x00008f005c5b7a23 */ /* 0x100fe200000108cf */
[----:B------:R-:W-:Y:S01]  /*feb0*/  MUFU.EX2 R165, R165 ;  /* 0x000000a500a57308 */ /* 0x000fe20000000800 */
[----:B------:R-:W-:Y:S01]  /*fec0*/  FFMA.FTZ R78, R111, c[0x0][0x23c], -R206 ;  /* 0x00008f006f4e7a23 */ /* 0x000fe200000108ce */
[----:B------:R-:W-:Y:S01]  /*fed0*/  PRMT R206, R13, 0x5410, R12 ;  /* 0x000054100dce7816 */ /* 0x000fe2000000000c */
[----:B------:R-:W-:Y:S01]  /*fee0*/  FFMA.FTZ R88, R95, c[0x0][0x23c], -R250 ;  /* 0x00008f005f587a23 */ /* 0x000fe200000108fa */
[----:B------:R2:W5:Y:S01]  /*fef0*/  LDL.LU.64 R172, [R1+0x48] ;  /* 0x0000480001ac7983 */ /* 0x0005620000300a00 */
[----:B------:R-:W-:Y:S01]  /*ff00*/  FFMA.FTZ R92, R96, c[0x0][0x23c], -R207 ;  /* 0x00008f00605c7a23 */ /* 0x000fe200000108cf */
[----:B------:R-:W-:-:S02]  /*ff10*/  SHF.R.U32.HI R179, RZ, 0x8, R179 ;  /* 0x00000008ffb37819 */ /* 0x000fc400000116b3 */
[----:B------:R-:W-:Y:S01]  /*ff20*/  LOP3.LUT R12, R11, 0xff, RZ, 0xc0, !PT ;  /* 0x000000ff0b0c7812 */ /* 0x000fe200078ec0ff */
[----:B------:R-:W-:Y:S01]  /*ff30*/  MUFU.EX2 R87, R87 ;  /* 0x0000005700577308 */ /* 0x000fe20000000800 */
[----:B------:R-:W-:Y:S01]  /*ff40*/  LOP3.LUT R53, R53, 0xff, RZ, 0xc0, !PT ;  /* 0x000000ff35357812 */ /* 0x000fe200078ec0ff */
[----:B------:R-:W-:Y:S01]  /*ff50*/  FFMA.FTZ R246, R94, c[0x0][0x23c], -R247 ;  /* 0x00008f005ef67a23 */ /* 0x000fe200000108f7 */
[----:B------:R-:W-:Y:S02]  /*ff60*/  PRMT R179, R12, 0x5410, R179 ;  /* 0x000054100cb37816 */ /* 0x000fe400000000b3 */
[----:B------:R-:W-:-:S03]  /*ff70*/  SHF.R.U32.HI R15, RZ, 0x10, R26 ;  /* 0x00000010ff0f7819 */ /* 0x000fc6000001161a */
[----:B------:R-:W-:Y:S01]  /*ff80*/  MUFU.EX2 R91, R91 ;  /* 0x0000005b005b7308 */ /* 0x000fe20000000800 */
[----:B------:R-:W-:Y:S02]  /*ff90*/  SHF.R.U32.HI R12, RZ, 0x10, R11 ;  /* 0x00000010ff0c7819 */ /* 0x000fe4000001160b */
[----:B------:R-:W-:-:S05]  /*ffa0*/  PRMT R113, R52, 0x5410, R113 ;  /* 0x0000541034717816 */ /* 0x000fca0000000071 */
[----:B------:R3:W-:Y:S01]  /*ffb0*/  MUFU.EX2 R57, R107 ;  /* 0x0000006b00397308 */ /* 0x0007e20000000800 */
[----:B------:R-:W-:Y:S02]  /*ffc0*/  SHF.R.U32.HI R94, RZ, 0x10, R9 ;  /* 0x00000010ff5e7819 */ /* 0x000fe40000011609 */
[----:B------:R-:W-:-:S05]  /*ffd0*/  PRMT R190, R190, 0x5410, R99 ;  /* 0x00005410bebe7816 */ /* 0x000fca0000000063 */
[----:B------:R-:W-:Y:S01]  /*ffe0*/  MUFU.EX2 R101, R101 ;  /* 0x0000006500657308 */ /* 0x000fe20000000800 */
[----:B------:R-:W-:-:S07]  /*fff0*/  PRMT R194, R53, 0x5410, R194 ;  /* 0x0000541035c27816 */ /* 0x000fce00000000c2 */
[----:B------:R-:W-:Y:S01]  /*10000*/  MUFU.EX2 R110, R110 ;  /* 0x0000006e006e7308 */ /* 0x000fe20000000800 */
[----:B---3--:R-:W-:Y:S01]  /*10010*/  FFMA.FTZ R107, R98, c[0x0][0x23c], -R247 ;  /* 0x00008f00626b7a23 */ /* 0x008fe200000108f7 */
[----:B------:R-:W-:Y:S02]  /*10020*/  LOP3.LUT R12, R12, 0xff, RZ, 0xc0, !PT ;  /* 0x000000ff0c0c7812 */ /* 0x000fe400078ec0ff */
[----:B------:R-:W-:Y:S01]  /*10030*/  SHF.R.U32.HI R27, RZ, 0x18, R7 ;  /* 0x00000018ff1b7819 */ /* 0x000fe20000011607 */
[----:B------:R-:W-:Y:S01]  /*10040*/  FFMA.FTZ R111, R85, c[0x0][0x23c], -R247 ;  /* 0x00008f00556f7a23 */ /* 0x000fe200000108f7 */
[--C-:B------:R-:W-:Y:S02]  /*10050*/  HSET2.LE.AND R4, R4, R3.reuse, PT ;  /* 0x0000000304047233 */ /* 0x100fe40003803000 */
[--C-:B------:R-:W-:Y:S01]  /*10060*/  HSET2.LE.AND R10, R10, R3.reuse, PT ;  /* 0x000000030a0a7233 */ /* 0x100fe20003803000 */
[----:B------:R-:W3:Y:S01]  /*10070*/  MUFU.EX2 R88, R88 ;  /* 0x0000005800587308 */ /* 0x000ee20000000800 */
[----:B------:R-:W-:Y:S01]  /*10080*/  LOP3.LUT R98, R9, 0xff, RZ, 0xc0, !PT ;  /* 0x000000ff09627812 */ /* 0x000fe200078ec0ff */
[----:B------:R-:W-:Y:S01]  /*10090*/  HSET2.LE.AND R13, R8, R3, PT ;  /* 0x00000003080d7233 */ /* 0x000fe20003803000 */
[----:B------:R-:W-:-:S05]  /*100a0*/  FFMA.FTZ R95, R103, c[0x0][0x23c], -R250 ;  /* 0x00008f00675f7a23 */ /* 0x000fca00000108fa */
[----:B------:R-:W-:Y:S01]  /*100b0*/  MUFU.EX2 R139, R139 ;  /* 0x0000008b008b7308 */ /* 0x000fe20000000800 */
[----:B------:R-:W-:-:S07]  /*100c0*/  SHF.R.U32.HI R26, RZ, 0x18, R26 ;  /* 0x00000018ff1a7819 */ /* 0x000fce000001161a */
[----:B------:R-:W-:Y:S01]  /*100d0*/  MUFU.EX2 R138, R138 ;  /* 0x0000008a008a7308 */ /* 0x000fe20000000800 */
[----:B------:R-:W-:-:S07]  /*100e0*/  LOP3.LUT R15, R15, 0xff, RZ, 0xc0, !PT ;  /* 0x000000ff0f0f7812 */ /* 0x000fce00078ec0ff */
[----:B------:R-:W-:Y:S01]  /*100f0*/  MUFU.EX2 R109, R109 ;  /* 0x0000006d006d7308 */ /* 0x000fe20000000800 */
[----:B------:R-:W-:Y:S01]  /*10100*/  LOP3.LUT R94, R94, 0xff, RZ, 0xc0, !PT ;  /* 0x000000ff5e5e7812 */ /* 0x000fe200078ec0ff */
[----:B------:R-:W-:Y:S01]  /*10110*/  HSET2.LE.AND R20, R23, R3, PT ;  /* 0x0000000317147233 */ /* 0x000fe20003803000 */
[----:B------:R-:W-:Y:S02]  /*10120*/  FADD.FTZ R189, R189, R192 ;  /* 0x000000c0bdbd7221 */ /* 0x000fe40000010000 */
[----:B------:R-:W-:-:S03]  /*10130*/  FADD.FTZ R188, R188, R191 ;  /* 0x000000bfbcbc7221 */ /* 0x000fc60000010000 */
[----:B------:R-:W-:Y:S08]  /*10140*/  MUFU.EX2 R93, R93 ;  /* 0x0000005d005d7308 */ /* 0x000ff00000000800 */
[----:B------:R-:W-:Y:S08]  /*10150*/  MUFU.EX2 R84, R84 ;  /* 0x0000005400547308 */ /* 0x000ff00000000800 */
[----:B------:R-:W-:Y:S08]  /*10160*/  MUFU.EX2 R200, R200 ;  /* 0x000000c800c87308 */ /* 0x000ff00000000800 */
[----:B------:R-:W-:Y:S01]  /*10170*/  MUFU.EX2 R79, R79 ;  /* 0x0000004f004f7308 */ /* 0x000fe20000000800 */
[----:B------:R-:W-:-:S07]  /*10180*/  HSET2.LE.AND R28, R28, R3, PT ;  /* 0x000000031c1c7233 */ /* 0x000fce0003803000 */
[----:B------:R-:W-:Y:S08]  /*10190*/  MUFU.EX2 R185, R185 ;  /* 0x000000b900b97308 */ /* 0x000ff00000000800 */
[----:B------:R-:W-:Y:S08]  /*101a0*/  MUFU.EX2 R186, R186 ;  /* 0x000000ba00ba7308 */ /* 0x000ff00000000800 */
[----:B------:R-:W-:Y:S08]  /*101b0*/  MUFU.EX2 R196, R196 ;  /* 0x000000c400c47308 */ /* 0x000ff00000000800 */
[----:B------:R-:W-:Y:S08]  /*101c0*/  MUFU.EX2 R197, R197 ;  /* 0x000000c500c57308 */ /* 0x000ff00000000800 */
[----:B------:R-:W-:Y:S08]  /*101d0*/  MUFU.EX2 R120, R120 ;  /* 0x0000007800787308 */ /* 0x000ff00000000800 */
[----:B------:R-:W-:Y:S08]  /*101e0*/  MUFU.EX2 R164, R164 ;  /* 0x000000a400a47308 */ /* 0x000ff00000000800 */
[----:B------:R-:W-:Y:S01]  /*101f0*/  MUFU.EX2 R202, R202 ;  /* 0x000000ca00ca7308 */ /* 0x000fe20000000800 */
[----:B-1----:R-:W-:Y:S01]  /*10200*/  IMAD.SHL.U32 R237, R237, 0x2, RZ ;  /* 0x00000002eded7824 */ /* 0x002fe200078e00ff */
[----:B------:R2:W5:Y:S06]  /*10210*/  LDL.LU.64 R170, [R1+0x40] ;  /* 0x0000400001aa7983 */ /* 0x00056c0000300a00 */
[----:B------:R-:W1:Y:S01]  /*10220*/  MUFU.EX2 R92, R92 ;  /* 0x0000005c005c7308 */ /* 0x000e620000000800 */
[----:B------:R-:W-:-:S07]  /*10230*/  PRMT R26, R15, 0x5410, R26 ;  /* 0x000054100f1a7816 */ /* 0x000fce000000001a */
[----:B------:R4:W-:Y:S01]  /*10240*/  MUFU.EX2 R52, R195 ;  /* 0x000000c300347308 */ /* 0x0009e20000000800 */
[----:B------:R-:W-:Y:S01]  /*10250*/  SHF.R.U32.HI R15, RZ, 0x8, R14 ;  /* 0x00000008ff0f7819 */ /* 0x000fe2000001160e */
[----:B------:R-:W-:-:S06]  /*10260*/  FFMA.FTZ R99, R102, c[0x0][0x23c], -R247 ;  /* 0x00008f0066637a23 */ /* 0x000fcc00000108f7 */
[----:B------:R1:W-:Y:S01]  /*10270*/  MUFU.EX2 R53, R203 ;  /* 0x000000cb00357308 */ /* 0x0003e20000000800 */
[----:B----4-:R-:W-:Y:S02]  /*10280*/  SHF.R.U32.HI R195, RZ, 0x18, R11 ;  /* 0x00000018ffc37819 */ /* 0x010fe4000001160b */
[----:B------:R-:W-:Y:S02]  /*10290*/  LOP3.LUT R11, R9, 0xffff, RZ, 0xc0, !PT ;  /* 0x0000ffff090b7812 */ /* 0x000fe400078ec0ff */
[----:B------:R-:W-:Y:S02]  /*102a0*/  SHF.R.U32.HI R9, RZ, 0x18, R9 ;  /* 0x00000018ff097819 */ /* 0x000fe40000011609 */
[----:B-1----:R-:W-:Y:S02]  /*102b0*/  LOP3.LUT R203, R7, 0xffff, RZ, 0xc0, !PT ;  /* 0x0000ffff07cb7812 */ /* 0x002fe400078ec0ff */
[----:B------:R-:W-:Y:S02]  /*102c0*/  PRMT R195, R12, 0x5410, R195 ;  /* 0x000054100cc37816 */ /* 0x000fe400000000c3 */
[----:B------:R-:W-:-:S02]  /*102d0*/  PRMT R94, R94, 0x5410, R9 ;  /* 0x000054105e5e7816 */ /* 0x000fc40000000009 */
[----:B------:R-:W-:Y:S02]  /*102e0*/  SHF.R.U32.HI R203, RZ, 0x8, R203 ;  /* 0x00000008ffcb7819 */ /* 0x000fe400000116cb */
[----:B------:R-:W-:Y:S02]  /*102f0*/  LOP3.LUT R12, R7, 0xff, RZ, 0xc0, !PT ;  /* 0x000000ff070c7812 */ /* 0x000fe400078ec0ff */
[----:B------:R-:W-:Y:S02]  /*10300*/  SHF.R.U32.HI R9, RZ, 0x10, R7 ;  /* 0x00000010ff097819 */ /* 0x000fe40000011607 */
[----:B------:R-:W-:Y:S02]  /*10310*/  LOP3.LUT R7, R5, 0xffff, RZ, 0xc0, !PT ;  /* 0x0000ffff05077812 */ /* 0x000fe400078ec0ff */
[----:B------:R-:W-:Y:S01]  /*10320*/  SHF.R.U32.HI R102, RZ, 0x10, R5 ;  /* 0x00000010ff667819 */ /* 0x000fe20000011605 */
[----:B------:R-:W-:Y:S01]  /*10330*/  FFMA.FTZ R85, R108, c[0x0][0x23c], -R247 ;  /* 0x00008f006c557a23 */ /* 0x000fe200000108f7 */
[----:B------:R-:W-:-:S02]  /*10340*/  PRMT R203, R12, 0x5410, R203 ;  /* 0x000054100ccb7816 */ /* 0x000fc400000000cb */
[----:B------:R-:W-:Y:S02]  /*10350*/  PRMT R240, R240, 0x5410, R15 ;  /* 0x00005410f0f07816 */ /* 0x000fe4000000000f */
[----:B------:R-:W-:Y:S02]  /*10360*/  LOP3.LUT R12, R9, 0xff, RZ, 0xc0, !PT ;  /* 0x000000ff090c7812 */ /* 0x000fe400078ec0ff */
[----:B------:R-:W-:Y:S02]  /*10370*/  LOP3.LUT R108, R5, 0xff, RZ, 0xc0, !PT ;  /* 0x000000ff056c7812 */ /* 0x000fe400078ec0ff */
[----:B------:R-:W-:Y:S02]  /*10380*/  SHF.R.U32.HI R5, RZ, 0x18, R5 ;  /* 0x00000018ff057819 */ /* 0x000fe40000011605 */
[----:B------:R-:W-:Y:S02]  /*10390*/  SHF.R.U32.HI R7, RZ, 0x8, R7 ;  /* 0x00000008ff077819 */ /* 0x000fe40000011607 */
[----:B------:R-:W-:-:S02]  /*103a0*/  LOP3.LUT R102, R102, 0xff, RZ, 0xc0, !PT ;  /* 0x000000ff66667812 */ /* 0x000fc400078ec0ff */
[----:B---3--:R-:W-:Y:S02]  /*103b0*/  F2FP.PACK_AB R9, R88, R87 ;  /* 0x000000575809723e */ /* 0x008fe400000000ff */
[----:B------:R-:W-:Y:S02]  /*103c0*/  F2FP.PACK_AB R15, R92, R91 ;  /* 0x0000005b5c0f723e */ /* 0x000fe400000000ff */
[----:B------:R-:W-:Y:S01]  /*103d0*/  PRMT R108, R108, 0x5410, R7 ;  /* 0x000054106c6c7816 */ /* 0x000fe20000000007 */
[----:B------:R-:W-:Y:S01]  /*103e0*/  FFMA.FTZ R7, R112, c[0x0][0x23c], -R247 ;  /* 0x00008f0070077a23 */ /* 0x000fe200000108f7 */
[----:B------:R-:W-:Y:S01]  /*103f0*/  PRMT R102, R102, 0x5410, R5 ;  /* 0x0000541066667816 */ /* 0x000fe20000000005 */
[----:B------:R-:W-:Y:S01]  /*10400*/  FFMA.FTZ R5, R181, c[0x0][0x23c], -R247 ;  /* 0x00008f00b5057a23 */ /* 0x000fe200000108f7 */
[----:B------:R-:W-:Y:S02]  /*10410*/  LOP3.LUT R14, R6, R9, RZ, 0xc0, !PT ;  /* 0x00000009060e7212 */ /* 0x000fe400078ec0ff */
[----:B------:R-:W-:-:S02]  /*10420*/  LOP3.LUT R15, R4, R15, RZ, 0xc0, !PT ;  /* 0x0000000f040f7212 */ /* 0x000fc400078ec0ff */
[----:B------:R-:W-:Y:S02]  /*10430*/  SHF.R.U32.HI R11, RZ, 0x8, R11 ;  /* 0x00000008ff0b7819 */ /* 0x000fe4000001160b */
[----:B------:R-:W-:Y:S02]  /*10440*/  F2FP.PACK_AB R9, R110, R101 ;  /* 0x000000656e09723e */ /* 0x000fe400000000ff */
[----:B------:R-:W-:Y:S01]  /*10450*/  F2FP.PACK_AB R4, R90, R89 ;  /* 0x000000595a04723e */ /* 0x000fe200000000ff */
[--C-:B------:R-:W-:Y:S01]  /*10460*/  FFMA.FTZ R112, R122, c[0x0][0x23c], -R250.reuse ;  /* 0x00008f007a707a23 */ /* 0x100fe200000108fa */
[----:B------:R-:W-:Y:S01]  /*10470*/  PRMT R27, R12, 0x5410, R27 ;  /* 0x000054100c1b7816 */ /* 0x000fe2000000001b */
[----:B------:R-:W-:Y:S01]  /*10480*/  FFMA.FTZ R103, R48, c[0x0][0x23c], -R250 ;  /* 0x00008f0030677a23 */ /* 0x000fe200000108fa */
[----:B------:R-:W-:Y:S01]  /*10490*/  PRMT R98, R98, 0x5410, R11 ;  /* 0x0000541062627816 */ /* 0x000fe2000000000b */
[----:B------:R-:W-:Y:S01]  /*104a0*/  IMAD.MOV.U32 R122, RZ, RZ, R44 ;  /* 0x000000ffff7a7224 */ /* 0x000fe200078e002c */
[----:B------:R-:W-:Y:S01]  /*104b0*/  MUFU.EX2 R48, R7 ;  /* 0x0000000700307308 */ /* 0x000fe20000000800 */
[----:B------:R-:W-:-:S02]  /*104c0*/  LOP3.LUT R12, R10, R9, RZ, 0xc0, !PT ;  /* 0x000000090a0c7212 */ /* 0x000fc400078ec0ff */
[----:B------:R-:W-:Y:S01]  /*104d0*/  LOP3.LUT R13, R13, R4, RZ, 0xc0, !PT ;  /* 0x000000040d0d7212 */ /* 0x000fe200078ec0ff */
[----:B------:R-:W1:Y:S04]  /*104e0*/  LDSM.16.MT88.4 R8, [R216+0x5000] ;  /* 0x00500000d808783b */ /* 0x000e680000004200 */
[----:B------:R3:W-:Y:S02]  /*104f0*/  MUFU.EX2 R44, R5 ;  /* 0x00000005002c7308 */ /* 0x0007e40000000800 */
[----:B---3--:R-:W3:Y:S06]  /*10500*/  LDSM.16.MT88.4 R4, [R215+0x5000] ;  /* 0x00500000d704783b */ /* 0x008eec0000004200 */
[----:B------:R-:W4:Y:S08]  /*10510*/  MUFU.EX2 R111, R111 ;  /* 0x0000006f006f7308 */ /* 0x000f300000000800 */
[----:B------:R-:W-:Y:S08]  /*10520*/  MUFU.EX2 R246, R246 ;  /* 0x000000f600f67308 */ /* 0x000ff00000000800 */
[----:B------:R-:W2:Y:S01]  /*10530*/  MUFU.EX2 R107, R107 ;  /* 0x0000006b006b7308 */ /* 0x000ea20000000800 */
[----:B------:R-:W-:Y:S01]  /*10540*/  F2FP.PACK_AB R23, R139, R244 ;  /* 0x000000f48b17723e */ /* 0x000fe200000000ff */
[----:B-1----:R-:W-:Y:S03]  /*10550*/  HMMA.16816.F32 R140, R12, R8, R140 ;  /* 0x000000080c8c723c */ /* 0x002fe6000000188c */
[----:B------:R-:W-:Y:S01]  /*10560*/  LOP3.LUT R20, R20, R23, RZ, 0xc0, !PT ;  /* 0x0000001714147212 */ /* 0x000fe200078ec0ff */
[----:B------:R-:W-:-:S04]  /*10570*/  HSET2.LE.AND R23, R22, R3, PT ;  /* 0x0000000316177233 */ /* 0x000fc80003803000 */
[----:B------:R-:W-:Y:S01]  /*10580*/  HMMA.16816.F32 R36, R12, R10, R36 ;  /* 0x0000000a0c24723c */ /* 0x000fe20000001824 */
[--C-:B------:R-:W-:Y:S02]  /*10590*/  FFMA.FTZ R96, R45, c[0x0][0x23c], -R250.reuse ;  /* 0x00008f002d607a23 */ /* 0x100fe400000108fa */
[--C-:B------:R-:W-:Y:S02]  /*105a0*/  FFMA.FTZ R247, R49, c[0x0][0x23c], -R250.reuse ;  /* 0x00008f0031f77a23 */ /* 0x100fe400000108fa */
[----:B------:R-:W-:-:S03]  /*105b0*/  FFMA.FTZ R181, R118, c[0x0][0x23c], -R250 ;  /* 0x00008f0076b57a23 */ /* 0x000fc600000108fa */
[----:B---3--:R-:W-:Y:S01]  /*105c0*/  HMMA.16816.F32 R148, R12, R4, R148 ;  /* 0x000000040c94723c */ /* 0x008fe20000001894 */
[----:B------:R-:W-:-:S07]  /*105d0*/  IMAD.MOV.U32 R250, RZ, RZ, R104 ;  /* 0x000000fffffa7224 */ /* 0x000fce00078e0068 */
[----:B------:R-:W-:Y:S01]  /*105e0*/  HMMA.16816.F32 R144, R12, R6, R144 ;  /* 0x000000060c90723c */ /* 0x000fe20000001890 */
[----:B------:R1:W-:Y:S06]  /*105f0*/  MUFU.EX2 R49, R95 ;  /* 0x0000005f00317308 */ /* 0x0003ec0000000800 */
[----:B----4-:R-:W-:Y:S02]  /*10600*/  F2FP.PACK_AB R14, R109, R111 ;  /* 0x0000006f6d0e723e */ /* 0x010fe400000000ff */
[----:B------:R-:W-:Y:S02]  /*10610*/  F2FP.PACK_AB R13, R97, R138 ;  /* 0x0000008a610d723e */ /* 0x000fe400000000ff */
[----:B--2---:R-:W-:-:S02]  /*10620*/  F2FP.PACK_AB R12, R107, R246 ;  /* 0x000000f66b0c723e */ /* 0x004fc400000000ff */
[----:B------:R-:W-:Y:S02]  /*10630*/  LOP3.LUT R21, R21, R14, RZ, 0xc0, !PT ;  /* 0x0000000e15157212 */ /* 0x000fe400078ec0ff */
[----:B------:R-:W-:Y:S02]  /*10640*/  LOP3.LUT R22, R24, R13, RZ, 0xc0, !PT ;  /* 0x0000000d18167212 */ /* 0x000fe400078ec0ff */
[----:B------:R-:W-:Y:S01]  /*10650*/  LOP3.LUT R23, R23, R12, RZ, 0xc0, !PT ;  /* 0x0000000c17177212 */ /* 0x000fe200078ec0ff */
[--C-:B-1----:R-:W-:Y:S01]  /*10660*/  FFMA.FTZ R95, R46, c[0x0][0x23c], -R207.reuse ;  /* 0x00008f002e5f7a23 */ /* 0x102fe200000108cf */
[----:B------:R-:W1:Y:S01]  /*10670*/  LDSM.16.MT88.4 R12, [R216+0x5400] ;  /* 0x00540000d80c783b */ /* 0x000e620000004200 */
[----:B------:R-:W-:Y:S02]  /*10680*/  FFMA.FTZ R104, R47, c[0x0][0x23c], -R207 ;  /* 0x00008f002f687a23 */ /* 0x000fe400000108cf */
[----:B------:R-:W-:Y:S02]  /*10690*/  FADD.FTZ R189, R184, R189 ;  /* 0x000000bdb8bd7221 */ /* 0x000fe40000010000 */
[----:B------:R-:W-:Y:S01]  /*106a0*/  HMMA.16816.F32 R132, R20, R8, R132 ;  /* 0x000000081484723c */ /* 0x000fe20000001884 */
[----:B------:R-:W-:Y:S01]  /*106b0*/  MUFU.EX2 R95, R95 ;  /* 0x0000005f005f7308 */ /* 0x000fe20000000800 */
[----:B------:R-:W-:-:S06]  /*106c0*/  FADD.FTZ R166, R166, R189 ;  /* 0x000000bda6a67221 */ /* 0x000fcc0000010000 */
[----:B------:R-:W-:Y:S01]  /*106d0*/  HMMA.16816.F32 R152, R20, R10, R152 ;  /* 0x0000000a1498723c */ /* 0x000fe20000001898 */
[----:B------:R-:W2:Y:S01]  /*106e0*/  LDSM.16.MT88.4 R8, [R215+0x5400] ;  /* 0x00540000d708783b */ /* 0x000ea20000004200 */
[----:B------:R-:W3:Y:S01]  /*106f0*/  MUFU.EX2 R104, R104 ;  /* 0x0000006800687308 */ /* 0x000ee20000000800 */
[----:B------:R-:W-:Y:S02]  /*10700*/  FADD.FTZ R177, R177, R188 ;  /* 0x000000bcb1b17221 */ /* 0x000fe40000010000 */
[----:B------:R-:W-:-:S05]  /*10710*/  FADD.FTZ R129, R129, R166 ;  /* 0x000000a681817221 */ /* 0x000fca0000010000 */
[----:B------:R4:W-:Y:S01]  /*10720*/  MUFU.EX2 R46, R122 ;  /* 0x0000007a002e7308 */ /* 0x0009e20000000800 */
[----:B------:R-:W-:Y:S02]  /*10730*/  FADD.FTZ R128, R128, R177 ;  /* 0x000000b180807221 */ /* 0x000fe40000010000 */
[----:B------:R-:W-:-:S05]  /*10740*/  FFMA.FTZ R118, R50, c[0x0][0x23c], -R207 ;  /* 0x00008f0032767a23 */ /* 0x000fca00000108cf */
[----:B------:R-:W1:Y:S01]  /*10750*/  MUFU.EX2 R47, R96 ;  /* 0x00000060002f7308 */ /* 0x000e620000000800 */
[----:B------:R-:W-:Y:S01]  /*10760*/  FADD.FTZ R130, R130, R129 ;  /* 0x0000008182827221 */ /* 0x000fe20000010000 */
[----:B------:R-:W-:Y:S01]  /*10770*/  HMMA.16816.F32 R156, R20, R4, R156 ;  /* 0x00000004149c723c */ /* 0x000fe2000000189c */
[----:B------:R-:W-:-:S05]  /*10780*/  FADD.FTZ R125, R125, R128 ;  /* 0x000000807d7d7221 */ /* 0x000fca0000010000 */
[----:B------:R1:W-:Y:S01]  /*10790*/  MUFU.EX2 R45, R114 ;  /* 0x00000072002d7308 */ /* 0x0003e20000000800 */
[----:B----4-:R-:W-:Y:S01]  /*107a0*/  FADD.FTZ R122, R176, R249 ;  /* 0x000000f9b07a7221 */ /* 0x010fe20000010000 */
[----:B------:R-:W-:-:S03]  /*107b0*/  HSET2.LE.AND R5, R25, R3, PT ;  /* 0x0000000319057233 */ /* 0x000fc60003803000 */
[----:B------:R-:W-:-:S03]  /*107c0*/  FADD.FTZ R122, R175, R122 ;  /* 0x0000007aaf7a7221 */ /* 0x000fc60000010000 */
[----:B------:R-:W-:Y:S01]  /*107d0*/  MUFU.EX2 R99, R99 ;  /* 0x0000006300637308 */ /* 0x000fe20000000800 */
[----:B------:R-:W-:Y:S01]  /*107e0*/  HSET2.LE.AND R4, R26, R3, PT ;  /* 0x000000031a047233 */ /* 0x000fe20003803000 */
[----:B-1----:R-:W-:-:S06]  /*107f0*/  FFMA.FTZ R114, R51, c[0x0][0x23c], -R207 ;  /* 0x00008f0033727a23 */ /* 0x002fcc00000108cf */
[----:B------:R-:W-:Y:S01]  /*10800*/  MUFU.EX2 R85, R85 ;  /* 0x0000005500557308 */ /* 0x000fe20000000800 */
[----:B------:R-:W-:Y:S01]  /*10810*/  HSET2.LE.AND R25, R27, R3, PT ;  /* 0x000000031b197233 */ /* 0x000fe20003803000 */
[----:B------:R-:W-:-:S06]  /*10820*/  FADD.FTZ R127, R127, R122 ;  /* 0x0000007a7f7f7221 */ /* 0x000fcc0000010000 */
[----:B------:R-:W-:Y:S01]  /*10830*/  MUFU.EX2 R51, R103 ;  /* 0x0000006700337308 */ /* 0x000fe20000000800 */
[----:B---3--:R-:W-:Y:S01]  /*10840*/  F2FP.PACK_AB R27, R104, R95 ;  /* 0x0000005f681b723e */ /* 0x008fe200000000ff */
[----:B------:R-:W-:-:S06]  /*10850*/  FADD.FTZ R61, R61, R130 ;  /* 0x000000823d3d7221 */ /* 0x000fcc0000010000 */
[----:B------:R-:W-:Y:S01]  /*10860*/  MUFU.EX2 R86, R86 ;  /* 0x0000005600567308 */ /* 0x000fe20000000800 */
[----:B------:R-:W-:-:S07]  /*10870*/  FADD.FTZ R125, R116, R125 ;  /* 0x0000007d747d7221 */ /* 0x000fce0000010000 */
[----:B------:R-:W1:Y:S01]  /*10880*/  MUFU.EX2 R50, R250 ;  /* 0x000000fa00327308 */ /* 0x000e620000000800 */
[----:B------:R-:W-:-:S07]  /*10890*/  FADD.FTZ R175, R174, R205 ;  /* 0x000000cdaeaf7221 */ /* 0x000fce0000010000 */
[----:B------:R1:W-:Y:S08]  /*108a0*/  MUFU.EX2 R96, R105 ;  /* 0x0000006900607308 */ /* 0x0003f00000000800 */
[----:B------:R-:W3:Y:S01]  /*108b0*/  MUFU.EX2 R103, R106 ;  /* 0x0000006a00677308 */ /* 0x000ee20000000800 */
[----:B------:R-:W-:Y:S01]  /*108c0*/  FADD.FTZ R126, R126, R127 ;  /* 0x0000007f7e7e7221 */ /* 0x000fe20000010000 */
[----:B------:R-:W-:Y:S01]  /*108d0*/  LOP3.LUT R27, R4, R27, RZ, 0xc0, !PT ;  /* 0x0000001b041b7212 */ /* 0x000fe200078ec0ff */
[----:B------:R-:W-:Y:S01]  /*108e0*/  FADD.FTZ R60, R60, R61 ;  /* 0x0000003d3c3c7221 */ /* 0x000fe20000010000 */
[----:B------:R-:W-:Y:S01]  /*108f0*/  F2FP.PACK_AB R26, R47, R46 ;  /* 0x0000002e2f1a723e */ /* 0x000fe200000000ff */
[----:B------:R-:W-:-:S02]  /*10900*/  FADD.FTZ R4, R40, R125 ;  /* 0x0000007d28047221 */ /* 0x000fc40000010000 */
[----:B------:R-:W-:Y:S01]  /*10910*/  FADD.FTZ R122, R124, R175 ;  /* 0x000000af7c7a7221 */ /* 0x000fe20000010000 */
[----:B------:R-:W-:Y:S01]  /*10920*/  LOP3.LUT R26, R5, R26, RZ, 0xc0, !PT ;  /* 0x0000001a051a7212 */ /* 0x000fe200078ec0ff */
[----:B------:R-:W-:Y:S01]  /*10930*/  FADD.FTZ R123, R123, R126 ;  /* 0x0000007e7b7b7221 */ /* 0x000fe20000010000 */
[----:B------:R-:W-:Y:S01]  /*10940*/  HMMA.16816.F32 R160, R20, R6, R160 ;  /* 0x0000000614a0723c */ /* 0x000fe200000018a0 */
[----:B------:R-:W-:Y:S01]  /*10950*/  FADD.FTZ R43, R43, R60 ;  /* 0x0000003c2b2b7221 */ /* 0x000fe20000010000 */
[--C-:B------:R-:W-:Y:S01]  /*10960*/  HSET2.LE.AND R24, R203, R3.reuse, PT ;  /* 0x00000003cb187233 */ /* 0x100fe20003803000 */
[----:B------:R-:W-:Y:S01]  /*10970*/  FADD.FTZ R60, R17, R4 ;  /* 0x00000004113c7221 */ /* 0x000fe20000010000 */
[--C-:B------:R-:W-:Y:S01]  /*10980*/  HSET2.LE.AND R4, R179, R3.reuse, PT ;  /* 0x00000003b3047233 */ /* 0x100fe20003803000 */
[----:B------:R-:W-:Y:S01]  /*10990*/  FADD.FTZ R122, R121, R122 ;  /* 0x0000007a797a7221 */ /* 0x000fe20000010000 */
[--C-:B------:R-:W-:Y:S01]  /*109a0*/  HSET2.LE.AND R5, R195, R3.reuse, PT ;  /* 0x00000003c3057233 */ /* 0x100fe20003803000 */
[----:B-1----:R-:W-:Y:S01]  /*109b0*/  F2FP.PACK_AB R105, R50, R49 ;  /* 0x000000313269723e */ /* 0x002fe200000000ff */
[--C-:B------:R-:W-:Y:S01]  /*109c0*/  HSET2.LE.AND R6, R131, R3.reuse, PT ;  /* 0x0000000383067233 */ /* 0x100fe20003803000 */
[----:B---3--:R-:W-:Y:S01]  /*109d0*/  F2FP.PACK_AB R124, R103, R96 ;  /* 0x00000060677c723e */ /* 0x008fe200000000ff */
[----:B------:R-:W-:Y:S01]  /*109e0*/  HSET2.LE.AND R7, R167, R3, PT ;  /* 0x00000003a7077233 */ /* 0x000fe20003803000 */
[----:B------:R-:W-:Y:S01]  /*109f0*/  F2FP.PACK_AB R21, R84, R83 ;  /* 0x000000535415723e */ /* 0x000fe200000000ff */
[----:B------:R-:W-:Y:S01]  /*10a00*/  FADD.FTZ R72, R72, R123 ;  /* 0x0000007b48487221 */ /* 0x000fe20000010000 */
[----:B------:R-:W-:-:S02]  /*10a10*/  F2FP.PACK_AB R20, R86, R85 ;  /* 0x000000555614723e */ /* 0x000fc400000000ff */
[----:B------:R-:W-:Y:S02]  /*10a20*/  F2FP.PACK_AB R23, R100, R93 ;  /* 0x0000005d6417723e */ /* 0x000fe400000000ff */
[----:B------:R-:W-:Y:S01]  /*10a30*/  F2FP.PACK_AB R22, R99, R200 ;  /* 0x000000c86316723e */ /* 0x000fe200000000ff */
[----:B------:R-:W-:Y:S01]  /*10a40*/  FADD.FTZ R71, R71, R122 ;  /* 0x0000007a47477221 */ /* 0x000fe20000010000 */
[----:B------:R-:W-:Y:S01]  /*10a50*/  LOP3.LUT R24, R24, R105, RZ, 0xc0, !PT ;  /* 0x0000006918187212 */ /* 0x000fe200078ec0ff */
[----:B------:R-:W-:Y:S01]  /*10a60*/  FADD.FTZ R75, R75, R72 ;  /* 0x000000484b4b7221 */ /* 0x000fe20000010000 */
[----:B------:R-:W-:Y:S02]  /*10a70*/  LOP3.LUT R25, R25, R124, RZ, 0xc0, !PT ;  /* 0x0000007c19197212 */ /* 0x000fe400078ec0ff */
[----:B------:R-:W-:Y:S02]  /*10a80*/  LOP3.LUT R6, R6, R21, RZ, 0xc0, !PT ;  /* 0x0000001506067212 */ /* 0x000fe400078ec0ff */
[----:B------:R-:W-:-:S02]  /*10a90*/  LOP3.LUT R7, R7, R20, RZ, 0xc0, !PT ;  /* 0x0000001407077212 */ /* 0x000fc400078ec0ff */
[----:B------:R-:W-:Y:S02]  /*10aa0*/  LOP3.LUT R4, R4, R23, RZ, 0xc0, !PT ;  /* 0x0000001704047212 */ /* 0x000fe400078ec0ff */
[----:B------:R-:W-:Y:S01]  /*10ab0*/  LOP3.LUT R5, R5, R22, RZ, 0xc0, !PT ;  /* 0x0000001605057212 */ /* 0x000fe200078ec0ff */
[----:B------:R-:W-:Y:S02]  /*10ac0*/  FADD.FTZ R66, R66, R71 ;  /* 0x0000004742427221 */ /* 0x000fe40000010000 */
[----:B------:R-:W-:Y:S01]  /*10ad0*/  FADD.FTZ R70, R70, R75 ;  /* 0x0000004b46467221 */ /* 0x000fe20000010000 */
[----:B------:R-:W-:Y:S01]  /*10ae0*/  HMMA.16816.F32 R140, R24, R12, R140 ;  /* 0x0000000c188c723c */ /* 0x000fe2000000188c */
[----:B------:R-:W-:Y:S01]  /*10af0*/  FADD.FTZ R69, R69, R66 ;  /* 0x0000004245457221 */ /* 0x000fe20000010000 */
[----:B------:R-:W1:Y:S01]  /*10b00*/  LDSM.16.MT88.4 R20, [R216+0x5800] ;  /* 0x00580000d814783b */ /* 0x000e620000004200 */
[----:B------:R-:W-:-:S05]  /*10b10*/  FADD.FTZ R42, R42, R43 ;  /* 0x0000002b2a2a7221 */ /* 0x000fca0000010000 */
[----:B------:R-:W-:Y:S01]  /*10b20*/  HMMA.16816.F32 R36, R24, R14, R36 ;  /* 0x0000000e1824723c */ /* 0x000fe20000001824 */
[----:B------:R-:W3:Y:S01]  /*10b30*/  MUFU.EX2 R106, R247 ;  /* 0x000000f7006a7308 */ /* 0x000ee20000000800 */
[----:B------:R-:W-:-:S06]  /*10b40*/  FADD.FTZ R42, R41, R42 ;  /* 0x0000002a292a7221 */ /* 0x000fcc0000010000 */
[C---:B------:R-:W-:Y:S01]  /*10b50*/  HMMA.16816.F32 R132, R4.reuse, R12, R132 ;  /* 0x0000000c0484723c */ /* 0x040fe20000001884 */
[----:B------:R-:W-:Y:S07]  /*10b60*/  MUFU.EX2 R59, R59 ;  /* 0x0000003b003b7308 */ /* 0x000fee0000000800 */
[----:B------:R-:W-:Y:S01]  /*10b70*/  HMMA.16816.F32 R152, R4, R14, R152 ;  /* 0x0000000e0498723c */ /* 0x000fe20000001898 */
[----:B------:R-:W4:Y:S01]  /*10b80*/  LDSM.16.MT88.4 R12, [R215+0x5800] ;  /* 0x00580000d70c783b */ /* 0x000f220000004200 */
[----:B------:R-:W-:Y:S06]  /*10b90*/  MUFU.EX2 R105, R181 ;  /* 0x000000b500697308 */ /* 0x000fec0000000800 */
[C---:B--2---:R-:W-:Y:S01]  /*10ba0*/  HMMA.16816.F32 R148, R24.reuse, R8, R148 ;  /* 0x000000081894723c */ /* 0x044fe20000001894 */
[----:B------:R-:W-:Y:S01]  /*10bb0*/  FADD.FTZ R117, R117, R60 ;  /* 0x0000003c75757221 */ /* 0x000fe20000010000 */
[----:B------:R-:W2:Y:S06]  /*10bc0*/  MUFU.EX2 R112, R112 ;  /* 0x0000007000707308 */ /* 0x000eac0000000800 */
[----:B------:R-:W-:Y:S07]  /*10bd0*/  HMMA.16816.F32 R144, R24, R10, R144 ;  /* 0x0000000a1890723c */ /* 0x000fee0000001890 */
[----:B------:R-:W-:-:S02]  /*10be0*/  FADD.FTZ R25, R73, R70 ;  /* 0x0000004649197221 */ /* 0x000fc40000010000 */
[----:B------:R-:W-:Y:S02]  /*10bf0*/  FADD.FTZ R24, R2, R69 ;  /* 0x0000004502187221 */ /* 0x000fe40000010000 */
[----:B------:R-:W-:Y:S02]  /*10c00*/  FADD.FTZ R25, R68, R25 ;  /* 0x0000001944197221 */ /* 0x000fe40000010000 */
[----:B------:R-:W-:Y:S02]  /*10c10*/  FADD.FTZ R27, R67, R24 ;  /* 0x00000018431b7221 */ /* 0x000fe40000010000 */
[----:B------:R-:W-:Y:S02]  /*10c20*/  FADD.FTZ R41, R31, R42 ;  /* 0x0000002a1f297221 */ /* 0x000fe40000010000 */
[----:B------:R-:W-:Y:S01]  /*10c30*/  FADD.FTZ R34, R34, R25 ;  /* 0x0000001922227221 */ /* 0x000fe20000010000 */
[----:B------:R-:W-:Y:S01]  /*10c40*/  MUFU.EX2 R78, R78 ;  /* 0x0000004e004e7308 */ /* 0x000fe20000000800 */
[----:B------:R-:W-:-:S02]  /*10c50*/  FADD.FTZ R74, R74, R117 ;  /* 0x000000754a4a7221 */ /* 0x000fc40000010000 */
[----:B------:R-:W-:Y:S02]  /*10c60*/  FADD.FTZ R27, R0, R27 ;  /* 0x0000001b001b7221 */ /* 0x000fe40000010000 */
[----:B------:R-:W-:-:S03]  /*10c70*/  FADD.FTZ R41, R82, R41 ;  /* 0x0000002952297221 */ /* 0x000fc60000010000 */
[----:B------:R-:W1:Y:S01]  /*10c80*/  MUFU.EX2 R2, R119 ;  /* 0x0000007700027308 */ /* 0x000e620000000800 */
[----:B------:R-:W-:Y:S01]  /*10c90*/  FADD.FTZ R34, R55, R34 ;  /* 0x0000002237227221 */ /* 0x000fe20000010000 */
[----:B------:R-:W-:Y:S01]  /*10ca0*/  HMMA.16816.F32 R156, R4, R8, R156 ;  /* 0x00000008049c723c */ /* 0x000fe2000000189c */
[----:B------:R-:W-:Y:S02]  /*10cb0*/  FADD.FTZ R43, R29, R74 ;  /* 0x0000004a1d2b7221 */ /* 0x000fe40000010000 */
[----:B------:R-:W-:-:S03]  /*10cc0*/  FADD.FTZ R80, R80, R27 ;  /* 0x0000001b50507221 */ /* 0x000fc60000010000 */
[----:B------:R-:W-:Y:S01]  /*10cd0*/  MUFU.EX2 R40, R118 ;  /* 0x0000007600287308 */ /* 0x000fe20000000800 */
[----:B------:R-:W-:Y:S02]  /*10ce0*/  FADD.FTZ R56, R56, R41 ;  /* 0x0000002938387221 */ /* 0x000fe40000010000 */
[----:B------:R-:W-:-:S05]  /*10cf0*/  FADD.FTZ R9, R35, R34 ;  /* 0x0000002223097221 */ /* 0x000fca0000010000 */
[----:B------:R-:W1:Y:S01]  /*10d00*/  MUFU.EX2 R17, R114 ;  /* 0x0000007200117308 */ /* 0x000e620000000800 */
[----:B------:R-:W-:Y:S01]  /*10d10*/  FADD.FTZ R136, R136, R43 ;  /* 0x0000002b88887221 */ /* 0x000fe20000010000 */
[----:B---3--:R-:W-:Y:S01]  /*10d20*/  F2FP.PACK_AB R31, R106, R51 ;  /* 0x000000336a1f723e */ /* 0x008fe200000000ff */
[----:B------:R-:W-:Y:S01]  /*10d30*/  FADD.FTZ R77, R77, R80 ;  /* 0x000000504d4d7221 */ /* 0x000fe20000010000 */
[----:B------:R-:W-:Y:S01]  /*10d40*/  HMMA.16816.F32 R160, R4, R10, R160 ;  /* 0x0000000a04a0723c */ /* 0x000fe200000018a0 */
[----:B------:R-:W-:Y:S01]  /*10d50*/  FADD.FTZ R81, R81, R56 ;  /* 0x0000003851517221 */ /* 0x000fe20000010000 */
[--C-:B------:R-:W-:Y:S01]  /*10d60*/  HSET2.LE.AND R26, R187, R3.reuse, PT ;  /* 0x00000003bb1a7233 */ /* 0x100fe20003803000 */
[----:B------:R-:W-:Y:S01]  /*10d70*/  FADD.FTZ R32, R32, R9 ;  /* 0x0000000920207221 */ /* 0x000fe20000010000 */
[--C-:B------:R-:W-:Y:S01]  /*10d80*/  HSET2.LE.AND R27, R252, R3.reuse, PT ;  /* 0x00000003fc1b7233 */ /* 0x100fe20003803000 */
[----:B--2---:R-:W-:Y:S01]  /*10d90*/  F2FP.PACK_AB R24, R112, R105 ;  /* 0x000000697018723e */ /* 0x004fe200000000ff */
[----:B------:R-:W-:Y:S01]  /*10da0*/  FADD.FTZ R137, R137, R136 ;  /* 0x0000008889897221 */ /* 0x000fe20000010000 */
[----:B------:R-:W-:Y:S01]  /*10db0*/  F2FP.PACK_AB R5, R52, R59 ;  /* 0x0000003b3405723e */ /* 0x000fe200000000ff */
[----:B------:R-:W-:Y:S01]  /*10dc0*/  FADD.FTZ R76, R76, R77 ;  /* 0x0000004d4c4c7221 */ /* 0x000fe20000010000 */
[----:B------:R-:W-:Y:S01]  /*10dd0*/  F2FP.PACK_AB R4, R199, R44 ;  /* 0x0000002cc704723e */ /* 0x000fe200000000ff */
[----:B------:R-:W-:Y:S01]  /*10de0*/  FADD.FTZ R244, R244, R81 ;  /* 0x00000051f4f47221 */ /* 0x000fe20000010000 */
[----:B------:R-:W-:Y:S01]  /*10df0*/  LOP3.LUT R28, R28, R31, RZ, 0xc0, !PT ;  /* 0x0000001f1c1c7212 */ /* 0x000fe200078ec0ff */
[--C-:B------:R-:W-:Y:S01]  /*10e00*/  HSET2.LE.AND R31, R30, R3.reuse, PT ;  /* 0x000000031e1f7233 */ /* 0x100fe20003803000 */
[----:B------:R-:W-:Y:S01]  /*10e10*/  FADD.FTZ R101, R101, R32 ;  /* 0x0000002065657221 */ /* 0x000fe20000010000 */
[----:B------:R-:W-:Y:S01]  /*10e20*/  LOP3.LUT R30, R241, R24, RZ, 0xc0, !PT ;  /* 0x00000018f11e7212 */ /* 0x000fe200078ec0ff */
[----:B------:R-:W-:Y:S01]  /*10e30*/  FADD.FTZ R58, R58, R137 ;  /* 0x000000893a3a7221 */ /* 0x000fe20000010000 */
[----:B------:R-:W-:Y:S01]  /*10e40*/  LOP3.LUT R26, R26, R5, RZ, 0xc0, !PT ;  /* 0x000000051a1a7212 */ /* 0x000fe200078ec0ff */
[--C-:B------:R-:W-:Y:S01]  /*10e50*/  HSET2.LE.AND R24, R248, R3.reuse, PT ;  /* 0x00000003f8187233 */ /* 0x100fe20003803000 */
[----:B------:R-:W-:Y:S01]  /*10e60*/  LOP3.LUT R27, R27, R4, RZ, 0xc0, !PT ;  /* 0x000000041b1b7212 */ /* 0x000fe200078ec0ff */
[--C-:B------:R-:W-:Y:S01]  /*10e70*/  HSET2.LE.AND R25, R193, R3.reuse, PT ;  /* 0x00000003c1197233 */ /* 0x100fe20003803000 */
[----:B-1----:R-:W-:Y:S01]  /*10e80*/  F2FP.PACK_AB R8, R2, R115 ;  /* 0x000000730208723e */ /* 0x002fe200000000ff */
[----:B------:R-:W-:Y:S01]  /*10e90*/  FADD.FTZ R76, R33, R76 ;  /* 0x0000004c214c7221 */ /* 0x000fe20000010000 */
[----:B------:R-:W-:Y:S01]  /*10ea0*/  F2FP.PACK_AB R5, R79, R78 ;  /* 0x0000004e4f05723e */ /* 0x000fe200000000ff */
[----:B------:R-:W-:Y:S01]  /*10eb0*/  HSET2.LE.AND R29, R113, R3, PT ;  /* 0x00000003711d7233 */ /* 0x000fe20003803000 */
        /* <DEDUP_REMOVED lines=10> */
[----:B------:R-:W-:Y:S01]  /*10f60*/  LOP3.LUT R29, R29, R0, RZ, 0xc0, !PT ;  /* 0x000000001d1d7212 */ /* 0x000fe200078ec0ff */
[----:B------:R-:W1:Y:S01]  /*10f70*/  LDSM.16.MT88.4 R4, [R216+0x5c00] ;  /* 0x005c0000d804783b */ /* 0x000e620000004200 */
[----:B------:R-:W-:Y:S01]  /*10f80*/  FADD.FTZ R87, R87, R110 ;  /* 0x0000006e57577221 */ /* 0x000fe20000010000 */
[----:B------:R-:W2:Y:S02]  /*10f90*/  MUFU.EX2 R0, R183 ;  /* 0x000000b700007308 */ /* 0x000ea40000000800 */
[----:B------:R-:W3:Y:S01]  /*10fa0*/  LDSM.16.MT88.4 R8, [R215+0x5c00] ;  /* 0x005c0000d708783b */ /* 0x000ee20000004200 */
[----:B------:R-:W-:-:S02]  /*10fb0*/  FADD.FTZ R109, R109, R58 ;  /* 0x0000003a6d6d7221 */ /* 0x000fc40000010000 */
[----:B------:R-:W-:Y:S02]  /*10fc0*/  FADD.FTZ R90, R90, R89 ;  /* 0x000000595a5a7221 */ /* 0x000fe40000010000 */
[----:B------:R-:W-:Y:S02]  /*10fd0*/  FADD.FTZ R138, R97, R138 ;  /* 0x0000008a618a7221 */ /* 0x000fe40000010000 */
[----:B------:R-:W-:Y:S01]  /*10fe0*/  FADD.FTZ R88, R88, R87 ;  /* 0x0000005758587221 */ /* 0x000fe20000010000 */
[----:B------:R-:W-:Y:S01]  /*10ff0*/  HMMA.16816.F32 R140, R28, R20, R140 ;  /* 0x000000141c8c723c */ /* 0x000fe2000000188c */
[----:B------:R-:W-:Y:S02]  /*11000*/  FADD.FTZ R246, R246, R109 ;  /* 0x0000006df6f67221 */ /* 0x000fe40000010000 */
[----:B------:R-:W-:Y:S01]  /*11010*/  FADD.FTZ R91, R91, R90 ;  /* 0x0000005a5b5b7221 */ /* 0x000fe20000010000 */
[----:B------:R-:W1:Y:S01]  /*11020*/  MUFU.EX2 R35, R180 ;  /* 0x000000b400237308 */ /* 0x000e620000000800 */
[----:B------:R-:W-:-:S03]  /*11030*/  FADD.FTZ R93, R93, R138 ;  /* 0x0000008a5d5d7221 */ /* 0x000fc60000010000 */
[----:B------:R-:W-:Y:S01]  /*11040*/  HMMA.16816.F32 R36, R28, R22, R36 ;  /* 0x000000161c24723c */ /* 0x000fe20000001824 */
[----:B------:R-:W-:Y:S02]  /*11050*/  FADD.FTZ R107, R107, R246 ;  /* 0x000000f66b6b7221 */ /* 0x000fe40000010000 */
[----:B------:R-:W-:-:S05]  /*11060*/  FADD.FTZ R91, R92, R91 ;  /* 0x0000005b5c5b7221 */ /* 0x000fca0000010000 */
[C---:B----4-:R-:W-:Y:S01]  /*11070*/  HMMA.16816.F32 R148, R28.reuse, R12, R148 ;  /* 0x0000000c1c94723c */ /* 0x050fe20000001894 */
[----:B------:R-:W-:Y:S01]  /*11080*/  FADD.FTZ R100, R100, R93 ;  /* 0x0000005d64647221 */ /* 0x000fe20000010000 */
[----:B------:R-:W4:Y:S06]  /*11090*/  MUFU.EX2 R54, R54 ;  /* 0x0000003600367308 */ /* 0x000f2c0000000800 */
[----:B------:R-:W-:Y:S02]  /*110a0*/  HMMA.16816.F32 R144, R28, R14, R144 ;  /* 0x0000000e1c90723c */ /* 0x000fe40000001890 */
[----:B------:R-:W-:Y:S05]  /*110b0*/  MUFU.EX2 R18, R18 ;  /* 0x0000001200127308 */ /* 0x000fea0000000800 */
[----:B------:R-:W-:Y:S01]  /*110c0*/  FADD.FTZ R29, R49, R88 ;  /* 0x00000058311d7221 */ /* 0x000fe20000010000 */
[----:B------:R-:W-:Y:S03]  /*110d0*/  HMMA.16816.F32 R132, R24, R20, R132 ;  /* 0x000000141884723c */ /* 0x000fe60000001884 */
[----:B------:R-:W-:-:S02]  /*110e0*/  FADD.FTZ R29, R50, R29 ;  /* 0x0000001d321d7221 */ /* 0x000fc40000010000 */
[----:B------:R-:W-:-:S03]  /*110f0*/  FADD.FTZ R83, R83, R100 ;  /* 0x0000006453537221 */ /* 0x000fc60000010000 */
[----:B------:R-:W-:Y:S01]  /*11100*/  HMMA.16816.F32 R152, R24, R22, R152 ;  /* 0x000000161898723c */ /* 0x000fe20000001898 */
[----:B------:R-:W-:Y:S01]  /*11110*/  FADD.FTZ R46, R46, R29 ;  /* 0x0000001d2e2e7221 */ /* 0x000fe20000010000 */
[----:B------:R-:W-:-:S06]  /*11120*/  HSET2.LE.AND R20, R108, R3, PT ;  /* 0x000000036c147233 */ /* 0x000fcc0003803000 */
[----:B------:R-:W-:Y:S01]  /*11130*/  HMMA.16816.F32 R156, R24, R12, R156 ;  /* 0x0000000c189c723c */ /* 0x000fe2000000189c */
[----:B--2---:R-:W-:-:S07]  /*11140*/  F2FP.PACK_AB R21, R0, R165 ;  /* 0x000000a50015723e */ /* 0x004fce00000000ff */
[----:B------:R-:W-:Y:S01]  /*11150*/  HMMA.16816.F32 R160, R24, R14, R160 ;  /* 0x0000000e18a0723c */ /* 0x000fe200000018a0 */
[----:B------:R-:W2:Y:S01]  /*11160*/  MUFU.EX2 R25, R204 ;  /* 0x000000cc00197308 */ /* 0x000ea20000000800 */
[----:B------:R-:W-:-:S05]  /*11170*/  FADD.FTZ R83, R84, R83 ;  /* 0x0000005354537221 */ /* 0x000fca0000010000 */
[----:B------:R-:W-:Y:S02]  /*11180*/  FADD.FTZ R24, R200, R107 ;  /* 0x0000006bc8187221 */ /* 0x000fe40000010000 */
[----:B------:R-:W1:Y:S01]  /*11190*/  MUFU.EX2 R27, R178 ;  /* 0x000000b2001b7308 */ /* 0x000e620000000800 */
[----:B------:R-:W-:Y:S02]  /*111a0*/  FADD.FTZ R26, R96, R91 ;  /* 0x0000005b601a7221 */ /* 0x000fe40000010000 */
[----:B------:R-:W-:Y:S02]  /*111b0*/  FADD.FTZ R24, R99, R24 ;  /* 0x0000001863187221 */ /* 0x000fe40000010000 */
[----:B------:R-:W-:Y:S01]  /*111c0*/  FADD.FTZ R26, R103, R26 ;  /* 0x0000001a671a7221 */ /* 0x000fe20000010000 */
[--C-:B------:R-:W-:Y:S01]  /*111d0*/  HSET2.LE.AND R23, R206, R3.reuse, PT ;  /* 0x00000003ce177233 */ /* 0x100fe20003803000 */
[----:B------:R-:W-:Y:S01]  /*111e0*/  FADD.FTZ R46, R47, R46 ;  /* 0x0000002e2f2e7221 */ /* 0x000fe20000010000 */
[----:B------:R-:W-:Y:S01]  /*111f0*/  LOP3.LUT R20, R20, R21, RZ, 0xc0, !PT ;  /* 0x0000001514147212 */ /* 0x000fe200078ec0ff */
[--C-:B------:R-:W-:Y:S01]  /*11200*/  HSET2.LE.AND R22, R240, R3.reuse, PT ;  /* 0x00000003f0167233 */ /* 0x100fe20003803000 */
[----:B------:R-:W-:Y:S01]  /*11210*/  F2FP.PACK_AB R12, R186, R185 ;  /* 0x000000b9ba0c723e */ /* 0x000fe200000000ff */
[----:B------:R-:W-:Y:S01]  /*11220*/  FADD.FTZ R85, R85, R24 ;  /* 0x0000001855557221 */ /* 0x000fe20000010000 */
[--C-:B------:R-:W-:Y:S01]  /*11230*/  HSET2.LE.AND R21, R102, R3.reuse, PT ;  /* 0x0000000366157233 */ /* 0x100fe20003803000 */
[----:B------:R-:W-:Y:S01]  /*11240*/  FADD.FTZ R95, R95, R26 ;  /* 0x0000001a5f5f7221 */ /* 0x000fe20000010000 */
[----:B------:R-:W-:Y:S01]  /*11250*/  F2FP.PACK_AB R13, R197, R196 ;  /* 0x000000c4c50d723e */ /* 0x000fe200000000ff */
[----:B------:R-:W-:Y:S01]  /*11260*/  FADD.FTZ R78, R78, R83 ;  /* 0x000000534e4e7221 */ /* 0x000fe20000010000 */
[----:B-1----:R-:W-:Y:S01]  /*11270*/  F2FP.PACK_AB R28, R35, R120 ;  /* 0x00000078231c723e */ /* 0x002fe200000000ff */
[----:B------:R-:W-:Y:S01]  /*11280*/  FADD.FTZ R51, R51, R46 ;  /* 0x0000002e33337221 */ /* 0x000fe20000010000 */
[----:B------:R-:W-:Y:S01]  /*11290*/  LOP3.LUT R23, R23, R12, RZ, 0xc0, !PT ;  /* 0x0000000c17177212 */ /* 0x000fe200078ec0ff */
[----:B------:R-:W-:Y:S01]  /*112a0*/  FADD.FTZ R85, R86, R85 ;  /* 0x0000005556557221 */ /* 0x000fe20000010000 */
[----:B------:R-:W-:Y:S01]  /*112b0*/  LOP3.LUT R22, R22, R13, RZ, 0xc0, !PT ;  /* 0x0000000d16167212 */ /* 0x000fe200078ec0ff */
[----:B------:R-:W-:Y:S01]  /*112c0*/  FADD.FTZ R95, R104, R95 ;  /* 0x0000005f685f7221 */ /* 0x000fe20000010000 */
[--C-:B------:R-:W-:Y:S01]  /*112d0*/  HSET2.LE.AND R14, R190, R3.reuse, PT ;  /* 0x00000003be0e7233 */ /* 0x100fe20003803000 */
[----:B------:R-:W-:Y:S01]  /*112e0*/  FADD.FTZ R78, R79, R78 ;  /* 0x0000004e4f4e7221 */ /* 0x000fe20000010000 */
[--C-:B------:R-:W-:Y:S01]  /*112f0*/  HSET2.LE.AND R15, R194, R3.reuse, PT ;  /* 0x00000003c20f7233 */ /* 0x100fe20003803000 */
[----:B------:R-:W-:Y:S01]  /*11300*/  LOP3.LUT R21, R21, R28, RZ, 0xc0, !PT ;  /* 0x0000001c15157212 */ /* 0x000fe200078ec0ff */
[--C-:B------:R-:W-:Y:S01]  /*11310*/  HSET2.LE.AND R12, R98, R3.reuse, PT ;  /* 0x00000003620c7233 */ /* 0x100fe20003803000 */
[----:B----4-:R-:W-:Y:S01]  /*11320*/  F2FP.PACK_AB R13, R53, R54 ;  /* 0x00000036350d723e */ /* 0x010fe200000000ff */
[----:B------:R-:W-:Y:S01]  /*11330*/  HSET2.LE.AND R3, R94, R3, PT ;  /* 0x000000035e037233 */ /* 0x000fe20003803000 */
[----:B------:R-:W-:Y:S01]  /*11340*/  FADD.FTZ R106, R106, R51 ;  /* 0x000000336a6a7221 */ /* 0x000fe20000010000 */
[----:B--2---:R-:W-:Y:S01]  /*11350*/  F2FP.PACK_AB R30, R25, R202 ;  /* 0x000000ca191e723e */ /* 0x004fe200000000ff */
        /* <DEDUP_REMOVED lines=16> */
[----:B------:R-:W-:Y:S01]  /*11460*/  HMMA.16816.F32 R140, R20, R4, R140 ;  /* 0x00000004148c723c */ /* 0x000fe2000000188c */
[----:B------:R-:W-:Y:S02]  /*11470*/  FADD.FTZ R57, R57, R52 ;  /* 0x0000003439397221 */ /* 0x000fe40000010000 */
[----:B------:R-:W-:Y:S02]  /*11480*/  FADD.FTZ R165, R165, R112 ;  /* 0x00000070a5a57221 */ /* 0x000fe40000010000 */
[----:B------:R-:W-:-:S03]  /*11490*/  FADD.FTZ R199, R199, R44 ;  /* 0x0000002cc7c77221 */ /* 0x000fc60000010000 */
[----:B------:R-:W-:Y:S01]  /*114a0*/  HMMA.16816.F32 R136, R20, R6, R36 ;  /* 0x000000061488723c */ /* 0x000fe20000001824 */
[----:B------:R-:W-:Y:S02]  /*114b0*/  FADD.FTZ R115, R2, R115 ;  /* 0x0000007302737221 */ /* 0x000fe40000010000 */
[----:B------:R-:W-:-:S05]  /*114c0*/  FADD.FTZ R57, R18, R57 ;  /* 0x0000003912397221 */ /* 0x000fca0000010000 */
[----:B---3--:R-:W-:Y:S01]  /*114d0*/  HMMA.16816.F32 R148, R20, R8, R148 ;  /* 0x000000081494723c */ /* 0x008fe20000001894 */
[----:B------:R-:W-:-:S07]  /*114e0*/  FADD.FTZ R165, R0, R165 ;  /* 0x000000a500a57221 */ /* 0x000fce0000010000 */
[----:B------:R-:W-:Y:S01]  /*114f0*/  HMMA.16816.F32 R144, R20, R10, R144 ;  /* 0x0000000a1490723c */ /* 0x000fe20000001890 */
[----:B------:R-:W-:-:S07]  /*11500*/  FADD.FTZ R164, R164, R199 ;  /* 0x000000c7a4a47221 */ /* 0x000fce0000010000 */
[----:B------:R-:W-:Y:S01]  /*11510*/  HMMA.16816.F32 R132, R12, R4, R132 ;  /* 0x000000040c84723c */ /* 0x000fe20000001884 */
[----:B------:R-:W-:-:S07]  /*11520*/  FADD.FTZ R120, R120, R115 ;  /* 0x0000007378787221 */ /* 0x000fce0000010000 */
[----:B------:R-:W-:Y:S01]  /*11530*/  HMMA.16816.F32 R152, R12, R6, R152 ;  /* 0x000000060c98723c */ /* 0x000fe20000001898 */
[----:B------:R-:W-:-:S07]  /*11540*/  FADD.FTZ R54, R54, R57 ;  /* 0x0000003936367221 */ /* 0x000fce0000010000 */
[C---:B------:R-:W-:Y:S08]  /*11550*/  HMMA.16816.F32 R156, R12.reuse, R8, R156 ;  /* 0x000000080c9c723c */ /* 0x040ff0000000189c */
[----:B------:R-:W-:Y:S01]  /*11560*/  HMMA.16816.F32 R160, R12, R10, R160 ;  /* 0x0000000a0ca0723c */ /* 0x000fe200000018a0 */
[----:B------:R-:W-:Y:S02]  /*11570*/  FADD.FTZ R196, R196, R165 ;  /* 0x000000a5c4c47221 */ /* 0x000fe40000010000 */
[----:B------:R-:W-:-:S02]  /*11580*/  FADD.FTZ R27, R27, R164 ;  /* 0x000000a41b1b7221 */ /* 0x000fc40000010000 */
[----:B------:R-:W-:Y:S02]  /*11590*/  FADD.FTZ R120, R35, R120 ;  /* 0x0000007823787221 */ /* 0x000fe40000010000 */
[----:B------:R-:W-:Y:S02]  /*115a0*/  FADD.FTZ R2, R53, R54 ;  /* 0x0000003635027221 */ /* 0x000fe40000010000 */
[----:B------:R-:W-:Y:S02]  /*115b0*/  FADD.FTZ R0, R197, R196 ;  /* 0x000000c4c5007221 */ /* 0x000fe40000010000 */
[----:B------:R-:W-:Y:S02]  /*115c0*/  FADD.FTZ R202, R202, R27 ;  /* 0x0000001bcaca7221 */ /* 0x000fe40000010000 */
[----:B------:R-:W-:Y:S01]  /*115d0*/  FADD.FTZ R185, R185, R120 ;  /* 0x00000078b9b97221 */ /* 0x000fe20000010000 */
[----:B------:R1:W-:Y:S01]  /*115e0*/  STL [R1+0x10], R2 ;  /* 0x0000100201007387 */ /* 0x0003e20000100800 */
[----:B------:R-:W-:Y:S01]  /*115f0*/  LOP3.LUT R237, R237, 0x6, RZ, 0xc0, !PT ;  /* 0x00000006eded7812 */ /* 0x000fe200078ec0ff */
[----:B------:R-:W-:-:S02]  /*11600*/  FADD.FTZ R252, R25, R202 ;  /* 0x000000ca19fc7221 */ /* 0x000fc40000010000 */
[----:B------:R2:W-:Y:S01]  /*11610*/  STL [R1+0x14], R0 ;  /* 0x0000140001007387 */ /* 0x0005e20000100800 */
[----:B------:R-:W-:Y:S02]  /*11620*/  FADD.FTZ R241, R186, R185 ;  /* 0x000000b9baf17221 */ /* 0x000fe40000010000 */
[----:B------:R-:W-:Y:S02]  /*11630*/  IMAD.MOV.U32 R3, RZ, RZ, R64 ;  /* 0x000000ffff037224 */ /* 0x000fe400078e0040 */
[----:B------:R-:W-:Y:S02]  /*11640*/  IMAD.MOV.U32 R17, RZ, RZ, R65 ;  /* 0x000000ffff117224 */ /* 0x000fe400078e0041 */
[----:B-1----:R-:W-:Y:S02]  /*11650*/  IMAD.MOV.U32 R2, RZ, RZ, R63 ;  /* 0x000000ffff027224 */ /* 0x002fe400078e003f */
[----:B--2---:R-:W-:Y:S02]  /*11660*/  IMAD.MOV.U32 R0, RZ, RZ, R62 ;  /* 0x000000ffff007224 */ /* 0x004fe400078e003e */
.L_x_743:
[----:B--2---:R-:W-:-:S06]  /*11670*/  UISETP.GT.AND UP0, UPT, UR23, UR19, UPT ;  /* 0x000000131700728c */ /* 0x004fcc000bf04270 */
[----:B------:R-:W-:-:S13]  /*11680*/  PLOP3.LUT P0, PT, PT, PT, UP0, 0x80, 0x0 ;  /* 0x000000000000781c */ /* 0x000fda0003f0f008 */
[----:B------:R-:W-:Y:S05]  /*11690*/  @!P0 BRA `(.L_x_745) ;  /* 0x00007c7000008947 */ /* 0x000fea0003800000 */
[----:B------:R-:W-:Y:S01]  /*116a0*/  MOV R167, R3 ;  /* 0x0000000300a77202 */ /* 0x000fe20000000f00 */
[----:B------:R-:W-:Y:S01]  /*116b0*/  IMAD.MOV.U32 R164, RZ, RZ, R2 ;  /* 0x000000ffffa47224 */ /* 0x000fe200078e0002 */
[----:B------:R-:W1:Y:S01]  /*116c0*/  LDC.U8 R240, c[0x0][0x2d8] ;  /* 0x0000b600fff07b82 */ /* 0x000e620000000000 */
[----:B------:R-:W-:Y:S01]  /*116d0*/  IMAD.WIDE.U32 R2, R168, -0x2daee0ad, RZ ;  /* 0xd2511f53a8027825 */ /* 0x000fe200078e00ff */
[----:B------:R-:W-:Y:S01]  /*116e0*/  UMOV UR30, 0x6 ;  /* 0x00000006001e7882 */ /* 0x000fe20000000000 */
[----:B------:R-:W-:Y:S01]  /*116f0*/  MOV R166, R17 ;  /* 0x0000001100a67202 */ /* 0x000fe20000000f00 */
[----:B------:R-:W-:Y:S01]  /*11700*/  ULDC.64 UR4, c[0x0][0x1a0] ;  /* 0x0000680000047ab9 */ /* 0x000fe20000000a00 */
[----:B------:R-:W-:Y:S01]  /*11710*/  IMAD.WIDE.U32 R250, R169, -0x326172a9, RZ ;  /* 0xcd9e8d57a9fa7825 */ /* 0x000fe200078e00ff */
[----:B------:R2:W-:Y:S01]  /*11720*/  STL.64 [R1], R2 ;  /* 0x0000000201007387 */ /* 0x0005e20000100a00 */
[----:B------:R-:W-:Y:S01]  /*11730*/  USHF.L.U64.HI UR28, UR4, UR30, UR5 ;  /* 0x0000001e041c7299 */ /* 0x000fe20008010205 */
[----:B------:R-:W-:Y:S01]  /*11740*/  MOV R165, R0 ;  /* 0x0000000000a57202 */ /* 0x000fe20000000f00 */
[----:B------:R-:W-:Y:S01]  /*11750*/  IMAD.WIDE.U32 R246, R16, -0x326172a9, RZ ;  /* 0xcd9e8d5710f67825 */ /* 0x000fe200078e00ff */
[----:B------:R-:W-:Y:S01]  /*11760*/  LOP3.LUT R248, R251, R19, RZ, 0x3c, !PT ;  /* 0x00000013fbf87212 */ /* 0x000fe200078e3cff */
[----:B------:R-:W-:-:S03]  /*11770*/  USHF.L.U32 UR29, UR4, 0x6, URZ ;  /* 0x00000006041d7899 */ /* 0x000fc6000800063f */
[----:B------:R-:W-:Y:S01]  /*11780*/  LOP3.LUT R244, R247, R19, RZ, 0x3c, !PT ;  /* 0x00000013f7f47212 */ /* 0x000fe200078e3cff */
[----:B------:R-:W-:Y:S01]  /*11790*/  IMAD.WIDE.U32 R248, R248, -0x2daee0ad, RZ ;  /* 0xd2511f53f8f87825 */ /* 0x000fe200078e00ff */
[----:B------:R-:W-:Y:S02]  /*117a0*/  ULDC.64 UR4, c[0x0][0x198] ;  /* 0x0000660000047ab9 */ /* 0x000fe40000000a00 */
[----:B------:R-:W-:Y:S01]  /*117b0*/  USHF.L.U64.HI UR30, UR4, UR30, UR5 ;  /* 0x0000001e041e7299 */ /* 0x000fe20008010205 */
[----:B------:R-:W-:Y:S01]  /*117c0*/  IMAD.WIDE.U32 R244, R244, -0x2daee0ad, RZ ;  /* 0xd2511f53f4f47825 */ /* 0x000fe200078e00ff */
[----:B------:R-:W-:Y:S01]  /*117d0*/  USHF.L.U32 UR31, UR4, 0x6, URZ ;  /* 0x00000006041f7899 */ /* 0x000fe2000800063f */
[----:B-1----:R-:W-:Y:S02]  /*117e0*/  PRMT R240, R240, 0x7054, R240 ;  /* 0x00007054f0f07816 */ /* 0x002fe400000000f0 */
[----:B--2--5:R-:W-:Y:S01]  /*117f0*/  MOV R2, R170 ;  /* 0x000000aa00027202 */ /* 0x024fe20000000f00 */
[----:B------:R-:W-:-:S05]  /*11800*/  IMAD.MOV.U32 R3, RZ, RZ, R173 ;  /* 0x000000ffff037224 */ /* 0x000fca00078e00ad */
[----:B------:R1:W-:Y:S01]  /*11810*/  STL.64 [R1+0x8], R2 ;  /* 0x0000080201007387 */ /* 0x0003e20000100a00 */
[----:B------:R-:W-:Y:S05]  /*11820*/  BRA `(.L_x_746) ;  /* 0x000001d000007947 */ /* 0x000fea0003800000 */
.L_x_748:
[----:B------:R-:W-:Y:S02]  /*11830*/  UIADD3 UR33, UR23, -0x2, URZ ;  /* 0xfffffffe17217890 */ /* 0x000fe4000fffe03f */
[----:B------:R-:W-:Y:S02]  /*11840*/  ULDC.64 UR4, c[0x0][0x198] ;  /* 0x0000660000047ab9 */ /* 0x000fe40000000a00 */
[----:B------:R-:W-:Y:S02]  /*11850*/  USHF.R.S32.HI UR23, URZ, 0x1f, UR33 ;  /* 0x0000001f3f177899 */ /* 0x000fe40008011421 */
[----:B------:R-:W-:Y:S02]  /*11860*/  UIMAD.WIDE.U32 UR34, UR33, UR4, URZ ;  /* 0x00000004212272a5 */ /* 0x000fe4000f8e003f */
[----:B------:R-:W-:Y:S04]  /*11870*/  UIMAD UR23, UR23, UR4, URZ ;  /* 0x00000004171772a4 */ /* 0x000fe8000f8e023f */
[----:B------:R-:W-:Y:S01]  /*11880*/  UIMAD UR23, UR33, UR5, UR23 ;  /* 0x00000005211772a4 */ /* 0x000fe2000f8e0217 */
[----:B------:R-:W-:Y:S02]  /*11890*/  IMAD.U32 R3, RZ, RZ, UR34 ;  /* 0x00000022ff037e24 */ /* 0x000fe4000f8e00ff */
[----:B------:R-:W-:Y:S01]  /*118a0*/  IMAD.U32 R0, RZ, RZ, UR34 ;  /* 0x00000022ff007e24 */ /* 0x000fe2000f8e00ff */
[----:B------:R-:W-:Y:S02]  /*118b0*/  UIADD3 UR23, UR35, UR23, URZ ;  /* 0x0000001723177290 */ /* 0x000fe4000fffe03f */
[----:B------:R-:W-:Y:S04]  /*118c0*/  LEA R2, P0, R3, R234, 0x7 ;  /* 0x000000ea03027211 */ /* 0x000fe800078038ff */
[----:B------:R-:W-:Y:S01]  /*118d0*/  IMAD.U32 R3, RZ, RZ, UR23 ;  /* 0x00000017ff037e24 */ /* 0x000fe2000f8e00ff */
        /* <DEDUP_REMOVED lines=18> */
.L_x_746:
[----:B-1----:R-:W2:Y:S01]  /*11a00*/  LDL.64 R2, [R1+0x8] ;  /* 0x0000080001027983 */ /* 0x002ea20000100a00 */
[----:B------:R-:W-:Y:S04]  /*11a10*/  DEPBAR.LE SB0, 0x0 ;  /* 0x000080000000791a */ /* 0x000fe80000000000 */
[----:B------:R-:W-:Y:S01]  /*11a20*/  UIADD3 UR32, UR23, -0x1, URZ ;  /* 0xffffffff17207890 */ /* 0x000fe2000fffe03f */
[----:B------:R-:W-:Y:S03]  /*11a30*/  BAR.SYNC.DEFER_BLOCKING 0x0 ;  /* 0x0000000000007b1d */ /* 0x000fe60000010000 */
[----:B------:R-:W-:Y:S02]  /*11a40*/  USHF.R.S32.HI UR5, URZ, 0x1f, UR32 ;  /* 0x0000001f3f057899 */ /* 0x000fe40008011420 */
[----:B------:R-:W-:Y:S01]  /*11a50*/  UIMAD UR4, UR20, UR32, URZ ;  /* 0x00000020140472a4 */ /* 0x000fe2000f8e023f */
[----:B------:R-:W-:Y:S01]  /*11a60*/  IMAD.U32 R0, RZ, RZ, UR32 ;  /* 0x00000020ff007e24 */ /* 0x000fe2000f8e00ff */
[----:B------:R-:W-:Y:S02]  /*11a70*/  UISETP.GT.AND UP0, UPT, UR32, UR19, UPT ;  /* 0x000000132000728c */ /* 0x000fe4000bf04270 */
[----:B------:R-:W-:Y:S01]  /*11a80*/  UIMAD UR4, UR5, UR21, UR4 ;  /* 0x00000015050472a4 */ /* 0x000fe2000f8e0204 */
[----:B--2---:R-:W-:Y:S05]  /*11a90*/  IMAD.WIDE.U32 R6, R0, UR21, R2 ;  /* 0x0000001500067c25 */ /* 0x004fea000f8e0002 */
[C---:B------:R-:W-:Y:S02]  /*11aa0*/  LEA R2, P0, R6.reuse, c[0x0][0x170], 0x1 ;  /* 0x00005c0006027a11 */ /* 0x040fe400078008ff */
[----:B------:R-:W-:Y:S04]  /*11ab0*/  IADD3 R0, R7, UR4, RZ ;  /* 0x0000000407007c10 */ /* 0x000fe8000fffe0ff */
[----:B------:R-:W-:Y:S02]  /*11ac0*/  LEA.HI.X R3, R6, c[0x0][0x174], R0, 0x1, P0 ;  /* 0x00005d0006037a11 */ /* 0x000fe400000f0c00 */
[----:B------:R-:W-:Y:S03]  /*11ad0*/  IADD3 R10, P0, R2, UR29, RZ ;  /* 0x0000001d020a7c10 */ /* 0x000fe6000ff1e0ff */
[----:B------:R-:W-:Y:S01]  /*11ae0*/  @!PT LDS RZ, [RZ] ;  /* 0x00000000fffff984 */ /* 0x000fe20000000800 */
[----:B------:R-:W-:Y:S01]  /*11af0*/  @!PT LDS RZ, [RZ] ;  /* 0x00000000fffff984 */ /* 0x000fe20000000800 */
[----:B------:R-:W-:Y:S01]  /*11b00*/  @!PT LDS RZ, [RZ] ;  /* 0x00000000fffff984 */ /* 0x000fe20000000800 */
[----:B------:R1:W-:Y:S01]  /*11b10*/  LDGSTS.E.BYPASS.LTC128B.128 [R223+0x4000], [R2.64] ;  /* 0x0400000002df7fae */ /* 0x0003e2000b901d58 */
[----:B------:R-:W-:Y:S02]  /*11b20*/  IADD3.X R11, R3, UR28, RZ, P0, !PT ;  /* 0x0000001c030b7c10 */ /* 0x000fe400087fe4ff */
[----:B------:R-:W-:Y:S04]  /*11b30*/  IADD3 R14, P0, R10, UR29, RZ ;  /* 0x0000001d0a0e7c10 */ /* 0x000fe8000ff1e0ff */
[----:B------:R-:W-:Y:S01]  /*11b40*/  IADD3.X R15, R11, UR28, RZ, P0, !PT ;  /* 0x0000001c0b0f7c10 */ /* 0x000fe200087fe4ff */
[----:B------:R2:W-:Y:S01]  /*11b50*/  LDGSTS.E.BYPASS.LTC128B.128 [R223+0x4800], [R10.64] ;  /* 0x048000000adf7fae */ /* 0x0005e2000b901d58 */
[----:B------:R-:W-:Y:S04]  /*11b60*/  IADD3 R18, P0, R14, UR29, RZ ;  /* 0x0000001d0e127c10 */ /* 0x000fe8000ff1e0ff */
[----:B------:R-:W-:Y:S02]  /*11b70*/  IADD3.X R19, R15, UR28, RZ, P0, !PT ;  /* 0x0000001c0f137c10 */ /* 0x000fe400087fe4ff */
[----:B------:R-:W-:Y:S01]  /*11b80*/  PLOP3.LUT P0, PT, PT, PT, UP0, 0x80, 0x0 ;  /* 0x000000000000781c */ /* 0x000fe20003f0f008 */
[----:B------:R3:W-:Y:S08]  /*11b90*/  LDGSTS.E.BYPASS.LTC128B.128 [R223+0x5000], [R14.64] ;  /* 0x050000000edf7fae */ /* 0x0007f0000b901d58 */
[----:B------:R4:W-:Y:S08]  /*11ba0*/  LDGSTS.E.BYPASS.LTC128B.128 [R223+0x5800], [R18.64] ;  /* 0x0580000012df7fae */ /* 0x0009f0000b901d58 */
[----:B------:R-:W-:Y:S08]  /*11bb0*/  LDSM.16.M88.4 R168, [R220] ;  /* 0x00000000dca8783b */ /* 0x000ff00000000200 */
[----:B------:R-:W5:Y:S08]  /*11bc0*/  LDSM.16.M88.4 R172, [R219+0x2000] ;  /* 0x00200000dbac783b */ /* 0x000f700000000200 */
[----:B------:R-:W2:Y:S08]  /*11bd0*/  LDSM.16.M88.4 R176, [R220+0x1000] ;  /* 0x00100000dcb0783b */ /* 0x000eb00000000200 */
[----:B------:R-:W1:Y:S08]  /*11be0*/  LDSM.16.M88.4 R180, [R219+0x2400] ;  /* 0x00240000dbb4783b */ /* 0x000e700000000200 */
[----:B------:R-:W0:Y:S08]  /*11bf0*/  LDGDEPBAR ;  /* 0x00000000000079af */ /* 0x000e300000000000 */
[----:B------:R-:W1:Y:S01]  /*11c00*/  LDSM.16.M88.4 R184, [R219+0x2800] ;  /* 0x00280000dbb8783b */ /* 0x000e620000000200 */
[-C--:B-----5:R-:W-:Y:S07]  /*11c10*/  HMMA.16816.F32 R4, R168, R172.reuse, RZ ;  /* 0x000000aca804723c */ /* 0x0a0fee00000018ff */
[----:B------:R-:W5:Y:S01]  /*11c20*/  LDSM.16.M88.4 R188, [R219+0x2c00] ;  /* 0x002c0000dbbc783b */ /* 0x000f620000000200 */
[C---:B--2---:R-:W-:Y:S07]  /*11c30*/  HMMA.16816.F32 R8, R176.reuse, R172, RZ ;  /* 0x000000acb008723c */ /* 0x044fee00000018ff */
[----:B------:R-:W2:Y:S01]  /*11c40*/  LDSM.16.M88.4 R192, [R219+0x3000] ;  /* 0x00300000dbc0783b */ /* 0x000ea20000000200 */
[-C--:B---3--:R-:W-:Y:S07]  /*11c50*/  HMMA.16816.F32 R12, R176, R174.reuse, RZ ;  /* 0x000000aeb00c723c */ /* 0x088fee00000018ff */
[----:B------:R-:W-:Y:S01]  /*11c60*/  LDSM.16.M88.4 R196, [R219+0x3800] ;  /* 0x00380000dbc4783b */ /* 0x000fe20000000200 */
[C---:B----4-:R-:W-:Y:S07]  /*11c70*/  HMMA.16816.F32 R16, R168.reuse, R174, RZ ;  /* 0x000000aea810723c */ /* 0x050fee00000018ff */
[----:B------:R-:W3:Y:S01]  /*11c80*/  LDSM.16.M88.4 R172, [R219+0x3400] ;  /* 0x00340000dbac783b */ /* 0x000ee20000000200 */
[-C--:B-1----:R-:W-:Y:S07]  /*11c90*/  HMMA.16816.F32 R20, R168, R180.reuse, RZ ;  /* 0x000000b4a814723c */ /* 0x082fee00000018ff */
[----:B------:R-:W1:Y:S01]  /*11ca0*/  LDSM.16.M88.4 R200, [R219+0x3c00] ;  /* 0x003c0000dbc8783b */ /* 0x000e620000000200 */
[C---:B------:R-:W-:Y:S07]  /*11cb0*/  HMMA.16816.F32 R24, R176.reuse, R180, RZ ;  /* 0x000000b4b018723c */ /* 0x040fee00000018ff */
[----:B------:R-:W-:Y:S01]  /*11cc0*/  LDSM.16.M88.4 R204, [R211] ;  /* 0x00000000d3cc783b */ /* 0x000fe20000000200 */
[-C--:B------:R-:W-:Y:S08]  /*11cd0*/  HMMA.16816.F32 R28, R176, R182.reuse, RZ ;  /* 0x000000b6b01c723c */ /* 0x080ff000000018ff */
[C---:B------:R-:W-:Y:S01]  /*11ce0*/  HMMA.16816.F32 R32, R168.reuse, R182, RZ ;  /* 0x000000b6a820723c */ /* 0x040fe200000018ff */
[----:B------:R-:W-:Y:S07]  /*11cf0*/  LDSM.16.M88.4 R180, [R218] ;  /* 0x00000000dab4783b */ /* 0x000fee0000000200 */
[-C--:B------:R-:W-:Y:S08]  /*11d00*/  HMMA.16816.F32 R36, R168, R184.reuse, RZ ;  /* 0x000000b8a824723c */ /* 0x080ff000000018ff */
[C---:B------:R-:W-:Y:S08]  /*11d10*/  HMMA.16816.F32 R40, R176.reuse, R184, RZ ;  /* 0x000000b8b028723c */ /* 0x040ff000000018ff */
[-C--:B------:R-:W-:Y:S08]  /*11d20*/  HMMA.16816.F32 R44, R176, R186.reuse, RZ ;  /* 0x000000bab02c723c */ /* 0x080ff000000018ff */
[C---:B------:R-:W-:Y:S01]  /*11d30*/  HMMA.16816.F32 R48, R168.reuse, R186, RZ ;  /* 0x000000baa830723c */ /* 0x040fe200000018ff */
[----:B------:R-:W4:Y:S07]  /*11d40*/  LDSM.16.M88.4 R184, [R217] ;  /* 0x00000000d9b8783b */ /* 0x000f2e0000000200 */
[-C--:B-----5:R-:W-:Y:S08]  /*11d50*/  HMMA.16816.F32 R52, R168, R188.reuse, RZ ;  /* 0x000000bca834723c */ /* 0x0a0ff000000018ff */
[C---:B------:R-:W-:Y:S08]  /*11d60*/  HMMA.16816.F32 R56, R176.reuse, R188, RZ ;  /* 0x000000bcb038723c */ /* 0x040ff000000018ff */
[-C--:B------:R-:W-:Y:S08]  /*11d70*/  HMMA.16816.F32 R60, R176, R190.reuse, RZ ;  /* 0x000000beb03c723c */ /* 0x080ff000000018ff */
[C---:B------:R-:W-:Y:S01]  /*11d80*/  HMMA.16816.F32 R64, R168.reuse, R190, RZ ;  /* 0x000000bea840723c */ /* 0x040fe200000018ff */
[----:B------:R-:W5:Y:S07]  /*11d90*/  LDSM.16.M88.4 R188, [R218+0x1000] ;  /* 0x00100000dabc783b */ /* 0x000f6e0000000200 */
[-C--:B--2---:R-:W-:Y:S08]  /*11da0*/  HMMA.16816.F32 R68, R168, R192.reuse, RZ ;  /* 0x000000c0a844723c */ /* 0x084ff000000018ff */
[C---:B------:R-:W-:Y:S08]  /*11db0*/  HMMA.16816.F32 R72, R176.reuse, R192, RZ ;  /* 0x000000c0b048723c */ /* 0x040ff000000018ff */
[-C--:B------:R-:W-:Y:S08]  /*11dc0*/  HMMA.16816.F32 R76, R176, R194.reuse, RZ ;  /* 0x000000c2b04c723c */ /* 0x080ff000000018ff */
[C---:B------:R-:W-:Y:S01]  /*11dd0*/  HMMA.16816.F32 R80, R168.reuse, R194, RZ ;  /* 0x000000c2a850723c */ /* 0x040fe200000018ff */
[----:B------:R-:W-:Y:S07]  /*11de0*/  LDSM.16.M88.4 R192, [R213] ;  /* 0x00000000d5c0783b */ /* 0x000fee0000000200 */
[-C--:B---3--:R-:W-:Y:S08]  /*11df0*/  HMMA.16816.F32 R84, R168, R172.reuse, RZ ;  /* 0x000000aca854723c */ /* 0x088ff000000018ff */
[C---:B------:R-:W-:Y:S08]  /*11e00*/  HMMA.16816.F32 R88, R176.reuse, R172, RZ ;  /* 0x000000acb058723c */ /* 0x040ff000000018ff */
[-C--:B------:R-:W-:Y:S08]  /*11e10*/  HMMA.16816.F32 R92, R176, R174.reuse, RZ ;  /* 0x000000aeb05c723c */ /* 0x080ff000000018ff */
[C---:B------:R-:W-:Y:S01]  /*11e20*/  HMMA.16816.F32 R96, R168.reuse, R174, RZ ;  /* 0x000000aea860723c */ /* 0x040fe200000018ff */
[----:B------:R-:W2:Y:S07]  /*11e30*/  LDSM.16.M88.4 R172, [R214] ;  /* 0x00000000d6ac783b */ /* 0x000eae0000000200 */
[-C--:B------:R-:W-:Y:S08]  /*11e40*/  HMMA.16816.F32 R100, R168, R196.reuse, RZ ;  /* 0x000000c4a864723c */ /* 0x080ff000000018ff */
[C---:B------:R-:W-:Y:S08]  /*11e50*/  HMMA.16816.F32 R104, R176.reuse, R196, RZ ;  /* 0x000000c4b068723c */ /* 0x040ff000000018ff */
[-C--:B------:R-:W-:Y:S08]  /*11e60*/  HMMA.16816.F32 R108, R176, R198.reuse, RZ ;  /* 0x000000c6b06c723c */ /* 0x080ff000000018ff */
[C---:B------:R-:W-:Y:S01]  /*11e70*/  HMMA.16816.F32 R112, R168.reuse, R198, RZ ;  /* 0x000000c6a870723c */ /* 0x040fe200000018ff */
[----:B------:R-:W3:Y:S07]  /*11e80*/  LDSM.16.M88.4 R196, [R212] ;  /* 0x00000000d4c4783b */ /* 0x000eee0000000200 */
[-C--:B-1----:R-:W-:Y:S08]  /*11e90*/  HMMA.16816.F32 R116, R168, R200.reuse, RZ ;  /* 0x000000c8a874723c */ /* 0x082ff000000018ff */
[C---:B------:R-:W-:Y:S08]  /*11ea0*/  HMMA.16816.F32 R120, R176.reuse, R200, RZ ;  /* 0x000000c8b078723c */ /* 0x040ff000000018ff */
[-C--:B------:R-:W-:Y:S01]  /*11eb0*/  HMMA.16816.F32 R124, R176, R202.reuse, RZ ;  /* 0x000000cab07c723c */ /* 0x080fe200000018ff */
[----:B------:R-:W-:Y:S07]  /*11ec0*/  LDSM.16.M88.4 R176, [R209] ;  /* 0x00000000d1b0783b */ /* 0x000fee0000000200 */
[----:B------:R-:W-:Y:S01]  /*11ed0*/  HMMA.16816.F32 R128, R168, R202, RZ ;  /* 0x000000caa880723c */ /* 0x000fe200000018ff */
[----:B------:R-:W1:Y:S07]  /*11ee0*/  LDSM.16.M88.4 R168, [R210] ;  /* 0x00000000d2a8783b */ /* 0x000e6e0000000200 */
[-C--:B----4-:R-:W-:Y:S08]  /*11ef0*/  HMMA.16816.F32 R4, R180, R184.reuse, R4 ;  /* 0x000000b8b404723c */ /* 0x090ff00000001804 */
[C---:B-----5:R-:W-:Y:S08]  /*11f00*/  HMMA.16816.F32 R8, R188.reuse, R184, R8 ;  /* 0x000000b8bc08723c */ /* 0x060ff00000001808 */
[-C--:B------:R-:W-:Y:S08]  /*11f10*/  HMMA.16816.F32 R12, R188, R186.reuse, R12 ;  /* 0x000000babc0c723c */ /* 0x080ff0000000180c */
[C---:B------:R-:W-:Y:S01]  /*11f20*/  HMMA.16816.F32 R16, R180.reuse, R186, R16 ;  /* 0x000000bab410723c */ /* 0x040fe20000001810 */
[----:B------:R-:W4:Y:S01]  /*11f30*/  LDSM.16.M88.4 R184, [R208] ;  /* 0x00000000d0b8783b */ /* 0x000f220000000200 */
[----:B------:R-:W-:Y:S06]  /*11f40*/  DEPBAR.LE SB0, 0x0 ;  /* 0x000080000000791a */ /* 0x000fec0000000000 */
[-C--:B--2---:R-:W-:Y:S01]  /*11f50*/  HMMA.16816.F32 R20, R180, R172.reuse, R20 ;  /* 0x000000acb414723c */ /* 0x084fe20000001814 */
        /* <DEDUP_REMOVED lines=8> */
[-C--:B---3--:R-:W-:Y:S08]  /*11fe0*/  HMMA.16816.F32 R52, R180, R196.reuse, R52 ;  /* 0x000000c4b434723c */ /* 0x088ff00000001834 */
        /* <DEDUP_REMOVED lines=20> */
.L_x_747:
[----:B------:R-:W-:Y:S01]  /*12130*/  STL [R1+0x98], R241 ;  /* 0x000098f101007387 */ /* 0x000fe20000100800 */
[----:B------:R-:W-:Y:S01]  /*12140*/  IMAD.U32 R184, RZ, RZ, UR32 ;  /* 0x00000020ffb87e24 */ /* 0x000fe2000f8e00ff */
[----:B------:R-:W-:Y:S01]  /*12150*/  USHF.L.U32 UR5, UR32, 0x2, URZ ;  /* 0x0000000220057899 */ /* 0x000fe2000800063f */
[----:B-1----:R-:W-:Y:S01]  /*12160*/  IMAD.U32 R3, RZ, RZ, UR27 ;  /* 0x0000001bff037e24 */ /* 0x002fe2000f8e00ff */
[----:B------:R-:W-:Y:S01]  /*12170*/  STL [R1+0x94], R243 ;  /* 0x000094f301007387 */ /* 0x000fe20000100800 */
[----:B------:R-:W-:Y:S01]  /*12180*/  IMAD R184, R184, 0x80, R237 ;  /* 0x00000080b8b87824 */ /* 0x000fe200078e02ed */
[----:B------:R-:W-:Y:S02]  /*12190*/  UIADD3 UR4, UR5, 0x1, URZ ;  /* 0x0000000105047890 */ /* 0x000fe4000fffe03f */
[----:B------:R-:W-:Y:S01]  /*121a0*/  STL [R1+0x90], R242 ;  /* 0x000090f201007387 */ /* 0x000fe20000100800 */
[----:B------:R-:W-:Y:S01]  /*121b0*/  UISETP.GT.AND UP0, UPT, UR32, UR19, UPT ;  /* 0x000000132000728c */ /* 0x000fe2000bf04270 */
[C---:B------:R-:W-:Y:S01]  /*121c0*/  ISETP.GE.AND P0, PT, R184.reuse, R231, PT ;  /* 0x000000e7b800720c */ /* 0x040fe20003f06270 */
[----:B------:R-:W-:Y:S01]  /*121d0*/  UMOV UR23, UR32 ;  /* 0x0000002000177c82 */ /* 0x000fe20008000000 */
[C---:B------:R-:W-:Y:S01]  /*121e0*/  IADD3 R171, R184.reuse, 0x8, RZ ;  /* 0x00000008b8ab7810 */ /* 0x040fe20007ffe0ff */
[----:B------:R-:W-:Y:S01]  /*121f0*/  STL [R1+0x8c], R239 ;  /* 0x00008cef01007387 */ /* 0x000fe20000100800 */
[C---:B------:R-:W-:Y:S02]  /*12200*/  ISETP.GE.OR P0, PT, R184.reuse, R230, !P0 ;  /* 0x000000e6b800720c */ /* 0x040fe40004706670 */
[C---:B------:R-:W-:Y:S01]  /*12210*/  IADD3 R173, R184.reuse, 0x9, RZ ;  /* 0x00000009b8ad7810 */ /* 0x040fe20007ffe0ff */
[----:B------:R-:W-:Y:S01]  /*12220*/  STL [R1+0x88], R238 ;  /* 0x000088ee01007387 */ /* 0x000fe20000100800 */
[----:B------:R-:W-:Y:S02]  /*12230*/  ISETP.GE.AND P1, PT, R184, R233, PT ;  /* 0x000000e9b800720c */ /* 0x000fe40003f26270 */
[----:B------:R-:W-:Y:S01]  /*12240*/  FSEL R186, R6, -INF , !P0 ;  /* 0xff80000006ba7808 */ /* 0x000fe20004000000 */
[----:B------:R-:W-:Y:S01]  /*12250*/  STL [R1+0x84], R236 ;  /* 0x000084ec01007387 */ /* 0x000fe20000100800 */
[CC--:B------:R-:W-:Y:S02]  /*12260*/  ISETP.GE.AND P0, PT, R173.reuse, R231.reuse, PT ;  /* 0x000000e7ad00720c */ /* 0x0c0fe40003f06270 */
[C---:B------:R-:W-:Y:S01]  /*12270*/  ISETP.GE.OR P1, PT, R184.reuse, R232, !P1 ;  /* 0x000000e8b800720c */ /* 0x040fe20004f26670 */
[----:B------:R-:W-:Y:S01]  /*12280*/  STL [R1+0x80], R235 ;  /* 0x000080eb01007387 */ /* 0x000fe20000100800 */
[-C--:B------:R-:W-:Y:S02]  /*12290*/  ISETP.GE.OR P0, PT, R173, R230.reuse, !P0 ;  /* 0x000000e6ad00720c */ /* 0x080fe40004706670 */
[C---:B------:R-:W-:Y:S01]  /*122a0*/  IADD3 R175, R184.reuse, 0x10, RZ ;  /* 0x00000010b8af7810 */ /* 0x040fe20007ffe0ff */
[----:B------:R-:W-:Y:S01]  /*122b0*/  STL [R1+0x7c], R234 ;  /* 0x00007cea01007387 */ /* 0x000fe20000100800 */
[----:B------:R-:W-:Y:S02]  /*122c0*/  IADD3 R199, R184, 0x11, RZ ;  /* 0x00000011b8c77810 */ /* 0x000fe40007ffe0ff */
[----:B------:R-:W-:Y:S01]  /*122d0*/  FSEL R177, R4, -INF , !P1 ;  /* 0xff80000004b17808 */ /* 0x000fe20004800000 */
[----:B------:R-:W-:Y:S01]  /*122e0*/  STL [R1+0x78], R225 ;  /* 0x000078e101007387 */ /* 0x000fe20000100800 */
[-C--:B------:R-:W-:Y:S02]  /*122f0*/  ISETP.GE.AND P1, PT, R171, R231.reuse, PT ;  /* 0x000000e7ab00720c */ /* 0x080fe40003f26270 */
[----:B------:R-:W-:Y:S01]  /*12300*/  FSEL R192, R19, -INF , !P0 ;  /* 0xff80000013c07808 */ /* 0x000fe20004000000 */
[----:B------:R-:W-:Y:S01]  /*12310*/  STL [R1+0x74], R224 ;  /* 0x000074e001007387 */ /* 0x000fe20000100800 */
[----:B------:R-:W-:Y:S02]  /*12320*/  ISETP.GE.AND P0, PT, R199, R231, PT ;  /* 0x000000e7c700720c */ /* 0x000fe40003f06270 */
[-C--:B------:R-:W-:Y:S01]  /*12330*/  ISETP.GE.OR P1, PT, R171, R230.reuse, !P1 ;  /* 0x000000e6ab00720c */ /* 0x080fe20004f26670 */
[----:B------:R-:W-:Y:S01]  /*12340*/  STL [R1+0x70], R223 ;  /* 0x000070df01007387 */ /* 0x000fe20000100800 */
[C---:B------:R-:W-:Y:S02]  /*12350*/  IADD3 R197, R184.reuse, 0x18, RZ ;  /* 0x00000018b8c57810 */ /* 0x040fe40007ffe0ff */
[C---:B------:R-:W-:Y:S01]  /*12360*/  IADD3 R205, R184.reuse, 0x19, RZ ;  /* 0x00000019b8cd7810 */ /* 0x040fe20007ffe0ff */
[----:B------:R1:W-:Y:S01]  /*12370*/  STL [R1+0x6c], R222 ;  /* 0x00006cde01007387 */ /* 0x0003e20000100800 */
[----:B------:R-:W-:Y:S02]  /*12380*/  ISETP.GE.OR P0, PT, R199, R230, !P0 ;  /* 0x000000e6c700720c */ /* 0x000fe40004706670 */
        /* <DEDUP_REMOVED lines=9> */
[----:B------:R-:W-:Y:S04]  /*12420*/  IADD3 R193, R184, 0x40, RZ ;  /* 0x00000040b8c17810 */ /* 0x000fe80007ffe0ff */
[CC--:B------:R-:W-:Y:S01]  /*12430*/  ISETP.GE.AND P6, PT, R193.reuse, R233.reuse, PT ;  /* 0x000000e9c100720c */ /* 0x0c0fe20003fc6270 */
[----:B-1----:R-:W2:Y:S03]  /*12440*/  LDL.64 R222, [R1] ;  /* 0x0000000001de7983 */ /* 0x002ea60000100a00 */
[-C--:B------:R-:W-:Y:S03]  /*12450*/  ISETP.GE.OR P6, PT, R193, R232.reuse, !P6 ;  /* 0x000000e8c100720c */ /* 0x080fe600077c6670 */
[----:B------:R-:W-:Y:S01]  /*12460*/  STL [R1+0x68], R221 ;  /* 0x000068dd01007387 */ /* 0x000fe20000100800 */
[----:B------:R-:W-:Y:S03]  /*12470*/  FSEL R202, R68, -INF , !P6 ;  /* 0xff80000044ca7808 */ /* 0x000fe60007000000 */
        /* <DEDUP_REMOVED lines=11> */
[----:B------:R-:W-:Y:S01]  /*12530*/  STL [R1+0x9c], R233 ;  /* 0x00009ce901007387 */ /* 0x000fe20000100800 */
[--C-:B--2---:R-:W-:Y:S02]  /*12540*/  LOP3.LUT R0, R245, UR15, R222.reuse, 0x96, !PT ;  /* 0x0000000ff5007c12 */ /* 0x104fe4000f8e96de */
[----:B------:R-:W-:Y:S02]  /*12550*/  LOP3.LUT R3, R223, UR5, R3, 0x96, !PT ;  /* 0x00000005df037c12 */ /* 0x000fe4000f8e9603 */
[----:B------:R-:W-:Y:S01]  /*12560*/  LOP3.LUT R2, R249, UR15, R222, 0x96, !PT ;  /* 0x0000000ff9027c12 */ /* 0x000fe2000f8e96de */
[----:B-1----:R-:W-:Y:S01]  /*12570*/  IMAD.WIDE.U32 R212, R0, -0x326172a9, RZ ;  /* 0xcd9e8d5700d47825 */ /* 0x002fe200078e00ff */
[----:B------:R-:W-:Y:S03]  /*12580*/  IADD3 R0, R184, 0x1, RZ ;  /* 0x00000001b8007810 */ /* 0x000fe60007ffe0ff */
[----:B------:R-:W-:Y:S01]  /*12590*/  IMAD.WIDE.U32 R220, R2, -0x326172a9, RZ ;  /* 0xcd9e8d5702dc7825 */ /* 0x000fe200078e00ff */
[C---:B------:R-:W-:Y:S02]  /*125a0*/  ISETP.GE.AND P4, PT, R0.reuse, R233, PT ;  /* 0x000000e90000720c */ /* 0x040fe40003f86270 */
[C---:B------:R-:W-:Y:S01]  /*125b0*/  ISETP.GE.AND P2, PT, R0.reuse, R231, PT ;  /* 0x000000e70000720c */ /* 0x040fe20003f46270 */
[----:B------:R-:W-:Y:S01]  /*125c0*/  IMAD.WIDE.U32 R168, R3, -0x326172a9, RZ ;  /* 0xcd9e8d5703a87825 */ /* 0x000fe200078e00ff */
[C---:B------:R-:W-:Y:S02]  /*125d0*/  ISETP.GE.OR P4, PT, R0.reuse, R232, !P4 ;  /* 0x000000e80000720c */ /* 0x040fe40006786670 */
[C---:B------:R-:W-:Y:S02]  /*125e0*/  ISETP.GE.OR P2, PT, R0.reuse, R230, !P2 ;  /* 0x000000e60000720c */ /* 0x040fe40005746670 */
[----:B------:R-:W-:Y:S02]  /*125f0*/  FSEL R190, R5, -INF , !P4 ;  /* 0xff80000005be7808 */ /* 0x000fe40006000000 */
[C---:B------:R-:W-:Y:S02]  /*12600*/  ISETP.GE.AND P4, PT, R171.reuse, R233, PT ;  /* 0x000000e9ab00720c */ /* 0x040fe40003f86270 */
[C---:B------:R-:W-:Y:S02]  /*12610*/  ISETP.GE.AND P5, PT, R0.reuse, R229, PT ;  /* 0x000000e50000720c */ /* 0x040fe40003fa6270 */
[-C--:B------:R-:W-:Y:S02]  /*12620*/  ISETP.GE.OR P4, PT, R171, R232.reuse, !P4 ;  /* 0x000000e8ab00720c */ /* 0x080fe40006786670 */
[----:B------:R-:W-:Y:S02]  /*12630*/  ISETP.GE.AND P3, PT, R0, R227, PT ;  /* 0x000000e30000720c */ /* 0x000fe40003f66270 */
[----:B------:R-:W-:Y:S02]  /*12640*/  FSEL R182, R16, -INF , !P4 ;  /* 0xff80000010b67808 */ /* 0x000fe40006000000 */
[-C--:B------:R-:W-:Y:S02]  /*12650*/  ISETP.GE.AND P4, PT, R175, R233.reuse, PT ;  /* 0x000000e9af00720c */ /* 0x080fe40003f86270 */
[----:B------:R-:W-:Y:S02]  /*12660*/  FSEL R172, R7, -INF , !P2 ;  /* 0xff80000007ac7808 */ /* 0x000fe40005000000 */
[-C--:B------:R-:W-:Y:S02]  /*12670*/  ISETP.GE.AND P2, PT, R173, R233.reuse, PT ;  /* 0x000000e9ad00720c */ /* 0x080fe40003f46270 */
[----:B------:R-:W-:Y:S02]  /*12680*/  ISETP.GE.OR P4, PT, R175, R232, !P4 ;  /* 0x000000e8af00720c */ /* 0x000fe40006786670 */
[--C-:B------:R-:W-:Y:S02]  /*12690*/  LOP3.LUT R181, R221, UR14, R168.reuse, 0x96, !PT ;  /* 0x0000000eddb57c12 */ /* 0x100fe4000f8e96a8 */
[----:B------:R-:W-:Y:S02]  /*126a0*/  LOP3.LUT R3, R213, UR14, R168, 0x96, !PT ;  /* 0x0000000ed5037c12 */ /* 0x000fe4000f8e96a8 */
[C---:B------:R-:W-:Y:S02]  /*126b0*/  ISETP.GE.OR P5, PT, R0.reuse, R228, !P5 ;  /* 0x000000e40000720c */ /* 0x040fe40006fa6670 */
[----:B------:R-:W-:Y:S02]  /*126c0*/  ISETP.GE.OR P3, PT, R0, R226, !P3 ;  /* 0x000000e20000720c */ /* 0x000fe40005f66670 */
[-C--:B------:R-:W-:Y:S02]  /*126d0*/  ISETP.GE.OR P2, PT, R173, R232.reuse, !P2 ;  /* 0x000000e8ad00720c */ /* 0x080fe40005746670 */
[----:B------:R-:W-:Y:S02]  /*126e0*/  FSEL R0, R18, -INF , !P1 ;  /* 0xff80000012007808 */ /* 0x000fe40004800000 */
[----:B------:R-:W-:Y:S02]  /*126f0*/  FSEL R168, R20, -INF , !P4 ;  /* 0xff80000014a87808 */ /* 0x000fe40006000000 */
[----:B------:R-:W-:Y:S02]  /*12700*/  FSEL R18, R23, -INF , !P0 ;  /* 0xff80000017127808 */ /* 0x000fe40004000000 */
[----:B------:R-:W-:Y:S02]  /*12710*/  ISETP.GE.AND P4, PT, R197, R233, PT ;  /* 0x000000e9c500720c */ /* 0x000fe40003f86270 */
[----:B------:R-:W-:Y:S02]  /*12720*/  ISETP.GE.AND P0, PT, R205, R231, PT ;  /* 0x000000e7cd00720c */ /* 0x000fe40003f06270 */
[----:B------:R-:W-:Y:S02]  /*12730*/  FSEL R2, R17, -INF , !P2 ;  /* 0xff80000011027808 */ /* 0x000fe40005000000 */
[----:B------:R-:W-:Y:S02]  /*12740*/  ISETP.GE.AND P2, PT, R199, R233, PT ;  /* 0x000000e9c700720c */ /* 0x000fe40003f46270 */
[----:B------:R-:W-:Y:S02]  /*12750*/  ISETP.GE.AND P1, PT, R175, R231, PT ;  /* 0x000000e7af00720c */ /* 0x000fe40003f26270 */
[----:B------:R-:W-:Y:S02]  /*12760*/  ISETP.GE.OR P4, PT, R197, R232, !P4 ;  /* 0x000000e8c500720c */ /* 0x000fe40006786670 */
[----:B------:R-:W-:Y:S02]  /*12770*/  ISETP.GE.OR P0, PT, R205, R230, !P0 ;  /* 0x000000e6cd00720c */ /* 0x000fe40004706670 */
[----:B------:R-:W-:Y:S02]  /*12780*/  ISETP.GE.OR P2, PT, R199, R232, !P2 ;  /* 0x000000e8c700720c */ /* 0x000fe40005746670 */
[----:B------:R-:W-:Y:S02]  /*12790*/  ISETP.GE.OR P1, PT, R175, R230, !P1 ;  /* 0x000000e6af00720c */ /* 0x000fe40004f26670 */
[----:B------:R-:W-:Y:S02]  /*127a0*/  FSEL R176, R32, -INF , !P4 ;  /* 0xff80000020b07808 */ /* 0x000fe40006000000 */
[----:B------:R-:W-:Y:S02]  /*127b0*/  FSEL R178, R35, -INF , !P0 ;  /* 0xff80000023b27808 */ /* 0x000fe40004000000 */
[----:B------:R-:W-:Y:S02]  /*127c0*/  ISETP.GE.AND P4, PT, R207, R233, PT ;  /* 0x000000e9cf00720c */ /* 0x000fe40003f86270 */
[----:B------:R-:W-:Y:S02]  /*127d0*/  ISETP.GE.AND P0, PT, R203, R231, PT ;  /* 0x000000e7cb00720c */ /* 0x000fe40003f06270 */
[----:B------:R-:W-:Y:S02]  /*127e0*/  FSEL R170, R21, -INF , !P2 ;  /* 0xff80000015aa7808 */ /* 0x000fe40005000000 */
        /* <DEDUP_REMOVED lines=38> */
[-C--:B------:R-:W-:Y:S02]  /*12a50*/  ISETP.GE.AND P1, PT, R195, R231.reuse, PT ;  /* 0x000000e7c300720c */ /* 0x080fe40003f26270 */
[----:B------:R-:W-:Y:S02]  /*12a60*/  ISETP.GE.OR P4, PT, R187, R232, !P4 ;  /* 0x000000e8bb00720c */ /* 0x000fe40006786670 */
[----:B------:R-:W-:Y:S02]  /*12a70*/  ISETP.GE.OR P0, PT, R19, R230, !P0 ;  /* 0x000000e61300720c */ /* 0x000fe40004706670 */
[----:B------:R-:W-:Y:S02]  /*12a80*/  ISETP.GE.OR P2, PT, R189, R232, !P2 ;  /* 0x000000e8bd00720c */ /* 0x000fe40005746670 */
[-C--:B------:R-:W-:Y:S02]  /*12a90*/  ISETP.GE.OR P1, PT, R195, R230.reuse, !P1 ;  /* 0x000000e6c300720c */ /* 0x080fe40004f26670 */
[----:B------:R-:W-:Y:S02]  /*12aa0*/  FSEL R206, R64, -INF , !P4 ;  /* 0xff80000040ce7808 */ /* 0x000fe40006000000 */
[----:B------:R-:W-:Y:S02]  /*12ab0*/  FSEL R64, R67, -INF , !P0 ;  /* 0xff80000043407808 */ /* 0x000fe40004000000 */
[----:B------:R-:W-:Y:S02]  /*12ac0*/  ISETP.GE.AND P0, PT, R185, R231, PT ;  /* 0x000000e7b900720c */ /* 0x000fe40003f06270 */
[----:B------:R-:W-:Y:S02]  /*12ad0*/  FSEL R194, R53, -INF , !P2 ;  /* 0xff80000035c27808 */ /* 0x000fe40005000000 */
[----:B------:R-:W-:Y:S02]  /*12ae0*/  FSEL R54, R54, -INF , !P1 ;  /* 0xff80000036367808 */ /* 0x000fe40004800000 */
[----:B------:R-:W-:Y:S02]  /*12af0*/  ISETP.GE.AND P2, PT, R19, R233, PT ;  /* 0x000000e91300720c */ /* 0x000fe40003f46270 */
[-C--:B------:R-:W-:Y:S02]  /*12b00*/  ISETP.GE.AND P1, PT, R187, R231.reuse, PT ;  /* 0x000000e7bb00720c */ /* 0x080fe40003f26270 */
[----:B------:R-:W-:Y:S02]  /*12b10*/  IADD3 R67, R184, 0x48, RZ ;  /* 0x00000048b8437810 */ /* 0x000fe40007ffe0ff */
[----:B------:R-:W-:Y:S02]  /*12b20*/  ISETP.GE.OR P0, PT, R185, R230, !P0 ;  /* 0x000000e6b900720c */ /* 0x000fe40004706670 */
[----:B------:R-:W-:Y:S02]  /*12b30*/  ISETP.GE.OR P2, PT, R19, R232, !P2 ;  /* 0x000000e81300720c */ /* 0x000fe40005746670 */
[-C--:B------:R-:W-:Y:S02]  /*12b40*/  ISETP.GE.OR P1, PT, R187, R230.reuse, !P1 ;  /* 0x000000e6bb00720c */ /* 0x080fe40004f26670 */
[----:B------:R-:W-:Y:S02]  /*12b50*/  FSEL R52, R71, -INF , !P0 ;  /* 0xff80000047347808 */ /* 0x000fe40004000000 */
[----:B------:R-:W-:Y:S02]  /*12b60*/  ISETP.GE.AND P0, PT, R67, R231, PT ;  /* 0x000000e74300720c */ /* 0x000fe40003f06270 */
[----:B------:R-:W-:Y:S02]  /*12b70*/  FSEL R204, R65, -INF , !P2 ;  /* 0xff80000041cc7808 */ /* 0x000fe40005000000 */
[----:B------:R-:W-:Y:S02]  /*12b80*/  FSEL R66, R66, -INF , !P1 ;  /* 0xff80000042427808 */ /* 0x000fe40004800000 */
[----:B------:R-:W-:Y:S02]  /*12b90*/  ISETP.GE.AND P2, PT, R185, R233, PT ;  /* 0x000000e9b900720c */ /* 0x000fe40003f46270 */
[----:B------:R-:W-:Y:S02]  /*12ba0*/  ISETP.GE.AND P1, PT, R193, R231, PT ;  /* 0x000000e7c100720c */ /* 0x000fe40003f26270 */
[----:B------:R-:W-:Y:S02]  /*12bb0*/  ISETP.GE.OR P0, PT, R67, R230, !P0 ;  /* 0x000000e64300720c */ /* 0x000fe40004706670 */
[----:B------:R-:W-:Y:S02]  /*12bc0*/  IADD3 R17, R184, 0x49, RZ ;  /* 0x00000049b8117810 */ /* 0x000fe40007ffe0ff */
[----:B------:R-:W-:Y:S02]  /*12bd0*/  ISETP.GE.OR P2, PT, R185, R232, !P2 ;  /* 0x000000e8b900720c */ /* 0x000fe40005746670 */
[----:B------:R-:W-:Y:S02]  /*12be0*/  ISETP.GE.OR P1, PT, R193, R230, !P1 ;  /* 0x000000e6c100720c */ /* 0x000fe40004f26670 */
[----:B------:R-:W-:Y:S02]  /*12bf0*/  FSEL R82, R82, -INF , !P0 ;  /* 0xff80000052527808 */ /* 0x000fe40004000000 */
[----:B------:R-:W-:Y:S02]  /*12c00*/  ISETP.GE.AND P0, PT, R184, R227, PT ;  /* 0x000000e3b800720c */ /* 0x000fe40003f06270 */
[-C--:B------:R-:W-:Y:S02]  /*12c10*/  ISETP.GE.AND P4, PT, R67, R233.reuse, PT ;  /* 0x000000e94300720c */ /* 0x080fe40003f86270 */
[----:B------:R-:W-:Y:S02]  /*12c20*/  FSEL R200, R69, -INF , !P2 ;  /* 0xff80000045c87808 */ /* 0x000fe40005000000 */
[----:B------:R-:W-:Y:S02]  /*12c30*/  FSEL R70, R70, -INF , !P1 ;  /* 0xff80000046467808 */ /* 0x000fe40004800000 */
[-C--:B------:R-:W-:Y:S02]  /*12c40*/  ISETP.GE.AND P1, PT, R17, R233.reuse, PT ;  /* 0x000000e91100720c */ /* 0x080fe40003f26270 */
[C---:B------:R-:W-:Y:S02]  /*12c50*/  ISETP.GE.OR P0, PT, R184.reuse, R226, !P0 ;  /* 0x000000e2b800720c */ /* 0x040fe40004706670 */
[----:B------:R-:W-:Y:S02]  /*12c60*/  IADD3 R69, R184, 0x50, RZ ;  /* 0x00000050b8457810 */ /* 0x000fe40007ffe0ff */
[-C--:B------:R-:W-:Y:S02]  /*12c70*/  ISETP.GE.OR P4, PT, R67, R232.reuse, !P4 ;  /* 0x000000e84300720c */ /* 0x080fe40006786670 */
[-C--:B------:R-:W-:Y:S02]  /*12c80*/  ISETP.GE.OR P1, PT, R17, R232.reuse, !P1 ;  /* 0x000000e81100720c */ /* 0x080fe40004f26670 */
[----:B------:R-:W-:Y:S02]  /*12c90*/  FSEL R37, R10, -INF , !P0 ;  /* 0xff8000000a257808 */ /* 0x000fe40004000000 */
[----:B------:R-:W-:Y:S02]  /*12ca0*/  ISETP.GE.AND P0, PT, R69, R233, PT ;  /* 0x000000e94500720c */ /* 0x000fe40003f06270 */
[C---:B------:R-:W-:Y:S02]  /*12cb0*/  LOP3.LUT R183, R169.reuse, UR16, R250, 0x96, !PT ;  /* 0x00000010a9b77c12 */ /* 0x040fe4000f8e96fa */
[----:B------:R-:W-:Y:S02]  /*12cc0*/  LOP3.LUT R179, R169, UR16, R246, 0x96, !PT ;  /* 0x00000010a9b37c12 */ /* 0x000fe4000f8e96f6 */
[-C--:B------:R-:W-:Y:S02]  /*12cd0*/  ISETP.GE.AND P2, PT, R184, R229.reuse, PT ;  /* 0x000000e5b800720c */ /* 0x080fe40003f46270 */
[----:B------:R-:W-:Y:S02]  /*12ce0*/  FSEL R169, R80, -INF , !P4 ;  /* 0xff80000050a97808 */ /* 0x000fe40006000000 */
[----:B------:R-:W-:Y:S02]  /*12cf0*/  ISETP.GE.AND P4, PT, R171, R229, PT ;  /* 0x000000e5ab00720c */ /* 0x000fe40003f86270 */
[----:B------:R-:W-:Y:S02]  /*12d00*/  FSEL R39, R81, -INF , !P1 ;  /* 0xff80000051277808 */ /* 0x000fe40004800000 */
[-C--:B------:R-:W-:Y:S02]  /*12d10*/  ISETP.GE.AND P1, PT, R171, R227.reuse, PT ;  /* 0x000000e3ab00720c */ /* 0x080fe40003f26270 */
[----:B------:R-:W-:Y:S02]  /*12d20*/  ISETP.GE.OR P0, PT, R69, R232, !P0 ;  /* 0x000000e84500720c */ /* 0x000fe40004706670 */
[C---:B------:R-:W-:Y:S02]  /*12d30*/  ISETP.GE.OR P4, PT, R171.reuse, R228, !P4 ;  /* 0x000000e4ab00720c */ /* 0x040fe40006786670 */
[----:B------:R-:W-:Y:S02]  /*12d40*/  ISETP.GE.OR P1, PT, R171, R226, !P1 ;  /* 0x000000e2ab00720c */ /* 0x000fe40004f26670 */
[C---:B------:R-:W-:Y:S02]  /*12d50*/  ISETP.GE.OR P2, PT, R184.reuse, R228, !P2 ;  /* 0x000000e4b800720c */ /* 0x040fe40005746670 */
[----:B------:R-:W-:Y:S02]  /*12d60*/  IADD3 R33, R184, 0x51, RZ ;  /* 0x00000051b8217810 */ /* 0x000fe40007ffe0ff */
        /* <DEDUP_REMOVED lines=12> */
[----:B------:R-:W-:Y:S02]  /*12e30*/  FSEL R85, R85, -INF , !P5 ;  /* 0xff80000055557808 */ /* 0x000fe40006800000 */
[C---:B------:R-:W-:Y:S02]  /*12e40*/  ISETP.GE.AND P5, PT, R175.reuse, R229, PT ;  /* 0x000000e5af00720c */ /* 0x040fe40003fa6270 */
[----:B------:R-:W-:Y:S02]  /*12e50*/  FSEL R86, R86, -INF , !P2 ;  /* 0xff80000056567808 */ /* 0x000fe40005000000 */
[----:B------:R-:W-:Y:S02]  /*12e60*/  ISETP.GE.AND P2, PT, R175, R227, PT ;  /* 0x000000e3af00720c */ /* 0x000fe40003f46270 */
[----:B------:R-:W-:Y:S02]  /*12e70*/  ISETP.GE.OR P0, PT, R71, R232, !P0 ;  /* 0x000000e84700720c */ /* 0x000fe40004706670 */
[----:B------:R-:W-:Y:S02]  /*12e80*/  ISETP.GE.AND P6, PT, R17, R231, PT ;  /* 0x000000e71100720c */ /* 0x000fe40003fc6270 */
[C---:B------:R-:W-:Y:S02]  /*12e90*/  ISETP.GE.OR P5, PT, R175.reuse, R228, !P5 ;  /* 0x000000e4af00720c */ /* 0x040fe40006fa6670 */
[----:B------:R-:W-:Y:S02]  /*12ea0*/  ISETP.GE.OR P2, PT, R175, R226, !P2 ;  /* 0x000000e2af00720c */ /* 0x000fe40005746670 */
[----:B------:R-:W-:Y:S02]  /*12eb0*/  FSEL R175, R96, -INF , !P0 ;  /* 0xff80000060af7808 */ /* 0x000fe40004000000 */
[----:B------:R-:W-:Y:S02]  /*12ec0*/  ISETP.GE.AND P0, PT, R199, R227, PT ;  /* 0x000000e3c700720c */ /* 0x000fe40003f06270 */
[----:B------:R-:W-:Y:S02]  /*12ed0*/  ISETP.GE.OR P6, PT, R17, R230, !P6 ;  /* 0x000000e61100720c */ /* 0x000fe400077c6670 */
[----:B------:R-:W-:Y:S02]  /*12ee0*/  FSEL R21, R11, -INF , !P3 ;  /* 0xff8000000b157808 */ /* 0x000fe40005800000 */
[----:B------:R-:W-:Y:S02]  /*12ef0*/  ISETP.GE.AND P3, PT, R173, R229, PT ;  /* 0x000000e5ad00720c */ /* 0x000fe40003f66270 */
[----:B------:R-:W-:Y:S02]  /*12f00*/  ISETP.GE.OR P0, PT, R199, R226, !P0 ;  /* 0x000000e2c700720c */ /* 0x000fe40004706670 */
[C---:B------:R-:W-:Y:S02]  /*12f10*/  IADD3 R15, R184.reuse, 0x60, RZ ;  /* 0x00000060b80f7810 */ /* 0x040fe40007ffe0ff */
[----:B------:R-:W-:Y:S02]  /*12f20*/  FSEL R68, R83, -INF , !P6 ;  /* 0xff80000053447808 */ /* 0x000fe40007000000 */
[----:B------:R-:W-:Y:S02]  /*12f30*/  ISETP.GE.OR P3, PT, R173, R228, !P3 ;  /* 0x000000e4ad00720c */ /* 0x000fe40005f66670 */
[----:B------:R-:W-:Y:S02]  /*12f40*/  FSEL R83, R27, -INF , !P0 ;  /* 0xff8000001b537808 */ /* 0x000fe40004000000 */
[----:B------:R-:W-:Y:S02]  /*12f50*/  ISETP.GE.AND P0, PT, R15, R233, PT ;  /* 0x000000e90f00720c */ /* 0x000fe40003f06270 */
[----:B------:R-:W-:Y:S02]  /*12f60*/  IADD3 R9, R184, 0x59, RZ ;  /* 0x00000059b8097810 */ /* 0x000fe40007ffe0ff */
[----:B------:R-:W-:Y:S02]  /*12f70*/  FSEL R10, R13, -INF , !P3 ;  /* 0xff8000000d0a7808 */ /* 0x000fe40005800000 */
[----:B------:R-:W-:Y:S02]  /*12f80*/  ISETP.GE.AND P3, PT, R199, R229, PT ;  /* 0x000000e5c700720c */ /* 0x000fe40003f66270 */
[----:B------:R-:W-:Y:S02]  /*12f90*/  ISETP.GE.OR P0, PT, R15, R232, !P0 ;  /* 0x000000e80f00720c */ /* 0x000fe40004706670 */
[----:B------:R-:W-:Y:S02]  /*12fa0*/  FSEL R65, R12, -INF , !P4 ;  /* 0xff8000000c417808 */ /* 0x000fe40006000000 */
[----:B------:R-:W-:Y:S02]  /*12fb0*/  FSEL R11, R14, -INF , !P1 ;  /* 0xff8000000e0b7808 */ /* 0x000fe40004800000 */
[----:B------:R-:W-:Y:S02]  /*12fc0*/  ISETP.GE.AND P4, PT, R9, R233, PT ;  /* 0x000000e90900720c */ /* 0x000fe40003f86270 */
[----:B------:R-:W-:Y:S02]  /*12fd0*/  ISETP.GE.AND P1, PT, R71, R231, PT ;  /* 0x000000e74700720c */ /* 0x000fe40003f26270 */
[----:B------:R-:W-:Y:S02]  /*12fe0*/  ISETP.GE.OR P3, PT, R199, R228, !P3 ;  /* 0x000000e4c700720c */ /* 0x000fe40005f66670 */
[----:B------:R-:W-:Y:S02]  /*12ff0*/  IADD3 R14, R184, 0x61, RZ ;  /* 0x00000061b80e7810 */ /* 0x000fe40007ffe0ff */
        /* <DEDUP_REMOVED lines=10> */
[----:B------:R-:W-:Y:S02]  /*130a0*/  IADD3 R27, R184, 0x68, RZ ;  /* 0x00000068b81b7810 */ /* 0x000fe40007ffe0ff */
[----:B------:R-:W-:Y:S02]  /*130b0*/  ISETP.GE.OR P6, PT, R33, R230, !P6 ;  /* 0x000000e62100720c */ /* 0x000fe400077c6670 */
[----:B------:R-:W-:Y:S02]  /*130c0*/  FSEL R173, R97, -INF , !P4 ;  /* 0xff80000061ad7808 */ /* 0x000fe40006000000 */
[C---:B------:R-:W-:Y:S02]  /*130d0*/  ISETP.GE.AND P4, PT, R197.reuse, R229, PT ;  /* 0x000000e5c500720c */ /* 0x040fe40003f86270 */
[----:B------:R-:W-:Y:S02]  /*130e0*/  FSEL R98, R98, -INF , !P1 ;  /* 0xff80000062627808 */ /* 0x000fe40004800000 */
[----:B------:R-:W-:Y:S02]  /*130f0*/  ISETP.GE.AND P1, PT, R197, R227, PT ;  /* 0x000000e3c500720c */ /* 0x000fe40003f26270 */
[----:B------:R-:W-:Y:S02]  /*13100*/  ISETP.GE.OR P5, PT, R14, R232, !P5 ;  /* 0x000000e80e00720c */ /* 0x000fe40006fa6670 */
[----:B------:R-:W-:Y:S02]  /*13110*/  ISETP.GE.OR P2, PT, R15, R230, !P2 ;  /* 0x000000e60f00720c */ /* 0x000fe40005746670 */
[----:B------:R-:W-:Y:S02]  /*13120*/  FSEL R31, R31, -INF , !P0 ;  /* 0xff8000001f1f7808 */ /* 0x000fe40004000000 */
[----:B------:R-:W-:Y:S02]  /*13130*/  ISETP.GE.AND P0, PT, R27, R233, PT ;  /* 0x000000e91b00720c */ /* 0x000fe40003f06270 */
[----:B------:R-:W-:Y:S02]  /*13140*/  FSEL R80, R87, -INF , !P6 ;  /* 0xff80000057507808 */ /* 0x000fe40007000000 */
[----:B------:R-:W-:Y:S02]  /*13150*/  ISETP.GE.AND P6, PT, R9, R231, PT ;  /* 0x000000e70900720c */ /* 0x000fe40003fc6270 */
[C---:B------:R-:W-:Y:S02]  /*13160*/  ISETP.GE.OR P4, PT, R197.reuse, R228, !P4 ;  /* 0x000000e4c500720c */ /* 0x040fe40006786670 */
[----:B------:R-:W-:Y:S02]  /*13170*/  ISETP.GE.OR P1, PT, R197, R226, !P1 ;  /* 0x000000e2c500720c */ /* 0x000fe40004f26670 */
[----:B------:R-:W-:Y:S02]  /*13180*/  FSEL R197, R101, -INF , !P5 ;  /* 0xff80000065c57808 */ /* 0x000fe40006800000 */
[C---:B------:R-:W-:Y:S02]  /*13190*/  ISETP.GE.AND P5, PT, R207.reuse, R229, PT ;  /* 0x000000e5cf00720c */ /* 0x040fe40003fa6270 */
[----:B------:R-:W-:Y:S02]  /*131a0*/  FSEL R102, R102, -INF , !P2 ;  /* 0xff80000066667808 */ /* 0x000fe40005000000 */
[-C--:B------:R-:W-:Y:S02]  /*131b0*/  ISETP.GE.AND P2, PT, R207, R227.reuse, PT ;  /* 0x000000e3cf00720c */ /* 0x080fe40003f46270 */
[----:B------:R-:W-:Y:S02]  /*131c0*/  ISETP.GE.OR P0, PT, R27, R232, !P0 ;  /* 0x000000e81b00720c */ /* 0x000fe40004706670 */
[----:B------:R-:W-:Y:S02]  /*131d0*/  ISETP.GE.OR P6, PT, R9, R230, !P6 ;  /* 0x000000e60900720c */ /* 0x000fe400077c6670 */
[C---:B------:R-:W-:Y:S02]  /*131e0*/  ISETP.GE.OR P5, PT, R207.reuse, R228, !P5 ;  /* 0x000000e4cf00720c */ /* 0x040fe40006fa6670 */
[-C--:B------:R-:W-:Y:S02]  /*131f0*/  ISETP.GE.OR P2, PT, R207, R226.reuse, !P2 ;  /* 0x000000e2cf00720c */ /* 0x080fe40005746670 */
[----:B------:R-:W-:Y:S02]  /*13200*/  FSEL R207, R112, -INF , !P0 ;  /* 0xff80000070cf7808 */ /* 0x000fe40004000000 */
[----:B------:R-:W-:Y:S02]  /*13210*/  ISETP.GE.AND P0, PT, R203, R227, PT ;  /* 0x000000e3cb00720c */ /* 0x000fe40003f06270 */
[----:B------:R-:W-:Y:S02]  /*13220*/  FSEL R84, R99, -INF , !P6 ;  /* 0xff80000063547808 */ /* 0x000fe40007000000 */
[----:B------:R-:W-:Y:S02]  /*13230*/  FSEL R23, R25, -INF , !P3 ;  /* 0xff80000019177808 */ /* 0x000fe40005800000 */
[----:B------:R-:W-:Y:S02]  /*13240*/  ISETP.GE.AND P6, PT, R14, R231, PT ;  /* 0x000000e70e00720c */ /* 0x000fe40003fc6270 */
[----:B------:R-:W-:Y:S02]  /*13250*/  ISETP.GE.AND P3, PT, R205, R229, PT ;  /* 0x000000e5cd00720c */ /* 0x000fe40003f66270 */
[----:B------:R-:W-:Y:S02]  /*13260*/  FSEL R30, R30, -INF , !P1 ;  /* 0xff8000001e1e7808 */ /* 0x000fe40004800000 */
[----:B------:R-:W-:Y:S02]  /*13270*/  ISETP.GE.AND P1, PT, R27, R231, PT ;  /* 0x000000e71b00720c */ /* 0x000fe40003f26270 */
[----:B------:R-:W-:Y:S02]  /*13280*/  ISETP.GE.OR P0, PT, R203, R226, !P0 ;  /* 0x000000e2cb00720c */ /* 0x000fe40004706670 */
[----:B------:R-:W-:Y:S02]  /*13290*/  IADD3 R96, R184, 0x70, RZ ;  /* 0x00000070b8607810 */ /* 0x000fe40007ffe0ff */
[----:B------:R-:W-:Y:S02]  /*132a0*/  ISETP.GE.OR P6, PT, R14, R230, !P6 ;  /* 0x000000e60e00720c */ /* 0x000fe400077c6670 */
[----:B------:R-:W-:Y:S02]  /*132b0*/  ISETP.GE.OR P3, PT, R205, R228, !P3 ;  /* 0x000000e4cd00720c */ /* 0x000fe40005f66670 */
[----:B------:R-:W-:Y:S02]  /*132c0*/  IADD3 R24, R184, 0x69, RZ ;  /* 0x00000069b8187810 */ /* 0x000fe40007ffe0ff */
[----:B------:R-:W-:Y:S02]  /*132d0*/  FSEL R87, R28, -INF , !P4 ;  /* 0xff8000001c577808 */ /* 0x000fe40006000000 */
[----:B------:R-:W-:Y:S02]  /*132e0*/  ISETP.GE.AND P4, PT, R203, R229, PT ;  /* 0x000000e5cb00720c */ /* 0x000fe40003f86270 */
        /* <DEDUP_REMOVED lines=11> */
[-C--:B------:R-:W-:Y:S02]  /*133a0*/  ISETP.GE.OR P0, PT, R96, R232.reuse, !P0 ;  /* 0x000000e86000720c */ /* 0x080fe40004706670 */
[C---:B------:R-:W-:Y:S02]  /*133b0*/  ISETP.GE.OR P3, PT, R24.reuse, R232, !P3 ;  /* 0x000000e81800720c */ /* 0x040fe40005f66670 */
[----:B------:R-:W-:Y:S02]  /*133c0*/  ISETP.GE.OR P6, PT, R24, R230, !P6 ;  /* 0x000000e61800720c */ /* 0x000fe400077c6670 */
[----:B------:R-:W-:Y:S02]  /*133d0*/  ISETP.GE.OR P1, PT, R201, R226, !P1 ;  /* 0x000000e2c900720c */ /* 0x000fe40004f26670 */
[----:B------:R-:W-:Y:S02]  /*133e0*/  FSEL R40, R40, -INF , !P5 ;  /* 0xff80000028287808 */ /* 0x000fe40006800000 */
[----:B------:R-:W-:Y:S02]  /*133f0*/  FSEL R112, R41, -INF , !P4 ;  /* 0xff80000029707808 */ /* 0x000fe40006000000 */
[-C--:B------:R-:W-:Y:S02]  /*13400*/  ISETP.GE.AND P4, PT, R96, R231.reuse, PT ;  /* 0x000000e76000720c */ /* 0x080fe40003f86270 */
[----:B------:R-:W-:Y:S02]  /*13410*/  ISETP.GE.AND P5, PT, R29, R231, PT ;  /* 0x000000e71d00720c */ /* 0x000fe40003fa6270 */
[----:B------:R-:W-:Y:S02]  /*13420*/  FSEL R242, R116, -INF , !P0 ;  /* 0xff80000074f27808 */ /* 0x000fe40004000000 */
[----:B------:R-:W-:Y:S02]  /*13430*/  ISETP.GE.AND P0, PT, R191, R227, PT ;  /* 0x000000e3bf00720c */ /* 0x000fe40003f06270 */
[C---:B------:R-:W-:Y:S02]  /*13440*/  IADD3 R99, R184.reuse, 0x78, RZ ;  /* 0x00000078b8637810 */ /* 0x040fe40007ffe0ff */
[----:B------:R-:W-:Y:S02]  /*13450*/  IADD3 R184, R184, 0x79, RZ ;  /* 0x00000079b8b87810 */ /* 0x000fe40007ffe0ff */
[----:B------:R-:W-:Y:S02]  /*13460*/  FSEL R205, R113, -INF , !P3 ;  /* 0xff80000071cd7808 */ /* 0x000fe40005800000 */
[----:B------:R-:W-:Y:S02]  /*13470*/  ISETP.GE.AND P3, PT, R201, R229, PT ;  /* 0x000000e5c900720c */ /* 0x000fe40003f66270 */
[----:B------:R-:W-:Y:S02]  /*13480*/  FSEL R114, R115, -INF , !P6 ;  /* 0xff80000073727808 */ /* 0x000fe40007000000 */
[----:B------:R-:W-:Y:S02]  /*13490*/  FSEL R42, R42, -INF , !P2 ;  /* 0xff8000002a2a7808 */ /* 0x000fe40005000000 */
[----:B------:R-:W-:Y:S02]  /*134a0*/  ISETP.GE.AND P6, PT, R29, R233, PT ;  /* 0x000000e91d00720c */ /* 0x000fe40003fc6270 */
[----:B------:R-:W-:Y:S02]  /*134b0*/  ISETP.GE.AND P2, PT, R191, R229, PT ;  /* 0x000000e5bf00720c */ /* 0x000fe40003f46270 */
[-C--:B------:R-:W-:Y:S02]  /*134c0*/  ISETP.GE.OR P4, PT, R96, R230.reuse, !P4 ;  /* 0x000000e66000720c */ /* 0x080fe40006786670 */
[----:B------:R-:W-:Y:S02]  /*134d0*/  ISETP.GE.OR P5, PT, R29, R230, !P5 ;  /* 0x000000e61d00720c */ /* 0x000fe40006fa6670 */
[----:B------:R-:W-:Y:S02]  /*134e0*/  ISETP.GE.OR P0, PT, R191, R226, !P0 ;  /* 0x000000e2bf00720c */ /* 0x000fe40004706670 */
[----:B------:R-:W-:Y:S02]  /*134f0*/  FSEL R12, R46, -INF , !P1 ;  /* 0xff8000002e0c7808 */ /* 0x000fe40004800000 */
[-C--:B------:R-:W-:Y:S02]  /*13500*/  ISETP.GE.AND P1, PT, R184, R233.reuse, PT ;  /* 0x000000e9b800720c */ /* 0x080fe40003f26270 */
[----:B------:R-:W-:Y:S02]  /*13510*/  ISETP.GE.OR P3, PT, R201, R228, !P3 ;  /* 0x000000e4c900720c */ /* 0x000fe40005f66670 */
[----:B------:R-:W-:Y:S02]  /*13520*/  ISETP.GE.OR P6, PT, R29, R232, !P6 ;  /* 0x000000e81d00720c */ /* 0x000fe400077c6670 */
[----:B------:R-:W-:Y:S02]  /*13530*/  FSEL R51, R118, -INF , !P4 ;  /* 0xff80000076337808 */ /* 0x000fe40006000000 */
[----:B------:R-:W-:Y:S02]  /*13540*/  ISETP.GE.OR P2, PT, R191, R228, !P2 ;  /* 0x000000e4bf00720c */ /* 0x000fe40005746670 */
[----:B------:R-:W-:Y:S02]  /*13550*/  FSEL R118, R119, -INF , !P5 ;  /* 0xff80000077767808 */ /* 0x000fe40006800000 */
[----:B------:R-:W-:Y:S02]  /*13560*/  FSEL R13, R47, -INF , !P0 ;  /* 0xff8000002f0d7808 */ /* 0x000fe40004000000 */
[----:B------:R-:W-:Y:S02]  /*13570*/  ISETP.GE.AND P5, PT, R99, R233, PT ;  /* 0x000000e96300720c */ /* 0x000fe40003fa6270 */
[C---:B------:R-:W-:Y:S02]  /*13580*/  ISETP.GE.AND P0, PT, R184.reuse, R231, PT ;  /* 0x000000e7b800720c */ /* 0x040fe40003f06270 */
[-C--:B------:R-:W-:Y:S02]  /*13590*/  ISETP.GE.OR P1, PT, R184, R232.reuse, !P1 ;  /* 0x000000e8b800720c */ /* 0x080fe40004f26670 */
[----:B------:R-:W-:Y:S02]  /*135a0*/  FSEL R5, R117, -INF , !P6 ;  /* 0xff80000075057808 */ /* 0x000fe40007000000 */
[C---:B------:R-:W-:Y:S02]  /*135b0*/  ISETP.GE.AND P6, PT, R195.reuse, R229, PT ;  /* 0x000000e5c300720c */ /* 0x040fe40003fc6270 */
[----:B------:R-:W-:Y:S02]  /*135c0*/  ISETP.GE.AND P4, PT, R195, R227, PT ;  /* 0x000000e3c300720c */ /* 0x000fe40003f86270 */
[----:B------:R-:W-:Y:S02]  /*135d0*/  FSEL R44, R44, -INF , !P3 ;  /* 0xff8000002c2c7808 */ /* 0x000fe40005800000 */
[----:B------:R-:W-:Y:S02]  /*135e0*/  FSEL R116, R45, -INF , !P2 ;  /* 0xff8000002d747808 */ /* 0x000fe40005000000 */
[C---:B------:R-:W-:Y:S02]  /*135f0*/  ISETP.GE.AND P2, PT, R99.reuse, R231, PT ;  /* 0x000000e76300720c */ /* 0x040fe40003f46270 */
[----:B------:R-:W-:Y:S02]  /*13600*/  ISETP.GE.OR P5, PT, R99, R232, !P5 ;  /* 0x000000e86300720c */ /* 0x000fe40006fa6670 */
[-C--:B------:R-:W-:Y:S02]  /*13610*/  ISETP.GE.AND P3, PT, R189, R229.reuse, PT ;  /* 0x000000e5bd00720c */ /* 0x080fe40003f66270 */
[----:B------:R-:W-:Y:S02]  /*13620*/  FSEL R239, R129, -INF , !P1 ;  /* 0xff80000081ef7808 */ /* 0x000fe40004800000 */
[----:B------:R-:W-:Y:S02]  /*13630*/  ISETP.GE.AND P1, PT, R187, R229, PT ;  /* 0x000000e5bb00720c */ /* 0x000fe40003f26270 */
[----:B------:R-:W-:Y:S02]  /*13640*/  ISETP.GE.OR P0, PT, R184, R230, !P0 ;  /* 0x000000e6b800720c */ /* 0x000fe40004706670 */
[C---:B------:R-:W-:Y:S02]  /*13650*/  ISETP.GE.OR P6, PT, R195.reuse, R228, !P6 ;  /* 0x000000e4c300720c */ /* 0x040fe400077c6670 */
[----:B------:R-:W-:Y:S02]  /*13660*/  ISETP.GE.OR P4, PT, R195, R226, !P4 ;  /* 0x000000e2c300720c */ /* 0x000fe40006786670 */
[----:B------:R-:W-:Y:S02]  /*13670*/  ISETP.GE.OR P2, PT, R99, R230, !P2 ;  /* 0x000000e66300720c */ /* 0x000fe40005746670 */
[----:B------:R-:W-:Y:S02]  /*13680*/  FSEL R225, R128, -INF , !P5 ;  /* 0xff80000080e17808 */ /* 0x000fe40006800000 */
[C---:B------:R-:W-:Y:S02]  /*13690*/  ISETP.GE.AND P5, PT, R189.reuse, R227, PT ;  /* 0x000000e3bd00720c */ /* 0x040fe40003fa6270 */
[-C--:B------:R-:W-:Y:S02]  /*136a0*/  ISETP.GE.OR P3, PT, R189, R228.reuse, !P3 ;  /* 0x000000e4bd00720c */ /* 0x080fe40005f66670 */
[----:B------:R-:W-:Y:S02]  /*136b0*/  ISETP.GE.OR P1, PT, R187, R228, !P1 ;  /* 0x000000e4bb00720c */ /* 0x000fe40004f26670 */
[----:B------:R-:W-:Y:S02]  /*136c0*/  FSEL R191, R131, -INF , !P0 ;  /* 0xff80000083bf7808 */ /* 0x000fe40004000000 */
[----:B------:R-:W-:Y:S02]  /*136d0*/  ISETP.GE.AND P0, PT, R19, R229, PT ;  /* 0x000000e51300720c */ /* 0x000fe40003f06270 */
[----:B------:R-:W-:Y:S02]  /*136e0*/  FSEL R47, R130, -INF , !P2 ;  /* 0xff800000822f7808 */ /* 0x000fe40005000000 */
[----:B------:R-:W-:Y:S02]  /*136f0*/  ISETP.GE.OR P5, PT, R189, R226, !P5 ;  /* 0x000000e2bd00720c */ /* 0x000fe40006fa6670 */
[----:B------:R-:W-:Y:S02]  /*13700*/  FSEL R46, R56, -INF , !P6 ;  /* 0xff800000382e7808 */ /* 0x000fe40007000000 */
[----:B------:R-:W-:Y:S02]  /*13710*/  ISETP.GE.AND P6, PT, R19, R227, PT ;  /* 0x000000e31300720c */ /* 0x000fe40003fc6270 */
[----:B------:R-:W-:Y:S02]  /*13720*/  FSEL R130, R57, -INF , !P3 ;  /* 0xff80000039827808 */ /* 0x000fe40005800000 */
[C---:B------:R-:W-:Y:S02]  /*13730*/  ISETP.GE.AND P3, PT, R193.reuse, R229, PT ;  /* 0x000000e5c100720c */ /* 0x040fe40003f66270 */
[----:B------:R-:W-:Y:S02]  /*13740*/  FSEL R58, R58, -INF , !P4 ;  /* 0xff8000003a3a7808 */ /* 0x000fe40006000000 */
[-C--:B------:R-:W-:Y:S02]  /*13750*/  ISETP.GE.AND P4, PT, R193, R227.reuse, PT ;  /* 0x000000e3c100720c */ /* 0x080fe40003f86270 */
[----:B------:R-:W-:Y:S02]  /*13760*/  ISETP.GE.OR P0, PT, R19, R228, !P0 ;  /* 0x000000e41300720c */ /* 0x000fe40004706670 */
[----:B------:R-:W-:Y:S02]  /*13770*/  FSEL R113, R60, -INF , !P1 ;  /* 0xff8000003c717808 */ /* 0x000fe40004800000 */
[----:B------:R-:W-:Y:S02]  /*13780*/  ISETP.GE.AND P1, PT, R185, R227, PT ;  /* 0x000000e3b900720c */ /* 0x000fe40003f26270 */
[----:B------:R-:W-:Y:S02]  /*13790*/  ISETP.GE.OR P6, PT, R19, R226, !P6 ;  /* 0x000000e21300720c */ /* 0x000fe400077c6670 */
[C---:B------:R-:W-:Y:S02]  /*137a0*/  ISETP.GE.OR P3, PT, R193.reuse, R228, !P3 ;  /* 0x000000e4c100720c */ /* 0x040fe40005f66670 */
[-C--:B------:R-:W-:Y:S02]  /*137b0*/  ISETP.GE.OR P4, PT, R193, R226.reuse, !P4 ;  /* 0x000000e2c100720c */ /* 0x080fe40006786670 */
[----:B------:R-:W-:Y:S02]  /*137c0*/  FSEL R25, R59, -INF , !P5 ;  /* 0xff8000003b197808 */ /* 0x000fe40006800000 */
[-C--:B------:R-:W-:Y:S02]  /*137d0*/  ISETP.GE.AND P5, PT, R185, R229.reuse, PT ;  /* 0x000000e5b900720c */ /* 0x080fe40003fa6270 */
[----:B------:R-:W-:Y:S02]  /*137e0*/  FSEL R97, R61, -INF , !P0 ;  /* 0xff8000003d617808 */ /* 0x000fe40004000000 */
[-C--:B------:R-:W-:Y:S02]  /*137f0*/  ISETP.GE.AND P0, PT, R67, R229.reuse, PT ;  /* 0x000000e54300720c */ /* 0x080fe40003f06270 */
[C---:B------:R-:W-:Y:S02]  /*13800*/  ISETP.GE.OR P1, PT, R185.reuse, R226, !P1 ;  /* 0x000000e2b900720c */ /* 0x040fe40004f26670 */
[-C--:B------:R-:W-:Y:S02]  /*13810*/  ISETP.GE.OR P5, PT, R185, R228.reuse, !P5 ;  /* 0x000000e4b900720c */ /* 0x080fe40006fa6670 */
[-C--:B------:R-:W-:Y:S02]  /*13820*/  ISETP.GE.OR P0, PT, R67, R228.reuse, !P0 ;  /* 0x000000e44300720c */ /* 0x080fe40004706670 */
[----:B------:R-:W-:Y:S02]  /*13830*/  FSEL R128, R63, -INF , !P6 ;  /* 0xff8000003f807808 */ /* 0x000fe40007000000 */
[C---:B------:R-:W-:Y:S02]  /*13840*/  ISETP.GE.AND P6, PT, R17.reuse, R229, PT ;  /* 0x000000e51100720c */ /* 0x040fe40003fc6270 */
        /* <DEDUP_REMOVED lines=8> */
[C---:B------:R-:W-:Y:S02]  /*138d0*/  ISETP.GE.OR P6, PT, R17.reuse, R228, !P6 ;  /* 0x000000e41100720c */ /* 0x040fe400077c6670 */
[-C--:B------:R-:W-:Y:S02]  /*138e0*/  ISETP.GE.OR P3, PT, R17, R226.reuse, !P3 ;  /* 0x000000e21100720c */ /* 0x080fe40005f66670 */
[----:B------:R-:W-:Y:S02]  /*138f0*/  ISETP.GE.OR P4, PT, R69, R226, !P4 ;  /* 0x000000e24500720c */ /* 0x000fe40006786670 */
[----:B------:R-:W-:Y:S02]  /*13900*/  FSEL R117, R76, -INF , !P0 ;  /* 0xff8000004c757808 */ /* 0x000fe40004000000 */
[C---:B------:R-:W-:Y:S02]  /*13910*/  ISETP.GE.AND P0, PT, R33.reuse, R227, PT ;  /* 0x000000e32100720c */ /* 0x040fe40003f06270 */
[----:B------:R-:W-:Y:S02]  /*13920*/  ISETP.GE.OR P1, PT, R33, R228, !P1 ;  /* 0x000000e42100720c */ /* 0x000fe40004f26670 */
[----:B------:R-:W-:Y:S02]  /*13930*/  FMNMX.FTZ R17, R177, R166, !PT ;  /* 0x000000a6b1117209 */ /* 0x000fe40007810000 */
[----:B------:R-:W-:Y:S02]  /*13940*/  ISETP.GE.OR P5, PT, R69, R228, !P5 ;  /* 0x000000e44500720c */ /* 0x000fe40006fa6670 */
[----:B------:R-:W-:Y:S02]  /*13950*/  ISETP.GE.OR P0, PT, R33, R226, !P0 ;  /* 0x000000e22100720c */ /* 0x000fe40004706670 */
[----:B------:R-:W-:Y:S02]  /*13960*/  FSEL R76, R89, -INF , !P1 ;  /* 0xff800000594c7808 */ /* 0x000fe40004800000 */
[C---:B------:R-:W-:Y:S02]  /*13970*/  ISETP.GE.AND P1, PT, R15.reuse, R229, PT ;  /* 0x000000e50f00720c */ /* 0x040fe40003f26270 */
[----:B------:R-:W-:Y:S02]  /*13980*/  FSEL R33, R90, -INF , !P4 ;  /* 0xff8000005a217808 */ /* 0x000fe40006000000 */
[----:B------:R-:W-:Y:S02]  /*13990*/  ISETP.GE.AND P4, PT, R15, R227, PT ;  /* 0x000000e30f00720c */ /* 0x000fe40003f86270 */
[----:B------:R-:W-:Y:S02]  /*139a0*/  FMNMX.FTZ R17, R190, R17, !PT ;  /* 0x00000011be117209 */ /* 0x000fe40007810000 */
[----:B------:R-:W-:Y:S02]  /*139b0*/  FSEL R115, R77, -INF , !P6 ;  /* 0xff8000004d737808 */ /* 0x000fe40007000000 */
[----:B------:R-:W-:Y:S02]  /*139c0*/  FSEL R79, R79, -INF , !P3 ;  /* 0xff8000004f4f7808 */ /* 0x000fe40005800000 */
[----:B------:R-:W-:Y:S02]  /*139d0*/  ISETP.GE.AND P3, PT, R9, R229, PT ;  /* 0x000000e50900720c */ /* 0x000fe40003f66270 */
[----:B------:R-:W-:Y:S01]  /*139e0*/  FSEL R77, R88, -INF , !P5 ;  /* 0xff800000584d7808 */ /* 0x000fe20006800000 */
[----:B------:R-:W-:Y:S01]  /*139f0*/  IMAD.WIDE.U32 R88, R181, -0x2daee0ad, RZ ;  /* 0xd2511f53b5587825 */ /* 0x000fe200078e00ff */
[----:B------:R-:W-:Y:S02]  /*13a00*/  ISETP.GE.AND P5, PT, R9, R227, PT ;  /* 0x000000e30900720c */ /* 0x000fe40003fa6270 */
[C---:B------:R-:W-:Y:S02]  /*13a10*/  ISETP.GE.OR P1, PT, R15.reuse, R228, !P1 ;  /* 0x000000e40f00720c */ /* 0x040fe40004f26670 */
[----:B------:R-:W-:Y:S02]  /*13a20*/  ISETP.GE.OR P4, PT, R15, R226, !P4 ;  /* 0x000000e20f00720c */ /* 0x000fe40006786670 */
[----:B------:R-:W-:Y:S02]  /*13a30*/  FMNMX.FTZ R15, R182, R17, !PT ;  /* 0x00000011b60f7209 */ /* 0x000fe40007810000 */
[C---:B------:R-:W-:Y:S02]  /*13a40*/  ISETP.GE.OR P3, PT, R9.reuse, R228, !P3 ;  /* 0x000000e40900720c */ /* 0x040fe40005f66670 */
        /* <DEDUP_REMOVED lines=28> */
[----:B------:R-:W-:Y:S02]  /*13c10*/  ISETP.GE.AND P5, PT, R24, R229, PT ;  /* 0x000000e51800720c */ /* 0x000fe40003fa6270 */
[----:B------:R-:W-:Y:S02]  /*13c20*/  FMNMX.FTZ R15, R202, R15, !PT ;  /* 0x0000000fca0f7209 */ /* 0x000fe40007810000 */
[----:B------:R-:W-:Y:S02]  /*13c30*/  FSEL R104, R104, -INF , !P1 ;  /* 0xff80000068687808 */ /* 0x000fe40004800000 */
[----:B------:R-:W-:Y:S02]  /*13c40*/  ISETP.GE.AND P1, PT, R24, R227, PT ;  /* 0x000000e31800720c */ /* 0x000fe40003f26270 */
[----:B------:R-:W-:Y:S02]  /*13c50*/  FMNMX.FTZ R9, R36, R9, !PT ;  /* 0x0000000924097209 */ /* 0x000fe40007810000 */
[C---:B------:R-:W-:Y:S02]  /*13c60*/  ISETP.GE.AND P6, PT, R71.reuse, R229, PT ;  /* 0x000000e54700720c */ /* 0x040fe40003fc6270 */
[C---:B------:R-:W-:Y:S02]  /*13c70*/  ISETP.GE.OR P5, PT, R24.reuse, R228, !P5 ;  /* 0x000000e41800720c */ /* 0x040fe40006fa6670 */
[----:B------:R-:W-:Y:S02]  /*13c80*/  ISETP.GE.OR P1, PT, R24, R226, !P1 ;  /* 0x000000e21800720c */ /* 0x000fe40004f26670 */
[----:B------:R-:W-:Y:S02]  /*13c90*/  FMNMX.FTZ R24, R200, R15, !PT ;  /* 0x0000000fc8187209 */ /* 0x000fe40007810000 */
[----:B------:R-:W-:Y:S02]  /*13ca0*/  FMNMX.FTZ R17, R66, R9, !PT ;  /* 0x0000000942117209 */ /* 0x000fe40007810000 */
[----:B------:R-:W-:Y:S02]  /*13cb0*/  ISETP.GE.OR P6, PT, R71, R228, !P6 ;  /* 0x000000e44700720c */ /* 0x000fe400077c6670 */
[----:B------:R-:W-:Y:S02]  /*13cc0*/  FMNMX.FTZ R17, R64, R17, !PT ;  /* 0x0000001140117209 */ /* 0x000fe40007810000 */
[----:B------:R-:W-:Y:S02]  /*13cd0*/  FMNMX.FTZ R24, R169, R24, !PT ;  /* 0x00000018a9187209 */ /* 0x000fe40007810000 */
[----:B------:R-:W-:Y:S02]  /*13ce0*/  FSEL R28, R91, -INF , !P0 ;  /* 0xff8000005b1c7808 */ /* 0x000fe40004000000 */
[----:B------:R-:W-:Y:S02]  /*13cf0*/  FSEL R119, R92, -INF , !P6 ;  /* 0xff8000005c777808 */ /* 0x000fe40007000000 */
[C---:B------:R-:W-:Y:S02]  /*13d00*/  ISETP.GE.AND P6, PT, R14.reuse, R227, PT ;  /* 0x000000e30e00720c */ /* 0x040fe40003fc6270 */
[----:B------:R-:W-:Y:S02]  /*13d10*/  ISETP.GE.AND P0, PT, R14, R229, PT ;  /* 0x000000e50e00720c */ /* 0x000fe40003f06270 */
[----:B------:R-:W-:Y:S02]  /*13d20*/  FMNMX.FTZ R17, R70, R17, !PT ;  /* 0x0000001146117209 */ /* 0x000fe40007810000 */
        /* <DEDUP_REMOVED lines=41> */
[----:B------:R-:W-:Y:S02]  /*13fc0*/  FSEL R62, R62, -INF , !P2 ;  /* 0xff8000003e3e7808 */ /* 0x000fe40005000000 */
[----:B------:R-:W-:Y:S02]  /*13fd0*/  FMNMX.FTZ R19, R49, R56, !PT ;  /* 0x0000003831137209 */ /* 0x000fe40007810000 */
[----:B------:R-:W-:Y:S02]  /*13fe0*/  ISETP.GE.AND P2, PT, R67, R227, PT ;  /* 0x000000e34300720c */ /* 0x000fe40003f46270 */
        /* <DEDUP_REMOVED lines=9> */
[----:B------:R-:W-:Y:S01]  /*14080*/  ISETP.GE.AND P2, PT, R71, R227, PT ;  /* 0x000000e34700720c */ /* 0x000fe20003f46270 */
[----:B------:R-:W1:Y:S01]  /*14090*/  SHFL.BFLY PT, R19, R14, 0x2, 0x1f ;  /* 0x0c401f000e137f89 */ /* 0x000e6200000e0000 */
[----:B------:R-:W-:Y:S02]  /*140a0*/  FMNMX.FTZ R17, R51, R56, !PT ;  /* 0x0000003833117209 */ /* 0x000fe40007810000 */
[----:B------:R-:W-:Y:S02]  /*140b0*/  FMNMX.FTZ R9, R43, R24, !PT ;  /* 0x000000182b097209 */ /* 0x000fe40007810000 */
[----:B------:R-:W-:Y:S02]  /*140c0*/  FMNMX.FTZ R15, R46, R15, !PT ;  /* 0x0000000f2e0f7209 */ /* 0x000fe40007810000 */
[----:B------:R-:W-:Y:S02]  /*140d0*/  ISETP.GE.OR P2, PT, R71, R226, !P2 ;  /* 0x000000e24700720c */ /* 0x000fe40005746670 */
[----:B------:R-:W-:Y:S02]  /*140e0*/  FMNMX.FTZ R24, R118, R17, !PT ;  /* 0x0000001176187209 */ /* 0x000fe40007810000 */
        /* <DEDUP_REMOVED lines=8> */
[----:B------:R-:W-:Y:S02]  /*14170*/  FMNMX.FTZ R56, R113, R56, !PT ;  /* 0x0000003871387209 */ /* 0x000fe40007810000 */
[C---:B------:R-:W-:Y:S02]  /*14180*/  ISETP.GE.OR P3, PT, R27.reuse, R228, !P3 ;  /* 0x000000e41b00720c */ /* 0x040fe40005f66670 */
[----:B------:R-:W-:Y:S02]  /*14190*/  ISETP.GE.OR P2, PT, R27, R226, !P2 ;  /* 0x000000e21b00720c */ /* 0x000fe40005746670 */
[----:B------:R-:W-:Y:S02]  /*141a0*/  FMNMX.FTZ R27, R191, R24, !PT ;  /* 0x00000018bf1b7209 */ /* 0x000fe40007810000 */
[----:B------:R-:W-:Y:S02]  /*141b0*/  FMNMX.FTZ R60, R58, R9, !PT ;  /* 0x000000093a3c7209 */ /* 0x000fe40007810000 */
[----:B------:R-:W-:Y:S01]  /*141c0*/  FMNMX.FTZ R56, R97, R56, !PT ;  /* 0x0000003861387209 */ /* 0x000fe20007810000 */
[----:B------:R-:W2:Y:S01]  /*141d0*/  SHFL.BFLY PT, R24, R27, 0x2, 0x1f ;  /* 0x0c401f001b187f89 */ /* 0x000ea200000e0000 */
[----:B------:R-:W-:Y:S01]  /*141e0*/  FMNMX.FTZ R9, R25, R60, !PT ;  /* 0x0000003c19097209 */ /* 0x000fe20007810000 */
[----:B------:R-:W-:Y:S01]  /*141f0*/  IMAD.WIDE.U32 R60, R183, -0x2daee0ad, RZ ;  /* 0xd2511f53b73c7825 */ /* 0x000fe200078e00ff */
        /* <DEDUP_REMOVED lines=9> */
[----:B------:R-:W-:Y:S02]  /*14290*/  LOP3.LUT R15, R89, UR11, R60, 0x96, !PT ;  /* 0x0000000b590f7c12 */ /* 0x000fe4000f8e963c */
[----:B------:R-:W-:Y:S01]  /*142a0*/  LOP3.LUT R17, R61, UR13, R248, 0x96, !PT ;  /* 0x0000000d3d117c12 */ /* 0x000fe2000f8e96f8 */
[----:B------:R-:W-:Y:S01]  /*142b0*/  IMAD.WIDE.U32 R60, R3, -0x2daee0ad, RZ ;  /* 0xd2511f53033c7825 */ /* 0x000fe200078e00ff */
[----:B------:R-:W-:Y:S02]  /*142c0*/  FMNMX.FTZ R3, R75, R14, !PT ;  /* 0x0000000e4b037209 */ /* 0x000fe40007810000 */
[----:B------:R-:W-:Y:S02]  /*142d0*/  FMNMX.FTZ R9, R77, R56, !PT ;  /* 0x000000384d097209 */ /* 0x000fe40007810000 */
[----:B------:R-:W-:Y:S02]  /*142e0*/  FMNMX.FTZ R56, R78, R3, !PT ;  /* 0x000000034e387209 */ /* 0x000fe40007810000 */
[----:B------:R-:W-:Y:S02]  /*142f0*/  FMNMX.FTZ R90, R76, R9, !PT ;  /* 0x000000094c5a7209 */ /* 0x000fe40007810000 */
[----:B------:R-:W-:Y:S02]  /*14300*/  FSEL R41, R107, -INF , !P6 ;  /* 0xff8000006b297808 */ /* 0x000fe40007000000 */
[----:B--2---:R-:W-:Y:S02]  /*14310*/  FMNMX.FTZ R3, R27, R24, !PT ;  /* 0x000000181b037209 */ /* 0x004fe40007810000 */
[----:B------:R-:W-:Y:S02]  /*14320*/  FMNMX.FTZ R24, R79, R56, !PT ;  /* 0x000000384f187209 */ /* 0x000fe40007810000 */
[----:B------:R-:W-:Y:S02]  /*14330*/  FSEL R92, R105, -INF , !P0 ;  /* 0xff800000695c7808 */ /* 0x000fe40004000000 */
[----:B------:R-:W-:Y:S02]  /*14340*/  FSEL R105, R108, -INF , !P3 ;  /* 0xff8000006c697808 */ /* 0x000fe40005800000 */
[----:B------:R-:W-:Y:S02]  /*14350*/  FMNMX.FTZ R90, R119, R90, !PT ;  /* 0x0000005a775a7209 */ /* 0x000fe40007810000 */
[C---:B------:R-:W-:Y:S02]  /*14360*/  ISETP.GE.AND P6, PT, R29.reuse, R229, PT ;  /* 0x000000e51d00720c */ /* 0x040fe40003fc6270 */
[----:B------:R-:W-:Y:S02]  /*14370*/  ISETP.GE.AND P3, PT, R29, R227, PT ;  /* 0x000000e31d00720c */ /* 0x000fe40003f66270 */
[----:B------:R-:W-:Y:S02]  /*14380*/  FMNMX.FTZ R27, R33, R24, !PT ;  /* 0x00000018211b7209 */ /* 0x000fe40007810000 */
[C---:B------:R-:W-:Y:S01]  /*14390*/  ISETP.GE.OR P3, PT, R29.reuse, R226, !P3 ;  /* 0x000000e21d00720c */ /* 0x040fe20005f66670 */
[----:B------:R-:W2:Y:S01]  /*143a0*/  SHFL.BFLY PT, R24, R3, 0x1, 0x1f ;  /* 0x0c201f0003187f89 */ /* 0x000ea200000e0000 */
[----:B------:R-:W-:Y:S02]  /*143b0*/  ISETP.GE.OR P6, PT, R29, R228, !P6 ;  /* 0x000000e41d00720c */ /* 0x000fe400077c6670 */
[----:B------:R-:W-:Y:S02]  /*143c0*/  FMNMX.FTZ R29, R93, R90, !PT ;  /* 0x0000005a5d1d7209 */ /* 0x000fe40007810000 */
[----:B------:R-:W-:Y:S02]  /*143d0*/  FSEL R201, R106, -INF , !P4 ;  /* 0xff8000006ac97808 */ /* 0x000fe40006000000 */
[----:B------:R-:W-:Y:S02]  /*143e0*/  FMNMX.FTZ R27, R28, R27, !PT ;  /* 0x0000001b1c1b7209 */ /* 0x000fe40007810000 */
[C---:B------:R-:W-:Y:S02]  /*143f0*/  ISETP.GE.AND P0, PT, R96.reuse, R229, PT ;  /* 0x000000e56000720c */ /* 0x040fe40003f06270 */
[----:B------:R-:W-:Y:S02]  /*14400*/  ISETP.GE.AND P4, PT, R96, R227, PT ;  /* 0x000000e36000720c */ /* 0x000fe40003f86270 */
[----:B------:R-:W-:Y:S02]  /*14410*/  FMNMX.FTZ R29, R104, R29, !PT ;  /* 0x0000001d681d7209 */ /* 0x000fe40007810000 */
[----:B------:R-:W-:Y:S02]  /*14420*/  ISETP.GE.OR P0, PT, R96, R228, !P0 ;  /* 0x000000e46000720c */ /* 0x000fe40004706670 */
[----:B------:R-:W-:Y:S02]  /*14430*/  FMNMX.FTZ R90, R92, R29, !PT ;  /* 0x0000001d5c5a7209 */ /* 0x000fe40007810000 */
[----:B------:R-:W-:Y:S02]  /*14440*/  ISETP.GE.OR P4, PT, R96, R226, !P4 ;  /* 0x000000e26000720c */ /* 0x000fe40006786670 */
[----:B------:R-:W-:Y:S02]  /*14450*/  FMNMX.FTZ R96, R94, R27, !PT ;  /* 0x0000001b5e607209 */ /* 0x000fe40007810000 */
[----:B------:R-:W-:Y:S01]  /*14460*/  FSEL R106, R109, -INF , !P5 ;  /* 0xff8000006d6a7808 */ /* 0x000fe20006800000 */
[----:B------:R-:W-:Y:S01]  /*14470*/  IMAD.WIDE.U32 R108, R179, -0x2daee0ad, RZ ;  /* 0xd2511f53b36c7825 */ /* 0x000fe200078e00ff */
[----:B------:R-:W-:Y:S02]  /*14480*/  FMNMX.FTZ R27, R105, R90, !PT ;  /* 0x0000005a691b7209 */ /* 0x000fe40007810000 */
[----:B------:R-:W-:Y:S01]  /*14490*/  FMNMX.FTZ R96, R95, R96, !PT ;  /* 0x000000605f607209 */ /* 0x000fe20007810000 */
[----:B------:R-:W-:Y:S01]  /*144a0*/  IMAD.WIDE.U32 R90, R15, -0x326172a9, RZ ;  /* 0xcd9e8d570f5a7825 */ /* 0x000fe200078e00ff */
[----:B------:R-:W-:Y:S02]  /*144b0*/  FSEL R4, R120, -INF , !P0 ;  /* 0xff80000078047808 */ /* 0x000fe40004000000 */
[----:B------:R-:W-:Y:S02]  /*144c0*/  FMNMX.FTZ R96, R201, R96, !PT ;  /* 0x00000060c9607209 */ /* 0x000fe40007810000 */
[----:B------:R-:W-:Y:S02]  /*144d0*/  LOP3.LUT R14, R109, UR13, R244, 0x96, !PT ;  /* 0x0000000d6d0e7c12 */ /* 0x000fe4000f8e96f4 */
[----:B------:R-:W-:Y:S02]  /*144e0*/  ISETP.GE.AND P5, PT, R99, R229, PT ;  /* 0x000000e56300720c */ /* 0x000fe40003fa6270 */
[----:B------:R-:W-:Y:S01]  /*144f0*/  FSEL R109, R121, -INF , !P6 ;  /* 0xff800000796d7808 */ /* 0x000fe20007000000 */
[----:B------:R-:W-:Y:S01]  /*14500*/  IMAD.WIDE.U32 R120, R17, -0x326172a9, RZ ;  /* 0xcd9e8d5711787825 */ /* 0x000fe200078e00ff */
[----:B-1----:R-:W-:Y:S02]  /*14510*/  FMNMX.FTZ R17, R19, R72, !PT ;  /* 0x0000004813117209 */ /* 0x002fe40007810000 */
[----:B------:R-:W-:Y:S01]  /*14520*/  FMNMX.FTZ R19, R106, R27, !PT ;  /* 0x0000001b6a137209 */ /* 0x000fe20007810000 */
[----:B------:R-:W-:Y:S01]  /*14530*/  IMAD.WIDE.U32 R6, R14, -0x326172a9, RZ ;  /* 0xcd9e8d570e067825 */ /* 0x000fe200078e00ff */
[----:B------:R-:W-:Y:S02]  /*14540*/  FMNMX.FTZ R27, R41, R96, !PT ;  /* 0x00000060291b7209 */ /* 0x000fe40007810000 */
[-C--:B------:R-:W-:Y:S01]  /*14550*/  ISETP.GE.OR P5, PT, R99, R228.reuse, !P5 ;  /* 0x000000e46300720c */ /* 0x080fe20006fa6670 */
[----:B------:R-:W-:Y:S01]  /*14560*/  FMUL.FTZ R181, R17, c[0x0][0x23c] ;  /* 0x00008f0011b57a20 */ /* 0x000fe20000410000 */
[----:B------:R-:W-:Y:S02]  /*14570*/  FMNMX.FTZ R72, R4, R19, !PT ;  /* 0x0000001304487209 */ /* 0x000fe40007810000 */
[----:B------:R-:W-:Y:S02]  /*14580*/  FSEL R111, R111, -INF , !P1 ;  /* 0xff8000006f6f7808 */ /* 0x000fe40004800000 */
[----:B------:R-:W-:Y:S02]  /*14590*/  ISETP.GE.AND P1, PT, R184, R229, PT ;  /* 0x000000e5b800720c */ /* 0x000fe40003f26270 */
[----:B------:R-:W-:Y:S02]  /*145a0*/  FSEL R110, R110, -INF , !P2 ;  /* 0xff8000006e6e7808 */ /* 0x000fe40005000000 */
[----:B------:R-:W-:Y:S02]  /*145b0*/  LOP3.LUT R9, R61, UR11, R108, 0x96, !PT ;  /* 0x0000000b3d097c12 */ /* 0x000fe4000f8e966c */
[----:B------:R-:W-:Y:S02]  /*145c0*/  FSEL R241, R124, -INF , !P5 ;  /* 0xff8000007cf17808 */ /* 0x000fe40006800000 */
[----:B------:R-:W-:Y:S02]  /*145d0*/  ISETP.GE.OR P1, PT, R184, R228, !P1 ;  /* 0x000000e4b800720c */ /* 0x000fe40004f26670 */
[----:B------:R-:W-:Y:S02]  /*145e0*/  FMNMX.FTZ R19, R109, R72, !PT ;  /* 0x000000486d137209 */ /* 0x000fe40007810000 */
[----:B------:R-:W-:Y:S02]  /*145f0*/  FMNMX.FTZ R72, R110, R27, !PT ;  /* 0x0000001b6e487209 */ /* 0x000fe40007810000 */
[----:B------:R-:W-:Y:S02]  /*14600*/  ISETP.GE.AND P2, PT, R99, R227, PT ;  /* 0x000000e36300720c */ /* 0x000fe40003f46270 */
[----:B------:R-:W-:Y:S02]  /*14610*/  FSEL R129, R123, -INF , !P3 ;  /* 0xff8000007b817808 */ /* 0x000fe40005800000 */
[----:B------:R-:W-:Y:S02]  /*14620*/  FSETP.NEU.FTZ.AND P3, PT, R17, -INF , PT ;  /* 0xff8000001100780b */ /* 0x000fe40003f7d000 */
[----:B------:R-:W-:Y:S02]  /*14630*/  FSEL R236, R125, -INF , !P1 ;  /* 0xff8000007dec7808 */ /* 0x000fe40004800000 */
[----:B------:R-:W-:Y:S02]  /*14640*/  FMNMX.FTZ R14, R241, R19, !PT ;  /* 0x00000013f10e7209 */ /* 0x000fe40007810000 */
[----:B------:R-:W-:Y:S01]  /*14650*/  FSEL R56, R122, -INF , !P4 ;  /* 0xff8000007a387808 */ /* 0x000fe20006000000 */
[----:B------:R-:W-:Y:S01]  /*14660*/  IMAD.WIDE.U32 R122, R9, -0x326172a9, RZ ;  /* 0xcd9e8d57097a7825 */ /* 0x000fe200078e00ff */
[----:B------:R-:W-:Y:S02]  /*14670*/  FMNMX.FTZ R9, R111, R72, !PT ;  /* 0x000000486f097209 */ /* 0x000fe40007810000 */
[----:B--2---:R-:W-:Y:S02]  /*14680*/  FMNMX.FTZ R3, R3, R24, !PT ;  /* 0x0000001803037209 */ /* 0x004fe40007810000 */
[----:B------:R-:W-:Y:S02]  /*14690*/  FSEL R181, R181, RZ, P3 ;  /* 0x000000ffb5b57208 */ /* 0x000fe40001800000 */
[----:B------:R-:W-:Y:S01]  /*146a0*/  ISETP.GE.OR P2, PT, R99, R226, !P2 ;  /* 0x000000e26300720c */ /* 0x000fe20005746670 */
[----:B------:R-:W-:Y:S01]  /*146b0*/  FMUL.FTZ R179, R3, c[0x0][0x23c] ;  /* 0x00008f0003b37a20 */ /* 0x000fe20000410000 */
[----:B------:R-:W-:Y:S01]  /*146c0*/  LOP3.LUT R15, R121, UR12, R220, 0x96, !PT ;  /* 0x0000000c790f7c12 */ /* 0x000fe2000f8e96dc */
[--C-:B------:R-:W-:Y:S01]  /*146d0*/  FFMA.FTZ R185, R182, c[0x0][0x23c], -R181.reuse ;  /* 0x00008f00b6b97a23 */ /* 0x100fe200000108b5 */
[----:B------:R-:W-:Y:S01]  /*146e0*/  FMNMX.FTZ R24, R236, R14, !PT ;  /* 0x0000000eec187209 */ /* 0x000fe20007810000 */
[--C-:B------:R-:W-:Y:S01]  /*146f0*/  FFMA.FTZ R182, R2, c[0x0][0x23c], -R181.reuse ;  /* 0x00008f0002b67a23 */ /* 0x100fe200000108b5 */
[----:B------:R-:W-:Y:S01]  /*14700*/  FMNMX.FTZ R72, R56, R9, !PT ;  /* 0x0000000938487209 */ /* 0x000fe20007810000 */
[----:B------:R-:W-:Y:S01]  /*14710*/  IMAD.WIDE.U32 R124, R15, -0x2daee0ad, RZ ;  /* 0xd2511f530f7c7825 */ /* 0x000fe200078e00ff */
[----:B------:R-:W-:Y:S01]  /*14720*/  ISETP.GE.AND P0, PT, R184, R227, PT ;  /* 0x000000e3b800720c */ /* 0x000fe20003f06270 */
[----:B------:R-:W-:Y:S01]  /*14730*/  MUFU.EX2 R185, R185 ;  /* 0x000000b900b97308 */ /* 0x000fe20000000800 */
[----:B------:R-:W-:Y:S01]  /*14740*/  FSEL R101, R126, -INF , !P2 ;  /* 0xff8000007e657808 */ /* 0x000fe20005000000 */
[----:B------:R-:W1:Y:S01]  /*14750*/  SHFL.BFLY PT, R19, R24, 0x2, 0x1f ;  /* 0x0c401f0018137f89 */ /* 0x000e6200000e0000 */
[----:B------:R-:W-:Y:S01]  /*14760*/  FSETP.NEU.FTZ.AND P2, PT, R3, -INF , PT ;  /* 0xff8000000300780b */ /* 0x000fe20003f5d000 */
[--C-:B------:R-:W-:Y:S01]  /*14770*/  FFMA.FTZ R195, R190, c[0x0][0x23c], -R181.reuse ;  /* 0x00008f00bec37a23 */ /* 0x100fe200000108b5 */
[----:B------:R-:W-:Y:S01]  /*14780*/  ISETP.GE.OR P0, PT, R184, R226, !P0 ;  /* 0x000000e2b800720c */ /* 0x000fe20004706670 */
[--C-:B------:R-:W-:Y:S01]  /*14790*/  FFMA.FTZ R237, R85, c[0x0][0x23c], -R181.reuse ;  /* 0x00008f0055ed7a23 */ /* 0x100fe200000108b5 */
[----:B------:R-:W-:Y:S01]  /*147a0*/  FMNMX.FTZ R2, R129, R72, !PT ;  /* 0x0000004881027209 */ /* 0x000fe20007810000 */
[--C-:B------:R-:W-:Y:S01]  /*147b0*/  FFMA.FTZ R209, R171, c[0x0][0x23c], -R181.reuse ;  /* 0x00008f00abd17a23 */ /* 0x100fe200000108b5 */
[----:B------:R-:W-:Y:S01]  /*147c0*/  LOP3.LUT R120, R91, UR10, R120, 0x96, !PT ;  /* 0x0000000a5b787c12 */ /* 0x000fe2000f8e9678 */
[----:B------:R-:W-:Y:S01]  /*147d0*/  MUFU.EX2 R182, R182 ;  /* 0x000000b600b67308 */ /* 0x000fe20000000800 */
[----:B------:R-:W-:Y:S01]  /*147e0*/  FSEL R179, R179, RZ, P2 ;  /* 0x000000ffb3b37208 */ /* 0x000fe20001000000 */
[----:B------:R-:W-:Y:S01]  /*147f0*/  FFMA.FTZ R234, R205, c[0x0][0x23c], -R181 ;  /* 0x00008f00cdea7a23 */ /* 0x000fe200000108b5 */
[----:B------:R-:W-:Y:S01]  /*14800*/  FSEL R127, R127, -INF , !P0 ;  /* 0xff8000007f7f7808 */ /* 0x000fe20004000000 */
[----:B------:R-:W-:Y:S01]  /*14810*/  IMAD.WIDE.U32 R120, R120, -0x2daee0ad, RZ ;  /* 0xd2511f5378787825 */ /* 0x000fe200078e00ff */
[----:B------:R-:W-:Y:S02]  /*14820*/  FMNMX.FTZ R2, R101, R2, !PT ;  /* 0x0000000265027209 */ /* 0x000fe40007810000 */
[----:B------:R-:W-:Y:S01]  /*14830*/  LOP3.LUT R14, R7, UR12, R212, 0x96, !PT ;  /* 0x0000000c070e7c12 */ /* 0x000fe2000f8e96d4 */
[--C-:B------:R-:W-:Y:S01]  /*14840*/  FFMA.FTZ R184, R0, c[0x0][0x23c], -R179.reuse ;  /* 0x00008f0000b87a23 */ /* 0x100fe200000108b3 */
[----:B------:R-:W-:Y:S01]  /*14850*/  LOP3.LUT R9, R125, UR9, R88, 0x96, !PT ;  /* 0x000000097d097c12 */ /* 0x000fe2000f8e9658 */
[----:B------:R-:W-:Y:S01]  /*14860*/  MUFU.EX2 R195, R195 ;  /* 0x000000c300c37308 */ /* 0x000fe20000000800 */
[----:B------:R-:W-:Y:S01]  /*14870*/  FMNMX.FTZ R0, R127, R2, !PT ;  /* 0x000000027f007209 */ /* 0x000fe20007810000 */
[--C-:B------:R-:W-:Y:S01]  /*14880*/  FFMA.FTZ R183, R192, c[0x0][0x23c], -R179.reuse ;  /* 0x00008f00c0b77a23 */ /* 0x100fe200000108b3 */
[----:B------:R-:W-:Y:S01]  /*14890*/  LOP3.LUT R89, R123, UR10, R6, 0x96, !PT ;  /* 0x0000000a7b597c12 */ /* 0x000fe2000f8e9606 */
[----:B------:R-:W-:Y:S01]  /*148a0*/  IMAD.WIDE.U32 R6, R14, -0x2daee0ad, RZ ;  /* 0xd2511f530e067825 */ /* 0x000fe200078e00ff */
[----:B------:R-:W-:Y:S02]  /*148b0*/  LOP3.LUT R14, R121, UR7, R124, 0x96, !PT ;  /* 0x00000007790e7c12 */ /* 0x000fe4000f8e967c */
[----:B-1----:R-:W-:Y:S01]  /*148c0*/  FMNMX.FTZ R19, R24, R19, !PT ;  /* 0x0000001318137209 */ /* 0x002fe20007810000 */
[----:B------:R-:W-:Y:S01]  /*148d0*/  IMAD.WIDE.U32 R124, R9, -0x326172a9, RZ ;  /* 0xcd9e8d57097c7825 */ /* 0x000fe200078e00ff */
[----:B------:R-:W-:Y:S01]  /*148e0*/  LOP3.LUT R60, R7, UR9, R60, 0x96, !PT ;  /* 0x00000009073c7c12 */ /* 0x000fe2000f8e963c */
[----:B------:R-:W-:Y:S01]  /*148f0*/  MUFU.EX2 R184, R184 ;  /* 0x000000b800b87308 */ /* 0x000fe20000000800 */
[----:B------:R-:W1:Y:S01]  /*14900*/  SHFL.BFLY PT, R9, R0, 0x2, 0x1f ;  /* 0x0c401f0000097f89 */ /* 0x000e6200000e0000 */
[----:B------:R-:W-:Y:S04]  /*14910*/  IMAD.WIDE.U32 R88, R89, -0x2daee0ad, RZ ;  /* 0xd2511f5359587825 */ /* 0x000fe800078e00ff */
[----:B------:R-:W-:Y:S01]  /*14920*/  IMAD.WIDE.U32 R192, R14, -0x326172a9, RZ ;  /* 0xcd9e8d570ec07825 */ /* 0x000fe200078e00ff */
[----:B------:R-:W-:Y:S02]  /*14930*/  LOP3.LUT R2, R89, UR7, R6, 0x96, !PT ;  /* 0x0000000759027c12 */ /* 0x000fe4000f8e9606 */
[----:B------:R-:W-:Y:S01]  /*14940*/  LOP3.LUT R14, R125, UR8, R90, 0x96, !PT ;  /* 0x000000087d0e7c12 */ /* 0x000fe2000f8e965a */
[----:B------:R-:W2:Y:S01]  /*14950*/  MUFU.EX2 R183, R183 ;  /* 0x000000b700b77308 */ /* 0x000ea20000000800 */
[----:B------:R-:W-:Y:S01]  /*14960*/  LOP3.LUT R45, R193, UR17, R124, 0x96, !PT ;  /* 0x00000011c12d7c12 */ /* 0x000fe2000f8e967c */
[----:B------:R-:W-:Y:S01]  /*14970*/  IMAD.WIDE.U32 R124, R2, -0x326172a9, RZ ;  /* 0xcd9e8d57027c7825 */ /* 0x000fe200078e00ff */
[--C-:B------:R-:W-:Y:S01]  /*14980*/  SHF.R.U32.HI R96, RZ, 0x10, R192.reuse ;  /* 0x00000010ff607819 */ /* 0x100fe200000116c0 */
[----:B------:R-:W3:Y:S01]  /*14990*/  SHFL.BFLY PT, R2, R19, 0x1, 0x1f ;  /* 0x0c201f0013027f89 */ /* 0x000ee200000e0000 */
[----:B------:R-:W-:Y:S01]  /*149a0*/  SHF.R.U32.HI R90, RZ, 0x18, R192 ;  /* 0x00000018ff5a7819 */ /* 0x000fe200000116c0 */
[----:B------:R-:W-:Y:S01]  /*149b0*/  IMAD.WIDE.U32 R60, R60, -0x326172a9, RZ ;  /* 0xcd9e8d573c3c7825 */ /* 0x000fe200078e00ff */
[----:B------:R-:W-:Y:S02]  /*149c0*/  LOP3.LUT R99, R96, 0xff, RZ, 0xc0, !PT ;  /* 0x000000ff60637812 */ /* 0x000fe400078ec0ff */
[----:B------:R-:W-:Y:S01]  /*149d0*/  LOP3.LUT R71, R124, 0xffff, RZ, 0xc0, !PT ;  /* 0x0000ffff7c477812 */ /* 0x000fe200078ec0ff */
[----:B------:R-:W-:Y:S01]  /*149e0*/  FFMA.FTZ R186, R186, c[0x0][0x23c], -R179 ;  /* 0x00008f00baba7a23 */ /* 0x000fe200000108b3 */
[----:B------:R-:W-:Y:S01]  /*149f0*/  LOP3.LUT R108, R192, 0xffff, RZ, 0xc0, !PT ;  /* 0x0000ffffc06c7812 */ /* 0x000fe200078ec0ff */
[--C-:B------:R-:W-:Y:S01]  /*14a00*/  FFMA.FTZ R218, R175, c[0x0][0x23c], -R181.reuse ;  /* 0x00008f00afda7a23 */ /* 0x100fe200000108b5 */
[----:B------:R-:W-:Y:S01]  /*14a10*/  PRMT R243, R99, 0x5410, R90 ;  /* 0x0000541063f37816 */ /* 0x000fe2000000005a */
[----:B------:R-:W-:Y:S01]  /*14a20*/  FFMA.FTZ R219, R173, c[0x0][0x23c], -R181 ;  /* 0x00008f00addb7a23 */ /* 0x000fe200000108b5 */
[----:B-1----:R-:W-:Y:S01]  /*14a30*/  FMNMX.FTZ R9, R0, R9, !PT ;  /* 0x0000000900097209 */ /* 0x002fe20007810000 */
[----:B------:R-:W-:Y:S01]  /*14a40*/  FFMA.FTZ R173, R22, c[0x0][0x23c], -R179 ;  /* 0x00008f0016ad7a23 */ /* 0x000fe200000108b3 */
[----:B------:R-:W-:Y:S01]  /*14a50*/  SHF.R.U32.HI R90, RZ, 0x8, R71 ;  /* 0x00000008ff5a7819 */ /* 0x000fe20000011647 */
[----:B------:R-:W-:Y:S01]  /*14a60*/  IMAD.U32 R71, RZ, RZ, UR4 ;  /* 0x00000004ff477e24 */ /* 0x000fe2000f8e00ff */
[----:B------:R-:W-:Y:S01]  /*14a70*/  LOP3.LUT R27, R61, UR8, R122, 0x96, !PT ;  /* 0x000000083d1b7c12 */ /* 0x000fe2000f8e967a */
[----:B------:R-:W1:Y:S01]  /*14a80*/  SHFL.BFLY PT, R0, R9, 0x1, 0x1f ;  /* 0x0c201f0009007f89 */ /* 0x000e6200000e0000 */
[----:B------:R-:W-:Y:S01]  /*14a90*/  IMAD.WIDE.U32 R122, R14, -0x2daee0ad, RZ ;  /* 0xd2511f530e7a7825 */ /* 0x000fe200078e00ff */
[----:B------:R-:W-:Y:S01]  /*14aa0*/  MUFU.EX2 R173, R173 ;  /* 0x000000ad00ad7308 */ /* 0x000fe20000000800 */
[----:B------:R-:W-:Y:S01]  /*14ab0*/  LOP3.LUT R91, R192, 0xff, RZ, 0xc0, !PT ;  /* 0x000000ffc05b7812 */ /* 0x000fe200078ec0ff */
[----:B------:R-:W-:Y:S01]  /*14ac0*/  UIADD3 UR4, UR5, 0x2, URZ ;  /* 0x0000000205047890 */ /* 0x000fe2000fffe03f */
[----:B------:R-:W-:Y:S01]  /*14ad0*/  SHF.R.U32.HI R108, RZ, 0x8, R108 ;  /* 0x00000008ff6c7819 */ /* 0x000fe2000001166c */
[--C-:B------:R-:W-:Y:S01]  /*14ae0*/  FFMA.FTZ R192, R172, c[0x0][0x23c], -R179.reuse ;  /* 0x00008f00acc07a23 */ /* 0x100fe200000108b3 */
[----:B------:R-:W-:Y:S01]  /*14af0*/  SHF.R.U32.HI R72, RZ, 0x10, R124 ;  /* 0x00000010ff487819 */ /* 0x000fe2000001167c */
[----:B------:R-:W-:Y:S01]  /*14b00*/  FFMA.FTZ R131, R36, c[0x0][0x23c], -R179 ;  /* 0x00008f0024837a23 */ /* 0x000fe200000108b3 */
[----:B---3--:R-:W-:Y:S01]  /*14b10*/  FMNMX.FTZ R2, R19, R2, !PT ;  /* 0x0000000213027209 */ /* 0x008fe20007810000 */
[----:B------:R-:W-:Y:S01]  /*14b20*/  FFMA.FTZ R235, R207, c[0x0][0x23c], -R181 ;  /* 0x00008f00cfeb7a23 */ /* 0x000fe200000108b5 */
[----:B------:R-:W-:Y:S01]  /*14b30*/  LOP3.LUT R71, R223, UR27, R71, 0x96, !PT ;  /* 0x0000001bdf477c12 */ /* 0x000fe2000f8e9647 */
[----:B------:R3:W-:Y:S01]  /*14b40*/  MUFU.EX2 R19, R186 ;  /* 0x000000ba00137308 */ /* 0x0007e20000000800 */
[C---:B------:R-:W-:Y:S01]  /*14b50*/  FSETP.NEU.FTZ.AND P1, PT, R2.reuse, -INF , PT ;  /* 0xff8000000200780b */ /* 0x040fe20003f3d000 */
[----:B------:R-:W-:Y:S01]  /*14b60*/  FMUL.FTZ R107, R2, c[0x0][0x23c] ;  /* 0x00008f00026b7a20 */ /* 0x000fe20000410000 */
[----:B------:R-:W-:Y:S01]  /*14b70*/  LOP3.LUT R96, R45, 0xffff, RZ, 0xc0, !PT ;  /* 0x0000ffff2d607812 */ /* 0x000fe200078ec0ff */
[----:B------:R-:W-:Y:S01]  /*14b80*/  FFMA.FTZ R224, R114, c[0x0][0x23c], -R179 ;  /* 0x00008f0072e07a23 */ /* 0x000fe200000108b3 */
[----:B------:R-:W-:Y:S01]  /*14b90*/  LOP3.LUT R14, R123, UR18, R120, 0x96, !PT ;  /* 0x000000127b0e7c12 */ /* 0x000fe2000f8e9678 */
[----:B------:R-:W-:Y:S01]  /*14ba0*/  IMAD.WIDE.U32 R120, R27, -0x2daee0ad, RZ ;  /* 0xd2511f531b787825 */ /* 0x000fe200078e00ff */
[----:B------:R-:W-:Y:S01]  /*14bb0*/  FSEL R107, R107, RZ, P1 ;  /* 0x000000ff6b6b7208 */ /* 0x000fe20000800000 */
[----:B------:R-:W-:Y:S01]  /*14bc0*/  UIADD3 UR5, UR5, 0x3, URZ ;  /* 0x0000000305057890 */ /* 0x000fe2000fffe03f */
[----:B------:R-:W-:Y:S01]  /*14bd0*/  PRMT R238, R91, 0x5410, R108 ;  /* 0x000054105bee7816 */ /* 0x000fe2000000006c */
[----:B------:R-:W4:Y:S01]  /*14be0*/  MUFU.EX2 R192, R192 ;  /* 0x000000c000c07308 */ /* 0x000f220000000800 */
[----:B------:R-:W-:Y:S01]  /*14bf0*/  LOP3.LUT R24, R125, UR17, R60, 0x96, !PT ;  /* 0x000000117d187c12 */ /* 0x000fe2000f8e963c */
[--C-:B------:R-:W-:Y:S01]  /*14c00*/  FFMA.FTZ R91, R55, c[0x0][0x23c], -R107.reuse ;  /* 0x00008f00375b7a23 */ /* 0x100fe2000001086b */
[----:B-1----:R-:W-:Y:S01]  /*14c10*/  FMNMX.FTZ R0, R9, R0, !PT ;  /* 0x0000000009007209 */ /* 0x002fe20007810000 */
[--C-:B------:R-:W-:Y:S01]  /*14c20*/  FFMA.FTZ R193, R53, c[0x0][0x23c], -R107.reuse ;  /* 0x00008f0035c17a23 */ /* 0x100fe2000001086b */
[----:B------:R-:W-:Y:S01]  /*14c30*/  SHF.R.U32.HI R60, RZ, 0x18, R124 ;  /* 0x00000018ff3c7819 */ /* 0x000fe2000001167c */
[--C-:B------:R-:W-:Y:S01]  /*14c40*/  FFMA.FTZ R189, R65, c[0x0][0x23c], -R107.reuse ;  /* 0x00008f0041bd7a23 */ /* 0x100fe2000001086b */
[----:B------:R-:W-:Y:S01]  /*14c50*/  LOP3.LUT R89, R122, 0xffff, RZ, 0xc0, !PT ;  /* 0x0000ffff7a597812 */ /* 0x000fe200078ec0ff */
[--C-:B------:R-:W-:Y:S01]  /*14c60*/  FFMA.FTZ R22, R46, c[0x0][0x23c], -R107.reuse ;  /* 0x00008f002e167a23 */ /* 0x100fe2000001086b */
[----:B------:R-:W-:Y:S01]  /*14c70*/  LOP3.LUT R55, R72, 0xff, RZ, 0xc0, !PT ;  /* 0x000000ff48377812 */ /* 0x000fe200078ec0ff */
[----:B------:R1:W-:Y:S01]  /*14c80*/  MUFU.EX2 R16, R91 ;  /* 0x0000005b00107308 */ /* 0x0003e20000000800 */
[----:B------:R-:W-:Y:S01]  /*14c90*/  LOP3.LUT R53, R45, 0xff, RZ, 0xc0, !PT ;  /* 0x000000ff2d357812 */ /* 0x000fe200078ec0ff */
[----:B------:R-:W-:Y:S01]  /*14ca0*/  FMUL.FTZ R72, R0, c[0x0][0x23c] ;  /* 0x00008f0000487a20 */ /* 0x000fe20000410000 */
[----:B------:R-:W-:Y:S01]  /*14cb0*/  SHF.R.U32.HI R96, RZ, 0x8, R96 ;  /* 0x00000008ff607819 */ /* 0x000fe20000011660 */
[----:B---3--:R-:W-:Y:S01]  /*14cc0*/  FFMA.FTZ R186, R10, c[0x0][0x23c], -R107 ;  /* 0x00008f000aba7a23 */ /* 0x008fe2000001086b */
[----:B------:R-:W-:Y:S01]  /*14cd0*/  FSETP.NEU.FTZ.AND P0, PT, R0, -INF , PT ;  /* 0xff8000000000780b */ /* 0x000fe20003f1d000 */
[----:B------:R-:W-:Y:S01]  /*14ce0*/  FFMA.FTZ R123, R34, c[0x0][0x23c], -R179 ;  /* 0x00008f00227b7a23 */ /* 0x000fe200000108b3 */
[----:B------:R-:W-:Y:S01]  /*14cf0*/  PRMT R55, R55, 0x5410, R60 ;  /* 0x0000541037377816 */ /* 0x000fe2000000003c */
[--C-:B------:R-:W-:Y:S01]  /*14d00*/  FFMA.FTZ R34, R200, c[0x0][0x23c], -R181.reuse ;  /* 0x00008f00c8227a23 */ /* 0x100fe200000108b5 */
[----:B------:R-:W-:Y:S01]  /*14d10*/  LOP3.LUT R29, R124, 0xff, RZ, 0xc0, !PT ;  /* 0x000000ff7c1d7812 */ /* 0x000fe200078ec0ff */
[----:B------:R-:W2:Y:S01]  /*14d20*/  MUFU.EX2 R193, R193 ;  /* 0x000000c100c17308 */ /* 0x000ea20000000800 */
[----:B------:R-:W-:Y:S01]  /*14d30*/  LOP3.LUT R27, R122, 0xff, RZ, 0xc0, !PT ;  /* 0x000000ff7a1b7812 */ /* 0x000fe200078ec0ff */
[----:B------:R-:W-:Y:S01]  /*14d40*/  FFMA.FTZ R124, R174, c[0x0][0x23c], -R181 ;  /* 0x00008f00ae7c7a23 */ /* 0x000fe200000108b5 */
[----:B------:R-:W-:Y:S01]  /*14d50*/  LOP3.LUT R57, R121, UR18, R88, 0x96, !PT ;  /* 0x0000001279397c12 */ /* 0x000fe2000f8e9658 */
[----:B------:R-:W-:Y:S01]  /*14d60*/  FFMA.FTZ R233, R119, c[0x0][0x23c], -R107 ;  /* 0x00008f0077e97a23 */ /* 0x000fe2000001086b */
[----:B------:R-:W-:Y:S01]  /*14d70*/  LOP3.LUT R88, R120, 0xffff, RZ, 0xc0, !PT ;  /* 0x0000ffff78587812 */ /* 0x000fe200078ec0ff */
[----:B------:R-:W-:Y:S01]  /*14d80*/  FFMA.FTZ R15, R177, c[0x0][0x23c], -R181 ;  /* 0x00008f00b10f7a23 */ /* 0x000fe200000108b5 */
[--C-:B------:R-:W-:Y:S01]  /*14d90*/  SHF.R.U32.HI R59, RZ, 0x10, R120.reuse ;  /* 0x00000010ff3b7819 */ /* 0x100fe20000011678 */
[----:B------:R-:W-:Y:S01]  /*14da0*/  FFMA.FTZ R211, R80, c[0x0][0x23c], -R179 ;  /* 0x00008f0050d37a23 */ /* 0x000fe200000108b3 */
[----:B------:R-:W-:Y:S01]  /*14db0*/  LOP3.LUT R61, R120, 0xff, RZ, 0xc0, !PT ;  /* 0x000000ff783d7812 */ /* 0x000fe200078ec0ff */
[----:B------:R-:W-:Y:S01]  /*14dc0*/  MUFU.EX2 R189, R189 ;  /* 0x000000bd00bd7308 */ /* 0x000fe20000000800 */
[----:B------:R-:W-:Y:S01]  /*14dd0*/  SHF.R.U32.HI R63, RZ, 0x18, R120 ;  /* 0x00000018ff3f7819 */ /* 0x000fe20000011678 */
[----:B------:R-:W-:Y:S01]  /*14de0*/  IMAD.WIDE.U32 R120, R71, -0x326172a9, RZ ;  /* 0xcd9e8d5747787825 */ /* 0x000fe200078e00ff */
[----:B------:R-:W-:Y:S01]  /*14df0*/  PRMT R71, R53, 0x5410, R96 ;  /* 0x0000541035477816 */ /* 0x000fe20000000060 */
[--C-:B------:R-:W-:Y:S01]  /*14e00*/  HSET2.LE.AND R55, R55, R240.reuse, PT ;  /* 0x000000f037377233 */ /* 0x100fe20003803000 */
[----:B------:R-:W-:Y:S01]  /*14e10*/  SHF.R.U32.HI R96, RZ, 0x8, R89 ;  /* 0x00000008ff607819 */ /* 0x000fe20000011659 */
[----:B-1----:R-:W-:Y:S01]  /*14e20*/  FFMA.FTZ R91, R206, c[0x0][0x23c], -R181 ;  /* 0x00008f00ce5b7a23 */ /* 0x002fe200000108b5 */
[----:B------:R-:W-:Y:S01]  /*14e30*/  LOP3.LUT R60, R24, 0xffff, RZ, 0xc0, !PT ;  /* 0x0000ffff183c7812 */ /* 0x000fe200078ec0ff */
[----:B------:R-:W-:Y:S01]  /*14e40*/  FFMA.FTZ R206, R104, c[0x0][0x23c], -R107 ;  /* 0x00008f0068ce7a23 */ /* 0x000fe2000001086b */
[----:B------:R-:W-:Y:S01]  /*14e50*/  FSEL R72, R72, RZ, P0 ;  /* 0x000000ff48487208 */ /* 0x000fe20000000000 */
[----:B------:R-:W-:Y:S01]  /*14e60*/  MUFU.EX2 R15, R15 ;  /* 0x0000000f000f7308 */ /* 0x000fe20000000800 */
[----:B------:R-:W-:Y:S01]  /*14e70*/  PRMT R29, R29, 0x5410, R90 ;  /* 0x000054101d1d7816 */ /* 0x000fe2000000005a */
[----:B------:R-:W-:Y:S01]  /*14e80*/  FFMA.FTZ R214, R98, c[0x0][0x23c], -R179 ;  /* 0x00008f0062d67a23 */ /* 0x000fe200000108b3 */
[----:B------:R-:W-:Y:S01]  /*14e90*/  PRMT R27, R27, 0x5410, R96 ;  /* 0x000054101b1b7816 */ /* 0x000fe20000000060 */
[--C-:B------:R-:W-:Y:S01]  /*14ea0*/  FFMA.FTZ R203, R37, c[0x0][0x23c], -R72.reuse ;  /* 0x00008f0025cb7a23 */ /* 0x100fe20000010848 */
[----:B------:R-:W-:Y:S01]  /*14eb0*/  LOP3.LUT R9, R24, 0xff, RZ, 0xc0, !PT ;  /* 0x000000ff18097812 */ /* 0x000fe200078ec0ff */
[----:B------:R-:W-:Y:S01]  /*14ec0*/  FFMA.FTZ R190, R21, c[0x0][0x23c], -R72 ;  /* 0x00008f0015be7a23 */ /* 0x000fe20000010848 */
[----:B------:R-:W-:Y:S01]  /*14ed0*/  SHF.R.U32.HI R60, RZ, 0x8, R60 ;  /* 0x00000008ff3c7819 */ /* 0x000fe2000001163c */
[----:B------:R-:W-:Y:S01]  /*14ee0*/  FFMA.FTZ R187, R11, c[0x0][0x23c], -R72 ;  /* 0x00008f000bbb7a23 */ /* 0x000fe20000010848 */
[----:B------:R-:W-:Y:S01]  /*14ef0*/  SHF.R.U32.HI R96, RZ, 0x8, R88 ;  /* 0x00000008ff607819 */ /* 0x000fe20000011658 */
[----:B------:R-:W-:Y:S01]  /*14f00*/  MUFU.EX2 R203, R203 ;  /* 0x000000cb00cb7308 */ /* 0x000fe20000000800 */
[----:B------:R-:W-:Y:S01]  /*14f10*/  SHF.R.U32.HI R69, RZ, 0x10, R122 ;  /* 0x00000010ff457819 */ /* 0x000fe2000001167a */
[--C-:B------:R-:W-:Y:S01]  /*14f20*/  FFMA.FTZ R200, R41, c[0x0][0x23c], -R72.reuse ;  /* 0x00008f0029c87a23 */ /* 0x100fe20000010848 */
[----:B------:R-:W-:Y:S01]  /*14f30*/  SHF.R.U32.HI R90, RZ, 0x10, R45 ;  /* 0x00000010ff5a7819 */ /* 0x000fe2000001162d */
[----:B------:R-:W-:Y:S01]  /*14f40*/  FFMA.FTZ R36, R30, c[0x0][0x23c], -R72 ;  /* 0x00008f001e247a23 */ /* 0x000fe20000010848 */
[----:B------:R-:W-:Y:S01]  /*14f50*/  LOP3.LUT R88, R14, 0xffff, RZ, 0xc0, !PT ;  /* 0x0000ffff0e587812 */ /* 0x000fe200078ec0ff */
[--C-:B------:R-:W-:Y:S01]  /*14f60*/  FFMA.FTZ R208, R84, c[0x0][0x23c], -R179.reuse ;  /* 0x00008f0054d07a23 */ /* 0x100fe200000108b3 */
[----:B------:R-:W-:Y:S01]  /*14f70*/  PRMT R37, R9, 0x5410, R60 ;  /* 0x0000541009257816 */ /* 0x000fe2000000003c */
[----:B------:R-:W-:Y:S01]  /*14f80*/  FFMA.FTZ R210, R86, c[0x0][0x23c], -R179 ;  /* 0x00008f0056d27a23 */ /* 0x000fe200000108b3 */
[----:B------:R-:W-:Y:S01]  /*14f90*/  SHF.R.U32.HI R45, RZ, 0x18, R45 ;  /* 0x00000018ff2d7819 */ /* 0x000fe2000001162d */
[----:B------:R-:W-:Y:S01]  /*14fa0*/  MUFU.EX2 R119, R36 ;  /* 0x0000002400777308 */ /* 0x000fe20000000800 */
[----:B------:R-:W-:Y:S01]  /*14fb0*/  LOP3.LUT R90, R90, 0xff, RZ, 0xc0, !PT ;  /* 0x000000ff5a5a7812 */ /* 0x000fe200078ec0ff */
[--C-:B------:R-:W-:Y:S01]  /*14fc0*/  FFMA.FTZ R31, R31, c[0x0][0x23c], -R72.reuse ;  /* 0x00008f001f1f7a23 */ /* 0x100fe20000010848 */
[----:B------:R-:W-:Y:S01]  /*14fd0*/  LOP3.LUT R108, R69, 0xff, RZ, 0xc0, !PT ;  /* 0x000000ff456c7812 */ /* 0x000fe200078ec0ff */
[----:B------:R-:W-:Y:S01]  /*14fe0*/  FFMA.FTZ R172, R8, c[0x0][0x23c], -R72 ;  /* 0x00008f0008ac7a23 */ /* 0x000fe20000010848 */
[----:B------:R-:W-:Y:S01]  /*14ff0*/  SHF.R.U32.HI R53, RZ, 0x10, R24 ;  /* 0x00000010ff357819 */ /* 0x000fe20000011618 */
[----:B------:R-:W-:Y:S01]  /*15000*/  FFMA.FTZ R80, R117, c[0x0][0x23c], -R107 ;  /* 0x00008f0075507a23 */ /* 0x000fe2000001086b */
[----:B------:R-:W-:Y:S01]  /*15010*/  LOP3.LUT R69, R14, 0xff, RZ, 0xc0, !PT ;  /* 0x000000ff0e457812 */ /* 0x000fe200078ec0ff */
[--C-:B------:R-:W-:Y:S01]  /*15020*/  FFMA.FTZ R125, R188, c[0x0][0x23c], -R181.reuse ;  /* 0x00008f00bc7d7a23 */ /* 0x100fe200000108b5 */
[----:B------:R-:W-:Y:S01]  /*15030*/  SHF.R.U32.HI R88, RZ, 0x8, R88 ;  /* 0x00000008ff587819 */ /* 0x000fe20000011658 */
[----:B------:R-:W1:Y:S01]  /*15040*/  MUFU.EX2 R190, R190 ;  /* 0x000000be00be7308 */ /* 0x000e620000000800 */
[----:B------:R-:W-:Y:S01]  /*15050*/  SHF.R.U32.HI R9, RZ, 0x10, R14 ;  /* 0x00000010ff097819 */ /* 0x000fe2000001160e */
[----:B------:R-:W-:Y:S01]  /*15060*/  FFMA.FTZ R188, R242, c[0x0][0x23c], -R181 ;  /* 0x00008f00f2bc7a23 */ /* 0x000fe200000108b5 */
[----:B------:R-:W-:Y:S01]  /*15070*/  LOP3.LUT R60, R121, UR16, R246, 0x96, !PT ;  /* 0x00000010793c7c12 */ /* 0x000fe2000f8e96f6 */
[----:B------:R-:W-:Y:S01]  /*15080*/  FFMA.FTZ R242, R77, c[0x0][0x23c], -R107 ;  /* 0x00008f004df27a23 */ /* 0x000fe2000001086b */
[----:B------:R-:W-:Y:S01]  /*15090*/  PRMT R45, R90, 0x5410, R45 ;  /* 0x000054105a2d7816 */ /* 0x000fe2000000002d */
[----:B------:R-:W-:Y:S01]  /*150a0*/  FFMA.FTZ R30, R112, c[0x0][0x23c], -R107 ;  /* 0x00008f00701e7a23 */ /* 0x000fe2000001086b */
[----:B------:R-:W-:Y:S01]  /*150b0*/  SHF.R.U32.HI R90, RZ, 0x18, R24 ;  /* 0x00000018ff5a7819 */ /* 0x000fe20000011618 */
[----:B------:R-:W-:Y:S01]  /*150c0*/  FFMA.FTZ R6, R197, c[0x0][0x23c], -R181 ;  /* 0x00008f00c5067a23 */ /* 0x000fe200000108b5 */
[----:B------:R-:W-:Y:S01]  /*150d0*/  LOP3.LUT R53, R53, 0xff, RZ, 0xc0, !PT ;  /* 0x000000ff35357812 */ /* 0x000fe200078ec0ff */
[----:B------:R1:W-:Y:S01]  /*150e0*/  MUFU.EX2 R104, R31 ;  /* 0x0000001f00687308 */ /* 0x0003e20000000800 */
[----:B------:R-:W-:Y:S01]  /*150f0*/  PRMT R69, R69, 0x5410, R88 ;  /* 0x0000541045457816 */ /* 0x000fe20000000058 */
[--C-:B------:R-:W-:Y:S01]  /*15100*/  HSET2.LE.AND R45, R45, R240.reuse, PT ;  /* 0x000000f02d2d7233 */ /* 0x100fe20003803000 */
[----:B------:R-:W-:Y:S01]  /*15110*/  SHF.R.U32.HI R67, RZ, 0x18, R122 ;  /* 0x00000018ff437819 */ /* 0x000fe2000001167a */
[----:B------:R-:W-:Y:S01]  /*15120*/  FFMA.FTZ R122, R178, c[0x0][0x23c], -R179 ;  /* 0x00008f00b27a7a23 */ /* 0x000fe200000108b3 */
[----:B------:R-:W-:Y:S01]  /*15130*/  SHF.R.U32.HI R88, RZ, 0x18, R14 ;  /* 0x00000018ff587819 */ /* 0x000fe2000001160e */
[--C-:B------:R-:W-:Y:S01]  /*15140*/  FFMA.FTZ R178, R168, c[0x0][0x23c], -R181.reuse ;  /* 0x00008f00a8b27a23 */ /* 0x100fe200000108b5 */
[----:B------:R-:W-:Y:S01]  /*15150*/  LOP3.LUT R9, R9, 0xff, RZ, 0xc0, !PT ;  /* 0x000000ff09097812 */ /* 0x000fe200078ec0ff */
[----:B------:R-:W-:Y:S01]  /*15160*/  FFMA.FTZ R197, R225, c[0x0][0x23c], -R181 ;  /* 0x00008f00e1c57a23 */ /* 0x000fe200000108b5 */
[----:B------:R-:W-:Y:S01]  /*15170*/  LOP3.LUT R14, R57, 0xffff, RZ, 0xc0, !PT ;  /* 0x0000ffff390e7812 */ /* 0x000fe200078ec0ff */
[----:B------:R-:W1:Y:S01]  /*15180*/  MUFU.EX2 R186, R186 ;  /* 0x000000ba00ba7308 */ /* 0x000e620000000800 */
[----:B------:R-:W-:Y:S01]  /*15190*/  PRMT R53, R53, 0x5410, R90 ;  /* 0x0000541035357816 */ /* 0x000fe2000000005a */
[----:B------:R-:W-:Y:S01]  /*151a0*/  FFMA.FTZ R225, R49, c[0x0][0x23c], -R179 ;  /* 0x00008f0031e17a23 */ /* 0x000fe200000108b3 */
[----:B------:R-:W-:Y:S01]  /*151b0*/  PRMT R65, R61, 0x5410, R96 ;  /* 0x000054103d417816 */ /* 0x000fe20000000060 */
[----:B------:R-:W-:Y:S01]  /*151c0*/  FFMA.FTZ R96, R196, c[0x0][0x23c], -R181 ;  /* 0x00008f00c4607a23 */ /* 0x000fe200000108b5 */
[----:B------:R-:W-:Y:S01]  /*151d0*/  SHF.R.U32.HI R10, RZ, 0x18, R57 ;  /* 0x00000018ff0a7819 */ /* 0x000fe20000011639 */
[----:B------:R-:W-:Y:S01]  /*151e0*/  FFMA.FTZ R196, R239, c[0x0][0x23c], -R181 ;  /* 0x00008f00efc47a23 */ /* 0x000fe200000108b5 */
[----:B------:R-:W-:Y:S01]  /*151f0*/  LOP3.LUT R90, R59, 0xff, RZ, 0xc0, !PT ;  /* 0x000000ff3b5a7812 */ /* 0x000fe200078ec0ff */
[----:B------:R-:W-:Y:S01]  /*15200*/  FFMA.FTZ R239, R76, c[0x0][0x23c], -R107 ;  /* 0x00008f004cef7a23 */ /* 0x000fe2000001086b */
[----:B------:R-:W-:Y:S01]  /*15210*/  PRMT R59, R108, 0x5410, R67 ;  /* 0x000054106c3b7816 */ /* 0x000fe20000000043 */
[----:B------:R-:W-:Y:S01]  /*15220*/  MUFU.EX2 R187, R187 ;  /* 0x000000bb00bb7308 */ /* 0x000fe20000000800 */
[----:B------:R-:W-:Y:S01]  /*15230*/  SHF.R.U32.HI R61, RZ, 0x10, R57 ;  /* 0x00000010ff3d7819 */ /* 0x000fe20000011639 */
[--C-:B------:R-:W-:Y:S01]  /*15240*/  HSET2.LE.AND R53, R53, R240.reuse, PT ;  /* 0x000000f035357233 */ /* 0x100fe20003803000 */
[----:B------:R-:W-:Y:S01]  /*15250*/  LOP3.LUT R67, R57, 0xff, RZ, 0xc0, !PT ;  /* 0x000000ff39437812 */ /* 0x000fe200078ec0ff */
[----:B------:R-:W-:Y:S01]  /*15260*/  FFMA.FTZ R126, R54, c[0x0][0x23c], -R179 ;  /* 0x00008f00367e7a23 */ /* 0x000fe200000108b3 */
[----:B------:R-:W-:Y:S01]  /*15270*/  PRMT R57, R9, 0x5410, R88 ;  /* 0x0000541009397816 */ /* 0x000fe20000000058 */
[----:B------:R-:W-:Y:S01]  /*15280*/  IMAD.WIDE.U32 R88, R60, -0x2daee0ad, RZ ;  /* 0xd2511f533c587825 */ /* 0x000fe200078e00ff */
[----:B------:R-:W-:Y:S01]  /*15290*/  FSEL R9, R2, RZ, P1 ;  /* 0x000000ff02097208 */ /* 0x000fe20000800000 */
[--C-:B------:R-:W-:Y:S01]  /*152a0*/  HSET2.LE.AND R54, R29, R240.reuse, PT ;  /* 0x000000f01d367233 */ /* 0x100fe20003803000 */
[----:B------:R-:W-:Y:S01]  /*152b0*/  SHF.R.U32.HI R14, RZ, 0x8, R14 ;  /* 0x00000008ff0e7819 */ /* 0x000fe2000001160e */
[----:B------:R-:W-:Y:S01]  /*152c0*/  MUFU.EX2 R172, R172 ;  /* 0x000000ac00ac7308 */ /* 0x000fe20000000800 */
[----:B------:R-:W-:Y:S01]  /*152d0*/  LOP3.LUT R21, R221, UR14, R120, 0x96, !PT ;  /* 0x0000000edd157c12 */ /* 0x000fe2000f8e9678 */
[----:B------:R-:W-:Y:S01]  /*152e0*/  FADD.FTZ R9, -R9, R164 ;  /* 0x000000a409097221 */ /* 0x000fe20000010100 */
[----:B------:R-:W-:Y:S01]  /*152f0*/  LOP3.LUT R120, R213, UR14, R120, 0x96, !PT ;  /* 0x0000000ed5787c12 */ /* 0x000fe2000f8e9678 */
[----:B------:R-:W-:Y:S01]  /*15300*/  FFMA.FTZ R99, R194, c[0x0][0x23c], -R181 ;  /* 0x00008f00c2637a23 */ /* 0x000fe200000108b5 */
[----:B------:R-:W-:Y:S01]  /*15310*/  PRMT R67, R67, 0x5410, R14 ;  /* 0x0000541043437816 */ /* 0x000fe2000000000e */
[--C-:B------:R-:W-:Y:S01]  /*15320*/  FFMA.FTZ R194, R47, c[0x0][0x23c], -R179.reuse ;  /* 0x00008f002fc27a23 */ /* 0x100fe200000108b3 */
[----:B------:R-:W-:Y:S01]  /*15330*/  FSEL R14, R0, RZ, P0 ;  /* 0x000000ff000e7208 */ /* 0x000fe20000000000 */
[----:B------:R-:W-:Y:S01]  /*15340*/  FFMA.FTZ R20, R20, c[0x0][0x23c], -R179 ;  /* 0x00008f0014147a23 */ /* 0x000fe200000108b3 */
[----:B------:R-:W-:Y:S01]  /*15350*/  LOP3.LUT R164, R89, UR13, R244, 0x96, !PT ;  /* 0x0000000d59a47c12 */ /* 0x000fe2000f8e96f4 */
[----:B------:R-:W-:Y:S01]  /*15360*/  MUFU.EX2 R124, R124 ;  /* 0x0000007c007c7308 */ /* 0x000fe20000000800 */
[----:B------:R-:W-:Y:S01]  /*15370*/  LOP3.LUT R24, R121, UR16, R250, 0x96, !PT ;  /* 0x0000001079187c12 */ /* 0x000fe2000f8e96fa */
[----:B------:R-:W-:Y:S01]  /*15380*/  FADD.FTZ R14, -R14, R165 ;  /* 0x000000a50e0e7221 */ /* 0x000fe20000010100 */
[----:B------:R-:W-:Y:S01]  /*15390*/  FSEL R11, R17, RZ, P3 ;  /* 0x000000ff110b7208 */ /* 0x000fe20001800000 */
[----:B------:R-:W-:Y:S01]  /*153a0*/  IMAD.WIDE.U32 R164, R164, -0x326172a9, RZ ;  /* 0xcd9e8d57a4a47825 */ /* 0x000fe200078e00ff */
[----:B------:R-:W-:Y:S01]  /*153b0*/  LOP3.LUT R61, R61, 0xff, RZ, 0xc0, !PT ;  /* 0x000000ff3d3d7812 */ /* 0x000fe200078ec0ff */
[--C-:B------:R-:W-:Y:S01]  /*153c0*/  HSET2.LE.AND R59, R59, R240.reuse, PT ;  /* 0x000000f03b3b7233 */ /* 0x100fe20003803000 */
[----:B------:R-:W-:Y:S01]  /*153d0*/  PRMT R63, R90, 0x5410, R63 ;  /* 0x000054105a3f7816 */ /* 0x000fe2000000003f */
[----:B------:R-:W-:Y:S01]  /*153e0*/  IMAD.WIDE.U32 R120, R120, -0x2daee0ad, RZ ;  /* 0xd2511f5378787825 */ /* 0x000fe200078e00ff */
[----:B------:R-:W-:Y:S01]  /*153f0*/  LOP3.LUT R85, R165, UR12, R212, 0x96, !PT ;  /* 0x0000000ca5557c12 */ /* 0x000fe2000f8e96d4 */
[----:B------:R-:W-:Y:S01]  /*15400*/  MUFU.EX2 R112, R20 ;  /* 0x0000001400707308 */ /* 0x000fe20000000800 */
[----:B------:R-:W-:Y:S01]  /*15410*/  PRMT R61, R61, 0x5410, R10 ;  /* 0x000054103d3d7816 */ /* 0x000fe2000000000a */
[----:B------:R-:W-:Y:S01]  /*15420*/  FADD.FTZ R10, -R11, R166 ;  /* 0x000000a60b0a7221 */ /* 0x000fe20000010100 */
[----:B------:R-:W-:Y:S01]  /*15430*/  LOP3.LUT R88, R121, UR11, R88, 0x96, !PT ;  /* 0x0000000b79587c12 */ /* 0x000fe2000f8e9658 */
[--C-:B------:R-:W-:Y:S01]  /*15440*/  FFMA.FTZ R11, R48, c[0x0][0x23c], -R181.reuse ;  /* 0x00008f00300b7a23 */ /* 0x100fe200000108b5 */
[----:B------:R-:W-:Y:S01]  /*15450*/  FSEL R8, R3, RZ, P2 ;  /* 0x000000ff03087208 */ /* 0x000fe20001000000 */
[--C-:B------:R-:W-:Y:S01]  /*15460*/  FFMA.FTZ R48, R169, c[0x0][0x23c], -R181.reuse ;  /* 0x00008f00a9307a23 */ /* 0x100fe200000108b5 */
[--C-:B------:R-:W-:Y:S01]  /*15470*/  HSET2.LE.AND R57, R57, R240.reuse, PT ;  /* 0x000000f039397233 */ /* 0x100fe20003803000 */
[----:B------:R-:W-:Y:S01]  /*15480*/  IMAD.WIDE.U32 R168, R88, -0x326172a9, RZ ;  /* 0xcd9e8d5758a87825 */ /* 0x000fe200078e00ff */
[--C-:B------:R-:W-:Y:S01]  /*15490*/  HSET2.LE.AND R61, R61, R240.reuse, PT ;  /* 0x000000f03d3d7233 */ /* 0x100fe20003803000 */
[----:B------:R-:W-:Y:S01]  /*154a0*/  MUFU.EX2 R178, R178 ;  /* 0x000000b200b27308 */ /* 0x000fe20000000800 */
[--C-:B------:R-:W-:Y:S01]  /*154b0*/  HSET2.LE.AND R63, R63, R240.reuse, PT ;  /* 0x000000f03f3f7233 */ /* 0x100fe20003803000 */
[--C-:B------:R-:W-:Y:S01]  /*154c0*/  FFMA.FTZ R89, R170, c[0x0][0x23c], -R181.reuse ;  /* 0x00008f00aa597a23 */ /* 0x100fe200000108b5 */
[----:B------:R-:W-:Y:S01]  /*154d0*/  LOP3.LUT R164, R169, UR10, R164, 0x96, !PT ;  /* 0x0000000aa9a47c12 */ /* 0x000fe2000f8e96a4 */
[----:B------:R-:W-:Y:S01]  /*154e0*/  IMAD.WIDE.U32 R170, R85, -0x2daee0ad, RZ ;  /* 0xd2511f5355aa7825 */ /* 0x000fe200078e00ff */
[----:B------:R-:W-:Y:S03]  /*154f0*/  PLOP3.LUT P0, PT, PT, PT, UP0, 0x80, 0x0 ;  /* 0x000000000000781c */ /* 0x000fe60003f0f008 */
[----:B------:R-:W-:Y:S01]  /*15500*/  FFMA.FTZ R90, R204, c[0x0][0x23c], -R181 ;  /* 0x00008f00cc5a7a23 */ /* 0x000fe200000108b5 */
[----:B------:R-:W-:Y:S01]  /*15510*/  LOP3.LUT R120, R171, UR9, R120, 0x96, !PT ;  /* 0x00000009ab787c12 */ /* 0x000fe2000f8e9678 */
[----:B------:R-:W-:Y:S01]  /*15520*/  MUFU.EX2 R169, R89 ;  /* 0x0000005900a97308 */ /* 0x000fe20000000800 */
[----:B------:R-:W-:Y:S04]  /*15530*/  IMAD.WIDE.U32 R204, R164, -0x2daee0ad, RZ ;  /* 0xd2511f53a4cc7825 */ /* 0x000fe800078e00ff */
[----:B------:R-:W-:Y:S04]  /*15540*/  IMAD.WIDE.U32 R120, R120, -0x326172a9, RZ ;  /* 0xcd9e8d5778787825 */ /* 0x000fe800078e00ff */
[----:B------:R-:W-:Y:S01]  /*15550*/  IMAD.MOV.U32 R166, RZ, RZ, R241 ;  /* 0x000000ffffa67224 */ /* 0x000fe200078e00f1 */
[----:B------:R-:W-:Y:S01]  /*15560*/  MUFU.EX2 R123, R123 ;  /* 0x0000007b007b7308 */ /* 0x000fe20000000800 */
[----:B------:R-:W-:Y:S01]  /*15570*/  LOP3.LUT R217, R121, UR8, R168, 0x96, !PT ;  /* 0x0000000879d97c12 */ /* 0x000fe2000f8e96a8 */
[----:B------:R-:W-:Y:S01]  /*15580*/  FFMA.FTZ R168, R18, c[0x0][0x23c], -R179 ;  /* 0x00008f0012a87a23 */ /* 0x000fe200000108b3 */
[----:B------:R-:W-:Y:S01]  /*15590*/  LOP3.LUT R18, R205, UR7, R170, 0x96, !PT ;  /* 0x00000007cd127c12 */ /* 0x000fe2000f8e96aa */
[----:B------:R-:W-:Y:S02]  /*155a0*/  FFMA.FTZ R121, R87, c[0x0][0x23c], -R107 ;  /* 0x00008f0057797a23 */ /* 0x000fe4000001086b */
[--C-:B------:R-:W-:Y:S02]  /*155b0*/  FFMA.FTZ R87, R32, c[0x0][0x23c], -R179.reuse ;  /* 0x00008f0020577a23 */ /* 0x100fe400000108b3 */
[----:B------:R-:W-:Y:S02]  /*155c0*/  IMAD.WIDE.U32 R174, R18, -0x326172a9, RZ ;  /* 0xcd9e8d5712ae7825 */ /* 0x000fe400078e00ff */
[----:B------:R-:W-:Y:S02]  /*155d0*/  MUFU.EX2 R122, R122 ;  /* 0x0000007a007a7308 */ /* 0x000fe40000000800 */
[--C-:B------:R-:W-:Y:S01]  /*155e0*/  FFMA.FTZ R32, R38, c[0x0][0x23c], -R179.reuse ;  /* 0x00008f0026207a23 */ /* 0x100fe200000108b3 */
[----:B------:R-:W-:Y:S01]  /*155f0*/  LOP3.LUT R85, R175, UR17, R120, 0x96, !PT ;  /* 0x00000011af557c12 */ /* 0x000fe2000f8e9678 */
[----:B------:R-:W-:Y:S02]  /*15600*/  FFMA.FTZ R38, R82, c[0x0][0x23c], -R179 ;  /* 0x00008f0052267a23 */ /* 0x000fe400000108b3 */
[----:B------:R-:W-:Y:S01]  /*15610*/  IMAD.MOV.U32 R82, RZ, RZ, R174 ;  /* 0x000000ffff527224 */ /* 0x000fe200078e00ae */
[----:B-1----:R-:W-:Y:S01]  /*15620*/  LOP3.LUT R31, R85, 0xffff, RZ, 0xc0, !PT ;  /* 0x0000ffff551f7812 */ /* 0x002fe200078ec0ff */
[----:B------:R-:W-:Y:S02]  /*15630*/  FFMA.FTZ R120, R26, c[0x0][0x23c], -R107 ;  /* 0x00008f001a787a23 */ /* 0x000fe4000001086b */
[----:B------:R-:W-:Y:S01]  /*15640*/  MUFU.EX2 R168, R168 ;  /* 0x000000a800a87308 */ /* 0x000fe20000000800 */
[----:B------:R-:W-:Y:S01]  /*15650*/  IMAD.MOV.U32 R46, RZ, RZ, R82 ;  /* 0x000000ffff2e7224 */ /* 0x000fe200078e0052 */
[----:B------:R-:W-:Y:S01]  /*15660*/  SHF.R.U32.HI R31, RZ, 0x8, R31 ;  /* 0x00000008ff1f7819 */ /* 0x000fe2000001161f */
[--C-:B------:R-:W-:Y:S02]  /*15670*/  FFMA.FTZ R26, R116, c[0x0][0x23c], -R107.reuse ;  /* 0x00008f00741a7a23 */ /* 0x100fe4000001086b */
[----:B------:R-:W-:Y:S01]  /*15680*/  IMAD.MOV.U32 R116, RZ, RZ, R46 ;  /* 0x000000ffff747224 */ /* 0x000fe200078e002e */
[--C-:B------:R-:W-:Y:S01]  /*15690*/  HSET2.LE.AND R46, R238, R240.reuse, PT ;  /* 0x000000f0ee2e7233 */ /* 0x100fe20003803000 */
[--C-:B------:R-:W-:Y:S02]  /*156a0*/  FFMA.FTZ R238, R33, c[0x0][0x23c], -R72.reuse ;  /* 0x00008f0021ee7a23 */ /* 0x100fe40000010848 */
[----:B------:R-:W3:Y:S01]  /*156b0*/  LDL.LU R33, [R1+0x14] ;  /* 0x0000140001217983 */ /* 0x000ee20000300800 */
[----:B------:R-:W-:Y:S01]  /*156c0*/  MUFU.EX2 R121, R121 ;  /* 0x0000007900797308 */ /* 0x000fe20000000800 */
[--C-:B------:R-:W-:Y:S02]  /*156d0*/  FFMA.FTZ R241, R93, c[0x0][0x23c], -R107.reuse ;  /* 0x00008f005df17a23 */ /* 0x100fe4000001086b */
[----:B------:R-:W3:Y:S01]  /*156e0*/  LDL.LU R41, [R1+0x10] ;  /* 0x0000100001297983 */ /* 0x000ee20000300800 */
[--C-:B------:R-:W-:Y:S02]  /*156f0*/  FFMA.FTZ R174, R109, c[0x0][0x23c], -R107.reuse ;  /* 0x00008f006dae7a23 */ /* 0x100fe4000001086b */
[--C-:B------:R-:W-:Y:S01]  /*15700*/  FFMA.FTZ R109, R12, c[0x0][0x23c], -R72.reuse ;  /* 0x00008f000c6d7a23 */ /* 0x100fe20000010848 */
[----:B--2---:R-:W-:Y:S01]  /*15710*/  F2FP.PACK_AB R12, R183, R184 ;  /* 0x000000b8b70c723e */ /* 0x004fe200000000ff */
[----:B------:R-:W-:Y:S02]  /*15720*/  FFMA.FTZ R165, R23, c[0x0][0x23c], -R107 ;  /* 0x00008f0017a57a23 */ /* 0x000fe4000001086b */
[----:B------:R1:W-:Y:S01]  /*15730*/  MUFU.EX2 R93, R11 ;  /* 0x0000000b005d7308 */ /* 0x0003e20000000800 */
[--C-:B------:R-:W-:Y:S02]  /*15740*/  FFMA.FTZ R164, R83, c[0x0][0x23c], -R72.reuse ;  /* 0x00008f0053a47a23 */ /* 0x100fe40000010848 */
[----:B------:R-:W-:Y:S02]  /*15750*/  IMAD.MOV.U32 R83, RZ, RZ, R175 ;  /* 0x000000ffff537224 */ /* 0x000fe400078e00af */
[----:B------:R-:W-:Y:S01]  /*15760*/  FFMA.FTZ R175, R52, c[0x0][0x23c], -R179 ;  /* 0x00008f0034af7a23 */ /* 0x000fe200000108b3 */
[--C-:B------:R-:W-:Y:S01]  /*15770*/  HSET2.LE.AND R52, R37, R240.reuse, PT ;  /* 0x000000f025347233 */ /* 0x100fe20003803000 */
[----:B------:R-:W-:Y:S02]  /*15780*/  IMAD.MOV.U32 R47, RZ, RZ, R83 ;  /* 0x000000ffff2f7224 */ /* 0x000fe400078e0053 */
[----:B------:R-:W-:Y:S01]  /*15790*/  IMAD.WIDE.U32 R36, R217, -0x2daee0ad, RZ ;  /* 0xd2511f53d9247825 */ /* 0x000fe200078e00ff */
[----:B------:R-:W-:Y:S03]  /*157a0*/  MUFU.EX2 R165, R165 ;  /* 0x000000a500a57308 */ /* 0x000fe60000000800 */
[----:B------:R-:W-:Y:S01]  /*157b0*/  IMAD.MOV.U32 R117, RZ, RZ, R47 ;  /* 0x000000ffff757224 */ /* 0x000fe200078e002f */
[--C-:B------:R-:W-:Y:S01]  /*157c0*/  HSET2.LE.AND R47, R243, R240.reuse, PT ;  /* 0x000000f0f32f7233 */ /* 0x100fe20003803000 */
[----:B------:R-:W-:Y:S02]  /*157d0*/  FFMA.FTZ R207, R100, c[0x0][0x23c], -R179 ;  /* 0x00008f0064cf7a23 */ /* 0x000fe400000108b3 */
[----:B------:R-:W-:Y:S02]  /*157e0*/  IMAD.MOV.U32 R77, RZ, RZ, R117 ;  /* 0x000000ffff4d7224 */ /* 0x000fe400078e0075 */
[----:B------:R-:W-:Y:S01]  /*157f0*/  LOP3.LUT R47, R47, R12, RZ, 0xc0, !PT ;  /* 0x0000000c2f2f7212 */ /* 0x000fe200078ec0ff */
[----:B------:R2:W-:Y:S01]  /*15800*/  MUFU.EX2 R117, R32 ;  /* 0x0000002000757308 */ /* 0x0005e20000000800 */
[----:B----4-:R-:W-:Y:S01]  /*15810*/  F2FP.PACK_AB R12, R192, R19 ;  /* 0x00000013c00c723e */ /* 0x010fe200000000ff */
[----:B------:R-:W-:Y:S01]  /*15820*/  FFMA.FTZ R23, R70, c[0x0][0x23c], -R179 ;  /* 0x00008f0046177a23 */ /* 0x000fe200000108b3 */
[----:B------:R-:W-:Y:S01]  /*15830*/  SHF.R.U32.HI R70, RZ, 0x10, R85 ;  /* 0x00000010ff467819 */ /* 0x000fe20000011655 */
[----:B------:R-:W-:Y:S01]  /*15840*/  FMUL.FTZ R9, R9, c[0x0][0x23c] ;  /* 0x00008f0009097a20 */ /* 0x000fe20000410000 */
[----:B-1----:R-:W-:Y:S01]  /*15850*/  F2FP.PACK_AB R11, R182, R185 ;  /* 0x000000b9b60b723e */ /* 0x002fe200000000ff */
[----:B------:R-:W-:Y:S01]  /*15860*/  FFMA.FTZ R243, R94, c[0x0][0x23c], -R72 ;  /* 0x00008f005ef37a23 */ /* 0x000fe20000010848 */
[----:B------:R-:W-:Y:S01]  /*15870*/  LOP3.LUT R45, R45, R12, RZ, 0xc0, !PT ;  /* 0x0000000c2d2d7212 */ /* 0x000fe200078ec0ff */
[--C-:B------:R-:W-:Y:S01]  /*15880*/  FFMA.FTZ R170, R35, c[0x0][0x23c], -R107.reuse ;  /* 0x00008f0023aa7a23 */ /* 0x100fe2000001086b */
[----:B------:R-:W-:Y:S01]  /*15890*/  LOP3.LUT R46, R46, R11, RZ, 0xc0, !PT ;  /* 0x0000000b2e2e7212 */ /* 0x000fe200078ec0ff */
[----:B------:R1:W-:Y:S01]  /*158a0*/  MUFU.EX2 R100, R87 ;  /* 0x0000005700647308 */ /* 0x0003e20000000800 */
[----:B------:R-:W-:Y:S01]  /*158b0*/  IMAD.MOV.U32 R76, RZ, RZ, R116 ;  /* 0x000000ffff4c7224 */ /* 0x000fe200078e0074 */
[----:B------:R-:W-:Y:S01]  /*158c0*/  F2FP.PACK_AB R11, R193, R16 ;  /* 0x00000010c10b723e */ /* 0x000fe200000000ff */
[--C-:B------:R-:W-:Y:S01]  /*158d0*/  FFMA.FTZ R40, R40, c[0x0][0x23c], -R107.reuse ;  /* 0x00008f0028287a23 */ /* 0x100fe2000001086b */
[----:B------:R-:W-:Y:S01]  /*158e0*/  F2FP.PACK_AB R12, R190, R203 ;  /* 0x000000cbbe0c723e */ /* 0x000fe200000000ff */
[--C-:B------:R-:W-:Y:S01]  /*158f0*/  FFMA.FTZ R18, R130, c[0x0][0x23c], -R107.reuse ;  /* 0x00008f0082127a23 */ /* 0x100fe2000001086b */
[----:B------:R-:W-:Y:S01]  /*15900*/  LOP3.LUT R70, R70, 0xff, RZ, 0xc0, !PT ;  /* 0x000000ff46467812 */ /* 0x000fe200078ec0ff */
[--C-:B------:R-:W-:Y:S01]  /*15910*/  FFMA.FTZ R113, R113, c[0x0][0x23c], -R107.reuse ;  /* 0x00008f0071717a23 */ /* 0x100fe2000001086b */
[----:B------:R-:W-:Y:S01]  /*15920*/  LOP3.LUT R52, R52, R11, RZ, 0xc0, !PT ;  /* 0x0000000b34347212 */ /* 0x000fe200078ec0ff */
[--C-:B------:R-:W-:Y:S01]  /*15930*/  FFMA.FTZ R108, R97, c[0x0][0x23c], -R107.reuse ;  /* 0x00008f00616c7a23 */ /* 0x100fe2000001086b */
[----:B------:R-:W4:Y:S01]  /*15940*/  MUFU.EX2 R9, R9 ;  /* 0x0000000900097308 */ /* 0x000f220000000800 */
[--C-:B------:R-:W-:Y:S01]  /*15950*/  FFMA.FTZ R83, R103, c[0x0][0x23c], -R107.reuse ;  /* 0x00008f0067537a23 */ /* 0x100fe2000001086b */
[----:B------:R-:W-:Y:S01]  /*15960*/  LOP3.LUT R53, R53, R12, RZ, 0xc0, !PT ;  /* 0x0000000c35357212 */ /* 0x000fe200078ec0ff */
[----:B------:R-:W-:Y:S01]  /*15970*/  FFMA.FTZ R130, R73, c[0x0][0x23c], -R107 ;  /* 0x00008f0049827a23 */ /* 0x000fe2000001086b */
[----:B------:R-:W-:Y:S01]  /*15980*/  F2FP.PACK_AB R11, R186, R189 ;  /* 0x000000bdba0b723e */ /* 0x000fe200000000ff */
[----:B------:R-:W-:Y:S01]  /*15990*/  FADD.FTZ R8, -R8, R167 ;  /* 0x000000a708087221 */ /* 0x000fe20000010100 */
[----:B------:R-:W-:Y:S01]  /*159a0*/  LOP3.LUT R12, R36, 0xff, RZ, 0xc0, !PT ;  /* 0x000000ff240c7812 */ /* 0x000fe200078ec0ff */
[----:B------:R-:W-:Y:S01]  /*159b0*/  FFMA.FTZ R167, R176, c[0x0][0x23c], -R181 ;  /* 0x00008f00b0a77a23 */ /* 0x000fe200000108b5 */
[----:B------:R-:W-:Y:S01]  /*159c0*/  LOP3.LUT R54, R54, R11, RZ, 0xc0, !PT ;  /* 0x0000000b36367212 */ /* 0x000fe200078ec0ff */
[----:B------:R-:W-:Y:S01]  /*159d0*/  FFMA.FTZ R176, R4, c[0x0][0x23c], -R107 ;  /* 0x00008f0004b07a23 */ /* 0x000fe2000001086b */
[----:B------:R-:W-:Y:S01]  /*159e0*/  MUFU.EX2 R94, R22 ;  /* 0x00000016005e7308 */ /* 0x000fe20000000800 */
[--C-:B------:R-:W-:Y:S01]  /*159f0*/  FFMA.FTZ R60, R180, c[0x0][0x23c], -R181.reuse ;  /* 0x00008f00b43c7a23 */ /* 0x100fe200000108b5 */
[----:B------:R-:W-:Y:S01]  /*15a00*/  SHF.R.U32.HI R11, RZ, 0x10, R36 ;  /* 0x00000010ff0b7819 */ /* 0x000fe20000011624 */
[--C-:B------:R-:W-:Y:S02]  /*15a10*/  FFMA.FTZ R39, R39, c[0x0][0x23c], -R181.reuse ;  /* 0x00008f0027277a23 */ /* 0x100fe400000108b5 */
[----:B------:R-:W-:Y:S02]  /*15a20*/  FFMA.FTZ R177, R202, c[0x0][0x23c], -R181 ;  /* 0x00008f00cab17a23 */ /* 0x000fe400000108b5 */
[----:B------:R-:W-:Y:S02]  /*15a30*/  FFMA.FTZ R202, R106, c[0x0][0x23c], -R107 ;  /* 0x00008f006aca7a23 */ /* 0x000fe4000001086b */
[--C-:B------:R-:W-:Y:S01]  /*15a40*/  FFMA.FTZ R88, R64, c[0x0][0x23c], -R179.reuse ;  /* 0x00008f0040587a23 */ /* 0x100fe200000108b3 */
[----:B------:R-:W-:Y:S01]  /*15a50*/  MUFU.EX2 R167, R167 ;  /* 0x000000a700a77308 */ /* 0x000fe20000000800 */
[----:B------:R-:W-:Y:S02]  /*15a60*/  FFMA.FTZ R180, R51, c[0x0][0x23c], -R179 ;  /* 0x00008f0033b47a23 */ /* 0x000fe400000108b3 */
[--C-:B------:R-:W-:Y:S02]  /*15a70*/  FFMA.FTZ R51, R115, c[0x0][0x23c], -R107.reuse ;  /* 0x00008f0073337a23 */ /* 0x100fe4000001086b */
[----:B------:R-:W-:Y:S02]  /*15a80*/  IMAD.MOV.U32 R114, RZ, RZ, R204 ;  /* 0x000000ffff727224 */ /* 0x000fe400078e00cc */
[----:B------:R-:W-:Y:S02]  /*15a90*/  FFMA.FTZ R204, R105, c[0x0][0x23c], -R107 ;  /* 0x00008f0069cc7a23 */ /* 0x000fe4000001086b */
[----:B------:R-:W-:Y:S01]  /*15aa0*/  IMAD.MOV.U32 R115, RZ, RZ, R205 ;  /* 0x000000ffff737224 */ /* 0x000fe200078e00cd */
[----:B------:R-:W-:Y:S01]  /*15ab0*/  MUFU.EX2 R170, R170 ;  /* 0x000000aa00aa7308 */ /* 0x000fe20000000800 */
[----:B------:R-:W-:Y:S01]  /*15ac0*/  FFMA.FTZ R205, R92, c[0x0][0x23c], -R107 ;  /* 0x00008f005ccd7a23 */ /* 0x000fe2000001086b */
[----:B------:R-:W-:Y:S01]  /*15ad0*/  LOP3.LUT R29, R37, UR18, R114, 0x96, !PT ;  /* 0x00000012251d7c12 */ /* 0x000fe2000f8e9672 */
[--C-:B------:R-:W-:Y:S02]  /*15ae0*/  FFMA.FTZ R198, R198, c[0x0][0x23c], -R181.reuse ;  /* 0x00008f00c6c67a23 */ /* 0x100fe400000108b5 */
[--C-:B------:R-:W-:Y:S01]  /*15af0*/  FFMA.FTZ R7, R199, c[0x0][0x23c], -R181.reuse ;  /* 0x00008f00c7077a23 */ /* 0x100fe200000108b5 */
[----:B--2---:R-:W-:Y:S01]  /*15b00*/  LOP3.LUT R32, R29, 0xffff, RZ, 0xc0, !PT ;  /* 0x0000ffff1d207812 */ /* 0x004fe200078ec0ff */
[----:B------:R-:W-:Y:S01]  /*15b10*/  FFMA.FTZ R181, R5, c[0x0][0x23c], -R181 ;  /* 0x00008f0005b57a23 */ /* 0x000fe200000108b5 */
[----:B------:R-:W-:Y:S01]  /*15b20*/  SHF.R.U32.HI R20, RZ, 0x18, R29 ;  /* 0x00000018ff147819 */ /* 0x000fe2000001161d */
[----:B------:R-:W-:Y:S01]  /*15b30*/  FFMA.FTZ R5, R102, c[0x0][0x23c], -R179 ;  /* 0x00008f0066057a23 */ /* 0x000fe200000108b3 */
[----:B------:R-:W-:Y:S01]  /*15b40*/  MUFU.EX2 R115, R40 ;  /* 0x0000002800737308 */ /* 0x000fe20000000800 */
[----:B------:R-:W-:Y:S01]  /*15b50*/  FFMA.FTZ R102, R44, c[0x0][0x23c], -R107 ;  /* 0x00008f002c667a23 */ /* 0x000fe2000001086b */
[--C-:B------:R-:W-:Y:S01]  /*15b60*/  HSET2.LE.AND R44, R71, R240.reuse, PT ;  /* 0x000000f0472c7233 */ /* 0x100fe20003803000 */
[--C-:B------:R-:W-:Y:S01]  /*15b70*/  FFMA.FTZ R50, R50, c[0x0][0x23c], -R179.reuse ;  /* 0x00008f0032327a23 */ /* 0x100fe200000108b3 */
[----:B-1----:R-:W-:Y:S01]  /*15b80*/  LOP3.LUT R87, R29, 0xff, RZ, 0xc0, !PT ;  /* 0x000000ff1d577812 */ /* 0x002fe200078ec0ff */
[--C-:B------:R-:W-:Y:S01]  /*15b90*/  FFMA.FTZ R89, R66, c[0x0][0x23c], -R179.reuse ;  /* 0x00008f0042597a23 */ /* 0x100fe200000108b3 */
[----:B------:R-:W-:Y:S01]  /*15ba0*/  SHF.R.U32.HI R32, RZ, 0x8, R32 ;  /* 0x00000008ff207819 */ /* 0x000fe20000011620 */
[--C-:B------:R-:W-:Y:S01]  /*15bb0*/  FFMA.FTZ R35, R68, c[0x0][0x23c], -R179.reuse ;  /* 0x00008f0044237a23 */ /* 0x100fe200000108b3 */
[----:B------:R-:W-:Y:S01]  /*15bc0*/  LOP3.LUT R68, R85, 0xff, RZ, 0xc0, !PT ;  /* 0x000000ff55447812 */ /* 0x000fe200078ec0ff */
[--C-:B------:R-:W-:Y:S01]  /*15bd0*/  FFMA.FTZ R191, R191, c[0x0][0x23c], -R179.reuse ;  /* 0x00008f00bfbf7a23 */ /* 0x100fe200000108b3 */
[----:B------:R-:W-:Y:S01]  /*15be0*/  MUFU.EX2 R92, R198 ;  /* 0x000000c6005c7308 */ /* 0x000fe20000000800 */
[----:B------:R-:W-:Y:S01]  /*15bf0*/  FFMA.FTZ R179, R118, c[0x0][0x23c], -R179 ;  /* 0x00008f0076b37a23 */ /* 0x000fe200000108b3 */
[----:B------:R-:W-:Y:S01]  /*15c00*/  SHF.R.U32.HI R85, RZ, 0x18, R85 ;  /* 0x00000018ff557819 */ /* 0x000fe20000011655 */
[--C-:B------:R-:W-:Y:S01]  /*15c10*/  FFMA.FTZ R118, R166, c[0x0][0x23c], -R107.reuse ;  /* 0x00008f00a6767a23 */ /* 0x100fe2000001086b */
[----:B------:R-:W-:Y:S01]  /*15c20*/  SHF.R.U32.HI R71, RZ, 0x18, R76 ;  /* 0x00000018ff477819 */ /* 0x000fe2000001164c */
[----:B------:R-:W-:Y:S01]  /*15c30*/  FFMA.FTZ R107, R236, c[0x0][0x23c], -R107 ;  /* 0x00008f00ec6b7a23 */ /* 0x000fe2000001086b */
[----:B------:R-:W-:Y:S01]  /*15c40*/  PRMT R70, R70, 0x5410, R85 ;  /* 0x0000541046467816 */ /* 0x000fe20000000055 */
[--C-:B------:R-:W-:Y:S01]  /*15c50*/  FFMA.FTZ R236, R28, c[0x0][0x23c], -R72.reuse ;  /* 0x00008f001cec7a23 */ /* 0x100fe20000010848 */
[----:B------:R-:W-:Y:S01]  /*15c60*/  LOP3.LUT R28, R36, 0xffff, RZ, 0xc0, !PT ;  /* 0x0000ffff241c7812 */ /* 0x000fe200078ec0ff */
[----:B------:R-:W-:Y:S01]  /*15c70*/  FMUL.FTZ R10, R10, c[0x0][0x23c] ;  /* 0x00008f000a0a7a20 */ /* 0x000fe20000410000 */
[----:B------:R1:W-:Y:S01]  /*15c80*/  MUFU.EX2 R114, R60 ;  /* 0x0000003c00727308 */ /* 0x0003e20000000800 */
[--C-:B------:R-:W-:Y:S01]  /*15c90*/  FFMA.FTZ R98, R13, c[0x0][0x23c], -R72.reuse ;  /* 0x00008f000d627a23 */ /* 0x100fe20000010848 */
[----:B------:R-:W-:Y:S01]  /*15ca0*/  F2FP.PACK_AB R13, R195, R15 ;  /* 0x0000000fc30d723e */ /* 0x000fe200000000ff */
[--C-:B------:R-:W-:Y:S01]  /*15cb0*/  FFMA.FTZ R106, R25, c[0x0][0x23c], -R72.reuse ;  /* 0x00008f00196a7a23 */ /* 0x100fe20000010848 */
[----:B------:R-:W-:Y:S01]  /*15cc0*/  LOP3.LUT R25, R76, 0xffff, RZ, 0xc0, !PT ;  /* 0x0000ffff4c197812 */ /* 0x000fe200078ec0ff */
[----:B------:R-:W-:Y:S01]  /*15cd0*/  FFMA.FTZ R199, R110, c[0x0][0x23c], -R72 ;  /* 0x00008f006ec77a23 */ /* 0x000fe20000010848 */
[----:B------:R-:W-:Y:S01]  /*15ce0*/  SHF.R.U32.HI R85, RZ, 0x8, R28 ;  /* 0x00000008ff557819 */ /* 0x000fe2000001161c */
[----:B----4-:R-:W-:Y:S01]  /*15cf0*/  FMUL.FTZ R37, R9, R145 ;  /* 0x0000009109257220 */ /* 0x010fe20000410000 */
[----:B------:R-:W-:Y:S01]  /*15d00*/  LOP3.LUT R44, R44, R13, RZ, 0xc0, !PT ;  /* 0x0000000d2c2c7212 */ /* 0x000fe200078ec0ff */
[--C-:B------:R-:W-:Y:S01]  /*15d10*/  FFMA.FTZ R4, R95, c[0x0][0x23c], -R72.reuse ;  /* 0x00008f005f047a23 */ /* 0x100fe20000010848 */
[----:B------:R-:W-:Y:S01]  /*15d20*/  MUFU.EX2 R110, R30 ;  /* 0x0000001e006e7308 */ /* 0x000fe20000000800 */
[----:B------:R-:W-:Y:S01]  /*15d30*/  PRMT R85, R12, 0x5410, R85 ;  /* 0x000054100c557816 */ /* 0x000fe20000000055 */
[--C-:B------:R-:W-:Y:S01]  /*15d40*/  FFMA.FTZ R116, R42, c[0x0][0x23c], -R72.reuse ;  /* 0x00008f002a747a23 */ /* 0x100fe20000010848 */
[----:B------:R-:W-:Y:S01]  /*15d50*/  F2FP.PACK_AB R12, R172, R187 ;  /* 0x000000bbac0c723e */ /* 0x000fe200000000ff */
[----:B------:R-:W-:Y:S01]  /*15d60*/  FFMA.FTZ R103, R43, c[0x0][0x23c], -R72 ;  /* 0x00008f002b677a23 */ /* 0x000fe20000010848 */
[----:B------:R-:W-:Y:S01]  /*15d70*/  PRMT R87, R87, 0x5410, R32 ;  /* 0x0000541057577816 */ /* 0x000fe20000000020 */
[----:B------:R-:W-:Y:S01]  /*15d80*/  FMUL.FTZ R32, R9, R148 ;  /* 0x0000009409207220 */ /* 0x000fe20000410000 */
[----:B------:R-:W-:Y:S01]  /*15d90*/  LOP3.LUT R55, R55, R12, RZ, 0xc0, !PT ;  /* 0x0000000c37377212 */ /* 0x000fe200078ec0ff */
[----:B------:R-:W-:Y:S01]  /*15da0*/  FFMA.FTZ R201, R201, c[0x0][0x23c], -R72 ;  /* 0x00008f00c9c97a23 */ /* 0x000fe20000010848 */
[----:B------:R-:W-:Y:S01]  /*15db0*/  SHF.R.U32.HI R13, RZ, 0x10, R76 ;  /* 0x00000010ff0d7819 */ /* 0x000fe2000001164c */
[----:B------:R-:W-:Y:S01]  /*15dc0*/  MUFU.EX2 R10, R10 ;  /* 0x0000000a000a7308 */ /* 0x000fe20000000800 */
[--C-:B------:R-:W-:Y:S01]  /*15dd0*/  FFMA.FTZ R171, R81, c[0x0][0x23c], -R72.reuse ;  /* 0x00008f0051ab7a23 */ /* 0x100fe20000010848 */
[----:B------:R-:W-:Y:S01]  /*15de0*/  SHF.R.U32.HI R77, RZ, 0x10, R29 ;  /* 0x00000010ff4d7819 */ /* 0x000fe2000001161d */
[--C-:B------:R-:W-:Y:S01]  /*15df0*/  FFMA.FTZ R81, R75, c[0x0][0x23c], -R72.reuse ;  /* 0x00008f004b517a23 */ /* 0x100fe20000010848 */
[----:B------:R-:W-:Y:S01]  /*15e00*/  LOP3.LUT R75, R76, 0xff, RZ, 0xc0, !PT ;  /* 0x000000ff4c4b7812 */ /* 0x000fe200078ec0ff */
[----:B------:R-:W-:Y:S01]  /*15e10*/  FFMA.FTZ R49, R79, c[0x0][0x23c], -R72 ;  /* 0x00008f004f317a23 */ /* 0x000fe20000010848 */
[----:B------:R-:W-:Y:S01]  /*15e20*/  SHF.R.U32.HI R79, RZ, 0x18, R36 ;  /* 0x00000018ff4f7819 */ /* 0x000fe20000011624 */
[----:B------:R-:W-:Y:S01]  /*15e30*/  IMAD.WIDE.U32 R28, R21, -0x2daee0ad, RZ ;  /* 0xd2511f53151c7825 */ /* 0x000fe200078e00ff */
[----:B------:R-:W-:Y:S01]  /*15e40*/  SHF.R.U32.HI R36, RZ, 0x8, R25 ;  /* 0x00000008ff247819 */ /* 0x000fe20000011619 */
[--C-:B-1----:R-:W-:Y:S01]  /*15e50*/  HSET2.LE.AND R60, R67, R240.reuse, PT ;  /* 0x000000f0433c7233 */ /* 0x102fe20003803000 */
[----:B------:R1:W-:Y:S01]  /*15e60*/  MUFU.EX2 R97, R18 ;  /* 0x0000001200617308 */ /* 0x0003e20000000800 */
[----:B------:R-:W-:Y:S01]  /*15e70*/  LOP3.LUT R77, R77, 0xff, RZ, 0xc0, !PT ;  /* 0x000000ff4d4d7812 */ /* 0x000fe200078ec0ff */
[----:B------:R-:W-:Y:S01]  /*15e80*/  FMUL.FTZ R21, R9, R137 ;  /* 0x0000008909157220 */ /* 0x000fe20000410000 */
[----:B------:R-:W-:Y:S01]  /*15e90*/  PRMT R75, R75, 0x5410, R36 ;  /* 0x000054104b4b7816 */ /* 0x000fe20000000024 */
[----:B------:R-:W-:Y:S01]  /*15ea0*/  FFMA.FTZ R198, R111, c[0x0][0x23c], -R72 ;  /* 0x00008f006fc67a23 */ /* 0x000fe20000010848 */
[----:B------:R-:W-:Y:S01]  /*15eb0*/  LOP3.LUT R36, R13, 0xff, RZ, 0xc0, !PT ;  /* 0x000000ff0d247812 */ /* 0x000fe200078ec0ff */
[----:B------:R-:W-:Y:S01]  /*15ec0*/  IMAD.WIDE.U32 R12, R24, -0x2daee0ad, RZ ;  /* 0xd2511f53180c7825 */ /* 0x000fe200078e00ff */
[----:B------:R-:W-:Y:S01]  /*15ed0*/  PRMT R77, R77, 0x5410, R20 ;  /* 0x000054104d4d7816 */ /* 0x000fe20000000014 */
[--C-:B------:R-:W-:Y:S01]  /*15ee0*/  HSET2.LE.AND R76, R87, R240.reuse, PT ;  /* 0x000000f0574c7233 */ /* 0x100fe20003803000 */
[----:B------:R-:W-:Y:S01]  /*15ef0*/  LOP3.LUT R20, R11, 0xff, RZ, 0xc0, !PT ;  /* 0x000000ff0b147812 */ /* 0x000fe200078ec0ff */
[----:B------:R-:W-:Y:S01]  /*15f00*/  MUFU.EX2 R111, R26 ;  /* 0x0000001a006f7308 */ /* 0x000fe20000000800 */
[----:B------:R-:W-:Y:S01]  /*15f10*/  LOP3.LUT R24, R13, UR13, R248, 0x96, !PT ;  /* 0x0000000d0d187c12 */ /* 0x000fe2000f8e96f8 */
[C---:B------:R-:W-:Y:S01]  /*15f20*/  FMUL.FTZ R13, R9.reuse, R141 ;  /* 0x0000008d090d7220 */ /* 0x040fe20000410000 */
[----:B------:R-:W-:Y:S01]  /*15f30*/  PRMT R71, R36, 0x5410, R71 ;  /* 0x0000541024477816 */ /* 0x000fe20000000047 */
[----:B------:R-:W-:Y:S01]  /*15f40*/  FMUL.FTZ R36, R9, R144 ;  /* 0x0000009009247220 */ /* 0x000fe20000410000 */
[----:B------:R-:W-:Y:S01]  /*15f50*/  PRMT R79, R20, 0x5410, R79 ;  /* 0x00005410144f7816 */ /* 0x000fe2000000004f */
[----:B------:R-:W-:Y:S01]  /*15f60*/  IMAD.WIDE.U32 R24, R24, -0x326172a9, RZ ;  /* 0xcd9e8d5718187825 */ /* 0x000fe200078e00ff */
[----:B------:R-:W-:Y:S01]  /*15f70*/  LOP3.LUT R11, R29, UR11, R12, 0x96, !PT ;  /* 0x0000000b1d0b7c12 */ /* 0x000fe2000f8e960c */
[--C-:B------:R-:W-:Y:S01]  /*15f80*/  HSET2.LE.AND R71, R71, R240.reuse, PT ;  /* 0x000000f047477233 */ /* 0x100fe20003803000 */
[----:B------:R-:W-:Y:S01]  /*15f90*/  PRMT R68, R68, 0x5410, R31 ;  /* 0x0000541044447816 */ /* 0x000fe2000000001f */
[----:B------:R-:W-:Y:S01]  /*15fa0*/  MUFU.EX2 R120, R120 ;  /* 0x0000007800787308 */ /* 0x000fe20000000800 */
[C---:B------:R-:W-:Y:S01]  /*15fb0*/  FMUL.FTZ R12, R9.reuse, R140 ;  /* 0x0000008c090c7220 */ /* 0x040fe20000410000 */
[--C-:B------:R-:W-:Y:S01]  /*15fc0*/  HSET2.LE.AND R77, R77, R240.reuse, PT ;  /* 0x000000f04d4d7233 */ /* 0x100fe20003803000 */
[----:B------:R-:W-:Y:S01]  /*15fd0*/  FMUL.FTZ R20, R9, R136 ;  /* 0x0000008809147220 */ /* 0x000fe20000410000 */
[----:B-1----:R-:W-:Y:S01]  /*15fe0*/  F2FP.PACK_AB R18, R122, R123 ;  /* 0x0000007b7a12723e */ /* 0x002fe200000000ff */
[----:B------:R-:W-:Y:S01]  /*15ff0*/  IMAD.MOV.U32 R66, RZ, RZ, R50 ;  /* 0x000000ffff427224 */ /* 0x000fe200078e0032 */
[--C-:B------:R-:W-:Y:S01]  /*16000*/  HSET2.LE.AND R68, R68, R240.reuse, PT ;  /* 0x000000f044447233 */ /* 0x100fe20003803000 */
[--C-:B------:R-:W-:Y:S01]  /*16010*/  FFMA.FTZ R105, R58, c[0x0][0x23c], -R72.reuse ;  /* 0x00008f003a697a23 */ /* 0x100fe20000010848 */
[----:B------:R-:W-:Y:S01]  /*16020*/  LOP3.LUT R59, R59, R18, RZ, 0xc0, !PT ;  /* 0x000000123b3b7212 */ /* 0x000fe200078ec0ff */
[--C-:B------:R-:W-:Y:S01]  /*16030*/  HSET2.LE.AND R58, R27, R240.reuse, PT ;  /* 0x000000f01b3a7233 */ /* 0x100fe20003803000 */
[----:B------:R-:W-:Y:S01]  /*16040*/  MUFU.EX2 R95, R66 ;  /* 0x00000042005f7308 */ /* 0x000fe20000000800 */
[----:B------:R-:W-:Y:S01]  /*16050*/  F2FP.PACK_AB R18, R168, R173 ;  /* 0x000000ada812723e */ /* 0x000fe200000000ff */
[--C-:B------:R-:W-:Y:S01]  /*16060*/  HSET2.LE.AND R79, R79, R240.reuse, PT ;  /* 0x000000f04f4f7233 */ /* 0x100fe20003803000 */
[--C-:B------:R-:W-:Y:S01]  /*16070*/  FFMA.FTZ R166, R56, c[0x0][0x23c], -R72.reuse ;  /* 0x00008f0038a67a23 */ /* 0x100fe20000010848 */
[--C-:B------:R-:W-:Y:S01]  /*16080*/  HSET2.LE.AND R56, R69, R240.reuse, PT ;  /* 0x000000f045387233 */ /* 0x100fe20003803000 */
[----:B------:R-:W-:Y:S01]  /*16090*/  LOP3.LUT R57, R57, R18, RZ, 0xc0, !PT ;  /* 0x0000001239397212 */ /* 0x000fe200078ec0ff */
[--C-:B------:R-:W-:Y:S01]  /*160a0*/  HSET2.LE.AND R69, R70, R240.reuse, PT ;  /* 0x000000f046457233 */ /* 0x100fe20003803000 */
[--C-:B------:R-:W-:Y:S01]  /*160b0*/  FFMA.FTZ R50, R78, c[0x0][0x23c], -R72.reuse ;  /* 0x00008f004e327a23 */ /* 0x100fe20000010848 */
[--C-:B------:R-:W-:Y:S01]  /*160c0*/  HSET2.LE.AND R70, R75, R240.reuse, PT ;  /* 0x000000f04b467233 */ /* 0x100fe20003803000 */
[--C-:B------:R-:W-:Y:S01]  /*160d0*/  FFMA.FTZ R73, R62, c[0x0][0x23c], -R72.reuse ;  /* 0x00008f003e497a23 */ /* 0x100fe20000010848 */
[----:B------:R-:W-:Y:S01]  /*160e0*/  MUFU.EX2 R171, R171 ;  /* 0x000000ab00ab7308 */ /* 0x000fe20000000800 */
[--C-:B------:R-:W-:Y:S01]  /*160f0*/  HSET2.LE.AND R62, R65, R240.reuse, PT ;  /* 0x000000f0413e7233 */ /* 0x100fe20003803000 */
[--C-:B------:R-:W-:Y:S02]  /*16100*/  FFMA.FTZ R82, R74, c[0x0][0x23c], -R72.reuse ;  /* 0x00008f004a527a23 */ /* 0x100fe40000010848 */
[--C-:B------:R-:W-:Y:S02]  /*16110*/  FFMA.FTZ R128, R128, c[0x0][0x23c], -R72.reuse ;  /* 0x00008f0080807a23 */ /* 0x100fe40000010848 */
[--C-:B------:R-:W-:Y:S02]  /*16120*/  FFMA.FTZ R129, R129, c[0x0][0x23c], -R72.reuse ;  /* 0x00008f0081817a23 */ /* 0x100fe40000010848 */
[--C-:B------:R-:W-:Y:S02]  /*16130*/  FFMA.FTZ R101, R101, c[0x0][0x23c], -R72.reuse ;  /* 0x00008f0065657a23 */ /* 0x100fe40000010848 */
[----:B------:R-:W1:Y:S01]  /*16140*/  MUFU.EX2 R164, R164 ;  /* 0x000000a400a47308 */ /* 0x000e620000000800 */
[----:B------:R-:W-:Y:S09]  /*16150*/  FFMA.FTZ R127, R127, c[0x0][0x23c], -R72 ;  /* 0x00008f007f7f7a23 */ /* 0x000ff20000010848 */
[----:B------:R-:W-:Y:S10]  /*16160*/  MUFU.EX2 R125, R125 ;  /* 0x0000007d007d7308 */ /* 0x000ff40000000800 */
[----:B------:R-:W-:Y:S01]  /*16170*/  MUFU.EX2 R116, R116 ;  /* 0x0000007400747308 */ /* 0x000fe20000000800 */
[----:B-1----:R-:W-:Y:S04]  /*16180*/  F2FP.PACK_AB R18, R164, R171 ;  /* 0x000000aba412723e */ /* 0x002fe800000000ff */
[----:B------:R-:W-:Y:S05]  /*16190*/  LOP3.LUT R61, R61, R18, RZ, 0xc0, !PT ;  /* 0x000000123d3d7212 */ /* 0x000fea00078ec0ff */
[----:B------:R-:W1:Y:S01]  /*161a0*/  MUFU.EX2 R103, R103 ;  /* 0x0000006700677308 */ /* 0x000e620000000800 */
[----:B------:R-:W-:Y:S04]  /*161b0*/  F2FP.PACK_AB R18, R104, R119 ;  /* 0x000000776812723e */ /* 0x000fe800000000ff */
[----:B------:R-:W-:Y:S02]  /*161c0*/  LOP3.LUT R63, R63, R18, RZ, 0xc0, !PT ;  /* 0x000000123f3f7212 */ /* 0x000fe400078ec0ff */
[----:B------:R-:W-:Y:S03]  /*161d0*/  F2FP.PACK_AB R18, R100, R95 ;  /* 0x0000005f6412723e */ /* 0x000fe600000000ff */
[----:B------:R-:W-:Y:S10]  /*161e0*/  MUFU.EX2 R102, R102 ;  /* 0x0000006600667308 */ /* 0x000ff40000000800 */
[----:B------:R-:W-:Y:S10]  /*161f0*/  MUFU.EX2 R109, R109 ;  /* 0x0000006d006d7308 */ /* 0x000ff40000000800 */
[----:B------:R-:W2:Y:S10]  /*16200*/  MUFU.EX2 R98, R98 ;  /* 0x0000006200627308 */ /* 0x000eb40000000800 */
[----:B------:R-:W-:Y:S10]  /*16210*/  MUFU.EX2 R91, R91 ;  /* 0x0000005b005b7308 */ /* 0x000ff40000000800 */
[----:B------:R-:W-:Y:S10]  /*16220*/  MUFU.EX2 R90, R90 ;  /* 0x0000005a005a7308 */ /* 0x000ff40000000800 */
[----:B------:R-:W-:Y:S10]  /*16230*/  MUFU.EX2 R89, R89 ;  /* 0x0000005900597308 */ /* 0x000ff40000000800 */
[----:B------:R-:W-:Y:S01]  /*16240*/  MUFU.EX2 R88, R88 ;  /* 0x0000005800587308 */ /* 0x000fe20000000800 */
[C---:B---3--:R-:W-:Y:S09]  /*16250*/  FFMA.FTZ R16, R9.reuse, R33, R16 ;  /* 0x0000002109107223 */ /* 0x048ff20000010010 */
[----:B------:R-:W-:Y:S01]  /*16260*/  MUFU.EX2 R105, R105 ;  /* 0x0000006900697308 */ /* 0x000fe20000000800 */
[----:B------:R-:W-:Y:S01]  /*16270*/  FMUL.FTZ R33, R9, R149 ;  /* 0x0000009509217220 */ /* 0x000fe20000410000 */
[----:B------:R-:W-:Y:S01]  /*16280*/  LOP3.LUT R9, R25, UR12, R220, 0x96, !PT ;  /* 0x0000000c19097c12 */ /* 0x000fe2000f8e96dc */
[C---:B------:R-:W-:Y:S02]  /*16290*/  FFMA.FTZ R144, R10.reuse, R41, R15 ;  /* 0x000000290a907223 */ /* 0x040fe4000001000f */
[----:B------:R-:W-:Y:S04]  /*162a0*/  IMAD.WIDE.U32 R40, R11, -0x326172a9, RZ ;  /* 0xcd9e8d570b287825 */ /* 0x000fe800078e00ff */
[----:B------:R-:W-:Y:S01]  /*162b0*/  IMAD.WIDE.U32 R30, R9, -0x2daee0ad, RZ ;  /* 0xd2511f53091e7825 */ /* 0x000fe200078e00ff */
[----:B------:R-:W-:Y:S03]  /*162c0*/  MUFU.EX2 R106, R106 ;  /* 0x0000006a006a7308 */ /* 0x000fe60000000800 */
[----:B------:R-:W-:Y:S01]  /*162d0*/  FADD.FTZ R144, R195, R144 ;  /* 0x00000090c3907221 */ /* 0x000fe20000010000 */
[----:B------:R-:W-:Y:S02]  /*162e0*/  LOP3.LUT R9, R31, UR9, R28, 0x96, !PT ;  /* 0x000000091f097c12 */ /* 0x000fe4000f8e961c */
[----:B------:R-:W-:Y:S01]  /*162f0*/  LOP3.LUT R28, R41, UR10, R24, 0x96, !PT ;  /* 0x0000000a291c7c12 */ /* 0x000fe2000f8e9618 */
[----:B------:R-:W-:Y:S02]  /*16300*/  FMUL.FTZ R41, R10, R161 ;  /* 0x000000a10a297220 */ /* 0x000fe40000410000 */
[----:B------:R-:W-:Y:S01]  /*16310*/  IMAD.WIDE.U32 R24, R9, -0x326172a9, RZ ;  /* 0xcd9e8d5709187825 */ /* 0x000fe200078e00ff */
[----:B------:R-:W-:Y:S03]  /*16320*/  MUFU.EX2 R96, R96 ;  /* 0x0000006000607308 */ /* 0x000fe60000000800 */
[----:B------:R-:W-:Y:S01]  /*16330*/  IMAD.WIDE.U32 R28, R28, -0x2daee0ad, RZ ;  /* 0xd2511f531c1c7825 */ /* 0x000fe200078e00ff */
[----:B------:R-:W-:Y:S03]  /*16340*/  LOP3.LUT R9, R25, UR8, R40, 0x96, !PT ;  /* 0x0000000819097c12 */ /* 0x000fe6000f8e9628 */
[C---:B------:R-:W-:Y:S01]  /*16350*/  FMUL.FTZ R40, R10.reuse, R160 ;  /* 0x000000a00a287220 */ /* 0x040fe20000410000 */
[----:B------:R-:W-:Y:S01]  /*16360*/  LOP3.LUT R11, R29, UR7, R30, 0x96, !PT ;  /* 0x000000071d0b7c12 */ /* 0x000fe2000f8e961e */
[----:B------:R-:W-:Y:S01]  /*16370*/  FMUL.FTZ R29, R10, R157 ;  /* 0x0000009d0a1d7220 */ /* 0x000fe20000410000 */
[----:B------:R-:W-:Y:S01]  /*16380*/  MUFU.EX2 R99, R99 ;  /* 0x0000006300637308 */ /* 0x000fe20000000800 */
[----:B------:R-:W-:Y:S02]  /*16390*/  IMAD.MOV.U32 R160, RZ, RZ, R219 ;  /* 0x000000ffffa07224 */ /* 0x000fe400078e00db */
[----:B------:R-:W-:Y:S05]  /*163a0*/  IMAD.WIDE.U32 R30, R11, -0x326172a9, RZ ;  /* 0xcd9e8d570b1e7825 */ /* 0x000fea00078e00ff */
[----:B------:R-:W-:Y:S02]  /*163b0*/  LOP3.LUT R64, R31, UR17, R24, 0x96, !PT ;  /* 0x000000111f407c12 */ /* 0x000fe4000f8e9618 */
[----:B------:R-:W-:Y:S01]  /*163c0*/  MUFU.EX2 R113, R113 ;  /* 0x0000007100717308 */ /* 0x000fe20000000800 */
[C---:B------:R-:W-:Y:S02]  /*163d0*/  LOP3.LUT R24, R30.reuse, 0xffff, RZ, 0xc0, !PT ;  /* 0x0000ffff1e187812 */ /* 0x040fe400078ec0ff */
[----:B------:R-:W-:Y:S02]  /*163e0*/  LOP3.LUT R149, R30, 0xff, RZ, 0xc0, !PT ;  /* 0x000000ff1e957812 */ /* 0x000fe400078ec0ff */
[----:B------:R-:W-:Y:S02]  /*163f0*/  SHF.R.U32.HI R145, RZ, 0x10, R30 ;  /* 0x00000010ff917819 */ /* 0x000fe4000001161e */
[----:B------:R-:W-:Y:S02]  /*16400*/  SHF.R.U32.HI R24, RZ, 0x8, R24 ;  /* 0x00000008ff187819 */ /* 0x000fe40000011618 */
[----:B------:R-:W-:Y:S01]  /*16410*/  LOP3.LUT R145, R145, 0xff, RZ, 0xc0, !PT ;  /* 0x000000ff91917812 */ /* 0x000fe200078ec0ff */
[----:B------:R-:W-:Y:S01]  /*16420*/  MUFU.EX2 R108, R108 ;  /* 0x0000006c006c7308 */ /* 0x000fe20000000800 */
[----:B------:R-:W-:Y:S02]  /*16430*/  PRMT R149, R149, 0x5410, R24 ;  /* 0x0000541095957816 */ /* 0x000fe40000000018 */
[----:B------:R-:W-:Y:S02]  /*16440*/  SHF.R.U32.HI R24, RZ, 0x18, R30 ;  /* 0x00000018ff187819 */ /* 0x000fe4000001161e */
[----:B------:R-:W-:Y:S01]  /*16450*/  LOP3.LUT R22, R64, 0xffff, RZ, 0xc0, !PT ;  /* 0x0000ffff40167812 */ /* 0x000fe200078ec0ff */
[--C-:B------:R-:W-:Y:S01]  /*16460*/  HSET2.LE.AND R66, R149, R240.reuse, PT ;  /* 0x000000f095427233 */ /* 0x100fe20003803000 */
[----:B------:R-:W-:Y:S01]  /*16470*/  PRMT R145, R145, 0x5410, R24 ;  /* 0x0000541091917816 */ /* 0x000fe20000000018 */
[----:B------:R-:W-:Y:S01]  /*16480*/  IMAD.WIDE.U32 R24, R9, -0x2daee0ad, RZ ;  /* 0xd2511f5309187825 */ /* 0x000fe200078e00ff */
[----:B------:R-:W-:Y:S01]  /*16490*/  SHF.R.U32.HI R22, RZ, 0x8, R22 ;  /* 0x00000008ff167819 */ /* 0x000fe20000011616 */
[----:B------:R-:W-:Y:S01]  /*164a0*/  MUFU.EX2 R128, R128 ;  /* 0x0000008000807308 */ /* 0x000fe20000000800 */
[----:B------:R-:W-:Y:S01]  /*164b0*/  SHF.R.U32.HI R65, RZ, 0x18, R64 ;  /* 0x00000018ff417819 */ /* 0x000fe20000011640 */
[----:B------:R-:W-:Y:S01]  /*164c0*/  FMUL.FTZ R9, R8, c[0x0][0x23c] ;  /* 0x00008f0008097a20 */ /* 0x000fe20000410000 */
[C---:B------:R-:W-:Y:S01]  /*164d0*/  LOP3.LUT R8, R24.reuse, 0xffff, RZ, 0xc0, !PT ;  /* 0x0000ffff18087812 */ /* 0x040fe200078ec0ff */
[--C-:B------:R-:W-:Y:S01]  /*164e0*/  HSET2.LE.AND R67, R145, R240.reuse, PT ;  /* 0x000000f091437233 */ /* 0x100fe20003803000 */
[----:B------:R-:W-:Y:S02]  /*164f0*/  LOP3.LUT R141, R24, 0xff, RZ, 0xc0, !PT ;  /* 0x000000ff188d7812 */ /* 0x000fe400078ec0ff */
[----:B------:R-:W-:Y:S02]  /*16500*/  SHF.R.U32.HI R137, RZ, 0x18, R24 ;  /* 0x00000018ff897819 */ /* 0x000fe40000011618 */
[----:B------:R-:W-:Y:S01]  /*16510*/  LOP3.LUT R67, R67, R18, RZ, 0xc0, !PT ;  /* 0x0000001243437212 */ /* 0x000fe200078ec0ff */
[----:B------:R-:W3:Y:S01]  /*16520*/  MUFU.EX2 R15, R9 ;  /* 0x00000009000f7308 */ /* 0x000ee20000000800 */
[----:B------:R-:W-:Y:S02]  /*16530*/  SHF.R.U32.HI R8, RZ, 0x8, R8 ;  /* 0x00000008ff087819 */ /* 0x000fe40000011608 */
[----:B------:R-:W-:Y:S01]  /*16540*/  LOP3.LUT R78, R25, UR18, R28, 0x96, !PT ;  /* 0x00000012194e7c12 */ /* 0x000fe2000f8e961c */
[C---:B------:R-:W-:Y:S01]  /*16550*/  FMUL.FTZ R25, R10.reuse, R153 ;  /* 0x000000990a197220 */ /* 0x040fe20000410000 */
[----:B------:R-:W-:Y:S01]  /*16560*/  PRMT R141, R141, 0x5410, R8 ;  /* 0x000054108d8d7816 */ /* 0x000fe20000000008 */
[C---:B------:R-:W-:Y:S01]  /*16570*/  FMUL.FTZ R28, R10.reuse, R156 ;  /* 0x0000009c0a1c7220 */ /* 0x040fe20000410000 */
[----:B------:R-:W-:Y:S01]  /*16580*/  SHF.R.U32.HI R8, RZ, 0x10, R24 ;  /* 0x00000010ff087819 */ /* 0x000fe20000011618 */
[----:B------:R-:W-:Y:S01]  /*16590*/  FMUL.FTZ R24, R10, R152 ;  /* 0x000000980a187220 */ /* 0x000fe20000410000 */
[----:B-1----:R-:W-:Y:S01]  /*165a0*/  F2FP.PACK_AB R18, R103, R116 ;  /* 0x000000746712723e */ /* 0x002fe200000000ff */
[----:B------:R-:W-:Y:S01]  /*165b0*/  MUFU.EX2 R126, R126 ;  /* 0x0000007e007e7308 */ /* 0x000fe20000000800 */
[----:B------:R-:W-:Y:S01]  /*165c0*/  LOP3.LUT R8, R8, 0xff, RZ, 0xc0, !PT ;  /* 0x000000ff08087812 */ /* 0x000fe200078ec0ff */
[--C-:B------:R-:W-:Y:S01]  /*165d0*/  HSET2.LE.AND R74, R141, R240.reuse, PT ;  /* 0x000000f08d4a7233 */ /* 0x100fe20003803000 */
[----:B------:R-:W-:Y:S02]  /*165e0*/  LOP3.LUT R69, R69, R18, RZ, 0xc0, !PT ;  /* 0x0000001245457212 */ /* 0x000fe400078ec0ff */
[----:B------:R-:W-:Y:S01]  /*165f0*/  PRMT R137, R8, 0x5410, R137 ;  /* 0x0000541008897816 */ /* 0x000fe20000000089 */
[----:B------:R-:W-:Y:S01]  /*16600*/  FMUL.FTZ R8, R10, R132 ;  /* 0x000000840a087220 */ /* 0x000fe20000410000 */
[----:B--2---:R-:W-:Y:S03]  /*16610*/  F2FP.PACK_AB R18, R98, R109 ;  /* 0x0000006d6212723e */ /* 0x004fe600000000ff */
[----:B------:R-:W1:Y:S01]  /*16620*/  MUFU.EX2 R131, R131 ;  /* 0x0000008300837308 */ /* 0x000e620000000800 */
[--C-:B------:R-:W-:Y:S01]  /*16630*/  HSET2.LE.AND R75, R137, R240.reuse, PT ;  /* 0x000000f0894b7233 */ /* 0x100fe20003803000 */
[----:B------:R-:W-:Y:S01]  /*16640*/  LOP3.LUT R71, R71, R18, RZ, 0xc0, !PT ;  /* 0x0000001247477212 */ /* 0x000fe200078ec0ff */
[C---:B---3--:R-:W-:Y:S01]  /*16650*/  FFMA.FTZ R161, R15.reuse, R252, R19 ;  /* 0x000000fc0fa17223 */ /* 0x048fe20000010013 */
[----:B------:R-:W-:Y:S01]  /*16660*/  F2FP.PACK_AB R19, R124, R167 ;  /* 0x000000a77c13723e */ /* 0x000fe200000000ff */
[----:B------:R-:W-:Y:S01]  /*16670*/  FMUL.FTZ R9, R10, R133 ;  /* 0x000000850a097220 */ /* 0x000fe20000410000 */
[----:B------:R-:W-:Y:S01]  /*16680*/  F2FP.PACK_AB R18, R88, R89 ;  /* 0x000000595812723e */ /* 0x000fe200000000ff */
[----:B------:R-:W-:Y:S01]  /*16690*/  FMUL.FTZ R10, R15, R134 ;  /* 0x000000860f0a7220 */ /* 0x000fe20000410000 */
[----:B------:R-:W-:Y:S02]  /*166a0*/  LOP3.LUT R58, R58, R19, RZ, 0xc0, !PT ;  /* 0x000000133a3a7212 */ /* 0x000fe400078ec0ff */
[----:B------:R2:W3:Y:S01]  /*166b0*/  MUFU.EX2 R133, R73 ;  /* 0x0000004900857308 */ /* 0x0004e20000000800 */
[----:B------:R-:W-:Y:S01]  /*166c0*/  F2FP.PACK_AB R19, R169, R178 ;  /* 0x000000b2a913723e */ /* 0x000fe200000000ff */
[----:B------:R-:W-:Y:S01]  /*166d0*/  FMUL.FTZ R11, R15, R135 ;  /* 0x000000870f0b7220 */ /* 0x000fe20000410000 */
[----:B------:R-:W-:Y:S01]  /*166e0*/  LOP3.LUT R75, R75, R18, RZ, 0xc0, !PT ;  /* 0x000000124b4b7212 */ /* 0x000fe200078ec0ff */
[C---:B------:R-:W-:Y:S01]  /*166f0*/  FMUL.FTZ R26, R15.reuse, R154 ;  /* 0x0000009a0f1a7220 */ /* 0x040fe20000410000 */
[----:B------:R-:W-:Y:S01]  /*16700*/  LOP3.LUT R56, R56, R19, RZ, 0xc0, !PT ;  /* 0x0000001338387212 */ /* 0x000fe200078ec0ff */
[C---:B------:R-:W-:Y:S01]  /*16710*/  FMUL.FTZ R27, R15.reuse, R155 ;  /* 0x0000009b0f1b7220 */ /* 0x040fe20000410000 */
[----:B------:R-:W-:Y:S01]  /*16720*/  LOP3.LUT R19, R64, 0xff, RZ, 0xc0, !PT ;  /* 0x000000ff40137812 */ /* 0x000fe200078ec0ff */
[C---:B------:R-:W-:Y:S02]  /*16730*/  FMUL.FTZ R30, R15.reuse, R158 ;  /* 0x0000009e0f1e7220 */ /* 0x040fe40000410000 */
[----:B------:R-:W-:Y:S01]  /*16740*/  MUFU.EX2 R130, R130 ;  /* 0x0000008200827308 */ /* 0x000fe20000000800 */
[----:B------:R-:W-:Y:S01]  /*16750*/  FMUL.FTZ R31, R15, R159 ;  /* 0x0000009f0f1f7220 */ /* 0x000fe20000410000 */
[----:B------:R-:W-:Y:S01]  /*16760*/  PRMT R19, R19, 0x5410, R22 ;  /* 0x0000541013137816 */ /* 0x000fe20000000016 */
[C---:B------:R-:W-:Y:S01]  /*16770*/  FMUL.FTZ R42, R15.reuse, R162 ;  /* 0x000000a20f2a7220 */ /* 0x040fe20000410000 */
[----:B------:R-:W-:Y:S01]  /*16780*/  SHF.R.U32.HI R22, RZ, 0x10, R64 ;  /* 0x00000010ff167819 */ /* 0x000fe20000011640 */
[----:B------:R-:W-:Y:S01]  /*16790*/  FMUL.FTZ R43, R15, R163 ;  /* 0x000000a30f2b7220 */ /* 0x000fe20000410000 */
[----:B------:R-:W-:Y:S01]  /*167a0*/  F2FP.PACK_AB R15, R165, R170 ;  /* 0x000000aaa50f723e */ /* 0x000fe200000000ff */
[--C-:B------:R-:W-:Y:S01]  /*167b0*/  HSET2.LE.AND R64, R19, R240.reuse, PT ;  /* 0x000000f013407233 */ /* 0x100fe20003803000 */
[----:B------:R-:W-:Y:S01]  /*167c0*/  LOP3.LUT R19, R78, 0xff, RZ, 0xc0, !PT ;  /* 0x000000ff4e137812 */ /* 0x000fe200078ec0ff */
[----:B------:R-:W-:Y:S01]  /*167d0*/  IMAD.MOV.U32 R163, RZ, RZ, R223 ;  /* 0x000000ffffa37224 */ /* 0x000fe200078e00df */
[----:B------:R-:W-:Y:S01]  /*167e0*/  MUFU.EX2 R149, R82 ;  /* 0x0000005200957308 */ /* 0x000fe20000000800 */
[----:B------:R-:W-:Y:S01]  /*167f0*/  LOP3.LUT R60, R60, R15, RZ, 0xc0, !PT ;  /* 0x0000000f3c3c7212 */ /* 0x000fe200078ec0ff */
[----:B------:R-:W-:Y:S01]  /*16800*/  IMAD.MOV.U32 R155, RZ, RZ, R221 ;  /* 0x000000ffff9b7224 */ /* 0x000fe200078e00dd */
[----:B------:R-:W-:Y:S01]  /*16810*/  F2FP.PACK_AB R15, R120, R121 ;  /* 0x00000079780f723e */ /* 0x000fe200000000ff */
[----:B------:R-:W-:Y:S01]  /*16820*/  IMAD.MOV.U32 R154, RZ, RZ, R220 ;  /* 0x000000ffff9a7224 */ /* 0x000fe200078e00dc */
[----:B--2---:R-:W-:Y:S01]  /*16830*/  SHF.R.U32.HI R73, RZ, 0x10, R78 ;  /* 0x00000010ff497819 */ /* 0x004fe2000001164e */
[----:B------:R-:W-:Y:S01]  /*16840*/  IMAD.MOV.U32 R162, RZ, RZ, R222 ;  /* 0x000000ffffa27224 */ /* 0x000fe200078e00de */
[----:B------:R-:W-:Y:S01]  /*16850*/  LOP3.LUT R62, R62, R15, RZ, 0xc0, !PT ;  /* 0x0000000f3e3e7212 */ /* 0x000fe200078ec0ff */
[----:B------:R-:W-:Y:S01]  /*16860*/  IMAD.MOV.U32 R252, RZ, RZ, R218 ;  /* 0x000000fffffc7224 */ /* 0x000fe200078e00da */
[----:B------:R-:W-:Y:S01]  /*16870*/  F2FP.PACK_AB R15, R92, R93 ;  /* 0x0000005d5c0f723e */ /* 0x000fe200000000ff */
[----:B------:R-:W-:Y:S01]  /*16880*/  MUFU.EX2 R136, R81 ;  /* 0x0000005100887308 */ /* 0x000fe20000000800 */
[----:B------:R-:W-:Y:S01]  /*16890*/  LOP3.LUT R73, R73, 0xff, RZ, 0xc0, !PT ;  /* 0x000000ff49497812 */ /* 0x000fe200078ec0ff */
[----:B------:R-:W-:Y:S01]  /*168a0*/  IMAD.MOV.U32 R162, RZ, RZ, R237 ;  /* 0x000000ffffa27224 */ /* 0x000fe200078e00ed */
[----:B------:R-:W-:Y:S01]  /*168b0*/  LOP3.LUT R66, R66, R15, RZ, 0xc0, !PT ;  /* 0x0000000f42427212 */ /* 0x000fe200078ec0ff */
[----:B------:R-:W-:Y:S01]  /*168c0*/  FADD.FTZ R161, R192, R161 ;  /* 0x000000a1c0a17221 */ /* 0x000fe20000010000 */
[----:B------:R-:W-:Y:S02]  /*168d0*/  F2FP.PACK_AB R15, R114, R125 ;  /* 0x0000007d720f723e */ /* 0x000fe400000000ff */
[----:B------:R-:W-:Y:S02]  /*168e0*/  LOP3.LUT R22, R22, 0xff, RZ, 0xc0, !PT ;  /* 0x000000ff16167812 */ /* 0x000fe400078ec0ff */
[----:B------:R-:W-:Y:S01]  /*168f0*/  LOP3.LUT R64, R64, R15, RZ, 0xc0, !PT ;  /* 0x0000000f40407212 */ /* 0x000fe200078ec0ff */
[----:B------:R-:W-:Y:S01]  /*16900*/  MUFU.EX2 R148, R49 ;  /* 0x0000003100947308 */ /* 0x000fe20000000800 */
[----:B------:R-:W-:Y:S02]  /*16910*/  F2FP.PACK_AB R15, R110, R115 ;  /* 0x000000736e0f723e */ /* 0x000fe400000000ff */
[----:B------:R-:W-:Y:S02]  /*16920*/  PRMT R65, R22, 0x5410, R65 ;  /* 0x0000541016417816 */ /* 0x000fe40000000041 */
[----:B------:R-:W-:Y:S02]  /*16930*/  LOP3.LUT R68, R68, R15, RZ, 0xc0, !PT ;  /* 0x0000000f44447212 */ /* 0x000fe400078ec0ff */
[----:B------:R-:W-:Y:S01]  /*16940*/  F2FP.PACK_AB R15, R111, R102 ;  /* 0x000000666f0f723e */ /* 0x000fe200000000ff */
[--C-:B------:R-:W-:Y:S01]  /*16950*/  HSET2.LE.AND R65, R65, R240.reuse, PT ;  /* 0x000000f041417233 */ /* 0x100fe20003803000 */
[----:B------:R-:W-:Y:S01]  /*16960*/  F2FP.PACK_AB R22, R112, R117 ;  /* 0x000000757016723e */ /* 0x000fe200000000ff */
[----:B------:R2:W-:Y:S01]  /*16970*/  MUFU.EX2 R140, R80 ;  /* 0x00000050008c7308 */ /* 0x0005e20000000800 */
[----:B------:R-:W-:Y:S02]  /*16980*/  LOP3.LUT R70, R70, R15, RZ, 0xc0, !PT ;  /* 0x0000000f46467212 */ /* 0x000fe400078ec0ff */
[----:B------:R-:W-:Y:S02]  /*16990*/  F2FP.PACK_AB R15, R90, R91 ;  /* 0x0000005b5a0f723e */ /* 0x000fe400000000ff */
[----:B------:R-:W-:Y:S02]  /*169a0*/  LOP3.LUT R65, R65, R22, RZ, 0xc0, !PT ;  /* 0x0000001641417212 */ /* 0x000fe400078ec0ff */
[----:B------:R-:W-:Y:S02]  /*169b0*/  LOP3.LUT R74, R74, R15, RZ, 0xc0, !PT ;  /* 0x0000000f4a4a7212 */ /* 0x000fe400078ec0ff */
[----:B------:R-:W-:Y:S01]  /*169c0*/  LOP3.LUT R15, R78, 0xffff, RZ, 0xc0, !PT ;  /* 0x0000ffff4e0f7812 */ /* 0x000fe200078ec0ff */
[----:B------:R-:W-:Y:S01]  /*169d0*/  MUFU.EX2 R158, R38 ;  /* 0x00000026009e7308 */ /* 0x000fe20000000800 */
[----:B-1----:R-:W-:Y:S02]  /*169e0*/  F2FP.PACK_AB R22, R131, R126 ;  /* 0x0000007e8316723e */ /* 0x002fe400000000ff */
[----:B------:R-:W-:Y:S02]  /*169f0*/  SHF.R.U32.HI R18, RZ, 0x8, R15 ;  /* 0x00000008ff127819 */ /* 0x000fe4000001160f */
[----:B------:R-:W-:Y:S02]  /*16a00*/  F2FP.PACK_AB R15, R97, R94 ;  /* 0x0000005e610f723e */ /* 0x000fe400000000ff */
[----:B------:R-:W-:Y:S02]  /*16a10*/  PRMT R19, R19, 0x5410, R18 ;  /* 0x0000541013137816 */ /* 0x000fe40000000012 */
[----:B------:R-:W-:Y:S01]  /*16a20*/  F2FP.PACK_AB R18, R106, R105 ;  /* 0x000000696a12723e */ /* 0x000fe200000000ff */
[----:B------:R-:W-:Y:S01]  /*16a30*/  MUFU.EX2 R157, R35 ;  /* 0x00000023009d7308 */ /* 0x000fe20000000800 */
[----:B------:R-:W-:Y:S01]  /*16a40*/  LOP3.LUT R76, R76, R15, RZ, 0xc0, !PT ;  /* 0x0000000f4c4c7212 */ /* 0x000fe200078ec0ff */
[--C-:B------:R-:W-:Y:S01]  /*16a50*/  HSET2.LE.AND R72, R19, R240.reuse, PT ;  /* 0x000000f013487233 */ /* 0x100fe20003803000 */
[----:B------:R-:W-:Y:S02]  /*16a60*/  F2FP.PACK_AB R15, R99, R96 ;  /* 0x00000060630f723e */ /* 0x000fe400000000ff */
[----:B------:R-:W-:Y:S02]  /*16a70*/  LOP3.LUT R77, R77, R18, RZ, 0xc0, !PT ;  /* 0x000000124d4d7212 */ /* 0x000fe400078ec0ff */
[----:B------:R-:W-:Y:S01]  /*16a80*/  SHF.R.U32.HI R18, RZ, 0x18, R78 ;  /* 0x00000018ff127819 */ /* 0x000fe2000001164e */
[--C-:B------:R-:W-:Y:S01]  /*16a90*/  HSET2.LE.AND R78, R85, R240.reuse, PT ;  /* 0x000000f0554e7233 */ /* 0x100fe20003803000 */
[----:B------:R-:W-:Y:S01]  /*16aa0*/  LOP3.LUT R72, R72, R15, RZ, 0xc0, !PT ;  /* 0x0000000f48487212 */ /* 0x000fe200078ec0ff */
[----:B------:R-:W-:Y:S01]  /*16ab0*/  MUFU.EX2 R159, R48 ;  /* 0x00000030009f7308 */ /* 0x000fe20000000800 */
[----:B------:R-:W-:Y:S02]  /*16ac0*/  F2FP.PACK_AB R15, R108, R113 ;  /* 0x000000716c0f723e */ /* 0x000fe400000000ff */
[----:B------:R-:W-:Y:S02]  /*16ad0*/  PRMT R73, R73, 0x5410, R18 ;  /* 0x0000541049497816 */ /* 0x000fe40000000012 */
[----:B------:R-:W-:Y:S01]  /*16ae0*/  LOP3.LUT R78, R78, R15, RZ, 0xc0, !PT ;  /* 0x0000000f4e4e7212 */ /* 0x000fe200078ec0ff */
[----:B------:R-:W-:Y:S01]  /*16af0*/  IMAD.U32 R15, RZ, RZ, UR4 ;  /* 0x00000004ff0f7e24 */ /* 0x000fe2000f8e00ff */
[----:B---3--:R-:W-:Y:S01]  /*16b00*/  F2FP.PACK_AB R18, R128, R133 ;  /* 0x000000858012723e */ /* 0x008fe200000000ff */
[--C-:B------:R-:W-:Y:S02]  /*16b10*/  HSET2.LE.AND R73, R73, R240.reuse, PT ;  /* 0x000000f049497233 */ /* 0x100fe40003803000 */
[----:B------:R-:W-:Y:S01]  /*16b20*/  MUFU.EX2 R156, R39 ;  /* 0x00000027009c7308 */ /* 0x000fe20000000800 */
[----:B------:R-:W-:Y:S02]  /*16b30*/  LOP3.LUT R15, R163, UR27, R15, 0x96, !PT ;  /* 0x0000001ba30f7c12 */ /* 0x000fe4000f8e960f */
[----:B------:R-:W-:Y:S02]  /*16b40*/  LOP3.LUT R79, R79, R18, RZ, 0xc0, !PT ;  /* 0x000000124f4f7212 */ /* 0x000fe400078ec0ff */
[----:B------:R-:W-:Y:S01]  /*16b50*/  LOP3.LUT R73, R73, R22, RZ, 0xc0, !PT ;  /* 0x0000001649497212 */ /* 0x000fe200078ec0ff */
[----:B------:R-:W-:Y:S04]  /*16b60*/  IMAD.WIDE.U32 R84, R15, -0x326172a9, RZ ;  /* 0xcd9e8d570f547825 */ /* 0x000fe800078e00ff */
[----:B------:R-:W-:Y:S01]  /*16b70*/  MUFU.EX2 R177, R177 ;  /* 0x000000b100b17308 */ /* 0x000fe20000000800 */
[----:B------:R-:W-:Y:S02]  /*16b80*/  LOP3.LUT R18, R85, UR16, R246, 0x96, !PT ;  /* 0x0000001055127c12 */ /* 0x000fe4000f8e96f6 */
[--C-:B------:R-:W-:Y:S02]  /*16b90*/  LOP3.LUT R15, R213, UR14, R84.reuse, 0x96, !PT ;  /* 0x0000000ed50f7c12 */ /* 0x100fe4000f8e9654 */
[----:B------:R-:W-:Y:S02]  /*16ba0*/  LOP3.LUT R19, R155, UR14, R84, 0x96, !PT ;  /* 0x0000000e9b137c12 */ /* 0x000fe4000f8e9654 */
[----:B------:R-:W-:Y:S01]  /*16bb0*/  LOP3.LUT R132, R85, UR16, R250, 0x96, !PT ;  /* 0x0000001055847c12 */ /* 0x000fe2000f8e96fa */
[----:B------:R-:W-:Y:S02]  /*16bc0*/  IMAD.WIDE.U32 R84, R18, -0x2daee0ad, RZ ;  /* 0xd2511f5312547825 */ /* 0x000fe400078e00ff */
[----:B------:R-:W-:Y:S02]  /*16bd0*/  MUFU.EX2 R175, R175 ;  /* 0x000000af00af7308 */ /* 0x000fe40000000800 */
[----:B------:R-:W-:Y:S01]  /*16be0*/  IMAD.WIDE.U32 R86, R15, -0x2daee0ad, RZ ;  /* 0xd2511f530f567825 */ /* 0x000fe200078e00ff */
[----:B------:R-:W-:Y:S03]  /*16bf0*/  LOP3.LUT R18, R85, UR13, R244, 0x96, !PT ;  /* 0x0000000d55127c12 */ /* 0x000fe6000f8e96f4 */
[----:B--2---:R-:W-:Y:S01]  /*16c00*/  IMAD.WIDE.U32 R80, R19, -0x2daee0ad, RZ ;  /* 0xd2511f5313507825 */ /* 0x004fe200078e00ff */
[----:B------:R-:W-:Y:S03]  /*16c10*/  LOP3.LUT R15, R87, UR11, R84, 0x96, !PT ;  /* 0x0000000b570f7c12 */ /* 0x000fe6000f8e9654 */
[----:B------:R-:W-:Y:S01]  /*16c20*/  MUFU.EX2 R7, R7 ;  /* 0x0000000700077308 */ /* 0x000fe20000000800 */
[----:B------:R-:W-:Y:S04]  /*16c30*/  IMAD.WIDE.U32 R134, R18, -0x326172a9, RZ ;  /* 0xcd9e8d5712867825 */ /* 0x000fe800078e00ff */
[----:B------:R-:W-:Y:S01]  /*16c40*/  IMAD.WIDE.U32 R84, R15, -0x326172a9, RZ ;  /* 0xcd9e8d570f547825 */ /* 0x000fe200078e00ff */
[----:B------:R-:W-:Y:S04]  /*16c50*/  LOP3.LUT R15, R135, UR12, R212, 0x96, !PT ;  /* 0x0000000c870f7c12 */ /* 0x000fe8000f8e96d4 */
        /* <DEDUP_REMOVED lines=9> */
[----:B------:R-:W-:Y:S05]  /*16cf0*/  LOP3.LUT R18, R85, UR7, R134, 0x96, !PT ;  /* 0x0000000755127c12 */ /* 0x000fea000f8e9686 */
[----:B------:R-:W-:Y:S02]  /*16d00*/  IMAD.WIDE.U32 R134, R18, -0x326172a9, RZ ;  /* 0xcd9e8d5712867825 */ /* 0x000fe400078e00ff */
[----:B------:R-:W-:Y:S03]  /*16d10*/  MUFU.EX2 R196, R196 ;  /* 0x000000c400c47308 */ /* 0x000fe60000000800 */
[----:B------:R-:W-:Y:S02]  /*16d20*/  LOP3.LUT R18, R135, UR17, R86, 0x96, !PT ;  /* 0x0000001187127c12 */ /* 0x000fe4000f8e9656 */
[C---:B------:R-:W-:Y:S02]  /*16d30*/  LOP3.LUT R86, R134.reuse, 0xffff, RZ, 0xc0, !PT ;  /* 0x0000ffff86567812 */ /* 0x040fe400078ec0ff */
[----:B------:R-:W-:Y:S02]  /*16d40*/  LOP3.LUT R137, R134, 0xff, RZ, 0xc0, !PT ;  /* 0x000000ff86897812 */ /* 0x000fe400078ec0ff */
[--C-:B------:R-:W-:Y:S01]  /*16d50*/  SHF.R.U32.HI R141, RZ, 0x10, R134.reuse ;  /* 0x00000010ff8d7819 */ /* 0x100fe20000011686 */
[----:B------:R-:W-:Y:S01]  /*16d60*/  MUFU.EX2 R107, R107 ;  /* 0x0000006b006b7308 */ /* 0x000fe20000000800 */
[----:B------:R-:W-:Y:S01]  /*16d70*/  SHF.R.U32.HI R87, RZ, 0x18, R134 ;  /* 0x00000018ff577819 */ /* 0x000fe20000011686 */
[----:B------:R-:W-:Y:S01]  /*16d80*/  IMAD.WIDE.U32 R134, R15, -0x2daee0ad, RZ ;  /* 0xd2511f530f867825 */ /* 0x000fe200078e00ff */
[----:B------:R-:W-:Y:S02]  /*16d90*/  LOP3.LUT R15, R18, 0xff, RZ, 0xc0, !PT ;  /* 0x000000ff120f7812 */ /* 0x000fe400078ec0ff */
[----:B------:R-:W-:Y:S02]  /*16da0*/  SHF.R.U32.HI R85, RZ, 0x18, R18 ;  /* 0x00000018ff557819 */ /* 0x000fe40000011612 */
[----:B------:R-:W-:Y:S02]  /*16db0*/  LOP3.LUT R22, R135, UR18, R84, 0x96, !PT ;  /* 0x0000001287167c12 */ /* 0x000fe4000f8e9654 */
[----:B------:R-:W-:Y:S01]  /*16dc0*/  LOP3.LUT R152, R134, 0xffff, RZ, 0xc0, !PT ;  /* 0x0000ffff86987812 */ /* 0x000fe200078ec0ff */
[----:B------:R-:W-:Y:S01]  /*16dd0*/  MUFU.EX2 R207, R207 ;  /* 0x000000cf00cf7308 */ /* 0x000fe20000000800 */
[----:B------:R-:W-:Y:S02]  /*16de0*/  LOP3.LUT R84, R18, 0xffff, RZ, 0xc0, !PT ;  /* 0x0000ffff12547812 */ /* 0x000fe400078ec0ff */
[----:B------:R-:W-:Y:S02]  /*16df0*/  SHF.R.U32.HI R86, RZ, 0x8, R86 ;  /* 0x00000008ff567819 */ /* 0x000fe40000011656 */
[----:B------:R-:W-:Y:S02]  /*16e00*/  SHF.R.U32.HI R84, RZ, 0x8, R84 ;  /* 0x00000008ff547819 */ /* 0x000fe40000011654 */
[----:B------:R-:W-:Y:S02]  /*16e10*/  SHF.R.U32.HI R145, RZ, 0x10, R134 ;  /* 0x00000010ff917819 */ /* 0x000fe40000011686 */
[----:B------:R-:W-:Y:S01]  /*16e20*/  PRMT R15, R15, 0x5410, R84 ;  /* 0x000054100f0f7816 */ /* 0x000fe20000000054 */
[----:B------:R-:W1:Y:S01]  /*16e30*/  MUFU.EX2 R135, R83 ;  /* 0x0000005300877308 */ /* 0x000e620000000800 */
[----:B------:R-:W-:Y:S02]  /*16e40*/  LOP3.LUT R153, R134, 0xff, RZ, 0xc0, !PT ;  /* 0x000000ff86997812 */ /* 0x000fe400078ec0ff */
[----:B------:R-:W-:Y:S01]  /*16e50*/  SHF.R.U32.HI R134, RZ, 0x18, R134 ;  /* 0x00000018ff867819 */ /* 0x000fe20000011686 */
[--C-:B------:R-:W-:Y:S01]  /*16e60*/  HSET2.LE.AND R84, R15, R240.reuse, PT ;  /* 0x000000f00f547233 */ /* 0x100fe20003803000 */
[----:B------:R-:W-:Y:S02]  /*16e70*/  LOP3.LUT R145, R145, 0xff, RZ, 0xc0, !PT ;  /* 0x000000ff91917812 */ /* 0x000fe400078ec0ff */
[----:B------:R-:W-:Y:S02]  /*16e80*/  SHF.R.U32.HI R152, RZ, 0x8, R152 ;  /* 0x00000008ff987819 */ /* 0x000fe40000011698 */
[----:B------:R-:W-:Y:S01]  /*16e90*/  PRMT R219, R145, 0x5410, R134 ;  /* 0x0000541091db7816 */ /* 0x000fe20000000086 */
[----:B------:R-:W-:Y:S01]  /*16ea0*/  IMAD.MOV.U32 R145, RZ, RZ, R211 ;  /* 0x000000ffff917224 */ /* 0x000fe200078e00d3 */
[----:B------:R-:W-:Y:S01]  /*16eb0*/  MUFU.EX2 R134, R23 ;  /* 0x0000001700867308 */ /* 0x000fe20000000800 */
[----:B------:R-:W-:Y:S09]  /*16ec0*/  PRMT R220, R153, 0x5410, R152 ;  /* 0x0000541099dc7816 */ /* 0x000ff20000000098 */
[----:B------:R-:W-:Y:S01]  /*16ed0*/  MUFU.EX2 R197, R197 ;  /* 0x000000c500c57308 */ /* 0x000fe20000000800 */
[----:B-1----:R-:W-:Y:S01]  /*16ee0*/  F2FP.PACK_AB R15, R130, R135 ;  /* 0x00000087820f723e */ /* 0x002fe200000000ff */
[----:B------:R-:W-:Y:S03]  /*16ef0*/  IMAD.WIDE.U32 R82, R132, -0x2daee0ad, RZ ;  /* 0xd2511f5384527825 */ /* 0x000fe600078e00ff */
[----:B------:R-:W-:Y:S02]  /*16f00*/  LOP3.LUT R84, R84, R15, RZ, 0xc0, !PT ;  /* 0x0000000f54547212 */ /* 0x000fe400078ec0ff */
[----:B------:R-:W-:Y:S03]  /*16f10*/  SHF.R.U32.HI R15, RZ, 0x10, R18 ;  /* 0x00000010ff0f7819 */ /* 0x000fe60000011612 */
[----:B------:R-:W-:Y:S01]  /*16f20*/  MUFU.EX2 R132, R34 ;  /* 0x0000002200847308 */ /* 0x000fe20000000800 */
[----:B------:R-:W-:Y:S02]  /*16f30*/  LOP3.LUT R18, R15, 0xff, RZ, 0xc0, !PT ;  /* 0x000000ff0f127812 */ /* 0x000fe400078ec0ff */
[----:B------:R-:W-:Y:S02]  /*16f40*/  PRMT R15, R137, 0x5410, R86 ;  /* 0x00005410890f7816 */ /* 0x000fe40000000056 */
[----:B------:R-:W-:Y:S02]  /*16f50*/  PRMT R85, R18, 0x5410, R85 ;  /* 0x0000541012557816 */ /* 0x000fe40000000055 */
[----:B------:R-:W-:Y:S03]  /*16f60*/  F2FP.PACK_AB R18, R136, R149 ;  /* 0x000000958812723e */ /* 0x000fe600000000ff */
[----:B------:R-:W1:Y:S01]  /*16f70*/  MUFU.EX2 R137, R51 ;  /* 0x0000003300897308 */ /* 0x000e620000000800 */
[--C-:B------:R-:W-:Y:S02]  /*16f80*/  HSET2.LE.AND R86, R15, R240.reuse, PT ;  /* 0x000000f00f567233 */ /* 0x100fe40003803000 */
[--C-:B------:R-:W-:Y:S05]  /*16f90*/  HSET2.LE.AND R85, R85, R240.reuse, PT ;  /* 0x000000f055557233 */ /* 0x100fea0003803000 */
[----:B------:R-:W-:Y:S02]  /*16fa0*/  LOP3.LUT R85, R85, R18, RZ, 0xc0, !PT ;  /* 0x0000001255557212 */ /* 0x000fe400078ec0ff */
[----:B------:R-:W-:Y:S01]  /*16fb0*/  LOP3.LUT R18, R141, 0xff, RZ, 0xc0, !PT ;  /* 0x000000ff8d127812 */ /* 0x000fe200078ec0ff */
[----:B------:R-:W-:Y:S03]  /*16fc0*/  MUFU.EX2 R118, R118 ;  /* 0x0000007600767308 */ /* 0x000fe60000000800 */
[----:B------:R-:W-:Y:S05]  /*16fd0*/  PRMT R87, R18, 0x5410, R87 ;  /* 0x0000541012577816 */ /* 0x000fea0000000057 */
[--C-:B------:R-:W-:Y:S02]  /*16fe0*/  HSET2.LE.AND R87, R87, R240.reuse, PT ;  /* 0x000000f057577233 */ /* 0x100fe40003803000 */
[----:B------:R-:W2:Y:S01]  /*16ff0*/  MUFU.EX2 R141, R50 ;  /* 0x00000032008d7308 */ /* 0x000ea20000000800 */
[----:B-1----:R-:W-:Y:S04]  /*17000*/  F2FP.PACK_AB R15, R137, R140 ;  /* 0x0000008c890f723e */ /* 0x002fe800000000ff */
[----:B------:R-:W-:Y:S02]  /*17010*/  LOP3.LUT R86, R86, R15, RZ, 0xc0, !PT ;  /* 0x0000000f56567212 */ /* 0x000fe400078ec0ff */
[----:B------:R-:W-:Y:S03]  /*17020*/  LOP3.LUT R15, R81, UR11, R82, 0x96, !PT ;  /* 0x0000000b510f7c12 */ /* 0x000fe6000f8e9652 */
[----:B------:R-:W-:Y:S10]  /*17030*/  MUFU.EX2 R206, R206 ;  /* 0x000000ce00ce7308 */ /* 0x000ff40000000800 */
[----:B------:R-:W-:Y:S01]  /*17040*/  MUFU.EX2 R205, R205 ;  /* 0x000000cd00cd7308 */ /* 0x000fe20000000800 */
[----:B--2---:R-:W-:Y:S04]  /*17050*/  F2FP.PACK_AB R18, R148, R141 ;  /* 0x0000008d9412723e */ /* 0x004fe800000000ff */
[----:B------:R-:W-:Y:S02]  /*17060*/  LOP3.LUT R87, R87, R18, RZ, 0xc0, !PT ;  /* 0x0000001257577212 */ /* 0x000fe400078ec0ff */
[----:B------:R-:W-:Y:S03]  /*17070*/  LOP3.LUT R18, R83, UR13, R248, 0x96, !PT ;  /* 0x0000000d53127c12 */ /* 0x000fe6000f8e96f8 */
[----:B------:R-:W-:Y:S02]  /*17080*/  MUFU.EX2 R204, R204 ;  /* 0x000000cc00cc7308 */ /* 0x000fe40000000800 */
[----:B------:R-:W-:Y:S05]  /*17090*/  IMAD.WIDE.U32 R50, R18, -0x326172a9, RZ ;  /* 0xcd9e8d5712327825 */ /* 0x000fea00078e00ff */
[----:B------:R-:W-:Y:S03]  /*170a0*/  LOP3.LUT R18, R51, UR12, R154, 0x96, !PT ;  /* 0x0000000c33127c12 */ /* 0x000fe6000f8e969a */
[----:B------:R-:W-:Y:S02]  /*170b0*/  MUFU.EX2 R202, R202 ;  /* 0x000000ca00ca7308 */ /* 0x000fe40000000800 */
[----:B------:R-:W-:Y:S05]  /*170c0*/  IMAD.WIDE.U32 R82, R18, -0x2daee0ad, RZ ;  /* 0xd2511f5312527825 */ /* 0x000fea00078e00ff */
        /* <DEDUP_REMOVED lines=14> */
[----:B------:R-:W-:Y:S01]  /*171b0*/  SHF.R.U32.HI R83, RZ, 0x10, R80 ;  /* 0x00000010ff537819 */ /* 0x000fe20000011650 */
[----:B------:R-:W-:Y:S01]  /*171c0*/  MUFU.EX2 R188, R188 ;  /* 0x000000bc00bc7308 */ /* 0x000fe20000000800 */
[----:B------:R-:W-:Y:S02]  /*171d0*/  SHF.R.U32.HI R18, RZ, 0x8, R18 ;  /* 0x00000008ff127819 */ /* 0x000fe40000011612 */
[----:B------:R-:W-:Y:S02]  /*171e0*/  LOP3.LUT R83, R83, 0xff, RZ, 0xc0, !PT ;  /* 0x000000ff53537812 */ /* 0x000fe400078ec0ff */
[----:B------:R-:W-:Y:S02]  /*171f0*/  PRMT R15, R15, 0x5410, R18 ;  /* 0x000054100f0f7816 */ /* 0x000fe40000000012 */
[----:B------:R-:W-:Y:S01]  /*17200*/  SHF.R.U32.HI R18, RZ, 0x18, R80 ;  /* 0x00000018ff127819 */ /* 0x000fe20000011650 */
[----:B------:R-:W-:Y:S02]  /*17210*/  IMAD.WIDE.U32 R80, R19, -0x2daee0ad, RZ ;  /* 0xd2511f5313507825 */ /* 0x000fe400078e00ff */
[--C-:B------:R-:W-:Y:S01]  /*17220*/  HSET2.LE.AND R82, R15, R240.reuse, PT ;  /* 0x000000f00f527233 */ /* 0x100fe20003803000 */
[----:B------:R-:W-:Y:S01]  /*17230*/  PRMT R83, R83, 0x5410, R18 ;  /* 0x0000541053537816 */ /* 0x000fe20000000012 */
[----:B------:R-:W-:Y:S01]  /*17240*/  MUFU.EX2 R176, R176 ;  /* 0x000000b000b07308 */ /* 0x000fe20000000800 */
[----:B------:R-:W-:Y:S02]  /*17250*/  F2FP.PACK_AB R18, R157, R158 ;  /* 0x0000009e9d12723e */ /* 0x000fe400000000ff */
[----:B------:R-:W-:Y:S01]  /*17260*/  F2FP.PACK_AB R15, R156, R159 ;  /* 0x0000009f9c0f723e */ /* 0x000fe200000000ff */
[--C-:B------:R-:W-:Y:S01]  /*17270*/  HSET2.LE.AND R83, R83, R240.reuse, PT ;  /* 0x000000f053537233 */ /* 0x100fe20003803000 */
[----:B------:R-:W-:Y:S02]  /*17280*/  SHF.R.U32.HI R19, RZ, 0x10, R80 ;  /* 0x00000010ff137819 */ /* 0x000fe40000011650 */
[----:B------:R-:W-:Y:S02]  /*17290*/  LOP3.LUT R82, R82, R15, RZ, 0xc0, !PT ;  /* 0x0000000f52527212 */ /* 0x000fe400078ec0ff */
[----:B------:R-:W-:Y:S01]  /*172a0*/  LOP3.LUT R83, R83, R18, RZ, 0xc0, !PT ;  /* 0x0000001253537212 */ /* 0x000fe200078ec0ff */
[----:B------:R-:W-:Y:S01]  /*172b0*/  MUFU.EX2 R194, R194 ;  /* 0x000000c200c27308 */ /* 0x000fe20000000800 */
[C---:B------:R-:W-:Y:S02]  /*172c0*/  LOP3.LUT R18, R80.reuse, 0xffff, RZ, 0xc0, !PT ;  /* 0x0000ffff50127812 */ /* 0x040fe400078ec0ff */
[----:B------:R-:W-:Y:S02]  /*172d0*/  LOP3.LUT R15, R80, 0xff, RZ, 0xc0, !PT ;  /* 0x000000ff500f7812 */ /* 0x000fe400078ec0ff */
[----:B------:R-:W-:Y:S02]  /*172e0*/  SHF.R.U32.HI R18, RZ, 0x8, R18 ;  /* 0x00000008ff127819 */ /* 0x000fe40000011612 */
[----:B------:R-:W-:Y:S02]  /*172f0*/  LOP3.LUT R19, R19, 0xff, RZ, 0xc0, !PT ;  /* 0x000000ff13137812 */ /* 0x000fe400078ec0ff */
[----:B------:R-:W-:Y:S01]  /*17300*/  PRMT R223, R15, 0x5410, R18 ;  /* 0x000054100fdf7816 */ /* 0x000fe20000000012 */
[----:B------:R-:W-:Y:S01]  /*17310*/  MUFU.EX2 R191, R191 ;  /* 0x000000bf00bf7308 */ /* 0x000fe20000000800 */
[----:B------:R-:W-:Y:S02]  /*17320*/  SHF.R.U32.HI R18, RZ, 0x18, R80 ;  /* 0x00000018ff127819 */ /* 0x000fe40000011650 */
[----:B------:R-:W-:Y:S02]  /*17330*/  LOP3.LUT R15, R49, 0xff, RZ, 0xc0, !PT ;  /* 0x000000ff310f7812 */ /* 0x000fe400078ec0ff */
[----:B------:R-:W-:Y:S02]  /*17340*/  PRMT R19, R19, 0x5410, R18 ;  /* 0x0000541013137816 */ /* 0x000fe40000000012 */
[----:B------:R-:W-:Y:S02]  /*17350*/  LOP3.LUT R18, R49, 0xffff, RZ, 0xc0, !PT ;  /* 0x0000ffff31127812 */ /* 0x000fe400078ec0ff */
[----:B------:R-:W-:Y:S01]  /*17360*/  LOP3.LUT R39, R81, UR18, R50, 0x96, !PT ;  /* 0x0000001251277c12 */ /* 0x000fe2000f8e9632 */
[----:B------:R-:W-:Y:S01]  /*17370*/  MUFU.EX2 R180, R180 ;  /* 0x000000b400b47308 */ /* 0x000fe20000000800 */
[----:B------:R-:W-:Y:S02]  /*17380*/  SHF.R.U32.HI R18, RZ, 0x8, R18 ;  /* 0x00000008ff127819 */ /* 0x000fe40000011612 */
[--C-:B------:R-:W-:Y:S02]  /*17390*/  SHF.R.U32.HI R81, RZ, 0x18, R49.reuse ;  /* 0x00000018ff517819 */ /* 0x100fe40000011631 */
[----:B------:R-:W-:Y:S05]  /*173a0*/  PRMT R15, R15, 0x5410, R18 ;  /* 0x000054100f0f7816 */ /* 0x000fea0000000012 */
[--C-:B------:R-:W-:Y:S01]  /*173b0*/  HSET2.LE.AND R80, R15, R240.reuse, PT ;  /* 0x000000f00f507233 */ /* 0x100fe20003803000 */
[----:B------:R-:W-:Y:S01]  /*173c0*/  F2FP.PACK_AB R15, R132, R177 ;  /* 0x000000b1840f723e */ /* 0x000fe200000000ff */
[----:B------:R-:W-:Y:S03]  /*173d0*/  MUFU.EX2 R179, R179 ;  /* 0x000000b300b37308 */ /* 0x000fe60000000800 */
[----:B------:R-:W-:Y:S02]  /*173e0*/  LOP3.LUT R80, R80, R15, RZ, 0xc0, !PT ;  /* 0x0000000f50507212 */ /* 0x000fe400078ec0ff */
[----:B------:R-:W-:Y:S04]  /*173f0*/  SHF.R.U32.HI R15, RZ, 0x10, R49 ;  /* 0x00000010ff0f7819 */ /* 0x000fe80000011631 */
[----:B------:R-:W-:Y:S01]  /*17400*/  LOP3.LUT R18, R15, 0xff, RZ, 0xc0, !PT ;  /* 0x000000ff0f127812 */ /* 0x000fe200078ec0ff */
[----:B------:R-:W-:Y:S01]  /*17410*/  MUFU.EX2 R166, R166 ;  /* 0x000000a600a67308 */ /* 0x000fe20000000800 */
[----:B------:R-:W-:Y:S02]  /*17420*/  LOP3.LUT R15, R39, 0xff, RZ, 0xc0, !PT ;  /* 0x000000ff270f7812 */ /* 0x000fe400078ec0ff */
[----:B------:R-:W-:Y:S02]  /*17430*/  PRMT R81, R18, 0x5410, R81 ;  /* 0x0000541012517816 */ /* 0x000fe40000000051 */
[----:B------:R-:W-:Y:S03]  /*17440*/  F2FP.PACK_AB R18, R175, R134 ;  /* 0x00000086af12723e */ /* 0x000fe600000000ff */
[--C-:B------:R-:W-:Y:S02]  /*17450*/  HSET2.LE.AND R81, R81, R240.reuse, PT ;  /* 0x000000f051517233 */ /* 0x100fe40003803000 */
[----:B------:R-:W-:Y:S03]  /*17460*/  MUFU.EX2 R129, R129 ;  /* 0x0000008100817308 */ /* 0x000fe60000000800 */
[----:B------:R-:W-:Y:S02]  /*17470*/  LOP3.LUT R81, R81, R18, RZ, 0xc0, !PT ;  /* 0x0000001251517212 */ /* 0x000fe400078ec0ff */
[----:B------:R-:W-:Y:S04]  /*17480*/  LOP3.LUT R18, R39, 0xffff, RZ, 0xc0, !PT ;  /* 0x0000ffff27127812 */ /* 0x000fe800078ec0ff */
[----:B------:R-:W-:Y:S01]  /*17490*/  SHF.R.U32.HI R18, RZ, 0x8, R18 ;  /* 0x00000008ff127819 */ /* 0x000fe20000011612 */
[----:B------:R-:W-:Y:S03]  /*174a0*/  MUFU.EX2 R101, R101 ;  /* 0x0000006500657308 */ /* 0x000fe60000000800 */
[----:B------:R-:W-:Y:S02]  /*174b0*/  PRMT R222, R15, 0x5410, R18 ;  /* 0x000054100fde7816 */ /* 0x000fe40000000012 */
[--C-:B------:R-:W-:Y:S02]  /*174c0*/  SHF.R.U32.HI R15, RZ, 0x10, R39.reuse ;  /* 0x00000010ff0f7819 */ /* 0x100fe40000011627 */
[----:B------:R-:W-:Y:S02]  /*174d0*/  SHF.R.U32.HI R39, RZ, 0x18, R39 ;  /* 0x00000018ff277819 */ /* 0x000fe40000011627 */
[----:B------:R-:W-:Y:S02]  /*174e0*/  LOP3.LUT R18, R15, 0xff, RZ, 0xc0, !PT ;  /* 0x000000ff0f127812 */ /* 0x000fe400078ec0ff */
[----:B------:R-:W-:Y:S02]  /*174f0*/  LOP3.LUT R15, R22, 0xff, RZ, 0xc0, !PT ;  /* 0x000000ff160f7812 */ /* 0x000fe400078ec0ff */
[----:B------:R-:W-:Y:S02]  /*17500*/  PRMT R221, R18, 0x5410, R39 ;  /* 0x0000541012dd7816 */ /* 0x000fe40000000027 */
[----:B------:R-:W-:Y:S04]  /*17510*/  LOP3.LUT R18, R22, 0xffff, RZ, 0xc0, !PT ;  /* 0x0000ffff16127812 */ /* 0x000fe800078ec0ff */
[----:B------:R-:W-:Y:S04]  /*17520*/  SHF.R.U32.HI R18, RZ, 0x8, R18 ;  /* 0x00000008ff127819 */ /* 0x000fe80000011612 */
        /* <DEDUP_REMOVED lines=8> */
[----:B------:R-:W-:Y:S05]  /*175b0*/  LOP3.LUT R15, R35, UR16, R250, 0x96, !PT ;  /* 0x00000010230f7c12 */ /* 0x000fea000f8e96fa */
[----:B------:R-:W-:Y:S05]  /*175c0*/  IMAD.WIDE.U32 R48, R15, -0x2daee0ad, RZ ;  /* 0xd2511f530f307825 */ /* 0x000fea00078e00ff */
[----:B------:R-:W-:Y:S05]  /*175d0*/  LOP3.LUT R15, R49, UR13, R248, 0x96, !PT ;  /* 0x0000000d310f7c12 */ /* 0x000fea000f8e96f8 */
[----:B------:R-:W-:Y:S01]  /*175e0*/  IMAD.WIDE.U32 R38, R15, -0x326172a9, RZ ;  /* 0xcd9e8d570f267825 */ /* 0x000fe200078e00ff */
[----:B------:R-:W-:Y:S04]  /*175f0*/  LOP3.LUT R15, R155, UR14, R34, 0x96, !PT ;  /* 0x0000000e9b0f7c12 */ /* 0x000fe8000f8e9622 */
[----:B------:R-:W-:Y:S01]  /*17600*/  LOP3.LUT R22, R39, UR12, R154, 0x96, !PT ;  /* 0x0000000c27167c12 */ /* 0x000fe2000f8e969a */
[----:B------:R-:W-:Y:S04]  /*17610*/  IMAD.WIDE.U32 R152, R15, -0x2daee0ad, RZ ;  /* 0xd2511f530f987825 */ /* 0x000fe800078e00ff */
[----:B------:R-:W-:Y:S01]  /*17620*/  IMAD.WIDE.U32 R50, R22, -0x2daee0ad, RZ ;  /* 0xd2511f5316327825 */ /* 0x000fe200078e00ff */
[----:B------:R-:W-:Y:S03]  /*17630*/  LOP3.LUT R18, R153, UR11, R48, 0x96, !PT ;  /* 0x0000000b99127c12 */ /* 0x000fe6000f8e9630 */
[----:B------:R-:W-:Y:S01]  /*17640*/  IMAD.MOV.U32 R153, RZ, RZ, R210 ;  /* 0x000000ffff997224 */ /* 0x000fe200078e00d2 */
[----:B------:R-:W-:Y:S01]  /*17650*/  LOP3.LUT R15, R51, UR9, R152, 0x96, !PT ;  /* 0x00000009330f7c12 */ /* 0x000fe2000f8e9698 */
[----:B------:R-:W-:Y:S05]  /*17660*/  IMAD.WIDE.U32 R48, R18, -0x326172a9, RZ ;  /* 0xcd9e8d5712307825 */ /* 0x000fea00078e00ff */
[----:B------:R-:W-:Y:S01]  /*17670*/  LOP3.LUT R18, R49, UR10, R38, 0x96, !PT ;  /* 0x0000000a31127c12 */ /* 0x000fe2000f8e9626 */
[----:B------:R-:W-:Y:S04]  /*17680*/  IMAD.MOV.U32 R49, RZ, RZ, R213 ;  /* 0x000000ffff317224 */ /* 0x000fe800078e00d5 */
[----:B------:R-:W-:Y:S05]  /*17690*/  IMAD.WIDE.U32 R22, R18, -0x2daee0ad, RZ ;  /* 0xd2511f5312167825 */ /* 0x000fea00078e00ff */
[----:B------:R-:W-:Y:S01]  /*176a0*/  LOP3.LUT R18, R23, UR7, R50, 0x96, !PT ;  /* 0x0000000717127c12 */ /* 0x000fe2000f8e9632 */
[----:B------:R-:W-:Y:S04]  /*176b0*/  IMAD.WIDE.U32 R50, R15, -0x326172a9, RZ ;  /* 0xcd9e8d570f327825 */ /* 0x000fe800078e00ff */
[----:B------:R-:W-:Y:S01]  /*176c0*/  IMAD.WIDE.U32 R38, R18, -0x326172a9, RZ ;  /* 0xcd9e8d5712267825 */ /* 0x000fe200078e00ff */
[----:B------:R-:W-:Y:S03]  /*176d0*/  LOP3.LUT R15, R51, UR8, R48, 0x96, !PT ;  /* 0x00000008330f7c12 */ /* 0x000fe6000f8e9630 */
[----:B------:R-:W-:Y:S01]  /*176e0*/  IMAD.MOV.U32 R48, RZ, RZ, R212 ;  /* 0x000000ffff307224 */ /* 0x000fe200078e00d4 */
[C---:B------:R-:W-:Y:S01]  /*176f0*/  LOP3.LUT R23, R38.reuse, 0xffff, RZ, 0xc0, !PT ;  /* 0x0000ffff26177812 */ /* 0x040fe200078ec0ff */
[----:B------:R-:W-:Y:S01]  /*17700*/  IMAD.MOV.U32 R51, RZ, RZ, R153 ;  /* 0x000000ffff337224 */ /* 0x000fe200078e0099 */
[----:B------:R-:W-:Y:S02]  /*17710*/  LOP3.LUT R154, R38, 0xff, RZ, 0xc0, !PT ;  /* 0x000000ff269a7812 */ /* 0x000fe400078ec0ff */
[----:B------:R-:W-:Y:S02]  /*17720*/  SHF.R.U32.HI R23, RZ, 0x8, R23 ;  /* 0x00000008ff177819 */ /* 0x000fe40000011617 */
[----:B------:R-:W-:Y:S01]  /*17730*/  LOP3.LUT R18, R39, UR17, R50, 0x96, !PT ;  /* 0x0000001127127c12 */ /* 0x000fe2000f8e9632 */
[----:B------:R-:W-:Y:S01]  /*17740*/  IMAD.MOV.U32 R50, RZ, RZ, R145 ;  /* 0x000000ffff327224 */ /* 0x000fe200078e0091 */
[----:B------:R-:W-:Y:S02]  /*17750*/  PRMT R154, R154, 0x5410, R23 ;  /* 0x000054109a9a7816 */ /* 0x000fe40000000017 */
[--C-:B------:R-:W-:Y:S02]  /*17760*/  SHF.R.U32.HI R23, RZ, 0x18, R38.reuse ;  /* 0x00000018ff177819 */ /* 0x100fe40000011626 */
[----:B------:R-:W-:Y:S01]  /*17770*/  SHF.R.U32.HI R152, RZ, 0x10, R38 ;  /* 0x00000010ff987819 */ /* 0x000fe20000011626 */
[----:B------:R-:W-:Y:S01]  /*17780*/  IMAD.WIDE.U32 R38, R15, -0x2daee0ad, RZ ;  /* 0xd2511f530f267825 */ /* 0x000fe200078e00ff */
[----:B------:R-:W-:Y:S02]  /*17790*/  LOP3.LUT R15, R35, UR16, R246, 0x96, !PT ;  /* 0x00000010230f7c12 */ /* 0x000fe4000f8e96f6 */
[----:B------:R-:W-:Y:S02]  /*177a0*/  LOP3.LUT R152, R152, 0xff, RZ, 0xc0, !PT ;  /* 0x000000ff98987812 */ /* 0x000fe400078ec0ff */
[----:B------:R-:W-:Y:S02]  /*177b0*/  LOP3.LUT R237, R39, UR18, R22, 0x96, !PT ;  /* 0x0000001227ed7c12 */ /* 0x000fe4000f8e9616 */
[C---:B------:R-:W-:Y:S02]  /*177c0*/  LOP3.LUT R22, R18.reuse, 0xffff, RZ, 0xc0, !PT ;  /* 0x0000ffff12167812 */ /* 0x040fe400078ec0ff */
[----:B------:R-:W-:Y:S02]  /*177d0*/  LOP3.LUT R163, R18, 0xff, RZ, 0xc0, !PT ;  /* 0x000000ff12a37812 */ /* 0x000fe400078ec0ff */
[----:B------:R-:W-:Y:S02]  /*177e0*/  SHF.R.U32.HI R22, RZ, 0x8, R22 ;  /* 0x00000008ff167819 */ /* 0x000fe40000011616 */
[----:B------:R-:W-:Y:S02]  /*177f0*/  PRMT R152, R152, 0x5410, R23 ;  /* 0x0000541098987816 */ /* 0x000fe40000000017 */
[----:B------:R-:W-:Y:S01]  /*17800*/  PRMT R163, R163, 0x5410, R22 ;  /* 0x00005410a3a37816 */ /* 0x000fe20000000016 */
[----:B------:R-:W-:Y:S01]  /*17810*/  IMAD.WIDE.U32 R22, R15, -0x2daee0ad, RZ ;  /* 0xd2511f530f167825 */ /* 0x000fe200078e00ff */
[--C-:B------:R-:W-:Y:S02]  /*17820*/  SHF.R.U32.HI R155, RZ, 0x10, R18.reuse ;  /* 0x00000010ff9b7819 */ /* 0x100fe40000011612 */
[----:B------:R-:W-:Y:S02]  /*17830*/  SHF.R.U32.HI R18, RZ, 0x18, R18 ;  /* 0x00000018ff127819 */ /* 0x000fe40000011612 */
[----:B------:R-:W-:Y:S02]  /*17840*/  LOP3.LUT R15, R23, UR13, R244, 0x96, !PT ;  /* 0x0000000d170f7c12 */ /* 0x000fe4000f8e96f4 */
[----:B------:R-:W-:Y:S02]  /*17850*/  LOP3.LUT R155, R155, 0xff, RZ, 0xc0, !PT ;  /* 0x000000ff9b9b7812 */ /* 0x000fe400078ec0ff */
[C---:B------:R-:W-:Y:S02]  /*17860*/  LOP3.LUT R213, R38.reuse, 0xffff, RZ, 0xc0, !PT ;  /* 0x0000ffff26d57812 */ /* 0x040fe400078ec0ff */
[----:B------:R-:W-:Y:S02]  /*17870*/  PRMT R155, R155, 0x5410, R18 ;  /* 0x000054109b9b7816 */ /* 0x000fe40000000012 */
[----:B------:R-:W-:Y:S01]  /*17880*/  LOP3.LUT R18, R49, UR14, R34, 0x96, !PT ;  /* 0x0000000e31127c12 */ /* 0x000fe2000f8e9622 */
[----:B------:R-:W-:Y:S01]  /*17890*/  IMAD.WIDE.U32 R34, R15, -0x326172a9, RZ ;  /* 0xcd9e8d570f227825 */ /* 0x000fe200078e00ff */
[----:B------:R-:W-:Y:S02]  /*178a0*/  SHF.R.U32.HI R212, RZ, 0x10, R38 ;  /* 0x00000010ffd47819 */ /* 0x000fe40000011626 */
[----:B------:R-:W-:Y:S02]  /*178b0*/  LOP3.LUT R211, R38, 0xff, RZ, 0xc0, !PT ;  /* 0x000000ff26d37812 */ /* 0x000fe400078ec0ff */
[----:B------:R-:W-:Y:S01]  /*178c0*/  LOP3.LUT R15, R35, UR12, R48, 0x96, !PT ;  /* 0x0000000c230f7c12 */ /* 0x000fe2000f8e9630 */
[----:B------:R-:W-:Y:S01]  /*178d0*/  IMAD.WIDE.U32 R48, R18, -0x2daee0ad, RZ ;  /* 0xd2511f5312307825 */ /* 0x000fe200078e00ff */
[----:B------:R-:W-:Y:S03]  /*178e0*/  SHF.R.U32.HI R210, RZ, 0x18, R38 ;  /* 0x00000018ffd27819 */ /* 0x000fe60000011626 */
[----:B------:R-:W-:Y:S01]  /*178f0*/  IMAD.WIDE.U32 R38, R15, -0x2daee0ad, RZ ;  /* 0xd2511f530f267825 */ /* 0x000fe200078e00ff */
[----:B------:R-:W-:Y:S03]  /*17900*/  LOP3.LUT R18, R49, UR11, R22, 0x96, !PT ;  /* 0x0000000b31127c12 */ /* 0x000fe6000f8e9616 */
[----:B------:R-:W-:Y:S01]  /*17910*/  IMAD.MOV.U32 R49, RZ, RZ, R214 ;  /* 0x000000ffff317224 */ /* 0x000fe200078e00d6 */
[----:B------:R-:W-:Y:S01]  /*17920*/  LOP3.LUT R15, R39, UR9, R48, 0x96, !PT ;  /* 0x00000009270f7c12 */ /* 0x000fe2000f8e9630 */
[----:B------:R-:W-:Y:S04]  /*17930*/  IMAD.WIDE.U32 R22, R18, -0x326172a9, RZ ;  /* 0xcd9e8d5712167825 */ /* 0x000fe800078e00ff */
[----:B------:R-:W-:Y:S01]  /*17940*/  IMAD.MOV.U32 R48, RZ, RZ, R162 ;  /* 0x000000ffff307224 */ /* 0x000fe200078e00a2 */
[----:B------:R-:W-:Y:S05]  /*17950*/  LOP3.LUT R34, R23, UR10, R34, 0x96, !PT ;  /* 0x0000000a17227c12 */ /* 0x000fea000f8e9622 */
[----:B------:R-:W-:Y:S05]  /*17960*/  IMAD.WIDE.U32 R34, R34, -0x2daee0ad, RZ ;  /* 0xd2511f5322227825 */ /* 0x000fea00078e00ff */
[----:B------:R-:W-:Y:S01]  /*17970*/  LOP3.LUT R18, R35, UR7, R38, 0x96, !PT ;  /* 0x0000000723127c12 */ /* 0x000fe2000f8e9626 */
[----:B------:R-:W-:Y:S04]  /*17980*/  IMAD.WIDE.U32 R38, R15, -0x326172a9, RZ ;  /* 0xcd9e8d570f267825 */ /* 0x000fe800078e00ff */
[----:B------:R-:W-:Y:S01]  /*17990*/  IMAD.MOV.U32 R35, RZ, RZ, R208 ;  /* 0x000000ffff237224 */ /* 0x000fe200078e00d0 */
[----:B------:R-:W-:Y:S01]  /*179a0*/  LOP3.LUT R15, R39, UR8, R22, 0x96, !PT ;  /* 0x00000008270f7c12 */ /* 0x000fe2000f8e9616 */
[----:B------:R-:W-:Y:S04]  /*179b0*/  IMAD.WIDE.U32 R22, R18, -0x326172a9, RZ ;  /* 0xcd9e8d5712167825 */ /* 0x000fe800078e00ff */
[----:B------:R-:W-:Y:S01]  /*179c0*/  IMAD.MOV.U32 R39, RZ, RZ, R252 ;  /* 0x000000ffff277224 */ /* 0x000fe200078e00fc */
[C---:B------:R-:W-:Y:S02]  /*179d0*/  LOP3.LUT R18, R22.reuse, 0xffff, RZ, 0xc0, !PT ;  /* 0x0000ffff16127812 */ /* 0x040fe400078ec0ff */
[----:B------:R-:W-:Y:S02]  /*179e0*/  LOP3.LUT R153, R22, 0xff, RZ, 0xc0, !PT ;  /* 0x000000ff16997812 */ /* 0x000fe400078ec0ff */
[----:B------:R-:W-:Y:S02]  /*179f0*/  SHF.R.U32.HI R18, RZ, 0x8, R18 ;  /* 0x00000008ff127819 */ /* 0x000fe40000011612 */
[----:B------:R-:W-:Y:S02]  /*17a00*/  SHF.R.U32.HI R145, RZ, 0x10, R22 ;  /* 0x00000010ff917819 */ /* 0x000fe40000011616 */
[----:B------:R-:W-:Y:S01]  /*17a10*/  PRMT R153, R153, 0x5410, R18 ;  /* 0x0000541099997816 */ /* 0x000fe20000000012 */
[----:B------:R-:W-:Y:S01]  /*17a20*/  FMUL.FTZ R18, R14, c[0x0][0x23c] ;  /* 0x00008f000e127a20 */ /* 0x000fe20000410000 */
[----:B------:R-:W-:Y:S02]  /*17a30*/  SHF.R.U32.HI R22, RZ, 0x18, R22 ;  /* 0x00000018ff167819 */ /* 0x000fe40000011616 */
[----:B------:R-:W-:Y:S02]  /*17a40*/  LOP3.LUT R145, R145, 0xff, RZ, 0xc0, !PT ;  /* 0x000000ff91917812 */ /* 0x000fe400078ec0ff */
[----:B------:R-:W-:Y:S01]  /*17a50*/  LOP3.LUT R214, R23, UR17, R38, 0x96, !PT ;  /* 0x0000001117d67c12 */ /* 0x000fe2000f8e9626 */
[----:B------:R-:W1:Y:S01]  /*17a60*/  MUFU.EX2 R18, R18 ;  /* 0x0000001200127308 */ /* 0x000e620000000800 */
[----:B------:R-:W-:Y:S01]  /*17a70*/  PRMT R145, R145, 0x5410, R22 ;  /* 0x0000541091917816 */ /* 0x000fe20000000016 */
[----:B------:R-:W-:Y:S04]  /*17a80*/  IMAD.WIDE.U32 R22, R15, -0x2daee0ad, RZ ;  /* 0xd2511f530f167825 */ /* 0x000fe800078e00ff */
[----:B------:R-:W-:Y:S01]  /*17a90*/  IMAD.MOV.U32 R38, RZ, RZ, R160 ;  /* 0x000000ffff267224 */ /* 0x000fe200078e00a0 */
[----:B------:R-:W-:Y:S02]  /*17aa0*/  SHF.R.U32.HI R208, RZ, 0x10, R22 ;  /* 0x00000010ffd07819 */ /* 0x000fe40000011616 */
[----:B------:R-:W-:Y:S01]  /*17ab0*/  LOP3.LUT R160, R23, UR18, R34, 0x96, !PT ;  /* 0x0000001217a07c12 */ /* 0x000fe2000f8e9622 */
[----:B------:R-:W-:Y:S01]  /*17ac0*/  IMAD.MOV.U32 R34, RZ, RZ, R209 ;  /* 0x000000ffff227224 */ /* 0x000fe200078e00d1 */
[C---:B------:R-:W-:Y:S01]  /*17ad0*/  LOP3.LUT R209, R22.reuse, 0xffff, RZ, 0xc0, !PT ;  /* 0x0000ffff16d17812 */ /* 0x040fe200078ec0ff */
[----:B------:R-:W-:Y:S01]  /*17ae0*/  IMAD.MOV.U32 R23, RZ, RZ, R49 ;  /* 0x000000ffff177224 */ /* 0x000fe200078e0031 */
[----:B------:R-:W-:Y:S02]  /*17af0*/  LOP3.LUT R252, R22, 0xff, RZ, 0xc0, !PT ;  /* 0x000000ff16fc7812 */ /* 0x000fe400078ec0ff */
[----:B------:R-:W-:Y:S01]  /*17b00*/  SHF.R.U32.HI R162, RZ, 0x18, R22 ;  /* 0x00000018ffa27819 */ /* 0x000fe20000011616 */
[----:B------:R-:W-:Y:S02]  /*17b10*/  IMAD.MOV.U32 R22, RZ, RZ, R48 ;  /* 0x000000ffff167224 */ /* 0x000fe400078e0030 */
[C---:B-1----:R-:W-:Y:S02]  /*17b20*/  FMUL.FTZ R14, R18.reuse, R142 ;  /* 0x0000008e120e7220 */ /* 0x042fe40000410000 */
[----:B------:R-:W-:Y:S02]  /*17b30*/  IMAD.MOV.U32 R142, RZ, RZ, R50 ;  /* 0x000000ffff8e7224 */ /* 0x000fe400078e0032 */
[C---:B------:R-:W-:Y:S02]  /*17b40*/  FMUL.FTZ R15, R18.reuse, R143 ;  /* 0x0000008f120f7220 */ /* 0x040fe40000410000 */
[----:B------:R-:W-:Y:S02]  /*17b50*/  IMAD.MOV.U32 R143, RZ, RZ, R51 ;  /* 0x000000ffff8f7224 */ /* 0x000fe400078e0033 */
[----:B------:R-:W1:Y:S02]  /*17b60*/  LDSM.16.MT88.4 R48, [R216+0x4000] ;  /* 0x00400000d830783b */ /* 0x000e640000004200 */
[-C--:B-1----:R-:W-:Y:S08]  /*17b70*/  HMMA.16816.F32 R8, R44, R48.reuse, R8 ;  /* 0x000000302c08723c */ /* 0x082ff00000001808 */
[C---:B------:R-:W-:Y:S07]  /*17b80*/  HMMA.16816.F32 R12, R52.reuse, R48, R12 ;  /* 0x00000030340c723c */ /* 0x040fee000000180c */
[----:B------:R-:W-:Y:S02]  /*17b90*/  IMAD.MOV.U32 R48, RZ, RZ, R22 ;  /* 0x000000ffff307224 */ /* 0x000fe400078e0016 */
[----:B------:R-:W-:Y:S03]  /*17ba0*/  IMAD.MOV.U32 R49, RZ, RZ, R23 ;  /* 0x000000ffff317224 */ /* 0x000fe600078e0017 */
[C---:B------:R-:W-:Y:S02]  /*17bb0*/  FMUL.FTZ R22, R18.reuse, R138 ;  /* 0x0000008a12167220 */ /* 0x040fe40000410000 */
[C---:B------:R-:W-:Y:S02]  /*17bc0*/  FMUL.FTZ R23, R18.reuse, R139 ;  /* 0x0000008b12177220 */ /* 0x040fe40000410000 */
[----:B------:R-:W-:Y:S02]  /*17bd0*/  IMAD.MOV.U32 R139, RZ, RZ, R48 ;  /* 0x000000ffff8b7224 */ /* 0x000fe400078e0030 */
[----:B------:R-:W-:Y:S02]  /*17be0*/  IMAD.MOV.U32 R138, RZ, RZ, R34 ;  /* 0x000000ffff8a7224 */ /* 0x000fe400078e0022 */
[C---:B------:R-:W-:Y:S01]  /*17bf0*/  FMUL.FTZ R34, R18.reuse, R150 ;  /* 0x0000009612227220 */ /* 0x040fe20000410000 */
[-C--:B------:R-:W-:Y:S03]  /*17c00*/  HMMA.16816.F32 R20, R52, R50.reuse, R20 ;  /* 0x000000323414723c */ /* 0x080fe60000001814 */
[----:B------:R-:W-:Y:S01]  /*17c10*/  IMAD.MOV.U32 R150, RZ, RZ, R35 ;  /* 0x000000ffff967224 */ /* 0x000fe200078e0023 */
[----:B------:R-:W-:Y:S01]  /*17c20*/  MUFU.EX2 R138, R138 ;  /* 0x0000008a008a7308 */ /* 0x000fe20000000800 */
[C---:B------:R-:W-:Y:S02]  /*17c30*/  FMUL.FTZ R35, R18.reuse, R151 ;  /* 0x0000009712237220 */ /* 0x040fe40000410000 */
[----:B------:R-:W-:Y:S01]  /*17c40*/  IMAD.MOV.U32 R151, RZ, RZ, R49 ;  /* 0x000000ffff977224 */ /* 0x000fe200078e0031 */
[C---:B------:R-:W-:Y:S01]  /*17c50*/  HMMA.16816.F32 R24, R44.reuse, R50, R24 ;  /* 0x000000322c18723c */ /* 0x040fe20000001818 */
[----:B------:R-:W1:Y:S07]  /*17c60*/  LDSM.16.MT88.4 R48, [R215+0x4000] ;  /* 0x00400000d730783b */ /* 0x000e6e0000004200 */
[-C--:B-1----:R-:W-:Y:S08]  /*17c70*/  HMMA.16816.F32 R28, R44, R48.reuse, R28 ;  /* 0x000000302c1c723c */ /* 0x082ff0000000181c */
[C---:B------:R-:W-:Y:S07]  /*17c80*/  HMMA.16816.F32 R32, R52.reuse, R48, R32 ;  /* 0x000000303420723c */ /* 0x040fee0000001820 */
[----:B------:R-:W-:Y:S02]  /*17c90*/  IMAD.MOV.U32 R49, RZ, RZ, R38 ;  /* 0x000000ffff317224 */ /* 0x000fe400078e0026 */
[----:B------:R-:W-:Y:S03]  /*17ca0*/  IMAD.MOV.U32 R48, RZ, RZ, R39 ;  /* 0x000000ffff307224 */ /* 0x000fe600078e0027 */
[C---:B------:R-:W-:Y:S02]  /*17cb0*/  FMUL.FTZ R38, R18.reuse, R146 ;  /* 0x0000009212267220 */ /* 0x040fe40000410000 */
[----:B------:R-:W-:Y:S01]  /*17cc0*/  FMUL.FTZ R39, R18, R147 ;  /* 0x0000009312277220 */ /* 0x000fe20000410000 */
[----:B------:R-:W-:Y:S04]  /*17cd0*/  LOP3.LUT R147, R208, 0xff, RZ, 0xc0, !PT ;  /* 0x000000ffd0937812 */ /* 0x000fe800078ec0ff */
[----:B------:R-:W-:Y:S02]  /*17ce0*/  PRMT R147, R147, 0x5410, R162 ;  /* 0x0000541093937816 */ /* 0x000fe400000000a2 */
[-C--:B------:R-:W-:Y:S01]  /*17cf0*/  HMMA.16816.F32 R36, R52, R50.reuse, R36 ;  /* 0x000000323424723c */ /* 0x080fe20000001824 */
[----:B------:R-:W-:Y:S02]  /*17d00*/  LDSM.16.MT88.4 R52, [R216+0x5400] ;  /* 0x00540000d834783b */ /* 0x000fe40000004200 */
[--C-:B------:R-:W-:Y:S05]  /*17d10*/  HSET2.LE.AND R147, R147, R240.reuse, PT ;  /* 0x000000f093937233 */ /* 0x100fea0003803000 */
        /* <DEDUP_REMOVED lines=10> */
[----:B------:R-:W-:Y:S01]  /*17dc0*/  LOP3.LUT R62, R214, 0xffff, RZ, 0xc0, !PT ;  /* 0x0000ffffd63e7812 */ /* 0x000fe200078ec0ff */
[----:B------:R-:W-:Y:S01]  /*17dd0*/  HMMA.16816.F32 R40, R56, R46, R40 ;  /* 0x0000002e3828723c */ /* 0x000fe20000001828 */
[----:B------:R-:W1:Y:S03]  /*17de0*/  LDSM.16.MT88.4 R44, [R216+0x4800] ;  /* 0x00480000d82c783b */ /* 0x000e660000004200 */
[----:B------:R-:W-:Y:S01]  /*17df0*/  SHF.R.U32.HI R62, RZ, 0x8, R62 ;  /* 0x00000008ff3e7819 */ /* 0x000fe2000001163e */
[----:B------:R-:W-:Y:S01]  /*17e00*/  FADD.FTZ R60, R184, R161 ;  /* 0x000000a1b83c7221 */ /* 0x000fe20000010000 */
[----:B------:R-:W-:Y:S01]  /*17e10*/  SHF.R.U32.HI R161, RZ, 0x18, R237 ;  /* 0x00000018ffa17819 */ /* 0x000fe200000116ed */
[--C-:B------:R-:W-:Y:S01]  /*17e20*/  HSET2.LE.AND R58, R220, R240.reuse, PT ;  /* 0x000000f0dc3a7233 */ /* 0x100fe20003803000 */
[----:B------:R-:W-:Y:S01]  /*17e30*/  FADD.FTZ R56, R193, R16 ;  /* 0x00000010c1387221 */ /* 0x000fe20000010000 */
[--C-:B------:R-:W-:Y:S03]  /*17e40*/  HSET2.LE.AND R59, R219, R240.reuse, PT ;  /* 0x000000f0db3b7233 */ /* 0x100fe60003803000 */
[--C-:B------:R-:W-:Y:S01]  /*17e50*/  HSET2.LE.AND R57, R217, R240.reuse, PT ;  /* 0x000000f0d9397233 */ /* 0x100fe20003803000 */
[----:B------:R-:W-:Y:S01]  /*17e60*/  FADD.FTZ R60, R183, R60 ;  /* 0x0000003cb73c7221 */ /* 0x000fe20000010000 */
[----:B------:R-:W-:Y:S01]  /*17e70*/  LOP3.LUT R183, R160, 0xff, RZ, 0xc0, !PT ;  /* 0x000000ffa0b77812 */ /* 0x000fe200078ec0ff */
[----:B------:R-:W-:Y:S01]  /*17e80*/  FADD.FTZ R61, R189, R56 ;  /* 0x00000038bd3d7221 */ /* 0x000fe20000010000 */
[--C-:B------:R-:W-:Y:S01]  /*17e90*/  HSET2.LE.AND R56, R218, R240.reuse, PT ;  /* 0x000000f0da387233 */ /* 0x100fe20003803000 */
[----:B------:R-:W-:Y:S01]  /*17ea0*/  LOP3.LUT R189, R214, 0xff, RZ, 0xc0, !PT ;  /* 0x000000ffd6bd7812 */ /* 0x000fe200078ec0ff */
[----:B------:R-:W-:Y:S02]  /*17eb0*/  FADD.FTZ R173, R173, R60 ;  /* 0x0000003cadad7221 */ /* 0x000fe40000010000 */
[----:B------:R-:W-:Y:S01]  /*17ec0*/  FADD.FTZ R61, R186, R61 ;  /* 0x0000003dba3d7221 */ /* 0x000fe20000010000 */
[----:B------:R-:W-:Y:S01]  /*17ed0*/  PRMT R189, R189, 0x5410, R62 ;  /* 0x00005410bdbd7816 */ /* 0x000fe2000000003e */
[----:B------:R-:W-:Y:S04]  /*17ee0*/  FADD.FTZ R168, R168, R173 ;  /* 0x000000ada8a87221 */ /* 0x000fe80000010000 */
[----:B------:R-:W-:Y:S04]  /*17ef0*/  FADD.FTZ R123, R123, R168 ;  /* 0x000000a87b7b7221 */ /* 0x000fe80000010000 */
[----:B------:R-:W-:Y:S04]  /*17f00*/  FADD.FTZ R122, R122, R123 ;  /* 0x0000007b7a7a7221 */ /* 0x000fe80000010000 */
[----:B------:R-:W-:Y:S04]  /*17f10*/  FADD.FTZ R117, R117, R122 ;  /* 0x0000007a75757221 */ /* 0x000fe80000010000 */
[----:B------:R-:W-:Y:S01]  /*17f20*/  FADD.FTZ R112, R112, R117 ;  /* 0x0000007570707221 */ /* 0x000fe20000010000 */
[-C--:B-1----:R-:W-:Y:S08]  /*17f30*/  HMMA.16816.F32 R8, R64, R44.reuse, R8 ;  /* 0x0000002c4008723c */ /* 0x082ff00000001808 */
[C---:B------:R-:W-:Y:S08]  /*17f40*/  HMMA.16816.F32 R12, R68.reuse, R44, R12 ;  /* 0x0000002c440c723c */ /* 0x040ff0000000180c */
[-C--:B------:R-:W-:Y:S08]  /*17f50*/  HMMA.16816.F32 R20, R68, R46.reuse, R20 ;  /* 0x0000002e4414723c */ /* 0x080ff00000001814 */
[C---:B------:R-:W-:Y:S01]  /*17f60*/  HMMA.16816.F32 R24, R64.reuse, R46, R24 ;  /* 0x0000002e4018723c */ /* 0x040fe20000001818 */
[----:B------:R-:W1:Y:S07]  /*17f70*/  LDSM.16.MT88.4 R44, [R215+0x4800] ;  /* 0x00480000d72c783b */ /* 0x000e6e0000004200 */
[-C--:B-1----:R-:W-:Y:S08]  /*17f80*/  HMMA.16816.F32 R28, R64, R44.reuse, R28 ;  /* 0x0000002c401c723c */ /* 0x082ff0000000181c */
[C---:B------:R-:W-:Y:S08]  /*17f90*/  HMMA.16816.F32 R32, R68.reuse, R44, R32 ;  /* 0x0000002c4420723c */ /* 0x040ff00000001820 */
[-C--:B------:R-:W-:Y:S01]  /*17fa0*/  HMMA.16816.F32 R36, R68, R46.reuse, R36 ;  /* 0x0000002e4424723c */ /* 0x080fe20000001824 */
[----:B------:R1:W-:Y:S07]  /*17fb0*/  MUFU.EX2 R69, R233 ;  /* 0x000000e900457308 */ /* 0x0003ee0000000800 */
[----:B------:R-:W-:Y:S01]  /*17fc0*/  HMMA.16816.F32 R40, R64, R46, R40 ;  /* 0x0000002e4028723c */ /* 0x000fe20000001828 */
[----:B------:R-:W2:Y:S02]  /*17fd0*/  LDSM.16.MT88.4 R44, [R216+0x4c00] ;  /* 0x004c0000d82c783b */ /* 0x000ea40000004200 */
[----:B------:R-:W-:Y:S10]  /*17fe0*/  MUFU.EX2 R68, R48 ;  /* 0x0000003000447308 */ /* 0x000ff40000000800 */
[----:B------:R3:W4:Y:S01]  /*17ff0*/  MUFU.EX2 R65, R49 ;  /* 0x0000003100417308 */ /* 0x0007220000000800 */
[----:B-1----:R1:W5:Y:S09]  /*18000*/  LDL.LU R233, [R1+0x9c] ;  /* 0x00009c0001e97983 */ /* 0x0023720000300800 */
[----:B------:R-:W-:Y:S10]  /*18010*/  MUFU.EX2 R70, R235 ;  /* 0x000000eb00467308 */ /* 0x000ff40000000800 */
[----:B------:R-:W-:Y:S01]  /*18020*/  MUFU.EX2 R71, R234 ;  /* 0x000000ea00477308 */ /* 0x000fe20000000800 */
[----:B---3--:R-:W-:Y:S01]  /*18030*/  LDSM.16.MT88.4 R48, [R215+0x5000] ;  /* 0x00500000d730783b */ /* 0x008fe20000004200 */
[-C--:B--2---:R-:W-:Y:S08]  /*18040*/  HMMA.16816.F32 R8, R72, R44.reuse, R8 ;  /* 0x0000002c4808723c */ /* 0x084ff00000001808 */
[----:B------:R-:W-:Y:S01]  /*18050*/  MUFU.EX2 R66, R150 ;  /* 0x0000009600427308 */ /* 0x000fe20000000800 */
[C---:B------:R-:W-:Y:S09]  /*18060*/  HMMA.16816.F32 R12, R76.reuse, R44, R12 ;  /* 0x0000002c4c0c723c */ /* 0x040ff2000000180c */
[----:B------:R-:W-:Y:S01]  /*18070*/  MUFU.EX2 R150, R239 ;  /* 0x000000ef00967308 */ /* 0x000fe20000000800 */
[-C--:B------:R-:W-:Y:S09]  /*18080*/  HMMA.16816.F32 R20, R76, R46.reuse, R20 ;  /* 0x0000002e4c14723c */ /* 0x080ff20000001814 */
[----:B------:R-:W-:Y:S01]  /*18090*/  MUFU.EX2 R67, R151 ;  /* 0x0000009700437308 */ /* 0x000fe20000000800 */
[C---:B------:R-:W-:Y:S01]  /*180a0*/  HMMA.16816.F32 R24, R72.reuse, R46, R24 ;  /* 0x0000002e4818723c */ /* 0x040fe20000001818 */
[----:B------:R-:W2:Y:S08]  /*180b0*/  LDSM.16.MT88.4 R44, [R215+0x4c00] ;  /* 0x004c0000d72c783b */ /* 0x000eb00000004200 */
[----:B------:R-:W-:Y:S01]  /*180c0*/  MUFU.EX2 R151, R238 ;  /* 0x000000ee00977308 */ /* 0x000fe20000000800 */
[-C--:B--2---:R-:W-:Y:S08]  /*180d0*/  HMMA.16816.F32 R28, R72, R44.reuse, R28 ;  /* 0x0000002c481c723c */ /* 0x084ff0000000181c */
[C---:B------:R-:W-:Y:S08]  /*180e0*/  HMMA.16816.F32 R32, R76.reuse, R44, R32 ;  /* 0x0000002c4c20723c */ /* 0x040ff00000001820 */
[-C--:B------:R-:W-:Y:S01]  /*180f0*/  HMMA.16816.F32 R36, R76, R46.reuse, R36 ;  /* 0x0000002e4c24723c */ /* 0x080fe20000001824 */
[----:B------:R-:W-:Y:S07]  /*18100*/  MUFU.EX2 R76, R224 ;  /* 0x000000e0004c7308 */ /* 0x000fee0000000800 */
[----:B------:R-:W-:Y:S01]  /*18110*/  HMMA.16816.F32 R40, R72, R46, R40 ;  /* 0x0000002e4828723c */ /* 0x000fe20000001828 */
[----:B------:R-:W2:Y:S02]  /*18120*/  LDSM.16.MT88.4 R44, [R216+0x5000] ;  /* 0x00500000d82c783b */ /* 0x000ea40000004200 */
[----:B------:R3:W-:Y:S10]  /*18130*/  MUFU.EX2 R72, R241 ;  /* 0x000000f100487308 */ /* 0x0007f40000000800 */
[----:B------:R1:W-:Y:S10]  /*18140*/  MUFU.EX2 R74, R243 ;  /* 0x000000f3004a7308 */ /* 0x0003f40000000800 */
[----:B------:R-:W4:Y:S01]  /*18150*/  MUFU.EX2 R73, R139 ;  /* 0x0000008b00497308 */ /* 0x000f220000000800 */
[----:B---3--:R-:W3:Y:S09]  /*18160*/  LDL.LU R241, [R1+0x98] ;  /* 0x0000980001f17983 */ /* 0x008ef20000300800 */
[----:B------:R4:W-:Y:S01]  /*18170*/  MUFU.EX2 R139, R242 ;  /* 0x000000f2008b7308 */ /* 0x0009e20000000800 */
[----:B-1----:R1:W5:Y:S01]  /*18180*/  LDL.LU R243, [R1+0x94] ;  /* 0x0000940001f37983 */ /* 0x0023620000300800 */
[-C--:B--2---:R-:W-:Y:S08]  /*18190*/  HMMA.16816.F32 R8, R80, R44.reuse, R8 ;  /* 0x0000002c5008723c */ /* 0x084ff00000001808 */
[----:B------:R-:W-:Y:S01]  /*181a0*/  MUFU.EX2 R77, R4 ;  /* 0x00000004004d7308 */ /* 0x000fe20000000800 */
[C---:B------:R-:W-:Y:S09]  /*181b0*/  HMMA.16816.F32 R12, R84.reuse, R44, R12 ;  /* 0x0000002c540c723c */ /* 0x040ff2000000180c */
[----:B------:R2:W-:Y:S03]  /*181c0*/  MUFU.EX2 R4, R236 ;  /* 0x000000ec00047308 */ /* 0x0005e60000000800 */
[--C-:B------:R-:W-:Y:S01]  /*181d0*/  HSET2.LE.AND R44, R222, R240.reuse, PT ;  /* 0x000000f0de2c7233 */ /* 0x100fe20003803000 */
[-C--:B------:R-:W-:Y:S01]  /*181e0*/  HMMA.16816.F32 R20, R84, R46.reuse, R20 ;  /* 0x0000002e5414723c */ /* 0x080fe20000001814 */
[----:B----4-:R1:W5:Y:S02]  /*181f0*/  LDL.LU R242, [R1+0x90] ;  /* 0x0000900001f27983 */ /* 0x0103640000300800 */
[----:B------:R-:W-:Y:S02]  /*18200*/  F2FP.PACK_AB R45, R65, R68 ;  /* 0x00000044412d723e */ /* 0x000fe400000000ff */
[----:B------:R1:W5:Y:S01]  /*18210*/  LDL.LU R239, [R1+0x8c] ;  /* 0x00008c0001ef7983 */ /* 0x0003620000300800 */
[----:B------:R4:W1:Y:S02]  /*18220*/  MUFU.EX2 R75, R225 ;  /* 0x000000e1004b7308 */ /* 0x0008640000000800 */
[C---:B------:R-:W-:Y:S01]  /*18230*/  HMMA.16816.F32 R24, R80.reuse, R46, R24 ;  /* 0x0000002e5018723c */ /* 0x040fe20000001818 */
[----:B------:R1:W5:Y:S06]  /*18240*/  LDL.LU R238, [R1+0x88] ;  /* 0x0000880001ee7983 */ /* 0x00036c0000300800 */
[--C-:B------:R-:W-:Y:S01]  /*18250*/  HSET2.LE.AND R46, R223, R240.reuse, PT ;  /* 0x000000f0df2e7233 */ /* 0x100fe20003803000 */
[----:B------:R1:W-:Y:S01]  /*18260*/  MUFU.EX2 R79, R143 ;  /* 0x0000008f004f7308 */ /* 0x0003e20000000800 */
[-C--:B------:R-:W-:Y:S01]  /*18270*/  HMMA.16816.F32 R28, R80, R48.reuse, R28 ;  /* 0x00000030501c723c */ /* 0x080fe2000000181c */
[----:B--2---:R2:W5:Y:S02]  /*18280*/  LDL.LU R236, [R1+0x84] ;  /* 0x0000840001ec7983 */ /* 0x0045640000300800 */
[----:B------:R-:W-:Y:S01]  /*18290*/  LOP3.LUT R46, R46, R45, RZ, 0xc0, !PT ;  /* 0x0000002d2e2e7212 */ /* 0x000fe200078ec0ff */
[--C-:B------:R-:W-:Y:S01]  /*182a0*/  HSET2.LE.AND R45, R221, R240.reuse, PT ;  /* 0x000000f0dd2d7233 */ /* 0x100fe20003803000 */
[----:B------:R2:W5:Y:S01]  /*182b0*/  LDL.LU R235, [R1+0x80] ;  /* 0x0000800001eb7983 */ /* 0x0005620000300800 */
[--C-:B------:R-:W-:Y:S03]  /*182c0*/  HSET2.LE.AND R47, R19, R240.reuse, PT ;  /* 0x000000f0132f7233 */ /* 0x100fe60003803000 */
[----:B------:R-:W2:Y:S01]  /*182d0*/  MUFU.EX2 R78, R142 ;  /* 0x0000008e004e7308 */ /* 0x000ea20000000800 */
[C---:B------:R-:W-:Y:S01]  /*182e0*/  HMMA.16816.F32 R32, R84.reuse, R48, R32 ;  /* 0x000000305420723c */ /* 0x040fe20000001820 */
[----:B------:R2:W5:Y:S03]  /*182f0*/  LDL.LU R234, [R1+0x7c] ;  /* 0x00007c0001ea7983 */ /* 0x0005660000300800 */
[----:B------:R-:W-:Y:S01]  /*18300*/  F2FP.PACK_AB R19, R73, R138 ;  /* 0x0000008a4913723e */ /* 0x000fe200000000ff */
[----:B----4-:R4:W5:Y:S01]  /*18310*/  LDL.LU R225, [R1+0x78] ;  /* 0x0000780001e17983 */ /* 0x0109620000300800 */
[----:B-1----:R-:W-:Y:S02]  /*18320*/  F2FP.PACK_AB R64, R76, R75 ;  /* 0x0000004b4c40723e */ /* 0x002fe400000000ff */
[-C--:B------:R-:W-:Y:S01]  /*18330*/  HMMA.16816.F32 R36, R84, R50.reuse, R36 ;  /* 0x000000325424723c */ /* 0x080fe20000001824 */
[----:B------:R4:W5:Y:S03]  /*18340*/  LDL.LU R224, [R1+0x74] ;  /* 0x0000740001e07983 */ /* 0x0009660000300800 */
[----:B------:R-:W-:Y:S01]  /*18350*/  F2FP.PACK_AB R49, R72, R69 ;  /* 0x000000454831723e */ /* 0x000fe200000000ff */
[----:B------:R-:W-:Y:S01]  /*18360*/  FADD.FTZ R143, R185, R144 ;  /* 0x00000090b98f7221 */ /* 0x000fe20000010000 */
[----:B------:R4:W5:Y:S01]  /*18370*/  LDL.LU R223, [R1+0x70] ;  /* 0x0000700001df7983 */ /* 0x0009620000300800 */
[----:B------:R-:W-:Y:S01]  /*18380*/  F2FP.PACK_AB R48, R77, R74 ;  /* 0x0000004a4d30723e */ /* 0x000fe200000000ff */
[----:B------:R-:W-:Y:S01]  /*18390*/  HMMA.16816.F32 R40, R80, R50, R40 ;  /* 0x000000325028723c */ /* 0x000fe20000001828 */
[----:B------:R-:W-:Y:S01]  /*183a0*/  MUFU.EX2 R81, R174 ;  /* 0x000000ae00517308 */ /* 0x000fe20000000800 */
[----:B------:R4:W5:Y:S02]  /*183b0*/  LDL.LU R222, [R1+0x6c] ;  /* 0x00006c0001de7983 */ /* 0x0009640000300800 */
[----:B------:R-:W-:Y:S01]  /*183c0*/  FADD.FTZ R143, R182, R143 ;  /* 0x0000008fb68f7221 */ /* 0x000fe20000010000 */
[----:B------:R-:W-:Y:S01]  /*183d0*/  LOP3.LUT R58, R58, R49, RZ, 0xc0, !PT ;  /* 0x000000313a3a7212 */ /* 0x000fe200078ec0ff */
[----:B------:R4:W5:Y:S01]  /*183e0*/  LDL.LU R221, [R1+0x68] ;  /* 0x0000680001dd7983 */ /* 0x0009620000300800 */
[----:B------:R-:W-:Y:S01]  /*183f0*/  FADD.FTZ R80, R170, R61 ;  /* 0x0000003daa507221 */ /* 0x000fe20000010000 */
[----:B------:R-:W-:Y:S01]  /*18400*/  LOP3.LUT R59, R59, R48, RZ, 0xc0, !PT ;  /* 0x000000303b3b7212 */ /* 0x000fe200078ec0ff */
[----:B------:R-:W-:Y:S01]  /*18410*/  FADD.FTZ R178, R178, R143 ;  /* 0x0000008fb2b27221 */ /* 0x000fe20000010000 */
[----:B------:R4:W5:Y:S02]  /*18420*/  LDL.LU R220, [R1+0x64] ;  /* 0x0000640001dc7983 */ /* 0x0009640000300800 */
[----:B------:R-:W-:Y:S01]  /*18430*/  FADD.FTZ R80, R165, R80 ;  /* 0x00000050a5507221 */ /* 0x000fe20000010000 */
[----:B------:R-:W-:Y:S01]  /*18440*/  SHF.R.U32.HI R87, RZ, 0x8, R213 ;  /* 0x00000008ff577819 */ /* 0x000fe200000116d5 */
[----:B------:R-:W-:Y:S01]  /*18450*/  FADD.FTZ R178, R169, R178 ;  /* 0x000000b2a9b27221 */ /* 0x000fe20000010000 */
[----:B------:R-:W1:Y:S01]  /*18460*/  LDSM.16.MT88.4 R48, [R215+0x5400] ;  /* 0x00540000d730783b */ /* 0x000e620000004200 */
[----:B------:R-:W-:Y:S01]  /*18470*/  FADD.FTZ R121, R121, R80 ;  /* 0x0000005079797221 */ /* 0x000fe20000010000 */
[----:B------:R-:W-:Y:S01]  /*18480*/  LOP3.LUT R85, R212, 0xff, RZ, 0xc0, !PT ;  /* 0x000000ffd4557812 */ /* 0x000fe200078ec0ff */
[----:B------:R-:W-:Y:S01]  /*18490*/  FADD.FTZ R167, R167, R178 ;  /* 0x000000b2a7a77221 */ /* 0x000fe20000010000 */
[----:B------:R-:W-:Y:S01]  /*184a0*/  PRMT R87, R211, 0x5410, R87 ;  /* 0x00005410d3577816 */ /* 0x000fe20000000057 */
[----:B------:R-:W-:Y:S01]  /*184b0*/  FADD.FTZ R120, R120, R121 ;  /* 0x0000007978787221 */ /* 0x000fe20000010000 */
[----:B------:R-:W-:Y:S01]  /*184c0*/  PRMT R85, R85, 0x5410, R210 ;  /* 0x0000541055557816 */ /* 0x000fe200000000d2 */
[----:B------:R-:W-:Y:S01]  /*184d0*/  FADD.FTZ R124, R124, R167 ;  /* 0x000000a77c7c7221 */ /* 0x000fe20000010000 */
[----:B------:R4:W5:Y:S01]  /*184e0*/  LDL.LU R219, [R1+0x60] ;  /* 0x0000600001db7983 */ /* 0x0009620000300800 */
[----:B------:R-:W-:Y:S01]  /*184f0*/  IMAD.MOV.U32 R165, RZ, RZ, R0 ;  /* 0x000000ffffa57224 */ /* 0x000fe200078e0000 */
[----:B------:R-:W-:Y:S01]  /*18500*/  SHF.R.U32.HI R83, RZ, 0x8, R209 ;  /* 0x00000008ff537819 */ /* 0x000fe200000116d1 */
[----:B------:R-:W-:Y:S01]  /*18510*/  FADD.FTZ R125, R125, R124 ;  /* 0x0000007c7d7d7221 */ /* 0x000fe20000010000 */
[----:B------:R4:W5:Y:S01]  /*18520*/  LDL.LU R218, [R1+0x5c] ;  /* 0x00005c0001da7983 */ /* 0x0009620000300800 */
[----:B------:R-:W-:Y:S01]  /*18530*/  IMAD.MOV.U32 R167, RZ, RZ, R3 ;  /* 0x000000ffffa77224 */ /* 0x000fe200078e0003 */
[----:B------:R-:W-:Y:S01]  /*18540*/  LOP3.LUT R44, R44, R19, RZ, 0xc0, !PT ;  /* 0x000000132c2c7212 */ /* 0x000fe200078ec0ff */
[----:B------:R-:W-:Y:S01]  /*18550*/  FADD.FTZ R114, R114, R125 ;  /* 0x0000007d72727221 */ /* 0x000fe20000010000 */
[----:B------:R4:W5:Y:S01]  /*18560*/  LDL.LU R217, [R1+0x58] ;  /* 0x0000580001d97983 */ /* 0x0009620000300800 */
[----:B------:R-:W-:Y:S01]  /*18570*/  F2FP.PACK_AB R19, R150, R139 ;  /* 0x0000008b9613723e */ /* 0x000fe200000000ff */
[--C-:B------:R-:W-:Y:S01]  /*18580*/  HSET2.LE.AND R162, R87, R240.reuse, PT ;  /* 0x000000f057a27233 */ /* 0x100fe20003803000 */
[----:B------:R-:W-:Y:S01]  /*18590*/  FADD.FTZ R93, R93, R114 ;  /* 0x000000725d5d7221 */ /* 0x000fe20000010000 */
[----:B------:R-:W-:Y:S02]  /*185a0*/  LOP3.LUT R185, R237, 0xff, RZ, 0xc0, !PT ;  /* 0x000000ffedb97812 */ /* 0x000fe400078ec0ff */
[----:B------:R-:W-:Y:S02]  /*185b0*/  LOP3.LUT R56, R56, R19, RZ, 0xc0, !PT ;  /* 0x0000001338387212 */ /* 0x000fe400078ec0ff */
[----:B------:R-:W-:Y:S02]  /*185c0*/  F2FP.PACK_AB R19, R71, R70 ;  /* 0x000000464713723e */ /* 0x000fe400000000ff */
[----:B------:R-:W-:Y:S02]  /*185d0*/  SHF.R.U32.HI R143, RZ, 0x10, R160 ;  /* 0x00000010ff8f7819 */ /* 0x000fe400000116a0 */
[----:B------:R-:W-:Y:S02]  /*185e0*/  PRMT R83, R252, 0x5410, R83 ;  /* 0x00005410fc537816 */ /* 0x000fe40000000053 */
[----:B------:R-:W-:Y:S03]  /*185f0*/  LOP3.LUT R143, R143, 0xff, RZ, 0xc0, !PT ;  /* 0x000000ff8f8f7812 */ /* 0x000fe600078ec0ff */
[--C-:B------:R-:W-:Y:S01]  /*18600*/  HSET2.LE.AND R146, R83, R240.reuse, PT ;  /* 0x000000f053927233 */ /* 0x100fe20003803000 */
[----:B---3--:R-:W-:Y:S01]  /*18610*/  FFMA.FTZ R203, R18, R241, R203 ;  /* 0x000000f112cb7223 */ /* 0x008fe200000100cb */
[----:B------:R-:W-:Y:S01]  /*18620*/  F2FP.PACK_AB R18, R66, R67 ;  /* 0x000000434212723e */ /* 0x000fe200000000ff */
[----:B------:R-:W3:Y:S02]  /*18630*/  MUFU.EX2 R241, R6 ;  /* 0x0000000600f17308 */ /* 0x000ee40000000800 */
[----:B------:R-:W-:Y:S01]  /*18640*/  FADD.FTZ R190, R190, R203 ;  /* 0x000000cbbebe7221 */ /* 0x000fe20000010000 */
[----:B------:R-:W-:Y:S02]  /*18650*/  LOP3.LUT R47, R47, R18, RZ, 0xc0, !PT ;  /* 0x000000122f2f7212 */ /* 0x000fe400078ec0ff */
[----:B--2---:R-:W-:Y:S01]  /*18660*/  F2FP.PACK_AB R18, R78, R79 ;  /* 0x0000004f4e12723e */ /* 0x004fe200000000ff */
[----:B------:R-:W-:Y:S01]  /*18670*/  FADD.FTZ R63, R187, R190 ;  /* 0x000000bebb3f7221 */ /* 0x000fe20000010000 */
[----:B------:R-:W-:Y:S02]  /*18680*/  SHF.R.U32.HI R187, RZ, 0x10, R214 ;  /* 0x00000010ffbb7819 */ /* 0x000fe400000116d6 */
[----:B------:R-:W-:Y:S01]  /*18690*/  LOP3.LUT R45, R45, R18, RZ, 0xc0, !PT ;  /* 0x000000122d2d7212 */ /* 0x000fe200078ec0ff */
[----:B------:R-:W-:Y:S01]  /*186a0*/  FADD.FTZ R172, R172, R63 ;  /* 0x0000003facac7221 */ /* 0x000fe20000010000 */
[----:B------:R-:W-:Y:S01]  /*186b0*/  F2FP.PACK_AB R18, R4, R151 ;  /* 0x000000970412723e */ /* 0x000fe200000000ff */
[----:B------:R-:W2:Y:S01]  /*186c0*/  LDSM.16.MT88.4 R60, [R216+0x5800] ;  /* 0x00580000d83c783b */ /* 0x000ea20000004200 */
[----:B------:R-:W-:Y:S01]  /*186d0*/  LOP3.LUT R187, R187, 0xff, RZ, 0xc0, !PT ;  /* 0x000000ffbbbb7812 */ /* 0x000fe200078ec0ff */
[----:B------:R-:W-:Y:S01]  /*186e0*/  FADD.FTZ R171, R171, R172 ;  /* 0x000000acabab7221 */ /* 0x000fe20000010000 */
[----:B------:R-:W-:Y:S01]  /*186f0*/  LOP3.LUT R57, R57, R18, RZ, 0xc0, !PT ;  /* 0x0000001239397212 */ /* 0x000fe200078ec0ff */
[-C--:B------:R-:W-:Y:S05]  /*18700*/  HMMA.16816.F32 R8, R44, R52.reuse, R8 ;  /* 0x000000342c08723c */ /* 0x080fea0000001808 */
[----:B------:R-:W-:Y:S01]  /*18710*/  FADD.FTZ R164, R164, R171 ;  /* 0x000000aba4a47221 */ /* 0x000fe20000010000 */
[----:B------:R-:W-:Y:S02]  /*18720*/  SHF.R.U32.HI R18, RZ, 0x18, R214 ;  /* 0x00000018ff127819 */ /* 0x000fe400000116d6 */
[----:B------:R4:W5:Y:S01]  /*18730*/  LDL.LU R214, [R1+0x54] ;  /* 0x0000540001d67983 */ /* 0x0009620000300800 */
[----:B------:R-:W-:Y:S01]  /*18740*/  FADD.FTZ R119, R119, R164 ;  /* 0x000000a477777221 */ /* 0x000fe20000010000 */
[C---:B------:R-:W-:Y:S02]  /*18750*/  HMMA.16816.F32 R12, R56.reuse, R52, R12 ;  /* 0x00000034380c723c */ /* 0x040fe4000000180c */
[----:B------:R4:W5:Y:S02]  /*18760*/  LDL.LU R213, [R1+0x50] ;  /* 0x0000500001d57983 */ /* 0x0009640000300800 */
[----:B------:R-:W-:Y:S01]  /*18770*/  FADD.FTZ R119, R104, R119 ;  /* 0x0000007768777221 */ /* 0x000fe20000010000 */
[----:B------:R-:W-:Y:S01]  /*18780*/  PRMT R187, R187, 0x5410, R18 ;  /* 0x00005410bbbb7816 */ /* 0x000fe20000000012 */
[----:B------:R-:W-:Y:S01]  /*18790*/  IMAD.MOV.U32 R164, RZ, RZ, R2 ;  /* 0x000000ffffa47224 */ /* 0x000fe200078e0002 */
[----:B------:R4:W5:Y:S01]  /*187a0*/  LDL.LU R212, [R1+0x4c] ;  /* 0x00004c0001d47983 */ /* 0x0009620000300800 */
[----:B------:R-:W-:Y:S01]  /*187b0*/  FADD.FTZ R116, R116, R119 ;  /* 0x0000007774747221 */ /* 0x000fe20000010000 */
[-C--:B------:R-:W-:Y:S02]  /*187c0*/  HMMA.16816.F32 R20, R56, R54.reuse, R20 ;  /* 0x000000363814723c */ /* 0x080fe40000001814 */
[----:B------:R4:W5:Y:S01]  /*187d0*/  LDL.LU R211, [R1+0x48] ;  /* 0x0000480001d37983 */ /* 0x0009620000300800 */
[----:B------:R-:W-:Y:S01]  /*187e0*/  FADD.FTZ R116, R103, R116 ;  /* 0x0000007467747221 */ /* 0x000fe20000010000 */
[--C-:B------:R-:W-:Y:S01]  /*187f0*/  HSET2.LE.AND R53, R155, R240.reuse, PT ;  /* 0x000000f09b357233 */ /* 0x100fe20003803000 */
[----:B------:R-:W-:Y:S01]  /*18800*/  LOP3.LUT R52, R237, 0xffff, RZ, 0xc0, !PT ;  /* 0x0000ffffed347812 */ /* 0x000fe200078ec0ff */
[----:B------:R4:W5:Y:S01]  /*18810*/  LDL.LU R210, [R1+0x44] ;  /* 0x0000440001d27983 */ /* 0x0009620000300800 */
[----:B------:R-:W-:Y:S01]  /*18820*/  FADD.FTZ R109, R109, R116 ;  /* 0x000000746d6d7221 */ /* 0x000fe20000010000 */
[C---:B------:R-:W-:Y:S02]  /*18830*/  HMMA.16816.F32 R24, R44.reuse, R54, R24 ;  /* 0x000000362c18723c */ /* 0x040fe40000001818 */
[----:B------:R4:W5:Y:S02]  /*18840*/  LDL.LU R209, [R1+0x40] ;  /* 0x0000400001d17983 */ /* 0x0009640000300800 */
[----:B------:R-:W-:Y:S01]  /*18850*/  FADD.FTZ R98, R98, R109 ;  /* 0x0000006d62627221 */ /* 0x000fe20000010000 */
[----:B------:R-:W-:Y:S01]  /*18860*/  SHF.R.U32.HI R18, RZ, 0x10, R237 ;  /* 0x00000010ff127819 */ /* 0x000fe200000116ed */
[----:B------:R4:W5:Y:S01]  /*18870*/  LDL.LU R208, [R1+0x38] ;  /* 0x0000380001d07983 */ /* 0x0009620000300800 */
[--C-:B------:R-:W-:Y:S01]  /*18880*/  HSET2.LE.AND R54, R154, R240.reuse, PT ;  /* 0x000000f09a367233 */ /* 0x100fe20003803000 */
[----:B------:R-:W-:Y:S01]  /*18890*/  FADD.FTZ R105, R105, R98 ;  /* 0x0000006269697221 */ /* 0x000fe20000010000 */
[-C--:B-1----:R-:W-:Y:S01]  /*188a0*/  HMMA.16816.F32 R28, R44, R48.reuse, R28 ;  /* 0x000000302c1c723c */ /* 0x082fe2000000181c */
[----:B------:R-:W1:Y:S02]  /*188b0*/  S2R R237, SR_TID.X ;  /* 0x0000000000ed7919 */ /* 0x000e640000002100 */
[----:B------:R-:W-:Y:S01]  /*188c0*/  FADD.FTZ R106, R106, R105 ;  /* 0x000000696a6a7221 */ /* 0x000fe20000010000 */
[----:B------:R-:W-:Y:S01]  /*188d0*/  SHF.R.U32.HI R52, RZ, 0x8, R52 ;  /* 0x00000008ff347819 */ /* 0x000fe20000011634 */
[--C-:B------:R-:W-:Y:S01]  /*188e0*/  HSET2.LE.AND R55, R152, R240.reuse, PT ;  /* 0x000000f098377233 */ /* 0x100fe20003803000 */
[----:B------:R-:W-:Y:S01]  /*188f0*/  LOP3.LUT R18, R18, 0xff, RZ, 0xc0, !PT ;  /* 0x000000ff12127812 */ /* 0x000fe200078ec0ff */
[----:B------:R-:W-:Y:S01]  /*18900*/  FADD.FTZ R133, R133, R106 ;  /* 0x0000006a85857221 */ /* 0x000fe20000010000 */
[C---:B------:R-:W-:Y:S04]  /*18910*/  HMMA.16816.F32 R32, R56.reuse, R48, R32 ;  /* 0x000000303820723c */ /* 0x040fe80000001820 */
[----:B------:R-:W-:Y:S01]  /*18920*/  FADD.FTZ R128, R128, R133 ;  /* 0x0000008580807221 */ /* 0x000fe20000010000 */
[----:B------:R-:W-:Y:S01]  /*18930*/  PRMT R185, R185, 0x5410, R52 ;  /* 0x00005410b9b97816 */ /* 0x000fe20000000034 */
[--C-:B------:R-:W-:Y:S01]  /*18940*/  HSET2.LE.AND R52, R163, R240.reuse, PT ;  /* 0x000000f0a3347233 */ /* 0x100fe20003803000 */
[----:B---3--:R-:W-:Y:S01]  /*18950*/  F2FP.PACK_AB R49, R241, R7 ;  /* 0x00000007f131723e */ /* 0x008fe200000000ff */
[----:B------:R-:W-:Y:S01]  /*18960*/  FADD.FTZ R149, R149, R128 ;  /* 0x0000008095957221 */ /* 0x000fe20000010000 */
[-C--:B------:R-:W-:Y:S01]  /*18970*/  HMMA.16816.F32 R36, R56, R50.reuse, R36 ;  /* 0x000000323824723c */ /* 0x080fe20000001824 */
[----:B------:R-:W3:Y:S02]  /*18980*/  MUFU.EX2 R58, R127 ;  /* 0x0000007f003a7308 */ /* 0x000ee40000000800 */
[----:B------:R-:W-:Y:S01]  /*18990*/  FADD.FTZ R136, R136, R149 ;  /* 0x0000009588887221 */ /* 0x000fe20000010000 */
[----:B------:R-:W-:Y:S01]  /*189a0*/  PRMT R161, R18, 0x5410, R161 ;  /* 0x0000541012a17816 */ /* 0x000fe200000000a1 */
[--C-:B------:R-:W-:Y:S01]  /*189b0*/  HSET2.LE.AND R48, R189, R240.reuse, PT ;  /* 0x000000f0bd307233 */ /* 0x100fe20003803000 */
[----:B------:R-:W-:Y:S01]  /*189c0*/  LOP3.LUT R18, R160, 0xffff, RZ, 0xc0, !PT ;  /* 0x0000ffffa0127812 */ /* 0x000fe200078ec0ff */
[----:B------:R-:W-:Y:S01]  /*189d0*/  FADD.FTZ R59, R115, R120 ;  /* 0x00000078733b7221 */ /* 0x000fe20000010000 */
[----:B------:R-:W-:Y:S04]  /*189e0*/  HMMA.16816.F32 R40, R44, R50, R40 ;  /* 0x000000322c28723c */ /* 0x000fe80000001828 */
[----:B------:R-:W-:Y:S01]  /*189f0*/  FADD.FTZ R59, R110, R59 ;  /* 0x0000003b6e3b7221 */ /* 0x000fe20000010000 */
[----:B------:R-:W-:Y:S01]  /*18a00*/  LOP3.LUT R52, R52, R49, RZ, 0xc0, !PT ;  /* 0x0000003134347212 */ /* 0x000fe200078ec0ff */
[----:B-1----:R-:W-:Y:S01]  /*18a10*/  IMAD.SHL.U32 R237, R237, 0x2, RZ ;  /* 0x00000002eded7824 */ /* 0x002fe200078e00ff */
[--C-:B------:R-:W-:Y:S01]  /*18a20*/  HSET2.LE.AND R49, R187, R240.reuse, PT ;  /* 0x000000f0bb317233 */ /* 0x100fe20003803000 */
[----:B------:R-:W-:Y:S01]  /*18a30*/  FADD.FTZ R102, R102, R59 ;  /* 0x0000003b66667221 */ /* 0x000fe20000010000 */
[----:B------:R-:W-:Y:S03]  /*18a40*/  SHF.R.U32.HI R18, RZ, 0x8, R18 ;  /* 0x00000008ff127819 */ /* 0x000fe60000011612 */
[----:B------:R-:W-:Y:S01]  /*18a50*/  FADD.FTZ R59, R92, R93 ;  /* 0x0000005d5c3b7221 */ /* 0x000fe20000010000 */
[----:B------:R-:W-:Y:S01]  /*18a60*/  F2FP.PACK_AB R44, R200, R201 ;  /* 0x000000c9c82c723e */ /* 0x000fe200000000ff */
[----:B------:R-:W-:Y:S01]  /*18a70*/  FADD.FTZ R111, R111, R102 ;  /* 0x000000666f6f7221 */ /* 0x000fe20000010000 */
[----:B------:R-:W-:Y:S01]  /*18a80*/  PRMT R183, R183, 0x5410, R18 ;  /* 0x00005410b7b77816 */ /* 0x000fe20000000012 */
[----:B------:R-:W-:Y:S01]  /*18a90*/  FADD.FTZ R96, R96, R59 ;  /* 0x0000003b60607221 */ /* 0x000fe20000010000 */
[----:B------:R-:W-:Y:S01]  /*18aa0*/  F2FP.PACK_AB R18, R207, R5 ;  /* 0x00000005cf12723e */ /* 0x000fe200000000ff */
[----:B------:R-:W-:Y:S01]  /*18ab0*/  FADD.FTZ R94, R94, R111 ;  /* 0x0000006f5e5e7221 */ /* 0x000fe20000010000 */
[----:B------:R-:W-:Y:S01]  /*18ac0*/  LOP3.LUT R49, R49, R44, RZ, 0xc0, !PT ;  /* 0x0000002c31317212 */ /* 0x000fe200078ec0ff */
[----:B------:R-:W-:Y:S01]  /*18ad0*/  FADD.FTZ R96, R99, R96 ;  /* 0x0000006063607221 */ /* 0x000fe20000010000 */
[----:B------:R-:W1:Y:S01]  /*18ae0*/  LDSM.16.MT88.4 R44, [R215+0x5800] ;  /* 0x00580000d72c783b */ /* 0x000e620000004200 */
[----:B------:R-:W-:Y:S01]  /*18af0*/  FADD.FTZ R94, R97, R94 ;  /* 0x0000005e615e7221 */ /* 0x000fe20000010000 */
[----:B------:R-:W-:Y:S01]  /*18b00*/  LOP3.LUT R54, R54, R19, RZ, 0xc0, !PT ;  /* 0x0000001336367212 */ /* 0x000fe200078ec0ff */
[----:B------:R-:W-:Y:S01]  /*18b10*/  FADD.FTZ R91, R91, R96 ;  /* 0x000000605b5b7221 */ /* 0x000fe20000010000 */
[----:B------:R-:W-:Y:S01]  /*18b20*/  LOP3.LUT R55, R55, R64, RZ, 0xc0, !PT ;  /* 0x0000004037377212 */ /* 0x000fe200078ec0ff */
[----:B------:R-:W-:Y:S01]  /*18b30*/  FADD.FTZ R113, R113, R94 ;  /* 0x0000005e71717221 */ /* 0x000fe20000010000 */
[----:B------:R-:W-:Y:S01]  /*18b40*/  LOP3.LUT R53, R53, R18, RZ, 0xc0, !PT ;  /* 0x0000001235357212 */ /* 0x000fe200078ec0ff */
[----:B------:R-:W-:Y:S01]  /*18b50*/  FADD.FTZ R90, R90, R91 ;  /* 0x0000005b5a5a7221 */ /* 0x000fe20000010000 */
[----:B------:R-:W-:Y:S01]  /*18b60*/  F2FP.PACK_AB R19, R205, R206 ;  /* 0x000000cecd13723e */ /* 0x000fe200000000ff */
[----:B------:R-:W-:Y:S01]  /*18b70*/  FADD.FTZ R108, R108, R113 ;  /* 0x000000716c6c7221 */ /* 0x000fe20000010000 */
[--C-:B------:R-:W-:Y:S01]  /*18b80*/  HSET2.LE.AND R50, R153, R240.reuse, PT ;  /* 0x000000f099327233 */ /* 0x100fe20003803000 */
[----:B------:R-:W-:Y:S01]  /*18b90*/  FADD.FTZ R177, R177, R90 ;  /* 0x0000005ab1b17221 */ /* 0x000fe20000010000 */
[--C-:B------:R-:W-:Y:S01]  /*18ba0*/  HSET2.LE.AND R51, R145, R240.reuse, PT ;  /* 0x000000f091337233 */ /* 0x100fe20003803000 */
[----:B------:R-:W-:Y:S01]  /*18bb0*/  LOP3.LUT R48, R48, R19, RZ, 0xc0, !PT ;  /* 0x0000001330307212 */ /* 0x000fe200078ec0ff */
[-C--:B--2---:R-:W-:Y:S01]  /*18bc0*/  HMMA.16816.F32 R8, R52, R60.reuse, R8 ;  /* 0x0000003c3408723c */ /* 0x084fe20000001808 */
[----:B------:R-:W2:Y:S04]  /*18bd0*/  LDSM.16.MT88.4 R152, [R216+0x5c00] ;  /* 0x005c0000d898783b */ /* 0x000ea80000004200 */
[----:B------:R-:W-:Y:S01]  /*18be0*/  F2FP.PACK_AB R19, R202, R204 ;  /* 0x000000ccca13723e */ /* 0x000fe200000000ff */
[--C-:B------:R-:W-:Y:S01]  /*18bf0*/  HSET2.LE.AND R163, R85, R240.reuse, PT ;  /* 0x000000f055a37233 */ /* 0x100fe20003803000 */
[----:B------:R-:W-:Y:S01]  /*18c00*/  F2FP.PACK_AB R18, R198, R199 ;  /* 0x000000c7c612723e */ /* 0x000fe200000000ff */
[--C-:B------:R-:W-:Y:S01]  /*18c10*/  HSET2.LE.AND R161, R161, R240.reuse, PT ;  /* 0x000000f0a1a17233 */ /* 0x100fe20003803000 */
[----:B------:R-:W-:Y:S03]  /*18c20*/  LOP3.LUT R50, R50, R19, RZ, 0xc0, !PT ;  /* 0x0000001332327212 */ /* 0x000fe600078ec0ff */
[----:B------:R-:W-:Y:S01]  /*18c30*/  LOP3.LUT R51, R51, R18, RZ, 0xc0, !PT ;  /* 0x0000001233337212 */ /* 0x000fe200078ec0ff */
[--C-:B------:R-:W-:Y:S01]  /*18c40*/  HSET2.LE.AND R144, R183, R240.reuse, PT ;  /* 0x000000f0b7907233 */ /* 0x100fe20003803000 */
[----:B------:R-:W-:Y:S02]  /*18c50*/  F2FP.PACK_AB R57, R196, R197 ;  /* 0x000000c5c439723e */ /* 0x000fe400000000ff */
[----:B------:R-:W-:Y:S02]  /*18c60*/  F2FP.PACK_AB R19, R181, R188 ;  /* 0x000000bcb513723e */ /* 0x000fe400000000ff */
[----:B------:R-:W-:Y:S01]  /*18c70*/  LOP3.LUT R162, R162, R57, RZ, 0xc0, !PT ;  /* 0x00000039a2a27212 */ /* 0x000fe200078ec0ff */
[C---:B------:R-:W-:Y:S04]  /*18c80*/  HMMA.16816.F32 R12, R48.reuse, R60, R12 ;  /* 0x0000003c300c723c */ /* 0x040fe8000000180c */
[----:B------:R-:W-:Y:S02]  /*18c90*/  F2FP.PACK_AB R57, R107, R118 ;  /* 0x000000766b39723e */ /* 0x000fe400000000ff */
[----:B------:R-:W-:Y:S01]  /*18ca0*/  SHF.R.U32.HI R160, RZ, 0x18, R160 ;  /* 0x00000018ffa07819 */ /* 0x000fe200000116a0 */
[----:B------:R-:W-:Y:S01]  /*18cb0*/  FADD.FTZ R61, R95, R112 ;  /* 0x000000705f3d7221 */ /* 0x000fe20000010000 */
[-C--:B------:R-:W-:Y:S04]  /*18cc0*/  HMMA.16816.F32 R20, R48, R62.reuse, R20 ;  /* 0x0000003e3014723c */ /* 0x080fe80000001814 */
[----:B------:R-:W-:Y:S01]  /*18cd0*/  FADD.FTZ R61, R100, R61 ;  /* 0x0000003d643d7221 */ /* 0x000fe20000010000 */
[----:B------:R-:W-:Y:S01]  /*18ce0*/  PRMT R143, R143, 0x5410, R160 ;  /* 0x000054108f8f7816 */ /* 0x000fe200000000a0 */
[--C-:B------:R-:W-:Y:S01]  /*18cf0*/  HSET2.LE.AND R160, R185, R240.reuse, PT ;  /* 0x000000f0b9a07233 */ /* 0x100fe20003803000 */
[----:B------:R-:W-:Y:S01]  /*18d00*/  F2FP.PACK_AB R56, R191, R194 ;  /* 0x000000c2bf38723e */ /* 0x000fe200000000ff */
[----:B------:R-:W-:Y:S01]  /*18d10*/  FADD.FTZ R126, R126, R61 ;  /* 0x0000003d7e7e7221 */ /* 0x000fe20000010000 */
[C---:B------:R-:W-:Y:S04]  /*18d20*/  HMMA.16816.F32 R24, R52.reuse, R62, R24 ;  /* 0x0000003e3418723c */ /* 0x040fe80000001818 */
[----:B------:R-:W-:Y:S01]  /*18d30*/  FADD.FTZ R126, R131, R126 ;  /* 0x0000007e837e7221 */ /* 0x000fe20000010000 */
[----:B------:R-:W-:Y:S01]  /*18d40*/  LOP3.LUT R160, R160, R19, RZ, 0xc0, !PT ;  /* 0x00000013a0a07212 */ /* 0x000fe200078ec0ff */
[----:B------:R-:W-:Y:S01]  /*18d50*/  HSET2.LE.AND R145, R143, R240, PT ;  /* 0x000000f08f917233 */ /* 0x000fe20003803000 */
[----:B------:R-:W-:Y:S01]  /*18d60*/  F2FP.PACK_AB R19, R81, R176 ;  /* 0x000000b05113723e */ /* 0x000fe200000000ff */
[-C--:B-1----:R-:W-:Y:S04]  /*18d70*/  HMMA.16816.F32 R28, R52, R44.reuse, R28 ;  /* 0x0000002c341c723c */ /* 0x082fe8000000181c */
[----:B------:R-:W-:Y:S02]  /*18d80*/  LOP3.LUT R163, R163, R56, RZ, 0xc0, !PT ;  /* 0x00000038a3a37212 */ /* 0x000fe400078ec0ff */
[----:B------:R-:W-:Y:S02]  /*18d90*/  F2FP.PACK_AB R18, R179, R180 ;  /* 0x000000b4b312723e */ /* 0x000fe400000000ff */
[C---:B------:R-:W-:Y:S04]  /*18da0*/  HMMA.16816.F32 R32, R48.reuse, R44, R32 ;  /* 0x0000002c3020723c */ /* 0x040fe80000001820 */
[----:B------:R-:W-:Y:S02]  /*18db0*/  LOP3.LUT R161, R161, R18, RZ, 0xc0, !PT ;  /* 0x00000012a1a17212 */ /* 0x000fe400078ec0ff */
[----:B------:R-:W-:Y:S02]  /*18dc0*/  F2FP.PACK_AB R18, R129, R166 ;  /* 0x000000a68112723e */ /* 0x000fe400000000ff */
[-C--:B------:R-:W-:Y:S04]  /*18dd0*/  HMMA.16816.F32 R36, R48, R46.reuse, R36 ;  /* 0x0000002e3024723c */ /* 0x080fe80000001824 */
[----:B------:R-:W-:Y:S02]  /*18de0*/  LOP3.LUT R145, R145, R18, RZ, 0xc0, !PT ;  /* 0x0000001291917212 */ /* 0x000fe400078ec0ff */
[----:B------:R-:W-:Y:S01]  /*18df0*/  LOP3.LUT R144, R144, R19, RZ, 0xc0, !PT ;  /* 0x0000001390907212 */ /* 0x000fe200078ec0ff */
[----:B------:R-:W-:Y:S01]  /*18e00*/  FADD.FTZ R19, R89, R126 ;  /* 0x0000007e59137221 */ /* 0x000fe20000010000 */
[----:B------:R-:W-:Y:S01]  /*18e10*/  HMMA.16816.F32 R40, R52, R46, R40 ;  /* 0x0000002e3428723c */ /* 0x000fe20000001828 */
[----:B------:R-:W1:Y:S03]  /*18e20*/  LDSM.16.MT88.4 R44, [R215+0x5c00] ;  /* 0x005c0000d72c783b */ /* 0x000e660000004200 */
[----:B------:R-:W-:Y:S01]  /*18e30*/  FADD.FTZ R19, R88, R19 ;  /* 0x0000001358137221 */ /* 0x000fe20000010000 */
[----:B---3--:R-:W-:Y:S01]  /*18e40*/  F2FP.PACK_AB R56, R58, R101 ;  /* 0x000000653a38723e */ /* 0x008fe200000000ff */
[----:B------:R-:W-:Y:S01]  /*18e50*/  FADD.FTZ R48, R132, R177 ;  /* 0x000000b184307221 */ /* 0x000fe20000010000 */
[----:B------:R-:W-:Y:S01]  /*18e60*/  LOP3.LUT R146, R146, R57, RZ, 0xc0, !PT ;  /* 0x0000003992927212 */ /* 0x000fe200078ec0ff */
[----:B------:R-:W-:Y:S01]  /*18e70*/  FADD.FTZ R18, R134, R19 ;  /* 0x0000001386127221 */ /* 0x000fe20000010000 */
[----:B------:R-:W-:Y:S03]  /*18e80*/  LOP3.LUT R147, R147, R56, RZ, 0xc0, !PT ;  /* 0x0000003893937212 */ /* 0x000fe600078ec0ff */
[----:B------:R-:W-:Y:S01]  /*18e90*/  FADD.FTZ R19, R135, R108 ;  /* 0x0000006c87137221 */ /* 0x000fe20000010000 */
[----:B------:R-:W-:Y:S01]  /*18ea0*/  LOP3.LUT R237, R237, 0x6, RZ, 0xc0, !PT ;  /* 0x00000006eded7812 */ /* 0x000fe200078ec0ff */
[----:B------:R-:W-:Y:S01]  /*18eb0*/  FADD.FTZ R159, R159, R48 ;  /* 0x000000309f9f7221 */ /* 0x000fe20000010000 */
[-C--:B--2---:R-:W-:Y:S05]  /*18ec0*/  HMMA.16816.F32 R132, R160, R152.reuse, R8 ;  /* 0x00000098a084723c */ /* 0x084fea0000001808 */
[----:B------:R-:W-:Y:S02]  /*18ed0*/  FADD.FTZ R19, R130, R19 ;  /* 0x0000001382137221 */ /* 0x000fe40000010000 */
[----:B------:R-:W-:Y:S02]  /*18ee0*/  FADD.FTZ R159, R156, R159 ;  /* 0x0000009f9c9f7221 */ /* 0x000fe40000010000 */
[----:B------:R-:W-:Y:S03]  /*18ef0*/  FADD.FTZ R8, R140, R19 ;  /* 0x000000138c087221 */ /* 0x000fe60000010000 */
        /* <DEDUP_REMOVED lines=45> */
[----:B------:R-:W-:Y:S01]  /*191d0*/  FADD.FTZ R201, R201, R74 ;  /* 0x0000004ac9c97221 */ /* 0x000fe20000010000 */
[----:B------:R4:W-:Y:S01]  /*191e0*/  STL [R1+0x10], R5 ;  /* 0x0000100501007387 */ /* 0x0009e20000100800 */
[----:B------:R-:W-:Y:S02]  /*191f0*/  FADD.FTZ R4, R107, R118 ;  /* 0x000000766b047221 */ /* 0x000fe40000010000 */
[----:B------:R-:W-:Y:S03]  /*19200*/  FADD.FTZ R66, R207, R66 ;  /* 0x00000042cf427221 */ /* 0x000fe60000010000 */
[----:B------:R4:W-:Y:S01]  /*19210*/  STL [R1+0x14], R4 ;  /* 0x0000140401007387 */ /* 0x0009e20000100800 */
        /* <DEDUP_REMOVED lines=13> */
[----:B------:R-:W-:Y:S01]  /*192f0*/  IMAD.MOV.U32 R166, RZ, RZ, R17 ;  /* 0x000000ffffa67224 */ /* 0x000fe200078e0011 */
[----:B----45:R-:W-:-:S05]  /*19300*/  @P0 BRA `(.L_x_746) ;  /* 0xffff86f000000947 */ /* 0x030fca000383ffff */
.L_x_745:
[----:B------:R-:W2:Y:S04]  /*19310*/  LDL.LU R7, [R1+0x10] ;  /* 0x0000100001077983 */ /* 0x000ea80000300800 */
[----:B------:R-:W1:Y:S04]  /*19320*/  SHFL.BFLY PT, R15, R252, 0x2, 0x1f ;  /* 0x0c401f00fc0f7f89 */ /* 0x000e6800000e0000 */
[----:B------:R-:W3:Y:S01]  /*19330*/  SHFL.BFLY PT, R6, R241, 0x2, 0x1f ;  /* 0x0c401f00f1067f89 */ /* 0x000ee200000e0000 */
[----:B------:R-:W-:-:S02]  /*19340*/  MOV R12, 0x3f800000 ;  /* 0x3f800000000c7802 */ /* 0x000fc40000000f00 */
[----:B------:R-:W-:Y:S01]  /*19350*/  MOV R13, 0x3f800000 ;  /* 0x3f800000000d7802 */ /* 0x000fe20000000f00 */
[----:B------:R-:W4:Y:S01]  /*19360*/  LDL.LU R5, [R1+0x14] ;  /* 0x0000140001057983 */ /* 0x000f220000300800 */
[----:B------:R-:W3:Y:S01]  /*19370*/  S2UR UR7, SR_CTAID.Y ;  /* 0x00000000000779c3 */ /* 0x000ee20000002600 */
[----:B------:R-:W-:Y:S01]  /*19380*/  UISETP.NE.AND UP4, UPT, UR22, -0x1, UPT ;  /* 0xffffffff1600788c */ /* 0x000fe2000bf85270 */
[----:B------:R-:W-:Y:S01]  /*19390*/  BSSY B0, `(.L_x_749) ;  /* 0x00000e5000007945 */ /* 0x000fe20003800000 */
[----:B------:R-:W-:Y:S02]  /*193a0*/  ULDC.U8 UR10, c[0x0][0x329] ;  /* 0x0000ca40000a7ab9 */ /* 0x000fe40000000000 */
[----:B------:R-:W-:Y:S02]  /*193b0*/  UISETP.NE.AND UP3, UPT, UR10, URZ, UPT ;  /* 0x0000003f0a00728c */ /* 0x000fe4000bf65270 */
[----:B------:R-:W-:Y:S02]  /*193c0*/  ULDC.U8 UR12, c[0x0][0x328] ;  /* 0x0000ca00000c7ab9 */ /* 0x000fe40000000000 */
[----:B------:R-:W-:-:S02]  /*193d0*/  UISETP.NE.AND UP2, UPT, UR12, URZ, UPT ;  /* 0x0000003f0c00728c */ /* 0x000fc4000bf45270 */
[----:B------:R-:W-:Y:S02]  /*193e0*/  ULDC.64 UR4, c[0x0][0x1e8] ;  /* 0x00007a0000047ab9 */ /* 0x000fe40000000a00 */
[----:B------:R-:W-:Y:S01]  /*193f0*/  @UP4 UIMAD.WIDE.U32 UR14, UR22, UR4, URZ ;  /* 0x00000004160e42a5 */ /* 0x000fe2000f8e003f */
[----:B-1----:R-:W-:Y:S01]  /*19400*/  FADD.FTZ R15, R15, R252 ;  /* 0x000000fc0f0f7221 */ /* 0x002fe20000010000 */
[----:B------:R-:W-:Y:S01]  /*19410*/  UISETP.EQ.AND UP2, UPT, UR10, URZ, UP2 ;  /* 0x0000003f0a00728c */ /* 0x000fe20009742270 */
[----:B------:R-:W1:Y:S01]  /*19420*/  S2UR UR10, SR_CTAID.X ;  /* 0x00000000000a79c3 */ /* 0x000e620000002500 */
[----:B------:R-:W-:Y:S01]  /*19430*/  @UP3 ULDC UR11, c[0x0][0x210] ;  /* 0x00008400000b3ab9 */ /* 0x000fe20000000800 */
[----:B---3--:R-:W-:Y:S01]  /*19440*/  FADD.FTZ R11, R6, R241 ;  /* 0x000000f1060b7221 */ /* 0x008fe20000010000 */
[----:B------:R-:W3:Y:S01]  /*19450*/  SHFL.BFLY PT, R8, R15, 0x1, 0x1f ;  /* 0x0c201f000f087f89 */ /* 0x000ee200000e0000 */
[----:B------:R-:W-:Y:S02]  /*19460*/  ULDC UR9, c[0x0][0x214] ;  /* 0x0000850000097ab9 */ /* 0x000fe40000000800 */
[----:B------:R-:W-:Y:S01]  /*19470*/  @UP4 UIMAD UR8, UR22, UR5, UR15 ;  /* 0x00000005160842a4 */ /* 0x000fe2000f8e020f */
[----:B------:R-:W1:Y:S01]  /*19480*/  SHFL.BFLY PT, R6, R11, 0x1, 0x1f ;  /* 0x0c201f000b067f89 */ /* 0x000e6200000e0000 */
[----:B------:R-:W-:-:S02]  /*19490*/  @!UP4 USHF.R.S32.HI UR13, URZ, 0x1f, UR7 ;  /* 0x0000001f3f0dc899 */ /* 0x000fc40008011407 */
[----:B------:R-:W-:Y:S02]  /*194a0*/  @!UP3 UISETP.NE.AND UP1, UPT, UR12, URZ, UPT ;  /* 0x0000003f0c00b28c */ /* 0x000fe4000bf25270 */
[----:B------:R-:W-:Y:S02]  /*194b0*/  ULDC.64 UR4, c[0x0][0x1e0] ;  /* 0x0000780000047ab9 */ /* 0x000fe40000000a00 */
[----:B------:R-:W-:Y:S01]  /*194c0*/  @UP3 UIMAD UR12, UR11, UR9, URZ ;  /* 0x000000090b0c32a4 */ /* 0x000fe2000f8e023f */
[----:B------:R-:W1:Y:S01]  /*194d0*/  S2UR UR11, SR_CTAID.Z ;  /* 0x00000000000b79c3 */ /* 0x000e620000002700 */
[----:B------:R-:W-:Y:S02]  /*194e0*/  @!UP4 UIMAD UR13, UR13, UR4, URZ ;  /* 0x000000040d0dc2a4 */ /* 0x000fe4000f8e023f */
[----:B------:R-:W-:Y:S02]  /*194f0*/  UISETP.NE.OR UP0, UPT, UR22, -0x1, !UP2 ;  /* 0xffffffff1600788c */ /* 0x000fe4000d705670 */
[----:B------:R-:W-:-:S02]  /*19500*/  @!UP4 UIMAD UR13, UR7, UR5, UR13 ;  /* 0x00000005070dc2a4 */ /* 0x000fc4000f8e020d */
[----:B------:R-:W-:Y:S02]  /*19510*/  @!UP4 UIMAD.WIDE.U32 UR18, UR7, UR4, URZ ;  /* 0x000000040712c2a5 */ /* 0x000fe4000f8e003f */
[----:B------:R-:W-:Y:S02]  /*19520*/  ULDC UR5, c[0x0][0x234] ;  /* 0x00008d0000057ab9 */ /* 0x000fe40000000800 */
[----:B------:R-:W-:Y:S01]  /*19530*/  @!UP3 USEL UR12, UR9, UR5, !UP1 ;  /* 0x00000005090cb287 */ /* 0x000fe2000c800000 */
[----:B---3--:R-:W-:Y:S01]  /*19540*/  FADD.FTZ R8, R15, R8 ;  /* 0x000000080f087221 */ /* 0x008fe20000010000 */
[----:B------:R-:W-:Y:S02]  /*19550*/  ULDC UR4, c[0x0][0x1c0] ;  /* 0x0000700000047ab9 */ /* 0x000fe40000000800 */
[----:B------:R-:W-:Y:S01]  /*19560*/  @UP3 UMOV UR15, 0x1 ;  /* 0x00000001000f3882 */ /* 0x000fe20000000000 */
[----:B-1----:R-:W-:Y:S01]  /*19570*/  FADD.FTZ R6, R11, R6 ;  /* 0x000000060b067221 */ /* 0x002fe20000010000 */
[----:B------:R-:W-:Y:S01]  /*19580*/  FSETP.NE.FTZ.AND P3, PT, R8, RZ, PT ;  /* 0x000000ff0800720b */ /* 0x000fe20003f75000 */
[----:B------:R-:W-:Y:S01]  /*19590*/  IMAD.MOV.U32 R11, RZ, RZ, 0x3f800000 ;  /* 0x3f800000ff0b7424 */ /* 0x000fe200078e00ff */
[----:B------:R-:W-:-:S02]  /*195a0*/  @!UP3 UIMAD UR15, UR12, UR4, URZ ;  /* 0x000000040c0fb2a4 */ /* 0x000fc4000f8e023f */
[----:B------:R-:W-:Y:S01]  /*195b0*/  FSETP.NE.FTZ.AND P1, PT, R6, RZ, PT ;  /* 0x000000ff0600720b */ /* 0x000fe20003f35000 */
[----:B------:R-:W-:Y:S02]  /*195c0*/  @UP3 ULDC UR16, c[0x0][0x210] ;  /* 0x0000840000103ab9 */ /* 0x000fe40000000800 */
[----:B------:R-:W-:Y:S02]  /*195d0*/  UIMAD UR4, UR7, UR15, URZ ;  /* 0x0000000f070472a4 */ /* 0x000fe4000f8e023f */
[----:B------:R-:W-:Y:S02]  /*195e0*/  @!UP3 UMOV UR16, 0x1 ;  /* 0x000000010010b882 */ /* 0x000fe40000000000 */
[----:B------:R-:W-:Y:S02]  /*195f0*/  @!UP0 UIMAD UR22, UR7, UR9, URZ ;  /* 0x00000009071682a4 */ /* 0x000fe4000f8e023f */
[----:B------:R-:W1:Y:S01]  /*19600*/  @P3 MUFU.RCP R12, R8 ;  /* 0x00000008000c3308 */ /* 0x000e620000001000 */
[----:B------:R-:W-:-:S02]  /*19610*/  UIMAD UR10, UR10, UR16, URZ ;  /* 0x000000100a0a72a4 */ /* 0x000fc4000f8e023f */
[----:B------:R-:W-:Y:S02]  /*19620*/  USEL UR4, UR4, URZ, !UP2 ;  /* 0x0000003f04047287 */ /* 0x000fe4000d000000 */
[----:B------:R-:W-:Y:S02]  /*19630*/  USHF.L.U32 UR10, UR10, 0x7, URZ ;  /* 0x000000070a0a7899 */ /* 0x000fe4000800063f */
[----:B------:R-:W-:Y:S01]  /*19640*/  UIMAD UR12, UR11, UR12, UR4 ;  /* 0x0000000c0b0c72a4 */ /* 0x000fe2000f8e0204 */
[----:B------:R-:W3:Y:S01]  /*19650*/  @P1 MUFU.RCP R11, R6 ;  /* 0x00000006000b1308 */ /* 0x000ee20000001000 */
[----:B------:R-:W-:Y:S02]  /*19660*/  @!UP2 UMOV UR20, URZ ;  /* 0x0000003f0014ac82 */ /* 0x000fe40008000000 */
[----:B------:R-:W-:Y:S02]  /*19670*/  @UP2 UMOV UR20, UR22 ;  /* 0x0000001600142c82 */ /* 0x000fe40008000000 */
[----:B------:R-:W-:-:S02]  /*19680*/  @!UP2 UMOV UR21, URZ ;  /* 0x0000003f0015ac82 */ /* 0x000fc40008000000 */
[----:B------:R-:W-:Y:S01]  /*19690*/  USHF.R.S32.HI UR4, URZ, 0x1f, UR10 ;  /* 0x0000001f3f047899 */ /* 0x000fe2000801140a */
[----:B-1----:R-:W-:Y:S01]  /*196a0*/  FMUL.FTZ R12, R12, c[0x0][0x2dc] ;  /* 0x0000b7000c0c7a20 */ /* 0x002fe20000410000 */
[----:B------:R-:W1:Y:S01]  /*196b0*/  @P3 MUFU.LG2 R8, R8 ;  /* 0x0000000800083308 */ /* 0x000e620000000c00 */
[----:B------:R-:W-:Y:S02]  /*196c0*/  @UP2 USHF.R.S32.HI UR21, URZ, 0x1f, UR22 ;  /* 0x0000001f3f152899 */ /* 0x000fe40008011416 */
[C---:B------:R-:W-:Y:S01]  /*196d0*/  FMUL.FTZ R134, R12.reuse, R134 ;  /* 0x000000860c867220 */ /* 0x040fe20000410000 */
[----:B------:R-:W-:Y:S01]  /*196e0*/  USHF.R.S32.HI UR5, URZ, 0x1f, UR12 ;  /* 0x0000001f3f057899 */ /* 0x000fe2000801140c */
[C---:B------:R-:W-:Y:S01]  /*196f0*/  FMUL.FTZ R135, R12.reuse, R135 ;  /* 0x000000870c877220 */ /* 0x040fe20000410000 */
[----:B------:R-:W-:Y:S01]  /*19700*/  UIADD3 UR10, UP1, UP0, UR10, UR20, UR12 ;  /* 0x000000140a0a7290 */ /* 0x000fe2000f83e00c */
[C---:B------:R-:W-:Y:S01]  /*19710*/  FMUL.FTZ R154, R12.reuse, R154 ;  /* 0x0000009a0c9a7220 */ /* 0x040fe20000410000 */
[----:B------:R-:W-:Y:S01]  /*19720*/  @P1 MUFU.LG2 R6, R6 ;  /* 0x0000000600061308 */ /* 0x000fe20000000c00 */
[C---:B------:R-:W-:Y:S01]  /*19730*/  FMUL.FTZ R155, R12.reuse, R155 ;  /* 0x0000009b0c9b7220 */ /* 0x040fe20000410000 */
[----:B------:R-:W-:Y:S01]  /*19740*/  F2FP.PACK_AB R134, R135, R134 ;  /* 0x000000868786723e */ /* 0x000fe200000000ff */
[C---:B------:R-:W-:Y:S01]  /*19750*/  FMUL.FTZ R158, R12.reuse, R158 ;  /* 0x0000009e0c9e7220 */ /* 0x040fe20000410000 */
[----:B------:R-:W-:Y:S01]  /*19760*/  @!UP4 UIADD3 UR8, UR19, UR13, URZ ;  /* 0x0000000d1308c290 */ /* 0x000fe2000fffe03f */
[C---:B------:R-:W-:Y:S01]  /*19770*/  FMUL.FTZ R159, R12.reuse, R159 ;  /* 0x0000009f0c9f7220 */ /* 0x040fe20000410000 */
[----:B------:R-:W-:Y:S01]  /*19780*/  F2FP.PACK_AB R154, R155, R154 ;  /* 0x0000009a9b9a723e */ /* 0x000fe200000000ff */
[C---:B------:R-:W-:Y:S01]  /*19790*/  FMUL.FTZ R162, R12.reuse, R162 ;  /* 0x000000a20ca27220 */ /* 0x040fe20000410000 */
[----:B------:R-:W-:Y:S01]  /*197a0*/  UIADD3.X UR4, UR4, UR21, UR5, UP1, UP0 ;  /* 0x0000001504047290 */ /* 0x000fe20008fe0405 */
[----:B------:R-:W-:Y:S01]  /*197b0*/  FMUL.FTZ R163, R12, R163 ;  /* 0x000000a30ca37220 */ /* 0x000fe20000410000 */
[----:B------:R-:W-:Y:S01]  /*197c0*/  F2FP.PACK_AB R158, R159, R158 ;  /* 0x0000009e9f9e723e */ /* 0x000fe200000000ff */
[----:B---3--:R-:W-:Y:S01]  /*197d0*/  FMUL.FTZ R11, R11, c[0x0][0x2dc] ;  /* 0x0000b7000b0b7a20 */ /* 0x008fe20000410000 */
[----:B------:R-:W-:Y:S01]  /*197e0*/  @!UP4 UMOV UR14, UR18 ;  /* 0x00000012000ecc82 */ /* 0x000fe20008000000 */
[----:B-1----:R-:W-:Y:S01]  /*197f0*/  @P3 FMUL.FTZ R8, R8, 0.69314718246459960938 ;  /* 0x3f31721808083820 */ /* 0x002fe20000410000 */
[----:B------:R-:W-:Y:S01]  /*19800*/  F2FP.PACK_AB R162, R163, R162 ;  /* 0x000000a2a3a2723e */ /* 0x000fe200000000ff */
[----:B------:R-:W-:-:S02]  /*19810*/  FMUL.FTZ R142, R11, R142 ;  /* 0x0000008e0b8e7220 */ /* 0x000fc40000410000 */
[C---:B------:R-:W-:Y:S02]  /*19820*/  FMUL.FTZ R143, R11.reuse, R143 ;  /* 0x0000008f0b8f7220 */ /* 0x040fe40000410000 */
[C---:B------:R-:W-:Y:S02]  /*19830*/  FMUL.FTZ R138, R11.reuse, R138 ;  /* 0x0000008a0b8a7220 */ /* 0x040fe40000410000 */
[----:B------:R-:W-:Y:S01]  /*19840*/  FMUL.FTZ R139, R11, R139 ;  /* 0x0000008b0b8b7220 */ /* 0x000fe20000410000 */
[----:B------:R-:W-:Y:S01]  /*19850*/  F2FP.PACK_AB R142, R143, R142 ;  /* 0x0000008e8f8e723e */ /* 0x000fe200000000ff */
[C---:B------:R-:W-:Y:S02]  /*19860*/  FMUL.FTZ R150, R11.reuse, R150 ;  /* 0x000000960b967220 */ /* 0x040fe40000410000 */
[----:B------:R-:W-:Y:S01]  /*19870*/  FMUL.FTZ R151, R11, R151 ;  /* 0x000000970b977220 */ /* 0x000fe20000410000 */
[----:B------:R-:W-:Y:S01]  /*19880*/  F2FP.PACK_AB R138, R139, R138 ;  /* 0x0000008a8b8a723e */ /* 0x000fe200000000ff */
[----:B------:R-:W-:-:S02]  /*19890*/  FMUL.FTZ R146, R11, R146 ;  /* 0x000000920b927220 */ /* 0x000fc40000410000 */
[----:B------:R-:W-:Y:S01]  /*198a0*/  FMUL.FTZ R11, R11, R147 ;  /* 0x000000930b0b7220 */ /* 0x000fe20000410000 */
[----:B------:R-:W-:-:S04]  /*198b0*/  F2FP.PACK_AB R150, R151, R150 ;  /* 0x000000969796723e */ /* 0x000fc800000000ff */
[----:B------:R-:W-:Y:S01]  /*198c0*/  F2FP.PACK_AB R11, R11, R146 ;  /* 0x000000920b0b723e */ /* 0x000fe200000000ff */
[----:B--2---:R-:W1:Y:S04]  /*198d0*/  SHFL.BFLY PT, R10, R7, 0x2, 0x1f ;  /* 0x0c401f00070a7f89 */ /* 0x004e6800000e0000 */
[----:B----4-:R-:W2:Y:S01]  /*198e0*/  SHFL.BFLY PT, R4, R5, 0x2, 0x1f ;  /* 0x0c401f0005047f89 */ /* 0x010ea200000e0000 */
[----:B-1----:R-:W-:-:S05]  /*198f0*/  FADD.FTZ R10, R10, R7 ;  /* 0x000000070a0a7221 */ /* 0x002fca0000010000 */
[----:B------:R-:W1:Y:S01]  /*19900*/  SHFL.BFLY PT, R9, R10, 0x1, 0x1f ;  /* 0x0c201f000a097f89 */ /* 0x000e6200000e0000 */
[----:B--2---:R-:W-:-:S03]  /*19910*/  FADD.FTZ R4, R4, R5 ;  /* 0x0000000504047221 */ /* 0x004fc60000010000 */
[----:B------:R-:W2:Y:S04]  /*19920*/  S2R R5, SR_TID.X ;  /* 0x0000000000057919 */ /* 0x000ea80000002100 */
[----:B------:R-:W3:Y:S01]  /*19930*/  SHFL.BFLY PT, R7, R4, 0x1, 0x1f ;  /* 0x0c201f0004077f89 */ /* 0x000ee200000e0000 */
[----:B-1----:R-:W-:Y:S01]  /*19940*/  FADD.FTZ R9, R10, R9 ;  /* 0x000000090a097221 */ /* 0x002fe20000010000 */
[----:B------:R-:W-:-:S04]  /*19950*/  MOV R10, 0x3f800000 ;  /* 0x3f800000000a7802 */ /* 0x000fc80000000f00 */
[----:B------:R-:W-:Y:S01]  /*19960*/  FSETP.NE.FTZ.AND P4, PT, R9, RZ, PT ;  /* 0x000000ff0900720b */ /* 0x000fe20003f95000 */
[----:B---3--:R-:W-:Y:S01]  /*19970*/  FADD.FTZ R7, R4, R7 ;  /* 0x0000000704077221 */ /* 0x008fe20000010000 */
[----:B--2---:R-:W-:-:S04]  /*19980*/  SHF.R.S32.HI R4, RZ, 0x1f, R5 ;  /* 0x0000001fff047819 */ /* 0x004fc80000011405 */
[----:B------:R-:W-:-:S07]  /*19990*/  FSETP.NE.FTZ.AND P2, PT, R7, RZ, PT ;  /* 0x000000ff0700720b */ /* 0x000fce0003f55000 */
[----:B------:R-:W1:Y:S01]  /*199a0*/  @P4 MUFU.RCP R13, R9 ;  /* 0x00000009000d4308 */ /* 0x000e620000001000 */
[CC--:B------:R-:W-:Y:S02]  /*199b0*/  LEA.HI R14, R4.reuse, R5.reuse, RZ, 0x2 ;  /* 0x00000005040e7211 */ /* 0x0c0fe400078f10ff */
[----:B------:R-:W-:Y:S02]  /*199c0*/  LEA.HI R4, R4, R5, RZ, 0x5 ;  /* 0x0000000504047211 */ /* 0x000fe400078f28ff */
[----:B------:R-:W-:Y:S02]  /*199d0*/  SHF.R.S32.HI R15, RZ, 0x2, R14 ;  /* 0x00000002ff0f7819 */ /* 0x000fe4000001140e */
[----:B------:R-:W-:Y:S01]  /*199e0*/  LOP3.LUT R14, R14, 0xfffffffc, RZ, 0xc0, !PT ;  /* 0xfffffffc0e0e7812 */ /* 0x000fe200078ec0ff */
[----:B------:R-:W-:Y:S01]  /*199f0*/  @P4 MUFU.LG2 R9, R9 ;  /* 0x0000000900094308 */ /* 0x000fe20000000c00 */
[----:B------:R-:W-:-:S04]  /*19a00*/  SHF.R.S32.HI R12, RZ, 0x1f, R15 ;  /* 0x0000001fff0c7819 */ /* 0x000fc8000001140f */
[----:B------:R-:W-:-:S03]  /*19a10*/  LEA.HI R12, R12, R15, RZ, 0x3 ;  /* 0x0000000f0c0c7211 */ /* 0x000fc600078f18ff */
[----:B------:R-:W2:Y:S01]  /*19a20*/  @P2 MUFU.RCP R10, R7 ;  /* 0x00000007000a2308 */ /* 0x000ea20000001000 */
[----:B------:R-:W-:Y:S01]  /*19a30*/  LOP3.LUT R12, R12, 0xfffffff8, RZ, 0xc0, !PT ;  /* 0xfffffff80c0c7812 */ /* 0x000fe200078ec0ff */
[----:B-1----:R-:W-:-:S03]  /*19a40*/  FMUL.FTZ R13, R13, c[0x0][0x2dc] ;  /* 0x0000b7000d0d7a20 */ /* 0x002fc60000410000 */
[----:B------:R-:W-:Y:S01]  /*19a50*/  IADD3 R12, R15, -R12, RZ ;  /* 0x8000000c0f0c7210 */ /* 0x000fe20007ffe0ff */
[C---:B------:R-:W-:Y:S01]  /*19a60*/  FMUL.FTZ R132, R13.reuse, R132 ;  /* 0x000000840d847220 */ /* 0x040fe20000410000 */
[----:B------:R-:W-:Y:S01]  /*19a70*/  IADD3 R15, -R14, R5, RZ ;  /* 0x000000050e0f7210 */ /* 0x000fe20007ffe1ff */
[C---:B------:R-:W-:Y:S01]  /*19a80*/  FMUL.FTZ R133, R13.reuse, R133 ;  /* 0x000000850d857220 */ /* 0x040fe20000410000 */
[----:B------:R-:W-:Y:S01]  /*19a90*/  LEA.HI R19, R12, R12, RZ, 0x1 ;  /* 0x0000000c0c137211 */ /* 0x000fe200078f08ff */
[C---:B------:R-:W-:Y:S01]  /*19aa0*/  FMUL.FTZ R152, R13.reuse, R152 ;  /* 0x000000980d987220 */ /* 0x040fe20000410000 */
[----:B------:R-:W1:Y:S01]  /*19ab0*/  @P2 MUFU.LG2 R7, R7 ;  /* 0x0000000700072308 */ /* 0x000e620000000c00 */
[C---:B------:R-:W-:Y:S01]  /*19ac0*/  FMUL.FTZ R153, R13.reuse, R153 ;  /* 0x000000990d997220 */ /* 0x040fe20000410000 */
[----:B------:R-:W-:Y:S01]  /*19ad0*/  SHF.R.S32.HI R16, RZ, 0x1, R19 ;  /* 0x00000001ff107819 */ /* 0x000fe20000011413 */
[----:B------:R-:W-:Y:S01]  /*19ae0*/  FMUL.FTZ R156, R13, R156 ;  /* 0x0000009c0d9c7220 */ /* 0x000fe20000410000 */
[----:B------:R-:W-:Y:S01]  /*19af0*/  LOP3.LUT R19, R19, 0x3fffffe, RZ, 0xc0, !PT ;  /* 0x03fffffe13137812 */ /* 0x000fe200078ec0ff */
[----:B--2---:R-:W-:Y:S01]  /*19b00*/  FMUL.FTZ R10, R10, c[0x0][0x2dc] ;  /* 0x0000b7000a0a7a20 */ /* 0x004fe20000410000 */
[----:B------:R-:W-:Y:S01]  /*19b10*/  F2FP.PACK_AB R132, R133, R132 ;  /* 0x000000848584723e */ /* 0x000fe200000000ff */
[----:B------:R-:W-:Y:S01]  /*19b20*/  IMAD.SHL.U32 R14, R16, 0x40, RZ ;  /* 0x00000040100e7824 */ /* 0x000fe200078e00ff */
[----:B------:R-:W-:Y:S01]  /*19b30*/  IADD3 R19, R12, -R19, RZ ;  /* 0x800000130c137210 */ /* 0x000fe20007ffe0ff */
[C---:B------:R-:W-:Y:S01]  /*19b40*/  FMUL.FTZ R140, R10.reuse, R140 ;  /* 0x0000008c0a8c7220 */ /* 0x040fe20000410000 */
        /* <DEDUP_REMOVED lines=11> */
[----:B------:R-:W-:Y:S01]  /*19c00*/  FMUL.FTZ R157, R13, R157 ;  /* 0x0000009d0d9d7220 */ /* 0x000fe20000410000 */
[----:B------:R-:W-:Y:S01]  /*19c10*/  F2FP.PACK_AB R148, R149, R148 ;  /* 0x000000949594723e */ /* 0x000fe200000000ff */
[C---:B------:R-:W-:Y:S01]  /*19c20*/  FMUL.FTZ R160, R13.reuse, R160 ;  /* 0x000000a00da07220 */ /* 0x040fe20000410000 */
[----:B------:R-:W-:Y:S01]  /*19c30*/  LEA R12, R10, R15, 0x8 ;  /* 0x0000000f0a0c7211 */ /* 0x000fe200078e40ff */
[----:B------:R-:W-:Y:S01]  /*19c40*/  FMUL.FTZ R13, R13, R161 ;  /* 0x000000a10d0d7220 */ /* 0x000fe20000410000 */
[----:B------:R-:W-:Y:S01]  /*19c50*/  LOP3.LUT R15, R14, 0xc0, RZ, 0xc0, !PT ;  /* 0x000000c00e0f7812 */ /* 0x000fe200078ec0ff */
[----:B------:R-:W-:Y:S01]  /*19c60*/  @P4 FMUL.FTZ R18, R9, 0.69314718246459960938 ;  /* 0x3f31721809124820 */ /* 0x000fe20000410000 */
[----:B------:R-:W-:Y:S01]  /*19c70*/  LOP3.LUT R14, R16, 0x1, RZ, 0xc0, !PT ;  /* 0x00000001100e7812 */ /* 0x000fe200078ec0ff */
[----:B------:R-:W-:Y:S01]  /*19c80*/  IMAD R12, R19, 0x10, R12 ;  /* 0x00000010130c7824 */ /* 0x000fe200078e020c */
[----:B------:R-:W-:Y:S01]  /*19c90*/  LEA.HI R15, R15, R15, RZ, 0x1d ;  /* 0x0000000f0f0f7211 */ /* 0x000fe200078fe8ff */
[----:B-1----:R-:W-:Y:S01]  /*19ca0*/  @P2 FMUL.FTZ R7, R7, 0.69314718246459960938 ;  /* 0x3f31721807072820 */ /* 0x002fe20000410000 */
[----:B------:R-:W-:Y:S01]  /*19cb0*/  ISETP.NE.U32.AND P0, PT, R14, 0x1, PT ;  /* 0x000000010e00780c */ /* 0x000fe20003f05070 */
[----:B------:R-:W-:Y:S01]  /*19cc0*/  @P1 FMUL.FTZ R9, R6, 0.69314718246459960938 ;  /* 0x3f31721806091820 */ /* 0x000fe20000410000 */
[----:B------:R-:W-:-:S02]  /*19cd0*/  MOV R14, 0xfffffff0 ;  /* 0xfffffff0000e7802 */ /* 0x000fc40000000f00 */
[----:B------:R-:W-:Y:S02]  /*19ce0*/  LEA R12, R12, R15, 0x1 ;  /* 0x0000000f0c0c7211 */ /* 0x000fe400078e08ff */
[----:B------:R-:W-:Y:S02]  /*19cf0*/  SEL R14, R14, 0x10, !P0 ;  /* 0x000000100e0e7807 */ /* 0x000fe40004000000 */
[----:B------:R-:W-:Y:S01]  /*19d00*/  LOP3.LUT P0, RZ, R16, 0x2, RZ, 0xc0, !PT ;  /* 0x0000000210ff7812 */ /* 0x000fe2000780c0ff */
[----:B------:R-:W-:Y:S01]  /*19d10*/  IMAD.SHL.U32 R15, R12, 0x2, RZ ;  /* 0x000000020c0f7824 */ /* 0x000fe200078e00ff */
[----:B------:R-:W-:Y:S02]  /*19d20*/  F2FP.PACK_AB R156, R157, R156 ;  /* 0x0000009c9d9c723e */ /* 0x000fe400000000ff */
[----:B------:R-:W-:Y:S02]  /*19d30*/  F2FP.PACK_AB R13, R13, R160 ;  /* 0x000000a00d0d723e */ /* 0x000fe400000000ff */
[C---:B------:R-:W-:Y:S01]  /*19d40*/  IADD3 R21, R15.reuse, 0x20, RZ ;  /* 0x000000200f157810 */ /* 0x040fe20007ffe0ff */
[----:B------:R-:W-:Y:S01]  /*19d50*/  STS [R15], R132 ;  /* 0x000000840f007388 */ /* 0x000fe20000000800 */
[----:B------:R-:W-:-:S02]  /*19d60*/  IADD3 R19, R15, R14, RZ ;  /* 0x0000000e0f137210 */ /* 0x000fc40007ffe0ff */
[----:B------:R-:W-:Y:S01]  /*19d70*/  F2FP.PACK_AB R144, R145, R144 ;  /* 0x000000909190723e */ /* 0x000fe200000000ff */
[----:B------:R-:W-:Y:S01]  /*19d80*/  STS [R15+0x200], R134 ;  /* 0x000200860f007388 */ /* 0x000fe20000000800 */
[----:B------:R-:W-:Y:S02]  /*19d90*/  LOP3.LUT R4, R4, 0xffffffe0, RZ, 0xc0, !PT ;  /* 0xffffffe004047812 */ /* 0x000fe400078ec0ff */
[----:B------:R-:W-:Y:S01]  /*19da0*/  @P0 IADD3 R21, R15, -0x20, RZ ;  /* 0xffffffe00f150810 */ /* 0x000fe20007ffe0ff */
[----:B------:R-:W-:Y:S01]  /*19db0*/  STS [R19], R152 ;  /* 0x0000009813007388 */ /* 0x000fe20000000800 */
[----:B------:R-:W-:Y:S02]  /*19dc0*/  IADD3 R4, -R4, R5, RZ ;  /* 0x0000000504047210 */ /* 0x000fe40007ffe1ff */
[----:B------:R-:W-:Y:S01]  /*19dd0*/  IADD3 R16, R14, R21, RZ ;  /* 0x000000150e107210 */ /* 0x000fe20007ffe0ff */
[----:B------:R-:W-:Y:S01]  /*19de0*/  STS [R19+0x200], R154 ;  /* 0x0002009a13007388 */ /* 0x000fe20000000800 */
[----:B------:R-:W-:-:S02]  /*19df0*/  LOP3.LUT P0, RZ, R4, 0x3, RZ, 0xc0, !PT ;  /* 0x0000000304ff7812 */ /* 0x000fc4000780c0ff */
[----:B------:R-:W-:Y:S01]  /*19e00*/  MOV R4, 0x7f800000 ;  /* 0x7f80000000047802 */ /* 0x000fe20000000f00 */
[----:B------:R-:W-:Y:S01]  /*19e10*/  STS [R15+0x1000], R140 ;  /* 0x0010008c0f007388 */ /* 0x000fe20000000800 */
[----:B------:R-:W-:Y:S01]  /*19e20*/  MOV R5, 0x7f800000 ;  /* 0x7f80000000057802 */ /* 0x000fe20000000f00 */
[----:B------:R-:W-:Y:S02]  /*19e30*/  @P2 FFMA.FTZ R4, R2, c[0x0][0x238], R7 ;  /* 0x00008e0002042a23 */ /* 0x000fe40000010007 */
[----:B------:R-:W-:Y:S01]  /*19e40*/  STS [R15+0x1200], R142 ;  /* 0x0012008e0f007388 */ /* 0x000fe20000000800 */
[----:B------:R-:W-:-:S03]  /*19e50*/  @P1 FFMA.FTZ R5, R0, c[0x0][0x238], R9 ;  /* 0x00008e0000051a23 */ /* 0x000fc60000010009 */
[----:B------:R-:W-:Y:S04]  /*19e60*/  STS [R19+0x1000], R136 ;  /* 0x0010008813007388 */ /* 0x000fe80000000800 */
[----:B------:R-:W-:Y:S04]  /*19e70*/  STS [R19+0x1200], R138 ;  /* 0x0012008a13007388 */ /* 0x000fe80000000800 */
[----:B------:R-:W-:Y:S04]  /*19e80*/  STS [R21], R156 ;  /* 0x0000009c15007388 */ /* 0x000fe80000000800 */
[----:B------:R-:W-:Y:S04]  /*19e90*/  STS [R21+0x200], R158 ;  /* 0x0002009e15007388 */ /* 0x000fe80000000800 */
[----:B------:R-:W-:Y:S04]  /*19ea0*/  STS [R16], R13 ;  /* 0x0000000d10007388 */ /* 0x000fe80000000800 */
[----:B------:R-:W-:Y:S04]  /*19eb0*/  STS [R16+0x200], R162 ;  /* 0x000200a210007388 */ /* 0x000fe80000000800 */
[----:B------:R-:W-:Y:S04]  /*19ec0*/  STS [R21+0x1000], R148 ;  /* 0x0010009415007388 */ /* 0x000fe80000000800 */
[----:B------:R-:W-:Y:S04]  /*19ed0*/  STS [R21+0x1200], R150 ;  /* 0x0012009615007388 */ /* 0x000fe80000000800 */
[----:B------:R-:W-:Y:S04]  /*19ee0*/  STS [R16+0x1000], R144 ;  /* 0x0010009010007388 */ /* 0x000fe80000000800 */
[----:B------:R1:W-:Y:S04]  /*19ef0*/  STS [R16+0x1200], R11 ;  /* 0x0012000b10007388 */ /* 0x0003e80000000800 */
[----:B------:R-:W-:Y:S01]  /*19f00*/  BAR.SYNC.DEFER_BLOCKING 0x0 ;  /* 0x0000000000007b1d */ /* 0x000fe20000010000 */
[----:B-1----:R-:W-:Y:S01]  /*19f10*/  IMAD.MOV.U32 R11, RZ, RZ, 0x7f800000 ;  /* 0x7f800000ff0b7424 */ /* 0x002fe200078e00ff */
[----:B------:R-:W-:Y:S01]  /*19f20*/  MOV R16, 0x7f800000 ;  /* 0x7f80000000107802 */ /* 0x000fe20000000f00 */
[----:B------:R-:W-:-:S03]  /*19f30*/  @P4 FFMA.FTZ R11, R17, c[0x0][0x238], R18 ;  /* 0x00008e00110b4a23 */ /* 0x000fc60000010012 */
[----:B-----5:R1:W2:Y:S01]  /*19f40*/  LDS.128 R24, [R223] ;  /* 0x00000000df187984 */ /* 0x0202a20000000c00 */
[----:B------:R-:W-:-:S03]  /*19f50*/  @P3 FFMA.FTZ R16, R3, c[0x0][0x238], R8 ;  /* 0x00008e0003103a23 */ /* 0x000fc60000010008 */
        /* <DEDUP_REMOVED lines=26> */
[----:B------:R-:W-:Y:S01]  /*1a100*/  @!P5 LEA R32, P2, R3, c[0x0][0x200], 0x2 ;  /* 0x000080000320da11 */ /* 0x000fe200078410ff */
[----:B------:R4:W-:Y:S01]  /*1a110*/  @!P6 STG.E [R18.64], R11 ;  /* 0x0000000b1200e986 */ /* 0x0009e2000c101918 */
[----:B------:R-:W-:-:S02]  /*1a120*/  @!P4 IADD3 R2, P1, R8, UR10, RZ ;  /* 0x0000000a0802cc10 */ /* 0x000fc4000ff3e0ff */
[----:B------:R-:W-:Y:S02]  /*1a130*/  @!P3 IADD3 R6, P0, R7, UR10, RZ ;  /* 0x0000000a0706bc10 */ /* 0x000fe4000ff1e0ff */
[----:B------:R-:W-:Y:S02]  /*1a140*/  @!P5 LEA.HI.X R33, R3, c[0x0][0x204], R0, 0x2, P2 ;  /* 0x000081000321da11 */ /* 0x000fe400010f1400 */
[----:B------:R-:W-:Y:S02]  /*1a150*/  @!P4 LEA.HI.X.SX32 R3, R8, UR4, 0x1, P1 ;  /* 0x000000040803cc11 */ /* 0x000fe400088f0eff */
[----:B------:R-:W-:Y:S01]  /*1a160*/  @!P3 LEA.HI.X.SX32 R7, R7, UR4, 0x1, P0 ;  /* 0x000000040707bc11 */ /* 0x000fe200080f0eff */
[----:B------:R4:W-:Y:S01]  /*1a170*/  @!P5 STG.E [R32.64], R16 ;  /* 0x000000102000d986 */ /* 0x0009e2000c101918 */
[----:B------:R-:W-:Y:S02]  /*1a180*/  @!P4 LEA R34, P1, R2, c[0x0][0x200], 0x2 ;  /* 0x000080000222ca11 */ /* 0x000fe400078210ff */
[----:B------:R-:W-:-:S02]  /*1a190*/  @!P3 LEA R8, P0, R6, c[0x0][0x200], 0x2 ;  /* 0x000080000608ba11 */ /* 0x000fc400078010ff */
[----:B------:R-:W-:Y:S02]  /*1a1a0*/  @!P4 LEA.HI.X R35, R2, c[0x0][0x204], R3, 0x2, P1 ;  /* 0x000081000223ca11 */ /* 0x000fe400008f1403 */
[----:B------:R-:W-:-:S03]  /*1a1b0*/  @!P3 LEA.HI.X R9, R6, c[0x0][0x204], R7, 0x2, P0 ;  /* 0x000081000609ba11 */ /* 0x000fc600000f1407 */
[----:B------:R4:W-:Y:S04]  /*1a1c0*/  @!P4 STG.E [R34.64], R4 ;  /* 0x000000042200c986 */ /* 0x0009e8000c101918 */
[----:B------:R4:W-:Y:S02]  /*1a1d0*/  @!P3 STG.E [R8.64], R5 ;  /* 0x000000050800b986 */ /* 0x0009e4000c101918 */
.L_x_750:
[----:B------:R-:W-:Y:S05]  /*1a1e0*/  BSYNC B0 ;  /* 0x0000000000007941 */ /* 0x000fea0003800000 */
.L_x_749:
[----:B------:R-:W5:Y:S01]  /*1a1f0*/  S2R R3, SR_TID.X ;  /* 0x0000000000037919 */ /* 0x000f620000002100 */
[----:B----4-:R-:W-:Y:S01]  /*1a200*/  IADD3 R4, P0, R242, UR14, RZ ;  /* 0x0000000ef2047c10 */ /* 0x010fe2000ff1e0ff */
[----:B------:R-:W-:Y:S01]  /*1a210*/  USHF.R.S32.HI UR7, URZ, 0x1f, UR11 ;  /* 0x0000001f3f077899 */ /* 0x000fe2000801140b */
[----:B------:R-:W-:Y:S01]  /*1a220*/  BSSY B0, `(.L_x_751) ;  /* 0x0000015000007945 */ /* 0x000fe20003800000 */
[----:B------:R-:W4:Y:S01]  /*1a230*/  S2R R0, SR_CTAID.Z ;  /* 0x0000000000007919 */ /* 0x000f220000002700 */
[----:B------:R-:W-:Y:S01]  /*1a240*/  IADD3.X R5, R243, UR8, RZ, P0, !PT ;  /* 0x00000008f3057c10 */ /* 0x000fe200087fe4ff */
[----:B------:R-:W-:-:S02]  /*1a250*/  ULDC.64 UR4, c[0x0][0x1f0] ;  /* 0x00007c0000047ab9 */ /* 0x000fc40000000a00 */
[----:B------:R-:W-:-:S04]  /*1a260*/  UIMAD UR4, UR7, UR4, URZ ;  /* 0x00000004070472a4 */ /* 0x000fc8000f8e023f */
[----:B------:R-:W-:Y:S01]  /*1a270*/  UIMAD UR4, UR11, UR5, UR4 ;  /* 0x000000050b0472a4 */ /* 0x000fe2000f8e0204 */
[----:B-----5:R-:W-:-:S04]  /*1a280*/  SHF.R.S32.HI R2, RZ, 0x1f, R3 ;  /* 0x0000001fff027819 */ /* 0x020fc80000011403 */
[----:B------:R-:W-:Y:S01]  /*1a290*/  LEA.HI R2, R2, R3, RZ, 0x2 ;  /* 0x0000000302027211 */ /* 0x000fe200078f10ff */
[----:B----4-:R-:W-:-:S03]  /*1a2a0*/  IMAD.WIDE.U32 R4, R0, c[0x0][0x1f0], R4 ;  /* 0x00007c0000047a25 */ /* 0x010fc600078e0004 */
[----:B------:R-:W-:Y:S02]  /*1a2b0*/  SHF.R.S32.HI R2, RZ, 0x2, R2 ;  /* 0x00000002ff027819 */ /* 0x000fe40000011402 */
[----:B------:R-:W-:Y:S02]  /*1a2c0*/  IADD3 R7, R5, UR4, RZ ;  /* 0x0000000405077c10 */ /* 0x000fe4000fffe0ff */
[----:B------:R-:W-:-:S13]  /*1a2d0*/  ISETP.GE.AND P0, PT, R2, UR6, PT ;  /* 0x0000000602007c0c */ /* 0x000fda000bf06270 */
        /* <DEDUP_REMOVED lines=9> */
.L_x_752:
[----:B------:R-:W-:Y:S05]  /*1a370*/  BSYNC B0 ;  /* 0x0000000000007941 */ /* 0x000fea0003800000 */
.L_x_751:
[----:B------:R-:W-:Y:S01]  /*1a380*/  IADD3 R2, R2, 0x20, RZ ;  /* 0x0000002002027810 */ /* 0x000fe20007ffe0ff */
[----:B------:R-:W-:Y:S03]  /*1a390*/  BSSY B0, `(.L_x_753) ;  /* 0x000000e000007945 */ /* 0x000fe60003800000 */
[----:B------:R-:W-:-:S13]  /*1a3a0*/  ISETP.GE.AND P0, PT, R2, UR6, PT ;  /* 0x0000000602007c0c */ /* 0x000fda000bf06270 */
        /* <DEDUP_REMOVED lines=11> */
[----:B---3--:R3:W-:Y:S02]  /*1a460*/  STG.E.128 [R2.64], R20 ;  /* 0x0000001402007986 */ /* 0x0087e4000c101d18 */
.L_x_754:
[----:B------:R-:W-:Y:S05]  /*1a470*/  BSYNC B0 ;  /* 0x0000000000007941 */ /* 0x000fea0003800000 */
.L_x_753:
[----:B------:R-:W-:Y:S01]  /*1a480*/  ISETP.GE.AND P0, PT, R222, UR6, PT ;  /* 0x00000006de007c0c */ /* 0x000fe2000bf06270 */
[----:B------:R-:W-:-:S12]  /*1a490*/  BSSY B0, `(.L_x_755) ;  /* 0x000000d000007945 */ /* 0x000fd80003800000 */
[----:B------:R-:W-:Y:S05]  /*1a4a0*/  @P0 BRA `(.L_x_756) ;  /* 0x000000b000000947 */ /* 0x000fea0003800000 */
[----:B---3--:R-:W-:Y:S01]  /*1a4b0*/  IADD3 R3, P0, R224, 0x40, RZ ;  /* 0x00000040e0037810 */ /* 0x008fe20007f1e0ff */
        /* <DEDUP_REMOVED lines=9> */
[----:B------:R3:W-:Y:S02]  /*1a550*/  STG.E.128 [R2.64], R12 ;  /* 0x0000000c02007986 */ /* 0x0007e4000c101d18 */
.L_x_756:
[----:B------:R-:W-:Y:S05]  /*1a560*/  BSYNC B0 ;  /* 0x0000000000007941 */ /* 0x000fea0003800000 */
.L_x_755:
[----:B------:R-:W-:-:S13]  /*1a570*/  ISETP.GE.AND P0, PT, R221, UR6, PT ;  /* 0x00000006dd007c0c */ /* 0x000fda000bf06270 */
        /* <DEDUP_REMOVED lines=12> */
.L_x_757:
        /* <DEDUP_REMOVED lines=12> */
.L_x_1142:


//--------------------- .text._ZN5flash16flash_fwd_kernelI23Flash_fwd_kernel_traitsILi32ELi128ELi128ELi4ELb0ELb0EN7cutlass6half_tE19Flash_kernel_traitsILi32ELi128ELi128ELi4ES3_EELb0ELb0ELb1ELb0ELb0ELb1ELb1ELb0EEEvNS_16Flash_fwd_paramsE --------------------------
	.section	.text._ZN5flash16flash_fwd_kernelI23Flash_fwd_kernel_traitsILi32ELi128ELi128ELi4ELb0ELb0EN7cutlass6half_tE19Flash_kernel_traitsILi32ELi128ELi128ELi4ES3_EELb0ELb0ELb1ELb0ELb0ELb1ELb1ELb0EEEvNS_16Flash_fwd_paramsE,"ax",@progbits
	.sectioninfo	@"SHI_REGISTERS=255"
	.align	128
        .global         _ZN5flash16flash_fwd_kernelI23Flash_fwd_kernel_traitsILi32ELi128ELi128ELi4ELb0ELb0EN7cutlass6half_tE19Flash_kernel_traitsILi32ELi128ELi128ELi4ES3_EELb0ELb0ELb1ELb0ELb0ELb1ELb1ELb0EEEvNS_16Flash_fwd_paramsE
        .type           _ZN5flash16flash_fwd_kernelI23Flash_fwd_kernel_traitsILi32ELi128ELi128ELi4ELb0ELb0EN7cutlass6half_tE19Flash_kernel_traitsILi32ELi128ELi128ELi4ES3_EELb0ELb0ELb1ELb0ELb0ELb1ELb1ELb0EEEvNS_16Flash_fwd_paramsE,@function
        .size           _ZN5flash16flash_fwd_kernelI23Flash_fwd_kernel_traitsILi32ELi128ELi128ELi4ELb0ELb0EN7cutlass6half_tE19Flash_kernel_traitsILi32ELi128ELi128ELi4ES3_EELb0ELb0ELb1ELb0ELb0ELb1ELb1ELb0EEEvNS_16Flash_fwd_paramsE,(.L_x_1143 - _ZN5flash16flash_fwd_kernelI23Flash_fwd_kernel_traitsILi32ELi128ELi128ELi4ELb0ELb0EN7cutlass6half_tE19Flash_kernel_traitsILi32ELi128ELi128ELi4ES3_EELb0ELb0ELb1ELb0ELb0ELb1ELb1ELb0EEEvNS_16Flash_fwd_paramsE)
        .other          _ZN5flash16flash_fwd_kernelI23Flash_fwd_kernel_traitsILi32ELi128ELi128ELi4ELb0ELb0EN7cutlass6half_tE19Flash_kernel_traitsILi32ELi128ELi128ELi4ES3_EELb0ELb0ELb1ELb0ELb0ELb1ELb1ELb0EEEvNS_16Flash_fwd_paramsE,@"STO_CUDA_ENTRY STV_DEFAULT"
_ZN5flash16flash_fwd_kernelI23Flash_fwd_kernel_traitsILi32ELi128ELi128ELi4ELb0ELb0EN7cutlass6half_tE19Flash_kernel_traitsILi32ELi128ELi128ELi4ES3_EELb0ELb0ELb1ELb0ELb0ELb1ELb1ELb0EEEvNS_16Flash_fwd_paramsE:
.text._ZN5flash16flash_fwd_kernelI23Flash_fwd_kernel_traitsILi32ELi128ELi128ELi4ELb0ELb0EN7cutlass6half_tE19Flash_kernel_traitsILi32ELi128ELi128ELi4ES3_EELb0ELb0ELb1ELb0ELb0ELb1ELb1ELb0EEEvNS_16Flash_fwd_paramsE:
        /* <DEDUP_REMOVED lines=25> */
[----:B------:R-:W4:Y:S01]  /*0190*/  S2R R16, SR_CTAID.Z ;  /* 0x0000000000107919 */ /* 0x000f220000002700 */
[----:B------:R-:W-:Y:S01]  /*01a0*/  ISETP.NE.AND.EX P0, PT, RZ, c[0x0][0x24c], PT, P0 ;  /* 0x00009300ff007a0c */ /* 0x000fe20003f05300 */
[----:B--2---:R-:W-:Y:S02]  /*01b0*/  @P2 IMAD.IADD R96, R5, 0x1, -R230 ;  /* 0x0000000105602824 */ /* 0x004fe400078e0ae6 */
[----:B------:R-:W-:-:S10]  /*01c0*/  @!P2 IMAD.MOV.U32 R96, RZ, RZ, c[0x0][0x214] ;  /* 0x00008500ff60a624 */ /* 0x000fd400078e00ff */
[----:B------:R-:W-:Y:S05]  /*01d0*/  @!P0 BRA `(.L_x_758) ;  /* 0x0000004000008947 */ /* 0x000fea0003800000 */
[----:B-1-34-:R-:W2:Y:S02]  /*01e0*/  @P3 LDG.E R4, [R6.64+0x4] ;  /* 0x0000040806043981 */ /* 0x01aea4000c1e1900 */
[----:B--2--5:R-:W-:-:S06]  /*01f0*/  @P3 IADD3 R4, R4, -R9, RZ ;  /* 0x8000000904043210 */ /* 0x024fcc0007ffe0ff */
[----:B------:R1:W5:Y:S01]  /*0200*/  @!P3 LDG.E R4, [R6.64] ;  /* 0x000000080604b981 */ /* 0x000362000c1e1900 */
[----:B------:R-:W-:Y:S05]  /*0210*/  BRA `(.L_x_759) ;  /* 0x0000001000007947 */ /* 0x000fea0003800000 */
.L_x_758:
[----:B-1-34-:R-:W-:Y:S02]  /*0220*/  MOV R4, c[0x0][0x218] ;  /* 0x0000860000047a02 */ /* 0x01afe40000000f00 */
.L_x_759:
        /* <DEDUP_REMOVED lines=33> */
[----:B------:R-:W-:Y:S01]  /*0440*/  BSSY B0, `(.L_x_761) ;  /* 0x000003d000007945 */ /* 0x000fe20003800000 */
[----:B------:R-:W-:Y:S02]  /*0450*/  SHF.R.S32.HI R2, RZ, 0x1f, R73 ;  /* 0x0000001fff027819 */ /* 0x000fe40000011449 */
[----:B------:R-:W-:Y:S02]  /*0460*/  IADD3 R96, -R111, R96, RZ ;  /* 0x000000606f607210 */ /* 0x000fe40007ffe1ff */
[----:B------:R-:W-:Y:S01]  /*0470*/  LEA.HI R2, R2, R73, RZ, 0x2 ;  /* 0x0000004902027211 */ /* 0x000fe200078f10ff */
[----:B------:R-:W2:Y:S06]  /*0480*/  LDC.U8 R3, c[0x0][0x328] ;  /* 0x0000ca00ff037b82 */ /* 0x000eac0000000000 */
[----:B------:R-:W-:Y:S01]  /*0490*/  @P0 IMAD.WIDE.U32 R6, R230, c[0x0][0x1e8], RZ ;  /* 0x00007a00e6060a25 */ /* 0x000fe200078e00ff */
[----:B------:R-:W-:-:S03]  /*04a0*/  @!P0 SHF.R.S32.HI R9, RZ, 0x1f, R0 ;  /* 0x0000001fff098819 */ /* 0x000fc60000011400 */
[----:B------:R-:W-:Y:S02]  /*04b0*/  @P0 IMAD R5, R230, c[0x0][0x1ec], R7 ;  /* 0x00007b00e6050a24 */ /* 0x000fe400078e0207 */
[----:B------:R-:W-:Y:S01]  /*04c0*/  @P0 IMAD.MOV.U32 R7, RZ, RZ, R6 ;  /* 0x000000ffff070224 */ /* 0x000fe200078e0006 */
[----:B------:R-:W-:Y:S01]  /*04d0*/  LOP3.LUT R6, R2, 0x1ffffffc, RZ, 0xc0, !PT ;  /* 0x1ffffffc02067812 */ /* 0x000fe200078ec0ff */
[----:B------:R-:W-:Y:S01]  /*04e0*/  @!P0 IMAD.WIDE.U32 R10, R0, c[0x0][0x1e0], RZ ;  /* 0x00007800000a8a25 */ /* 0x000fe200078e00ff */
[----:B------:R-:W-:Y:S02]  /*04f0*/  SHF.R.S32.HI R2, RZ, 0x2, R2 ;  /* 0x00000002ff027819 */ /* 0x000fe40000011402 */
[----:B-1----:R-:W-:Y:S01]  /*0500*/  ISETP.NE.AND P2, PT, R4, RZ, PT ;  /* 0x000000ff0400720c */ /* 0x002fe20003f45270 */
[----:B------:R-:W-:Y:S02]  /*0510*/  @!P0 IMAD R9, R9, c[0x0][0x1e0], RZ ;  /* 0x0000780009098a24 */ /* 0x000fe400078e02ff */
[----:B------:R-:W-:-:S02]  /*0520*/  IMAD.IADD R6, R73, 0x1, -R6 ;  /* 0x0000000149067824 */ /* 0x000fc400078e0a06 */
[----:B------:R-:W-:Y:S01]  /*0530*/  @!P0 IMAD.MOV.U32 R7, RZ, RZ, R10 ;  /* 0x000000ffff078224 */ /* 0x000fe200078e000a */
[----:B--2---:R-:W-:Y:S01]  /*0540*/  ISETP.NE.AND P1, PT, R3, RZ, PT ;  /* 0x000000ff0300720c */ /* 0x004fe20003f25270 */
[----:B------:R-:W-:-:S03]  /*0550*/  IMAD.SHL.U32 R6, R6, 0x8, RZ ;  /* 0x0000000806067824 */ /* 0x000fc600078e00ff */
[----:B------:R-:W-:Y:S01]  /*0560*/  ISETP.NE.OR P3, PT, R4, RZ, !P1 ;  /* 0x000000ff0400720c */ /* 0x000fe20004f65670 */
[----:B------:R-:W-:Y:S02]  /*0570*/  @!P0 IMAD R4, R0, c[0x0][0x1e4], R9 ;  /* 0x0000790000048a24 */ /* 0x000fe400078e0209 */
[----:B------:R-:W-:Y:S01]  /*0580*/  @!P2 MOV R8, c[0x0][0x214] ;  /* 0x000085000008aa02 */ /* 0x000fe20000000f00 */
[----:B------:R-:W-:Y:S01]  /*0590*/  @P2 IMAD.MOV.U32 R3, RZ, RZ, c[0x0][0x210] ;  /* 0x00008400ff032624 */ /* 0x000fe200078e00ff */
[----:B------:R-:W-:Y:S01]  /*05a0*/  @P2 MOV R9, 0x1 ;  /* 0x0000000100092802 */ /* 0x000fe20000000f00 */
[----:B------:R-:W-:Y:S02]  /*05b0*/  @!P0 IMAD.IADD R5, R11, 0x1, R4 ;  /* 0x000000010b058824 */ /* 0x000fe400078e0204 */
[----:B------:R-:W-:Y:S01]  /*05c0*/  @P2 IMAD R3, R3, c[0x0][0x214], RZ ;  /* 0x0000850003032a24 */ /* 0x000fe200078e02ff */
[----:B------:R-:W-:Y:S02]  /*05d0*/  @!P2 SEL R3, R8, c[0x0][0x234], !P1 ;  /* 0x00008d000803aa07 */ /* 0x000fe40004800000 */
[----:B------:R-:W-:-:S02]  /*05e0*/  IADD3 R4, P1, R6, R7, RZ ;  /* 0x0000000706047210 */ /* 0x000fc40007f3e0ff */
[----:B------:R-:W-:Y:S01]  /*05f0*/  SHF.R.S32.HI R7, RZ, 0x1f, R16 ;  /* 0x0000001fff077819 */ /* 0x000fe20000011410 */
[----:B------:R-:W-:Y:S01]  /*0600*/  @!P2 IMAD R9, R3, c[0x0][0x1c0], RZ ;  /* 0x000070000309aa24 */ /* 0x000fe200078e02ff */
[----:B------:R-:W-:Y:S01]  /*0610*/  LEA.HI.X.SX32 R5, R6, R5, 0x1, P1 ;  /* 0x0000000506057211 */ /* 0x000fe200008f0eff */
[C---:B------:R-:W-:Y:S02]  /*0620*/  @!P3 IMAD R11, R0.reuse, c[0x0][0x214], RZ ;  /* 0x00008500000bba24 */ /* 0x040fe400078e02ff */
[----:B------:R-:W-:Y:S02]  /*0630*/  IMAD R0, R0, R9, RZ ;  /* 0x0000000900007224 */ /* 0x000fe400078e02ff */
[----:B------:R-:W-:Y:S01]  /*0640*/  @P2 IMAD.MOV.U32 R6, RZ, RZ, c[0x0][0x210] ;  /* 0x00008400ff062624 */ /* 0x000fe200078e00ff */
[----:B------:R-:W-:Y:S01]  /*0650*/  @!P3 SEL R230, R11, R230, !P0 ;  /* 0x000000e60be6b207 */ /* 0x000fe20004000000 */
[----:B------:R-:W-:Y:S01]  /*0660*/  @!P2 IMAD.MOV.U32 R6, RZ, RZ, 0x1 ;  /* 0x00000001ff06a424 */ /* 0x000fe200078e00ff */
[----:B------:R-:W-:Y:S01]  /*0670*/  SEL R0, R0, RZ, P3 ;  /* 0x000000ff00007207 */ /* 0x000fe20001800000 */
[----:B------:R-:W-:Y:S01]  /*0680*/  CS2R R8, SRZ ;  /* 0x0000000000087805 */ /* 0x000fe2000001ff00 */
[----:B------:R-:W-:Y:S01]  /*0690*/  ISETP.GE.AND P2, PT, R2, R96, PT ;  /* 0x000000600200720c */ /* 0x000fe20003f46270 */
[----:B------:R-:W-:Y:S01]  /*06a0*/  IMAD R111, R111, R6, RZ ;  /* 0x000000066f6f7224 */ /* 0x000fe200078e02ff */
[----:B------:R-:W-:Y:S01]  /*06b0*/  @!P3 SHF.R.S32.HI R9, RZ, 0x1f, R230 ;  /* 0x0000001fff09b819 */ /* 0x000fe200000114e6 */
[----:B------:R-:W-:Y:S01]  /*06c0*/  IMAD R0, R16, R3, R0 ;  /* 0x0000000310007224 */ /* 0x000fe200078e0200 */
[----:B------:R-:W-:Y:S01]  /*06d0*/  SHF.R.S32.HI R3, RZ, 0x1f, R2 ;  /* 0x0000001fff037819 */ /* 0x000fe20000011402 */
[----:B------:R-:W-:Y:S01]  /*06e0*/  @!P3 IMAD.MOV.U32 R8, RZ, RZ, R230 ;  /* 0x000000ffff08b224 */ /* 0x000fe200078e00e6 */
[----:B------:R-:W-:Y:S01]  /*06f0*/  SHF.R.S32.HI R11, RZ, 0x1f, R111 ;  /* 0x0000001fff0b7819 */ /* 0x000fe2000001146f */
[----:B------:R-:W-:-:S02]  /*0700*/  IMAD R7, R7, c[0x0][0x1f0], RZ ;  /* 0x00007c0007077a24 */ /* 0x000fc400078e02ff */
[C---:B------:R-:W-:Y:S01]  /*0710*/  IMAD.WIDE.U32 R4, R16.reuse, c[0x0][0x1f0], R4 ;  /* 0x00007c0010047a25 */ /* 0x040fe200078e0004 */
[--C-:B------:R-:W-:Y:S02]  /*0720*/  IADD3 R111, P1, P0, R111, R8, R0.reuse ;  /* 0x000000086f6f7210 */ /* 0x100fe4000783e000 */
        /* <DEDUP_REMOVED lines=14> */
.L_x_762:
[----:B------:R-:W-:Y:S05]  /*0810*/  BSYNC B0 ;  /* 0x0000000000007941 */ /* 0x000fea0003800000 */
.L_x_761:
        /* <DEDUP_REMOVED lines=15> */
.L_x_764:
[----:B------:R-:W-:Y:S05]  /*0910*/  BSYNC B0 ;  /* 0x0000000000007941 */ /* 0x000fea0003800000 */
.L_x_763:
        /* <DEDUP_REMOVED lines=15> */
.L_x_766:
[----:B------:R-:W-:Y:S05]  /*0a10*/  BSYNC B0 ;  /* 0x0000000000007941 */ /* 0x000fea0003800000 */
.L_x_765:
[----:B------:R-:W-:Y:S01]  /*0a20*/  IADD3 R7, R2, 0x60, RZ ;  /* 0x0000006002077810 */ /* 0x000fe20007ffe0ff */
[----:B------:R-:W-:Y:S03]  /*0a30*/  BSSY B0, `(.L_x_767) ;  /* 0x000000e000007945 */ /* 0x000fe60003800000 */
[----:B------:R-:W-:-:S13]  /*0a40*/  ISETP.GE.AND P0, PT, R7, R96, PT ;  /* 0x000000600700720c */ /* 0x000fda0003f06270 */
[----:B------:R-:W-:Y:S05]  /*0a50*/  @P0 BRA `(.L_x_768) ;  /* 0x000000b000000947 */ /* 0x000fea0003800000 */
[----:B------:R-:W-:Y:S01]  /*0a60*/  IADD3 R0, P0, R12, 0x60, RZ ;  /* 0x000000600c007810 */ /* 0x000fe20007f1e0ff */
[----:B------:R-:W-:-:S04]  /*0a70*/  IMAD.MOV.U32 R12, RZ, RZ, R4 ;  /* 0x000000ffff0c7224 */ /* 0x000fc800078e0004 */
[----:B------:R-:W-:Y:S01]  /*0a80*/  IMAD.X R5, RZ, RZ, R13, P0 ;  /* 0x000000ffff057224 */ /* 0x000fe200000e060d */
[----:B------:R-:W-:-:S03]  /*0a90*/  MOV R13, R15 ;  /* 0x0000000f000d7202 */ /* 0x000fc60000000f00 */
[----:B------:R-:W-:Y:S02]  /*0aa0*/  IMAD R5, R5, c[0x0][0x1e8], RZ ;  /* 0x00007a0005057a24 */ /* 0x000fe400078e02ff */
[----:B------:R-:W-:-:S04]  /*0ab0*/  IMAD.WIDE.U32 R12, R0, c[0x0][0x1e8], R12 ;  /* 0x00007a00000c7a25 */ /* 0x000fc800078e000c */
[----:B------:R-:W-:Y:S01]  /*0ac0*/  IMAD R5, R0, c[0x0][0x1ec], R5 ;  /* 0x00007b0000057a24 */ /* 0x000fe200078e0205 */
[----:B------:R-:W-:-:S04]  /*0ad0*/  LEA R4, P0, R12, c[0x0][0x1d0], 0x1 ;  /* 0x000074000c047a11 */ /* 0x000fc800078008ff */
[----:B------:R-:W-:-:S04]  /*0ae0*/  IADD3 R5, R13, R5, RZ ;  /* 0x000000050d057210 */ /* 0x000fc80007ffe0ff */
[----:B------:R-:W-:-:S05]  /*0af0*/  LEA.HI.X R5, R12, c[0x0][0x1d4], R5, 0x1, P0 ;  /* 0x000075000c057a11 */ /* 0x000fca00000f0c05 */
[----:B------:R2:W-:Y:S02]  /*0b00*/  STG.E.128 [R4.64], RZ ;  /* 0x000000ff04007986 */ /* 0x0005e4000c101d08 */
.L_x_768:
[----:B------:R-:W-:Y:S05]  /*0b10*/  BSYNC B0 ;  /* 0x0000000000007941 */ /* 0x000fea0003800000 */
.L_x_767:
        /* <DEDUP_REMOVED lines=8> */
[CC--:B------:R-:W-:Y:S02]  /*0ba0*/  @!P5 IADD3 R4, P0, R5.reuse, R111.reuse, RZ ;  /* 0x0000006f0504d210 */ /* 0x0c0fe40007f1e0ff */
[----:B------:R-:W-:Y:S02]  /*0bb0*/  @!P4 IADD3 R3, P1, R0, R111, RZ ;  /* 0x0000006f0003c210 */ /* 0x000fe40007f3e0ff */
[----:B------:R-:W-:Y:S02]  /*0bc0*/  @!P5 LEA.HI.X.SX32 R9, R5, R8, 0x1, P0 ;  /* 0x000000080509d211 */ /* 0x000fe400000f0eff */
[----:B------:R-:W-:-:S02]  /*0bd0*/  @!P5 LEA R12, P2, R4, c[0x0][0x200], 0x2 ;  /* 0x00008000040cda11 */ /* 0x000fc400078410ff */
[----:B------:R-:W-:Y:S02]  /*0be0*/  @!P3 IADD3 R5, P0, R2, R111, RZ ;  /* 0x0000006f0205b210 */ /* 0x000fe40007f1e0ff */
[-C--:B------:R-:W-:Y:S02]  /*0bf0*/  @!P4 LEA.HI.X.SX32 R0, R0, R8.reuse, 0x1, P1 ;  /* 0x000000080000c211 */ /* 0x080fe400008f0eff */
[----:B------:R-:W-:Y:S02]  /*0c00*/  @!P4 LEA R10, P1, R3, c[0x0][0x200], 0x2 ;  /* 0x00008000030aca11 */ /* 0x000fe400078210ff */
[----:B------:R-:W-:Y:S01]  /*0c10*/  @!P5 LEA.HI.X R13, R4, c[0x0][0x204], R9, 0x2, P2 ;  /* 0x00008100040dda11 */ /* 0x000fe200010f1409 */
[----:B------:R-:W-:Y:S01]  /*0c20*/  @!P4 IMAD.MOV.U32 R9, RZ, RZ, 0x7f800000 ;  /* 0x7f800000ff09c424 */ /* 0x000fe200078e00ff */
        /* <DEDUP_REMOVED lines=18> */
.L_x_760:
[----:B-1----:R-:W-:Y:S02]  /*0d50*/  ISETP.NE.AND P1, PT, R230, -0x1, PT ;  /* 0xffffffffe600780c */ /* 0x002fe40003f25270 */
[----:B------:R-:W-:-:S11]  /*0d60*/  ISETP.NE.AND P0, PT, R9, -0x1, PT ;  /* 0xffffffff0900780c */ /* 0x000fd60003f05270 */
[----:B------:R-:W-:Y:S01]  /*0d70*/  @!P1 SHF.R.S32.HI R5, RZ, 0x1f, R0 ;  /* 0x0000001fff059819 */ /* 0x000fe20000011400 */
[----:B------:R-:W-:Y:S01]  /*0d80*/  @P1 IMAD.WIDE.U32 R10, R230, c[0x0][0x190], RZ ;  /* 0x00006400e60a1a25 */ /* 0x000fe200078e00ff */
[----:B------:R-:W-:-:S03]  /*0d90*/  @P0 IADD3 R6, R2, R9, RZ ;  /* 0x0000000902060210 */ /* 0x000fc60007ffe0ff */
[----:B------:R-:W-:Y:S01]  /*0da0*/  @!P1 IMAD R5, R5, c[0x0][0x178], RZ ;  /* 0x00005e0005059a24 */ /* 0x000fe200078e02ff */
[----:B------:R-:W-:Y:S01]  /*0db0*/  @P1 MOV R8, R10 ;  /* 0x0000000a00081202 */ /* 0x000fe20000000f00 */
[----:B------:R-:W-:Y:S02]  /*0dc0*/  @P1 IMAD R3, R230, c[0x0][0x194], R11 ;  /* 0x00006500e6031a24 */ /* 0x000fe400078e020b */
[----:B------:R-:W-:-:S04]  /*0dd0*/  @!P1 IMAD.WIDE.U32 R10, R0, c[0x0][0x178], RZ ;  /* 0x00005e00000a9a25 */ /* 0x000fc800078e00ff */
[----:B------:R-:W-:Y:S01]  /*0de0*/  @!P1 IMAD R4, R0, c[0x0][0x17c], R5 ;  /* 0x00005f0000049a24 */ /* 0x000fe200078e0205 */
[----:B------:R-:W-:Y:S01]  /*0df0*/  @!P1 MOV R8, R10 ;  /* 0x0000000a00089202 */ /* 0x000fe20000000f00 */
[----:B------:R-:W-:-:S03]  /*0e00*/  @P0 IMAD.WIDE.U32 R242, R6, c[0x0][0x198], RZ ;  /* 0x0000660006f20a25 */ /* 0x000fc600078e00ff */
        /* <DEDUP_REMOVED lines=13> */
.L_x_769:
[----:B------:R-:W-:Y:S01]  /*0ee0*/  IABS R7, c[0x0][0x1c8] ;  /* 0x0000720000077a13 */ /* 0x000fe20000000000 */
[----:B------:R-:W-:-:S03]  /*0ef0*/  IMAD.MOV.U32 R10, RZ, RZ, RZ ;  /* 0x000000ffff0a7224 */ /* 0x000fc600078e00ff */
[----:B------:R-:W1:Y:S08]  /*0f00*/  I2F.RP R12, R7 ;  /* 0x00000007000c7306 */ /* 0x000e700000209400 */
[----:B-1----:R-:W1:Y:S02]  /*0f10*/  MUFU.RCP R11, R12 ;  /* 0x0000000c000b7308 */ /* 0x002e640000001000 */
[----:B-1----:R-:W-:-:S06]  /*0f20*/  IADD3 R11, R11, 0xffffffe, RZ ;  /* 0x0ffffffe0b0b7810 */ /* 0x002fcc0007ffe0ff */
[----:B------:R-:W1:Y:S02]  /*0f30*/  F2I.FTZ.U32.TRUNC.NTZ R11, R11 ;  /* 0x0000000b000b7305 */ /* 0x000e64000021f000 */
[----:B-1----:R-:W-:-:S04]  /*0f40*/  IMAD.MOV R4, RZ, RZ, -R11 ;  /* 0x000000ffff047224 */ /* 0x002fc800078e0a0b */
[----:B------:R-:W-:Y:S01]  /*0f50*/  IMAD R5, R4, R7, RZ ;  /* 0x0000000704057224 */ /* 0x000fe200078e02ff */
[----:B------:R-:W-:-:S03]  /*0f60*/  IABS R4, R16 ;  /* 0x0000001000047213 */ /* 0x000fc60000000000 */
[----:B------:R-:W-:-:S04]  /*0f70*/  IMAD.HI.U32 R10, R11, R5, R10 ;  /* 0x000000050b0a7227 */ /* 0x000fc800078e000a */
[----:B------:R-:W-:-:S04]  /*0f80*/  IMAD.MOV.U32 R5, RZ, RZ, R4 ;  /* 0x000000ffff057224 */ /* 0x000fc800078e0004 */
[----:B------:R-:W-:-:S05]  /*0f90*/  IMAD.HI.U32 R56, R10, R5, RZ ;  /* 0x000000050a387227 */ /* 0x000fca00078e00ff */
[----:B------:R-:W-:-:S05]  /*0fa0*/  IADD3 R4, -R56, RZ, RZ ;  /* 0x000000ff38047210 */ /* 0x000fca0007ffe1ff */
[----:B------:R-:W-:Y:S02]  /*0fb0*/  IMAD R4, R7, R4, R5 ;  /* 0x0000000407047224 */ /* 0x000fe400078e0205 */
[----:B------:R-:W-:-:S03]  /*0fc0*/  @P0 IMAD.IADD R5, R2, 0x1, R9 ;  /* 0x0000000102050824 */ /* 0x000fc600078e0209 */
[----:B------:R-:W-:Y:S01]  /*0fd0*/  ISETP.GT.U32.AND P2, PT, R7, R4, PT ;  /* 0x000000040700720c */ /* 0x000fe20003f44070 */
[----:B------:R-:W-:-:S04]  /*0fe0*/  @P0 IMAD.WIDE.U32 R14, R5, c[0x0][0x1a0], RZ ;  /* 0x00006800050e0a25 */ /* 0x000fc800078e00ff */
[----:B------:R-:W-:-:S08]  /*0ff0*/  @P0 IMAD R5, R5, c[0x0][0x1a4], R15 ;  /* 0x0000690005050a24 */ /* 0x000fd000078e020f */
[----:B------:R-:W-:Y:S01]  /*1000*/  @!P2 IMAD.IADD R4, R4, 0x1, -R7 ;  /* 0x000000010404a824 */ /* 0x000fe200078e0a07 */
[----:B------:R-:W-:Y:S02]  /*1010*/  @!P2 IADD3 R56, R56, 0x1, RZ ;  /* 0x000000013838a810 */ /* 0x000fe40007ffe0ff */
[----:B------:R-:W-:Y:S02]  /*1020*/  ISETP.NE.AND P2, PT, RZ, c[0x0][0x1c8], PT ;  /* 0x00007200ff007a0c */ /* 0x000fe40003f45270 */
[----:B------:R-:W-:Y:S02]  /*1030*/  ISETP.GE.U32.AND P3, PT, R4, R7, PT ;  /* 0x000000070400720c */ /* 0x000fe40003f66070 */
[----:B------:R-:W-:Y:S02]  /*1040*/  LOP3.LUT R4, R16, c[0x0][0x1c8], RZ, 0x3c, !PT ;  /* 0x0000720010047a12 */ /* 0x000fe400078e3cff */
[----:B------:R-:W-:Y:S02]  /*1050*/  SHF.R.S32.HI R7, RZ, 0x1f, R16 ;  /* 0x0000001fff077819 */ /* 0x000fe40000011410 */
        /* <DEDUP_REMOVED lines=15> */
.L_x_770:
[----:B------:R-:W-:Y:S01]  /*1150*/  SHF.R.S32.HI R12, RZ, 0x1f, R73 ;  /* 0x0000001fff0c7819 */ /* 0x000fe20000011449 */
[----:B------:R-:W-:Y:S01]  /*1160*/  IMAD R7, R7, c[0x0][0x1a8], RZ ;  /* 0x00006a0007077a24 */ /* 0x000fe200078e02ff */
[----:B------:R-:W-:Y:S01]  /*1170*/  IADD3 R68, R38, -0x1, RZ ;  /* 0xffffffff26447810 */ /* 0x000fe20007ffe0ff */
[----:B------:R-:W-:Y:S01]  /*1180*/  IMAD.IADD R226, R96, 0x1, -R111 ;  /* 0x0000000160e27824 */ /* 0x000fe200078e0a6f */
[-C--:B------:R-:W-:Y:S01]  /*1190*/  LEA.HI R13, R12, R73.reuse, RZ, 0x2 ;  /* 0x000000490c0d7211 */ /* 0x080fe200078f10ff */
[----:B------:R-:W-:Y:S01]  /*11a0*/  IMAD R30, R16, c[0x0][0x1ac], R7 ;  /* 0x00006b00101e7a24 */ /* 0x000fe200078e0207 */
[CC--:B------:R-:W-:Y:S01]  /*11b0*/  LEA.HI R2, R12.reuse, R73.reuse, RZ, 0x3 ;  /* 0x000000490c027211 */ /* 0x0c0fe200078f18ff */
[----:B------:R-:W-:Y:S01]  /*11c0*/  IMAD.MOV.U32 R37, RZ, RZ, c[0x0][0x198] ;  /* 0x00006600ff257624 */ /* 0x000fe200078e00ff */
[----:B------:R-:W-:Y:S01]  /*11d0*/  LOP3.LUT R250, R13, 0xfffffffc, RZ, 0xc0, !PT ;  /* 0xfffffffc0dfa7812 */ /* 0x000fe200078ec0ff */
[----:B------:R-:W-:Y:S01]  /*11e0*/  IMAD.MOV.U32 R228, RZ, RZ, 0x7 ;  /* 0x00000007ffe47424 */ /* 0x000fe200078e00ff */
[----:B------:R-:W-:Y:S01]  /*11f0*/  SHF.R.S32.HI R22, RZ, 0x2, R13 ;  /* 0x00000002ff167819 */ /* 0x000fe2000001140d */
[----:B------:R-:W-:Y:S01]  /*1200*/  IMAD.SHL.U32 R65, R37, 0x80, RZ ;  /* 0x0000008025417824 */ /* 0x000fe200078e00ff */
[----:B------:R-:W-:Y:S01]  /*1210*/  LEA.HI R102, R12, R73, RZ, 0x5 ;  /* 0x000000490c667211 */ /* 0x000fe200078f28ff */
[----:B------:R-:W-:Y:S01]  /*1220*/  IMAD.IADD R250, R73, 0x1, -R250 ;  /* 0x0000000149fa7824 */ /* 0x000fe200078e0afa */
[C---:B------:R-:W-:Y:S01]  /*1230*/  IADD3 R11, R22.reuse, 0x20, RZ ;  /* 0x00000020160b7810 */ /* 0x040fe20007ffe0ff */
[----:B------:R-:W-:Y:S01]  /*1240*/  IMAD.MOV.U32 R36, RZ, RZ, c[0x0][0x19c] ;  /* 0x00006700ff247624 */ /* 0x000fe200078e00ff */
[----:B------:R-:W-:Y:S01]  /*1250*/  IADD3 R7, R22, 0x40, RZ ;  /* 0x0000004016077810 */ /* 0x000fe20007ffe0ff */
[----:B------:R-:W-:Y:S01]  /*1260*/  IMAD.SHL.U32 R250, R250, 0x8, RZ ;  /* 0x00000008fafa7824 */ /* 0x000fe200078e00ff */
[-C--:B------:R-:W-:Y:S01]  /*1270*/  ISETP.GE.AND P3, PT, R11, R226.reuse, PT ;  /* 0x000000e20b00720c */ /* 0x080fe20003f66270 */
[----:B------:R-:W-:Y:S01]  /*1280*/  IMAD.SHL.U32 R245, R73, 0x2, RZ ;  /* 0x0000000249f57824 */ /* 0x000fe200078e00ff */
[----:B------:R-:W-:Y:S01]  /*1290*/  ISETP.GE.AND P1, PT, R7, R226, PT ;  /* 0x000000e20700720c */ /* 0x000fe20003f26270 */
[----:B------:R-:W-:Y:S01]  /*12a0*/  IMAD.MOV.U32 R147, RZ, RZ, R68 ;  /* 0x000000ffff937224 */ /* 0x000fe200078e0044 */
[----:B------:R-:W-:-:S02]  /*12b0*/  IADD3 R8, P0, R250, R8, RZ ;  /* 0x00000008fa087210 */ /* 0x000fc40007f1e0ff */
[----:B------:R-:W-:Y:S02]  /*12c0*/  SHF.R.S32.HI R251, RZ, 0x1f, R250 ;  /* 0x0000001ffffb7819 */ /* 0x000fe400000114fa */
[----:B------:R-:W-:Y:S01]  /*12d0*/  LEA.HI R13, R13, R22, RZ, 0x1 ;  /* 0x000000160d0d7211 */ /* 0x000fe200078f08ff */
[----:B------:R-:W-:Y:S01]  /*12e0*/  STL [R1+0x10], R147 ;  /* 0x0000109301007387 */ /* 0x000fe20000100800 */
[----:B------:R-:W-:Y:S01]  /*12f0*/  IADD3 R225, R22, 0x60, RZ ;  /* 0x0000006016e17810 */ /* 0x000fe20007ffe0ff */
[----:B------:R-:W-:Y:S01]  /*1300*/  IMAD.X R9, R251, 0x1, R3, P0 ;  /* 0x00000001fb097824 */ /* 0x000fe200000e0603 */
[----:B------:R-:W-:Y:S02]  /*1310*/  SHF.R.S32.HI R23, RZ, 0x1f, R22 ;  /* 0x0000001fff177819 */ /* 0x000fe40000011416 */
[----:B------:R-:W-:Y:S01]  /*1320*/  LOP3.LUT R13, R13, 0x7fffffe, RZ, 0xc0, !PT ;  /* 0x07fffffe0d0d7812 */ /* 0x000fe200078ec0ff */
[----:B------:R-:W-:Y:S01]  /*1330*/  IMAD.WIDE.U32 R16, R16, c[0x0][0x1a8], R8 ;  /* 0x00006a0010107a25 */ /* 0x000fe200078e0008 */
[----:B------:R-:W-:-:S02]  /*1340*/  SHF.R.S32.HI R9, RZ, 0x3, R2 ;  /* 0x00000003ff097819 */ /* 0x000fc40000011402 */
[-C--:B------:R-:W-:Y:S01]  /*1350*/  ISETP.GE.AND P2, PT, R225, R226.reuse, PT ;  /* 0x000000e2e100720c */ /* 0x080fe20003f46270 */
[----:B------:R-:W-:Y:S01]  /*1360*/  IMAD.WIDE R232, R233, 0x80, R22 ;  /* 0x00000080e9e87825 */ /* 0x000fe200078e0216 */
[----:B------:R-:W-:Y:S02]  /*1370*/  SHF.R.S32.HI R105, RZ, 0x5, R102 ;  /* 0x00000005ff697819 */ /* 0x000fe40000011466 */
[----:B------:R-:W-:Y:S01]  /*1380*/  ISETP.GE.AND P0, PT, R22, R226, PT ;  /* 0x000000e21600720c */ /* 0x000fe20003f06270 */
[----:B------:R-:W-:Y:S01]  /*1390*/  IMAD.SHL.U32 R15, R9, 0x40, RZ ;  /* 0x00000040090f7824 */ /* 0x000fe200078e00ff */
[----:B------:R-:W-:Y:S01]  /*13a0*/  @!P3 IADD3 R28, P4, R232, 0x20, RZ ;  /* 0x00000020e81cb810 */ /* 0x000fe20007f9e0ff */
[----:B------:R-:W-:Y:S01]  /*13b0*/  IMAD.IADD R4, R22, 0x1, -R13 ;  /* 0x0000000116047824 */ /* 0x000fe200078e0a0d */
[----:B------:R-:W-:Y:S01]  /*13c0*/  @!P1 IADD3 R24, P5, R232, 0x40, RZ ;  /* 0x00000040e8189810 */ /* 0x000fe20007fbe0ff */
[----:B------:R-:W-:Y:S01]  /*13d0*/  IMAD.IADD R31, R17, 0x1, R30 ;  /* 0x00000001111f7824 */ /* 0x000fe200078e021e */
[----:B------:R-:W-:Y:S01]  /*13e0*/  LOP3.LUT R15, R15, 0xc0, RZ, 0xc0, !PT ;  /* 0x000000c00f0f7812 */ /* 0x000fe200078ec0ff */
[----:B------:R-:W-:Y:S01]  /*13f0*/  IMAD R231, R105, 0x8, R4 ;  /* 0x0000000869e77824 */ /* 0x000fe200078e0204 */
[----:B------:R-:W-:Y:S01]  /*1400*/  SHF.R.S32.HI R59, RZ, 0x1f, R56 ;  /* 0x0000001fff3b7819 */ /* 0x000fe20000011438 */
[--C-:B------:R-:W-:Y:S01]  /*1410*/  @!P3 IMAD.X R21, RZ, RZ, R233.reuse, P4 ;  /* 0x000000ffff15b224 */ /* 0x100fe200020e06e9 */
[----:B------:R-:W-:Y:S01]  /*1420*/  LOP3.LUT R3, R15, 0x18, R250, 0xf8, !PT ;  /* 0x000000180f037812 */ /* 0x000fe200078ef8fa */
[----:B------:R-:W-:Y:S01]  /*1430*/  @!P1 IMAD.X R13, RZ, RZ, R233, P5 ;  /* 0x000000ffff0d9224 */ /* 0x000fe200028e06e9 */
[----:B------:R-:W-:Y:S01]  /*1440*/  SHF.R.U32.HI R0, RZ, 0x3, R15 ;  /* 0x00000003ff007819 */ /* 0x000fe2000001160f */
[--C-:B------:R-:W-:Y:S01]  /*1450*/  @!P0 IMAD.MOV.U32 R30, RZ, RZ, R16.reuse ;  /* 0x000000ffff1e8224 */ /* 0x100fe200078e0010 */
[----:B------:R-:W-:Y:S01]  /*1460*/  SHF.L.U64.HI R39, R37, R228, c[0x0][0x19c] ;  /* 0x0000670025277619 */ /* 0x000fe200000102e4 */
[----:B------:R-:W-:Y:S01]  /*1470*/  @!P0 IMAD R15, R233, c[0x0][0x190], RZ ;  /* 0x00006400e90f8a24 */ /* 0x000fe200078e02ff */
[----:B------:R-:W-:Y:S01]  /*1480*/  LOP3.LUT R0, R3, R0, RZ, 0x3c, !PT ;  /* 0x0000000003007212 */ /* 0x000fe200078e3cff */
[----:B------:R-:W-:Y:S01]  /*1490*/  @!P1 IMAD R13, R13, c[0x0][0x190], RZ ;  /* 0x000064000d0d9a24 */ /* 0x000fe200078e02ff */
[----:B------:R-:W-:Y:S01]  /*14a0*/  LOP3.LUT R2, R2, 0xfffffff8, RZ, 0xc0, !PT ;  /* 0xfffffff802027812 */ /* 0x000fe200078ec0ff */
[----:B------:R-:W-:Y:S01]  /*14b0*/  @!P1 IMAD.MOV.U32 R18, RZ, RZ, R16 ;  /* 0x000000ffff129224 */ /* 0x000fe200078e0010 */
[----:B------:R-:W-:Y:S01]  /*14c0*/  LEA.HI R12, R12, R73, RZ, 0x4 ;  /* 0x000000490c0c7211 */ /* 0x000fe200078f20ff */
[----:B------:R-:W-:Y:S01]  /*14d0*/  IMAD.U32 R231, R231, 0x20, R0 ;  /* 0x00000020e7e77824 */ /* 0x000fe200078e0000 */
[----:B------:R-:W-:Y:S01]  /*14e0*/  @!P2 IADD3 R0, P4, R232, 0x60, RZ ;  /* 0x00000060e800a810 */ /* 0x000fe20007f9e0ff */
[--C-:B------:R-:W-:Y:S01]  /*14f0*/  @!P1 IMAD.MOV.U32 R19, RZ, RZ, R31.reuse ;  /* 0x000000ffff139224 */ /* 0x100fe200078e001f */
[----:B------:R-:W-:Y:S01]  /*1500*/  LOP3.LUT R102, R102, 0xffffffe0, RZ, 0xc0, !PT ;  /* 0xffffffe066667812 */ /* 0x000fe200078ec0ff */
[----:B------:R-:W-:Y:S01]  /*1510*/  @!P3 IMAD.MOV.U32 R27, RZ, RZ, R31 ;  /* 0x000000ffff1bb224 */ /* 0x000fe200078e001f */
[----:B------:R-:W-:Y:S01]  /*1520*/  IADD3 R235, R83, -c[0x0][0x2e4], -R96 ;  /* 0x8000b90053eb7a10 */ /* 0x000fe20007ffe860 */
[----:B------:R-:W-:Y:S01]  /*1530*/  @!P2 IMAD.X R3, RZ, RZ, R233, P4 ;  /* 0x000000ffff03a224 */ /* 0x000fe200020e06e9 */
[----:B------:R-:W-:Y:S01]  /*1540*/  LOP3.LUT R245, R245, 0x6, RZ, 0xc0, !PT ;  /* 0x00000006f5f57812 */ /* 0x000fe200078ec0ff */
[----:B------:R-:W-:-:S02]  /*1550*/  @!P2 IMAD.MOV.U32 R17, RZ, RZ, R31 ;  /* 0x000000ffff11a224 */ /* 0x000fc400078e001f */
[----:B------:R-:W-:Y:S02]  /*1560*/  @!P3 IMAD R21, R21, c[0x0][0x190], RZ ;  /* 0x000064001515ba24 */ /* 0x000fe400078e02ff */
[----:B------:R-:W-:Y:S02]  /*1570*/  @!P3 IMAD.MOV.U32 R26, RZ, RZ, R16 ;  /* 0x000000ffff1ab224 */ /* 0x000fe400078e0010 */
[C---:B------:R-:W-:Y:S02]  /*1580*/  @!P0 IMAD R4, R232.reuse, c[0x0][0x194], R15 ;  /* 0x00006500e8048a24 */ /* 0x040fe400078e020f */
[----:B------:R-:W-:-:S04]  /*1590*/  @!P0 IMAD.WIDE.U32 R30, R232, c[0x0][0x190], R30 ;  /* 0x00006400e81e8a25 */ /* 0x000fc800078e001e */
[C---:B------:R-:W-:Y:S02]  /*15a0*/  @!P1 IMAD R10, R24.reuse, c[0x0][0x194], R13 ;  /* 0x00006500180a9a24 */ /* 0x040fe400078e020d */
[----:B------:R-:W-:-:S04]  /*15b0*/  @!P1 IMAD.WIDE.U32 R24, R24, c[0x0][0x190], R18 ;  /* 0x0000640018189a25 */ /* 0x000fc800078e0012 */
[----:B------:R-:W-:Y:S01]  /*15c0*/  @!P2 IMAD R3, R3, c[0x0][0x190], RZ ;  /* 0x000064000303aa24 */ /* 0x000fe200078e02ff */
[----:B------:R-:W-:Y:S01]  /*15d0*/  @!P1 LEA R18, P4, R24, c[0x0][0x160], 0x1 ;  /* 0x0000580018129a11 */ /* 0x000fe200078808ff */
[C---:B------:R-:W-:Y:S02]  /*15e0*/  @!P3 IMAD R8, R28.reuse, c[0x0][0x194], R21 ;  /* 0x000065001c08ba24 */ /* 0x040fe400078e0215 */
[----:B------:R-:W-:Y:S01]  /*15f0*/  @!P3 IMAD.WIDE.U32 R28, R28, c[0x0][0x190], R26 ;  /* 0x000064001c1cba25 */ /* 0x000fe200078e001a */
[----:B------:R-:W-:-:S03]  /*1600*/  @!P0 LEA R26, P6, R30, c[0x0][0x160], 0x1 ;  /* 0x000058001e1a8a11 */ /* 0x000fc600078c08ff */
[----:B------:R-:W-:Y:S01]  /*1610*/  @!P0 IMAD.IADD R4, R31, 0x1, R4 ;  /* 0x000000011f048824 */ /* 0x000fe200078e0204 */
[----:B------:R-:W-:Y:S01]  /*1620*/  @!P3 LEA R20, P5, R28, c[0x0][0x160], 0x1 ;  /* 0x000058001c14ba11 */ /* 0x000fe200078a08ff */
[----:B------:R-:W-:Y:S02]  /*1630*/  @!P1 IMAD.IADD R10, R25, 0x1, R10 ;  /* 0x00000001190a9824 */ /* 0x000fe400078e020a */
[----:B------:R-:W-:Y:S01]  /*1640*/  @!P2 IMAD R3, R0, c[0x0][0x194], R3 ;  /* 0x000065000003aa24 */ /* 0x000fe200078e0203 */
[----:B------:R-:W-:Y:S01]  /*1650*/  @!P0 LEA.HI.X R27, R30, c[0x0][0x164], R4, 0x1, P6 ;  /* 0x000059001e1b8a11 */ /* 0x000fe200030f0c04 */
[----:B------:R-:W-:Y:S01]  /*1660*/  @!P2 IMAD.WIDE.U32 R32, R0, c[0x0][0x190], R16 ;  /* 0x000064000020aa25 */ /* 0x000fe200078e0010 */
[----:B------:R-:W-:-:S03]  /*1670*/  @!P1 LEA.HI.X R19, R24, c[0x0][0x164], R10, 0x1, P4 ;  /* 0x0000590018139a11 */ /* 0x000fc600020f0c0a */
[----:B------:R-:W-:Y:S01]  /*1680*/  @!P2 IMAD.IADD R4, R33, 0x1, R3 ;  /* 0x000000012104a824 */ /* 0x000fe200078e0203 */
[----:B------:R-:W-:Y:S01]  /*1690*/  @!P2 LEA R16, P4, R32, c[0x0][0x160], 0x1 ;  /* 0x000058002010aa11 */ /* 0x000fe200078808ff */
[----:B------:R-:W-:Y:S02]  /*16a0*/  IMAD R3, R23, c[0x0][0x198], RZ ;  /* 0x0000660017037a24 */ /* 0x000fe400078e02ff */
[----:B------:R-:W-:Y:S01]  /*16b0*/  IMAD.WIDE.U32 R24, R22, c[0x0][0x198], R250 ;  /* 0x0000660016187a25 */ /* 0x000fe200078e00fa */
[----:B------:R-:W-:-:S03]  /*16c0*/  @!P2 LEA.HI.X R17, R32, c[0x0][0x164], R4, 0x1, P4 ;  /* 0x000059002011aa11 */ /* 0x000fc600020f0c04 */
[----:B------:R-:W-:Y:S01]  /*16d0*/  IMAD R3, R22, c[0x0][0x19c], R3 ;  /* 0x0000670016037a24 */ /* 0x000fe200078e0203 */
[----:B------:R-:W-:Y:S01]  /*16e0*/  IADD3 R242, P6, R242, R24, RZ ;  /* 0x00000018f2f27210 */ /* 0x000fe20007fde0ff */
[----:B------:R-:W-:Y:S02]  /*16f0*/  @!P3 IMAD.IADD R8, R29, 0x1, R8 ;  /* 0x000000011d08b824 */ /* 0x000fe400078e0208 */
[----:B------:R-:W-:Y:S01]  /*1700*/  IMAD R0, R68, -0x80, R83 ;  /* 0xffffff8044007824 */ /* 0x000fe200078e0253 */
[----:B------:R-:W-:Y:S01]  /*1710*/  IADD3.X R243, R6, R25, R3, P6, !PT ;  /* 0x0000001906f37210 */ /* 0x000fe200037fe403 */
[----:B------:R-:W-:Y:S01]  /*1720*/  IMAD R4, R23, c[0x0][0x1a0], RZ ;  /* 0x0000680017047a24 */ /* 0x000fe200078e02ff */
[----:B------:R-:W-:Y:S01]  /*1730*/  @!P3 LEA.HI.X R21, R28, c[0x0][0x164], R8, 0x1, P5 ;  /* 0x000059001c15ba11 */ /* 0x000fe200028f0c08 */
[----:B------:R-:W-:Y:S01]  /*1740*/  IMAD R247, R59, c[0x0][0x1b0], RZ ;  /* 0x00006c003bf77a24 */ /* 0x000fe200078e02ff */
[CC--:B------:R-:W-:Y:S01]  /*1750*/  ISETP.GE.AND P5, PT, R22.reuse, R0.reuse, PT ;  /* 0x000000001600720c */ /* 0x0c0fe20003fa6270 */
[C---:B------:R-:W-:Y:S01]  /*1760*/  IMAD R4, R22.reuse, c[0x0][0x1a4], R4 ;  /* 0x0000690016047a24 */ /* 0x040fe200078e0204 */
[C---:B------:R-:W-:Y:S01]  /*1770*/  ISETP.GE.AND P4, PT, R22.reuse, R0, PT ;  /* 0x000000001600720c */ /* 0x040fe20003f86270 */
[----:B------:R-:W-:Y:S01]  /*1780*/  IMAD.SHL.U32 R231, R231, 0x2, RZ ;  /* 0x00000002e7e77824 */ /* 0x000fe200078e00ff */
[----:B------:R-:W-:Y:S01]  /*1790*/  SHF.R.S32.HI R6, RZ, 0x1f, R68 ;  /* 0x0000001fff067819 */ /* 0x000fe20000011444 */
[----:B------:R-:W-:-:S03]  /*17a0*/  IMAD.WIDE.U32 R22, R22, c[0x0][0x1a0], R250 ;  /* 0x0000680016167a25 */ /* 0x000fc600078e00fa */
[----:B------:R-:W-:Y:S01]  /*17b0*/  @!PT LDS RZ, [RZ] ;  /* 0x00000000fffff984 */ /* 0x000fe20000000800 */
[----:B------:R-:W-:Y:S01]  /*17c0*/  @!PT LDS RZ, [RZ] ;  /* 0x00000000fffff984 */ /* 0x000fe20000000800 */
[----:B------:R-:W-:Y:S01]  /*17d0*/  @!PT LDS RZ, [RZ] ;  /* 0x00000000fffff984 */ /* 0x000fe20000000800 */
[----:B------:R1:W-:Y:S01]  /*17e0*/  @!P0 LDGSTS.E.BYPASS.LTC128B.128 [R231], [R26.64] ;  /* 0x000000001ae78fae */ /* 0x0003e2000b901d48 */
[----:B------:R-:W-:Y:S01]  /*17f0*/  IMAD R247, R56, c[0x0][0x1b4], R247 ;  /* 0x00006d0038f77a24 */ /* 0x000fe200078e02f7 */
[----:B------:R-:W-:Y:S01]  /*1800*/  IADD3 R14, P6, R14, R22, RZ ;  /* 0x000000160e0e7210 */ /* 0x000fe20007fde0ff */
[----:B------:R-:W-:Y:S01]  /*1810*/  IMAD.WIDE.U32 R242, R56, c[0x0][0x1b0], R242 ;  /* 0x00006c0038f27a25 */ /* 0x000fe200078e00f2 */
[-C--:B------:R-:W-:Y:S01]  /*1820*/  ISETP.GE.AND P0, PT, R11, R0.reuse, PT ;  /* 0x000000000b00720c */ /* 0x080fe20003f06270 */
[----:B------:R2:W-:Y:S01]  /*1830*/  @!P3 LDGSTS.E.BYPASS.LTC128B.128 [R231+0x800], [R20.64] ;  /* 0x0080000014e7bfae */ /* 0x0005e2000b901d48 */
[----:B------:R-:W-:Y:S01]  /*1840*/  IADD3.X R15, R5, R23, R4, P6, !PT ;  /* 0x00000017050f7210 */ /* 0x000fe200037fe404 */
[----:B------:R-:W-:Y:S01]  /*1850*/  IMAD.MOV.U32 R25, RZ, RZ, c[0x0][0x1a0] ;  /* 0x00006800ff197624 */ /* 0x000fe200078e00ff */
[----:B------:R-:W-:Y:S01]  /*1860*/  ISETP.GE.AND P3, PT, R11, R0, PT ;  /* 0x000000000b00720c */ /* 0x000fe20003f66270 */
[----:B------:R-:W-:Y:S01]  /*1870*/  IMAD R13, R39, R68, RZ ;  /* 0x00000044270d7224 */ /* 0x000fe200078e02ff */
[----:B------:R3:W-:Y:S01]  /*1880*/  @!P1 LDGSTS.E.BYPASS.LTC128B.128 [R231+0x1000], [R18.64] ;  /* 0x0100000012e79fae */ /* 0x0007e2000b901d48 */
[----:B------:R-:W-:Y:S01]  /*1890*/  IMAD.IADD R247, R243, 0x1, R247 ;  /* 0x00000001f3f77824 */ /* 0x000fe200078e02f7 */
[----:B------:R-:W-:Y:S01]  /*18a0*/  SHF.L.U64.HI R228, R25, R228, c[0x0][0x1a4] ;  /* 0x0000690019e47619 */ /* 0x000fe200000102e4 */
[----:B------:R-:W-:Y:S01]  /*18b0*/  IMAD.MOV.U32 R246, RZ, RZ, R242 ;  /* 0x000000fffff67224 */ /* 0x000fe200078e00f2 */
[----:B------:R4:W-:Y:S01]  /*18c0*/  @!P2 LDGSTS.E.BYPASS.LTC128B.128 [R231+0x1800], [R16.64] ;  /* 0x0180000010e7afae */ /* 0x0009e2000b901d48 */
[-C--:B------:R-:W-:Y:S01]  /*18d0*/  IMAD R13, R6, R65.reuse, R13 ;  /* 0x00000041060d7224 */ /* 0x080fe200078e020d */
[----:B------:R-:W-:Y:S01]  /*18e0*/  ISETP.GE.AND P2, PT, R7, R0, PT ;  /* 0x000000000700720c */ /* 0x000fe20003f46270 */
[----:B------:R-:W-:-:S04]  /*18f0*/  IMAD.WIDE.U32 R4, R68, R65, R246 ;  /* 0x0000004144047225 */ /* 0x000fc800078e00f6 */
[----:B------:R-:W-:Y:S02]  /*1900*/  IMAD.SHL.U32 R229, R25, 0x80, RZ ;  /* 0x0000008019e57824 */ /* 0x000fe400078e00ff */
[----:B------:R-:W-:Y:S02]  /*1910*/  IMAD R3, R228, R68, RZ ;  /* 0x00000044e4037224 */ /* 0x000fe400078e02ff */
[----:B------:R-:W-:Y:S01]  /*1920*/  IMAD.IADD R5, R5, 0x1, R13 ;  /* 0x0000000105057824 */ /* 0x000fe200078e020d */
[----:B-1----:R-:W-:Y:S01]  /*1930*/  @!P5 LEA R26, P6, R4, c[0x0][0x168], 0x1 ;  /* 0x00005a00041ada11 */ /* 0x002fe200078c08ff */
[----:B------:R-:W-:Y:S01]  /*1940*/  IMAD R3, R6, R229, R3 ;  /* 0x000000e506037224 */ /* 0x000fe200078e0203 */
[----:B------:R-:W-:Y:S01]  /*1950*/  @!P0 LEA R6, P1, R37, R4, 0x5 ;  /* 0x0000000425068211 */ /* 0x000fe200078228ff */
[----:B------:R-:W-:Y:S01]  /*1960*/  IMAD.IADD R2, R73, 0x1, -R2 ;  /* 0x0000000149027824 */ /* 0x000fe200078e0a02 */
[----:B------:R-:W-:Y:S01]  /*1970*/  @!P5 LEA.HI.X R27, R4, c[0x0][0x16c], R5, 0x1, P6 ;  /* 0x00005b00041bda11 */ /* 0x000fe200030f0c05 */
[----:B------:R-:W-:Y:S01]  /*1980*/  IMAD R59, R59, c[0x0][0x1b8], RZ ;  /* 0x00006e003b3b7a24 */ /* 0x000fe200078e02ff */
[-C--:B------:R-:W-:Y:S01]  /*1990*/  ISETP.GE.AND P6, PT, R7, R0.reuse, PT ;  /* 0x000000000700720c */ /* 0x080fe20003fc6270 */
[----:B------:R-:W-:Y:S01]  /*19a0*/  IMAD.SHL.U32 R7, R36, 0x40, RZ ;  /* 0x0000004024077824 */ /* 0x000fe200078e00ff */
[----:B------:R-:W-:Y:S01]  /*19b0*/  @!P0 LEA.HI.X R11, R37, R5, R36, 0x5, P1 ;  /* 0x00000005250b8211 */ /* 0x000fe200008f2c24 */
[----:B------:R1:W-:Y:S01]  /*19c0*/  @!P5 LDGSTS.E.BYPASS.LTC128B.128 [R231+0x2000], [R26.64] ;  /* 0x020000001ae7dfae */ /* 0x0003e2000b901d48 */
[----:B------:R-:W-:Y:S01]  /*19d0*/  @!P0 LEA R22, P1, R6, c[0x0][0x168], 0x1 ;  /* 0x00005a0006168a11 */ /* 0x000fe200078208ff */
[C---:B------:R-:W-:Y:S01]  /*19e0*/  IMAD R59, R56.reuse, c[0x0][0x1bc], R59 ;  /* 0x00006f00383b7a24 */ /* 0x040fe200078e023b */
[----:B------:R-:W-:Y:S01]  /*19f0*/  ISETP.GE.AND P5, PT, R225, R0, PT ;  /* 0x00000000e100720c */ /* 0x000fe20003fa6270 */
[----:B------:R-:W-:Y:S01]  /*1a00*/  IMAD.WIDE.U32 R56, R56, c[0x0][0x1b8], R14 ;  /* 0x00006e0038387a25 */ /* 0x000fe200078e000e */
[----:B------:R-:W-:-:S02]  /*1a10*/  @!P0 LEA.HI.X R23, R6, c[0x0][0x16c], R11, 0x1, P1 ;  /* 0x00005b0006178a11 */ /* 0x000fc400008f0c0b */
[----:B------:R-:W-:Y:S01]  /*1a20*/  LEA.HI R223, R2, R2, RZ, 0x1 ;  /* 0x0000000202df7211 */ /* 0x000fe200078f08ff */
[----:B----4-:R-:W-:Y:S01]  /*1a30*/  IMAD.WIDE.U32 R16, R37, 0x40, RZ ;  /* 0x0000004025107825 */ /* 0x010fe200078e00ff */
[----:B------:R-:W-:Y:S01]  /*1a40*/  ISETP.GE.AND P1, PT, R225, R0, PT ;  /* 0x00000000e100720c */ /* 0x000fe20003f26270 */
[----:B------:R2:W-:Y:S01]  /*1a50*/  @!P0 LDGSTS.E.BYPASS.LTC128B.128 [R231+0x2800], [R22.64] ;  /* 0x0280000016e78fae */ /* 0x0005e2000b901d48 */
[----:B------:R-:W-:Y:S01]  /*1a60*/  SHF.R.S32.HI R0, RZ, 0x1, R223 ;  /* 0x00000001ff007819 */ /* 0x000fe200000114df */
[----:B------:R-:W-:Y:S01]  /*1a70*/  IMAD.IADD R59, R57, 0x1, R59 ;  /* 0x00000001393b7824 */ /* 0x000fe200078e023b */
[----:B------:R-:W-:Y:S01]  /*1a80*/  LOP3.LUT R223, R223, 0x7fffffe, RZ, 0xc0, !PT ;  /* 0x07fffffedfdf7812 */ /* 0x000fe200078ec0ff */
[----:B------:R-:W-:Y:S01]  /*1a90*/  IMAD.MOV.U32 R58, RZ, RZ, R56 ;  /* 0x000000ffff3a7224 */ /* 0x000fe200078e0038 */
[----:B------:R-:W-:Y:S01]  /*1aa0*/  @!P6 IADD3 R10, P0, R4, R16, RZ ;  /* 0x00000010040ae210 */ /* 0x000fe20007f1e0ff */
[----:B------:R-:W-:Y:S01]  /*1ab0*/  IMAD.SHL.U32 R8, R0, 0x40, RZ ;  /* 0x0000004000087824 */ /* 0x000fe200078e00ff */
[----:B------:R-:W-:Y:S01]  /*1ac0*/  SHF.R.S32.HI R11, RZ, 0x4, R12 ;  /* 0x00000004ff0b7819 */ /* 0x000fe2000001140c */
[----:B------:R-:W-:Y:S01]  /*1ad0*/  IMAD.IADD R223, R2, 0x1, -R223 ;  /* 0x0000000102df7824 */ /* 0x000fe200078e0adf */
[----:B------:R-:W-:Y:S01]  /*1ae0*/  @!P6 IADD3.X R7, R5, R17, R7, P0, !PT ;  /* 0x000000110507e210 */ /* 0x000fe200007fe407 */
[----:B------:R-:W-:Y:S01]  /*1af0*/  @!P5 IMAD R2, R36, 0x60, RZ ;  /* 0x000000602402d824 */ /* 0x000fe200078e02ff */
[----:B---3--:R-:W-:Y:S01]  /*1b00*/  @!P6 LEA R18, P0, R10, c[0x0][0x168], 0x1 ;  /* 0x00005a000a12ea11 */ /* 0x008fe200078008ff */
[----:B------:R-:W-:Y:S01]  /*1b10*/  @!P5 IMAD.WIDE.U32 R4, R37, 0x60, R4 ;  /* 0x000000602504d825 */ /* 0x000fe200078e0004 */
[----:B------:R-:W-:-:S02]  /*1b20*/  LEA.HI R6, R12, R11, RZ, 0x1 ;  /* 0x0000000b0c067211 */ /* 0x000fc400078f08ff */
[----:B------:R-:W-:Y:S01]  /*1b30*/  @!P6 LEA.HI.X R19, R10, c[0x0][0x16c], R7, 0x1, P0 ;  /* 0x00005b000a13ea11 */ /* 0x000fe200000f0c07 */
[----:B------:R-:W-:Y:S01]  /*1b40*/  @!P5 IMAD.IADD R2, R5, 0x1, R2 ;  /* 0x000000010502d824 */ /* 0x000fe200078e0202 */
[----:B------:R-:W-:Y:S01]  /*1b50*/  @!P5 LEA R16, P0, R4, c[0x0][0x168], 0x1 ;  /* 0x00005a000410da11 */ /* 0x000fe200078008ff */
[----:B------:R-:W-:Y:S01]  /*1b60*/  IMAD.SHL.U32 R9, R9, 0x8, RZ ;  /* 0x0000000809097824 */ /* 0x000fe200078e00ff */
[----:B------:R-:W-:Y:S01]  /*1b70*/  LOP3.LUT R12, R12, 0xfffffff0, RZ, 0xc0, !PT ;  /* 0xfffffff00c0c7812 */ /* 0x000fe200078ec0ff */
[----:B------:R3:W-:Y:S01]  /*1b80*/  @!P6 LDGSTS.E.BYPASS.LTC128B.128 [R231+0x3000], [R18.64] ;  /* 0x0300000012e7efae */ /* 0x0007e2000b901d48 */
[----:B------:R-:W-:Y:S01]  /*1b90*/  @!P5 LEA.HI.X R17, R4, c[0x0][0x16c], R2, 0x1, P0 ;  /* 0x00005b000411da11 */ /* 0x000fe200000f0c02 */
[----:B------:R-:W-:Y:S01]  /*1ba0*/  IMAD.MOV.U32 R24, RZ, RZ, c[0x0][0x1a4] ;  /* 0x00006900ff187624 */ /* 0x000fe200078e00ff */
[----:B------:R-:W-:Y:S01]  /*1bb0*/  LOP3.LUT R8, R8, 0xc0, RZ, 0xc0, !PT ;  /* 0x000000c008087812 */ /* 0x000fe200078ec0ff */
[----:B------:R-:W-:Y:S01]  /*1bc0*/  IMAD.IADD R10, R73, 0x1, -R12 ;  /* 0x00000001490a7824 */ /* 0x000fe200078e0a0c */
[----:B------:R-:W-:Y:S01]  /*1bd0*/  LOP3.LUT R6, R6, 0xfffffffe, RZ, 0xc0, !PT ;  /* 0xfffffffe06067812 */ /* 0x000fe200078ec0ff */
[----:B------:R4:W-:Y:S01]  /*1be0*/  @!P5 LDGSTS.E.BYPASS.LTC128B.128 [R231+0x3800], [R16.64] ;  /* 0x0380000010e7dfae */ /* 0x0009e2000b901d48 */
[----:B------:R-:W-:Y:S01]  /*1bf0*/  IMAD.WIDE.U32 R14, R25, 0x40, RZ ;  /* 0x00000040190e7825 */ /* 0x000fe200078e00ff */
[----:B------:R-:W-:-:S02]  /*1c00*/  LOP3.LUT R9, R8, 0x8, R9, 0xf8, !PT ;  /* 0x0000000808097812 */ /* 0x000fc400078ef809 */
[----:B------:R-:W0:Y:S01]  /*1c10*/  LDGDEPBAR ;  /* 0x00000000000079af */ /* 0x000e220000000000 */
[----:B------:R-:W-:Y:S01]  /*1c20*/  LEA.HI R97, R10, R10, RZ, 0x1 ;  /* 0x0000000a0a617211 */ /* 0x000fe200078f08ff */
[----:B------:R-:W-:Y:S01]  /*1c30*/  IMAD.WIDE.U32 R12, R68, R229, R58 ;  /* 0x000000e5440c7225 */ /* 0x000fe200078e003a */
[----:B------:R-:W-:Y:S02]  /*1c40*/  SHF.R.S32.HI R5, RZ, 0x1f, R10 ;  /* 0x0000001fff057819 */ /* 0x000fe4000001140a */
[--C-:B------:R-:W-:Y:S01]  /*1c50*/  SHF.R.S32.HI R7, RZ, 0x1, R97.reuse ;  /* 0x00000001ff077819 */ /* 0x100fe20000011461 */
[----:B------:R-:W-:Y:S01]  /*1c60*/  IMAD.SHL.U32 R4, R24, 0x40, RZ ;  /* 0x0000004018047824 */ /* 0x000fe200078e00ff */
[----:B------:R-:W-:Y:S01]  /*1c70*/  SHF.R.S32.HI R2, RZ, 0x1f, R97 ;  /* 0x0000001fff027819 */ /* 0x000fe20000011461 */
[----:B------:R-:W-:Y:S01]  /*1c80*/  IMAD.IADD R13, R13, 0x1, R3 ;  /* 0x000000010d0d7824 */ /* 0x000fe200078e0203 */
[----:B------:R-:W-:Y:S01]  /*1c90*/  SHF.R.U32.HI R8, RZ, 0x3, R8 ;  /* 0x00000003ff087819 */ /* 0x000fe20000011608 */
[----:B------:R-:W-:Y:S01]  /*1ca0*/  IMAD.IADD R6, R11, 0x1, -R6 ;  /* 0x000000010b067824 */ /* 0x000fe200078e0a06 */
[----:B------:R-:W-:-:S02]  /*1cb0*/  LEA.HI R2, R2, R7, RZ, 0x2 ;  /* 0x0000000702027211 */ /* 0x000fc400078f10ff */
[----:B------:R-:W-:Y:S01]  /*1cc0*/  LEA.HI R5, R5, R10, RZ, 0x3 ;  /* 0x0000000a05057211 */ /* 0x000fe200078f18ff */
[----:B------:R-:W-:Y:S01]  /*1cd0*/  IMAD R223, R6, 0x8, R223 ;  /* 0x0000000806df7824 */ /* 0x000fe200078e02df */
[----:B------:R-:W-:Y:S01]  /*1ce0*/  LOP3.LUT R2, R2, 0xfffffffc, RZ, 0xc0, !PT ;  /* 0xfffffffc02027812 */ /* 0x000fe200078ec0ff */
[----:B------:R-:W-:Y:S01]  /*1cf0*/  IMAD.SHL.U32 R6, R6, 0x8, RZ ;  /* 0x0000000806067824 */ /* 0x000fe200078e00ff */
[C---:B------:R-:W-:Y:S01]  /*1d00*/  @!P2 IADD3 R3, P0, R12.reuse, R14, RZ ;  /* 0x0000000e0c03a210 */ /* 0x040fe20007f1e0ff */
[----:B------:R-:W-:Y:S01]  /*1d10*/  IMAD.SHL.U32 R5, R5, 0x20, RZ ;  /* 0x0000002005057824 */ /* 0x000fe200078e00ff */
[----:B------:R-:W-:Y:S01]  /*1d20*/  LOP3.LUT R8, R9, R8, RZ, 0x3c, !PT ;  /* 0x0000000809087212 */ /* 0x000fe200078e3cff */
[----:B------:R-:W-:Y:S01]  /*1d30*/  IMAD.IADD R2, R7, 0x1, -R2 ;  /* 0x0000000107027824 */ /* 0x000fe200078e0a02 */
[----:B------:R-:W-:Y:S02]  /*1d40*/  @!P4 LEA R14, P5, R12, c[0x0][0x170], 0x1 ;  /* 0x00005c000c0eca11 */ /* 0x000fe400078a08ff */
[----:B------:R-:W-:Y:S01]  /*1d50*/  LOP3.LUT R97, R97, 0x7fffffe, RZ, 0xc0, !PT ;  /* 0x07fffffe61617812 */ /* 0x000fe200078ec0ff */
[----:B------:R-:W-:-:S04]  /*1d60*/  DEPBAR.LE SB0, 0x0 ;  /* 0x000080000000791a */ /* 0x000fc80000000000 */
[----:B------:R-:W-:Y:S01]  /*1d70*/  BAR.SYNC.DEFER_BLOCKING 0x0 ;  /* 0x0000000000007b1d */ /* 0x000fe20000010000 */
[----:B------:R-:W-:Y:S01]  /*1d80*/  IMAD.SHL.U32 R9, R2, 0x40, RZ ;  /* 0x0000004002097824 */ /* 0x000fe200078e00ff */
[----:B------:R-:W-:Y:S01]  /*1d90*/  @!P2 IADD3.X R4, R13, R15, R4, P0, !PT ;  /* 0x0000000f0d04a210 */ /* 0x000fe200007fe404 */
[----:B------:R-:W-:Y:S01]  /*1da0*/  IMAD.U32 R223, R223, 0x20, R8 ;  /* 0x00000020dfdf7824 */ /* 0x000fe200078e0008 */
[----:B------:R-:W-:Y:S01]  /*1db0*/  @!P3 LEA R7, P0, R25, R12, 0x5 ;  /* 0x0000000c1907b211 */ /* 0x000fe200078028ff */
[----:B------:R-:W-:Y:S01]  /*1dc0*/  IMAD.IADD R97, R10, 0x1, -R97 ;  /* 0x000000010a617824 */ /* 0x000fe200078e0a61 */
[----:B------:R-:W-:Y:S01]  /*1dd0*/  @!P4 LEA.HI.X R15, R12, c[0x0][0x174], R13, 0x1, P5 ;  /* 0x00005d000c0fca11 */ /* 0x000fe200028f0c0d */
[----:B------:R-:W-:Y:S01]  /*1de0*/  IMAD.SHL.U32 R223, R223, 0x2, RZ ;  /* 0x00000002dfdf7824 */ /* 0x000fe200078e00ff */
[----:B------:R-:W-:Y:S02]  /*1df0*/  LOP3.LUT R9, R9, 0xc0, RZ, 0xc0, !PT ;  /* 0x000000c009097812 */ /* 0x000fe400078ec0ff */
[----:B----4-:R-:W-:-:S02]  /*1e00*/  @!P2 LEA R16, P5, R3, c[0x0][0x170], 0x1 ;  /* 0x00005c000310aa11 */ /* 0x010fc400078a08ff */
[----:B------:R-:W-:Y:S01]  /*1e10*/  LOP3.LUT R72, R5, 0xffffff00, RZ, 0xc0, !PT ;  /* 0xffffff0005487812 */ /* 0x000fe200078ec0ff */
[----:B------:R-:W-:Y:S01]  /*1e20*/  IMAD.MOV.U32 R5, RZ, RZ, 0x10 ;  /* 0x00000010ff057424 */ /* 0x000fe200078e00ff */
[C---:B------:R-:W-:Y:S01]  /*1e30*/  @!P3 LEA.HI.X R8, R25.reuse, R13, R24, 0x5, P0 ;  /* 0x0000000d1908b211 */ /* 0x040fe200000f2c18 */
[----:B------:R-:W-:Y:S01]  /*1e40*/  @!P1 IMAD.WIDE.U32 R12, R25, 0x60, R12 ;  /* 0x00000060190c9825 */ /* 0x000fe200078e000c */
[----:B------:R-:W-:Y:S02]  /*1e50*/  @!P3 LEA R10, P0, R7, c[0x0][0x170], 0x1 ;  /* 0x00005c00070aba11 */ /* 0x000fe400078008ff */
[----:B------:R-:W-:Y:S02]  /*1e60*/  LOP3.LUT R6, R9, 0x8, R6, 0xf8, !PT ;  /* 0x0000000809067812 */ /* 0x000fe400078ef806 */
[----:B------:R-:W-:Y:S02]  /*1e70*/  SHF.R.U32.HI R67, RZ, 0x3, R9 ;  /* 0x00000003ff437819 */ /* 0x000fe40000011609 */
[----:B------:R-:W-:Y:S01]  /*1e80*/  @!P2 LEA.HI.X R17, R3, c[0x0][0x174], R4, 0x1, P5 ;  /* 0x00005d000311aa11 */ /* 0x000fe200028f0c04 */
[----:B------:R-:W-:Y:S01]  /*1e90*/  IMAD R4, R105, 0x200, R72 ;  /* 0x0000020069047824 */ /* 0x000fe200078e0248 */
[----:B------:R-:W-:Y:S01]  /*1ea0*/  @!P3 LEA.HI.X R11, R7, c[0x0][0x174], R8, 0x1, P0 ;  /* 0x00005d00070bba11 */ /* 0x000fe200000f0c08 */
[----:B------:R-:W-:Y:S01]  /*1eb0*/  @!P1 IMAD R7, R24, 0x60, RZ ;  /* 0x0000006018079824 */ /* 0x000fe200078e02ff */
[----:B------:R-:W-:Y:S01]  /*1ec0*/  LOP3.LUT R67, R6, R67, RZ, 0x3c, !PT ;  /* 0x0000004306437212 */ /* 0x000fe200078e3cff */
[----:B------:R-:W-:Y:S01]  /*1ed0*/  IMAD R4, R97, 0x20, R4 ;  /* 0x0000002061047824 */ /* 0x000fe200078e0204 */
[C---:B------:R-:W-:Y:S01]  /*1ee0*/  @!P1 LEA R8, P0, R12.reuse, c[0x0][0x170], 0x1 ;  /* 0x00005c000c089a11 */ /* 0x040fe200078008ff */
[----:B------:R-:W-:Y:S01]  /*1ef0*/  @!P1 IMAD.IADD R7, R13, 0x1, R7 ;  /* 0x000000010d079824 */ /* 0x000fe200078e0207 */
[----:B------:R-:W-:Y:S01]  /*1f00*/  @P4 STS [R231+0x4000], RZ ;  /* 0x004000ffe7004388 */ /* 0x000fe20000000800 */
[----:B------:R-:W-:Y:S01]  /*1f10*/  IMAD.IADD R224, R67, 0x1, R4 ;  /* 0x0000000143e07824 */ /* 0x000fe200078e0204 */
[----:B------:R-:W-:Y:S01]  /*1f20*/  IADD3 R221, R223, 0x2020, RZ ;  /* 0x00002020dfdd7810 */ /* 0x000fe20007ffe0ff */
[----:B------:R-:W-:Y:S01]  /*1f30*/  IMAD R72, R97, 0x20, R72 ;  /* 0x0000002061487824 */ /* 0x000fe200078e0248 */
[----:B------:R-:W-:Y:S01]  /*1f40*/  @P4 STS [R231+0x4004], RZ ;  /* 0x004004ffe7004388 */ /* 0x000fe20000000800 */
[----:B------:R-:W-:Y:S01]  /*1f50*/  @!P1 LEA.HI.X R9, R12, c[0x0][0x174], R7, 0x1, P0 ;  /* 0x00005d000c099a11 */ /* 0x000fe200000f0c07 */
[----:B------:R-:W-:Y:S01]  /*1f60*/  IMAD.SHL.U32 R224, R224, 0x2, RZ ;  /* 0x00000002e0e07824 */ /* 0x000fe200078e00ff */
[----:B------:R-:W-:Y:S01]  /*1f70*/  LOP3.LUT P0, RZ, R0, 0x2, RZ, 0xc0, !PT ;  /* 0x0000000200ff7812 */ /* 0x000fe2000780c0ff */
[----:B------:R-:W-:Y:S01]  /*1f80*/  @P4 STS.64 [R231+0x4008], RZ ;  /* 0x004008ffe7004388 */ /* 0x000fe20000000a00 */
[----:B------:R-:W-:Y:S01]  /*1f90*/  IADD3 R0, R223, 0x2000, RZ ;  /* 0x00002000df007810 */ /* 0x000fe20007ffe0ff */
[----:B------:R-:W-:-:S02]  /*1fa0*/  IMAD.IADD R220, R67, 0x1, R72 ;  /* 0x0000000143dc7824 */ /* 0x000fc400078e0248 */
        /* <DEDUP_REMOVED lines=9> */
[----:B------:R-:W-:-:S03]  /*2040*/  @P0 IADD3 R221, R0, -0x20, RZ ;  /* 0xffffffe000dd0810 */ /* 0x000fc60007ffe0ff */
        /* <DEDUP_REMOVED lines=10> */
[C---:B------:R-:W-:Y:S02]  /*20f0*/  IADD3 R214, R221.reuse, 0x1400, RZ ;  /* 0x00001400ddd67810 */ /* 0x040fe40007ffe0ff */
[----:B------:R-:W-:Y:S01]  /*2100*/  IADD3 R213, R221, 0x1800, RZ ;  /* 0x00001800ddd57810 */ /* 0x000fe20007ffe0ff */
[----:B------:R-:W-:Y:S01]  /*2110*/  @!PT LDS RZ, [RZ] ;  /* 0x00000000fffff984 */ /* 0x000fe20000000800 */
[----:B------:R-:W-:Y:S01]  /*2120*/  @!PT LDS RZ, [RZ] ;  /* 0x00000000fffff984 */ /* 0x000fe20000000800 */
[----:B------:R-:W-:Y:S01]  /*2130*/  @!PT LDS RZ, [RZ] ;  /* 0x00000000fffff984 */ /* 0x000fe20000000800 */
[----:B------:R5:W-:Y:S01]  /*2140*/  @!P1 LDGSTS.E.BYPASS.LTC128B.128 [R231+0x5800], [R8.64] ;  /* 0x0580000008e79fae */ /* 0x000be2000b901d48 */
[----:B------:R-:W-:-:S02]  /*2150*/  LOP3.LUT P1, RZ, R2, 0x2, RZ, 0xc0, !PT ;  /* 0x0000000202ff7812 */ /* 0x000fc4000782c0ff */
[----:B------:R-:W-:Y:S01]  /*2160*/  IADD3 R212, R221, 0x1c00, RZ ;  /* 0x00001c00ddd47810 */ /* 0x000fe20007ffe0ff */
[----:B----4-:R-:W-:Y:S01]  /*2170*/  LDSM.16.M88.4 R12, [R224] ;  /* 0x00000000e00c783b */ /* 0x010fe20000000200 */
[----:B------:R-:W-:-:S03]  /*2180*/  SEL R5, R5, 0xfffffff0, !P1 ;  /* 0xfffffff005057807 */ /* 0x000fc60004800000 */
[----:B------:R-:W4:Y:S02]  /*2190*/  LDSM.16.M88.4 R40, [R223+0x2000] ;  /* 0x00200000df28783b */ /* 0x000f240000000200 */
[----:B------:R-:W-:Y:S02]  /*21a0*/  IMAD R222, R5, 0x2, R224 ;  /* 0x0000000205de7824 */ /* 0x000fe400078e02e0 */
[----:B------:R-:W-:Y:S04]  /*21b0*/  LDSM.16.M88.4 R48, [R221] ;  /* 0x00000000dd30783b */ /* 0x000fe80000000200 */
[----:B------:R-:W-:Y:S04]  /*21c0*/  LDSM.16.M88.4 R28, [R222+0x1000] ;  /* 0x00100000de1c783b */ /* 0x000fe80000000200 */
[----:B---3--:R-:W-:Y:S04]  /*21d0*/  LDSM.16.M88.4 R16, [R222] ;  /* 0x00000000de10783b */ /* 0x008fe80000000200 */
[----:B--2---:R-:W-:Y:S04]  /*21e0*/  LDSM.16.M88.4 R20, [R223+0x2400] ;  /* 0x00240000df14783b */ /* 0x004fe80000000200 */
[----:B-----5:R-:W2:Y:S04]  /*21f0*/  LDSM.16.M88.4 R8, [R224+0x1000] ;  /* 0x00100000e008783b */ /* 0x020ea80000000200 */
[----:B------:R-:W-:Y:S04]  /*2200*/  LDSM.16.M88.4 R60, [R221+0x800] ;  /* 0x00080000dd3c783b */ /* 0x000fe80000000200 */
[----:B------:R-:W0:Y:S01]  /*2210*/  LDGDEPBAR ;  /* 0x00000000000079af */ /* 0x000e220000000000 */
[C---:B----4-:R-:W-:Y:S08]  /*2220*/  HMMA.16816.F32 R52, R12.reuse, R40, RZ ;  /* 0x000000280c34723c */ /* 0x050ff000000018ff */
[----:B------:R-:W-:Y:S08]  /*2230*/  HMMA.16816.F32 R32, R12, R42, RZ ;  /* 0x0000002a0c20723c */ /* 0x000ff000000018ff */
[----:B--2---:R-:W-:Y:S08]  /*2240*/  HMMA.16816.F32 R44, R8, R40, RZ ;  /* 0x00000028082c723c */ /* 0x004ff000000018ff */
[----:B------:R-:W-:Y:S08]  /*2250*/  HMMA.16816.F32 R52, R16, R48, R52 ;  /* 0x000000301034723c */ /* 0x000ff00000001834 */
[----:B------:R-:W-:Y:S08]  /*2260*/  HMMA.16816.F32 R40, R8, R42, RZ ;  /* 0x0000002a0828723c */ /* 0x000ff000000018ff */
[----:B------:R-:W-:Y:S08]  /*2270*/  HMMA.16816.F32 R32, R16, R50, R32 ;  /* 0x000000321020723c */ /* 0x000ff00000001820 */
[----:B------:R-:W-:Y:S01]  /*2280*/  FMUL.FTZ R52, R52, c[0x0][0x2ec] ;  /* 0x0000bb0034347a20 */ /* 0x000fe20000410000 */
[----:B------:R-:W-:Y:S01]  /*2290*/  HMMA.16816.F32 R44, R28, R48, R44 ;  /* 0x000000301c2c723c */ /* 0x000fe2000000182c */
[----:B------:R-:W-:-:S02]  /*22a0*/  FMUL.FTZ R3, R53, c[0x0][0x2ec] ;  /* 0x0000bb0035037a20 */ /* 0x000fc40000410000 */
[----:B------:R2:W3:Y:S01]  /*22b0*/  MUFU.TANH R64, R52 ;  /* 0x0000003400407308 */ /* 0x0004e20000002400 */
[----:B-1----:R-:W-:Y:S02]  /*22c0*/  FMUL.FTZ R27, R54, c[0x0][0x2ec] ;  /* 0x0000bb00361b7a20 */ /* 0x002fe40000410000 */
[----:B------:R-:W-:Y:S02]  /*22d0*/  FMUL.FTZ R26, R55, c[0x0][0x2ec] ;  /* 0x0000bb00371a7a20 */ /* 0x000fe40000410000 */
[----:B------:R-:W-:Y:S03]  /*22e0*/  HMMA.16816.F32 R40, R28, R50, R40 ;  /* 0x000000321c28723c */ /* 0x000fe60000001828 */
[----:B------:R-:W1:Y:S04]  /*22f0*/  MUFU.TANH R3, R3 ;  /* 0x0000000300037308 */ /* 0x000e680000002400 */
[----:B------:R-:W-:Y:S01]  /*2300*/  FMUL.FTZ R32, R32, c[0x0][0x2ec] ;  /* 0x0000bb0020207a20 */ /* 0x000fe20000410000 */
[----:B------:R-:W-:Y:S01]  /*2310*/  HMMA.16816.F32 R48, R8, R20, RZ ;  /* 0x000000140830723c */ /* 0x000fe200000018ff */
[----:B------:R-:W-:Y:S01]  /*2320*/  FMUL.FTZ R6, R34, c[0x0][0x2ec] ;  /* 0x0000bb0022067a20 */ /* 0x000fe20000410000 */
[----:B--2---:R-:W2:Y:S01]  /*2330*/  LDSM.16.M88.4 R52, [R221+0x400] ;  /* 0x00040000dd34783b */ /* 0x004ea20000000200 */
[----:B------:R2:W-:Y:S01]  /*2340*/  MUFU.TANH R66, R32 ;  /* 0x0000002000427308 */ /* 0x0005e20000002400 */
[----:B------:R-:W-:-:S02]  /*2350*/  FMUL.FTZ R69, R33, c[0x0][0x2ec] ;  /* 0x0000bb0021457a20 */ /* 0x000fc40000410000 */
[----:B------:R-:W-:Y:S02]  /*2360*/  FMUL.FTZ R2, R35, c[0x0][0x2ec] ;  /* 0x0000bb0023027a20 */ /* 0x000fe40000410000 */
[----:B------:R-:W-:Y:S02]  /*2370*/  FMUL.FTZ R0, R44, c[0x0][0x2ec] ;  /* 0x0000bb002c007a20 */ /* 0x000fe40000410000 */
[----:B------:R-:W-:Y:S01]  /*2380*/  FMUL.FTZ R141, R45, c[0x0][0x2ec] ;  /* 0x0000bb002d8d7a20 */ /* 0x000fe20000410000 */
[----:B------:R-:W4:Y:S01]  /*2390*/  MUFU.TANH R27, R27 ;  /* 0x0000001b001b7308 */ /* 0x000f220000002400 */
[----:B------:R-:W-:Y:S02]  /*23a0*/  FMUL.FTZ R4, R46, c[0x0][0x2ec] ;  /* 0x0000bb002e047a20 */ /* 0x000fe40000410000 */
[----:B------:R-:W-:Y:S02]  /*23b0*/  FMUL.FTZ R7, R47, c[0x0][0x2ec] ;  /* 0x0000bb002f077a20 */ /* 0x000fe40000410000 */
[----:B------:R-:W-:Y:S01]  /*23c0*/  FMUL.FTZ R40, R40, c[0x0][0x2ec] ;  /* 0x0000bb0028287a20 */ /* 0x000fe20000410000 */
[----:B------:R-:W-:Y:S01]  /*23d0*/  HMMA.16816.F32 R44, R12, R20, RZ ;  /* 0x000000140c2c723c */ /* 0x000fe200000018ff */
[----:B------:R-:W-:Y:S01]  /*23e0*/  FMUL.FTZ R42, R42, c[0x0][0x2ec] ;  /* 0x0000bb002a2a7a20 */ /* 0x000fe20000410000 */
[----:B------:R-:W5:Y:S01]  /*23f0*/  MUFU.TANH R26, R26 ;  /* 0x0000001a001a7308 */ /* 0x000f620000002400 */
[----:B------:R-:W-:-:S02]  /*2400*/  FMUL.FTZ R113, R41, c[0x0][0x2ec] ;  /* 0x0000bb0029717a20 */ /* 0x000fc40000410000 */
[----:B------:R-:W-:-:S05]  /*2410*/  FMUL.FTZ R139, R43, c[0x0][0x2ec] ;  /* 0x0000bb002b8b7a20 */ /* 0x000fca0000410000 */
[----:B------:R-:W-:Y:S08]  /*2420*/  MUFU.TANH R101, R40 ;  /* 0x0000002800657308 */ /* 0x000ff00000002400 */
[----:B------:R1:W-:Y:S01]  /*2430*/  MUFU.TANH R99, R42 ;  /* 0x0000002a00637308 */ /* 0x0003e20000002400 */
[-C--:B--2---:R-:W-:Y:S01]  /*2440*/  HMMA.16816.F32 R32, R28, R52.reuse, R48 ;  /* 0x000000341c20723c */ /* 0x084fe20000001830 */
[----:B------:R-:W2:Y:S06]  /*2450*/  LDSM.16.M88.4 R48, [R223+0x2800] ;  /* 0x00280000df30783b */ /* 0x000eac0000000200 */
[----:B------:R-:W2:Y:S01]  /*2460*/  MUFU.TANH R0, R0 ;  /* 0x0000000000007308 */ /* 0x000ea20000002400 */
[----:B------:R-:W-:Y:S07]  /*2470*/  HMMA.16816.F32 R44, R16, R52, R44 ;  /* 0x00000034102c723c */ /* 0x000fee000000182c */
[----:B------:R-:W2:Y:S01]  /*2480*/  MUFU.TANH R141, R141 ;  /* 0x0000008d008d7308 */ /* 0x000ea20000002400 */
[-C--:B-1----:R-:W-:Y:S07]  /*2490*/  HMMA.16816.F32 R40, R8, R22.reuse, RZ ;  /* 0x000000160828723c */ /* 0x082fee00000018ff */
[----:B------:R-:W1:Y:S01]  /*24a0*/  MUFU.TANH R4, R4 ;  /* 0x0000000400047308 */ /* 0x000e620000002400 */
[----:B------:R-:W-:Y:S01]  /*24b0*/  HMMA.16816.F32 R20, R12, R22, RZ ;  /* 0x000000160c14723c */ /* 0x000fe200000018ff */
[----:B------:R-:W-:-:S06]  /*24c0*/  FMUL.FTZ R137, R32, c[0x0][0x2ec] ;  /* 0x0000bb0020897a20 */ /* 0x000fcc0000410000 */
[----:B------:R-:W1:Y:S01]  /*24d0*/  MUFU.TANH R7, R7 ;  /* 0x0000000700077308 */ /* 0x000e620000002400 */
[----:B------:R-:W-:Y:S02]  /*24e0*/  FMUL.FTZ R87, R33, c[0x0][0x2ec] ;  /* 0x0000bb0021577a20 */ /* 0x000fe40000410000 */
[----:B------:R-:W-:Y:S02]  /*24f0*/  FMUL.FTZ R85, R34, c[0x0][0x2ec] ;  /* 0x0000bb0022557a20 */ /* 0x000fe40000410000 */
[----:B------:R-:W-:Y:S02]  /*2500*/  FMUL.FTZ R133, R35, c[0x0][0x2ec] ;  /* 0x0000bb0023857a20 */ /* 0x000fe40000410000 */
[----:B------:R-:W-:Y:S01]  /*2510*/  FMUL.FTZ R44, R44, c[0x0][0x2ec] ;  /* 0x0000bb002c2c7a20 */ /* 0x000fe20000410000 */
[----:B------:R-:W1:Y:S01]  /*2520*/  MUFU.TANH R6, R6 ;  /* 0x0000000600067308 */ /* 0x000e620000002400 */
[----:B------:R-:W-:Y:S02]  /*2530*/  FMUL.FTZ R45, R45, c[0x0][0x2ec] ;  /* 0x0000bb002d2d7a20 */ /* 0x000fe40000410000 */
[----:B------:R-:W-:-:S02]  /*2540*/  FMUL.FTZ R46, R46, c[0x0][0x2ec] ;  /* 0x0000bb002e2e7a20 */ /* 0x000fc40000410000 */
[----:B------:R-:W-:Y:S01]  /*2550*/  FMUL.FTZ R47, R47, c[0x0][0x2ec] ;  /* 0x0000bb002f2f7a20 */ /* 0x000fe20000410000 */
[-C--:B------:R-:W-:Y:S02]  /*2560*/  HMMA.16816.F32 R40, R28, R54.reuse, R40 ;  /* 0x000000361c28723c */ /* 0x080fe40000001828 */
[----:B------:R-:W-:Y:S06]  /*2570*/  MUFU.TANH R81, R44 ;  /* 0x0000002c00517308 */ /* 0x000fec0000002400 */
[----:B------:R-:W-:Y:S02]  /*2580*/  HMMA.16816.F32 R20, R16, R54, R20 ;  /* 0x000000361014723c */ /* 0x000fe40000001814 */
[----:B------:R-:W-:Y:S06]  /*2590*/  MUFU.TANH R82, R45 ;  /* 0x0000002d00527308 */ /* 0x000fec0000002400 */
[-C--:B--2---:R-:W-:Y:S02]  /*25a0*/  HMMA.16816.F32 R32, R12, R48.reuse, RZ ;  /* 0x000000300c20723c */ /* 0x084fe400000018ff */
[----:B------:R-:W-:Y:S06]  /*25b0*/  MUFU.TANH R74, R46 ;  /* 0x0000002e004a7308 */ /* 0x000fec0000002400 */
[----:B------:R-:W-:Y:S01]  /*25c0*/  FMUL.FTZ R40, R40, c[0x0][0x2ec] ;  /* 0x0000bb0028287a20 */ /* 0x000fe20000410000 */
[----:B------:R-:W-:Y:S01]  /*25d0*/  HMMA.16816.F32 R52, R8, R48, RZ ;  /* 0x000000300834723c */ /* 0x000fe200000018ff */
[----:B------:R-:W-:Y:S01]  /*25e0*/  FMUL.FTZ R42, R42, c[0x0][0x2ec] ;  /* 0x0000bb002a2a7a20 */ /* 0x000fe20000410000 */
[----:B------:R2:W-:Y:S01]  /*25f0*/  MUFU.TANH R70, R47 ;  /* 0x0000002f00467308 */ /* 0x0005e20000002400 */
[----:B------:R-:W-:-:S02]  /*2600*/  FMUL.FTZ R41, R41, c[0x0][0x2ec] ;  /* 0x0000bb0029297a20 */ /* 0x000fc40000410000 */
[----:B------:R-:W-:Y:S02]  /*2610*/  FMUL.FTZ R43, R43, c[0x0][0x2ec] ;  /* 0x0000bb002b2b7a20 */ /* 0x000fe40000410000 */
[----:B------:R-:W-:Y:S02]  /*2620*/  FMUL.FTZ R95, R20, c[0x0][0x2ec] ;  /* 0x0000bb00145f7a20 */ /* 0x000fe40000410000 */
[----:B------:R-:W-:Y:S01]  /*2630*/  FMUL.FTZ R78, R22, c[0x0][0x2ec] ;  /* 0x0000bb00164e7a20 */ /* 0x000fe20000410000 */
[----:B------:R-:W-:Y:S01]  /*2640*/  MUFU.TANH R135, R40 ;  /* 0x0000002800877308 */ /* 0x000fe20000002400 */
[----:B------:R-:W-:Y:S02]  /*2650*/  FMUL.FTZ R90, R21, c[0x0][0x2ec] ;  /* 0x0000bb00155a7a20 */ /* 0x000fe40000410000 */
[----:B------:R-:W-:Y:S02]  /*2660*/  FMUL.FTZ R76, R23, c[0x0][0x2ec] ;  /* 0x0000bb00174c7a20 */ /* 0x000fe40000410000 */
[----:B------:R-:W-:Y:S03]  /*2670*/  HMMA.16816.F32 R20, R8, R50, RZ ;  /* 0x000000320814723c */ /* 0x000fe600000018ff */
[----:B------:R-:W-:Y:S01]  /*2680*/  MUFU.TANH R77, R42 ;  /* 0x0000002a004d7308 */ /* 0x000fe20000002400 */
[----:B--2---:R-:W-:Y:S04]  /*2690*/  LDSM.16.M88.4 R44, [R221+0xc00] ;  /* 0x000c0000dd2c783b */ /* 0x004fe80000000200 */
[----:B------:R-:W-:Y:S03]  /*26a0*/  HMMA.16816.F32 R32, R16, R60, R32 ;  /* 0x0000003c1020723c */ /* 0x000fe60000001820 */
[----:B------:R-:W-:Y:S05]  /*26b0*/  MUFU.TANH R71, R41 ;  /* 0x0000002900477308 */ /* 0x000fea0000002400 */
[----:B------:R-:W-:Y:S03]  /*26c0*/  HMMA.16816.F32 R48, R12, R50, RZ ;  /* 0x000000320c30723c */ /* 0x000fe600000018ff */
[----:B------:R2:W-:Y:S05]  /*26d0*/  MUFU.TANH R75, R43 ;  /* 0x0000002b004b7308 */ /* 0x0005ea0000002400 */
[C---:B------:R-:W-:Y:S03]  /*26e0*/  HMMA.16816.F32 R20, R28.reuse, R62, R20 ;  /* 0x0000003e1c14723c */ /* 0x040fe60000001814 */
[----:B------:R-:W1:Y:S05]  /*26f0*/  MUFU.TANH R69, R69 ;  /* 0x0000004500457308 */ /* 0x000e6a0000002400 */
[----:B------:R-:W-:Y:S01]  /*2700*/  HMMA.16816.F32 R52, R28, R60, R52 ;  /* 0x0000003c1c34723c */ /* 0x000fe20000001834 */
[----:B------:R-:W-:Y:S01]  /*2710*/  FMUL.FTZ R32, R32, c[0x0][0x2ec] ;  /* 0x0000bb0020207a20 */ /* 0x000fe20000410000 */
[----:B--2---:R-:W2:Y:S01]  /*2720*/  LDSM.16.M88.4 R40, [R223+0x2c00] ;  /* 0x002c0000df28783b */ /* 0x004ea20000000200 */
[----:B------:R-:W-:-:S02]  /*2730*/  FMUL.FTZ R33, R33, c[0x0][0x2ec] ;  /* 0x0000bb0021217a20 */ /* 0x000fc40000410000 */
[----:B------:R-:W-:Y:S01]  /*2740*/  MUFU.TANH R107, R32 ;  /* 0x00000020006b7308 */ /* 0x000fe20000002400 */
[----:B------:R-:W-:Y:S02]  /*2750*/  FMUL.FTZ R34, R34, c[0x0][0x2ec] ;  /* 0x0000bb0022227a20 */ /* 0x000fe40000410000 */
[----:B------:R-:W-:Y:S01]  /*2760*/  FMUL.FTZ R84, R35, c[0x0][0x2ec] ;  /* 0x0000bb0023547a20 */ /* 0x000fe20000410000 */
[----:B------:R-:W-:Y:S01]  /*2770*/  HMMA.16816.F32 R48, R16, R62, R48 ;  /* 0x0000003e1030723c */ /* 0x000fe20000001830 */
[----:B------:R-:W-:Y:S03]  /*2780*/  LDSM.16.M88.4 R60, [R223+0x3800] ;  /* 0x00380000df3c783b */ /* 0x000fe60000000200 */
[----:B------:R-:W-:Y:S03]  /*2790*/  MUFU.TANH R100, R33 ;  /* 0x0000002100647308 */ /* 0x000fe60000002400 */
[----:B------:R-:W-:-:S02]  /*27a0*/  FMUL.FTZ R86, R20, c[0x0][0x2ec] ;  /* 0x0000bb0014567a20 */ /* 0x000fc40000410000 */
[----:B------:R-:W-:Y:S02]  /*27b0*/  FMUL.FTZ R93, R22, c[0x0][0x2ec] ;  /* 0x0000bb00165d7a20 */ /* 0x000fe40000410000 */
[----:B------:R-:W-:Y:S01]  /*27c0*/  FMUL.FTZ R89, R21, c[0x0][0x2ec] ;  /* 0x0000bb0015597a20 */ /* 0x000fe20000410000 */
[----:B------:R2:W-:Y:S01]  /*27d0*/  MUFU.TANH R88, R34 ;  /* 0x0000002200587308 */ /* 0x0005e20000002400 */
[----:B------:R-:W-:Y:S02]  /*27e0*/  FMUL.FTZ R103, R23, c[0x0][0x2ec] ;  /* 0x0000bb0017677a20 */ /* 0x000fe40000410000 */
[----:B------:R-:W-:Y:S02]  /*27f0*/  FMUL.FTZ R52, R52, c[0x0][0x2ec] ;  /* 0x0000bb0034347a20 */ /* 0x000fe40000410000 */
[----:B------:R-:W-:Y:S02]  /*2800*/  FMUL.FTZ R53, R53, c[0x0][0x2ec] ;  /* 0x0000bb0035357a20 */ /* 0x000fe40000410000 */
[----:B------:R-:W-:Y:S01]  /*2810*/  FMUL.FTZ R54, R54, c[0x0][0x2ec] ;  /* 0x0000bb0036367a20 */ /* 0x000fe20000410000 */
[----:B------:R-:W-:Y:S01]  /*2820*/  MUFU.TANH R80, R52 ;  /* 0x0000003400507308 */ /* 0x000fe20000002400 */
[----:B------:R-:W-:-:S03]  /*2830*/  FMUL.FTZ R91, R55, c[0x0][0x2ec] ;  /* 0x0000bb00375b7a20 */ /* 0x000fc60000410000 */
[----:B------:R-:W-:Y:S02]  /*2840*/  FMUL.FTZ R48, R48, c[0x0][0x2ec] ;  /* 0x0000bb0030307a20 */ /* 0x000fe40000410000 */
[----:B------:R-:W-:Y:S02]  /*2850*/  FMUL.FTZ R50, R50, c[0x0][0x2ec] ;  /* 0x0000bb0032327a20 */ /* 0x000fe40000410000 */
[----:B------:R-:W-:Y:S01]  /*2860*/  MUFU.TANH R79, R53 ;  /* 0x00000035004f7308 */ /* 0x000fe20000002400 */
[----:B------:R-:W-:Y:S02]  /*2870*/  FMUL.FTZ R49, R49, c[0x0][0x2ec] ;  /* 0x0000bb0031317a20 */ /* 0x000fe40000410000 */
[----:B------:R-:W-:Y:S01]  /*2880*/  FMUL.FTZ R51, R51, c[0x0][0x2ec] ;  /* 0x0000bb0033337a20 */ /* 0x000fe20000410000 */
[-C--:B--2---:R-:W-:Y:S04]  /*2890*/  HMMA.16816.F32 R32, R12, R40.reuse, RZ ;  /* 0x000000280c20723c */ /* 0x084fe800000018ff */
[----:B------:R2:W-:Y:S04]  /*28a0*/  MUFU.TANH R92, R54 ;  /* 0x00000036005c7308 */ /* 0x0005e80000002400 */
[----:B------:R-:W-:Y:S04]  /*28b0*/  HMMA.16816.F32 R20, R8, R40, RZ ;  /* 0x000000280814723c */ /* 0x000fe800000018ff */
[----:B------:R-:W-:Y:S03]  /*28c0*/  MUFU.TANH R109, R48 ;  /* 0x00000030006d7308 */ /* 0x000fe60000002400 */
[----:B------:R-:W-:-:S02]  /*28d0*/  IMAD.IADD R41, R73, 0x1, -R102 ;  /* 0x0000000149297824 */ /* 0x000fc400078e0a66 */
[----:B------:R-:W-:-:S03]  /*28e0*/  IMAD R73, R68, 0x80, R245 ;  /* 0x0000008044497824 */ /* 0x000fc600078e02f5 */
[----:B------:R-:W-:Y:S01]  /*28f0*/  MUFU.TANH R98, R50 ;  /* 0x0000003200627308 */ /* 0x000fe20000002400 */
[----:B------:R-:W-:Y:S02]  /*2900*/  SHF.R.S32.HI R40, RZ, 0x1f, R41 ;  /* 0x0000001fff287819 */ /* 0x000fe40000011429 */
[----:B------:R-:W-:Y:S01]  /*2910*/  IADD3 R117, R73, 0x48, RZ ;  /* 0x0000004849757810 */ /* 0x000fe20007ffe0ff */
[----:B--2---:R-:W-:Y:S01]  /*2920*/  HMMA.16816.F32 R52, R16, R44, R32 ;  /* 0x0000002c1034723c */ /* 0x004fe20000001820 */
[----:B------:R-:W-:-:S03]  /*2930*/  LEA.HI R40, R40, R41, RZ, 0x2 ;  /* 0x0000002928287211 */ /* 0x000fc600078f10ff */
[----:B------:R-:W-:Y:S01]  /*2940*/  MUFU.TANH R108, R49 ;  /* 0x00000031006c7308 */ /* 0x000fe20000002400 */
[----:B------:R-:W-:Y:S02]  /*2950*/  IADD3 R116, R73, 0x49, RZ ;  /* 0x0000004949747810 */ /* 0x000fe40007ffe0ff */
[----:B------:R-:W-:Y:S01]  /*2960*/  SHF.R.S32.HI R244, RZ, 0x2, R40 ;  /* 0x00000002fff47819 */ /* 0x000fe20000011428 */
[----:B------:R-:W-:Y:S04]  /*2970*/  HMMA.16816.F32 R20, R28, R44, R20 ;  /* 0x0000002c1c14723c */ /* 0x000fe80000001814 */
[----:B------:R2:W-:Y:S03]  /*2980*/  MUFU.TANH R94, R51 ;  /* 0x00000033005e7308 */ /* 0x0005e60000002400 */
[----:B------:R-:W-:Y:S01]  /*2990*/  IMAD R45, R105, 0x10, R111 ;  /* 0x00000010692d7824 */ /* 0x000fe200078e026f */
[----:B------:R-:W-:Y:S01]  /*29a0*/  HMMA.16816.F32 R32, R8, R42, RZ ;  /* 0x0000002a0820723c */ /* 0x000fe200000018ff */
[----:B------:R-:W-:-:S03]  /*29b0*/  IADD3 R44, R83, 0x1, -R96 ;  /* 0x00000001532c7810 */ /* 0x000fc60007ffe860 */
[----:B------:R-:W1:Y:S01]  /*29c0*/  MUFU.TANH R2, R2 ;  /* 0x0000000200027308 */ /* 0x000e620000002400 */
[----:B------:R-:W-:Y:S01]  /*29d0*/  IMAD.IADD R45, R45, 0x1, R244 ;  /* 0x000000012d2d7824 */ /* 0x000fe200078e02f4 */
[----:B------:R-:W-:-:S03]  /*29e0*/  IADD3 R44, R44, c[0x0][0x2e8], RZ ;  /* 0x0000ba002c2c7a10 */ /* 0x000fc60007ffe0ff */
[----:B------:R-:W-:Y:S01]  /*29f0*/  IMAD.IADD R241, R45, 0x1, R235 ;  /* 0x000000012df17824 */ /* 0x000fe200078e02eb */
[----:B------:R-:W-:Y:S01]  /*2a00*/  HMMA.16816.F32 R40, R12, R42, RZ ;  /* 0x0000002a0c28723c */ /* 0x000fe200000018ff */
[----:B------:R-:W-:Y:S01]  /*2a10*/  FMUL.FTZ R52, R52, c[0x0][0x2ec] ;  /* 0x0000bb0034347a20 */ /* 0x000fe20000410000 */
[----:B--2---:R-:W2:Y:S01]  /*2a20*/  LDSM.16.M88.4 R48, [R223+0x3000] ;  /* 0x00300000df30783b */ /* 0x004ea20000000200 */
[----:B------:R-:W-:Y:S01]  /*2a30*/  FMUL.FTZ R53, R53, c[0x0][0x2ec] ;  /* 0x0000bb0035357a20 */ /* 0x000fe20000410000 */
[----:B------:R-:W-:Y:S01]  /*2a40*/  IADD3 R238, R45, 0x8, RZ ;  /* 0x000000082dee7810 */ /* 0x000fe20007ffe0ff */
[----:B------:R-:W-:Y:S01]  /*2a50*/  FMUL.FTZ R54, R54, c[0x0][0x2ec] ;  /* 0x0000bb0036367a20 */ /* 0x000fe20000410000 */
[----:B------:R-:W-:Y:S01]  /*2a60*/  MUFU.TANH R140, R52 ;  /* 0x00000034008c7308 */ /* 0x000fe20000002400 */
[----:B------:R-:W-:Y:S01]  /*2a70*/  FMUL.FTZ R55, R55, c[0x0][0x2ec] ;  /* 0x0000bb0037377a20 */ /* 0x000fe20000410000 */
[----:B------:R-:W-:Y:S01]  /*2a80*/  IADD3 R236, R45, 0x40, RZ ;  /* 0x000000402dec7810 */ /* 0x000fe20007ffe0ff */
[----:B------:R-:W-:Y:S01]  /*2a90*/  FMUL.FTZ R20, R20, c[0x0][0x2ec] ;  /* 0x0000bb0014147a20 */ /* 0x000fe20000410000 */
[----:B------:R-:W-:Y:S01]  /*2aa0*/  IMNMX R241, RZ, R241, !PT ;  /* 0x000000f1fff17217 */ /* 0x000fe20007800200 */
[----:B------:R-:W-:-:S02]  /*2ab0*/  FMUL.FTZ R21, R21, c[0x0][0x2ec] ;  /* 0x0000bb0015157a20 */ /* 0x000fc40000410000 */
[----:B------:R-:W-:Y:S01]  /*2ac0*/  FMUL.FTZ R22, R22, c[0x0][0x2ec] ;  /* 0x0000bb0016167a20 */ /* 0x000fe20000410000 */
[----:B------:R-:W-:Y:S01]  /*2ad0*/  MUFU.TANH R123, R53 ;  /* 0x00000035007b7308 */ /* 0x000fe20000002400 */
[----:B------:R-:W-:Y:S01]  /*2ae0*/  FMUL.FTZ R23, R23, c[0x0][0x2ec] ;  /* 0x0000bb0017177a20 */ /* 0x000fe20000410000 */
[-C--:B------:R-:W-:Y:S01]  /*2af0*/  HMMA.16816.F32 R32, R28, R46.reuse, R32 ;  /* 0x0000002e1c20723c */ /* 0x080fe20000001820 */
[C---:B------:R-:W-:Y:S01]  /*2b00*/  IMAD.IADD R240, R45.reuse, 0x1, R44 ;  /* 0x000000012df07824 */ /* 0x040fe200078e022c */
[----:B------:R-:W-:Y:S01]  /*2b10*/  IADD3 R45, R45, 0x48, RZ ;  /* 0x000000482d2d7810 */ /* 0x000fe20007ffe0ff */
[C-C-:B------:R-:W-:Y:S02]  /*2b20*/  IMAD.IADD R239, R235.reuse, 0x1, R238.reuse ;  /* 0x00000001ebef7824 */ /* 0x140fe400078e02ee */
[----:B------:R-:W-:Y:S01]  /*2b30*/  IMAD.IADD R238, R44, 0x1, R238 ;  /* 0x000000012cee7824 */ /* 0x000fe200078e02ee */
[----:B------:R-:W-:Y:S01]  /*2b40*/  MUFU.TANH R114, R54 ;  /* 0x0000003600727308 */ /* 0x000fe20000002400 */
[-C--:B------:R-:W-:Y:S01]  /*2b50*/  IMNMX R240, R240, R83.reuse, PT ;  /* 0x00000053f0f07217 */ /* 0x080fe20003800200 */
[----:B------:R-:W-:Y:S01]  /*2b60*/  HMMA.16816.F32 R40, R16, R46, R40 ;  /* 0x0000002e1028723c */ /* 0x000fe20000001828 */
[--C-:B------:R-:W-:Y:S01]  /*2b70*/  IMAD.IADD R237, R235, 0x1, R236.reuse ;  /* 0x00000001ebed7824 */ /* 0x100fe200078e02ec */
[----:B------:R-:W-:Y:S01]  /*2b80*/  IMNMX R238, R238, R83, PT ;  /* 0x00000053eeee7217 */ /* 0x000fe20003800200 */
[C---:B------:R-:W-:Y:S01]  /*2b90*/  IMAD.IADD R236, R44.reuse, 0x1, R236 ;  /* 0x000000012cec7824 */ /* 0x040fe200078e02ec */
[C---:B------:R-:W-:Y:S01]  /*2ba0*/  ISETP.GE.AND P2, PT, R73.reuse, R240, PT ;  /* 0x000000f04900720c */ /* 0x040fe20003f46270 */
[--C-:B------:R-:W-:Y:S01]  /*2bb0*/  IMAD.IADD R234, R44, 0x1, R45.reuse ;  /* 0x000000012cea7824 */ /* 0x100fe200078e022d */
[----:B------:R1:W-:Y:S01]  /*2bc0*/  MUFU.TANH R106, R55 ;  /* 0x00000037006a7308 */ /* 0x0003e20000002400 */
[----:B------:R-:W-:Y:S01]  /*2bd0*/  IADD3 R44, R73, 0x1, RZ ;  /* 0x00000001492c7810 */ /* 0x000fe20007ffe0ff */
[----:B------:R-:W-:Y:S01]  /*2be0*/  IMAD.IADD R235, R235, 0x1, R45 ;  /* 0x00000001ebeb7824 */ /* 0x000fe200078e022d */
[----:B------:R-:W-:-:S02]  /*2bf0*/  IMNMX R239, RZ, R239, !PT ;  /* 0x000000efffef7217 */ /* 0x000fc40007800200 */
[C---:B------:R-:W-:Y:S02]  /*2c00*/  ISETP.GE.AND P0, PT, R44.reuse, R240, PT ;  /* 0x000000f02c00720c */ /* 0x040fe40003f06270 */
[-C--:B------:R-:W-:Y:S01]  /*2c10*/  ISETP.GE.AND P5, PT, R44, R238.reuse, PT ;  /* 0x000000ee2c00720c */ /* 0x080fe20003fa6270 */
[----:B------:R-:W-:Y:S01]  /*2c20*/  MUFU.TANH R104, R20 ;  /* 0x0000001400687308 */ /* 0x000fe20000002400 */
[C---:B------:R-:W-:Y:S01]  /*2c30*/  ISETP.GE.AND P3, PT, R73.reuse, R238, PT ;  /* 0x000000ee4900720c */ /* 0x040fe20003f66270 */
[----:B------:R-:W-:Y:S01]  /*2c40*/  FMUL.FTZ R32, R32, c[0x0][0x2ec] ;  /* 0x0000bb0020207a20 */ /* 0x000fe20000410000 */
[----:B------:R-:W-:Y:S01]  /*2c50*/  ISETP.LT.OR P2, PT, R73, R241, P2 ;  /* 0x000000f14900720c */ /* 0x000fe20001741670 */
[----:B------:R-:W-:Y:S01]  /*2c60*/  FMUL.FTZ R34, R34, c[0x0][0x2ec] ;  /* 0x0000bb0022227a20 */ /* 0x000fe20000410000 */
[----:B------:R-:W-:Y:S01]  /*2c70*/  IMNMX R236, R236, R83, PT ;  /* 0x00000053ecec7217 */ /* 0x000fe20003800200 */
[----:B------:R-:W-:Y:S01]  /*2c80*/  FMUL.FTZ R33, R33, c[0x0][0x2ec] ;  /* 0x0000bb0021217a20 */ /* 0x000fe20000410000 */
[C---:B------:R-:W-:Y:S01]  /*2c90*/  ISETP.LT.OR P0, PT, R44.reuse, R241, P0 ;  /* 0x000000f12c00720c */ /* 0x040fe20000701670 */
[----:B-1----:R-:W1:Y:S01]  /*2ca0*/  LDSM.16.M88.4 R52, [R221+0x1000] ;  /* 0x00100000dd34783b */ /* 0x002e620000000200 */
[----:B------:R-:W-:Y:S01]  /*2cb0*/  MUFU.TANH R105, R21 ;  /* 0x0000001500697308 */ /* 0x000fe20000002400 */
[-C--:B------:R-:W-:Y:S01]  /*2cc0*/  ISETP.LT.OR P5, PT, R44, R239.reuse, P5 ;  /* 0x000000ef2c00720c */ /* 0x080fe20002fa1670 */
[----:B------:R-:W-:Y:S01]  /*2cd0*/  FMUL.FTZ R35, R35, c[0x0][0x2ec] ;  /* 0x0000bb0023237a20 */ /* 0x000fe20000410000 */
[----:B------:R-:W-:Y:S01]  /*2ce0*/  ISETP.LT.OR P3, PT, R73, R239, P3 ;  /* 0x000000ef4900720c */ /* 0x000fe20001f61670 */
[----:B------:R-:W-:Y:S01]  /*2cf0*/  FMUL.FTZ R96, R41, c[0x0][0x2ec] ;  /* 0x0000bb0029607a20 */ /* 0x000fe20000410000 */
[----:B------:R-:W-:Y:S01]  /*2d00*/  IMNMX R234, R234, R83, PT ;  /* 0x00000053eaea7217 */ /* 0x000fe20003800200 */
[----:B------:R-:W-:Y:S01]  /*2d10*/  FMUL.FTZ R40, R40, c[0x0][0x2ec] ;  /* 0x0000bb0028287a20 */ /* 0x000fe20000410000 */
[----:B---3--:R-:W-:Y:S01]  /*2d20*/  FSEL R64, R64, -INF , !P2 ;  /* 0xff80000040407808 */ /* 0x008fe20005000000 */
[----:B------:R-:W-:Y:S01]  /*2d30*/  MUFU.TANH R164, R22 ;  /* 0x0000001600a47308 */ /* 0x000fe20000002400 */
[----:B------:R-:W-:Y:S01]  /*2d40*/  IMNMX R237, RZ, R237, !PT ;  /* 0x000000edffed7217 */ /* 0x000fe20007800200 */
[----:B------:R-:W-:Y:S01]  /*2d50*/  FMUL.FTZ R42, R42, c[0x0][0x2ec] ;  /* 0x0000bb002a2a7a20 */ /* 0x000fe20000410000 */
[-C--:B------:R-:W-:Y:S01]  /*2d60*/  ISETP.GE.AND P1, PT, R44, R236.reuse, PT ;  /* 0x000000ec2c00720c */ /* 0x080fe20003f26270 */
[----:B------:R-:W-:Y:S01]  /*2d70*/  FMUL.FTZ R43, R43, c[0x0][0x2ec] ;  /* 0x0000bb002b2b7a20 */ /* 0x000fe20000410000 */
[----:B------:R-:W-:-:S02]  /*2d80*/  ISETP.GE.AND P2, PT, R73, R236, PT ;  /* 0x000000ec4900720c */ /* 0x000fc40003f46270 */
[----:B------:R-:W-:Y:S01]  /*2d90*/  FSEL R3, R3, -INF , !P0 ;  /* 0xff80000003037808 */ /* 0x000fe20004000000 */
[----:B------:R2:W-:Y:S01]  /*2da0*/  MUFU.TANH R129, R23 ;  /* 0x0000001700817308 */ /* 0x0005e20000002400 */
[----:B----4-:R-:W-:Y:S02]  /*2db0*/  FSEL R27, R27, -INF , !P3 ;  /* 0xff8000001b1b7808 */ /* 0x010fe40005800000 */
[----:B-----5:R-:W-:Y:S02]  /*2dc0*/  FSEL R26, R26, -INF , !P5 ;  /* 0xff8000001a1a7808 */ /* 0x020fe40006800000 */
[----:B------:R-:W-:Y:S02]  /*2dd0*/  IMNMX R235, RZ, R235, !PT ;  /* 0x000000ebffeb7217 */ /* 0x000fe40007800200 */
[-C--:B------:R-:W-:Y:S01]  /*2de0*/  ISETP.LT.OR P1, PT, R44, R237.reuse, P1 ;  /* 0x000000ed2c00720c */ /* 0x080fe20000f21670 */
[----:B------:R3:W-:Y:S01]  /*2df0*/  MUFU.TANH R115, R32 ;  /* 0x0000002000737308 */ /* 0x0007e20000002400 */
[----:B------:R-:W-:-:S02]  /*2e00*/  ISETP.LT.OR P2, PT, R73, R237, P2 ;  /* 0x000000ed4900720c */ /* 0x000fc40001741670 */
[----:B------:R-:W-:Y:S02]  /*2e10*/  IADD3 R41, R73, 0x9, RZ ;  /* 0x0000000949297810 */ /* 0x000fe40007ffe0ff */
[----:B------:R-:W-:Y:S02]  /*2e20*/  FSEL R0, R0, -INF , !P2 ;  /* 0xff80000000007808 */ /* 0x000fe40005000000 */
[----:B------:R-:W-:Y:S01]  /*2e30*/  FSEL R141, R141, -INF , !P1 ;  /* 0xff8000008d8d7808 */ /* 0x000fe20004800000 */
[----:B--2---:R-:W-:Y:S01]  /*2e40*/  HMMA.16816.F32 R20, R12, R48, RZ ;  /* 0x000000300c14723c */ /* 0x004fe200000018ff */
[----:B------:R-:W-:Y:S01]  /*2e50*/  MUFU.TANH R166, R34 ;  /* 0x0000002200a67308 */ /* 0x000fe20000002400 */
[-C--:B------:R-:W-:Y:S02]  /*2e60*/  ISETP.GE.AND P6, PT, R44, R234.reuse, PT ;  /* 0x000000ea2c00720c */ /* 0x080fe40003fc6270 */
[----:B------:R-:W-:Y:S02]  /*2e70*/  ISETP.GE.AND P2, PT, R73, R234, PT ;  /* 0x000000ea4900720c */ /* 0x000fe40003f46270 */
[----:B------:R-:W-:-:S02]  /*2e80*/  ISETP.GE.AND P1, PT, R41, R240, PT ;  /* 0x000000f02900720c */ /* 0x000fc40003f26270 */
[----:B---3--:R-:W-:Y:S01]  /*2e90*/  IADD3 R32, R73, 0x8, RZ ;  /* 0x0000000849207810 */ /* 0x008fe20007ffe0ff */
[----:B------:R-:W-:Y:S01]  /*2ea0*/  MUFU.TANH R124, R33 ;  /* 0x00000021007c7308 */ /* 0x000fe20000002400 */
[----:B------:R-:W-:Y:S02]  /*2eb0*/  ISETP.LT.OR P6, PT, R44, R235, P6 ;  /* 0x000000eb2c00720c */ /* 0x000fe400037c1670 */
[C---:B------:R-:W-:Y:S02]  /*2ec0*/  ISETP.GE.AND P4, PT, R32.reuse, R240, PT ;  /* 0x000000f02000720c */ /* 0x040fe40003f86270 */
[C---:B------:R-:W-:Y:S02]  /*2ed0*/  ISETP.GE.AND P0, PT, R32.reuse, R238, PT ;  /* 0x000000ee2000720c */ /* 0x040fe40003f06270 */
[C---:B------:R-:W-:Y:S01]  /*2ee0*/  ISETP.GE.AND P3, PT, R32.reuse, R236, PT ;  /* 0x000000ec2000720c */ /* 0x040fe20003f66270 */
[----:B------:R2:W-:Y:S01]  /*2ef0*/  MUFU.TANH R169, R35 ;  /* 0x0000002300a97308 */ /* 0x0005e20000002400 */
[----:B------:R-:W-:-:S02]  /*2f00*/  ISETP.GE.AND P5, PT, R32, R234, PT ;  /* 0x000000ea2000720c */ /* 0x000fc40003fa6270 */
[C---:B------:R-:W-:Y:S02]  /*2f10*/  ISETP.LT.OR P4, PT, R32.reuse, R241, P4 ;  /* 0x000000f12000720c */ /* 0x040fe40002781670 */
[C---:B------:R-:W-:Y:S02]  /*2f20*/  ISETP.LT.OR P0, PT, R32.reuse, R239, P0 ;  /* 0x000000ef2000720c */ /* 0x040fe40000701670 */
[----:B-1----:R-:W-:Y:S01]  /*2f30*/  HMMA.16816.F32 R20, R16, R52, R20 ;  /* 0x000000341014723c */ /* 0x002fe20000001814 */
[C---:B------:R-:W-:Y:S01]  /*2f40*/  ISETP.LT.OR P3, PT, R32.reuse, R237, P3 ;  /* 0x000000ed2000720c */ /* 0x040fe20001f61670 */
[----:B------:R1:W-:Y:S01]  /*2f50*/  MUFU.TANH R143, R40 ;  /* 0x00000028008f7308 */ /* 0x0003e20000002400 */
[-C--:B------:R-:W-:Y:S02]  /*2f60*/  ISETP.LT.OR P5, PT, R32, R235.reuse, P5 ;  /* 0x000000eb2000720c */ /* 0x080fe40002fa1670 */
[----:B------:R-:W-:Y:S02]  /*2f70*/  ISETP.LT.OR P2, PT, R73, R235, P2 ;  /* 0x000000eb4900720c */ /* 0x000fe40001741670 */
[----:B------:R-:W-:Y:S01]  /*2f80*/  ISETP.LT.OR P1, PT, R41, R241, P1 ;  /* 0x000000f12900720c */ /* 0x000fe20000f21670 */
[----:B--2---:R-:W-:Y:S01]  /*2f90*/  HMMA.16816.F32 R32, R8, R48, RZ ;  /* 0x000000300820723c */ /* 0x004fe200000018ff */
[----:B------:R-:W-:Y:S01]  /*2fa0*/  FSEL R4, R4, -INF , !P2 ;  /* 0xff80000004047808 */ /* 0x000fe20005000000 */
[----:B------:R-:W2:Y:S01]  /*2fb0*/  MUFU.TANH R113, R113 ;  /* 0x0000007100717308 */ /* 0x000ea20000002400 */
[----:B------:R-:W-:-:S02]  /*2fc0*/  FSEL R7, R7, -INF , !P6 ;  /* 0xff80000007077808 */ /* 0x000fc40007000000 */
[----:B------:R-:W-:Y:S02]  /*2fd0*/  FSEL R66, R66, -INF , !P4 ;  /* 0xff80000042427808 */ /* 0x000fe40006000000 */
[----:B------:R-:W-:Y:S02]  /*2fe0*/  FSEL R6, R6, -INF , !P0 ;  /* 0xff80000006067808 */ /* 0x000fe40004000000 */
[----:B-1----:R-:W-:Y:S01]  /*2ff0*/  IADD3 R40, R73, 0x10, RZ ;  /* 0x0000001049287810 */ /* 0x002fe20007ffe0ff */
[----:B------:R-:W-:Y:S01]  /*3000*/  MUFU.TANH R122, R42 ;  /* 0x0000002a007a7308 */ /* 0x000fe20000002400 */
[----:B------:R-:W-:Y:S02]  /*3010*/  FSEL R101, R101, -INF , !P3 ;  /* 0xff80000065657808 */ /* 0x000fe40005800000 */
[----:B------:R-:W-:Y:S02]  /*3020*/  FSEL R99, R99, -INF , !P5 ;  /* 0xff80000063637808 */ /* 0x000fe40006800000 */
[----:B------:R-:W-:Y:S01]  /*3030*/  FSEL R69, R69, -INF , !P1 ;  /* 0xff80000045457808 */ /* 0x000fe20004800000 */
[----:B------:R-:W-:Y:S01]  /*3040*/  FMUL.FTZ R20, R20, c[0x0][0x2ec] ;  /* 0x0000bb0014147a20 */ /* 0x000fe20000410000 */
[----:B------:R-:W-:Y:S01]  /*3050*/  ISETP.GE.AND P2, PT, R40, R240, PT ;  /* 0x000000f02800720c */ /* 0x000fe20003f46270 */
[----:B------:R-:W-:Y:S01]  /*3060*/  FMUL.FTZ R21, R21, c[0x0][0x2ec] ;  /* 0x0000bb0015157a20 */ /* 0x000fe20000410000 */
[C---:B------:R-:W-:Y:S01]  /*3070*/  ISETP.GE.AND P6, PT, R41.reuse, R238, PT ;  /* 0x000000ee2900720c */ /* 0x040fe20003fc6270 */
[----:B------:R-:W-:Y:S01]  /*3080*/  FMUL.FTZ R22, R22, c[0x0][0x2ec] ;  /* 0x0000bb0016167a20 */ /* 0x000fe20000410000 */
[C---:B------:R-:W-:Y:S01]  /*3090*/  ISETP.GE.AND P4, PT, R41.reuse, R236, PT ;  /* 0x000000ec2900720c */ /* 0x040fe20003f86270 */
[----:B------:R1:W-:Y:S01]  /*30a0*/  MUFU.TANH R130, R43 ;  /* 0x0000002b00827308 */ /* 0x0003e20000002400 */
[----:B------:R-:W-:Y:S01]  /*30b0*/  ISETP.GE.AND P0, PT, R41, R234, PT ;  /* 0x000000ea2900720c */ /* 0x000fe20003f06270 */
[----:B------:R-:W-:Y:S01]  /*30c0*/  FMUL.FTZ R132, R23, c[0x0][0x2ec] ;  /* 0x0000bb0017847a20 */ /* 0x000fe20000410000 */
[C---:B------:R-:W-:Y:S01]  /*30d0*/  ISETP.GE.AND P3, PT, R40.reuse, R238, PT ;  /* 0x000000ee2800720c */ /* 0x040fe20003f66270 */
[----:B------:R-:W-:Y:S01]  /*30e0*/  HMMA.16816.F32 R32, R28, R52, R32 ;  /* 0x000000341c20723c */ /* 0x000fe20000001820 */
[----:B------:R-:W-:-:S02]  /*30f0*/  ISETP.GE.AND P5, PT, R40, R236, PT ;  /* 0x000000ec2800720c */ /* 0x000fc40003fa6270 */
[C---:B------:R-:W-:Y:S01]  /*3100*/  ISETP.GE.AND P1, PT, R40.reuse, R234, PT ;  /* 0x000000ea2800720c */ /* 0x040fe20003f26270 */
[----:B------:R-:W-:Y:S01]  /*3110*/  MUFU.TANH R145, R20 ;  /* 0x0000001400917308 */ /* 0x000fe20000002400 */
[C---:B------:R-:W-:Y:S02]  /*3120*/  ISETP.LT.OR P6, PT, R41.reuse, R239, P6 ;  /* 0x000000ef2900720c */ /* 0x040fe400037c1670 */
[C---:B------:R-:W-:Y:S02]  /*3130*/  ISETP.LT.OR P4, PT, R41.reuse, R237, P4 ;  /* 0x000000ed2900720c */ /* 0x040fe40002781670 */
[----:B------:R-:W-:Y:S02]  /*3140*/  ISETP.LT.OR P0, PT, R41, R235, P0 ;  /* 0x000000eb2900720c */ /* 0x000fe40000701670 */
[C---:B------:R-:W-:Y:S01]  /*3150*/  ISETP.LT.OR P2, PT, R40.reuse, R241, P2 ;  /* 0x000000f12800720c */ /* 0x040fe20001741670 */
[----:B------:R-:W-:Y:S01]  /*3160*/  MUFU.TANH R83, R21 ;  /* 0x0000001500537308 */ /* 0x000fe20000002400 */
[----:B------:R-:W-:-:S02]  /*3170*/  ISETP.LT.OR P3, PT, R40, R239, P3 ;  /* 0x000000ef2800720c */ /* 0x000fc40001f61670 */
[C---:B------:R-:W-:Y:S02]  /*3180*/  ISETP.LT.OR P5, PT, R40.reuse, R237, P5 ;  /* 0x000000ed2800720c */ /* 0x040fe40002fa1670 */
[----:B------:R-:W-:Y:S02]  /*3190*/  ISETP.LT.OR P1, PT, R40, R235, P1 ;  /* 0x000000eb2800720c */ /* 0x000fe40000f21670 */
[-C--:B-1----:R-:W-:Y:S01]  /*31a0*/  HMMA.16816.F32 R40, R8, R50.reuse, RZ ;  /* 0x000000320828723c */ /* 0x082fe200000018ff */
[----:B------:R1:W-:Y:S01]  /*31b0*/  MUFU.TANH R134, R22 ;  /* 0x0000001600867308 */ /* 0x0003e20000002400 */
[----:B------:R-:W-:Y:S02]  /*31c0*/  IADD3 R45, R73, 0x11, RZ ;  /* 0x00000011492d7810 */ /* 0x000fe40007ffe0ff */
[----:B------:R-:W-:Y:S01]  /*31d0*/  FSEL R2, R2, -INF , !P6 ;  /* 0xff80000002027808 */ /* 0x000fe20007000000 */
[----:B------:R-:W-:Y:S01]  /*31e0*/  FMUL.FTZ R170, R32, c[0x0][0x2ec] ;  /* 0x0000bb0020aa7a20 */ /* 0x000fe20000410000 */
[----:B--2---:R-:W-:Y:S01]  /*31f0*/  FSEL R113, R113, -INF , !P4 ;  /* 0xff80000071717808 */ /* 0x004fe20006000000 */
[----:B------:R-:W-:Y:S01]  /*3200*/  FMUL.FTZ R33, R33, c[0x0][0x2ec] ;  /* 0x0000bb0021217a20 */ /* 0x000fe20000410000 */
[C---:B------:R-:W-:Y:S01]  /*3210*/  ISETP.GE.AND P6, PT, R45.reuse, R240, PT ;  /* 0x000000f02d00720c */ /* 0x040fe20003fc6270 */
[----:B------:R-:W2:Y:S01]  /*3220*/  MUFU.TANH R139, R139 ;  /* 0x0000008b008b7308 */ /* 0x000ea20000002400 */
[C---:B------:R-:W-:Y:S01]  /*3230*/  ISETP.GE.AND P4, PT, R45.reuse, R238, PT ;  /* 0x000000ee2d00720c */ /* 0x040fe20003f86270 */
[----:B------:R-:W-:Y:S01]  /*3240*/  HMMA.16816.F32 R48, R12, R50, RZ ;  /* 0x000000320c30723c */ /* 0x000fe200000018ff */
[C---:B------:R-:W-:Y:S01]  /*3250*/  ISETP.LT.OR P6, PT, R45.reuse, R241, P6 ;  /* 0x000000f12d00720c */ /* 0x040fe200037c1670 */
[----:B------:R-:W-:Y:S01]  /*3260*/  FMUL.FTZ R34, R34, c[0x0][0x2ec] ;  /* 0x0000bb0022227a20 */ /* 0x000fe20000410000 */
[----:B------:R-:W-:Y:S01]  /*3270*/  ISETP.LT.OR P4, PT, R45, R239, P4 ;  /* 0x000000ef2d00720c */ /* 0x000fe20002781670 */
[----:B------:R-:W-:Y:S01]  /*3280*/  FMUL.FTZ R35, R35, c[0x0][0x2ec] ;  /* 0x0000bb0023237a20 */ /* 0x000fe20000410000 */
[----:B------:R-:W-:Y:S01]  /*3290*/  IADD3 R44, R73, 0x18, RZ ;  /* 0x00000018492c7810 */ /* 0x000fe20007ffe0ff */
[----:B-1----:R-:W1:Y:S01]  /*32a0*/  LDSM.16.M88.4 R20, [R223+0x3400] ;  /* 0x00340000df14783b */ /* 0x002e620000000200 */
[----:B------:R-:W3:Y:S01]  /*32b0*/  MUFU.TANH R137, R137 ;  /* 0x0000008900897308 */ /* 0x000ee20000002400 */
[----:B------:R-:W-:-:S02]  /*32c0*/  FSEL R81, R81, -INF , !P2 ;  /* 0xff80000051517808 */ /* 0x000fc40005000000 */
[----:B------:R-:W-:Y:S02]  /*32d0*/  FSEL R82, R82, -INF , !P6 ;  /* 0xff80000052527808 */ /* 0x000fe40007000000 */
[----:B------:R-:W-:Y:S01]  /*32e0*/  FSEL R74, R74, -INF , !P3 ;  /* 0xff8000004a4a7808 */ /* 0x000fe20005800000 */
[----:B------:R-:W-:Y:S01]  /*32f0*/  HMMA.16816.F32 R40, R28, R54, R40 ;  /* 0x000000361c28723c */ /* 0x000fe20000001828 */
[----:B--2---:R-:W-:Y:S01]  /*3300*/  FSEL R139, R139, -INF , !P0 ;  /* 0xff8000008b8b7808 */ /* 0x004fe20004000000 */
[----:B------:R-:W2:Y:S01]  /*3310*/  MUFU.TANH R87, R87 ;  /* 0x0000005700577308 */ /* 0x000ea20000002400 */
[----:B------:R-:W-:Y:S02]  /*3320*/  FSEL R70, R70, -INF , !P4 ;  /* 0xff80000046467808 */ /* 0x000fe40006000000 */
[C---:B------:R-:W-:Y:S02]  /*3330*/  ISETP.GE.AND P0, PT, R45.reuse, R236, PT ;  /* 0x000000ec2d00720c */ /* 0x040fe40003f06270 */
[----:B------:R-:W-:-:S02]  /*3340*/  ISETP.GE.AND P2, PT, R45, R234, PT ;  /* 0x000000ea2d00720c */ /* 0x000fc40003f46270 */
[C---:B------:R-:W-:Y:S01]  /*3350*/  ISETP.GE.AND P6, PT, R44.reuse, R240, PT ;  /* 0x000000f02c00720c */ /* 0x040fe20003fc6270 */
[----:B------:R-:W4:Y:S01]  /*3360*/  MUFU.TANH R85, R85 ;  /* 0x0000005500557308 */ /* 0x000f220000002400 */
[----:B---3--:R-:W-:Y:S01]  /*3370*/  FSEL R137, R137, -INF , !P5 ;  /* 0xff80000089897808 */ /* 0x008fe20006800000 */
[----:B------:R-:W-:Y:S01]  /*3380*/  HMMA.16816.F32 R48, R16, R54, R48 ;  /* 0x000000361030723c */ /* 0x000fe20000001830 */
[C---:B------:R-:W-:Y:S02]  /*3390*/  ISETP.GE.AND P3, PT, R44.reuse, R238, PT ;  /* 0x000000ee2c00720c */ /* 0x040fe40003f66270 */
[C---:B------:R-:W-:Y:S02]  /*33a0*/  ISETP.GE.AND P4, PT, R44.reuse, R236, PT ;  /* 0x000000ec2c00720c */ /* 0x040fe40003f86270 */
[----:B------:R-:W-:Y:S01]  /*33b0*/  ISETP.GE.AND P5, PT, R44, R234, PT ;  /* 0x000000ea2c00720c */ /* 0x000fe20003fa6270 */
[----:B------:R-:W3:Y:S01]  /*33c0*/  MUFU.TANH R133, R133 ;  /* 0x0000008500857308 */ /* 0x000ee20000002400 */
[----:B------:R-:W-:-:S02]  /*33d0*/  ISETP.LT.OR P0, PT, R45, R237, P0 ;  /* 0x000000ed2d00720c */ /* 0x000fc40000701670 */
[----:B------:R-:W-:Y:S02]  /*33e0*/  ISETP.LT.OR P2, PT, R45, R235, P2 ;  /* 0x000000eb2d00720c */ /* 0x000fe40001741670 */
[----:B------:R-:W-:Y:S01]  /*33f0*/  ISETP.LT.OR P6, PT, R44, R241, P6 ;  /* 0x000000f12c00720c */ /* 0x000fe200037c1670 */
[----:B------:R-:W-:Y:S01]  /*3400*/  FMUL.FTZ R249, R40, c[0x0][0x2ec] ;  /* 0x0000bb0028f97a20 */ /* 0x000fe20000410000 */
[C---:B------:R-:W-:Y:S01]  /*3410*/  ISETP.LT.OR P3, PT, R44.reuse, R239, P3 ;  /* 0x000000ef2c00720c */ /* 0x040fe20001f61670 */
[----:B------:R-:W-:Y:S01]  /*3420*/  MUFU.TANH R175, R33 ;  /* 0x0000002100af7308 */ /* 0x000fe20000002400 */
[----:B------:R-:W-:Y:S01]  /*3430*/  ISETP.LT.OR P4, PT, R44, R237, P4 ;  /* 0x000000ed2c00720c */ /* 0x000fe20002781670 */
[----:B------:R-:W-:Y:S01]  /*3440*/  FMUL.FTZ R42, R42, c[0x0][0x2ec] ;  /* 0x0000bb002a2a7a20 */ /* 0x000fe20000410000 */
[----:B------:R-:W-:Y:S01]  /*3450*/  ISETP.LT.OR P5, PT, R44, R235, P5 ;  /* 0x000000eb2c00720c */ /* 0x000fe20002fa1670 */
[----:B------:R-:W-:Y:S01]  /*3460*/  FMUL.FTZ R41, R41, c[0x0][0x2ec] ;  /* 0x0000bb0029297a20 */ /* 0x000fe20000410000 */
[----:B------:R-:W5:Y:S01]  /*3470*/  LDSM.16.M88.4 R44, [R221+0x1400] ;  /* 0x00140000dd2c783b */ /* 0x000f620000000200 */
[----:B------:R-:W-:Y:S01]  /*3480*/  IADD3 R32, R73, 0x19, RZ ;  /* 0x0000001949207810 */ /* 0x000fe20007ffe0ff */
[----:B------:R-:W-:Y:S01]  /*3490*/  FMUL.FTZ R43, R43, c[0x0][0x2ec] ;  /* 0x0000bb002b2b7a20 */ /* 0x000fe20000410000 */
[----:B--2---:R-:W-:Y:S01]  /*34a0*/  FSEL R87, R87, -INF , !P0 ;  /* 0xff80000057577808 */ /* 0x004fe20004000000 */
[----:B------:R-:W-:Y:S01]  /*34b0*/  MUFU.TANH R187, R34 ;  /* 0x0000002200bb7308 */ /* 0x000fe20000002400 */
[----:B----4-:R-:W-:Y:S01]  /*34c0*/  FSEL R85, R85, -INF , !P1 ;  /* 0xff80000055557808 */ /* 0x010fe20004800000 */
[----:B------:R-:W-:Y:S01]  /*34d0*/  FMUL.FTZ R48, R48, c[0x0][0x2ec] ;  /* 0x0000bb0030307a20 */ /* 0x000fe20000410000 */
[----:B---3--:R-:W-:Y:S01]  /*34e0*/  FSEL R133, R133, -INF , !P2 ;  /* 0xff80000085857808 */ /* 0x008fe20005000000 */
[----:B------:R-:W-:Y:S01]  /*34f0*/  FMUL.FTZ R50, R50, c[0x0][0x2ec] ;  /* 0x0000bb0032327a20 */ /* 0x000fe20000410000 */
[----:B------:R-:W-:Y:S01]  /*3500*/  FSEL R135, R135, -INF , !P4 ;  /* 0xff80000087877808 */ /* 0x000fe20006000000 */
[----:B------:R-:W-:Y:S01]  /*3510*/  FMUL.FTZ R49, R49, c[0x0][0x2ec] ;  /* 0x0000bb0031317a20 */ /* 0x000fe20000410000 */
[C---:B------:R-:W-:Y:S01]  /*3520*/  ISETP.GE.AND P0, PT, R32.reuse, R240, PT ;  /* 0x000000f02000720c */ /* 0x040fe20003f06270 */
[----:B------:R1:W-:Y:S01]  /*3530*/  MUFU.TANH R211, R35 ;  /* 0x0000002300d37308 */ /* 0x0003e20000002400 */
[C---:B------:R-:W-:Y:S01]  /*3540*/  ISETP.GE.AND P1, PT, R32.reuse, R238, PT ;  /* 0x000000ee2000720c */ /* 0x040fe20003f26270 */
[----:B------:R-:W-:Y:S01]  /*3550*/  FMUL.FTZ R51, R51, c[0x0][0x2ec] ;  /* 0x0000bb0033337a20 */ /* 0x000fe20000410000 */
[----:B------:R-:W-:-:S02]  /*3560*/  ISETP.GE.AND P2, PT, R32, R236, PT ;  /* 0x000000ec2000720c */ /* 0x000fc40003f46270 */
[C---:B------:R-:W-:Y:S02]  /*3570*/  ISETP.GE.AND P4, PT, R32.reuse, R234, PT ;  /* 0x000000ea2000720c */ /* 0x040fe40003f86270 */
[C---:B------:R-:W-:Y:S01]  /*3580*/  ISETP.LT.OR P0, PT, R32.reuse, R241, P0 ;  /* 0x000000f12000720c */ /* 0x040fe20000701670 */
[----:B------:R-:W2:Y:S01]  /*3590*/  MUFU.TANH R95, R95 ;  /* 0x0000005f005f7308 */ /* 0x000ea20000002400 */
[C---:B------:R-:W-:Y:S02]  /*35a0*/  ISETP.LT.OR P1, PT, R32.reuse, R239, P1 ;  /* 0x000000ef2000720c */ /* 0x040fe40000f21670 */
[C---:B------:R-:W-:Y:S02]  /*35b0*/  ISETP.LT.OR P2, PT, R32.reuse, R237, P2 ;  /* 0x000000ed2000720c */ /* 0x040fe40001741670 */
[----:B------:R-:W-:Y:S02]  /*35c0*/  ISETP.LT.OR P4, PT, R32, R235, P4 ;  /* 0x000000eb2000720c */ /* 0x000fe40002781670 */
[----:B------:R-:W-:Y:S01]  /*35d0*/  IADD3 R40, R73, 0x20, RZ ;  /* 0x0000002049287810 */ /* 0x000fe20007ffe0ff */
[----:B------:R-:W3:Y:S01]  /*35e0*/  MUFU.TANH R78, R78 ;  /* 0x0000004e004e7308 */ /* 0x000ee20000002400 */
[----:B-1----:R-:W-:Y:S01]  /*35f0*/  HMMA.16816.F32 R32, R12, R20, RZ ;  /* 0x000000140c20723c */ /* 0x002fe200000018ff */
[----:B------:R-:W-:-:S02]  /*3600*/  FSEL R77, R77, -INF , !P5 ;  /* 0xff8000004d4d7808 */ /* 0x000fc40006800000 */
[C---:B------:R-:W-:Y:S02]  /*3610*/  ISETP.GE.AND P5, PT, R40.reuse, R240, PT ;  /* 0x000000f02800720c */ /* 0x040fe40003fa6270 */
[----:B------:R-:W-:Y:S02]  /*3620*/  IADD3 R53, R73, 0x21, RZ ;  /* 0x0000002149357810 */ /* 0x000fe40007ffe0ff */
[----:B------:R-:W1:Y:S01]  /*3630*/  MUFU.TANH R90, R90 ;  /* 0x0000005a005a7308 */ /* 0x000e620000002400 */
[C---:B------:R-:W-:Y:S02]  /*3640*/  ISETP.LT.OR P5, PT, R40.reuse, R241, P5 ;  /* 0x000000f12800720c */ /* 0x040fe40002fa1670 */
[----:B--2---:R-:W-:Y:S02]  /*3650*/  FSEL R95, R95, -INF , !P6 ;  /* 0xff8000005f5f7808 */ /* 0x004fe40007000000 */
[----:B------:R-:W-:Y:S02]  /*3660*/  ISETP.GE.AND P6, PT, R40, R238, PT ;  /* 0x000000ee2800720c */ /* 0x000fe40003fc6270 */
[----:B------:R-:W-:Y:S01]  /*3670*/  FSEL R75, R75, -INF , !P4 ;  /* 0xff8000004b4b7808 */ /* 0x000fe20006000000 */
[----:B------:R-:W2:Y:S01]  /*3680*/  MUFU.TANH R76, R76 ;  /* 0x0000004c004c7308 */ /* 0x000ea20000002400 */
[----:B---3--:R-:W-:-:S02]  /*3690*/  FSEL R78, R78, -INF , !P3 ;  /* 0xff8000004e4e7808 */ /* 0x008fc40005800000 */
[----:B------:R-:W-:Y:S02]  /*36a0*/  ISETP.GE.AND P3, PT, R40, R236, PT ;  /* 0x000000ec2800720c */ /* 0x000fe40003f66270 */
[----:B------:R-:W-:Y:S02]  /*36b0*/  FSEL R107, R107, -INF , !P5 ;  /* 0xff8000006b6b7808 */ /* 0x000fe40006800000 */
[C---:B------:R-:W-:Y:S01]  /*36c0*/  ISETP.GE.AND P4, PT, R53.reuse, R238, PT ;  /* 0x000000ee3500720c */ /* 0x040fe20003f86270 */
[----:B------:R-:W3:Y:S01]  /*36d0*/  MUFU.TANH R84, R84 ;  /* 0x0000005400547308 */ /* 0x000ee20000002400 */
[----:B-1----:R-:W-:Y:S01]  /*36e0*/  FSEL R90, R90, -INF , !P0 ;  /* 0xff8000005a5a7808 */ /* 0x002fe20004000000 */
[----:B-----5:R-:W-:Y:S01]  /*36f0*/  HMMA.16816.F32 R32, R16, R44, R32 ;  /* 0x0000002c1020723c */ /* 0x020fe20000001820 */
[----:B------:R-:W-:Y:S02]  /*3700*/  ISETP.GE.AND P0, PT, R40, R234, PT ;  /* 0x000000ea2800720c */ /* 0x000fe40003f06270 */
[----:B------:R-:W-:-:S02]  /*3710*/  ISETP.GE.AND P5, PT, R53, R236, PT ;  /* 0x000000ec3500720c */ /* 0x000fc40003fa6270 */
[----:B------:R-:W-:Y:S01]  /*3720*/  ISETP.LT.OR P6, PT, R40, R239, P6 ;  /* 0x000000ef2800720c */ /* 0x000fe200037c1670 */
[----:B------:R-:W1:Y:S01]  /*3730*/  MUFU.TANH R91, R91 ;  /* 0x0000005b005b7308 */ /* 0x000e620000002400 */
[----:B--2---:R-:W-:Y:S02]  /*3740*/  FSEL R76, R76, -INF , !P1 ;  /* 0xff8000004c4c7808 */ /* 0x004fe40004800000 */
[C---:B------:R-:W-:Y:S02]  /*3750*/  ISETP.GE.AND P1, PT, R53.reuse, R240, PT ;  /* 0x000000f03500720c */ /* 0x040fe40003f26270 */
[C---:B------:R-:W-:Y:S02]  /*3760*/  ISETP.LT.OR P3, PT, R40.reuse, R237, P3 ;  /* 0x000000ed2800720c */ /* 0x040fe40001f61670 */
[----:B------:R-:W-:Y:S01]  /*3770*/  ISETP.LT.OR P0, PT, R40, R235, P0 ;  /* 0x000000eb2800720c */ /* 0x000fe20000701670 */
[----:B------:R-:W2:Y:S01]  /*3780*/  MUFU.TANH R86, R86 ;  /* 0x0000005600567308 */ /* 0x000ea20000002400 */
[----:B------:R-:W-:-:S02]  /*3790*/  ISETP.LT.OR P1, PT, R53, R241, P1 ;  /* 0x000000f13500720c */ /* 0x000fc40000f21670 */
[C---:B------:R-:W-:Y:S02]  /*37a0*/  ISETP.LT.OR P4, PT, R53.reuse, R239, P4 ;  /* 0x000000ef3500720c */ /* 0x040fe40002781670 */
[----:B------:R-:W-:Y:S02]  /*37b0*/  ISETP.LT.OR P5, PT, R53, R237, P5 ;  /* 0x000000ed3500720c */ /* 0x000fe40002fa1670 */
[----:B------:R-:W-:Y:S01]  /*37c0*/  IADD3 R52, R73, 0x28, RZ ;  /* 0x0000002849347810 */ /* 0x000fe20007ffe0ff */
[----:B------:R-:W4:Y:S01]  /*37d0*/  MUFU.TANH R93, R93 ;  /* 0x0000005d005d7308 */ /* 0x000f220000002400 */
[----:B------:R-:W-:Y:S01]  /*37e0*/  FSEL R71, R71, -INF , !P2 ;  /* 0xff80000047477808 */ /* 0x000fe20005000000 */
[----:B------:R-:W-:Y:S01]  /*37f0*/  FMUL.FTZ R32, R32, c[0x0][0x2ec] ;  /* 0x0000bb0020207a20 */ /* 0x000fe20000410000 */
[----:B------:R-:W-:Y:S01]  /*3800*/  FSEL R100, R100, -INF , !P1 ;  /* 0xff80000064647808 */ /* 0x000fe20004800000 */
[----:B------:R-:W-:Y:S01]  /*3810*/  FMUL.FTZ R33, R33, c[0x0][0x2ec] ;  /* 0x0000bb0021217a20 */ /* 0x000fe20000410000 */
[----:B------:R-:W-:Y:S01]  /*3820*/  FSEL R88, R88, -INF , !P6 ;  /* 0xff80000058587808 */ /* 0x000fe20007000000 */
[----:B------:R-:W-:Y:S01]  /*3830*/  FMUL.FTZ R34, R34, c[0x0][0x2ec] ;  /* 0x0000bb0022227a20 */ /* 0x000fe20000410000 */
[----:B---3--:R-:W-:Y:S01]  /*3840*/  FSEL R84, R84, -INF , !P4 ;  /* 0xff80000054547808 */ /* 0x008fe20006000000 */
[----:B------:R-:W-:Y:S01]  /*3850*/  MUFU.TANH R209, R42 ;  /* 0x0000002a00d17308 */ /* 0x000fe20000002400 */
[----:B------:R-:W-:Y:S01]  /*3860*/  FSEL R80, R80, -INF , !P3 ;  /* 0xff80000050507808 */ /* 0x000fe20005800000 */
[----:B------:R-:W-:Y:S01]  /*3870*/  FMUL.FTZ R35, R35, c[0x0][0x2ec] ;  /* 0x0000bb0023237a20 */ /* 0x000fe20000410000 */
[----:B------:R-:W-:-:S02]  /*3880*/  FSEL R79, R79, -INF , !P5 ;  /* 0xff8000004f4f7808 */ /* 0x000fc40006800000 */
[C---:B------:R-:W-:Y:S02]  /*3890*/  ISETP.GE.AND P2, PT, R52.reuse, R240, PT ;  /* 0x000000f03400720c */ /* 0x040fe40003f46270 */
[C---:B------:R-:W-:Y:S01]  /*38a0*/  ISETP.GE.AND P1, PT, R53.reuse, R234, PT ;  /* 0x000000ea3500720c */ /* 0x040fe20003f26270 */
[----:B------:R-:W-:Y:S01]  /*38b0*/  MUFU.TANH R181, R41 ;  /* 0x0000002900b57308 */ /* 0x000fe20000002400 */
[C---:B------:R-:W-:Y:S02]  /*38c0*/  ISETP.GE.AND P6, PT, R52.reuse, R238, PT ;  /* 0x000000ee3400720c */ /* 0x040fe40003fc6270 */
[C---:B------:R-:W-:Y:S02]  /*38d0*/  ISETP.GE.AND P4, PT, R52.reuse, R236, PT ;  /* 0x000000ec3400720c */ /* 0x040fe40003f86270 */
[C---:B------:R-:W-:Y:S02]  /*38e0*/  ISETP.GE.AND P3, PT, R52.reuse, R234, PT ;  /* 0x000000ea3400720c */ /* 0x040fe40003f66270 */
[----:B------:R-:W-:Y:S01]  /*38f0*/  ISETP.LT.OR P1, PT, R53, R235, P1 ;  /* 0x000000eb3500720c */ /* 0x000fe20000f21670 */
[----:B------:R3:W-:Y:S01]  /*3900*/  MUFU.TANH R193, R43 ;  /* 0x0000002b00c17308 */ /* 0x0007e20000002400 */
[----:B------:R-:W-:-:S02]  /*3910*/  ISETP.LT.OR P2, PT, R52, R241, P2 ;  /* 0x000000f13400720c */ /* 0x000fc40001741670 */
[C---:B------:R-:W-:Y:S02]  /*3920*/  ISETP.LT.OR P6, PT, R52.reuse, R239, P6 ;  /* 0x000000ef3400720c */ /* 0x040fe400037c1670 */
[C---:B------:R-:W-:Y:S02]  /*3930*/  ISETP.LT.OR P4, PT, R52.reuse, R237, P4 ;  /* 0x000000ed3400720c */ /* 0x040fe40002781670 */
[----:B------:R-:W-:Y:S01]  /*3940*/  ISETP.LT.OR P3, PT, R52, R235, P3 ;  /* 0x000000eb3400720c */ /* 0x000fe20001f61670 */
[----:B------:R-:W-:Y:S01]  /*3950*/  MUFU.TANH R97, R48 ;  /* 0x0000003000617308 */ /* 0x000fe20000002400 */
[----:B------:R-:W-:Y:S01]  /*3960*/  FSEL R92, R92, -INF , !P0 ;  /* 0xff8000005c5c7808 */ /* 0x000fe20004000000 */
[----:B------:R-:W5:Y:S01]  /*3970*/  LDSM.16.M88.4 R52, [R221+0x1800] ;  /* 0x00180000dd34783b */ /* 0x000f620000000200 */
[----:B-1----:R-:W-:Y:S02]  /*3980*/  FSEL R91, R91, -INF , !P1 ;  /* 0xff8000005b5b7808 */ /* 0x002fe40004800000 */
[----:B--2---:R-:W-:-:S02]  /*3990*/  FSEL R86, R86, -INF , !P4 ;  /* 0xff80000056567808 */ /* 0x004fc40006000000 */
[----:B----4-:R-:W-:Y:S01]  /*39a0*/  FSEL R93, R93, -INF , !P3 ;  /* 0xff8000005d5d7808 */ /* 0x010fe20005800000 */
[----:B---3--:R-:W-:Y:S01]  /*39b0*/  HMMA.16816.F32 R40, R8, R20, RZ ;  /* 0x000000140828723c */ /* 0x008fe200000018ff */
[----:B------:R-:W-:Y:S01]  /*39c0*/  MUFU.TANH R138, R50 ;  /* 0x00000032008a7308 */ /* 0x000fe20000002400 */
[----:B------:R-:W-:Y:S02]  /*39d0*/  FSEL R109, R109, -INF , !P2 ;  /* 0xff8000006d6d7808 */ /* 0x000fe40005000000 */
[----:B------:R-:W-:-:S03]  /*39e0*/  FSEL R98, R98, -INF , !P6 ;  /* 0xff80000062627808 */ /* 0x000fc60007000000 */
[C---:B------:R-:W-:Y:S02]  /*39f0*/  IADD3 R21, R73.reuse, 0x29, RZ ;  /* 0x0000002949157810 */ /* 0x040fe40007ffe0ff */
[----:B------:R-:W-:Y:S01]  /*3a00*/  MUFU.TANH R102, R49 ;  /* 0x0000003100667308 */ /* 0x000fe20000002400 */
[----:B------:R-:W-:Y:S02]  /*3a10*/  IADD3 R20, R73, 0x30, RZ ;  /* 0x0000003049147810 */ /* 0x000fe40007ffe0ff */
[CC--:B------:R-:W-:Y:S02]  /*3a20*/  ISETP.GE.AND P5, PT, R21.reuse, R240.reuse, PT ;  /* 0x000000f01500720c */ /* 0x0c0fe40003fa6270 */
[----:B------:R-:W-:Y:S02]  /*3a30*/  ISETP.GE.AND P0, PT, R20, R240, PT ;  /* 0x000000f01400720c */ /* 0x000fe40003f06270 */
[C---:B------:R-:W-:Y:S01]  /*3a40*/  ISETP.LT.OR P5, PT, R21.reuse, R241, P5 ;  /* 0x000000f11500720c */ /* 0x040fe20002fa1670 */
[----:B------:R1:W-:Y:S01]  /*3a50*/  MUFU.TANH R136, R51 ;  /* 0x0000003300887308 */ /* 0x0003e20000002400 */
[----:B------:R-:W-:-:S02]  /*3a60*/  ISETP.GE.AND P1, PT, R21, R238, PT ;  /* 0x000000ee1500720c */ /* 0x000fc40003f26270 */
[----:B------:R-:W-:Y:S02]  /*3a70*/  FSEL R108, R108, -INF , !P5 ;  /* 0xff8000006c6c7808 */ /* 0x000fe40006800000 */
[C---:B------:R-:W-:Y:S02]  /*3a80*/  ISETP.GE.AND P4, PT, R21.reuse, R236, PT ;  /* 0x000000ec1500720c */ /* 0x040fe40003f86270 */
[----:B------:R-:W-:Y:S01]  /*3a90*/  ISETP.GE.AND P3, PT, R21, R234, PT ;  /* 0x000000ea1500720c */ /* 0x000fe20003f66270 */
[----:B------:R-:W-:Y:S01]  /*3aa0*/  HMMA.16816.F32 R40, R28, R44, R40 ;  /* 0x0000002c1c28723c */ /* 0x000fe20000001828 */
[C---:B------:R-:W-:Y:S01]  /*3ab0*/  ISETP.GE.AND P2, PT, R20.reuse, R238, PT ;  /* 0x000000ee1400720c */ /* 0x040fe20003f46270 */
[----:B------:R-:W2:Y:S01]  /*3ac0*/  MUFU.TANH R103, R103 ;  /* 0x0000006700677308 */ /* 0x000ea20000002400 */
[C---:B------:R-:W-:Y:S02]  /*3ad0*/  ISETP.GE.AND P6, PT, R20.reuse, R236, PT ;  /* 0x000000ec1400720c */ /* 0x040fe40003fc6270 */
[----:B------:R-:W-:-:S02]  /*3ae0*/  ISETP.GE.AND P5, PT, R20, R234, PT ;  /* 0x000000ea1400720c */ /* 0x000fc40003fa6270 */
[C---:B------:R-:W-:Y:S01]  /*3af0*/  ISETP.LT.OR P1, PT, R21.reuse, R239, P1 ;  /* 0x000000ef1500720c */ /* 0x040fe20000f21670 */
[----:B-1----:R-:W-:Y:S01]  /*3b00*/  HMMA.16816.F32 R48, R8, R22, RZ ;  /* 0x000000160830723c */ /* 0x002fe200000018ff */
[C---:B------:R-:W-:Y:S01]  /*3b10*/  ISETP.LT.OR P4, PT, R21.reuse, R237, P4 ;  /* 0x000000ed1500720c */ /* 0x040fe20002781670 */
[----:B------:R-:W-:Y:S01]  /*3b20*/  MUFU.TANH R111, R32 ;  /* 0x00000020006f7308 */ /* 0x000fe20000002400 */
[----:B------:R-:W-:Y:S02]  /*3b30*/  ISETP.LT.OR P3, PT, R21, R235, P3 ;  /* 0x000000eb1500720c */ /* 0x000fe40001f61670 */
[C---:B------:R-:W-:Y:S02]  /*3b40*/  ISETP.LT.OR P0, PT, R20.reuse, R241, P0 ;  /* 0x000000f11400720c */ /* 0x040fe40000701670 */
[C---:B------:R-:W-:Y:S02]  /*3b50*/  ISETP.LT.OR P2, PT, R20.reuse, R239, P2 ;  /* 0x000000ef1400720c */ /* 0x040fe40001741670 */
[C---:B------:R-:W-:Y:S01]  /*3b60*/  ISETP.LT.OR P6, PT, R20.reuse, R237, P6 ;  /* 0x000000ed1400720c */ /* 0x040fe200037c1670 */
[----:B------:R-:W-:Y:S01]  /*3b70*/  MUFU.TANH R110, R33 ;  /* 0x00000021006e7308 */ /* 0x000fe20000002400 */
[----:B------:R-:W-:-:S02]  /*3b80*/  ISETP.LT.OR P5, PT, R20, R235, P5 ;  /* 0x000000eb1400720c */ /* 0x000fc40002fa1670 */
[----:B------:R-:W-:Y:S01]  /*3b90*/  HMMA.16816.F32 R20, R12, R22, RZ ;  /* 0x000000160c14723c */ /* 0x000fe200000018ff */
[----:B------:R-:W-:Y:S02]  /*3ba0*/  IADD3 R44, R73, 0x31, RZ ;  /* 0x00000031492c7810 */ /* 0x000fe40007ffe0ff */
[----:B------:R-:W-:Y:S01]  /*3bb0*/  FSEL R94, R94, -INF , !P1 ;  /* 0xff8000005e5e7808 */ /* 0x000fe20004800000 */
[----:B------:R-:W-:Y:S01]  /*3bc0*/  FMUL.FTZ R207, R40, c[0x0][0x2ec] ;  /* 0x0000bb0028cf7a20 */ /* 0x000fe20000410000 */
[----:B------:R-:W-:Y:S01]  /*3bd0*/  MUFU.TANH R144, R34 ;  /* 0x0000002200907308 */ /* 0x000fe20000002400 */
[----:B------:R-:W-:Y:S01]  /*3be0*/  ISETP.GE.AND P1, PT, R44, R240, PT ;  /* 0x000000f02c00720c */ /* 0x000fe20003f26270 */
[----:B------:R-:W-:Y:S01]  /*3bf0*/  FMUL.FTZ R41, R41, c[0x0][0x2ec] ;  /* 0x0000bb0029297a20 */ /* 0x000fe20000410000 */
[----:B--2---:R-:W-:Y:S01]  /*3c00*/  FSEL R103, R103, -INF , !P3 ;  /* 0xff80000067677808 */ /* 0x004fe20005800000 */
[----:B------:R-:W-:Y:S01]  /*3c10*/  FMUL.FTZ R42, R42, c[0x0][0x2ec] ;  /* 0x0000bb002a2a7a20 */ /* 0x000fe20000410000 */
[C---:B------:R-:W-:Y:S01]  /*3c20*/  ISETP.LT.OR P1, PT, R44.reuse, R241, P1 ;  /* 0x000000f12c00720c */ /* 0x040fe20000f21670 */
[----:B------:R-:W-:Y:S01]  /*3c30*/  FMUL.FTZ R43, R43, c[0x0][0x2ec] ;  /* 0x0000bb002b2b7a20 */ /* 0x000fe20000410000 */
[----:B------:R-:W-:Y:S01]  /*3c40*/  ISETP.GE.AND P3, PT, R44, R238, PT ;  /* 0x000000ee2c00720c */ /* 0x000fe20003f66270 */
[----:B------:R1:W-:Y:S01]  /*3c50*/  MUFU.TANH R142, R35 ;  /* 0x00000023008e7308 */ /* 0x0003e20000002400 */
[----:B------:R-:W-:-:S02]  /*3c60*/  FSEL R140, R140, -INF , !P0 ;  /* 0xff8000008c8c7808 */ /* 0x000fc40004000000 */
[----:B------:R-:W-:Y:S02]  /*3c70*/  FSEL R123, R123, -INF , !P1 ;  /* 0xff8000007b7b7808 */ /* 0x000fe40004800000 */
[C---:B------:R-:W-:Y:S02]  /*3c80*/  ISETP.LT.OR P3, PT, R44.reuse, R239, P3 ;  /* 0x000000ef2c00720c */ /* 0x040fe40001f61670 */
[----:B------:R-:W-:Y:S01]  /*3c90*/  IADD3 R40, R73, 0x38, RZ ;  /* 0x0000003849287810 */ /* 0x000fe20007ffe0ff */
[----:B------:R-:W2:Y:S01]  /*3ca0*/  MUFU.TANH R89, R89 ;  /* 0x0000005900597308 */ /* 0x000ea20000002400 */
[C---:B------:R-:W-:Y:S02]  /*3cb0*/  ISETP.GE.AND P0, PT, R44.reuse, R236, PT ;  /* 0x000000ec2c00720c */ /* 0x040fe40003f06270 */
[----:B------:R-:W-:Y:S01]  /*3cc0*/  HMMA.16816.F32 R20, R16, R46, R20 ;  /* 0x0000002e1014723c */ /* 0x000fe20000001814 */
[----:B------:R-:W-:Y:S02]  /*3cd0*/  ISETP.GE.AND P1, PT, R44, R234, PT ;  /* 0x000000ea2c00720c */ /* 0x000fe40003f26270 */
[----:B------:R-:W-:-:S02]  /*3ce0*/  FSEL R106, R106, -INF , !P3 ;  /* 0xff8000006a6a7808 */ /* 0x000fc40005800000 */
[----:B------:R-:W3:Y:S01]  /*3cf0*/  MUFU.TANH R96, R96 ;  /* 0x0000006000607308 */ /* 0x000ee20000002400 */
[----:B------:R-:W-:Y:S02]  /*3d00*/  FSEL R104, R104, -INF , !P6 ;  /* 0xff80000068687808 */ /* 0x000fe40007000000 */
[----:B-1----:R-:W-:Y:S01]  /*3d10*/  HMMA.16816.F32 R32, R28, R46, R48 ;  /* 0x0000002e1c20723c */ /* 0x002fe20000001830 */
[----:B------:R-:W1:Y:S01]  /*3d20*/  LDSM.16.M88.4 R48, [R223+0x3c00] ;  /* 0x003c0000df30783b */ /* 0x000e620000000200 */
[C---:B------:R-:W-:Y:S02]  /*3d30*/  ISETP.LT.OR P0, PT, R44.reuse, R237, P0 ;  /* 0x000000ed2c00720c */ /* 0x040fe40000701670 */
[----:B------:R-:W-:Y:S01]  /*3d40*/  ISETP.LT.OR P1, PT, R44, R235, P1 ;  /* 0x000000eb2c00720c */ /* 0x000fe20000f21670 */
[----:B------:R4:W-:Y:S01]  /*3d50*/  MUFU.TANH R199, R41 ;  /* 0x0000002900c77308 */ /* 0x0009e20000002400 */
[C---:B------:R-:W-:Y:S02]  /*3d60*/  ISETP.GE.AND P3, PT, R40.reuse, R236, PT ;  /* 0x000000ec2800720c */ /* 0x040fe40003f66270 */
[C---:B------:R-:W-:Y:S01]  /*3d70*/  ISETP.GE.AND P6, PT, R40.reuse, R234, PT ;  /* 0x000000ea2800720c */ /* 0x040fe20003fc6270 */
[----:B------:R-:W-:Y:S01]  /*3d80*/  HMMA.16816.F32 R44, R12, R60, RZ ;  /* 0x0000003c0c2c723c */ /* 0x000fe200000018ff */
[----:B------:R-:W-:-:S02]  /*3d90*/  ISETP.LT.OR P3, PT, R40, R237, P3 ;  /* 0x000000ed2800720c */ /* 0x000fc40001f61670 */
[----:B------:R-:W-:Y:S01]  /*3da0*/  ISETP.LT.OR P6, PT, R40, R235, P6 ;  /* 0x000000eb2800720c */ /* 0x000fe200037c1670 */
[----:B------:R-:W-:Y:S01]  /*3db0*/  MUFU.TANH R201, R42 ;  /* 0x0000002a00c97308 */ /* 0x000fe20000002400 */
[----:B--2---:R-:W-:Y:S02]  /*3dc0*/  FSEL R89, R89, -INF , !P4 ;  /* 0xff80000059597808 */ /* 0x004fe40006000000 */
[----:B------:R-:W-:Y:S01]  /*3dd0*/  FSEL R114, R114, -INF , !P2 ;  /* 0xff80000072727808 */ /* 0x000fe20005000000 */
[----:B------:R-:W-:Y:S01]  /*3de0*/  FMUL.FTZ R22, R22, c[0x0][0x2ec] ;  /* 0x0000bb0016167a20 */ /* 0x000fe20000410000 */
[----:B------:R-:W-:Y:S01]  /*3df0*/  FSEL R105, R105, -INF , !P0 ;  /* 0xff80000069697808 */ /* 0x000fe20004000000 */
[----:B------:R-:W-:Y:S01]  /*3e00*/  FMUL.FTZ R21, R21, c[0x0][0x2ec] ;  /* 0x0000bb0015157a20 */ /* 0x000fe20000410000 */
[----:B------:R-:W-:Y:S01]  /*3e10*/  ISETP.GE.AND P4, PT, R40, R240, PT ;  /* 0x000000f02800720c */ /* 0x000fe20003f86270 */
[----:B----4-:R-:W-:Y:S01]  /*3e20*/  FMUL.FTZ R41, R20, c[0x0][0x2ec] ;  /* 0x0000bb0014297a20 */ /* 0x010fe20000410000 */
[----:B------:R-:W-:Y:S01]  /*3e30*/  ISETP.GE.AND P2, PT, R40, R238, PT ;  /* 0x000000ee2800720c */ /* 0x000fe20003f46270 */
[----:B------:R-:W-:Y:S01]  /*3e40*/  MUFU.TANH R197, R43 ;  /* 0x0000002b00c57308 */ /* 0x000fe20000002400 */
[----:B------:R-:W-:Y:S01]  /*3e50*/  FMUL.FTZ R205, R32, c[0x0][0x2ec] ;  /* 0x0000bb0020cd7a20 */ /* 0x000fe20000410000 */
[----:B------:R-:W-:Y:S01]  /*3e60*/  IADD3 R32, R73, 0x39, RZ ;  /* 0x0000003949207810 */ /* 0x000fe20007ffe0ff */
[----:B------:R-:W-:Y:S01]  /*3e70*/  FMUL.FTZ R34, R34, c[0x0][0x2ec] ;  /* 0x0000bb0022227a20 */ /* 0x000fe20000410000 */
[----:B------:R-:W-:Y:S01]  /*3e80*/  FSEL R129, R129, -INF , !P1 ;  /* 0xff80000081817808 */ /* 0x000fe20004800000 */
[----:B------:R-:W-:Y:S01]  /*3e90*/  FMUL.FTZ R33, R33, c[0x0][0x2ec] ;  /* 0x0000bb0021217a20 */ /* 0x000fe20000410000 */
[----:B------:R-:W-:Y:S01]  /*3ea0*/  ISETP.GE.AND P0, PT, R32, R240, PT ;  /* 0x000000f02000720c */ /* 0x000fe20003f06270 */
[----:B------:R-:W-:Y:S01]  /*3eb0*/  FMUL.FTZ R191, R35, c[0x0][0x2ec] ;  /* 0x0000bb0023bf7a20 */ /* 0x000fe20000410000 */
[----:B------:R-:W-:Y:S01]  /*3ec0*/  FSEL R115, R115, -INF , !P3 ;  /* 0xff80000073737808 */ /* 0x000fe20005800000 */
[----:B------:R-:W-:Y:S01]  /*3ed0*/  MUFU.TANH R195, R34 ;  /* 0x0000002200c37308 */ /* 0x000fe20000002400 */
[----:B------:R-:W-:Y:S01]  /*3ee0*/  FSEL R166, R166, -INF , !P6 ;  /* 0xff800000a6a67808 */ /* 0x000fe20007000000 */
[----:B-----5:R-:W-:Y:S01]  /*3ef0*/  HMMA.16816.F32 R44, R16, R52, R44 ;  /* 0x00000034102c723c */ /* 0x020fe2000000182c */
[C---:B------:R-:W-:Y:S01]  /*3f00*/  ISETP.GE.AND P1, PT, R32.reuse, R238, PT ;  /* 0x000000ee2000720c */ /* 0x040fe20003f26270 */
[----:B------:R-:W-:Y:S01]  /*3f10*/  FMUL.FTZ R23, R23, c[0x0][0x2ec] ;  /* 0x0000bb0017177a20 */ /* 0x000fe20000410000 */
[----:B------:R-:W-:-:S02]  /*3f20*/  ISETP.GE.AND P3, PT, R32, R236, PT ;  /* 0x000000ec2000720c */ /* 0x000fc40003f66270 */
[----:B------:R-:W-:Y:S01]  /*3f30*/  ISETP.GE.AND P6, PT, R32, R234, PT ;  /* 0x000000ea2000720c */ /* 0x000fe20003fc6270 */
[----:B------:R2:W-:Y:S01]  /*3f40*/  MUFU.TANH R203, R33 ;  /* 0x0000002100cb7308 */ /* 0x0005e20000002400 */
[C---:B------:R-:W-:Y:S02]  /*3f50*/  ISETP.LT.OR P4, PT, R40.reuse, R241, P4 ;  /* 0x000000f12800720c */ /* 0x040fe40002781670 */
[----:B------:R-:W-:Y:S02]  /*3f60*/  ISETP.LT.OR P2, PT, R40, R239, P2 ;  /* 0x000000ef2800720c */ /* 0x000fe40001741670 */
[C---:B------:R-:W-:Y:S02]  /*3f70*/  ISETP.LT.OR P0, PT, R32.reuse, R241, P0 ;  /* 0x000000f12000720c */ /* 0x040fe40000701670 */
[----:B------:R-:W-:Y:S01]  /*3f80*/  IADD3 R40, R73, 0x40, RZ ;  /* 0x0000004049287810 */ /* 0x000fe20007ffe0ff */
[----:B------:R-:W4:Y:S01]  /*3f90*/  MUFU.TANH R170, R170 ;  /* 0x000000aa00aa7308 */ /* 0x000f220000002400 */
[----:B------:R-:W-:-:S02]  /*3fa0*/  ISETP.LT.OR P1, PT, R32, R239, P1 ;  /* 0x000000ef2000720c */ /* 0x000fc40000f21670 */
[C---:B------:R-:W-:Y:S02]  /*3fb0*/  ISETP.LT.OR P3, PT, R32.reuse, R237, P3 ;  /* 0x000000ed2000720c */ /* 0x040fe40001f61670 */
[----:B------:R-:W-:Y:S02]  /*3fc0*/  ISETP.LT.OR P6, PT, R32, R235, P6 ;  /* 0x000000eb2000720c */ /* 0x000fe400037c1670 */
[----:B------:R-:W-:Y:S01]  /*3fd0*/  FSEL R164, R164, -INF , !P5 ;  /* 0xff800000a4a47808 */ /* 0x000fe20006800000 */
[----:B--2---:R-:W-:Y:S01]  /*3fe0*/  HMMA.16816.F32 R32, R8, R60, RZ ;  /* 0x0000003c0820723c */ /* 0x004fe200000018ff */
[----:B------:R-:W-:Y:S01]  /*3ff0*/  FSEL R143, R143, -INF , !P4 ;  /* 0xff8000008f8f7808 */ /* 0x000fe20006000000 */
[----:B------:R2:W-:Y:S01]  /*4000*/  MUFU.TANH R61, R41 ;  /* 0x00000029003d7308 */ /* 0x0005e20000002400 */
[----:B------:R-:W-:Y:S01]  /*4010*/  FSEL R122, R122, -INF , !P2 ;  /* 0xff8000007a7a7808 */ /* 0x000fe20005000000 */
[----:B------:R-:W-:Y:S01]  /*4020*/  FMUL.FTZ R44, R44, c[0x0][0x2ec] ;  /* 0x0000bb002c2c7a20 */ /* 0x000fe20000410000 */
[----:B------:R-:W-:Y:S01]  /*4030*/  ISETP.GE.AND P5, PT, R40, R240, PT ;  /* 0x000000f02800720c */ /* 0x000fe20003fa6270 */
[----:B------:R-:W-:Y:S01]  /*4040*/  FMUL.FTZ R45, R45, c[0x0][0x2ec] ;  /* 0x0000bb002d2d7a20 */ /* 0x000fe20000410000 */
[----:B---3--:R-:W-:Y:S01]  /*4050*/  FSEL R60, R96, -INF , !P0 ;  /* 0xff800000603c7808 */ /* 0x008fe20004000000 */
[----:B------:R-:W-:Y:S01]  /*4060*/  FMUL.FTZ R46, R46, c[0x0][0x2ec] ;  /* 0x0000bb002e2e7a20 */ /* 0x000fe20000410000 */
[C---:B------:R-:W-:Y:S01]  /*4070*/  ISETP.GE.AND P4, PT, R40.reuse, R238, PT ;  /* 0x000000ee2800720c */ /* 0x040fe20003f86270 */
[----:B------:R-:W-:Y:S01]  /*4080*/  MUFU.TANH R146, R22 ;  /* 0x0000001600927308 */ /* 0x000fe20000002400 */
[C---:B------:R-:W-:Y:S01]  /*4090*/  ISETP.GE.AND P2, PT, R40.reuse, R236, PT ;  /* 0x000000ec2800720c */ /* 0x040fe20003f46270 */
[----:B------:R-:W-:Y:S01]  /*40a0*/  FMUL.FTZ R168, R47, c[0x0][0x2ec] ;  /* 0x0000bb002fa87a20 */ /* 0x000fe20000410000 */
[----:B------:R-:W-:-:S02]  /*40b0*/  ISETP.GE.AND P0, PT, R40, R234, PT ;  /* 0x000000ea2800720c */ /* 0x000fc40003f06270 */
[C---:B------:R-:W-:Y:S02]  /*40c0*/  ISETP.LT.OR P5, PT, R40.reuse, R241, P5 ;  /* 0x000000f12800720c */ /* 0x040fe40002fa1670 */
[C---:B------:R-:W-:Y:S01]  /*40d0*/  ISETP.LT.OR P4, PT, R40.reuse, R239, P4 ;  /* 0x000000ef2800720c */ /* 0x040fe20002781670 */
[----:B------:R-:W-:Y:S01]  /*40e0*/  MUFU.TANH R96, R21 ;  /* 0x0000001500607308 */ /* 0x000fe20000002400 */
[C---:B------:R-:W-:Y:S02]  /*40f0*/  ISETP.LT.OR P2, PT, R40.reuse, R237, P2 ;  /* 0x000000ed2800720c */ /* 0x040fe40001741670 */
[----:B------:R-:W-:Y:S02]  /*4100*/  ISETP.LT.OR P0, PT, R40, R235, P0 ;  /* 0x000000eb2800720c */ /* 0x000fe40000701670 */
[----:B--2---:R-:W2:Y:S01]  /*4110*/  LDSM.16.M88.4 R40, [R221+0x1c00] ;  /* 0x001c0000dd28783b */ /* 0x004ea20000000200 */
[----:B------:R-:W-:Y:S01]  /*4120*/  IADD3 R20, R73, 0x41, RZ ;  /* 0x0000004149147810 */ /* 0x000fe20007ffe0ff */
[----:B------:R-:W-:Y:S01]  /*4130*/  HMMA.16816.F32 R32, R28, R52, R32 ;  /* 0x000000341c20723c */ /* 0x000fe20000001820 */
[----:B------:R-:W-:Y:S01]  /*4140*/  FSEL R130, R130, -INF , !P1 ;  /* 0xff80000082827808 */ /* 0x000fe20004800000 */
[----:B------:R1:W-:Y:S01]  /*4150*/  MUFU.TANH R112, R23 ;  /* 0x0000001700707308 */ /* 0x0003e20000002400 */
[----:B------:R-:W-:Y:S01]  /*4160*/  FSEL R124, R124, -INF , !P3 ;  /* 0xff8000007c7c7808 */ /* 0x000fe20005800000 */
[----:B------:R-:W-:-:S04]  /*4170*/  DEPBAR.LE SB0, 0x0 ;  /* 0x000080000000791a */ /* 0x000fc80000000000 */
[----:B------:R-:W-:Y:S02]  /*4180*/  FSEL R169, R169, -INF , !P6 ;  /* 0xff800000a9a97808 */ /* 0x000fe40007000000 */
[----:B------:R-:W-:Y:S01]  /*4190*/  FSEL R145, R145, -INF , !P5 ;  /* 0xff80000091917808 */ /* 0x000fe20006800000 */
[----:B------:R-:W3:Y:S01]  /*41a0*/  MUFU.TANH R249, R249 ;  /* 0x000000f900f97308 */ /* 0x000ee20000002400 */
[C---:B------:R-:W-:Y:S02]  /*41b0*/  ISETP.GE.AND P1, PT, R20.reuse, R240, PT ;  /* 0x000000f01400720c */ /* 0x040fe40003f26270 */
[C---:B------:R-:W-:Y:S02]  /*41c0*/  ISETP.GE.AND P3, PT, R20.reuse, R238, PT ;  /* 0x000000ee1400720c */ /* 0x040fe40003f66270 */
[C---:B------:R-:W-:Y:S02]  /*41d0*/  ISETP.GE.AND P6, PT, R20.reuse, R236, PT ;  /* 0x000000ec1400720c */ /* 0x040fe40003fc6270 */
[C---:B------:R-:W-:Y:S01]  /*41e0*/  ISETP.GE.AND P5, PT, R20.reuse, R234, PT ;  /* 0x000000ea1400720c */ /* 0x040fe20003fa6270 */
[----:B------:R-:W-:Y:S01]  /*41f0*/  MUFU.TANH R53, R45 ;  /* 0x0000002d00357308 */ /* 0x000fe20000002400 */
[----:B------:R-:W-:-:S02]  /*4200*/  ISETP.LT.OR P1, PT, R20, R241, P1 ;  /* 0x000000f11400720c */ /* 0x000fc40000f21670 */
[C---:B------:R-:W-:Y:S02]  /*4210*/  ISETP.LT.OR P3, PT, R20.reuse, R239, P3 ;  /* 0x000000ef1400720c */ /* 0x040fe40001f61670 */
[----:B------:R-:W-:Y:S01]  /*4220*/  ISETP.LT.OR P6, PT, R20, R237, P6 ;  /* 0x000000ed1400720c */ /* 0x000fe200037c1670 */
[----:B------:R-:W-:Y:S01]  /*4230*/  FMUL.FTZ R189, R32, c[0x0][0x2ec] ;  /* 0x0000bb0020bd7a20 */ /* 0x000fe20000410000 */
[----:B------:R-:W-:Y:S01]  /*4240*/  ISETP.LT.OR P5, PT, R20, R235, P5 ;  /* 0x000000eb1400720c */ /* 0x000fe20002fa1670 */
[----:B------:R-:W-:Y:S01]  /*4250*/  MUFU.TANH R172, R46 ;  /* 0x0000002e00ac7308 */ /* 0x000fe20000002400 */
[----:B-1----:R-:W-:Y:S01]  /*4260*/  HMMA.16816.F32 R20, R12, R48, RZ ;  /* 0x000000300c14723c */ /* 0x002fe200000018ff */
[----:B------:R-:W-:Y:S01]  /*4270*/  FSEL R52, R83, -INF , !P1 ;  /* 0xff80000053347808 */ /* 0x000fe20004800000 */
[----:B------:R-:W-:Y:S01]  /*4280*/  FMUL.FTZ R33, R33, c[0x0][0x2ec] ;  /* 0x0000bb0021217a20 */ /* 0x000fe20000410000 */
[----:B----4-:R-:W-:Y:S01]  /*4290*/  FSEL R170, R170, -INF , !P2 ;  /* 0xff800000aaaa7808 */ /* 0x010fe20005000000 */
[----:B------:R-:W-:Y:S01]  /*42a0*/  FMUL.FTZ R34, R34, c[0x0][0x2ec] ;  /* 0x0000bb0022227a20 */ /* 0x000fe20000410000 */
[----:B------:R-:W-:Y:S01]  /*42b0*/  ISETP.GE.AND P2, PT, R117, R236, PT ;  /* 0x000000ec7500720c */ /* 0x000fe20003f46270 */
[----:B------:R-:W-:Y:S01]  /*42c0*/  FMUL.FTZ R35, R35, c[0x0][0x2ec] ;  /* 0x0000bb0023237a20 */ /* 0x000fe20000410000 */
[----:B------:R1:W-:Y:S01]  /*42d0*/  MUFU.TANH R83, R44 ;  /* 0x0000002c00537308 */ /* 0x0003e20000002400 */
[----:B------:R-:W-:-:S02]  /*42e0*/  FSEL R134, R134, -INF , !P4 ;  /* 0xff80000086867808 */ /* 0x000fc40006000000 */
[----:B------:R-:W-:Y:S02]  /*42f0*/  ISETP.LT.OR P2, PT, R117, R237, P2 ;  /* 0x000000ed7500720c */ /* 0x000fe40001741670 */
[----:B------:R-:W-:Y:S02]  /*4300*/  FSEL R175, R175, -INF , !P6 ;  /* 0xff800000afaf7808 */ /* 0x000fe40007000000 */
[----:B------:R-:W-:Y:S01]  /*4310*/  FSEL R187, R187, -INF , !P0 ;  /* 0xff800000bbbb7808 */ /* 0x000fe20004000000 */
[----:B------:R-:W-:Y:S01]  /*4320*/  MUFU.TANH R185, R33 ;  /* 0x0000002100b97308 */ /* 0x000fe20000002400 */
[----:B------:R-:W-:Y:S02]  /*4330*/  FSEL R211, R211, -INF , !P5 ;  /* 0xff800000d3d37808 */ /* 0x000fe40006800000 */
[----:B---3--:R-:W-:Y:S02]  /*4340*/  FSEL R249, R249, -INF , !P2 ;  /* 0xff800000f9f97808 */ /* 0x008fe40005000000 */
[----:B------:R-:W-:-:S02]  /*4350*/  ISETP.GE.AND P4, PT, R116, R240, PT ;  /* 0x000000f07400720c */ /* 0x000fc40003f86270 */
[C---:B------:R-:W-:Y:S01]  /*4360*/  ISETP.GE.AND P6, PT, R117.reuse, R234, PT ;  /* 0x000000ea7500720c */ /* 0x040fe20003fc6270 */
[----:B-1----:R-:W-:Y:S01]  /*4370*/  HMMA.16816.F32 R44, R8, R48, RZ ;  /* 0x00000030082c723c */ /* 0x002fe200000018ff */
[C---:B------:R-:W-:Y:S01]  /*4380*/  ISETP.GE.AND P0, PT, R116.reuse, R238, PT ;  /* 0x000000ee7400720c */ /* 0x040fe20003f06270 */
[----:B------:R-:W-:Y:S01]  /*4390*/  MUFU.TANH R177, R34 ;  /* 0x0000002200b17308 */ /* 0x000fe20000002400 */
[C---:B------:R-:W-:Y:S02]  /*43a0*/  ISETP.GE.AND P5, PT, R116.reuse, R236, PT ;  /* 0x000000ec7400720c */ /* 0x040fe40003fa6270 */
[C---:B------:R-:W-:Y:S02]  /*43b0*/  ISETP.GE.AND P2, PT, R116.reuse, R234, PT ;  /* 0x000000ea7400720c */ /* 0x040fe40003f46270 */
[----:B------:R-:W-:Y:S01]  /*43c0*/  ISETP.LT.OR P6, PT, R117, R235, P6 ;  /* 0x000000eb7500720c */ /* 0x000fe200037c1670 */
[----:B--2---:R-:W-:Y:S01]  /*43d0*/  HMMA.16816.F32 R20, R16, R40, R20 ;  /* 0x000000281014723c */ /* 0x004fe20000001814 */
[C---:B------:R-:W-:Y:S01]  /*43e0*/  ISETP.LT.OR P4, PT, R116.reuse, R241, P4 ;  /* 0x000000f17400720c */ /* 0x040fe20002781670 */
[----:B------:R1:W-:Y:S01]  /*43f0*/  MUFU.TANH R173, R35 ;  /* 0x0000002300ad7308 */ /* 0x0003e20000002400 */
[----:B------:R-:W-:-:S02]  /*4400*/  ISETP.LT.OR P0, PT, R116, R239, P0 ;  /* 0x000000ef7400720c */ /* 0x000fc40000701670 */
[C---:B------:R-:W-:Y:S02]  /*4410*/  ISETP.LT.OR P5, PT, R116.reuse, R237, P5 ;  /* 0x000000ed7400720c */ /* 0x040fe40002fa1670 */
[----:B------:R-:W-:Y:S02]  /*4420*/  ISETP.LT.OR P2, PT, R116, R235, P2 ;  /* 0x000000eb7400720c */ /* 0x000fe40001741670 */
[----:B------:R-:W-:Y:S01]  /*4430*/  IADD3 R116, R73, 0x50, RZ ;  /* 0x0000005049747810 */ /* 0x000fe20007ffe0ff */
[----:B------:R-:W2:Y:S01]  /*4440*/  MUFU.TANH R132, R132 ;  /* 0x0000008400847308 */ /* 0x000ea20000002400 */
[----:B------:R-:W-:Y:S02]  /*4450*/  FSEL R209, R209, -INF , !P6 ;  /* 0xff800000d1d17808 */ /* 0x000fe40007000000 */
[CC--:B------:R-:W-:Y:S02]  /*4460*/  ISETP.GE.AND P1, PT, R117.reuse, R240.reuse, PT ;  /* 0x000000f07500720c */ /* 0x0c0fe40003f26270 */
[C---:B------:R-:W-:Y:S01]  /*4470*/  ISETP.GE.AND P6, PT, R116.reuse, R240, PT ;  /* 0x000000f07400720c */ /* 0x040fe20003fc6270 */
[----:B------:R-:W-:Y:S01]  /*4480*/  HMMA.16816.F32 R44, R28, R40, R44 ;  /* 0x000000281c2c723c */ /* 0x000fe2000000182c */
[-C--:B------:R-:W-:Y:S01]  /*4490*/  ISETP.LT.OR P1, PT, R117, R241.reuse, P1 ;  /* 0x000000f17500720c */ /* 0x080fe20000f21670 */
[----:B------:R-:W3:Y:S01]  /*44a0*/  MUFU.TANH R207, R207 ;  /* 0x000000cf00cf7308 */ /* 0x000ee20000002400 */
[----:B------:R-:W-:-:S02]  /*44b0*/  ISETP.LT.OR P6, PT, R116, R241, P6 ;  /* 0x000000f17400720c */ /* 0x000fc400037c1670 */
[----:B------:R-:W-:Y:S02]  /*44c0*/  IADD3 R32, R73, 0x51, RZ ;  /* 0x0000005149207810 */ /* 0x000fe40007ffe0ff */
[----:B------:R-:W-:Y:S01]  /*44d0*/  FSEL R49, R97, -INF , !P1 ;  /* 0xff80000061317808 */ /* 0x000fe20004800000 */
[----:B------:R-:W-:Y:S01]  /*44e0*/  FMUL.FTZ R20, R20, c[0x0][0x2ec] ;  /* 0x0000bb0014147a20 */ /* 0x000fe20000410000 */
[----:B------:R-:W-:Y:S01]  /*44f0*/  FSEL R181, R181, -INF , !P5 ;  /* 0xff800000b5b57808 */ /* 0x000fe20006800000 */
[----:B------:R-:W-:Y:S01]  /*4500*/  FMUL.FTZ R97, R21, c[0x0][0x2ec] ;  /* 0x0000bb0015617a20 */ /* 0x000fe20000410000 */
[----:B------:R-:W-:Y:S01]  /*4510*/  FSEL R193, R193, -INF , !P2 ;  /* 0xff800000c1c17808 */ /* 0x000fe20005000000 */
[----:B------:R-:W-:Y:S01]  /*4520*/  FMUL.FTZ R128, R22, c[0x0][0x2ec] ;  /* 0x0000bb0016807a20 */ /* 0x000fe20000410000 */
[----:B------:R-:W-:Y:S01]  /*4530*/  FSEL R40, R111, -INF , !P6 ;  /* 0xff8000006f287808 */ /* 0x000fe20007000000 */
[----:B------:R-:W-:Y:S01]  /*4540*/  FMUL.FTZ R126, R23, c[0x0][0x2ec] ;  /* 0x0000bb00177e7a20 */ /* 0x000fe20000410000 */
[C---:B------:R-:W-:Y:S01]  /*4550*/  ISETP.GE.AND P1, PT, R32.reuse, R240, PT ;  /* 0x000000f02000720c */ /* 0x040fe20003f26270 */
[----:B------:R4:W-:Y:S01]  /*4560*/  MUFU.TANH R111, R20 ;  /* 0x00000014006f7308 */ /* 0x0009e20000002400 */
[----:B------:R-:W-:-:S02]  /*4570*/  ISETP.GE.AND P5, PT, R32, R238, PT ;  /* 0x000000ee2000720c */ /* 0x000fc40003fa6270 */
[C---:B------:R-:W-:Y:S02]  /*4580*/  ISETP.GE.AND P2, PT, R32.reuse, R236, PT ;  /* 0x000000ec2000720c */ /* 0x040fe40003f46270 */
[C---:B------:R-:W-:Y:S02]  /*4590*/  ISETP.GE.AND P6, PT, R32.reuse, R234, PT ;  /* 0x000000ea2000720c */ /* 0x040fe40003fc6270 */
[C---:B------:R-:W-:Y:S01]  /*45a0*/  ISETP.LT.OR P1, PT, R32.reuse, R241, P1 ;  /* 0x000000f12000720c */ /* 0x040fe20000f21670 */
[----:B------:R-:W5:Y:S01]  /*45b0*/  MUFU.TANH R205, R205 ;  /* 0x000000cd00cd7308 */ /* 0x000f620000002400 */
[C---:B------:R-:W-:Y:S01]  /*45c0*/  ISETP.LT.OR P5, PT, R32.reuse, R239, P5 ;  /* 0x000000ef2000720c */ /* 0x040fe20002fa1670 */
[----:B------:R-:W-:Y:S01]  /*45d0*/  FMUL.FTZ R118, R47, c[0x0][0x2ec] ;  /* 0x0000bb002f767a20 */ /* 0x000fe20000410000 */
[----:B------:R-:W-:Y:S01]  /*45e0*/  ISETP.LT.OR P2, PT, R32, R237, P2 ;  /* 0x000000ed2000720c */ /* 0x000fe20001741670 */
[----:B------:R-:W-:Y:S01]  /*45f0*/  FMUL.FTZ R46, R46, c[0x0][0x2ec] ;  /* 0x0000bb002e2e7a20 */ /* 0x000fe20000410000 */
[----:B------:R-:W-:Y:S01]  /*4600*/  ISETP.LT.OR P6, PT, R32, R235, P6 ;  /* 0x000000eb2000720c */ /* 0x000fe200037c1670 */
[----:B------:R-:W-:Y:S01]  /*4610*/  FMUL.FTZ R44, R44, c[0x0][0x2ec] ;  /* 0x0000bb002c2c7a20 */ /* 0x000fe20000410000 */
[----:B-1----:R-:W-:Y:S01]  /*4620*/  HMMA.16816.F32 R32, R8, R62, RZ ;  /* 0x0000003e0820723c */ /* 0x002fe200000018ff */
[----:B--2---:R-:W-:Y:S01]  /*4630*/  FSEL R132, R132, -INF , !P3 ;  /* 0xff80000084847808 */ /* 0x004fe20005800000 */
[----:B------:R-:W1:Y:S01]  /*4640*/  MUFU.TANH R191, R191 ;  /* 0x000000bf00bf7308 */ /* 0x000e620000002400 */
[----:B------:R-:W-:Y:S01]  /*4650*/  ISETP.GE.AND P3, PT, R117, R238, PT ;  /* 0x000000ee7500720c */ /* 0x000fe20003f66270 */
[----:B------:R-:W-:Y:S01]  /*4660*/  FMUL.FTZ R131, R45, c[0x0][0x2ec] ;  /* 0x0000bb002d837a20 */ /* 0x000fe20000410000 */
[----:B------:R-:W-:-:S02]  /*4670*/  FSEL R48, R102, -INF , !P4 ;  /* 0xff80000066307808 */ /* 0x000fc40006000000 */
[-C--:B------:R-:W-:Y:S01]  /*4680*/  ISETP.LT.OR P3, PT, R117, R239.reuse, P3 ;  /* 0x000000ef7500720c */ /* 0x080fe20001f61670 */
[C---:B----4-:R-:W-:Y:S01]  /*4690*/  HMMA.16816.F32 R20, R12.reuse, R62, RZ ;  /* 0x0000003e0c14723c */ /* 0x050fe200000018ff */
[----:B------:R-:W-:Y:S01]  /*46a0*/  FSEL R136, R136, -INF , !P0 ;  /* 0xff80000088887808 */ /* 0x000fe20004000000 */
[----:B------:R-:W2:Y:S01]  /*46b0*/  MUFU.TANH R189, R189 ;  /* 0x000000bd00bd7308 */ /* 0x000ea20000002400 */
[----:B------:R-:W-:Y:S02]  /*46c0*/  FSEL R138, R138, -INF , !P3 ;  /* 0xff8000008a8a7808 */ /* 0x000fe40005800000 */
[C---:B------:R-:W-:Y:S02]  /*46d0*/  ISETP.GE.AND P3, PT, R116.reuse, R238, PT ;  /* 0x000000ee7400720c */ /* 0x040fe40003f66270 */
[C---:B------:R-:W-:Y:S01]  /*46e0*/  ISETP.GE.AND P4, PT, R116.reuse, R236, PT ;  /* 0x000000ec7400720c */ /* 0x040fe20003f86270 */
[----:B------:R-:W-:Y:S01]  /*46f0*/  HMMA.16816.F32 R12, R12, R50, RZ ;  /* 0x000000320c0c723c */ /* 0x000fe200000018ff */
[C---:B------:R-:W-:Y:S01]  /*4700*/  ISETP.GE.AND P0, PT, R116.reuse, R234, PT ;  /* 0x000000ea7400720c */ /* 0x040fe20003f06270 */
[----:B------:R4:W-:Y:S01]  /*4710*/  MUFU.TANH R119, R46 ;  /* 0x0000002e00777308 */ /* 0x0009e20000002400 */
[----:B------:R-:W-:-:S02]  /*4720*/  ISETP.LT.OR P3, PT, R116, R239, P3 ;  /* 0x000000ef7400720c */ /* 0x000fc40001f61670 */
[C---:B------:R-:W-:Y:S02]  /*4730*/  ISETP.LT.OR P4, PT, R116.reuse, R237, P4 ;  /* 0x000000ed7400720c */ /* 0x040fe40002781670 */
[----:B------:R-:W-:Y:S01]  /*4740*/  ISETP.LT.OR P0, PT, R116, R235, P0 ;  /* 0x000000eb7400720c */ /* 0x000fe20000701670 */
[----:B------:R-:W-:Y:S01]  /*4750*/  HMMA.16816.F32 R8, R8, R50, RZ ;  /* 0x000000320808723c */ /* 0x000fe200000018ff */
[----:B------:R-:W-:Y:S01]  /*4760*/  IADD3 R116, R73, 0x58, RZ ;  /* 0x0000005849747810 */ /* 0x000fe20007ffe0ff */
[----:B------:R1:W-:Y:S01]  /*4770*/  MUFU.TANH R165, R44 ;  /* 0x0000002c00a57308 */ /* 0x0003e20000002400 */
[----:B---3--:R-:W-:Y:S02]  /*4780*/  FSEL R207, R207, -INF , !P4 ;  /* 0xff800000cfcf7808 */ /* 0x008fe40006000000 */
[C---:B------:R-:W-:Y:S02]  /*4790*/  ISETP.GE.AND P4, PT, R116.reuse, R236, PT ;  /* 0x000000ec7400720c */ /* 0x040fe40003f86270 */
[----:B------:R-:W-:Y:S01]  /*47a0*/  IADD3 R102, R73, 0x59, RZ ;  /* 0x0000005949667810 */ /* 0x000fe20007ffe0ff */
[----:B------:R-:W-:Y:S01]  /*47b0*/  HMMA.16816.F32 R32, R28, R54, R32 ;  /* 0x000000361c20723c */ /* 0x000fe20000001820 */
[----:B------:R-:W-:Y:S01]  /*47c0*/  ISETP.LT.OR P4, PT, R116, R237, P4 ;  /* 0x000000ed7400720c */ /* 0x000fe20002781670 */
[----:B------:R-:W-:Y:S01]  /*47d0*/  MUFU.TANH R168, R168 ;  /* 0x000000a800a87308 */ /* 0x000fe20000002400 */
[----:B------:R-:W-:-:S02]  /*47e0*/  FSEL R201, R201, -INF , !P0 ;  /* 0xff800000c9c97808 */ /* 0x000fc40004000000 */
[----:B------:R-:W-:Y:S02]  /*47f0*/  ISETP.GE.AND P0, PT, R102, R238, PT ;  /* 0x000000ee6600720c */ /* 0x000fe40003f06270 */
[----:B------:R-:W-:Y:S01]  /*4800*/  FSEL R144, R144, -INF , !P3 ;  /* 0xff80000090907808 */ /* 0x000fe20005800000 */
[C---:B------:R-:W-:Y:S01]  /*4810*/  HMMA.16816.F32 R20, R16.reuse, R54, R20 ;  /* 0x000000361014723c */ /* 0x040fe20000001814 */
[----:B------:R-:W-:Y:S01]  /*4820*/  FSEL R197, R197, -INF , !P6 ;  /* 0xff800000c5c57808 */ /* 0x000fe20007000000 */
[----:B------:R-:W-:Y:S01]  /*4830*/  MUFU.TANH R128, R128 ;  /* 0x0000008000807308 */ /* 0x000fe20000002400 */
[----:B-----5:R-:W-:Y:S02]  /*4840*/  FSEL R205, R205, -INF , !P4 ;  /* 0xff800000cdcd7808 */ /* 0x020fe40006000000 */
[C---:B------:R-:W-:Y:S02]  /*4850*/  ISETP.GE.AND P3, PT, R102.reuse, R240, PT ;  /* 0x000000f06600720c */ /* 0x040fe40003f66270 */
[C---:B------:R-:W-:Y:S01]  /*4860*/  ISETP.GE.AND P6, PT, R102.reuse, R236, PT ;  /* 0x000000ec6600720c */ /* 0x040fe20003fc6270 */
[----:B------:R-:W-:Y:S01]  /*4870*/  HMMA.16816.F32 R12, R16, R42, R12 ;  /* 0x0000002a100c723c */ /* 0x000fe2000000180c */
[C---:B------:R-:W-:Y:S01]  /*4880*/  ISETP.GE.AND P4, PT, R102.reuse, R234, PT ;  /* 0x000000ea6600720c */ /* 0x040fe20003f86270 */
[----:B------:R-:W-:Y:S01]  /*4890*/  MUFU.TANH R97, R97 ;  /* 0x0000006100617308 */ /* 0x000fe20000002400 */
[----:B------:R-:W-:-:S02]  /*48a0*/  ISETP.LT.OR P0, PT, R102, R239, P0 ;  /* 0x000000ef6600720c */ /* 0x000fc40000701670 */
[----:B------:R-:W-:Y:S02]  /*48b0*/  IADD3 R47, R73, 0x61, RZ ;  /* 0x00000061492f7810 */ /* 0x000fe40007ffe0ff */
[----:B------:R-:W-:Y:S01]  /*48c0*/  FSEL R41, R110, -INF , !P1 ;  /* 0xff8000006e297808 */ /* 0x000fe20004800000 */
[----:B------:R-:W-:Y:S01]  /*48d0*/  HMMA.16816.F32 R8, R28, R42, R8 ;  /* 0x0000002a1c08723c */ /* 0x000fe20000001808 */
[----:B------:R-:W-:Y:S01]  /*48e0*/  FSEL R142, R142, -INF , !P5 ;  /* 0xff8000008e8e7808 */ /* 0x000fe20006800000 */
[----:B------:R-:W-:Y:S01]  /*48f0*/  FMUL.FTZ R34, R34, c[0x0][0x2ec] ;  /* 0x0000bb0022227a20 */ /* 0x000fe20000410000 */
[----:B------:R-:W-:Y:S01]  /*4900*/  FSEL R199, R199, -INF , !P2 ;  /* 0xff800000c7c77808 */ /* 0x000fe20005000000 */
[----:B------:R-:W-:Y:S01]  /*4910*/  FMUL.FTZ R179, R33, c[0x0][0x2ec] ;  /* 0x0000bb0021b37a20 */ /* 0x000fe20000410000 */
[C---:B------:R-:W-:Y:S01]  /*4920*/  ISETP.GE.AND P1, PT, R116.reuse, R240, PT ;  /* 0x000000f07400720c */ /* 0x040fe20003f26270 */
[----:B------:R-:W3:Y:S01]  /*4930*/  MUFU.TANH R171, R34 ;  /* 0x0000002200ab7308 */ /* 0x000ee20000002400 */
[----:B------:R-:W-:Y:S01]  /*4940*/  ISETP.GE.AND P5, PT, R116, R238, PT ;  /* 0x000000ee7400720c */ /* 0x000fe20003fa6270 */
[----:B------:R-:W-:Y:S01]  /*4950*/  FMUL.FTZ R183, R32, c[0x0][0x2ec] ;  /* 0x0000bb0020b77a20 */ /* 0x000fe20000410000 */
[----:B------:R-:W-:Y:S01]  /*4960*/  ISETP.GE.AND P2, PT, R116, R234, PT ;  /* 0x000000ea7400720c */ /* 0x000fe20003f46270 */
[----:B------:R-:W-:Y:S01]  /*4970*/  FMUL.FTZ R33, R20, c[0x0][0x2ec] ;  /* 0x0000bb0014217a20 */ /* 0x000fe20000410000 */
[----:B------:R-:W-:Y:S01]  /*4980*/  ISETP.LT.OR P3, PT, R102, R241, P3 ;  /* 0x000000f16600720c */ /* 0x000fe20001f61670 */
[----:B------:R-:W-:Y:S01]  /*4990*/  FMUL.FTZ R180, R22, c[0x0][0x2ec] ;  /* 0x0000bb0016b47a20 */ /* 0x000fe20000410000 */
[C---:B------:R-:W-:Y:S01]  /*49a0*/  ISETP.LT.OR P6, PT, R102.reuse, R237, P6 ;  /* 0x000000ed6600720c */ /* 0x040fe200037c1670 */
[----:B------:R-:W-:Y:S01]  /*49b0*/  MUFU.TANH R183, R183 ;  /* 0x000000b700b77308 */ /* 0x000fe20000002400 */
[----:B------:R-:W-:Y:S01]  /*49c0*/  ISETP.LT.OR P4, PT, R102, R235, P4 ;  /* 0x000000eb6600720c */ /* 0x000fe20002781670 */
[----:B------:R-:W-:Y:S01]  /*49d0*/  FMUL.FTZ R176, R23, c[0x0][0x2ec] ;  /* 0x0000bb0017b07a20 */ /* 0x000fe20000410000 */
[----:B------:R-:W-:Y:S01]  /*49e0*/  FSEL R102, R112, -INF , !P0 ;  /* 0xff80000070667808 */ /* 0x000fe20004000000 */
[----:B------:R-:W-:Y:S01]  /*49f0*/  FMUL.FTZ R29, R21, c[0x0][0x2ec] ;  /* 0x0000bb00151d7a20 */ /* 0x000fe20000410000 */
[-C--:B------:R-:W-:Y:S01]  /*4a00*/  ISETP.GE.AND P0, PT, R47, R240.reuse, PT ;  /* 0x000000f02f00720c */ /* 0x080fe20003f06270 */
[----:B------:R-:W-:Y:S01]  /*4a10*/  FMUL.FTZ R35, R35, c[0x0][0x2ec] ;  /* 0x0000bb0023237a20 */ /* 0x000fe20000410000 */
[C---:B------:R-:W-:Y:S01]  /*4a20*/  ISETP.LT.OR P1, PT, R116.reuse, R241, P1 ;  /* 0x000000f17400720c */ /* 0x040fe20000f21670 */
[----:B------:R-:W5:Y:S01]  /*4a30*/  MUFU.TANH R33, R33 ;  /* 0x0000002100217308 */ /* 0x000f620000002400 */
[----:B------:R-:W-:Y:S01]  /*4a40*/  ISETP.LT.OR P5, PT, R116, R239, P5 ;  /* 0x000000ef7400720c */ /* 0x000fe20002fa1670 */
[----:B------:R-:W-:Y:S01]  /*4a50*/  FMUL.FTZ R14, R14, c[0x0][0x2ec] ;  /* 0x0000bb000e0e7a20 */ /* 0x000fe20000410000 */
[----:B------:R-:W-:Y:S01]  /*4a60*/  ISETP.LT.OR P2, PT, R116, R235, P2 ;  /* 0x000000eb7400720c */ /* 0x000fe20001741670 */
[----:B------:R-:W-:Y:S01]  /*4a70*/  FMUL.FTZ R117, R10, c[0x0][0x2ec] ;  /* 0x0000bb000a757a20 */ /* 0x000fe20000410000 */
[----:B------:R-:W-:Y:S01]  /*4a80*/  IADD3 R54, R73, 0x60, RZ ;  /* 0x0000006049367810 */ /* 0x000fe20007ffe0ff */
[----:B------:R-:W-:Y:S01]  /*4a90*/  FMUL.FTZ R10, R12, c[0x0][0x2ec] ;  /* 0x0000bb000c0a7a20 */ /* 0x000fe20000410000 */
[----:B------:R-:W-:Y:S01]  /*4aa0*/  ISETP.LT.OR P0, PT, R47, R241, P0 ;  /* 0x000000f12f00720c */ /* 0x000fe20000701670 */
[----:B------:R-:W2:Y:S01]  /*4ab0*/  MUFU.TANH R180, R180 ;  /* 0x000000b400b47308 */ /* 0x000ea20000002400 */
[----:B----4-:R-:W-:Y:S01]  /*4ac0*/  IADD3 R46, R73, 0x68, RZ ;  /* 0x00000068492e7810 */ /* 0x010fe20007ffe0ff */
[----:B------:R-:W-:Y:S01]  /*4ad0*/  FMUL.FTZ R127, R8, c[0x0][0x2ec] ;  /* 0x0000bb00087f7a20 */ /* 0x000fe20000410000 */
[----:B------:R-:W-:Y:S01]  /*4ae0*/  FSEL R195, R195, -INF , !P2 ;  /* 0xff800000c3c37808 */ /* 0x000fe20005000000 */
[----:B------:R-:W-:Y:S01]  /*4af0*/  FMUL.FTZ R12, R13, c[0x0][0x2ec] ;  /* 0x0000bb000d0c7a20 */ /* 0x000fe20000410000 */
[----:B------:R-:W-:Y:S01]  /*4b00*/  FSEL R45, R61, -INF , !P1 ;  /* 0xff8000003d2d7808 */ /* 0x000fe20004800000 */
[----:B------:R-:W-:Y:S01]  /*4b10*/  FMUL.FTZ R9, R9, c[0x0][0x2ec] ;  /* 0x0000bb0009097a20 */ /* 0x000fe20000410000 */
[----:B------:R-:W-:Y:S01]  /*4b20*/  FSEL R146, R146, -INF , !P5 ;  /* 0xff80000092927808 */ /* 0x000fe20006800000 */
[----:B------:R-:W-:Y:S01]  /*4b30*/  MUFU.TANH R179, R179 ;  /* 0x000000b300b37308 */ /* 0x000fe20000002400 */
[----:B-1----:R-:W-:Y:S01]  /*4b40*/  FSEL R44, R96, -INF , !P3 ;  /* 0xff800000602c7808 */ /* 0x002fe20005800000 */
[----:B------:R-:W-:Y:S01]  /*4b50*/  FMUL.FTZ R15, R15, c[0x0][0x2ec] ;  /* 0x0000bb000f0f7a20 */ /* 0x000fe20000410000 */
[C---:B------:R-:W-:Y:S01]  /*4b60*/  ISETP.GE.AND P2, PT, R54.reuse, R240, PT ;  /* 0x000000f03600720c */ /* 0x040fe20003f46270 */
[----:B------:R-:W-:Y:S01]  /*4b70*/  FMUL.FTZ R11, R11, c[0x0][0x2ec] ;  /* 0x0000bb000b0b7a20 */ /* 0x000fe20000410000 */
[----:B------:R-:W-:-:S02]  /*4b80*/  ISETP.GE.AND P1, PT, R54, R238, PT ;  /* 0x000000ee3600720c */ /* 0x000fc40003f26270 */
[C---:B------:R-:W-:Y:S01]  /*4b90*/  ISETP.GE.AND P5, PT, R54.reuse, R236, PT ;  /* 0x000000ec3600720c */ /* 0x040fe20003fa6270 */
[----:B------:R-:W1:Y:S01]  /*4ba0*/  MUFU.TANH R23, R29 ;  /* 0x0000001d00177308 */ /* 0x000e620000002400 */
[-C--:B------:R-:W-:Y:S02]  /*4bb0*/  ISETP.GE.AND P3, PT, R54, R234.reuse, PT ;  /* 0x000000ea3600720c */ /* 0x080fe40003f66270 */
[----:B------:R-:W-:Y:S02]  /*4bc0*/  FSEL R20, R53, -INF , !P0 ;  /* 0xff80000035147808 */ /* 0x000fe40004000000 */
[----:B------:R-:W-:Y:S02]  /*4bd0*/  ISETP.GE.AND P0, PT, R46, R234, PT ;  /* 0x000000ea2e00720c */ /* 0x000fe40003f06270 */
[C---:B------:R-:W-:Y:S01]  /*4be0*/  ISETP.LT.OR P2, PT, R54.reuse, R241, P2 ;  /* 0x000000f13600720c */ /* 0x040fe20001741670 */
[----:B------:R-:W4:Y:S01]  /*4bf0*/  MUFU.TANH R176, R176 ;  /* 0x000000b000b07308 */ /* 0x000f220000002400 */
[----:B------:R-:W-:-:S02]  /*4c00*/  ISETP.LT.OR P1, PT, R54, R239, P1 ;  /* 0x000000ef3600720c */ /* 0x000fc40000f21670 */
[C---:B------:R-:W-:Y:S02]  /*4c10*/  ISETP.LT.OR P5, PT, R54.reuse, R237, P5 ;  /* 0x000000ed3600720c */ /* 0x040fe40002fa1670 */
[-C--:B------:R-:W-:Y:S02]  /*4c20*/  ISETP.LT.OR P3, PT, R54, R235.reuse, P3 ;  /* 0x000000eb3600720c */ /* 0x080fe40001f61670 */
[----:B------:R-:W-:Y:S01]  /*4c30*/  ISETP.LT.OR P0, PT, R46, R235, P0 ;  /* 0x000000eb2e00720c */ /* 0x000fe20000701670 */
[----:B------:R-:W1:Y:S01]  /*4c40*/  MUFU.TANH R167, R35 ;  /* 0x0000002300a77308 */ /* 0x000e620000002400 */
[----:B------:R-:W-:Y:S02]  /*4c50*/  IADD3 R22, R73, 0x70, RZ ;  /* 0x0000007049167810 */ /* 0x000fe40007ffe0ff */
[----:B------:R-:W-:Y:S02]  /*4c60*/  FSEL R203, R203, -INF , !P6 ;  /* 0xff800000cbcb7808 */ /* 0x000fe40007000000 */
[----:B------:R-:W-:-:S02]  /*4c70*/  FSEL R191, R191, -INF , !P4 ;  /* 0xff800000bfbf7808 */ /* 0x000fc40006000000 */
[----:B------:R-:W-:Y:S01]  /*4c80*/  FSEL R32, R83, -INF , !P2 ;  /* 0xff80000053207808 */ /* 0x000fe20005000000 */
[----:B------:R-:W1:Y:S01]  /*4c90*/  MUFU.TANH R121, R14 ;  /* 0x0000000e00797308 */ /* 0x000e620000002400 */
[----:B------:R-:W-:Y:S02]  /*4ca0*/  FSEL R172, R172, -INF , !P1 ;  /* 0xff800000acac7808 */ /* 0x000fe40004800000 */
[----:B--2---:R-:W-:Y:S02]  /*4cb0*/  FSEL R189, R189, -INF , !P5 ;  /* 0xff800000bdbd7808 */ /* 0x004fe40006800000 */
[----:B------:R-:W-:Y:S02]  /*4cc0*/  FSEL R177, R177, -INF , !P3 ;  /* 0xff800000b1b17808 */ /* 0x000fe40005800000 */
[----:B------:R-:W-:Y:S01]  /*4cd0*/  ISETP.GE.AND P6, PT, R46, R240, PT ;  /* 0x000000f02e00720c */ /* 0x000fe20003fc6270 */
[----:B------:R-:W2:Y:S01]  /*4ce0*/  MUFU.TANH R126, R126 ;  /* 0x0000007e007e7308 */ /* 0x000ea20000002400 */
[----:B------:R-:W-:-:S02]  /*4cf0*/  ISETP.GE.AND P4, PT, R47, R238, PT ;  /* 0x000000ee2f00720c */ /* 0x000fc40003f86270 */
[C---:B------:R-:W-:Y:S02]  /*4d00*/  ISETP.GE.AND P2, PT, R47.reuse, R236, PT ;  /* 0x000000ec2f00720c */ /* 0x040fe40003f46270 */
[----:B------:R-:W-:Y:S02]  /*4d10*/  ISETP.GE.AND P1, PT, R47, R234, PT ;  /* 0x000000ea2f00720c */ /* 0x000fe40003f26270 */
[C---:B------:R-:W-:Y:S01]  /*4d20*/  ISETP.GE.AND P5, PT, R46.reuse, R238, PT ;  /* 0x000000ee2e00720c */ /* 0x040fe20003fa6270 */
[----:B------:R-:W1:Y:S01]  /*4d30*/  MUFU.TANH R131, R131 ;  /* 0x0000008300837308 */ /* 0x000e620000002400 */
[-C--:B------:R-:W-:Y:S02]  /*4d40*/  ISETP.GE.AND P3, PT, R46, R236.reuse, PT ;  /* 0x000000ec2e00720c */ /* 0x080fe40003f66270 */
[----:B---3--:R-:W-:Y:S02]  /*4d50*/  FSEL R171, R171, -INF , !P0 ;  /* 0xff800000abab7808 */ /* 0x008fe40004000000 */
[----:B------:R-:W-:-:S02]  /*4d60*/  ISETP.GE.AND P0, PT, R22, R236, PT ;  /* 0x000000ec1600720c */ /* 0x000fc40003f06270 */
[C---:B------:R-:W-:Y:S01]  /*4d70*/  ISETP.LT.OR P4, PT, R47.reuse, R239, P4 ;  /* 0x000000ef2f00720c */ /* 0x040fe20002781670 */
[----:B------:R-:W3:Y:S01]  /*4d80*/  MUFU.TANH R118, R118 ;  /* 0x0000007600767308 */ /* 0x000ee20000002400 */
[C---:B------:R-:W-:Y:S02]  /*4d90*/  ISETP.LT.OR P2, PT, R47.reuse, R237, P2 ;  /* 0x000000ed2f00720c */ /* 0x040fe40001741670 */
[----:B------:R-:W-:Y:S02]  /*4da0*/  ISETP.LT.OR P1, PT, R47, R235, P1 ;  /* 0x000000eb2f00720c */ /* 0x000fe40000f21670 */
[C---:B------:R-:W-:Y:S02]  /*4db0*/  ISETP.LT.OR P6, PT, R46.reuse, R241, P6 ;  /* 0x000000f12e00720c */ /* 0x040fe400037c1670 */
[C---:B------:R-:W-:Y:S01]  /*4dc0*/  ISETP.LT.OR P5, PT, R46.reuse, R239, P5 ;  /* 0x000000ef2e00720c */ /* 0x040fe20002fa1670 */
[----:B------:R-:W1:Y:S01]  /*4dd0*/  MUFU.TANH R10, R10 ;  /* 0x0000000a000a7308 */ /* 0x000e620000002400 */
[----:B------:R-:W-:-:S02]  /*4de0*/  ISETP.LT.OR P3, PT, R46, R237, P3 ;  /* 0x000000ed2e00720c */ /* 0x000fc40001f61670 */
[C---:B------:R-:W-:Y:S02]  /*4df0*/  IADD3 R28, R73.reuse, 0x69, RZ ;  /* 0x00000069491c7810 */ /* 0x040fe40007ffe0ff */
[----:B------:R-:W-:Y:S02]  /*4e00*/  ISETP.LT.OR P0, PT, R22, R237, P0 ;  /* 0x000000ed1600720c */ /* 0x000fe40000701670 */
[----:B------:R-:W-:Y:S01]  /*4e10*/  IADD3 R17, R73, 0x78, RZ ;  /* 0x0000007849117810 */ /* 0x000fe20007ffe0ff */
[----:B------:R-:W1:Y:S01]  /*4e20*/  MUFU.TANH R127, R127 ;  /* 0x0000007f007f7308 */ /* 0x000e620000002400 */
[----:B------:R-:W-:Y:S02]  /*4e30*/  FSEL R168, R168, -INF , !P4 ;  /* 0xff800000a8a87808 */ /* 0x000fe40006000000 */
[----:B------:R-:W-:Y:S02]  /*4e40*/  FSEL R185, R185, -INF , !P2 ;  /* 0xff800000b9b97808 */ /* 0x000fe40005000000 */
[----:B------:R-:W-:-:S02]  /*4e50*/  FSEL R173, R173, -INF , !P1 ;  /* 0xff800000adad7808 */ /* 0x000fc40004800000 */
[----:B-----5:R-:W-:Y:S01]  /*4e60*/  FSEL R21, R33, -INF , !P6 ;  /* 0xff80000021157808 */ /* 0x020fe20007000000 */
[----:B------:R5:W-:Y:S01]  /*4e70*/  MUFU.TANH R125, R9 ;  /* 0x00000009007d7308 */ /* 0x000be20000002400 */
[----:B------:R-:W-:Y:S02]  /*4e80*/  FSEL R180, R180, -INF , !P5 ;  /* 0xff800000b4b47808 */ /* 0x000fe40006800000 */
[----:B------:R-:W-:Y:S02]  /*4e90*/  FSEL R183, R183, -INF , !P3 ;  /* 0xff800000b7b77808 */ /* 0x000fe40005800000 */
[C---:B------:R-:W-:Y:S02]  /*4ea0*/  ISETP.GE.AND P4, PT, R28.reuse, R240, PT ;  /* 0x000000f01c00720c */ /* 0x040fe40003f86270 */
[C---:B------:R-:W-:Y:S01]  /*4eb0*/  ISETP.GE.AND P2, PT, R28.reuse, R238, PT ;  /* 0x000000ee1c00720c */ /* 0x040fe20003f46270 */
[----:B------:R-:W1:Y:S01]  /*4ec0*/  MUFU.TANH R117, R117 ;  /* 0x0000007500757308 */ /* 0x000e620000002400 */
[----:B------:R-:W-:-:S02]  /*4ed0*/  ISETP.GE.AND P1, PT, R28, R236, PT ;  /* 0x000000ec1c00720c */ /* 0x000fc40003f26270 */
[----:B------:R-:W-:Y:S02]  /*4ee0*/  ISETP.GE.AND P6, PT, R28, R234, PT ;  /* 0x000000ea1c00720c */ /* 0x000fe40003fc6270 */
[C---:B------:R-:W-:Y:S02]  /*4ef0*/  ISETP.GE.AND P5, PT, R22.reuse, R240, PT ;  /* 0x000000f01600720c */ /* 0x040fe40003fa6270 */
[-C--:B------:R-:W-:Y:S01]  /*4f00*/  ISETP.GE.AND P3, PT, R22, R238.reuse, PT ;  /* 0x000000ee1600720c */ /* 0x080fe20003f66270 */
[----:B------:R-:W1:Y:S01]  /*4f10*/  MUFU.TANH R12, R12 ;  /* 0x0000000c000c7308 */ /* 0x000e620000002400 */
[----:B------:R-:W-:Y:S02]  /*4f20*/  FSEL R165, R165, -INF , !P0 ;  /* 0xff800000a5a57808 */ /* 0x000fe40004000000 */
[----:B------:R-:W-:Y:S02]  /*4f30*/  ISETP.GE.AND P0, PT, R17, R238, PT ;  /* 0x000000ee1100720c */ /* 0x000fe40003f06270 */
[----:B------:R-:W-:-:S02]  /*4f40*/  ISETP.LT.OR P4, PT, R28, R241, P4 ;  /* 0x000000f11c00720c */ /* 0x000fc40002781670 */
[C---:B------:R-:W-:Y:S01]  /*4f50*/  ISETP.LT.OR P2, PT, R28.reuse, R239, P2 ;  /* 0x000000ef1c00720c */ /* 0x040fe20001741670 */
[----:B------:R-:W2:Y:S01]  /*4f60*/  MUFU.TANH R120, R15 ;  /* 0x0000000f00787308 */ /* 0x000ea20000002400 */
[C---:B------:R-:W-:Y:S02]  /*4f70*/  ISETP.LT.OR P1, PT, R28.reuse, R237, P1 ;  /* 0x000000ed1c00720c */ /* 0x040fe40000f21670 */
[----:B------:R-:W-:Y:S02]  /*4f80*/  ISETP.LT.OR P6, PT, R28, R235, P6 ;  /* 0x000000eb1c00720c */ /* 0x000fe400037c1670 */
[C---:B------:R-:W-:Y:S02]  /*4f90*/  ISETP.LT.OR P5, PT, R22.reuse, R241, P5 ;  /* 0x000000f11600720c */ /* 0x040fe40002fa1670 */
[----:B------:R-:W-:Y:S01]  /*4fa0*/  ISETP.LT.OR P3, PT, R22, R239, P3 ;  /* 0x000000ef1600720c */ /* 0x000fe20001f61670 */
[----:B------:R2:W2:Y:S01]  /*4fb0*/  MUFU.TANH R116, R11 ;  /* 0x0000000b00747308 */ /* 0x0004a20000002400 */
[----:B------:R-:W-:-:S02]  /*4fc0*/  IADD3 R18, R73, 0x71, RZ ;  /* 0x0000007149127810 */ /* 0x000fc40007ffe0ff */
[----:B------:R-:W-:Y:S02]  /*4fd0*/  ISETP.LT.OR P0, PT, R17, R239, P0 ;  /* 0x000000ef1100720c */ /* 0x000fe40000701670 */
[----:B-1----:R-:W-:Y:S02]  /*4fe0*/  FSEL R16, R23, -INF , !P4 ;  /* 0xff80000017107808 */ /* 0x002fe40006000000 */
[----:B----4-:R-:W-:Y:S02]  /*4ff0*/  FSEL R176, R176, -INF , !P2 ;  /* 0xff800000b0b07808 */ /* 0x010fe40005000000 */
[----:B------:R-:W-:Y:S02]  /*5000*/  FSEL R179, R179, -INF , !P1 ;  /* 0xff800000b3b37808 */ /* 0x000fe40004800000 */
[----:B------:R-:W-:Y:S02]  /*5010*/  FSEL R167, R167, -INF , !P6 ;  /* 0xff800000a7a77808 */ /* 0x000fe40007000000 */
[----:B------:R-:W-:-:S02]  /*5020*/  FSEL R8, R111, -INF , !P5 ;  /* 0xff8000006f087808 */ /* 0x000fc40006800000 */
[----:B------:R-:W-:Y:S02]  /*5030*/  FSEL R128, R128, -INF , !P3 ;  /* 0xff80000080807808 */ /* 0x000fe40005800000 */
[----:B------:R-:W-:Y:S02]  /*5040*/  ISETP.GE.AND P4, PT, R22, R234, PT ;  /* 0x000000ea1600720c */ /* 0x000fe40003f86270 */
[CC--:B------:R-:W-:Y:S02]  /*5050*/  ISETP.GE.AND P2, PT, R18.reuse, R240.reuse, PT ;  /* 0x000000f01200720c */ /* 0x0c0fe40003f46270 */
[----:B------:R-:W-:Y:S02]  /*5060*/  ISETP.GE.AND P1, PT, R17, R240, PT ;  /* 0x000000f01100720c */ /* 0x000fe40003f26270 */
[C---:B------:R-:W-:Y:S02]  /*5070*/  ISETP.GE.AND P6, PT, R18.reuse, R238, PT ;  /* 0x000000ee1200720c */ /* 0x040fe40003fc6270 */
[----:B------:R-:W-:-:S02]  /*5080*/  ISETP.GE.AND P5, PT, R18, R236, PT ;  /* 0x000000ec1200720c */ /* 0x000fc40003fa6270 */
[----:B------:R-:W-:Y:S02]  /*5090*/  ISETP.GE.AND P3, PT, R18, R234, PT ;  /* 0x000000ea1200720c */ /* 0x000fe40003f66270 */
[----:B------:R-:W-:Y:S02]  /*50a0*/  FSEL R121, R121, -INF , !P0 ;  /* 0xff80000079797808 */ /* 0x000fe40004000000 */
[----:B------:R-:W-:Y:S01]  /*50b0*/  ISETP.GT.AND P0, PT, R147, R227, PT ;  /* 0x000000e39300720c */ /* 0x000fe20003f04270 */
[----:B------:R-:W-:Y:S01]  /*50c0*/  BAR.SYNC.DEFER_BLOCKING 0x0 ;  /* 0x0000000000007b1d */ /* 0x000fe20000010000 */
[----:B------:R-:W-:Y:S02]  /*50d0*/  ISETP.LT.OR P4, PT, R22, R235, P4 ;  /* 0x000000eb1600720c */ /* 0x000fe40002781670 */
[C---:B------:R-:W-:Y:S02]  /*50e0*/  ISETP.LT.OR P2, PT, R18.reuse, R241, P2 ;  /* 0x000000f11200720c */ /* 0x040fe40001741670 */
[----:B------:R-:W-:-:S02]  /*50f0*/  ISETP.LT.OR P6, PT, R18, R239, P6 ;  /* 0x000000ef1200720c */ /* 0x000fc400037c1670 */
[C---:B------:R-:W-:Y:S02]  /*5100*/  ISETP.LT.OR P5, PT, R18.reuse, R237, P5 ;  /* 0x000000ed1200720c */ /* 0x040fe40002fa1670 */
[----:B------:R-:W-:Y:S02]  /*5110*/  ISETP.LT.OR P3, PT, R18, R235, P3 ;  /* 0x000000eb1200720c */ /* 0x000fe40001f61670 */
[----:B------:R-:W-:Y:S02]  /*5120*/  ISETP.LT.OR P1, PT, R17, R241, P1 ;  /* 0x000000f11100720c */ /* 0x000fe40000f21670 */
[----:B------:R-:W-:Y:S02]  /*5130*/  IADD3 R73, R73, 0x79, RZ ;  /* 0x0000007949497810 */ /* 0x000fe40007ffe0ff */
[----:B------:R-:W-:Y:S02]  /*5140*/  FSEL R119, R119, -INF , !P4 ;  /* 0xff80000077777808 */ /* 0x000fe40006000000 */
[----:B-----5:R-:W-:-:S02]  /*5150*/  FSEL R9, R97, -INF , !P2 ;  /* 0xff80000061097808 */ /* 0x020fc40005000000 */
[----:B--2---:R-:W-:Y:S02]  /*5160*/  FSEL R126, R126, -INF , !P6 ;  /* 0xff8000007e7e7808 */ /* 0x004fe40007000000 */
[----:B------:R-:W-:Y:S02]  /*5170*/  FSEL R131, R131, -INF , !P5 ;  /* 0xff80000083837808 */ /* 0x000fe40006800000 */
[----:B---3--:R-:W-:Y:S02]  /*5180*/  FSEL R118, R118, -INF , !P3 ;  /* 0xff80000076767808 */ /* 0x008fe40005800000 */
[----:B------:R-:W-:Y:S02]  /*5190*/  FSEL R10, R10, -INF , !P1 ;  /* 0xff8000000a0a7808 */ /* 0x000fe40004800000 */
        /* <DEDUP_REMOVED lines=19> */
[----:B------:R-:W-:Y:S01]  /*52d0*/  IADD3 R14, R38, -0x2, RZ ;  /* 0xfffffffe260e7810 */ /* 0x000fe20007ffe0ff */
        /* <DEDUP_REMOVED lines=23> */
.L_x_771:
[----:B-1----:R-:W-:Y:S02]  /*5450*/  FMNMX.FTZ R13, R64, R3, !PT ;  /* 0x00000003400d7209 */ /* 0x002fe40007810000 */
[----:B------:R-:W-:-:S02]  /*5460*/  FMNMX.FTZ R14, R0, R141, !PT ;  /* 0x0000008d000e7209 */ /* 0x000fc40007810000 */
[----:B------:R-:W-:Y:S02]  /*5470*/  FMNMX.FTZ R12, R66, R13, !PT ;  /* 0x0000000d420c7209 */ /* 0x000fe40007810000 */
[----:B------:R-:W-:Y:S02]  /*5480*/  SHF.L.U32 R220, R220, 0x1, RZ ;  /* 0x00000001dcdc7819 */ /* 0x000fe400000006ff */
[----:B------:R-:W-:Y:S02]  /*5490*/  FMNMX.FTZ R12, R69, R12, !PT ;  /* 0x0000000c450c7209 */ /* 0x000fe40007810000 */
[----:B------:R-:W-:Y:S01]  /*54a0*/  LEA R219, R5, R220, 0x1 ;  /* 0x000000dc05db7211 */ /* 0x000fe200078e08ff */
        /* <DEDUP_REMOVED lines=106> */
[----:B------:R-:W2:Y:S01]  /*5b50*/  MUFU.EX2 R97, R97 ;  /* 0x0000006100617308 */ /* 0x000ea20000000800 */
[----:B------:R-:W-:Y:S01]  /*5b60*/  FMNMX.FTZ R9, R75, R10, !PT ;  /* 0x0000000a4b097209 */ /* 0x000fe20007810000 */
[----:B------:R-:W-:Y:S01]  /*5b70*/  LDSM.16.MT88.4 R20, [R220+0x4800] ;  /* 0x00480000dc14783b */ /* 0x000fe20000004200 */
[----:B------:R-:W-:-:S02]  /*5b80*/  FMNMX.FTZ R3, R136, R3, !PT ;  /* 0x0000000388037209 */ /* 0x000fc40007810000 */
[----:B------:R-:W-:Y:S01]  /*5b90*/  FMNMX.FTZ R8, R105, R8, !PT ;  /* 0x0000000869087209 */ /* 0x000fe20007810000 */
[----:B------:R-:W-:Y:S01]  /*5ba0*/  LDSM.16.MT88.4 R16, [R219+0x4800] ;  /* 0x00480000db10783b */ /* 0x000fe20000004200 */
        /* <DEDUP_REMOVED lines=17> */
[----:B------:R-:W-:-:S05]  /*5cc0*/  FMNMX.FTZ R3, R120, R3, !PT ;  /* 0x0000000378037209 */ /* 0x000fca0007810000 */
[----:B------:R-:W3:Y:S01]  /*5cd0*/  SHFL.BFLY PT, R12, R3, 0x2, 0x1f ;  /* 0x0c401f00030c7f89 */ /* 0x000ee200000e0000 */
[----:B------:R-:W-:Y:S08]  /*5ce0*/  MUFU.EX2 R68, R68 ;  /* 0x0000004400447308 */ /* 0x000ff00000000800 */
[----:B------:R-:W-:Y:S08]  /*5cf0*/  MUFU.EX2 R65, R65 ;  /* 0x0000004100417308 */ /* 0x000ff00000000800 */
[----:B------:R-:W-:Y:S01]  /*5d00*/  MUFU.EX2 R66, R66 ;  /* 0x0000004200427308 */ /* 0x000fe20000000800 */
[----:B---3--:R-:W-:-:S07]  /*5d10*/  FMNMX.FTZ R12, R3, R12, !PT ;  /* 0x0000000c030c7209 */ /* 0x008fce0007810000 */
[----:B------:R-:W-:Y:S01]  /*5d20*/  MUFU.EX2 R63, R63 ;  /* 0x0000003f003f7308 */ /* 0x000fe20000000800 */
[----:B------:R-:W3:Y:S07]  /*5d30*/  SHFL.BFLY PT, R3, R12, 0x1, 0x1f ;  /* 0x0c201f000c037f89 */ /* 0x000eee00000e0000 */
[----:B------:R-:W-:Y:S08]  /*5d40*/  MUFU.EX2 R64, R64 ;  /* 0x0000004000407308 */ /* 0x000ff00000000800 */
[----:B------:R-:W-:Y:S08]  /*5d50*/  MUFU.EX2 R61, R61 ;  /* 0x0000003d003d7308 */ /* 0x000ff00000000800 */
[----:B------:R-:W-:Y:S01]  /*5d60*/  MUFU.EX2 R62, R62 ;  /* 0x0000003e003e7308 */ /* 0x000fe20000000800 */
[----:B---3--:R-:W-:-:S02]  /*5d70*/  FMNMX.FTZ R3, R12, R3, !PT ;  /* 0x000000030c037209 */ /* 0x008fc40007810000 */
[----:B------:R-:W-:Y:S02]  /*5d80*/  LDSM.16.MT88.4 R12, [R220+0x4400] ;  /* 0x00440000dc0c783b */ /* 0x000fe40000004200 */
[C---:B------:R-:W-:Y:S01]  /*5d90*/  FSETP.NEU.FTZ.AND P1, PT, R3.reuse, -INF , PT ;  /* 0xff8000000300780b */ /* 0x040fe20003f3d000 */
[----:B------:R-:W-:Y:S02]  /*5da0*/  FMUL.FTZ R123, R3, c[0x0][0x23c] ;  /* 0x00008f00037b7a20 */ /* 0x000fe40000410000 */
[----:B------:R-:W-:Y:S03]  /*5db0*/  MUFU.EX2 R55, R55 ;  /* 0x0000003700377308 */ /* 0x000fe60000000800 */
[----:B------:R-:W-:-:S05]  /*5dc0*/  FSEL R123, R123, RZ, P1 ;  /* 0x000000ff7b7b7208 */ /* 0x000fca0000800000 */
        /* <DEDUP_REMOVED lines=45> */
[----:B------:R-:W3:Y:S01]  /*60a0*/  MUFU.EX2 R95, R95 ;  /* 0x0000005f005f7308 */ /* 0x000ee20000000800 */
        /* <DEDUP_REMOVED lines=21> */
[----:B------:R-:W-:Y:S01]  /*6200*/  FFMA.FTZ R120, R120, c[0x0][0x23c], -R123 ;  /* 0x00008f0078787a23 */ /* 0x000fe2000001087b */
[----:B------:R-:W-:-:S02]  /*6210*/  FMNMX.FTZ R2, R127, R2, !PT ;  /* 0x000000027f027209 */ /* 0x000fc40007810000 */
[----:B------:R-:W-:Y:S01]  /*6220*/  FMNMX.FTZ R6, R173, R6, !PT ;  /* 0x00000006ad067209 */ /* 0x000fe20007810000 */
[----:B------:R-:W-:Y:S01]  /*6230*/  MUFU.EX2 R74, R74 ;  /* 0x0000004a004a7308 */ /* 0x000fe20000000800 */
[----:B------:R-:W-:Y:S02]  /*6240*/  FMNMX.FTZ R2, R125, R2, !PT ;  /* 0x000000027d027209 */ /* 0x000fe40007810000 */
[----:B------:R-:W-:Y:S02]  /*6250*/  FMNMX.FTZ R6, R171, R6, !PT ;  /* 0x00000006ab067209 */ /* 0x000fe40007810000 */
[----:B-1----:R-:W-:Y:S01]  /*6260*/  F2FP.PACK_AB R132, R111, R112 ;  /* 0x000000706f84723e */ /* 0x002fe200000000ff */
[----:B------:R-:W1:Y:S01]  /*6270*/  SHFL.BFLY PT, R11, R2, 0x2, 0x1f ;  /* 0x0c401f00020b7f89 */ /* 0x000e6200000e0000 */
[----:B------:R-:W-:Y:S01]  /*6280*/  FMNMX.FTZ R6, R167, R6, !PT ;  /* 0x00000006a7067209 */ /* 0x000fe20007810000 */
[----:B------:R-:W-:Y:S01]  /*6290*/  MUFU.EX2 R69, R69 ;  /* 0x0000004500457308 */ /* 0x000fe20000000800 */
[----:B--2---:R-:W-:-:S02]  /*62a0*/  F2FP.PACK_AB R134, R97, R110 ;  /* 0x0000006e6186723e */ /* 0x004fc400000000ff */
[----:B------:R-:W-:-:S04]  /*62b0*/  FMNMX.FTZ R9, R119, R6, !PT ;  /* 0x0000000677097209 */ /* 0x000fc80007810000 */
[----:B------:R-:W-:Y:S01]  /*62c0*/  FMNMX.FTZ R6, R118, R9, !PT ;  /* 0x0000000976067209 */ /* 0x000fe20007810000 */
[----:B------:R-:W-:Y:S03]  /*62d0*/  MUFU.EX2 R70, R70 ;  /* 0x0000004600467308 */ /* 0x000fe60000000800 */
[----:B------:R-:W-:-:S04]  /*62e0*/  FMNMX.FTZ R9, R117, R6, !PT ;  /* 0x0000000675097209 */ /* 0x000fc80007810000 */
[----:B------:R-:W-:Y:S01]  /*62f0*/  FMNMX.FTZ R6, R116, R9, !PT ;  /* 0x0000000974067209 */ /* 0x000fe20007810000 */
[----:B------:R-:W-:Y:S04]  /*6300*/  MUFU.EX2 R39, R39 ;  /* 0x0000002700277308 */ /* 0x000fe80000000800 */
[----:B------:R-:W2:Y:S01]  /*6310*/  SHFL.BFLY PT, R9, R6, 0x2, 0x1f ;  /* 0x0c401f0006097f89 */ /* 0x000ea200000e0000 */
[----:B-1----:R-:W-:-:S03]  /*6320*/  FMNMX.FTZ R2, R2, R11, !PT ;  /* 0x0000000b02027209 */ /* 0x002fc60007810000 */
[----:B------:R-:W-:Y:S02]  /*6330*/  MUFU.EX2 R42, R42 ;  /* 0x0000002a002a7308 */ /* 0x000fe40000000800 */
[----:B------:R-:W1:Y:S06]  /*6340*/  SHFL.BFLY PT, R11, R2, 0x1, 0x1f ;  /* 0x0c201f00020b7f89 */ /* 0x000e6c00000e0000 */
[----:B------:R-:W-:Y:S08]  /*6350*/  MUFU.EX2 R37, R37 ;  /* 0x0000002500257308 */ /* 0x000ff00000000800 */
[----:B------:R-:W-:Y:S01]  /*6360*/  MUFU.EX2 R40, R40 ;  /* 0x0000002800287308 */ /* 0x000fe20000000800 */
[----:B--2---:R-:W-:-:S07]  /*6370*/  FMNMX.FTZ R6, R6, R9, !PT ;  /* 0x0000000906067209 */ /* 0x004fce0007810000 */
[----:B------:R-:W-:Y:S01]  /*6380*/  MUFU.EX2 R35, R35 ;  /* 0x0000002300237308 */ /* 0x000fe20000000800 */
[----:B------:R-:W2:Y:S01]  /*6390*/  SHFL.BFLY PT, R9, R6, 0x1, 0x1f ;  /* 0x0c201f0006097f89 */ /* 0x000ea200000e0000 */
[----:B-1----:R-:W-:-:S04]  /*63a0*/  FMNMX.FTZ R2, R2, R11, !PT ;  /* 0x0000000b02027209 */ /* 0x002fc80007810000 */
        /* <DEDUP_REMOVED lines=8> */
[--C-:B------:R-:W-:Y:S01]  /*6430*/  FFMA.FTZ R101, R101, c[0x0][0x23c], -R130.reuse ;  /* 0x00008f0065657a23 */ /* 0x100fe20000010882 */
[----:B--2---:R-:W-:Y:S01]  /*6440*/  FMNMX.FTZ R0, R6, R9, !PT ;  /* 0x0000000906007209 */ /* 0x004fe20007810000 */
[----:B------:R-:W-:Y:S01]  /*6450*/  MUFU.EX2 R107, R107 ;  /* 0x0000006b006b7308 */ /* 0x000fe20000000800 */
[----:B------:R-:W-:Y:S01]  /*6460*/  LDSM.16.MT88.4 R8, [R219+0x4400] ;  /* 0x00440000db08783b */ /* 0x000fe20000004200 */
[----:B------:R-:W-:Y:S01]  /*6470*/  FFMA.FTZ R88, R137, c[0x0][0x23c], -R130 ;  /* 0x00008f0089587a23 */ /* 0x000fe20000010882 */
[C---:B------:R-:W-:Y:S01]  /*6480*/  FSETP.NEU.FTZ.AND P1, PT, R0.reuse, -INF , PT ;  /* 0xff8000000000780b */ /* 0x040fe20003f3d000 */
[----:B------:R-:W-:-:S02]  /*6490*/  FMUL.FTZ R122, R0, c[0x0][0x23c] ;  /* 0x00008f00007a7a20 */ /* 0x000fc40000410000 */
[--C-:B------:R-:W-:Y:S02]  /*64a0*/  FFMA.FTZ R87, R87, c[0x0][0x23c], -R130.reuse ;  /* 0x00008f0057577a23 */ /* 0x100fe40000010882 */
[----:B------:R-:W1:Y:S01]  /*64b0*/  MUFU.EX2 R106, R106 ;  /* 0x0000006a006a7308 */ /* 0x000e620000000800 */
[----:B------:R-:W-:Y:S01]  /*64c0*/  FSEL R122, R122, RZ, P1 ;  /* 0x000000ff7a7a7208 */ /* 0x000fe20000800000 */
[--C-:B------:R-:W-:Y:S01]  /*64d0*/  FFMA.FTZ R76, R135, c[0x0][0x23c], -R130.reuse ;  /* 0x00008f00874c7a23 */ /* 0x100fe20000010882 */
[----:B---3--:R-:W-:Y:S01]  /*64e0*/  F2FP.PACK_AB R135, R95, R100 ;  /* 0x000000645f87723e */ /* 0x008fe200000000ff */
[----:B------:R-:W-:Y:S02]  /*64f0*/  FFMA.FTZ R71, R71, c[0x0][0x23c], -R130 ;  /* 0x00008f0047477a23 */ /* 0x000fe40000010882 */
[--C-:B------:R-:W-:Y:S02]  /*6500*/  FFMA.FTZ R113, R4, c[0x0][0x23c], -R122.reuse ;  /* 0x00008f0004717a23 */ /* 0x100fe4000001087a */
[--C-:B------:R-:W-:Y:S01]  /*6510*/  FFMA.FTZ R114, R7, c[0x0][0x23c], -R122.reuse ;  /* 0x00008f0007727a23 */ /* 0x100fe2000001087a */
[----:B------:R-:W-:Y:S01]  /*6520*/  MUFU.EX2 R101, R101 ;  /* 0x0000006500657308 */ /* 0x000fe20000000800 */
[----:B------:R-:W2:Y:S01]  /*6530*/  LDSM.16.MT88.4 R4, [R219+0x4000] ;  /* 0x00400000db04783b */ /* 0x000ea20000004200 */
[----:B------:R-:W-:-:S02]  /*6540*/  FFMA.FTZ R99, R99, c[0x0][0x23c], -R122 ;  /* 0x00008f0063637a23 */ /* 0x000fc4000001087a */
[--C-:B------:R-:W-:Y:S02]  /*6550*/  FFMA.FTZ R98, R139, c[0x0][0x23c], -R122.reuse ;  /* 0x00008f008b627a23 */ /* 0x100fe4000001087a */
[--C-:B------:R-:W-:Y:S01]  /*6560*/  FFMA.FTZ R78, R77, c[0x0][0x23c], -R122.reuse ;  /* 0x00008f004d4e7a23 */ /* 0x100fe2000001087a */
[----:B-1----:R-:W-:Y:S01]  /*6570*/  F2FP.PACK_AB R136, R106, R107 ;  /* 0x0000006b6a88723e */ /* 0x002fe200000000ff */
[----:B------:R-:W1:Y:S01]  /*6580*/  MUFU.EX2 R94, R94 ;  /* 0x0000005e005e7308 */ /* 0x000e620000000800 */
[--C-:B------:R-:W-:Y:S02]  /*6590*/  FFMA.FTZ R85, R85, c[0x0][0x23c], -R122.reuse ;  /* 0x00008f0055557a23 */ /* 0x100fe4000001087a */
[--C-:B------:R-:W-:Y:S01]  /*65a0*/  FFMA.FTZ R84, R133, c[0x0][0x23c], -R122.reuse ;  /* 0x00008f0085547a23 */ /* 0x100fe2000001087a */
[----:B------:R-:W-:Y:S01]  /*65b0*/  F2FP.PACK_AB R133, R108, R109 ;  /* 0x0000006d6c85723e */ /* 0x000fe200000000ff */
[----:B------:R-:W-:Y:S02]  /*65c0*/  FFMA.FTZ R77, R75, c[0x0][0x23c], -R122 ;  /* 0x00008f004b4d7a23 */ /* 0x000fe4000001087a */
[----:B------:R-:W-:Y:S01]  /*65d0*/  FFMA.FTZ R75, R102, c[0x0][0x23c], -R123 ;  /* 0x00008f00664b7a23 */ /* 0x000fe2000001087b */
[----:B------:R-:W-:Y:S01]  /*65e0*/  MUFU.EX2 R113, R113 ;  /* 0x0000007100717308 */ /* 0x000fe20000000800 */
[----:B------:R-:W-:-:S02]  /*65f0*/  FFMA.FTZ R80, R80, c[0x0][0x23c], -R130 ;  /* 0x00008f0050507a23 */ /* 0x000fc40000010882 */
[----:B------:R-:W-:Y:S01]  /*6600*/  HMMA.16816.F32 R160, R132, R148, RZ ;  /* 0x0000009484a0723c */ /* 0x000fe200000018ff */
[--C-:B------:R-:W-:Y:S02]  /*6610*/  FFMA.FTZ R79, R79, c[0x0][0x23c], -R130.reuse ;  /* 0x00008f004f4f7a23 */ /* 0x100fe40000010882 */
[--C-:B------:R-:W-:Y:S02]  /*6620*/  FFMA.FTZ R86, R86, c[0x0][0x23c], -R130.reuse ;  /* 0x00008f0056567a23 */ /* 0x100fe40000010882 */
[----:B------:R-:W3:Y:S01]  /*6630*/  MUFU.EX2 R114, R114 ;  /* 0x0000007200727308 */ /* 0x000ee20000000800 */
[----:B-1----:R-:W-:Y:S01]  /*6640*/  F2FP.PACK_AB R138, R94, R101 ;  /* 0x000000655e8a723e */ /* 0x002fe200000000ff */
[----:B------:R-:W-:Y:S02]  /*6650*/  FFMA.FTZ R89, R89, c[0x0][0x23c], -R130 ;  /* 0x00008f0059597a23 */ /* 0x000fe40000010882 */
[--C-:B------:R-:W-:Y:S02]  /*6660*/  FFMA.FTZ R92, R92, c[0x0][0x23c], -R122.reuse ;  /* 0x00008f005c5c7a23 */ /* 0x100fe4000001087a */
[----:B------:R-:W-:-:S02]  /*6670*/  FFMA.FTZ R91, R91, c[0x0][0x23c], -R122 ;  /* 0x00008f005b5b7a23 */ /* 0x000fc4000001087a */
[----:B------:R-:W-:Y:S01]  /*6680*/  MUFU.EX2 R99, R99 ;  /* 0x0000006300637308 */ /* 0x000fe20000000800 */
[--C-:B------:R-:W-:Y:S02]  /*6690*/  FFMA.FTZ R93, R93, c[0x0][0x23c], -R122.reuse ;  /* 0x00008f005d5d7a23 */ /* 0x100fe4000001087a */
[----:B------:R-:W-:Y:S02]  /*66a0*/  FFMA.FTZ R102, R103, c[0x0][0x23c], -R122 ;  /* 0x00008f0067667a23 */ /* 0x000fe4000001087a */
[--C-:B------:R-:W-:Y:S02]  /*66b0*/  FFMA.FTZ R104, R104, c[0x0][0x23c], -R130.reuse ;  /* 0x00008f0068687a23 */ /* 0x100fe40000010882 */
[--C-:B------:R-:W-:Y:S01]  /*66c0*/  FFMA.FTZ R105, R105, c[0x0][0x23c], -R130.reuse ;  /* 0x00008f0069697a23 */ /* 0x100fe20000010882 */
[----:B------:R-:W1:Y:S01]  /*66d0*/  MUFU.EX2 R98, R98 ;  /* 0x0000006200627308 */ /* 0x000e620000000800 */
[----:B---3--:R-:W-:Y:S01]  /*66e0*/  F2FP.PACK_AB R137, R114, R113 ;  /* 0x000000717289723e */ /* 0x008fe200000000ff */
[----:B--2---:R-:W-:Y:S01]  /*66f0*/  HMMA.16816.F32 R144, R132, R4, RZ ;  /* 0x000000048490723c */ /* 0x004fe200000018ff */
[----:B------:R-:W-:-:S02]  /*6700*/  FFMA.FTZ R115, R115, c[0x0][0x23c], -R130 ;  /* 0x00008f0073737a23 */ /* 0x000fc40000010882 */
[----:B------:R-:W-:Y:S02]  /*6710*/  FFMA.FTZ R124, R124, c[0x0][0x23c], -R130 ;  /* 0x00008f007c7c7a23 */ /* 0x000fe40000010882 */
[--C-:B------:R-:W-:Y:S01]  /*6720*/  FFMA.FTZ R164, R164, c[0x0][0x23c], -R122.reuse ;  /* 0x00008f00a4a47a23 */ /* 0x100fe2000001087a */
[----:B------:R-:W-:Y:S01]  /*6730*/  MUFU.EX2 R88, R88 ;  /* 0x0000005800587308 */ /* 0x000fe20000000800 */
[--C-:B------:R-:W-:Y:S02]  /*6740*/  FFMA.FTZ R129, R129, c[0x0][0x23c], -R122.reuse ;  /* 0x00008f0081817a23 */ /* 0x100fe4000001087a */
[--C-:B------:R-:W-:Y:S02]  /*6750*/  FFMA.FTZ R166, R166, c[0x0][0x23c], -R122.reuse ;  /* 0x00008f00a6a67a23 */ /* 0x100fe4000001087a */
[----:B------:R-:W-:Y:S02]  /*6760*/  FFMA.FTZ R169, R169, c[0x0][0x23c], -R122 ;  /* 0x00008f00a9a97a23 */ /* 0x000fe4000001087a */
        /* <DEDUP_REMOVED lines=9> */
[--C-:B------:R-:W-:Y:S02]  /*6800*/  FFMA.FTZ R187, R187, c[0x0][0x23c], -R122.reuse ;  /* 0x00008f00bbbb7a23 */ /* 0x100fe4000001087a */
[--C-:B------:R-:W-:Y:S02]  /*6810*/  FFMA.FTZ R174, R211, c[0x0][0x23c], -R122.reuse ;  /* 0x00008f00d3ae7a23 */ /* 0x100fe4000001087a */
[--C-:B------:R-:W-:Y:S01]  /*6820*/  FFMA.FTZ R178, R209, c[0x0][0x23c], -R122.reuse ;  /* 0x00008f00d1b27a23 */ /* 0x100fe2000001087a */
[----:B------:R-:W-:Y:S01]  /*6830*/  HMMA.16816.F32 R140, R136, R4, RZ ;  /* 0x00000004888c723c */ /* 0x000fe200000018ff */
[----:B------:R-:W-:Y:S01]  /*6840*/  FFMA.FTZ R193, R193, c[0x0][0x23c], -R122 ;  /* 0x00008f00c1c17a23 */ /* 0x000fe2000001087a */
[----:B------:R-:W-:Y:S01]  /*6850*/  MUFU.EX2 R71, R71 ;  /* 0x0000004700477308 */ /* 0x000fe20000000800 */
[----:B------:R-:W-:-:S02]  /*6860*/  FFMA.FTZ R182, R207, c[0x0][0x23c], -R130 ;  /* 0x00008f00cfb67a23 */ /* 0x000fc40000010882 */
[--C-:B------:R-:W-:Y:S02]  /*6870*/  FFMA.FTZ R199, R199, c[0x0][0x23c], -R130.reuse ;  /* 0x00008f00c7c77a23 */ /* 0x100fe40000010882 */
[----:B-1----:R-:W-:Y:S01]  /*6880*/  F2FP.PACK_AB R4, R87, R88 ;  /* 0x000000585704723e */ /* 0x002fe200000000ff */
[C---:B------:R-:W-:Y:S01]  /*6890*/  HMMA.16816.F32 R152, R136.reuse, R150, RZ ;  /* 0x000000968898723c */ /* 0x040fe200000018ff */
[--C-:B------:R-:W-:Y:S01]  /*68a0*/  FFMA.FTZ R184, R205, c[0x0][0x23c], -R130.reuse ;  /* 0x00008f00cdb87a23 */ /* 0x100fe20000010882 */
[----:B------:R-:W-:Y:S01]  /*68b0*/  MUFU.EX2 R85, R85 ;  /* 0x0000005500557308 */ /* 0x000fe20000000800 */
[----:B------:R-:W-:Y:S02]  /*68c0*/  FFMA.FTZ R203, R203, c[0x0][0x23c], -R130 ;  /* 0x00008f00cbcb7a23 */ /* 0x000fe40000010882 */
[--C-:B------:R-:W-:Y:S02]  /*68d0*/  FFMA.FTZ R186, R201, c[0x0][0x23c], -R122.reuse ;  /* 0x00008f00c9ba7a23 */ /* 0x100fe4000001087a */
[--C-:B------:R-:W-:Y:S01]  /*68e0*/  FFMA.FTZ R197, R197, c[0x0][0x23c], -R122.reuse ;  /* 0x00008f00c5c57a23 */ /* 0x100fe2000001087a */
[----:B------:R-:W-:Y:S01]  /*68f0*/  HMMA.16816.F32 R136, R136, R6, RZ ;  /* 0x000000068888723c */ /* 0x000fe200000018ff */
[--C-:B------:R-:W-:Y:S01]  /*6900*/  FFMA.FTZ R188, R195, c[0x0][0x23c], -R122.reuse ;  /* 0x00008f00c3bc7a23 */ /* 0x100fe2000001087a */
[----:B------:R-:W1:Y:S01]  /*6910*/  MUFU.EX2 R84, R84 ;  /* 0x0000005400547308 */ /* 0x000e620000000800 */
[----:B------:R-:W-:-:S02]  /*6920*/  FFMA.FTZ R191, R191, c[0x0][0x23c], -R122 ;  /* 0x00008f00bfbf7a23 */ /* 0x000fc4000001087a */
[----:B------:R-:W-:Y:S02]  /*6930*/  FFMA.FTZ R195, R176, c[0x0][0x23c], -R123 ;  /* 0x00008f00b0c37a23 */ /* 0x000fe4000001087b */
[--C-:B------:R-:W-:Y:S01]  /*6940*/  FFMA.FTZ R176, R189, c[0x0][0x23c], -R130.reuse ;  /* 0x00008f00bdb07a23 */ /* 0x100fe20000010882 */
[C---:B------:R-:W-:Y:S01]  /*6950*/  HMMA.16816.F32 R148, R132.reuse, R150, RZ ;  /* 0x000000968494723c */ /* 0x040fe200000018ff */
[--C-:B------:R-:W-:Y:S01]  /*6960*/  FFMA.FTZ R185, R185, c[0x0][0x23c], -R130.reuse ;  /* 0x00008f00b9b97a23 */ /* 0x100fe20000010882 */
[----:B------:R-:W-:Y:S01]  /*6970*/  MUFU.EX2 R78, R78 ;  /* 0x0000004e004e7308 */ /* 0x000fe20000000800 */
[--C-:B------:R-:W-:Y:S02]  /*6980*/  FFMA.FTZ R183, R183, c[0x0][0x23c], -R130.reuse ;  /* 0x00008f00b7b77a23 */ /* 0x100fe40000010882 */
[----:B------:R-:W-:Y:S02]  /*6990*/  FFMA.FTZ R190, R179, c[0x0][0x23c], -R130 ;  /* 0x00008f00b3be7a23 */ /* 0x000fe40000010882 */
[--C-:B------:R-:W-:Y:S01]  /*69a0*/  FFMA.FTZ R177, R177, c[0x0][0x23c], -R122.reuse ;  /* 0x00008f00b1b17a23 */ /* 0x100fe2000001087a */
[----:B------:R-:W-:Y:S01]  /*69b0*/  HMMA.16816.F32 R132, R132, R6, RZ ;  /* 0x000000068484723c */ /* 0x000fe200000018ff */
[--C-:B------:R-:W-:Y:S01]  /*69c0*/  FFMA.FTZ R192, R173, c[0x0][0x23c], -R122.reuse ;  /* 0x00008f00adc07a23 */ /* 0x100fe2000001087a */
[----:B------:R-:W2:Y:S01]  /*69d0*/  MUFU.EX2 R77, R77 ;  /* 0x0000004d004d7308 */ /* 0x000ea20000000800 */
[----:B-1----:R-:W-:Y:S01]  /*69e0*/  F2FP.PACK_AB R5, R84, R85 ;  /* 0x000000555405723e */ /* 0x002fe200000000ff */
[----:B------:R-:W-:-:S02]  /*69f0*/  FFMA.FTZ R171, R171, c[0x0][0x23c], -R122 ;  /* 0x00008f00abab7a23 */ /* 0x000fc4000001087a */
[----:B------:R-:W-:Y:S01]  /*6a00*/  FFMA.FTZ R194, R167, c[0x0][0x23c], -R122 ;  /* 0x00008f00a7c27a23 */ /* 0x000fe2000001087a */
[----:B------:R-:W-:Y:S01]  /*6a10*/  F2FP.PACK_AB R6, R71, R76 ;  /* 0x0000004c4706723e */ /* 0x000fe200000000ff */
[----:B------:R-:W-:Y:S02]  /*6a20*/  FADD.FTZ R109, R109, R108 ;  /* 0x0000006c6d6d7221 */ /* 0x000fe40000010000 */
[----:B------:R-:W-:Y:S01]  /*6a30*/  MUFU.EX2 R80, R80 ;  /* 0x0000005000507308 */ /* 0x000fe20000000800 */
[----:B------:R-:W-:Y:S02]  /*6a40*/  FADD.FTZ R108, R107, R106 ;  /* 0x0000006a6b6c7221 */ /* 0x000fe40000010000 */
[----:B------:R-:W-:Y:S02]  /*6a50*/  FADD.FTZ R100, R100, R109 ;  /* 0x0000006d64647221 */ /* 0x000fe40000010000 */
[----:B------:R-:W-:Y:S02]  /*6a60*/  FADD.FTZ R114, R113, R114 ;  /* 0x0000007271727221 */ /* 0x000fe40000010000 */
[----:B------:R-:W-:Y:S01]  /*6a70*/  FADD.FTZ R95, R95, R100 ;  /* 0x000000645f5f7221 */ /* 0x000fe20000010000 */
[----:B--2---:R-:W-:Y:S01]  /*6a80*/  F2FP.PACK_AB R7, R77, R78 ;  /* 0x0000004e4d07723e */ /* 0x004fe200000000ff */
[----:B------:R-:W1:Y:S01]  /*6a90*/  MUFU.EX2 R79, R79 ;  /* 0x0000004f004f7308 */ /* 0x000e620000000800 */
[----:B------:R-:W-:-:S02]  /*6aa0*/  FADD.FTZ R101, R101, R108 ;  /* 0x0000006c65657221 */ /* 0x000fc40000010000 */
[----:B------:R-:W-:Y:S02]  /*6ab0*/  FADD.FTZ R99, R99, R114 ;  /* 0x0000007263637221 */ /* 0x000fe40000010000 */
[--C-:B------:R-:W-:Y:S01]  /*6ac0*/  FFMA.FTZ R165, R165, c[0x0][0x23c], -R130.reuse ;  /* 0x00008f00a5a57a23 */ /* 0x100fe20000010882 */
[C---:B------:R-:W-:Y:S01]  /*6ad0*/  HMMA.16816.F32 R156, R4.reuse, R12, R156 ;  /* 0x0000000c049c723c */ /* 0x040fe2000000189c */
[----:B------:R-:W-:Y:S01]  /*6ae0*/  FADD.FTZ R98, R98, R99 ;  /* 0x0000006362627221 */ /* 0x000fe20000010000 */
[----:B------:R-:W-:Y:S01]  /*6af0*/  MUFU.EX2 R86, R86 ;  /* 0x0000005600567308 */ /* 0x000fe20000000800 */
[--C-:B------:R-:W-:Y:S02]  /*6b00*/  FFMA.FTZ R196, R131, c[0x0][0x23c], -R130.reuse ;  /* 0x00008f0083c47a23 */ /* 0x100fe40000010882 */
[--C-:B------:R-:W-:Y:S02]  /*6b10*/  FFMA.FTZ R127, R127, c[0x0][0x23c], -R130.reuse ;  /* 0x00008f007f7f7a23 */ /* 0x100fe40000010882 */
[----:B------:R-:W-:Y:S01]  /*6b20*/  FFMA.FTZ R130, R125, c[0x0][0x23c], -R130 ;  /* 0x00008f007d827a23 */ /* 0x000fe20000010882 */
[----:B------:R-:W-:Y:S01]  /*6b30*/  HMMA.16816.F32 R140, R4, R8, R140 ;  /* 0x00000008048c723c */ /* 0x000fe2000000188c */
[--C-:B------:R-:W-:Y:S01]  /*6b40*/  FFMA.FTZ R119, R119, c[0x0][0x23c], -R122.reuse ;  /* 0x00008f0077777a23 */ /* 0x100fe2000001087a */
[----:B------:R-:W-:Y:S01]  /*6b50*/  MUFU.EX2 R89, R89 ;  /* 0x0000005900597308 */ /* 0x000fe20000000800 */
[----:B------:R-:W-:-:S02]  /*6b60*/  FFMA.FTZ R118, R118, c[0x0][0x23c], -R122 ;  /* 0x00008f0076767a23 */ /* 0x000fc4000001087a */
[--C-:B------:R-:W-:Y:S02]  /*6b70*/  FFMA.FTZ R117, R117, c[0x0][0x23c], -R122.reuse ;  /* 0x00008f0075757a23 */ /* 0x100fe4000001087a */
[----:B------:R-:W-:Y:S01]  /*6b80*/  FFMA.FTZ R116, R116, c[0x0][0x23c], -R122 ;  /* 0x00008f0074747a23 */ /* 0x000fe2000001087a */
[C---:B------:R-:W-:Y:S01]  /*6b90*/  HMMA.16816.F32 R152, R4.reuse, R14, R152 ;  /* 0x0000000e0498723c */ /* 0x040fe20000001898 */
[----:B------:R-:W-:Y:S01]  /*6ba0*/  FFMA.FTZ R125, R126, c[0x0][0x23c], -R123 ;  /* 0x00008f007e7d7a23 */ /* 0x000fe2000001087b */
[----:B------:R-:W-:Y:S06]  /*6bb0*/  MUFU.EX2 R92, R92 ;  /* 0x0000005c005c7308 */ /* 0x000fec0000000800 */
[----:B------:R-:W-:Y:S02]  /*6bc0*/  HMMA.16816.F32 R136, R4, R10, R136 ;  /* 0x0000000a0488723c */ /* 0x000fe40000001888 */
[----:B------:R-:W2:Y:S05]  /*6bd0*/  MUFU.EX2 R91, R91 ;  /* 0x0000005b005b7308 */ /* 0x000eaa0000000800 */
[----:B------:R-:W-:-:S02]  /*6be0*/  F2FP.PACK_AB R4, R83, R96 ;  /* 0x000000605304723e */ /* 0x000fc400000000ff */
[----:B------:R-:W-:Y:S01]  /*6bf0*/  F2FP.PACK_AB R5, R81, R90 ;  /* 0x0000005a5105723e */ /* 0x000fe200000000ff */
[----:B------:R-:W-:Y:S01]  /*6c00*/  MUFU.EX2 R93, R93 ;  /* 0x0000005d005d7308 */ /* 0x000fe20000000800 */
[----:B------:R-:W-:Y:S01]  /*6c10*/  F2FP.PACK_AB R6, R73, R82 ;  /* 0x000000524906723e */ /* 0x000fe200000000ff */
[----:B------:R-:W-:Y:S01]  /*6c20*/  FADD.FTZ R90, R90, R95 ;  /* 0x0000005f5a5a7221 */ /* 0x000fe20000010000 */
[----:B------:R-:W-:-:S03]  /*6c30*/  F2FP.PACK_AB R7, R69, R74 ;  /* 0x0000004a4507723e */ /* 0x000fc600000000ff */
[----:B------:R-:W-:Y:S02]  /*6c40*/  FADD.FTZ R81, R81, R90 ;  /* 0x0000005a51517221 */ /* 0x000fe40000010000 */
[----:B------:R-:W3:Y:S02]  /*6c50*/  MUFU.EX2 R102, R102 ;  /* 0x0000006600667308 */ /* 0x000ee40000000800 */
[----:B------:R-:W-:Y:S01]  /*6c60*/  HMMA.16816.F32 R160, R4, R12, R160 ;  /* 0x0000000c04a0723c */ /* 0x000fe200000018a0 */
[----:B------:R-:W-:-:S04]  /*6c70*/  FADD.FTZ R74, R74, R81 ;  /* 0x000000514a4a7221 */ /* 0x000fc80000010000 */
[----:B------:R-:W-:Y:S01]  /*6c80*/  FADD.FTZ R69, R69, R74 ;  /* 0x0000004a45457221 */ /* 0x000fe20000010000 */
[----:B------:R-:W-:Y:S02]  /*6c90*/  MUFU.EX2 R104, R104 ;  /* 0x0000006800687308 */ /* 0x000fe40000000800 */
[C---:B------:R-:W-:Y:S06]  /*6ca0*/  HMMA.16816.F32 R144, R4.reuse, R8, R144 ;  /* 0x000000080490723c */ /* 0x040fec0000001890 */
[----:B------:R-:W4:Y:S02]  /*6cb0*/  MUFU.EX2 R105, R105 ;  /* 0x0000006900697308 */ /* 0x000f240000000800 */
[C---:B------:R-:W-:Y:S01]  /*6cc0*/  HMMA.16816.F32 R148, R4.reuse, R14, R148 ;  /* 0x0000000e0494723c */ /* 0x040fe20000001894 */
[----:B------:R-:W5:Y:S05]  /*6cd0*/  LDSM.16.MT88.4 R12, [R220+0x4c00] ;  /* 0x004c0000dc0c783b */ /* 0x000f6a0000004200 */
[----:B------:R-:W-:Y:S02]  /*6ce0*/  MUFU.EX2 R115, R115 ;  /* 0x0000007300737308 */ /* 0x000fe40000000800 */
[----:B------:R-:W-:Y:S01]  /*6cf0*/  HMMA.16816.F32 R132, R4, R10, R132 ;  /* 0x0000000a0484723c */ /* 0x000fe20000001884 */
[----:B------:R-:W4:Y:S05]  /*6d00*/  LDSM.16.MT88.4 R8, [R219+0x4c00] ;  /* 0x004c0000db08783b */ /* 0x000f2a0000004200 */
[----:B------:R-:W-:Y:S01]  /*6d10*/  MUFU.EX2 R124, R124 ;  /* 0x0000007c007c7308 */ /* 0x000fe20000000800 */
[----:B-1----:R-:W-:-:S02]  /*6d20*/  F2FP.PACK_AB R4, R79, R80 ;  /* 0x000000504f04723e */ /* 0x002fc400000000ff */
[----:B--2---:R-:W-:Y:S02]  /*6d30*/  F2FP.PACK_AB R5, R91, R92 ;  /* 0x0000005c5b05723e */ /* 0x004fe400000000ff */
[----:B------:R-:W-:Y:S02]  /*6d40*/  F2FP.PACK_AB R6, R89, R86 ;  /* 0x000000565906723e */ /* 0x000fe400000000ff */
[----:B---3--:R-:W-:Y:S01]  /*6d50*/  F2FP.PACK_AB R7, R102, R93 ;  /* 0x0000005d6607723e */ /* 0x008fe200000000ff */
[----:B------:R-:W-:Y:S06]  /*6d60*/  MUFU.EX2 R164, R164 ;  /* 0x000000a400a47308 */ /* 0x000fec0000000800 */
[C---:B------:R-:W-:Y:S02]  /*6d70*/  HMMA.16816.F32 R156, R4.reuse, R20, R156 ;  /* 0x00000014049c723c */ /* 0x040fe4000000189c */
[----:B------:R-:W1:Y:S06]  /*6d80*/  MUFU.EX2 R129, R129 ;  /* 0x0000008100817308 */ /* 0x000e6c0000000800 */
[C---:B------:R-:W-:Y:S02]  /*6d90*/  HMMA.16816.F32 R140, R4.reuse, R16, R140 ;  /* 0x00000010048c723c */ /* 0x040fe4000000188c */
[----:B------:R-:W-:Y:S06]  /*6da0*/  MUFU.EX2 R166, R166 ;  /* 0x000000a600a67308 */ /* 0x000fec0000000800 */
[C---:B------:R-:W-:Y:S02]  /*6db0*/  HMMA.16816.F32 R152, R4.reuse, R22, R152 ;  /* 0x000000160498723c */ /* 0x040fe40000001898 */
[----:B------:R-:W2:Y:S06]  /*6dc0*/  MUFU.EX2 R169, R169 ;  /* 0x000000a900a97308 */ /* 0x000eac0000000800 */
[----:B------:R-:W-:Y:S02]  /*6dd0*/  HMMA.16816.F32 R136, R4, R18, R136 ;  /* 0x000000120488723c */ /* 0x000fe40000001888 */
[----:B------:R-:W-:Y:S05]  /*6de0*/  MUFU.EX2 R170, R170 ;  /* 0x000000aa00aa7308 */ /* 0x000fea0000000800 */
[----:B------:R-:W-:-:S02]  /*6df0*/  F2FP.PACK_AB R4, R67, R72 ;  /* 0x000000484304723e */ /* 0x000fc400000000ff */
[----:B------:R-:W-:Y:S01]  /*6e00*/  F2FP.PACK_AB R5, R39, R70 ;  /* 0x000000462705723e */ /* 0x000fe200000000ff */
[----:B------:R-:W3:Y:S01]  /*6e10*/  MUFU.EX2 R175, R175 ;  /* 0x000000af00af7308 */ /* 0x000ee20000000800 */
[----:B------:R-:W-:Y:S01]  /*6e20*/  F2FP.PACK_AB R6, R65, R68 ;  /* 0x000000444106723e */ /* 0x000fe200000000ff */
[----:B------:R-:W-:Y:S01]  /*6e30*/  FADD.FTZ R70, R70, R69 ;  /* 0x0000004546467221 */ /* 0x000fe20000010000 */
[----:B------:R-:W-:-:S03]  /*6e40*/  F2FP.PACK_AB R7, R37, R42 ;  /* 0x0000002a2507723e */ /* 0x000fc600000000ff */
[----:B------:R-:W-:Y:S02]  /*6e50*/  FADD.FTZ R39, R39, R70 ;  /* 0x0000004627277221 */ /* 0x000fe40000010000 */
[----:B------:R-:W-:Y:S02]  /*6e60*/  MUFU.EX2 R172, R172 ;  /* 0x000000ac00ac7308 */ /* 0x000fe40000000800 */
[----:B------:R-:W-:Y:S01]  /*6e70*/  HMMA.16816.F32 R160, R4, R20, R160 ;  /* 0x0000001404a0723c */ /* 0x000fe200000018a0 */
[----:B------:R-:W-:-:S04]  /*6e80*/  FADD.FTZ R42, R42, R39 ;  /* 0x000000272a2a7221 */ /* 0x000fc80000010000 */
[----:B------:R-:W-:Y:S01]  /*6e90*/  FADD.FTZ R37, R37, R42 ;  /* 0x0000002a25257221 */ /* 0x000fe20000010000 */
[----:B------:R-:W-:Y:S02]  /*6ea0*/  MUFU.EX2 R181, R181 ;  /* 0x000000b500b57308 */ /* 0x000fe40000000800 */
[C---:B------:R-:W-:Y:S01]  /*6eb0*/  HMMA.16816.F32 R148, R4.reuse, R22, R148 ;  /* 0x000000160494723c */ /* 0x040fe20000001894 */
[----:B------:R-:W3:Y:S05]  /*6ec0*/  LDSM.16.MT88.4 R20, [R220+0x5000] ;  /* 0x00500000dc14783b */ /* 0x000eea0000004200 */
[----:B------:R-:W-:Y:S02]  /*6ed0*/  MUFU.EX2 R187, R187 ;  /* 0x000000bb00bb7308 */ /* 0x000fe40000000800 */
[C---:B------:R-:W-:Y:S06]  /*6ee0*/  HMMA.16816.F32 R144, R4.reuse, R16, R144 ;  /* 0x000000100490723c */ /* 0x040fec0000001890 */
[----:B------:R-:W3:Y:S02]  /*6ef0*/  MUFU.EX2 R174, R174 ;  /* 0x000000ae00ae7308 */ /* 0x000ee40000000800 */
[----:B------:R-:W-:Y:S01]  /*6f00*/  HMMA.16816.F32 R132, R4, R18, R132 ;  /* 0x000000120484723c */ /* 0x000fe20000001884 */
[----:B------:R-:W3:Y:S05]  /*6f10*/  LDSM.16.MT88.4 R16, [R219+0x5000] ;  /* 0x00500000db10783b */ /* 0x000eea0000004200 */
[----:B------:R-:W-:Y:S01]  /*6f20*/  MUFU.EX2 R178, R178 ;  /* 0x000000b200b27308 */ /* 0x000fe20000000800 */
[----:B----4-:R-:W-:-:S02]  /*6f30*/  F2FP.PACK_AB R4, R105, R104 ;  /* 0x000000686904723e */ /* 0x010fc400000000ff */
[----:B-1----:R-:W-:Y:S02]  /*6f40*/  F2FP.PACK_AB R5, R129, R164 ;  /* 0x000000a48105723e */ /* 0x002fe400000000ff */
[----:B------:R-:W-:Y:S02]  /*6f50*/  F2FP.PACK_AB R6, R124, R115 ;  /* 0x000000737c06723e */ /* 0x000fe400000000ff */
[----:B--2---:R-:W-:Y:S01]  /*6f60*/  F2FP.PACK_AB R7, R169, R166 ;  /* 0x000000a6a907723e */ /* 0x004fe200000000ff */
[----:B------:R-:W1:Y:S06]  /*6f70*/  MUFU.EX2 R193, R193 ;  /* 0x000000c100c17308 */ /* 0x000e6c0000000800 */
[C---:B-----5:R-:W-:Y:S02]  /*6f80*/  HMMA.16816.F32 R156, R4.reuse, R12, R156 ;  /* 0x0000000c049c723c */ /* 0x060fe4000000189c */
[----:B------:R-:W-:Y:S06]  /*6f90*/  MUFU.EX2 R53, R53 ;  /* 0x0000003500357308 */ /* 0x000fec0000000800 */
        /* <DEDUP_REMOVED lines=8> */
[----:B------:R-:W4:Y:S01]  /*7020*/  MUFU.EX2 R29, R29 ;  /* 0x0000001d001d7308 */ /* 0x000f220000000800 */
        /* <DEDUP_REMOVED lines=8> */
[----:B------:R-:W5:Y:S02]  /*70b0*/  MUFU.EX2 R199, R199 ;  /* 0x000000c700c77308 */ /* 0x000f640000000800 */
[C---:B------:R-:W-:Y:S01]  /*70c0*/  HMMA.16816.F32 R148, R4.reuse, R14, R148 ;  /* 0x0000000e0494723c */ /* 0x040fe20000001894 */
[----:B------:R-:W2:Y:S05]  /*70d0*/  LDSM.16.MT88.4 R12, [R220+0x5400] ;  /* 0x00540000dc0c783b */ /* 0x000eaa0000004200 */
[----:B------:R-:W-:Y:S02]  /*70e0*/  MUFU.EX2 R184, R184 ;  /* 0x000000b800b87308 */ /* 0x000fe40000000800 */
[C---:B------:R-:W-:Y:S06]  /*70f0*/  HMMA.16816.F32 R144, R4.reuse, R8, R144 ;  /* 0x000000080490723c */ /* 0x040fec0000001890 */
[----:B------:R-:W-:Y:S02]  /*7100*/  MUFU.EX2 R203, R203 ;  /* 0x000000cb00cb7308 */ /* 0x000fe40000000800 */
[----:B------:R-:W-:Y:S01]  /*7110*/  HMMA.16816.F32 R132, R4, R10, R132 ;  /* 0x0000000a0484723c */ /* 0x000fe20000001884 */
[----:B------:R-:W2:Y:S05]  /*7120*/  LDSM.16.MT88.4 R8, [R219+0x5400] ;  /* 0x00540000db08783b */ /* 0x000eaa0000004200 */
[----:B------:R-:W-:Y:S01]  /*7130*/  MUFU.EX2 R186, R186 ;  /* 0x000000ba00ba7308 */ /* 0x000fe20000000800 */
[----:B---3--:R-:W-:-:S02]  /*7140*/  F2FP.PACK_AB R4, R175, R170 ;  /* 0x000000aaaf04723e */ /* 0x008fc400000000ff */
[----:B------:R-:W-:Y:S02]  /*7150*/  F2FP.PACK_AB R5, R174, R187 ;  /* 0x000000bbae05723e */ /* 0x000fe400000000ff */
[----:B------:R-:W-:Y:S02]  /*7160*/  F2FP.PACK_AB R6, R181, R172 ;  /* 0x000000acb506723e */ /* 0x000fe400000000ff */
[----:B-1----:R-:W-:Y:S01]  /*7170*/  F2FP.PACK_AB R7, R193, R178 ;  /* 0x000000b2c107723e */ /* 0x002fe200000000ff */
[----:B------:R-:W1:Y:S06]  /*7180*/  MUFU.EX2 R197, R197 ;  /* 0x000000c500c57308 */ /* 0x000e6c0000000800 */
[C---:B------:R-:W-:Y:S02]  /*7190*/  HMMA.16816.F32 R156, R4.reuse, R20, R156 ;  /* 0x00000014049c723c */ /* 0x040fe4000000189c */
[----:B------:R-:W-:Y:S06]  /*71a0*/  MUFU.EX2 R188, R188 ;  /* 0x000000bc00bc7308 */ /* 0x000fec0000000800 */
[C---:B------:R-:W-:Y:S02]  /*71b0*/  HMMA.16816.F32 R152, R4.reuse, R22, R152 ;  /* 0x000000160498723c */ /* 0x040fe40000001898 */
[----:B------:R-:W3:Y:S06]  /*71c0*/  MUFU.EX2 R191, R191 ;  /* 0x000000bf00bf7308 */ /* 0x000eec0000000800 */
[C---:B------:R-:W-:Y:S02]  /*71d0*/  HMMA.16816.F32 R140, R4.reuse, R16, R140 ;  /* 0x00000010048c723c */ /* 0x040fe4000000188c */
[----:B------:R-:W-:Y:S06]  /*71e0*/  MUFU.EX2 R54, R54 ;  /* 0x0000003600367308 */ /* 0x000fec0000000800 */
[----:B------:R-:W-:Y:S02]  /*71f0*/  HMMA.16816.F32 R136, R4, R18, R136 ;  /* 0x000000120488723c */ /* 0x000fe40000001888 */
[----:B------:R-:W1:Y:S05]  /*7200*/  MUFU.EX2 R51, R51 ;  /* 0x0000003300337308 */ /* 0x000e6a0000000800 */
[----:B------:R-:W-:-:S02]  /*7210*/  F2FP.PACK_AB R4, R55, R62 ;  /* 0x0000003e3704723e */ /* 0x000fc400000000ff */
[----:B--2---:R-:W-:Y:S01]  /*7220*/  F2FP.PACK_AB R5, R31, R32 ;  /* 0x000000201f05723e */ /* 0x004fe200000000ff */
[----:B------:R-:W-:Y:S01]  /*7230*/  MUFU.EX2 R52, R52 ;  /* 0x0000003400347308 */ /* 0x000fe20000000800 */
[----:B------:R-:W-:Y:S01]  /*7240*/  F2FP.PACK_AB R6, R53, R60 ;  /* 0x0000003c3506723e */ /* 0x000fe200000000ff */
[----:B------:R-:W-:Y:S01]  /*7250*/  FADD.FTZ R32, R32, R33 ;  /* 0x0000002120207221 */ /* 0x000fe20000010000 */
[----:B----4-:R-:W-:-:S03]  /*7260*/  F2FP.PACK_AB R7, R29, R30 ;  /* 0x0000001e1d07723e */ /* 0x010fc600000000ff */
[----:B------:R-:W-:Y:S02]  /*7270*/  FADD.FTZ R31, R31, R32 ;  /* 0x000000201f1f7221 */ /* 0x000fe40000010000 */
[----:B------:R-:W-:Y:S02]  /*7280*/  MUFU.EX2 R49, R49 ;  /* 0x0000003100317308 */ /* 0x000fe40000000800 */
[----:B------:R-:W-:Y:S01]  /*7290*/  HMMA.16816.F32 R144, R4, R16, R144 ;  /* 0x000000100490723c */ /* 0x000fe20000001890 */
[----:B------:R-:W-:-:S04]  /*72a0*/  FADD.FTZ R30, R30, R31 ;  /* 0x0000001f1e1e7221 */ /* 0x000fc80000010000 */
[----:B------:R-:W-:Y:S01]  /*72b0*/  FADD.FTZ R29, R29, R30 ;  /* 0x0000001e1d1d7221 */ /* 0x000fe20000010000 */
[----:B------:R-:W-:Y:S02]  /*72c0*/  MUFU.EX2 R28, R28 ;  /* 0x0000001c001c7308 */ /* 0x000fe40000000800 */
[C---:B------:R-:W-:Y:S06]  /*72d0*/  HMMA.16816.F32 R160, R4.reuse, R20, R160 ;  /* 0x0000001404a0723c */ /* 0x040fec00000018a0 */
[----:B------:R-:W2:Y:S02]  /*72e0*/  MUFU.EX2 R27, R27 ;  /* 0x0000001b001b7308 */ /* 0x000ea40000000800 */
[C---:B------:R-:W-:Y:S01]  /*72f0*/  HMMA.16816.F32 R148, R4.reuse, R22, R148 ;  /* 0x000000160494723c */ /* 0x040fe20000001894 */
[----:B------:R-:W4:Y:S05]  /*7300*/  LDSM.16.MT88.4 R20, [R220+0x5800] ;  /* 0x00580000dc14783b */ /* 0x000f2a0000004200 */
[----:B------:R-:W-:Y:S02]  /*7310*/  MUFU.EX2 R26, R26 ;  /* 0x0000001a001a7308 */ /* 0x000fe40000000800 */
[----:B------:R-:W-:Y:S01]  /*7320*/  HMMA.16816.F32 R132, R4, R18, R132 ;  /* 0x000000120484723c */ /* 0x000fe20000001884 */
[----:B------:R-:W2:Y:S05]  /*7330*/  LDSM.16.MT88.4 R16, [R219+0x5800] ;  /* 0x00580000db10783b */ /* 0x000eaa0000004200 */
[----:B------:R-:W2:Y:S01]  /*7340*/  MUFU.EX2 R75, R75 ;  /* 0x0000004b004b7308 */ /* 0x000ea20000000800 */
[----:B-----5:R-:W-:-:S02]  /*7350*/  F2FP.PACK_AB R4, R199, R182 ;  /* 0x000000b6c704723e */ /* 0x020fc400000000ff */
[----:B-1----:R-:W-:Y:S02]  /*7360*/  F2FP.PACK_AB R5, R197, R186 ;  /* 0x000000bac505723e */ /* 0x002fe400000000ff */
        /* <DEDUP_REMOVED lines=8> */
[----:B------:R-:W-:Y:S06]  /*73f0*/  MUFU.EX2 R190, R190 ;  /* 0x000000be00be7308 */ /* 0x000fec0000000800 */
[----:B------:R-:W-:Y:S02]  /*7400*/  HMMA.16816.F32 R136, R4, R10, R136 ;  /* 0x0000000a0488723c */ /* 0x000fe40000001888 */
[----:B------:R-:W-:Y:S05]  /*7410*/  MUFU.EX2 R177, R177 ;  /* 0x000000b100b17308 */ /* 0x000fea0000000800 */
[----:B------:R-:W-:-:S02]  /*7420*/  F2FP.PACK_AB R4, R51, R54 ;  /* 0x000000363304723e */ /* 0x000fc400000000ff */
[----:B--2---:R-:W-:Y:S01]  /*7430*/  F2FP.PACK_AB R5, R27, R28 ;  /* 0x0000001c1b05723e */ /* 0x004fe200000000ff */
[----:B------:R-:W2:Y:S01]  /*7440*/  MUFU.EX2 R192, R192 ;  /* 0x000000c000c07308 */ /* 0x000ea20000000800 */
        /* <DEDUP_REMOVED lines=8> */
[----:B------:R-:W3:Y:S01]  /*74d0*/  MUFU.EX2 R194, R194 ;  /* 0x000000c200c27308 */ /* 0x000ee20000000800 */
[----:B------:R-:W-:Y:S01]  /*74e0*/  FADD.FTZ R9, R112, R111 ;  /* 0x0000006f70097221 */ /* 0x000fe20000010000 */
[----:B------:R-:W-:Y:S03]  /*74f0*/  HMMA.16816.F32 R160, R4, R12, R160 ;  /* 0x0000000c04a0723c */ /* 0x000fe600000018a0 */
[----:B------:R-:W-:-:S03]  /*7500*/  FADD.FTZ R110, R110, R9 ;  /* 0x000000096e6e7221 */ /* 0x000fc60000010000 */
[----:B------:R-:W-:Y:S01]  /*7510*/  MUFU.EX2 R50, R50 ;  /* 0x0000003200327308 */ /* 0x000fe20000000800 */
[----:B------:R-:W-:Y:S01]  /*7520*/  FADD.FTZ R97, R97, R110 ;  /* 0x0000006e61617221 */ /* 0x000fe20000010000 */
[----:B------:R-:W-:Y:S01]  /*7530*/  HMMA.16816.F32 R148, R4, R14, R148 ;  /* 0x0000000e0494723c */ /* 0x000fe20000001894 */
[----:B------:R-:W5:Y:S02]  /*7540*/  LDSM.16.MT88.4 R12, [R220+0x5c00] ;  /* 0x005c0000dc0c783b */ /* 0x000f640000004200 */
[----:B------:R-:W-:-:S03]  /*7550*/  FADD.FTZ R96, R96, R97 ;  /* 0x0000006160607221 */ /* 0x000fc60000010000 */
[----:B------:R-:W4:Y:S01]  /*7560*/  MUFU.EX2 R47, R47 ;  /* 0x0000002f002f7308 */ /* 0x000f220000000800 */
[----:B------:R-:W-:Y:S01]  /*7570*/  FADD.FTZ R83, R83, R96 ;  /* 0x0000006053537221 */ /* 0x000fe20000010000 */
[----:B------:R-:W-:Y:S01]  /*7580*/  HMMA.16816.F32 R132, R4, R10, R132 ;  /* 0x0000000a0484723c */ /* 0x000fe20000001884 */
[----:B------:R-:W5:Y:S02]  /*7590*/  LDSM.16.MT88.4 R8, [R219+0x5c00] ;  /* 0x005c0000db08783b */ /* 0x000f640000004200 */
[----:B------:R-:W-:-:S03]  /*75a0*/  FADD.FTZ R82, R82, R83 ;  /* 0x0000005352527221 */ /* 0x000fc60000010000 */
[----:B------:R-:W-:Y:S01]  /*75b0*/  MUFU.EX2 R48, R48 ;  /* 0x0000003000307308 */ /* 0x000fe20000000800 */
[----:B-1----:R-:W-:Y:S01]  /*75c0*/  F2FP.PACK_AB R4, R185, R176 ;  /* 0x000000b0b904723e */ /* 0x002fe200000000ff */
[----:B------:R-:W-:Y:S01]  /*75d0*/  FADD.FTZ R73, R73, R82 ;  /* 0x0000005249497221 */ /* 0x000fe20000010000 */
[----:B--2---:R-:W-:Y:S02]  /*75e0*/  F2FP.PACK_AB R5, R192, R177 ;  /* 0x000000b1c005723e */ /* 0x004fe400000000ff */
[----:B------:R-:W-:Y:S01]  /*75f0*/  F2FP.PACK_AB R6, R190, R183 ;  /* 0x000000b7be06723e */ /* 0x000fe200000000ff */
[----:B------:R-:W-:Y:S01]  /*7600*/  FADD.FTZ R72, R72, R73 ;  /* 0x0000004948487221 */ /* 0x000fe20000010000 */
[----:B---3--:R-:W-:Y:S01]  /*7610*/  F2FP.PACK_AB R7, R194, R171 ;  /* 0x000000abc207723e */ /* 0x008fe200000000ff */
[----:B------:R-:W-:Y:S02]  /*7620*/  MUFU.EX2 R45, R45 ;  /* 0x0000002d002d7308 */ /* 0x000fe40000000800 */
[----:B------:R-:W-:-:S04]  /*7630*/  FADD.FTZ R67, R67, R72 ;  /* 0x0000004843437221 */ /* 0x000fc80000010000 */
[----:B----4-:R-:W-:Y:S01]  /*7640*/  HMMA.16816.F32 R156, R4, R20, R156 ;  /* 0x00000014049c723c */ /* 0x010fe2000000189c */
[----:B------:R-:W-:Y:S01]  /*7650*/  FADD.FTZ R68, R68, R67 ;  /* 0x0000004344447221 */ /* 0x000fe20000010000 */
[----:B------:R-:W-:Y:S03]  /*7660*/  MUFU.EX2 R103, R103 ;  /* 0x0000006700677308 */ /* 0x000fe60000000800 */
[----:B------:R-:W-:-:S03]  /*7670*/  FADD.FTZ R65, R65, R68 ;  /* 0x0000004441417221 */ /* 0x000fc60000010000 */
[----:B------:R-:W-:Y:S01]  /*7680*/  HMMA.16816.F32 R152, R4, R22, R152 ;  /* 0x000000160498723c */ /* 0x000fe20000001898 */
[----:B------:R-:W-:Y:S01]  /*7690*/  FADD.FTZ R66, R66, R65 ;  /* 0x0000004142427221 */ /* 0x000fe20000010000 */
[----:B------:R-:W1:Y:S03]  /*76a0*/  MUFU.EX2 R168, R168 ;  /* 0x000000a800a87308 */ /* 0x000e660000000800 */
[----:B------:R-:W-:-:S03]  /*76b0*/  FADD.FTZ R63, R63, R66 ;  /* 0x000000423f3f7221 */ /* 0x000fc60000010000 */
[----:B------:R-:W-:Y:S01]  /*76c0*/  HMMA.16816.F32 R140, R4, R16, R140 ;  /* 0x00000010048c723c */ /* 0x000fe2000000188c */
[----:B------:R-:W-:Y:S01]  /*76d0*/  FADD.FTZ R64, R64, R63 ;  /* 0x0000003f40407221 */ /* 0x000fe20000010000 */
[----:B------:R-:W-:Y:S03]  /*76e0*/  MUFU.EX2 R180, R180 ;  /* 0x000000b400b47308 */ /* 0x000fe60000000800 */
[----:B------:R-:W-:-:S03]  /*76f0*/  FADD.FTZ R61, R61, R64 ;  /* 0x000000403d3d7221 */ /* 0x000fc60000010000 */
[----:B------:R-:W-:Y:S01]  /*7700*/  HMMA.16816.F32 R136, R4, R18, R136 ;  /* 0x000000120488723c */ /* 0x000fe20000001888 */
[----:B------:R-:W-:Y:S01]  /*7710*/  FADD.FTZ R62, R62, R61 ;  /* 0x0000003d3e3e7221 */ /* 0x000fe20000010000 */
[----:B------:R-:W2:Y:S03]  /*7720*/  MUFU.EX2 R195, R195 ;  /* 0x000000c300c37308 */ /* 0x000ea60000000800 */
[----:B------:R-:W-:Y:S02]  /*7730*/  FADD.FTZ R55, R55, R62 ;  /* 0x0000003e37377221 */ /* 0x000fe40000010000 */
[----:B------:R-:W-:Y:S02]  /*7740*/  F2FP.PACK_AB R4, R47, R50 ;  /* 0x000000322f04723e */ /* 0x000fe400000000ff */
[----:B-1----:R-:W-:Y:S01]  /*7750*/  F2FP.PACK_AB R5, R168, R103 ;  /* 0x00000067a805723e */ /* 0x002fe200000000ff */
[----:B------:R-:W-:Y:S01]  /*7760*/  FADD.FTZ R60, R60, R55 ;  /* 0x000000373c3c7221 */ /* 0x000fe20000010000 */
[----:B------:R-:W-:Y:S01]  /*7770*/  F2FP.PACK_AB R6, R45, R48 ;  /* 0x000000302d06723e */ /* 0x000fe200000000ff */
[----:B------:R-:W-:Y:S01]  /*7780*/  MUFU.EX2 R165, R165 ;  /* 0x000000a500a57308 */ /* 0x000fe20000000800 */
[----:B------:R-:W-:-:S02]  /*7790*/  FADD.FTZ R103, R103, R26 ;  /* 0x0000001a67677221 */ /* 0x000fc40000010000 */
[----:B------:R-:W-:Y:S02]  /*77a0*/  FADD.FTZ R53, R53, R60 ;  /* 0x0000003c35357221 */ /* 0x000fe40000010000 */
[----:B------:R-:W-:Y:S01]  /*77b0*/  FADD.FTZ R103, R168, R103 ;  /* 0x00000067a8677221 */ /* 0x000fe20000010000 */
[----:B--2---:R-:W-:Y:S01]  /*77c0*/  F2FP.PACK_AB R7, R195, R180 ;  /* 0x000000b4c307723e */ /* 0x004fe200000000ff */
[----:B------:R-:W-:Y:S01]  /*77d0*/  FADD.FTZ R54, R54, R53 ;  /* 0x0000003536367221 */ /* 0x000fe20000010000 */
[----:B------:R-:W1:Y:S01]  /*77e0*/  MUFU.EX2 R196, R196 ;  /* 0x000000c400c47308 */ /* 0x000e620000000800 */
[----:B------:R-:W-:Y:S02]  /*77f0*/  FADD.FTZ R180, R180, R103 ;  /* 0x00000067b4b47221 */ /* 0x000fe40000010000 */
[----:B------:R-:W-:Y:S02]  /*7800*/  FADD.FTZ R51, R51, R54 ;  /* 0x0000003633337221 */ /* 0x000fe40000010000 */
[----:B------:R-:W-:Y:S01]  /*7810*/  HMMA.16816.F32 R144, R4, R16, R144 ;  /* 0x000000100490723c */ /* 0x000fe20000001890 */
[----:B------:R-:W-:-:S02]  /*7820*/  FADD.FTZ R195, R195, R180 ;  /* 0x000000b4c3c37221 */ /* 0x000fc40000010000 */
[----:B------:R-:W-:Y:S01]  /*7830*/  MUFU.EX2 R127, R127 ;  /* 0x0000007f007f7308 */ /* 0x000fe20000000800 */
[----:B------:R-:W-:-:S03]  /*7840*/  FADD.FTZ R52, R52, R51 ;  /* 0x0000003334347221 */ /* 0x000fc60000010000 */
[----:B------:R-:W-:Y:S01]  /*7850*/  FADD.FTZ R17, R94, R101 ;  /* 0x000000655e117221 */ /* 0x000fe20000010000 */
[C---:B------:R-:W-:Y:S01]  /*7860*/  HMMA.16816.F32 R160, R4.reuse, R20, R160 ;  /* 0x0000001404a0723c */ /* 0x040fe200000018a0 */
[----:B------:R-:W-:Y:S02]  /*7870*/  FADD.FTZ R49, R49, R52 ;  /* 0x0000003431317221 */ /* 0x000fe40000010000 */
[----:B------:R-:W-:Y:S01]  /*7880*/  FADD.FTZ R88, R88, R17 ;  /* 0x0000001158587221 */ /* 0x000fe20000010000 */
[----:B------:R-:W2:Y:S01]  /*7890*/  MUFU.EX2 R126, R130 ;  /* 0x00000082007e7308 */ /* 0x000ea20000000800 */
[----:B------:R-:W-:Y:S02]  /*78a0*/  FADD.FTZ R17, R85, R98 ;  /* 0x0000006255117221 */ /* 0x000fe40000010000 */
[----:B------:R-:W-:Y:S01]  /*78b0*/  FADD.FTZ R87, R87, R88 ;  /* 0x0000005857577221 */ /* 0x000fe20000010000 */
[----:B------:R-:W-:Y:S01]  /*78c0*/  HMMA.16816.F32 R148, R4, R22, R148 ;  /* 0x000000160494723c */ /* 0x000fe20000001894 */
[----:B------:R-:W-:-:S02]  /*78d0*/  FADD.FTZ R17, R84, R17 ;  /* 0x0000001154117221 */ /* 0x000fc40000010000 */
[----:B------:R-:W-:Y:S01]  /*78e0*/  FADD.FTZ R76, R76, R87 ;  /* 0x000000574c4c7221 */ /* 0x000fe20000010000 */
[----:B------:R-:W-:Y:S01]  /*78f0*/  MUFU.EX2 R111, R119 ;  /* 0x00000077006f7308 */ /* 0x000fe20000000800 */
[----:B------:R-:W-:Y:S02]  /*7900*/  FADD.FTZ R78, R78, R17 ;  /* 0x000000114e4e7221 */ /* 0x000fe40000010000 */
[----:B------:R-:W-:Y:S01]  /*7910*/  FADD.FTZ R71, R71, R76 ;  /* 0x0000004c47477221 */ /* 0x000fe20000010000 */
[----:B------:R-:W-:Y:S01]  /*7920*/  HMMA.16816.F32 R132, R4, R18, R132 ;  /* 0x000000120484723c */ /* 0x000fe20000001884 */
[----:B------:R-:W-:Y:S02]  /*7930*/  FADD.FTZ R77, R77, R78 ;  /* 0x0000004e4d4d7221 */ /* 0x000fe40000010000 */
[----:B------:R-:W-:Y:S01]  /*7940*/  FADD.FTZ R80, R80, R71 ;  /* 0x0000004750507221 */ /* 0x000fe20000010000 */
[----:B------:R-:W3:Y:S01]  /*7950*/  MUFU.EX2 R106, R118 ;  /* 0x00000076006a7308 */ /* 0x000ee20000000800 */
[----:B------:R-:W-:-:S02]  /*7960*/  FADD.FTZ R92, R92, R77 ;  /* 0x0000004d5c5c7221 */ /* 0x000fc40000010000 */
[----:B------:R-:W-:Y:S01]  /*7970*/  FADD.FTZ R79, R79, R80 ;  /* 0x000000504f4f7221 */ /* 0x000fe20000010000 */
[----:B-1----:R-:W-:Y:S01]  /*7980*/  F2FP.PACK_AB R4, R196, R165 ;  /* 0x000000a5c404723e */ /* 0x002fe200000000ff */
[----:B------:R-:W-:Y:S01]  /*7990*/  FADD.FTZ R92, R91, R92 ;  /* 0x0000005c5b5c7221 */ /* 0x000fe20000010000 */
[----:B--2---:R-:W-:Y:S01]  /*79a0*/  F2FP.PACK_AB R6, R126, R127 ;  /* 0x0000007f7e06723e */ /* 0x004fe200000000ff */
[----:B------:R-:W-:Y:S01]  /*79b0*/  FADD.FTZ R86, R86, R79 ;  /* 0x0000004f56567221 */ /* 0x000fe20000010000 */
[----:B------:R-:W-:Y:S01]  /*79c0*/  MUFU.EX2 R20, R117 ;  /* 0x0000007500147308 */ /* 0x000fe20000000800 */
[----:B------:R-:W-:Y:S02]  /*79d0*/  FADD.FTZ R93, R93, R92 ;  /* 0x0000005c5d5d7221 */ /* 0x000fe40000010000 */
[----:B------:R-:W-:Y:S02]  /*79e0*/  FADD.FTZ R89, R89, R86 ;  /* 0x0000005659597221 */ /* 0x000fe40000010000 */
[----:B------:R-:W-:-:S02]  /*79f0*/  FADD.FTZ R93, R102, R93 ;  /* 0x0000005d665d7221 */ /* 0x000fc40000010000 */
[----:B------:R-:W-:Y:S01]  /*7a00*/  FADD.FTZ R104, R104, R89 ;  /* 0x0000005968687221 */ /* 0x000fe20000010000 */
[----:B------:R-:W1:Y:S01]  /*7a10*/  MUFU.EX2 R21, R116 ;  /* 0x0000007400157308 */ /* 0x000e620000000800 */
[----:B------:R-:W-:Y:S01]  /*7a20*/  FADD.FTZ R164, R164, R93 ;  /* 0x0000005da4a47221 */ /* 0x000fe20000010000 */
[----:B---3--:R-:W-:Y:S01]  /*7a30*/  F2FP.PACK_AB R5, R106, R111 ;  /* 0x0000006f6a05723e */ /* 0x008fe200000000ff */
[----:B------:R-:W-:Y:S02]  /*7a40*/  FADD.FTZ R104, R105, R104 ;  /* 0x0000006869687221 */ /* 0x000fe40000010000 */
[----:B------:R-:W-:Y:S02]  /*7a50*/  FADD.FTZ R129, R129, R164 ;  /* 0x000000a481817221 */ /* 0x000fe40000010000 */
[----:B------:R-:W-:Y:S01]  /*7a60*/  FADD.FTZ R115, R115, R104 ;  /* 0x0000006873737221 */ /* 0x000fe20000010000 */
[----:B------:R-:W-:Y:S01]  /*7a70*/  MUFU.EX2 R46, R46 ;  /* 0x0000002e002e7308 */ /* 0x000fe20000000800 */
[----:B------:R-:W-:-:S02]  /*7a80*/  FADD.FTZ R166, R166, R129 ;  /* 0x00000081a6a67221 */ /* 0x000fc40000010000 */
[----:B------:R-:W-:Y:S02]  /*7a90*/  FADD.FTZ R115, R124, R115 ;  /* 0x000000737c737221 */ /* 0x000fe40000010000 */
[----:B------:R-:W-:Y:S02]  /*7aa0*/  FADD.FTZ R166, R169, R166 ;  /* 0x000000a6a9a67221 */ /* 0x000fe40000010000 */
[----:B------:R-:W-:Y:S01]  /*7ab0*/  FADD.FTZ R170, R170, R115 ;  /* 0x00000073aaaa7221 */ /* 0x000fe20000010000 */
[----:B------:R-:W2:Y:S01]  /*7ac0*/  MUFU.EX2 R43, R43 ;  /* 0x0000002b002b7308 */ /* 0x000ea20000000800 */
[----:B------:R-:W-:Y:S01]  /*7ad0*/  FADD.FTZ R187, R187, R166 ;  /* 0x000000a6bbbb7221 */ /* 0x000fe20000010000 */
[----:B-1----:R-:W-:Y:S01]  /*7ae0*/  F2FP.PACK_AB R7, R21, R20 ;  /* 0x000000141507723e */ /* 0x002fe200000000ff */
[----:B------:R-:W-:Y:S02]  /*7af0*/  FADD.FTZ R175, R175, R170 ;  /* 0x000000aaafaf7221 */ /* 0x000fe40000010000 */
[----:B------:R-:W-:-:S02]  /*7b00*/  FADD.FTZ R187, R174, R187 ;  /* 0x000000bbaebb7221 */ /* 0x000fc40000010000 */
[----:B------:R-:W-:Y:S01]  /*7b10*/  FADD.FTZ R50, R50, R49 ;  /* 0x0000003132327221 */ /* 0x000fe20000010000 */
[----:B------:R-:W-:Y:S01]  /*7b20*/  MUFU.EX2 R128, R128 ;  /* 0x0000008000807308 */ /* 0x000fe20000000800 */
[----:B------:R-:W-:Y:S01]  /*7b30*/  FADD.FTZ R172, R172, R175 ;  /* 0x000000afacac7221 */ /* 0x000fe20000010000 */
[C---:B-----5:R-:W-:Y:S01]  /*7b40*/  HMMA.16816.F32 R156, R4.reuse, R12, R156 ;  /* 0x0000000c049c723c */ /* 0x060fe2000000189c */
[----:B------:R-:W-:Y:S02]  /*7b50*/  FADD.FTZ R178, R178, R187 ;  /* 0x000000bbb2b27221 */ /* 0x000fe40000010000 */
[----:B------:R-:W-:Y:S02]  /*7b60*/  FADD.FTZ R47, R47, R50 ;  /* 0x000000322f2f7221 */ /* 0x000fe40000010000 */
[----:B------:R-:W-:Y:S01]  /*7b70*/  FADD.FTZ R181, R181, R172 ;  /* 0x000000acb5b57221 */ /* 0x000fe20000010000 */
[----:B------:R-:W1:Y:S01]  /*7b80*/  MUFU.EX2 R125, R125 ;  /* 0x0000007d007d7308 */ /* 0x000e620000000800 */
[----:B------:R-:W-:Y:S01]  /*7b90*/  FADD.FTZ R193, R193, R178 ;  /* 0x000000b2c1c17221 */ /* 0x000fe20000010000 */
[----:B------:R-:W-:Y:S01]  /*7ba0*/  HMMA.16816.F32 R152, R4, R14, R152 ;  /* 0x0000000e0498723c */ /* 0x000fe20000001898 */
[----:B------:R-:W-:-:S02]  /*7bb0*/  FADD.FTZ R48, R48, R47 ;  /* 0x0000002f30307221 */ /* 0x000fc40000010000 */
[----:B------:R-:W-:Y:S02]  /*7bc0*/  FADD.FTZ R182, R182, R181 ;  /* 0x000000b5b6b67221 */ /* 0x000fe40000010000 */
[----:B------:R-:W-:Y:S01]  /*7bd0*/  FADD.FTZ R186, R186, R193 ;  /* 0x000000c1baba7221 */ /* 0x000fe20000010000 */
[----:B------:R-:W-:Y:S01]  /*7be0*/  MUFU.EX2 R44, R44 ;  /* 0x0000002c002c7308 */ /* 0x000fe20000000800 */
[----:B------:R-:W-:Y:S01]  /*7bf0*/  FADD.FTZ R45, R45, R48 ;  /* 0x000000302d2d7221 */ /* 0x000fe20000010000 */
[C---:B------:R-:W-:Y:S01]  /*7c00*/  HMMA.16816.F32 R140, R4.reuse, R8, R140 ;  /* 0x00000008048c723c */ /* 0x040fe2000000188c */
[----:B------:R-:W-:Y:S02]  /*7c10*/  FADD.FTZ R199, R199, R182 ;  /* 0x000000b6c7c77221 */ /* 0x000fe40000010000 */
[----:B------:R-:W-:Y:S02]  /*7c20*/  FADD.FTZ R197, R197, R186 ;  /* 0x000000bac5c57221 */ /* 0x000fe40000010000 */
[----:B------:R-:W-:Y:S01]  /*7c30*/  FADD.FTZ R184, R184, R199 ;  /* 0x000000c7b8b87221 */ /* 0x000fe20000010000 */
[----:B------:R-:W3:Y:S01]  /*7c40*/  MUFU.EX2 R41, R41 ;  /* 0x0000002900297308 */ /* 0x000ee20000000800 */
[----:B------:R-:W-:Y:S01]  /*7c50*/  FADD.FTZ R188, R188, R197 ;  /* 0x000000c5bcbc7221 */ /* 0x000fe20000010000 */
[----:B------:R-:W-:Y:S01]  /*7c60*/  HMMA.16816.F32 R136, R4, R10, R136 ;  /* 0x0000000a0488723c */ /* 0x000fe20000001888 */
[----:B------:R-:W-:-:S02]  /*7c70*/  FADD.FTZ R203, R203, R184 ;  /* 0x000000b8cbcb7221 */ /* 0x000fc40000010000 */
[----:B------:R-:W-:Y:S02]  /*7c80*/  FADD.FTZ R188, R191, R188 ;  /* 0x000000bcbfbc7221 */ /* 0x000fe40000010000 */
[----:B------:R-:W-:Y:S01]  /*7c90*/  FADD.FTZ R176, R176, R203 ;  /* 0x000000cbb0b07221 */ /* 0x000fe20000010000 */
[----:B------:R-:W-:Y:S01]  /*7ca0*/  MUFU.EX2 R121, R121 ;  /* 0x0000007900797308 */ /* 0x000fe20000000800 */
[----:B--2---:R-:W-:Y:S01]  /*7cb0*/  F2FP.PACK_AB R4, R43, R46 ;  /* 0x0000002e2b04723e */ /* 0x004fe200000000ff */
[----:B------:R-:W-:Y:S01]  /*7cc0*/  FADD.FTZ R46, R46, R45 ;  /* 0x0000002d2e2e7221 */ /* 0x000fe20000010000 */
[----:B-1----:R-:W-:Y:S01]  /*7cd0*/  F2FP.PACK_AB R5, R125, R128 ;  /* 0x000000807d05723e */ /* 0x002fe200000000ff */
[----:B------:R-:W-:Y:S02]  /*7ce0*/  FADD.FTZ R128, R128, R195 ;  /* 0x000000c380807221 */ /* 0x000fe40000010000 */
[----:B------:R-:W-:Y:S02]  /*7cf0*/  FADD.FTZ R43, R43, R46 ;  /* 0x0000002e2b2b7221 */ /* 0x000fe40000010000 */
[----:B------:R-:W1:Y:S01]  /*7d00*/  MUFU.EX2 R120, R120 ;  /* 0x0000007800787308 */ /* 0x000e620000000800 */
[----:B------:R-:W-:Y:S01]  /*7d10*/  FADD.FTZ R128, R125, R128 ;  /* 0x000000807d807221 */ /* 0x000fe20000010000 */
[----:B---3--:R-:W-:Y:S01]  /*7d20*/  F2FP.PACK_AB R6, R41, R44 ;  /* 0x0000002c2906723e */ /* 0x008fe200000000ff */
[----:B------:R-:W-:-:S02]  /*7d30*/  FADD.FTZ R44, R44, R43 ;  /* 0x0000002b2c2c7221 */ /* 0x000fc40000010000 */
        /* <DEDUP_REMOVED lines=8> */
[----:B------:R-:W-:-:S02]  /*7dc0*/  FADD.FTZ R121, R121, R128 ;  /* 0x0000008079797221 */ /* 0x000fc40000010000 */
[----:B------:R-:W-:Y:S02]  /*7dd0*/  FADD.FTZ R190, R190, R183 ;  /* 0x000000b7bebe7221 */ /* 0x000fe40000010000 */
[----:B------:R-:W-:Y:S02]  /*7de0*/  FADD.FTZ R174, R120, R121 ;  /* 0x0000007978ae7221 */ /* 0x000fe40000010000 */
[----:B------:R-:W-:Y:S01]  /*7df0*/  FADD.FTZ R194, R194, R171 ;  /* 0x000000abc2c27221 */ /* 0x000fe20000010000 */
[----:B------:R-:W-:Y:S01]  /*7e00*/  HMMA.16816.F32 R160, R4, R12, R160 ;  /* 0x0000000c04a0723c */ /* 0x000fe200000018a0 */
[----:B------:R-:W-:Y:S01]  /*7e10*/  FADD.FTZ R165, R165, R190 ;  /* 0x000000bea5a57221 */ /* 0x000fe20000010000 */
[----:B------:R2:W-:Y:S01]  /*7e20*/  STL [R1+0x8], R174 ;  /* 0x000008ae01007387 */ /* 0x0005e20000100800 */
        /* <DEDUP_REMOVED lines=8> */
[C---:B------:R-:W-:Y:S08]  /*7eb0*/  HMMA.16816.F32 R144, R4.reuse, R8, R144 ;  /* 0x000000080490723c */ /* 0x040ff00000001890 */
[----:B------:R-:W-:Y:S01]  /*7ec0*/  HMMA.16816.F32 R132, R4, R10, R132 ;  /* 0x0000000a0484723c */ /* 0x000fe20000001884 */
[----:B------:R-:W-:Y:S07]  /*7ed0*/  @!P0 BRA `(.L_x_772) ;  /* 0x0000627000008947 */ /* 0x000fee0003800000 */
[----:B------:R-:W-:Y:S01]  /*7ee0*/  IADD3 R6, R38, -0x2, RZ ;  /* 0xfffffffe26067810 */ /* 0x000fe20007ffe0ff */
[----:B------:R-:W-:-:S04]  /*7ef0*/  DEPBAR.LE SB0, 0x0 ;  /* 0x000080000000791a */ /* 0x000fc80000000000 */
[----:B------:R-:W-:Y:S01]  /*7f00*/  SHF.R.S32.HI R4, RZ, 0x1f, R6 ;  /* 0x0000001fff047819 */ /* 0x000fe20000011406 */
[----:B------:R-:W-:Y:S01]  /*7f10*/  IMAD R5, R228, R6, RZ ;  /* 0x00000006e4057224 */ /* 0x000fe200078e02ff */
[----:B------:R1:W-:Y:S01]  /*7f20*/  STL [R1+0x10], R6 ;  /* 0x0000100601007387 */ /* 0x0003e20000100800 */
[C---:B------:R-:W-:Y:S02]  /*7f30*/  SHF.L.U64.HI R24, R25.reuse, 0x6, R24 ;  /* 0x0000000619187819 */ /* 0x040fe40000010218 */
[-C--:B------:R-:W-:Y:S02]  /*7f40*/  IMAD R4, R4, R229.reuse, R5 ;  /* 0x000000e504047224 */ /* 0x080fe400078e0205 */
[----:B------:R-:W-:Y:S02]  /*7f50*/  IMAD.SHL.U32 R5, R25, 0x40, RZ ;  /* 0x0000004019057824 */ /* 0x000fe400078e00ff */
[----:B-1----:R-:W-:-:S04]  /*7f60*/  IMAD.WIDE.U32 R6, R6, R229, R58 ;  /* 0x000000e506067225 */ /* 0x002fc800078e003a */
[----:B------:R-:W-:Y:S01]  /*7f70*/  IMAD.IADD R4, R7, 0x1, R4 ;  /* 0x0000000107047824 */ /* 0x000fe200078e0204 */
[----:B------:R-:W-:Y:S01]  /*7f80*/  BAR.SYNC.DEFER_BLOCKING 0x0 ;  /* 0x0000000000007b1d */ /* 0x000fe20000010000 */
[----:B------:R-:W-:-:S04]  /*7f90*/  LEA R8, P1, R6, c[0x0][0x170], 0x1 ;  /* 0x00005c0006087a11 */ /* 0x000fc800078208ff */
[----:B------:R-:W-:Y:S02]  /*7fa0*/  IADD3 R12, P0, R5, R8, RZ ;  /* 0x00000008050c7210 */ /* 0x000fe40007f1e0ff */
[----:B------:R-:W-:Y:S02]  /*7fb0*/  LEA.HI.X R9, R6, c[0x0][0x174], R4, 0x1, P1 ;  /* 0x00005d0006097a11 */ /* 0x000fe400008f0c04 */
[----:B------:R-:W-:-:S03]  /*7fc0*/  IADD3 R14, P1, R12, R5, RZ ;  /* 0x000000050c0e7210 */ /* 0x000fc60007f3e0ff */
[----:B------:R-:W-:Y:S01]  /*7fd0*/  IMAD.X R13, R24, 0x1, R9, P0 ;  /* 0x00000001180d7824 */ /* 0x000fe200000e0609 */
[----:B------:R-:W-:-:S03]  /*7fe0*/  IADD3 R26, P0, R14, R5, RZ ;  /* 0x000000050e1a7210 */ /* 0x000fc60007f1e0ff */
[----:B------:R-:W-:-:S04]  /*7ff0*/  IMAD.X R15, R13, 0x1, R24, P1 ;  /* 0x000000010d0f7824 */ /* 0x000fc800008e0618 */
[----:B------:R-:W-:Y:S01]  /*8000*/  IMAD.X R27, R15, 0x1, R24, P0 ;  /* 0x000000010f1b7824 */ /* 0x000fe200000e0618 */
[----:B------:R-:W-:Y:S01]  /*8010*/  @!PT LDS RZ, [RZ] ;  /* 0x00000000fffff984 */ /* 0x000fe20000000800 */
[----:B------:R-:W-:Y:S01]  /*8020*/  @!PT LDS RZ, [RZ] ;  /* 0x00000000fffff984 */ /* 0x000fe20000000800 */
[----:B------:R-:W-:Y:S01]  /*8030*/  @!PT LDS RZ, [RZ] ;  /* 0x00000000fffff984 */ /* 0x000fe20000000800 */
[----:B------:R1:W-:Y:S04]  /*8040*/  LDGSTS.E.BYPASS.LTC128B.128 [R231+0x4000], [R8.64] ;  /* 0x0400000008e77fae */ /* 0x0003e8000b901d48 */
[----:B------:R3:W-:Y:S04]  /*8050*/  LDGSTS.E.BYPASS.LTC128B.128 [R231+0x4800], [R12.64] ;  /* 0x048000000ce77fae */ /* 0x0007e8000b901d48 */
[----:B------:R3:W-:Y:S04]  /*8060*/  LDGSTS.E.BYPASS.LTC128B.128 [R231+0x5000], [R14.64] ;  /* 0x050000000ee77fae */ /* 0x0007e8000b901d48 */
[----:B------:R4:W-:Y:S04]  /*8070*/  LDGSTS.E.BYPASS.LTC128B.128 [R231+0x5800], [R26.64] ;  /* 0x058000001ae77fae */ /* 0x0009e8000b901d48 */
[----:B------:R-:W-:Y:S04]  /*8080*/  LDSM.16.M88.4 R32, [R224] ;  /* 0x00000000e020783b */ /* 0x000fe80000000200 */
[----:B------:R-:W5:Y:S04]  /*8090*/  LDSM.16.M88.4 R4, [R223+0x2000] ;  /* 0x00200000df04783b */ /* 0x000f680000000200 */
[----:B------:R-:W1:Y:S04]  /*80a0*/  LDSM.16.M88.4 R28, [R224+0x1000] ;  /* 0x00100000e01c783b */ /* 0x000e680000000200 */
[----:B------:R-:W-:Y:S04]  /*80b0*/  LDSM.16.M88.4 R20, [R222] ;  /* 0x00000000de14783b */ /* 0x000fe80000000200 */
[----:B------:R-:W2:Y:S04]  /*80c0*/  LDSM.16.M88.4 R40, [R221] ;  /* 0x00000000dd28783b */ /* 0x000ea80000000200 */
[----:B------:R-:W2:Y:S04]  /*80d0*/  LDSM.16.M88.4 R16, [R222+0x1000] ;  /* 0x00100000de10783b */ /* 0x000ea80000000200 */
[----:B----4-:R-:W4:Y:S04]  /*80e0*/  LDSM.16.M88.4 R24, [R223+0x2400] ;  /* 0x00240000df18783b */ /* 0x010f280000000200 */
[----:B------:R-:W-:Y:S04]  /*80f0*/  LDSM.16.M88.4 R48, [R217] ;  /* 0x00000000d930783b */ /* 0x000fe80000000200 */
[----:B------:R-:W0:Y:S01]  /*8100*/  LDGDEPBAR ;  /* 0x00000000000079af */ /* 0x000e220000000000 */
[-C--:B-----5:R-:W-:Y:S08]  /*8110*/  HMMA.16816.F32 R44, R32, R4.reuse, RZ ;  /* 0x00000004202c723c */ /* 0x0a0ff000000018ff */
[C---:B-1----:R-:W-:Y:S08]  /*8120*/  HMMA.16816.F32 R8, R28.reuse, R4, RZ ;  /* 0x000000041c08723c */ /* 0x042ff000000018ff */
[----:B---3--:R-:W-:Y:S08]  /*8130*/  HMMA.16816.F32 R12, R28, R6, RZ ;  /* 0x000000061c0c723c */ /* 0x008ff000000018ff */
[-C--:B--2---:R-:W-:Y:S08]  /*8140*/  HMMA.16816.F32 R44, R20, R40.reuse, R44 ;  /* 0x00000028142c723c */ /* 0x084ff0000000182c */
[C---:B------:R-:W-:Y:S08]  /*8150*/  HMMA.16816.F32 R8, R16.reuse, R40, R8 ;  /* 0x000000281008723c */ /* 0x040ff00000001808 */
[----:B------:R-:W-:Y:S08]  /*8160*/  HMMA.16816.F32 R12, R16, R42, R12 ;  /* 0x0000002a100c723c */ /* 0x000ff0000000180c */
[----:B------:R-:W-:Y:S01]  /*8170*/  FMUL.FTZ R44, R44, c[0x0][0x2ec] ;  /* 0x0000bb002c2c7a20 */ /* 0x000fe20000410000 */
[----:B------:R-:W-:Y:S01]  /*8180*/  HMMA.16816.F32 R4, R32, R6, RZ ;  /* 0x000000062004723c */ /* 0x000fe200000018ff */
[----:B------:R-:W-:-:S02]  /*8190*/  FMUL.FTZ R67, R45, c[0x0][0x2ec] ;  /* 0x0000bb002d437a20 */ /* 0x000fc40000410000 */
[----:B------:R1:W2:Y:S01]  /*81a0*/  MUFU.TANH R69, R44 ;  /* 0x0000002c00457308 */ /* 0x0002a20000002400 */
[----:B------:R-:W-:Y:S02]  /*81b0*/  FMUL.FTZ R62, R46, c[0x0][0x2ec] ;  /* 0x0000bb002e3e7a20 */ /* 0x000fe40000410000 */
[----:B------:R-:W-:Y:S02]  /*81c0*/  FMUL.FTZ R60, R47, c[0x0][0x2ec] ;  /* 0x0000bb002f3c7a20 */ /* 0x000fe40000410000 */
[----:B------:R-:W-:Y:S02]  /*81d0*/  FMUL.FTZ R111, R8, c[0x0][0x2ec] ;  /* 0x0000bb00086f7a20 */ /* 0x000fe40000410000 */
[----:B------:R-:W-:Y:S01]  /*81e0*/  FMUL.FTZ R102, R9, c[0x0][0x2ec] ;  /* 0x0000bb0009667a20 */ /* 0x000fe20000410000 */
[----:B------:R-:W-:Y:S01]  /*81f0*/  MUFU.TANH R67, R67 ;  /* 0x0000004300437308 */ /* 0x000fe20000002400 */
[----:B------:R-:W-:Y:S02]  /*8200*/  FMUL.FTZ R39, R10, c[0x0][0x2ec] ;  /* 0x0000bb000a277a20 */ /* 0x000fe40000410000 */
[----:B------:R-:W-:-:S02]  /*8210*/  FMUL.FTZ R166, R11, c[0x0][0x2ec] ;  /* 0x0000bb000ba67a20 */ /* 0x000fc40000410000 */
[----:B----4-:R-:W-:Y:S01]  /*8220*/  HMMA.16816.F32 R8, R32, R24, RZ ;  /* 0x000000182008723c */ /* 0x010fe200000018ff */
[----:B------:R-:W-:Y:S01]  /*8230*/  FMUL.FTZ R12, R12, c[0x0][0x2ec] ;  /* 0x0000bb000c0c7a20 */ /* 0x000fe20000410000 */
[----:B-1----:R-:W1:Y:S01]  /*8240*/  LDSM.16.M88.4 R44, [R218] ;  /* 0x00000000da2c783b */ /* 0x002e620000000200 */
[----:B------:R-:W-:Y:S02]  /*8250*/  FMUL.FTZ R14, R14, c[0x0][0x2ec] ;  /* 0x0000bb000e0e7a20 */ /* 0x000fe40000410000 */
[----:B------:R-:W-:Y:S01]  /*8260*/  MUFU.TANH R113, R12 ;  /* 0x0000000c00717308 */ /* 0x000fe20000002400 */
[----:B------:R-:W-:Y:S02]  /*8270*/  FMUL.FTZ R13, R13, c[0x0][0x2ec] ;  /* 0x0000bb000d0d7a20 */ /* 0x000fe40000410000 */
[----:B------:R-:W-:Y:S01]  /*8280*/  FMUL.FTZ R15, R15, c[0x0][0x2ec] ;  /* 0x0000bb000f0f7a20 */ /* 0x000fe20000410000 */
[----:B------:R-:W-:Y:S04]  /*8290*/  HMMA.16816.F32 R4, R20, R42, R4 ;  /* 0x0000002a1404723c */ /* 0x000fe80000001804 */
[----:B------:R-:W-:Y:S04]  /*82a0*/  MUFU.TANH R112, R14 ;  /* 0x0000000e00707308 */ /* 0x000fe80000002400 */
[----:B------:R-:W-:Y:S04]  /*82b0*/  HMMA.16816.F32 R40, R28, R24, RZ ;  /* 0x000000181c28723c */ /* 0x000fe800000018ff */
[----:B------:R-:W-:Y:S08]  /*82c0*/  MUFU.TANH R114, R13 ;  /* 0x0000000d00727308 */ /* 0x000ff00000002400 */
[----:B------:R3:W-:Y:S04]  /*82d0*/  MUFU.TANH R172, R15 ;  /* 0x0000000f00ac7308 */ /* 0x0007e80000002400 */
[----:B------:R-:W-:-:S02]  /*82e0*/  FMUL.FTZ R76, R4, c[0x0][0x2ec] ;  /* 0x0000bb00044c7a20 */ /* 0x000fc40000410000 */
[----:B------:R-:W-:Y:S02]  /*82f0*/  FMUL.FTZ R63, R6, c[0x0][0x2ec] ;  /* 0x0000bb00063f7a20 */ /* 0x000fe40000410000 */
[----:B------:R-:W-:Y:S01]  /*8300*/  FMUL.FTZ R74, R5, c[0x0][0x2ec] ;  /* 0x0000bb00054a7a20 */ /* 0x000fe20000410000 */
[----:B------:R-:W-:Y:S01]  /*8310*/  MUFU.TANH R111, R111 ;  /* 0x0000006f006f7308 */ /* 0x000fe20000002400 */
[----:B------:R-:W-:Y:S02]  /*8320*/  FMUL.FTZ R61, R7, c[0x0][0x2ec] ;  /* 0x0000bb00073d7a20 */ /* 0x000fe40000410000 */
[----:B------:R-:W-:Y:S01]  /*8330*/  HMMA.16816.F32 R4, R28, R26, RZ ;  /* 0x0000001a1c04723c */ /* 0x000fe200000018ff */
[----:B---3--:R-:W3:Y:S04]  /*8340*/  LDSM.16.M88.4 R12, [R223+0x2800] ;  /* 0x00280000df0c783b */ /* 0x008ee80000000200 */
[----:B------:R-:W4:Y:S03]  /*8350*/  MUFU.TANH R62, R62 ;  /* 0x0000003e003e7308 */ /* 0x000f260000002400 */
[-C--:B-1----:R-:W-:Y:S05]  /*8360*/  HMMA.16816.F32 R8, R20, R44.reuse, R8 ;  /* 0x0000002c1408723c */ /* 0x082fea0000001808 */
[----:B------:R-:W1:Y:S03]  /*8370*/  MUFU.TANH R60, R60 ;  /* 0x0000003c003c7308 */ /* 0x000e660000002400 */
[----:B------:R-:W-:Y:S05]  /*8380*/  HMMA.16816.F32 R40, R16, R44, R40 ;  /* 0x0000002c1028723c */ /* 0x000fea0000001828 */
[----:B------:R-:W5:Y:S03]  /*8390*/  MUFU.TANH R39, R39 ;  /* 0x0000002700277308 */ /* 0x000f660000002400 */
[----:B------:R-:W-:Y:S05]  /*83a0*/  HMMA.16816.F32 R24, R32, R26, RZ ;  /* 0x0000001a2018723c */ /* 0x000fea00000018ff */
[----:B------:R-:W1:Y:S03]  /*83b0*/  MUFU.TANH R166, R166 ;  /* 0x000000a600a67308 */ /* 0x000e660000002400 */
[----:B------:R-:W-:Y:S01]  /*83c0*/  FMUL.FTZ R8, R8, c[0x0][0x2ec] ;  /* 0x0000bb0008087a20 */ /* 0x000fe20000410000 */
[----:B------:R-:W-:Y:S01]  /*83d0*/  HMMA.16816.F32 R4, R16, R46, R4 ;  /* 0x0000002e1004723c */ /* 0x000fe20000001804 */
[----:B------:R-:W-:-:S02]  /*83e0*/  FMUL.FTZ R9, R9, c[0x0][0x2ec] ;  /* 0x0000bb0009097a20 */ /* 0x000fc40000410000 */
[----:B------:R-:W-:Y:S01]  /*83f0*/  FMUL.FTZ R10, R10, c[0x0][0x2ec] ;  /* 0x0000bb000a0a7a20 */ /* 0x000fe20000410000 */
[----:B------:R-:W-:Y:S01]  /*8400*/  MUFU.TANH R77, R8 ;  /* 0x00000008004d7308 */ /* 0x000fe20000002400 */
[----:B------:R-:W-:Y:S02]  /*8410*/  FMUL.FTZ R64, R11, c[0x0][0x2ec] ;  /* 0x0000bb000b407a20 */ /* 0x000fe40000410000 */
[----:B------:R-:W-:Y:S02]  /*8420*/  FMUL.FTZ R40, R40, c[0x0][0x2ec] ;  /* 0x0000bb0028287a20 */ /* 0x000fe40000410000 */
[----:B------:R-:W-:Y:S02]  /*8430*/  FMUL.FTZ R41, R41, c[0x0][0x2ec] ;  /* 0x0000bb0029297a20 */ /* 0x000fe40000410000 */
[----:B------:R-:W-:Y:S01]  /*8440*/  FMUL.FTZ R43, R43, c[0x0][0x2ec] ;  /* 0x0000bb002b2b7a20 */ /* 0x000fe20000410000 */
[----:B------:R-:W-:Y:S01]  /*8450*/  MUFU.TANH R75, R9 ;  /* 0x00000009004b7308 */ /* 0x000fe20000002400 */
[----:B------:R-:W-:-:S02]  /*8460*/  FMUL.FTZ R37, R42, c[0x0][0x2ec] ;  /* 0x0000bb002a257a20 */ /* 0x000fc40000410000 */
[----:B------:R-:W-:Y:S05]  /*8470*/  HMMA.16816.F32 R24, R20, R46, R24 ;  /* 0x0000002e1418723c */ /* 0x000fea0000001818 */
[----:B------:R1:W-:Y:S03]  /*8480*/  MUFU.TANH R65, R10 ;  /* 0x0000000a00417308 */ /* 0x0003e60000002400 */
[----:B---3--:R-:W-:Y:S01]  /*8490*/  HMMA.16816.F32 R44, R28, R12, RZ ;  /* 0x0000000c1c2c723c */ /* 0x008fe200000018ff */
[----:B------:R-:W-:Y:S02]  /*84a0*/  FMUL.FTZ R4, R4, c[0x0][0x2ec] ;  /* 0x0000bb0004047a20 */ /* 0x000fe40000410000 */
[----:B------:R-:W-:-:S02]  /*84b0*/  FMUL.FTZ R6, R6, c[0x0][0x2ec] ;  /* 0x0000bb0006067a20 */ /* 0x000fc40000410000 */
[----:B------:R-:W-:Y:S01]  /*84c0*/  MUFU.TANH R119, R40 ;  /* 0x0000002800777308 */ /* 0x000fe20000002400 */
[----:B------:R-:W-:Y:S02]  /*84d0*/  FMUL.FTZ R5, R5, c[0x0][0x2ec] ;  /* 0x0000bb0005057a20 */ /* 0x000fe40000410000 */
[----:B------:R-:W-:Y:S01]  /*84e0*/  FMUL.FTZ R124, R7, c[0x0][0x2ec] ;  /* 0x0000bb00077c7a20 */ /* 0x000fe20000410000 */
[----:B-1----:R-:W-:Y:S04]  /*84f0*/  HMMA.16816.F32 R8, R32, R12, RZ ;  /* 0x0000000c2008723c */ /* 0x002fe800000018ff */
[----:B------:R-:W-:Y:S03]  /*8500*/  MUFU.TANH R125, R41 ;  /* 0x00000029007d7308 */ /* 0x000fe60000002400 */
[----:B------:R-:W-:-:S02]  /*8510*/  FMUL.FTZ R24, R24, c[0x0][0x2ec] ;  /* 0x0000bb0018187a20 */ /* 0x000fc40000410000 */
[----:B------:R-:W-:Y:S02]  /*8520*/  FMUL.FTZ R26, R26, c[0x0][0x2ec] ;  /* 0x0000bb001a1a7a20 */ /* 0x000fe40000410000 */
[----:B------:R-:W-:Y:S01]  /*8530*/  FMUL.FTZ R25, R25, c[0x0][0x2ec] ;  /* 0x0000bb0019197a20 */ /* 0x000fe20000410000 */
[----:B------:R1:W-:Y:S01]  /*8540*/  MUFU.TANH R118, R43 ;  /* 0x0000002b00767308 */ /* 0x0003e20000002400 */
[----:B------:R-:W-:Y:S02]  /*8550*/  FMUL.FTZ R27, R27, c[0x0][0x2ec] ;  /* 0x0000bb001b1b7a20 */ /* 0x000fe40000410000 */
[-C--:B------:R-:W-:Y:S05]  /*8560*/  HMMA.16816.F32 R44, R16, R48.reuse, R44 ;  /* 0x00000030102c723c */ /* 0x080fea000000182c */
[----:B------:R-:W-:Y:S04]  /*8570*/  MUFU.TANH R79, R24 ;  /* 0x00000018004f7308 */ /* 0x000fe80000002400 */
[----:B------:R-:W-:Y:S01]  /*8580*/  HMMA.16816.F32 R8, R20, R48, R8 ;  /* 0x000000301408723c */ /* 0x000fe20000001808 */
[----:B-1----:R-:W1:Y:S03]  /*8590*/  LDSM.16.M88.4 R40, [R223+0x2c00] ;  /* 0x002c0000df28783b */ /* 0x002e660000000200 */
[----:B------:R-:W-:Y:S08]  /*85a0*/  MUFU.TANH R68, R26 ;  /* 0x0000001a00447308 */ /* 0x000ff00000002400 */
[----:B------:R-:W-:Y:S03]  /*85b0*/  MUFU.TANH R78, R25 ;  /* 0x00000019004e7308 */ /* 0x000fe60000002400 */
[----:B------:R-:W-:-:S02]  /*85c0*/  FMUL.FTZ R44, R44, c[0x0][0x2ec] ;  /* 0x0000bb002c2c7a20 */ /* 0x000fc40000410000 */
[----:B------:R-:W-:Y:S02]  /*85d0*/  FMUL.FTZ R45, R45, c[0x0][0x2ec] ;  /* 0x0000bb002d2d7a20 */ /* 0x000fe40000410000 */
[----:B------:R-:W-:Y:S02]  /*85e0*/  FMUL.FTZ R46, R46, c[0x0][0x2ec] ;  /* 0x0000bb002e2e7a20 */ /* 0x000fe40000410000 */
[----:B------:R-:W-:Y:S01]  /*85f0*/  FMUL.FTZ R130, R47, c[0x0][0x2ec] ;  /* 0x0000bb002f827a20 */ /* 0x000fe20000410000 */
[----:B------:R3:W-:Y:S02]  /*8600*/  MUFU.TANH R66, R27 ;  /* 0x0000001b00427308 */ /* 0x0007e40000002400 */
[----:B------:R-:W-:Y:S02]  /*8610*/  FMUL.FTZ R8, R8, c[0x0][0x2ec] ;  /* 0x0000bb0008087a20 */ /* 0x000fe40000410000 */
[----:B------:R-:W-:-:S04]  /*8620*/  FMUL.FTZ R9, R9, c[0x0][0x2ec] ;  /* 0x0000bb0009097a20 */ /* 0x000fc80000410000 */
[----:B------:R-:W-:Y:S01]  /*8630*/  MUFU.TANH R165, R4 ;  /* 0x0000000400a57308 */ /* 0x000fe20000002400 */
[----:B------:R-:W-:Y:S02]  /*8640*/  FMUL.FTZ R10, R10, c[0x0][0x2ec] ;  /* 0x0000bb000a0a7a20 */ /* 0x000fe40000410000 */
[----:B------:R-:W-:Y:S01]  /*8650*/  FMUL.FTZ R71, R11, c[0x0][0x2ec] ;  /* 0x0000bb000b477a20 */ /* 0x000fe20000410000 */
[----:B---3--:R-:W3:Y:S04]  /*8660*/  LDSM.16.M88.4 R24, [R216] ;  /* 0x00000000d818783b */ /* 0x008ee80000000200 */
[----:B------:R-:W-:Y:S08]  /*8670*/  MUFU.TANH R80, R8 ;  /* 0x0000000800507308 */ /* 0x000ff00000002400 */
[----:B------:R-:W-:Y:S08]  /*8680*/  MUFU.TANH R81, R9 ;  /* 0x0000000900517308 */ /* 0x000ff00000002400 */
[----:B------:R1:W-:Y:S08]  /*8690*/  MUFU.TANH R72, R10 ;  /* 0x0000000a00487308 */ /* 0x0003f00000002400 */
[----:B------:R-:W-:Y:S01]  /*86a0*/  MUFU.TANH R122, R6 ;  /* 0x00000006007a7308 */ /* 0x000fe20000002400 */
[----:B-1----:R-:W-:Y:S07]  /*86b0*/  HMMA.16816.F32 R8, R32, R40, RZ ;  /* 0x000000282008723c */ /* 0x002fee00000018ff */
[----:B------:R1:W-:Y:S08]  /*86c0*/  MUFU.TANH R52, R5 ;  /* 0x0000000500347308 */ /* 0x0003f00000002400 */
[----:B------:R-:W-:Y:S01]  /*86d0*/  MUFU.TANH R126, R44 ;  /* 0x0000002c007e7308 */ /* 0x000fe20000002400 */
[-C--:B-1----:R-:W-:Y:S07]  /*86e0*/  HMMA.16816.F32 R4, R28, R14.reuse, RZ ;  /* 0x0000000e1c04723c */ /* 0x082fee00000018ff */
[----:B------:R-:W-:Y:S01]  /*86f0*/  MUFU.TANH R127, R45 ;  /* 0x0000002d007f7308 */ /* 0x000fe20000002400 */
[----:B------:R-:W-:Y:S07]  /*8700*/  HMMA.16816.F32 R12, R32, R14, RZ ;  /* 0x0000000e200c723c */ /* 0x000fee00000018ff */
[----:B------:R1:W-:Y:S01]  /*8710*/  MUFU.TANH R129, R46 ;  /* 0x0000002e00817308 */ /* 0x0003e20000002400 */
[----:B---3--:R-:W-:Y:S07]  /*8720*/  HMMA.16816.F32 R8, R20, R24, R8 ;  /* 0x000000181408723c */ /* 0x008fee0000001808 */
[----:B------:R-:W3:Y:S01]  /*8730*/  MUFU.TANH R102, R102 ;  /* 0x0000006600667308 */ /* 0x000ee20000002400 */
[-C--:B------:R-:W-:Y:S07]  /*8740*/  HMMA.16816.F32 R4, R16, R50.reuse, R4 ;  /* 0x000000321004723c */ /* 0x080fee0000001804 */
[----:B------:R-:W1:Y:S01]  /*8750*/  MUFU.TANH R76, R76 ;  /* 0x0000004c004c7308 */ /* 0x000e620000002400 */
[----:B------:R-:W-:Y:S07]  /*8760*/  HMMA.16816.F32 R12, R20, R50, R12 ;  /* 0x00000032140c723c */ /* 0x000fee000000180c */
[----:B------:R-:W2:Y:S01]  /*8770*/  MUFU.TANH R63, R63 ;  /* 0x0000003f003f7308 */ /* 0x000ea20000002400 */
[----:B------:R-:W-:Y:S01]  /*8780*/  FMUL.FTZ R85, R8, c[0x0][0x2ec] ;  /* 0x0000bb0008557a20 */ /* 0x000fe20000410000 */
[----:B-1----:R-:W-:Y:S01]  /*8790*/  HMMA.16816.F32 R44, R28, R40, RZ ;  /* 0x000000281c2c723c */ /* 0x002fe200000018ff */
[----:B------:R-:W-:-:S05]  /*87a0*/  FMUL.FTZ R84, R9, c[0x0][0x2ec] ;  /* 0x0000bb0009547a20 */ /* 0x000fca0000410000 */
[----:B------:R-:W1:Y:S01]  /*87b0*/  MUFU.TANH R74, R74 ;  /* 0x0000004a004a7308 */ /* 0x000e620000002400 */
[----:B------:R-:W-:Y:S02]  /*87c0*/  FMUL.FTZ R167, R10, c[0x0][0x2ec] ;  /* 0x0000bb000aa77a20 */ /* 0x000fe40000410000 */
[----:B------:R-:W-:Y:S02]  /*87d0*/  FMUL.FTZ R121, R11, c[0x0][0x2ec] ;  /* 0x0000bb000b797a20 */ /* 0x000fe40000410000 */
[----:B------:R-:W1:Y:S01]  /*87e0*/  LDSM.16.M88.4 R8, [R223+0x3000] ;  /* 0x00300000df08783b */ /* 0x000e620000000200 */
[----:B------:R-:W-:Y:S02]  /*87f0*/  FMUL.FTZ R4, R4, c[0x0][0x2ec] ;  /* 0x0000bb0004047a20 */ /* 0x000fe40000410000 */
[----:B------:R-:W-:Y:S01]  /*8800*/  FMUL.FTZ R6, R6, c[0x0][0x2ec] ;  /* 0x0000bb0006067a20 */ /* 0x000fe20000410000 */
[----:B------:R-:W1:Y:S01]  /*8810*/  MUFU.TANH R61, R61 ;  /* 0x0000003d003d7308 */ /* 0x000e620000002400 */
[----:B------:R-:W-:-:S02]  /*8820*/  FMUL.FTZ R5, R5, c[0x0][0x2ec] ;  /* 0x0000bb0005057a20 */ /* 0x000fc40000410000 */
[----:B------:R-:W-:Y:S02]  /*8830*/  FMUL.FTZ R184, R7, c[0x0][0x2ec] ;  /* 0x0000bb0007b87a20 */ /* 0x000fe40000410000 */
[----:B------:R-:W-:Y:S02]  /*8840*/  FMUL.FTZ R12, R12, c[0x0][0x2ec] ;  /* 0x0000bb000c0c7a20 */ /* 0x000fe40000410000 */
[----:B------:R-:W-:Y:S01]  /*8850*/  FMUL.FTZ R14, R14, c[0x0][0x2ec] ;  /* 0x0000bb000e0e7a20 */ /* 0x000fe20000410000 */
[----:B------:R-:W-:Y:S01]  /*8860*/  MUFU.TANH R128, R4 ;  /* 0x0000000400807308 */ /* 0x000fe20000002400 */
[----:B------:R-:W-:Y:S02]  /*8870*/  FMUL.FTZ R13, R13, c[0x0][0x2ec] ;  /* 0x0000bb000d0d7a20 */ /* 0x000fe40000410000 */
[----:B------:R-:W-:Y:S01]  /*8880*/  FMUL.FTZ R15, R15, c[0x0][0x2ec] ;  /* 0x0000bb000f0f7a20 */ /* 0x000fe20000410000 */
[----:B------:R-:W-:Y:S04]  /*8890*/  HMMA.16816.F32 R44, R16, R24, R44 ;  /* 0x00000018102c723c */ /* 0x000fe8000000182c */
[----:B------:R-:W-:Y:S03]  /*88a0*/  MUFU.TANH R164, R6 ;  /* 0x0000000600a47308 */ /* 0x000fe60000002400 */
[----:B------:R-:W-:-:S05]  /*88b0*/  IADD3 R24, R38, -0x2, RZ ;  /* 0xfffffffe26187810 */ /* 0x000fca0007ffe0ff */
[----:B------:R1:W-:Y:S01]  /*88c0*/  MUFU.TANH R131, R5 ;  /* 0x0000000500837308 */ /* 0x0003e20000002400 */
[C---:B------:R-:W-:Y:S01]  /*88d0*/  IMAD R70, R24.reuse, 0x80, R245 ;  /* 0x0000008018467824 */ /* 0x040fe200078e02f5 */
[----:B------:R-:W-:-:S04]  /*88e0*/  ISETP.GT.AND P0, PT, R24, R227, PT ;  /* 0x000000e31800720c */ /* 0x000fc80003f04270 */
[C---:B------:R-:W-:Y:S02]  /*88f0*/  ISETP.GE.AND P1, PT, R70.reuse, R240, PT ;  /* 0x000000f04600720c */ /* 0x040fe40003f26270 */
[----:B------:R-:W-:Y:S01]  /*8900*/  MUFU.TANH R82, R12 ;  /* 0x0000000c00527308 */ /* 0x000fe20000002400 */
[C---:B------:R-:W-:Y:S02]  /*8910*/  ISETP.GE.AND P6, PT, R70.reuse, R238, PT ;  /* 0x000000ee4600720c */ /* 0x040fe40003fc6270 */
[----:B------:R-:W-:Y:S01]  /*8920*/  ISETP.LT.OR P1, PT, R70, R241, P1 ;  /* 0x000000f14600720c */ /* 0x000fe20000f21670 */
[----:B------:R-:W-:Y:S01]  /*8930*/  FMUL.FTZ R44, R44, c[0x0][0x2ec] ;  /* 0x0000bb002c2c7a20 */ /* 0x000fe20000410000 */
[----:B------:R-:W-:Y:S01]  /*8940*/  ISETP.LT.OR P6, PT, R70, R239, P6 ;  /* 0x000000ef4600720c */ /* 0x000fe200037c1670 */
[----:B------:R-:W-:Y:S01]  /*8950*/  FMUL.FTZ R45, R45, c[0x0][0x2ec] ;  /* 0x0000bb002d2d7a20 */ /* 0x000fe20000410000 */
[----:B-1----:R-:W-:Y:S01]  /*8960*/  HMMA.16816.F32 R4, R28, R42, RZ ;  /* 0x0000002a1c04723c */ /* 0x002fe200000018ff */
[----:B------:R-:W-:Y:S01]  /*8970*/  MUFU.TANH R73, R14 ;  /* 0x0000000e00497308 */ /* 0x000fe20000002400 */
[----:B--2---:R-:W-:Y:S01]  /*8980*/  FSEL R69, R69, -INF , !P1 ;  /* 0xff80000045457808 */ /* 0x004fe20004800000 */
[----:B------:R-:W-:Y:S01]  /*8990*/  FMUL.FTZ R46, R46, c[0x0][0x2ec] ;  /* 0x0000bb002e2e7a20 */ /* 0x000fe20000410000 */
[----:B------:R-:W-:Y:S01]  /*89a0*/  ISETP.GE.AND P1, PT, R70, R236, PT ;  /* 0x000000ec4600720c */ /* 0x000fe20003f26270 */
[----:B------:R-:W-:Y:S01]  /*89b0*/  FMUL.FTZ R47, R47, c[0x0][0x2ec] ;  /* 0x0000bb002f2f7a20 */ /* 0x000fe20000410000 */
[----:B----4-:R-:W-:-:S02]  /*89c0*/  FSEL R62, R62, -INF , !P6 ;  /* 0xff8000003e3e7808 */ /* 0x010fc40007000000 */
[----:B------:R-:W-:Y:S01]  /*89d0*/  HMMA.16816.F32 R40, R32, R42, RZ ;  /* 0x0000002a2028723c */ /* 0x000fe200000018ff */
[----:B------:R-:W-:Y:S01]  /*89e0*/  MUFU.TANH R83, R13 ;  /* 0x0000000d00537308 */ /* 0x000fe20000002400 */
[----:B------:R-:W-:-:S04]  /*89f0*/  ISETP.LT.OR P1, PT, R70, R237, P1 ;  /* 0x000000ed4600720c */ /* 0x000fc80000f21670 */
[----:B------:R-:W-:-:S03]  /*8a00*/  FSEL R111, R111, -INF , !P1 ;  /* 0xff8000006f6f7808 */ /* 0x000fc60004800000 */
[----:B------:R1:W-:Y:S07]  /*8a10*/  MUFU.TANH R103, R15 ;  /* 0x0000000f00677308 */ /* 0x0003ee0000002400 */
[-C--:B------:R-:W-:Y:S01]  /*8a20*/  HMMA.16816.F32 R4, R16, R26.reuse, R4 ;  /* 0x0000001a1004723c */ /* 0x080fe20000001804 */
[----:B------:R2:W-:Y:S07]  /*8a30*/  MUFU.TANH R175, R44 ;  /* 0x0000002c00af7308 */ /* 0x0005ee0000002400 */
[----:B------:R-:W-:Y:S01]  /*8a40*/  HMMA.16816.F32 R40, R20, R26, R40 ;  /* 0x0000001a1428723c */ /* 0x000fe20000001828 */
[----:B-1----:R-:W1:Y:S01]  /*8a50*/  LDSM.16.M88.4 R12, [R215] ;  /* 0x00000000d70c783b */ /* 0x002e620000000200 */
[----:B------:R-:W4:Y:S06]  /*8a60*/  MUFU.TANH R64, R64 ;  /* 0x0000004000407308 */ /* 0x000f2c0000002400 */
[----:B------:R-:W-:Y:S01]  /*8a70*/  HMMA.16816.F32 R24, R32, R8, RZ ;  /* 0x000000082018723c */ /* 0x000fe200000018ff */
[----:B--2---:R-:W-:Y:S01]  /*8a80*/  IADD3 R44, R70, 0x8, RZ ;  /* 0x00000008462c7810 */ /* 0x004fe20007ffe0ff */
[----:B------:R-:W2:Y:S03]  /*8a90*/  MUFU.TANH R37, R37 ;  /* 0x0000002500257308 */ /* 0x000ea60000002400 */
[----:B------:R-:W-:-:S02]  /*8aa0*/  ISETP.GE.AND P1, PT, R44, R236, PT ;  /* 0x000000ec2c00720c */ /* 0x000fc40003f26270 */
[-C--:B------:R-:W-:Y:S01]  /*8ab0*/  ISETP.GE.AND P6, PT, R44, R240.reuse, PT ;  /* 0x000000f02c00720c */ /* 0x080fe20003fc6270 */
[----:B------:R-:W-:Y:S01]  /*8ac0*/  FMUL.FTZ R179, R4, c[0x0][0x2ec] ;  /* 0x0000bb0004b37a20 */ /* 0x000fe20000410000 */
[----:B------:R-:W-:Y:S01]  /*8ad0*/  IADD3 R4, R70, 0x1, RZ ;  /* 0x0000000146047810 */ /* 0x000fe20007ffe0ff */
[----:B------:R-:W-:Y:S01]  /*8ae0*/  FMUL.FTZ R6, R6, c[0x0][0x2ec] ;  /* 0x0000bb0006067a20 */ /* 0x000fe20000410000 */
[----:B------:R-:W-:Y:S01]  /*8af0*/  ISETP.LT.OR P1, PT, R44, R237, P1 ;  /* 0x000000ed2c00720c */ /* 0x000fe20000f21670 */
[----:B------:R-:W-:Y:S01]  /*8b00*/  FMUL.FTZ R5, R5, c[0x0][0x2ec] ;  /* 0x0000bb0005057a20 */ /* 0x000fe20000410000 */
[C---:B------:R-:W-:Y:S01]  /*8b10*/  ISETP.GE.AND P4, PT, R4.reuse, R240, PT ;  /* 0x000000f00400720c */ /* 0x040fe20003f86270 */
[----:B------:R-:W-:Y:S01]  /*8b20*/  MUFU.TANH R186, R6 ;  /* 0x0000000600ba7308 */ /* 0x000fe20000002400 */
[C---:B------:R-:W-:Y:S01]  /*8b30*/  ISETP.GE.AND P5, PT, R4.reuse, R238, PT ;  /* 0x000000ee0400720c */ /* 0x040fe20003fa6270 */
[----:B------:R-:W-:Y:S01]  /*8b40*/  FMUL.FTZ R194, R7, c[0x0][0x2ec] ;  /* 0x0000bb0007c27a20 */ /* 0x000fe20000410000 */
[----:B------:R-:W-:Y:S01]  /*8b50*/  ISETP.GE.AND P3, PT, R4, R236, PT ;  /* 0x000000ec0400720c */ /* 0x000fe20003f66270 */
[----:B------:R-:W-:Y:S01]  /*8b60*/  FMUL.FTZ R49, R40, c[0x0][0x2ec] ;  /* 0x0000bb0028317a20 */ /* 0x000fe20000410000 */
[----:B------:R-:W-:Y:S01]  /*8b70*/  ISETP.GE.AND P2, PT, R4, R234, PT ;  /* 0x000000ea0400720c */ /* 0x000fe20003f46270 */
[----:B------:R-:W-:Y:S01]  /*8b80*/  FMUL.FTZ R42, R42, c[0x0][0x2ec] ;  /* 0x0000bb002a2a7a20 */ /* 0x000fe20000410000 */
[C---:B------:R-:W-:Y:S01]  /*8b90*/  ISETP.LT.OR P4, PT, R4.reuse, R241, P4 ;  /* 0x000000f10400720c */ /* 0x040fe20002781670 */
[----:B------:R1:W-:Y:S01]  /*8ba0*/  MUFU.TANH R207, R5 ;  /* 0x0000000500cf7308 */ /* 0x0003e20000002400 */
[C---:B------:R-:W-:Y:S01]  /*8bb0*/  ISETP.LT.OR P5, PT, R4.reuse, R239, P5 ;  /* 0x000000ef0400720c */ /* 0x040fe20002fa1670 */
[----:B------:R-:W-:Y:S01]  /*8bc0*/  FMUL.FTZ R41, R41, c[0x0][0x2ec] ;  /* 0x0000bb0029297a20 */ /* 0x000fe20000410000 */
[C---:B------:R-:W-:Y:S01]  /*8bd0*/  ISETP.LT.OR P3, PT, R4.reuse, R237, P3 ;  /* 0x000000ed0400720c */ /* 0x040fe20001f61670 */
[----:B------:R-:W-:Y:S01]  /*8be0*/  FMUL.FTZ R43, R43, c[0x0][0x2ec] ;  /* 0x0000bb002b2b7a20 */ /* 0x000fe20000410000 */
[----:B------:R-:W-:-:S02]  /*8bf0*/  ISETP.LT.OR P2, PT, R4, R235, P2 ;  /* 0x000000eb0400720c */ /* 0x000fc40001741670 */
[----:B------:R-:W-:Y:S01]  /*8c00*/  FSEL R67, R67, -INF , !P4 ;  /* 0xff80000043437808 */ /* 0x000fe20006000000 */
[----:B------:R-:W-:Y:S01]  /*8c10*/  MUFU.TANH R173, R42 ;  /* 0x0000002a00ad7308 */ /* 0x000fe20000002400 */
[C---:B------:R-:W-:Y:S02]  /*8c20*/  ISETP.GE.AND P4, PT, R70.reuse, R234, PT ;  /* 0x000000ea4600720c */ /* 0x040fe40003f86270 */
[C---:B------:R-:W-:Y:S02]  /*8c30*/  IADD3 R40, R70.reuse, 0x9, RZ ;  /* 0x0000000946287810 */ /* 0x040fe40007ffe0ff */
[----:B------:R-:W-:Y:S02]  /*8c40*/  ISETP.LT.OR P4, PT, R70, R235, P4 ;  /* 0x000000eb4600720c */ /* 0x000fe40002781670 */
[----:B------:R-:W-:Y:S01]  /*8c50*/  FSEL R60, R60, -INF , !P5 ;  /* 0xff8000003c3c7808 */ /* 0x000fe20006800000 */
[----:B-1----:R-:W-:Y:S01]  /*8c60*/  HMMA.16816.F32 R4, R20, R12, R24 ;  /* 0x0000000c1404723c */ /* 0x002fe20000001818 */
[----:B-----5:R-:W-:Y:S01]  /*8c70*/  FSEL R39, R39, -INF , !P4 ;  /* 0xff80000027277808 */ /* 0x020fe20006000000 */
[----:B------:R-:W-:Y:S01]  /*8c80*/  MUFU.TANH R50, R41 ;  /* 0x0000002900327308 */ /* 0x000fe20000002400 */
[----:B------:R-:W-:-:S02]  /*8c90*/  FSEL R166, R166, -INF , !P2 ;  /* 0xff800000a6a67808 */ /* 0x000fc40005000000 */
[----:B------:R-:W-:Y:S02]  /*8ca0*/  ISETP.GE.AND P5, PT, R44, R238, PT ;  /* 0x000000ee2c00720c */ /* 0x000fe40003fa6270 */
[----:B---3--:R-:W-:Y:S01]  /*8cb0*/  FSEL R102, R102, -INF , !P3 ;  /* 0xff80000066667808 */ /* 0x008fe20005800000 */
[----:B------:R-:W-:Y:S01]  /*8cc0*/  HMMA.16816.F32 R24, R28, R8, RZ ;  /* 0x000000081c18723c */ /* 0x000fe200000018ff */
[C---:B------:R-:W-:Y:S01]  /*8cd0*/  ISETP.GE.AND P4, PT, R40.reuse, R240, PT ;  /* 0x000000f02800720c */ /* 0x040fe20003f86270 */
[----:B------:R-:W-:Y:S01]  /*8ce0*/  MUFU.TANH R169, R43 ;  /* 0x0000002b00a97308 */ /* 0x000fe20000002400 */
[----:B------:R-:W-:Y:S02]  /*8cf0*/  ISETP.GE.AND P2, PT, R40, R238, PT ;  /* 0x000000ee2800720c */ /* 0x000fe40003f46270 */
[C---:B------:R-:W-:Y:S02]  /*8d00*/  ISETP.GE.AND P3, PT, R44.reuse, R234, PT ;  /* 0x000000ea2c00720c */ /* 0x040fe40003f66270 */
[----:B------:R-:W-:-:S02]  /*8d10*/  ISETP.LT.OR P6, PT, R44, R241, P6 ;  /* 0x000000f12c00720c */ /* 0x000fc400037c1670 */
[----:B------:R-:W-:Y:S01]  /*8d20*/  ISETP.LT.OR P5, PT, R44, R239, P5 ;  /* 0x000000ef2c00720c */ /* 0x000fe20002fa1670 */
[----:B------:R-:W1:Y:S01]  /*8d30*/  MUFU.TANH R124, R124 ;  /* 0x0000007c007c7308 */ /* 0x000e620000002400 */
[C---:B------:R-:W-:Y:S02]  /*8d40*/  ISETP.LT.OR P4, PT, R40.reuse, R241, P4 ;  /* 0x000000f12800720c */ /* 0x040fe40002781670 */
[----:B------:R-:W-:Y:S02]  /*8d50*/  ISETP.LT.OR P2, PT, R40, R239, P2 ;  /* 0x000000ef2800720c */ /* 0x000fe40001741670 */
[----:B------:R-:W-:Y:S01]  /*8d60*/  ISETP.LT.OR P3, PT, R44, R235, P3 ;  /* 0x000000eb2c00720c */ /* 0x000fe20001f61670 */
[----:B------:R-:W-:Y:S01]  /*8d70*/  FMUL.FTZ R4, R4, c[0x0][0x2ec] ;  /* 0x0000bb0004047a20 */ /* 0x000fe20000410000 */
[----:B------:R-:W-:Y:S01]  /*8d80*/  IADD3 R8, R70, 0x10, RZ ;  /* 0x0000001046087810 */ /* 0x000fe20007ffe0ff */
[----:B------:R-:W-:Y:S01]  /*8d90*/  FMUL.FTZ R51, R5, c[0x0][0x2ec] ;  /* 0x0000bb0005337a20 */ /* 0x000fe20000410000 */
[----:B------:R-:W-:Y:S01]  /*8da0*/  FSEL R113, R113, -INF , !P1 ;  /* 0xff80000071717808 */ /* 0x000fe20004800000 */
[----:B------:R3:W-:Y:S01]  /*8db0*/  MUFU.TANH R48, R4 ;  /* 0x0000000400307308 */ /* 0x0007e20000002400 */
[----:B------:R-:W-:Y:S01]  /*8dc0*/  ISETP.GE.AND P1, PT, R40, R236, PT ;  /* 0x000000ec2800720c */ /* 0x000fe20003f26270 */
[----:B------:R-:W-:Y:S01]  /*8dd0*/  FMUL.FTZ R54, R6, c[0x0][0x2ec] ;  /* 0x0000bb0006367a20 */ /* 0x000fe20000410000 */
[----:B------:R-:W-:Y:S01]  /*8de0*/  FSEL R76, R76, -INF , !P6 ;  /* 0xff8000004c4c7808 */ /* 0x000fe20007000000 */
[----:B------:R-:W-:Y:S01]  /*8df0*/  HMMA.16816.F32 R24, R16, R12, R24 ;  /* 0x0000000c1018723c */ /* 0x000fe20000001818 */
[----:B------:R-:W-:Y:S01]  /*8e00*/  FSEL R63, R63, -INF , !P5 ;  /* 0xff8000003f3f7808 */ /* 0x000fe20006800000 */
[----:B------:R-:W-:Y:S01]  /*8e10*/  FMUL.FTZ R53, R7, c[0x0][0x2ec] ;  /* 0x0000bb0007357a20 */ /* 0x000fe20000410000 */
[----:B------:R-:W-:Y:S01]  /*8e20*/  FSEL R74, R74, -INF , !P4 ;  /* 0xff8000004a4a7808 */ /* 0x000fe20006000000 */
[----:B------:R-:W5:Y:S01]  /*8e30*/  MUFU.TANH R71, R71 ;  /* 0x0000004700477308 */ /* 0x000f620000002400 */
[----:B------:R-:W-:-:S02]  /*8e40*/  FSEL R61, R61, -INF , !P2 ;  /* 0xff8000003d3d7808 */ /* 0x000fc40005000000 */
[----:B------:R-:W-:Y:S02]  /*8e50*/  FSEL R112, R112, -INF , !P3 ;  /* 0xff80000070707808 */ /* 0x000fe40005800000 */
[C---:B------:R-:W-:Y:S02]  /*8e60*/  ISETP.GE.AND P6, PT, R8.reuse, R240, PT ;  /* 0x000000f00800720c */ /* 0x040fe40003fc6270 */
[C---:B------:R-:W-:Y:S01]  /*8e70*/  ISETP.GE.AND P5, PT, R8.reuse, R238, PT ;  /* 0x000000ee0800720c */ /* 0x040fe20003fa6270 */
[----:B---3--:R-:W-:Y:S01]  /*8e80*/  HMMA.16816.F32 R4, R28, R10, RZ ;  /* 0x0000000a1c04723c */ /* 0x008fe200000018ff */
[C---:B------:R-:W-:Y:S01]  /*8e90*/  ISETP.GE.AND P4, PT, R8.reuse, R236, PT ;  /* 0x000000ec0800720c */ /* 0x040fe20003f86270 */
[----:B------:R-:W3:Y:S01]  /*8ea0*/  MUFU.TANH R130, R130 ;  /* 0x0000008200827308 */ /* 0x000ee20000002400 */
[-C--:B------:R-:W-:Y:S02]  /*8eb0*/  ISETP.GE.AND P2, PT, R8, R234.reuse, PT ;  /* 0x000000ea0800720c */ /* 0x080fe40003f46270 */
[----:B------:R-:W-:-:S02]  /*8ec0*/  ISETP.GE.AND P3, PT, R40, R234, PT ;  /* 0x000000ea2800720c */ /* 0x000fc40003f66270 */
[----:B------:R-:W-:Y:S02]  /*8ed0*/  ISETP.LT.OR P1, PT, R40, R237, P1 ;  /* 0x000000ed2800720c */ /* 0x000fe40000f21670 */
[----:B------:R-:W-:Y:S01]  /*8ee0*/  IADD3 R12, R70, 0x11, RZ ;  /* 0x00000011460c7810 */ /* 0x000fe20007ffe0ff */
[----:B------:R-:W1:Y:S01]  /*8ef0*/  MUFU.TANH R184, R184 ;  /* 0x000000b800b87308 */ /* 0x000e620000002400 */
[----:B------:R-:W-:Y:S01]  /*8f00*/  ISETP.LT.OR P6, PT, R8, R241, P6 ;  /* 0x000000f10800720c */ /* 0x000fe200037c1670 */
[----:B------:R-:W-:Y:S01]  /*8f10*/  FMUL.FTZ R24, R24, c[0x0][0x2ec] ;  /* 0x0000bb0018187a20 */ /* 0x000fe20000410000 */
[C---:B------:R-:W-:Y:S01]  /*8f20*/  ISETP.LT.OR P5, PT, R8.reuse, R239, P5 ;  /* 0x000000ef0800720c */ /* 0x040fe20002fa1670 */
[----:B------:R-:W-:Y:S01]  /*8f30*/  FMUL.FTZ R25, R25, c[0x0][0x2ec] ;  /* 0x0000bb0019197a20 */ /* 0x000fe20000410000 */
[----:B------:R-:W-:Y:S01]  /*8f40*/  ISETP.LT.OR P4, PT, R8, R237, P4 ;  /* 0x000000ed0800720c */ /* 0x000fe20002781670 */
[----:B------:R-:W-:Y:S01]  /*8f50*/  FMUL.FTZ R26, R26, c[0x0][0x2ec] ;  /* 0x0000bb001a1a7a20 */ /* 0x000fe20000410000 */
[-C--:B------:R-:W-:Y:S01]  /*8f60*/  ISETP.LT.OR P2, PT, R8, R235.reuse, P2 ;  /* 0x000000eb0800720c */ /* 0x080fe20001741670 */
[----:B------:R-:W-:Y:S01]  /*8f70*/  FMUL.FTZ R27, R27, c[0x0][0x2ec] ;  /* 0x0000bb001b1b7a20 */ /* 0x000fe20000410000 */
[----:B------:R-:W-:Y:S01]  /*8f80*/  ISETP.LT.OR P3, PT, R40, R235, P3 ;  /* 0x000000eb2800720c */ /* 0x000fe20001f61670 */
[----:B------:R-:W-:Y:S01]  /*8f90*/  HMMA.16816.F32 R8, R32, R10, RZ ;  /* 0x0000000a2008723c */ /* 0x000fe200000018ff */
[----:B------:R-:W-:Y:S01]  /*8fa0*/  FSEL R114, R114, -INF , !P1 ;  /* 0xff80000072727808 */ /* 0x000fe20004800000 */
[----:B------:R-:W1:Y:S01]  /*8fb0*/  LDSM.16.M88.4 R40, [R223+0x3400] ;  /* 0x00340000df28783b */ /* 0x000e620000000200 */
[----:B------:R-:W-:Y:S01]  /*8fc0*/  ISETP.GE.AND P1, PT, R12, R240, PT ;  /* 0x000000f00c00720c */ /* 0x000fe20003f26270 */
[----:B------:R-:W-:Y:S01]  /*8fd0*/  MUFU.TANH R195, R24 ;  /* 0x0000001800c37308 */ /* 0x000fe20000002400 */
[----:B------:R-:W-:-:S02]  /*8fe0*/  FSEL R172, R172, -INF , !P3 ;  /* 0xff800000acac7808 */ /* 0x000fc40005800000 */
[C---:B------:R-:W-:Y:S01]  /*8ff0*/  ISETP.LT.OR P1, PT, R12.reuse, R241, P1 ;  /* 0x000000f10c00720c */ /* 0x040fe20000f21670 */
[----:B------:R-:W-:Y:S01]  /*9000*/  HMMA.16816.F32 R4, R16, R14, R4 ;  /* 0x0000000e1004723c */ /* 0x000fe20000001804 */
[----:B------:R-:W-:Y:S02]  /*9010*/  FSEL R77, R77, -INF , !P6 ;  /* 0xff8000004d4d7808 */ /* 0x000fe40007000000 */
[----:B------:R-:W-:Y:S01]  /*9020*/  FSEL R75, R75, -INF , !P1 ;  /* 0xff8000004b4b7808 */ /* 0x000fe20004800000 */
[----:B------:R-:W-:Y:S01]  /*9030*/  MUFU.TANH R187, R25 ;  /* 0x0000001900bb7308 */ /* 0x000fe20000002400 */
[C---:B------:R-:W-:Y:S02]  /*9040*/  ISETP.GE.AND P3, PT, R12.reuse, R238, PT ;  /* 0x000000ee0c00720c */ /* 0x040fe40003f66270 */
[C---:B------:R-:W-:Y:S02]  /*9050*/  ISETP.GE.AND P6, PT, R12.reuse, R236, PT ;  /* 0x000000ec0c00720c */ /* 0x040fe40003fc6270 */
[----:B------:R-:W-:-:S02]  /*9060*/  ISETP.GE.AND P1, PT, R12, R234, PT ;  /* 0x000000ea0c00720c */ /* 0x000fc40003f26270 */
[C---:B------:R-:W-:Y:S01]  /*9070*/  ISETP.LT.OR P3, PT, R12.reuse, R239, P3 ;  /* 0x000000ef0c00720c */ /* 0x040fe20001f61670 */
[----:B------:R-:W-:Y:S01]  /*9080*/  MUFU.TANH R180, R26 ;  /* 0x0000001a00b47308 */ /* 0x000fe20000002400 */
[C---:B------:R-:W-:Y:S02]  /*9090*/  ISETP.LT.OR P6, PT, R12.reuse, R237, P6 ;  /* 0x000000ed0c00720c */ /* 0x040fe400037c1670 */
[----:B------:R-:W-:Y:S01]  /*90a0*/  ISETP.LT.OR P1, PT, R12, R235, P1 ;  /* 0x000000eb0c00720c */ /* 0x000fe20000f21670 */
[----:B------:R-:W-:Y:S01]  /*90b0*/  HMMA.16816.F32 R8, R20, R14, R8 ;  /* 0x0000000e1408723c */ /* 0x000fe20000001808 */
[----:B------:R-:W-:Y:S02]  /*90c0*/  IADD3 R12, R70, 0x18, RZ ;  /* 0x00000018460c7810 */ /* 0x000fe40007ffe0ff */
[----:B------:R-:W-:Y:S01]  /*90d0*/  FSEL R65, R65, -INF , !P5 ;  /* 0xff80000041417808 */ /* 0x000fe20006800000 */
[----:B------:R1:W-:Y:S01]  /*90e0*/  MUFU.TANH R183, R27 ;  /* 0x0000001b00b77308 */ /* 0x0003e20000002400 */
[----:B----4-:R-:W-:-:S02]  /*90f0*/  FSEL R64, R64, -INF , !P3 ;  /* 0xff80000040407808 */ /* 0x010fc40005800000 */
[----:B------:R-:W-:Y:S01]  /*9100*/  FSEL R119, R119, -INF , !P4 ;  /* 0xff80000077777808 */ /* 0x000fe20006000000 */
[----:B------:R-:W-:Y:S01]  /*9110*/  FMUL.FTZ R4, R4, c[0x0][0x2ec] ;  /* 0x0000bb0004047a20 */ /* 0x000fe20000410000 */
[----:B------:R-:W-:Y:S01]  /*9120*/  FSEL R125, R125, -INF , !P6 ;  /* 0xff8000007d7d7808 */ /* 0x000fe20007000000 */
[----:B------:R-:W-:Y:S01]  /*9130*/  FMUL.FTZ R6, R6, c[0x0][0x2ec] ;  /* 0x0000bb0006067a20 */ /* 0x000fe20000410000 */
[C---:B------:R-:W-:Y:S01]  /*9140*/  ISETP.GE.AND P5, PT, R12.reuse, R240, PT ;  /* 0x000000f00c00720c */ /* 0x040fe20003fa6270 */
[----:B------:R4:W-:Y:S01]  /*9150*/  MUFU.TANH R188, R4 ;  /* 0x0000000400bc7308 */ /* 0x0009e20000002400 */
[C---:B------:R-:W-:Y:S01]  /*9160*/  ISETP.GE.AND P3, PT, R12.reuse, R238, PT ;  /* 0x000000ee0c00720c */ /* 0x040fe20003f66270 */
[----:B------:R-:W-:Y:S01]  /*9170*/  FMUL.FTZ R5, R5, c[0x0][0x2ec] ;  /* 0x0000bb0005057a20 */ /* 0x000fe20000410000 */
[C---:B------:R-:W-:Y:S01]  /*9180*/  ISETP.GE.AND P4, PT, R12.reuse, R236, PT ;  /* 0x000000ec0c00720c */ /* 0x040fe20003f86270 */
[----:B------:R-:W-:Y:S01]  /*9190*/  FMUL.FTZ R7, R7, c[0x0][0x2ec] ;  /* 0x0000bb0007077a20 */ /* 0x000fe20000410000 */
[----:B------:R-:W-:-:S02]  /*91a0*/  ISETP.GE.AND P6, PT, R12, R234, PT ;  /* 0x000000ea0c00720c */ /* 0x000fc40003fc6270 */
[C---:B------:R-:W-:Y:S01]  /*91b0*/  ISETP.LT.OR P5, PT, R12.reuse, R241, P5 ;  /* 0x000000f10c00720c */ /* 0x040fe20002fa1670 */
[----:B-1----:R-:W-:Y:S01]  /*91c0*/  HMMA.16816.F32 R24, R32, R40, RZ ;  /* 0x000000282018723c */ /* 0x002fe200000018ff */
[C---:B------:R-:W-:Y:S01]  /*91d0*/  ISETP.LT.OR P3, PT, R12.reuse, R239, P3 ;  /* 0x000000ef0c00720c */ /* 0x040fe20001f61670 */
[----:B------:R-:W-:Y:S01]  /*91e0*/  MUFU.TANH R177, R6 ;  /* 0x0000000600b17308 */ /* 0x000fe20000002400 */
[----:B------:R-:W-:Y:S01]  /*91f0*/  ISETP.LT.OR P4, PT, R12, R237, P4 ;  /* 0x000000ed0c00720c */ /* 0x000fe20002781670 */
[----:B------:R-:W-:Y:S01]  /*9200*/  FMUL.FTZ R55, R8, c[0x0][0x2ec] ;  /* 0x0000bb0008377a20 */ /* 0x000fe20000410000 */
[----:B------:R-:W-:Y:S01]  /*9210*/  ISETP.LT.OR P6, PT, R12, R235, P6 ;  /* 0x000000eb0c00720c */ /* 0x000fe200037c1670 */
[----:B------:R-:W-:Y:S01]  /*9220*/  FMUL.FTZ R10, R10, c[0x0][0x2ec] ;  /* 0x0000bb000a0a7a20 */ /* 0x000fe20000410000 */
[----:B------:R-:W1:Y:S01]  /*9230*/  LDSM.16.M88.4 R12, [R214] ;  /* 0x00000000d60c783b */ /* 0x000e620000000200 */
[----:B------:R-:W-:Y:S01]  /*9240*/  IADD3 R44, R70, 0x19, RZ ;  /* 0x00000019462c7810 */ /* 0x000fe20007ffe0ff */
[----:B------:R-:W-:Y:S01]  /*9250*/  FMUL.FTZ R9, R9, c[0x0][0x2ec] ;  /* 0x0000bb0009097a20 */ /* 0x000fe20000410000 */
[----:B--2---:R-:W-:Y:S01]  /*9260*/  FSEL R37, R37, -INF , !P2 ;  /* 0xff80000025257808 */ /* 0x004fe20005000000 */
[----:B------:R-:W-:Y:S01]  /*9270*/  MUFU.TANH R196, R5 ;  /* 0x0000000500c47308 */ /* 0x000fe20000002400 */
[----:B------:R-:W-:Y:S01]  /*9280*/  FSEL R118, R118, -INF , !P1 ;  /* 0xff80000076767808 */ /* 0x000fe20004800000 */
[----:B------:R-:W-:Y:S01]  /*9290*/  FMUL.FTZ R11, R11, c[0x0][0x2ec] ;  /* 0x0000bb000b0b7a20 */ /* 0x000fe20000410000 */
[----:B------:R-:W-:-:S02]  /*92a0*/  ISETP.GE.AND P2, PT, R44, R240, PT ;  /* 0x000000f02c00720c */ /* 0x000fc40003f46270 */
[C---:B------:R-:W-:Y:S02]  /*92b0*/  ISETP.GE.AND P1, PT, R44.reuse, R238, PT ;  /* 0x000000ee2c00720c */ /* 0x040fe40003f26270 */
[C---:B------:R-:W-:Y:S01]  /*92c0*/  ISETP.LT.OR P2, PT, R44.reuse, R241, P2 ;  /* 0x000000f12c00720c */ /* 0x040fe20001741670 */
[----:B------:R1:W-:Y:S01]  /*92d0*/  MUFU.TANH R182, R7 ;  /* 0x0000000700b67308 */ /* 0x0003e20000002400 */
[----:B------:R-:W-:Y:S02]  /*92e0*/  ISETP.LT.OR P1, PT, R44, R239, P1 ;  /* 0x000000ef2c00720c */ /* 0x000fe40000f21670 */
[----:B----4-:R-:W-:Y:S02]  /*92f0*/  IADD3 R4, R70, 0x20, RZ ;  /* 0x0000002046047810 */ /* 0x010fe40007ffe0ff */
[----:B------:R-:W-:Y:S02]  /*9300*/  FSEL R79, R79, -INF , !P5 ;  /* 0xff8000004f4f7808 */ /* 0x000fe40006800000 */
[----:B------:R-:W-:Y:S01]  /*9310*/  FSEL R68, R68, -INF , !P3 ;  /* 0xff80000044447808 */ /* 0x000fe20005800000 */
[----:B------:R-:W-:Y:S01]  /*9320*/  MUFU.TANH R91, R9 ;  /* 0x00000009005b7308 */ /* 0x000fe20000002400 */
[----:B------:R-:W-:-:S02]  /*9330*/  FSEL R78, R78, -INF , !P2 ;  /* 0xff8000004e4e7808 */ /* 0x000fc40005000000 */
[----:B------:R-:W-:Y:S02]  /*9340*/  FSEL R66, R66, -INF , !P1 ;  /* 0xff80000042427808 */ /* 0x000fe40004800000 */
[C---:B------:R-:W-:Y:S02]  /*9350*/  ISETP.GE.AND P5, PT, R4.reuse, R240, PT ;  /* 0x000000f00400720c */ /* 0x040fe40003fa6270 */
[C---:B------:R-:W-:Y:S01]  /*9360*/  ISETP.GE.AND P3, PT, R4.reuse, R238, PT ;  /* 0x000000ee0400720c */ /* 0x040fe20003f66270 */
[----:B------:R-:W-:Y:S01]  /*9370*/  MUFU.TANH R92, R11 ;  /* 0x0000000b005c7308 */ /* 0x000fe20000002400 */
[C---:B------:R-:W-:Y:S02]  /*9380*/  ISETP.GE.AND P2, PT, R4.reuse, R236, PT ;  /* 0x000000ec0400720c */ /* 0x040fe40003f46270 */
[C---:B------:R-:W-:Y:S02]  /*9390*/  ISETP.GE.AND P1, PT, R4.reuse, R234, PT ;  /* 0x000000ea0400720c */ /* 0x040fe40003f26270 */
[----:B------:R-:W-:-:S02]  /*93a0*/  ISETP.LT.OR P5, PT, R4, R241, P5 ;  /* 0x000000f10400720c */ /* 0x000fc40002fa1670 */
[C---:B------:R-:W-:Y:S01]  /*93b0*/  ISETP.LT.OR P3, PT, R4.reuse, R239, P3 ;  /* 0x000000ef0400720c */ /* 0x040fe20001f61670 */
[----:B------:R-:W2:Y:S01]  /*93c0*/  MUFU.TANH R85, R85 ;  /* 0x0000005500557308 */ /* 0x000ea20000002400 */
[C---:B------:R-:W-:Y:S02]  /*93d0*/  ISETP.LT.OR P2, PT, R4.reuse, R237, P2 ;  /* 0x000000ed0400720c */ /* 0x040fe40001741670 */
[----:B------:R-:W-:Y:S02]  /*93e0*/  ISETP.LT.OR P1, PT, R4, R235, P1 ;  /* 0x000000eb0400720c */ /* 0x000fe40000f21670 */
[----:B-1----:R-:W-:Y:S01]  /*93f0*/  HMMA.16816.F32 R4, R20, R12, R24 ;  /* 0x0000000c1404723c */ /* 0x002fe20000001818 */
[----:B------:R-:W-:Y:S02]  /*9400*/  FSEL R165, R165, -INF , !P4 ;  /* 0xff800000a5a57808 */ /* 0x000fe40006000000 */
[----:B------:R-:W-:Y:S01]  /*9410*/  FSEL R122, R122, -INF , !P6 ;  /* 0xff8000007a7a7808 */ /* 0x000fe20007000000 */
[----:B------:R-:W-:Y:S01]  /*9420*/  MUFU.TANH R176, R45 ;  /* 0x0000002d00b07308 */ /* 0x000fe20000002400 */
[----:B------:R-:W-:-:S02]  /*9430*/  ISETP.GE.AND P4, PT, R44, R236, PT ;  /* 0x000000ec2c00720c */ /* 0x000fc40003f86270 */
[C---:B------:R-:W-:Y:S01]  /*9440*/  ISETP.GE.AND P6, PT, R44.reuse, R234, PT ;  /* 0x000000ea2c00720c */ /* 0x040fe20003fc6270 */
[----:B------:R-:W-:Y:S01]  /*9450*/  HMMA.16816.F32 R24, R28, R40, RZ ;  /* 0x000000281c18723c */ /* 0x000fe200000018ff */
[C---:B------:R-:W-:Y:S02]  /*9460*/  ISETP.LT.OR P4, PT, R44.reuse, R237, P4 ;  /* 0x000000ed2c00720c */ /* 0x040fe40002781670 */
[----:B------:R-:W-:Y:S01]  /*9470*/  ISETP.LT.OR P6, PT, R44, R235, P6 ;  /* 0x000000eb2c00720c */ /* 0x000fe200037c1670 */
[----:B------:R-:W-:Y:S01]  /*9480*/  MUFU.TANH R190, R46 ;  /* 0x0000002e00be7308 */ /* 0x000fe20000002400 */
[----:B------:R-:W-:Y:S02]  /*9490*/  IADD3 R44, R70, 0x21, RZ ;  /* 0x00000021462c7810 */ /* 0x000fe40007ffe0ff */
[----:B------:R-:W-:Y:S02]  /*94a0*/  FSEL R124, R124, -INF , !P6 ;  /* 0xff8000007c7c7808 */ /* 0x000fe40007000000 */
[----:B------:R-:W-:-:S02]  /*94b0*/  FSEL R80, R80, -INF , !P5 ;  /* 0xff80000050507808 */ /* 0x000fc40006800000 */
[----:B------:R-:W-:Y:S01]  /*94c0*/  FSEL R116, R52, -INF , !P4 ;  /* 0xff80000034747808 */ /* 0x000fe20006000000 */
[----:B------:R-:W-:Y:S01]  /*94d0*/  MUFU.TANH R189, R47 ;  /* 0x0000002f00bd7308 */ /* 0x000fe20000002400 */
[C---:B------:R-:W-:Y:S02]  /*94e0*/  ISETP.GE.AND P6, PT, R44.reuse, R238, PT ;  /* 0x000000ee2c00720c */ /* 0x040fe40003fc6270 */
[----:B------:R-:W-:Y:S01]  /*94f0*/  ISETP.GE.AND P5, PT, R44, R236, PT ;  /* 0x000000ec2c00720c */ /* 0x000fe20003fa6270 */
[----:B------:R-:W-:Y:S01]  /*9500*/  FMUL.FTZ R4, R4, c[0x0][0x2ec] ;  /* 0x0000bb0004047a20 */ /* 0x000fe20000410000 */
[C---:B------:R-:W-:Y:S01]  /*9510*/  ISETP.GE.AND P4, PT, R44.reuse, R240, PT ;  /* 0x000000f02c00720c */ /* 0x040fe20003f86270 */
[----:B------:R-:W-:Y:S01]  /*9520*/  FMUL.FTZ R95, R5, c[0x0][0x2ec] ;  /* 0x0000bb00055f7a20 */ /* 0x000fe20000410000 */
[C---:B------:R-:W-:Y:S01]  /*9530*/  ISETP.LT.OR P6, PT, R44.reuse, R239, P6 ;  /* 0x000000ef2c00720c */ /* 0x040fe200037c1670 */
[----:B------:R1:W-:Y:S01]  /*9540*/  MUFU.TANH R90, R4 ;  /* 0x00000004005a7308 */ /* 0x0003e20000002400 */
[----:B------:R-:W-:Y:S01]  /*9550*/  ISETP.LT.OR P5, PT, R44, R237, P5 ;  /* 0x000000ed2c00720c */ /* 0x000fe20002fa1670 */
[----:B------:R-:W-:Y:S01]  /*9560*/  FMUL.FTZ R94, R6, c[0x0][0x2ec] ;  /* 0x0000bb00065e7a20 */ /* 0x000fe20000410000 */
[----:B------:R-:W-:Y:S01]  /*9570*/  IADD3 R8, R70, 0x28, RZ ;  /* 0x0000002846087810 */ /* 0x000fe20007ffe0ff */
[----:B------:R-:W-:Y:S01]  /*9580*/  FMUL.FTZ R93, R7, c[0x0][0x2ec] ;  /* 0x0000bb00075d7a20 */ /* 0x000fe20000410000 */
[----:B------:R-:W-:-:S02]  /*9590*/  ISETP.LT.OR P4, PT, R44, R241, P4 ;  /* 0x000000f12c00720c */ /* 0x000fc40002781670 */
[----:B------:R-:W-:Y:S01]  /*95a0*/  FSEL R72, R72, -INF , !P3 ;  /* 0xff80000048487808 */ /* 0x000fe20005800000 */
[----:B------:R4:W-:Y:S01]  /*95b0*/  MUFU.TANH R52, R10 ;  /* 0x0000000a00347308 */ /* 0x0009e20000002400 */
[----:B-----5:R-:W-:Y:S02]  /*95c0*/  FSEL R71, R71, -INF , !P6 ;  /* 0xff80000047477808 */ /* 0x020fe40007000000 */
[----:B------:R-:W-:Y:S02]  /*95d0*/  FSEL R126, R126, -INF , !P2 ;  /* 0xff8000007e7e7808 */ /* 0x000fe40005000000 */
[----:B------:R-:W-:Y:S02]  /*95e0*/  FSEL R127, R127, -INF , !P5 ;  /* 0xff8000007f7f7808 */ /* 0x000fe40006800000 */
[----:B------:R-:W-:Y:S01]  /*95f0*/  FSEL R81, R81, -INF , !P4 ;  /* 0xff80000051517808 */ /* 0x000fe20006000000 */
[----:B-1----:R-:W-:Y:S01]  /*9600*/  HMMA.16816.F32 R4, R28, R42, RZ ;  /* 0x0000002a1c04723c */ /* 0x002fe200000018ff */
[C---:B------:R-:W-:Y:S01]  /*9610*/  ISETP.GE.AND P3, PT, R8.reuse, R240, PT ;  /* 0x000000f00800720c */ /* 0x040fe20003f66270 */
[----:B------:R-:W1:Y:S01]  /*9620*/  MUFU.TANH R84, R84 ;  /* 0x0000005400547308 */ /* 0x000e620000002400 */
[----:B------:R-:W-:-:S02]  /*9630*/  ISETP.GE.AND P6, PT, R8, R238, PT ;  /* 0x000000ee0800720c */ /* 0x000fc40003fc6270 */
[C---:B------:R-:W-:Y:S02]  /*9640*/  ISETP.GE.AND P2, PT, R8.reuse, R236, PT ;  /* 0x000000ec0800720c */ /* 0x040fe40003f46270 */
[-C--:B------:R-:W-:Y:S01]  /*9650*/  ISETP.GE.AND P5, PT, R8, R234.reuse, PT ;  /* 0x000000ea0800720c */ /* 0x080fe20003fa6270 */
[----:B------:R-:W-:Y:S01]  /*9660*/  HMMA.16816.F32 R40, R32, R42, RZ ;  /* 0x0000002a2028723c */ /* 0x000fe200000018ff */
[----:B------:R-:W-:Y:S01]  /*9670*/  ISETP.GE.AND P4, PT, R44, R234, PT ;  /* 0x000000ea2c00720c */ /* 0x000fe20003f86270 */
[----:B------:R-:W5:Y:S01]  /*9680*/  MUFU.TANH R167, R167 ;  /* 0x000000a700a77308 */ /* 0x000f620000002400 */
[C---:B------:R-:W-:Y:S02]  /*9690*/  ISETP.LT.OR P3, PT, R8.reuse, R241, P3 ;  /* 0x000000f10800720c */ /* 0x040fe40001f61670 */
[C---:B------:R-:W-:Y:S02]  /*96a0*/  ISETP.LT.OR P6, PT, R8.reuse, R239, P6 ;  /* 0x000000ef0800720c */ /* 0x040fe400037c1670 */
[----:B------:R-:W-:-:S02]  /*96b0*/  ISETP.LT.OR P2, PT, R8, R237, P2 ;  /* 0x000000ed0800720c */ /* 0x000fc40001741670 */
[-C--:B------:R-:W-:Y:S01]  /*96c0*/  ISETP.LT.OR P5, PT, R8, R235.reuse, P5 ;  /* 0x000000eb0800720c */ /* 0x080fe20002fa1670 */
[----:B------:R-:W1:Y:S01]  /*96d0*/  MUFU.TANH R121, R121 ;  /* 0x0000007900797308 */ /* 0x000e620000002400 */
[----:B------:R-:W-:Y:S01]  /*96e0*/  ISETP.LT.OR P4, PT, R44, R235, P4 ;  /* 0x000000eb2c00720c */ /* 0x000fe20002781670 */
[C---:B----4-:R-:W-:Y:S01]  /*96f0*/  HMMA.16816.F32 R8, R16.reuse, R12, R24 ;  /* 0x0000000c1008723c */ /* 0x050fe20000001818 */
[----:B------:R-:W-:Y:S01]  /*9700*/  FSEL R129, R129, -INF , !P1 ;  /* 0xff80000081817808 */ /* 0x000fe20004800000 */
[----:B------:R-:W4:Y:S01]  /*9710*/  LDSM.16.M88.4 R44, [R223+0x3800] ;  /* 0x00380000df2c783b */ /* 0x000f220000000200 */
[----:B---3--:R-:W-:Y:S02]  /*9720*/  FSEL R130, R130, -INF , !P4 ;  /* 0xff80000082827808 */ /* 0x008fe40006000000 */
[----:B------:R-:W-:Y:S01]  /*9730*/  FSEL R128, R128, -INF , !P2 ;  /* 0xff80000080807808 */ /* 0x000fe20005000000 */
[----:B------:R-:W3:Y:S01]  /*9740*/  MUFU.TANH R179, R179 ;  /* 0x000000b300b37308 */ /* 0x000ee20000002400 */
[----:B------:R-:W-:Y:S01]  /*9750*/  IADD3 R12, R70, 0x29, RZ ;  /* 0x00000029460c7810 */ /* 0x000fe20007ffe0ff */
[----:B------:R-:W-:Y:S01]  /*9760*/  HMMA.16816.F32 R4, R16, R14, R4 ;  /* 0x0000000e1004723c */ /* 0x000fe20000001804 */
[----:B------:R-:W-:-:S02]  /*9770*/  FSEL R164, R164, -INF , !P5 ;  /* 0xff800000a4a47808 */ /* 0x000fc40006800000 */
[C---:B------:R-:W-:Y:S02]  /*9780*/  ISETP.GE.AND P1, PT, R12.reuse, R240, PT ;  /* 0x000000f00c00720c */ /* 0x040fe40003f26270 */
[C---:B------:R-:W-:Y:S01]  /*9790*/  ISETP.GE.AND P4, PT, R12.reuse, R238, PT ;  /* 0x000000ee0c00720c */ /* 0x040fe20003f86270 */
[----:B------:R-:W1:Y:S01]  /*97a0*/  MUFU.TANH R49, R49 ;  /* 0x0000003100317308 */ /* 0x000e620000002400 */
[C---:B------:R-:W-:Y:S01]  /*97b0*/  ISETP.GE.AND P2, PT, R12.reuse, R236, PT ;  /* 0x000000ec0c00720c */ /* 0x040fe20003f46270 */
[----:B------:R-:W-:Y:S01]  /*97c0*/  HMMA.16816.F32 R40, R20, R14, R40 ;  /* 0x0000000e1428723c */ /* 0x000fe20000001828 */
[----:B------:R-:W-:Y:S02]  /*97d0*/  ISETP.GE.AND P5, PT, R12, R234, PT ;  /* 0x000000ea0c00720c */ /* 0x000fe40003fa6270 */
[----:B------:R-:W-:Y:S02]  /*97e0*/  IADD3 R13, R70, 0x30, RZ ;  /* 0x00000030460d7810 */ /* 0x000fe40007ffe0ff */
[C---:B------:R-:W-:Y:S01]  /*97f0*/  ISETP.LT.OR P1, PT, R12.reuse, R241, P1 ;  /* 0x000000f10c00720c */ /* 0x040fe20000f21670 */
[----:B------:R-:W1:Y:S01]  /*9800*/  MUFU.TANH R51, R51 ;  /* 0x0000003300337308 */ /* 0x000e620000002400 */
[----:B------:R-:W-:Y:S01]  /*9810*/  ISETP.LT.OR P4, PT, R12, R239, P4 ;  /* 0x000000ef0c00720c */ /* 0x000fe20002781670 */
[----:B------:R-:W-:Y:S01]  /*9820*/  FMUL.FTZ R8, R8, c[0x0][0x2ec] ;  /* 0x0000bb0008087a20 */ /* 0x000fe20000410000 */
[C---:B------:R-:W-:Y:S01]  /*9830*/  ISETP.LT.OR P2, PT, R12.reuse, R237, P2 ;  /* 0x000000ed0c00720c */ /* 0x040fe20001741670 */
[----:B------:R-:W-:Y:S01]  /*9840*/  FMUL.FTZ R9, R9, c[0x0][0x2ec] ;  /* 0x0000bb0009097a20 */ /* 0x000fe20000410000 */
[----:B------:R-:W-:Y:S01]  /*9850*/  ISETP.LT.OR P5, PT, R12, R235, P5 ;  /* 0x000000eb0c00720c */ /* 0x000fe20002fa1670 */
[----:B------:R-:W-:Y:S01]  /*9860*/  FMUL.FTZ R10, R10, c[0x0][0x2ec] ;  /* 0x0000bb000a0a7a20 */ /* 0x000fe20000410000 */
[----:B------:R-:W-:Y:S01]  /*9870*/  FSEL R82, R82, -INF , !P3 ;  /* 0xff80000052527808 */ /* 0x000fe20005800000 */
[----:B------:R-:W-:Y:S01]  /*9880*/  FMUL.FTZ R11, R11, c[0x0][0x2ec] ;  /* 0x0000bb000b0b7a20 */ /* 0x000fe20000410000 */
[----:B------:R-:W-:Y:S01]  /*9890*/  IADD3 R12, R70, 0x31, RZ ;  /* 0x00000031460c7810 */ /* 0x000fe20007ffe0ff */
[----:B------:R-:W-:Y:S01]  /*98a0*/  FMUL.FTZ R4, R4, c[0x0][0x2ec] ;  /* 0x0000bb0004047a20 */ /* 0x000fe20000410000 */
[-C--:B------:R-:W-:Y:S01]  /*98b0*/  ISETP.GE.AND P3, PT, R13, R240.reuse, PT ;  /* 0x000000f00d00720c */ /* 0x080fe20003f66270 */
[----:B------:R-:W-:Y:S01]  /*98c0*/  FMUL.FTZ R6, R6, c[0x0][0x2ec] ;  /* 0x0000bb0006067a20 */ /* 0x000fe20000410000 */
[----:B------:R-:W-:Y:S01]  /*98d0*/  FSEL R73, R73, -INF , !P6 ;  /* 0xff80000049497808 */ /* 0x000fe20007000000 */
[----:B------:R-:W-:Y:S01]  /*98e0*/  FMUL.FTZ R5, R5, c[0x0][0x2ec] ;  /* 0x0000bb0005057a20 */ /* 0x000fe20000410000 */
[----:B------:R-:W-:Y:S01]  /*98f0*/  ISETP.GE.AND P6, PT, R12, R240, PT ;  /* 0x000000f00c00720c */ /* 0x000fe20003fc6270 */
[----:B------:R-:W-:Y:S01]  /*9900*/  MUFU.TANH R181, R8 ;  /* 0x0000000800b57308 */ /* 0x000fe20000002400 */
[-C--:B------:R-:W-:Y:S01]  /*9910*/  ISETP.LT.OR P3, PT, R13, R241.reuse, P3 ;  /* 0x000000f10d00720c */ /* 0x080fe20001f61670 */
[----:B------:R-:W-:Y:S01]  /*9920*/  FMUL.FTZ R185, R7, c[0x0][0x2ec] ;  /* 0x0000bb0007b97a20 */ /* 0x000fe20000410000 */
[----:B------:R-:W-:Y:S01]  /*9930*/  FSEL R83, R83, -INF , !P1 ;  /* 0xff80000053537808 */ /* 0x000fe20004800000 */
[----:B------:R-:W-:Y:S01]  /*9940*/  FMUL.FTZ R100, R40, c[0x0][0x2ec] ;  /* 0x0000bb0028647a20 */ /* 0x000fe20000410000 */
[----:B------:R-:W-:Y:S01]  /*9950*/  FSEL R103, R103, -INF , !P4 ;  /* 0xff80000067677808 */ /* 0x000fe20006000000 */
[----:B------:R-:W-:Y:S01]  /*9960*/  FMUL.FTZ R42, R42, c[0x0][0x2ec] ;  /* 0x0000bb002a2a7a20 */ /* 0x000fe20000410000 */
[----:B------:R-:W-:Y:S01]  /*9970*/  ISETP.LT.OR P6, PT, R12, R241, P6 ;  /* 0x000000f10c00720c */ /* 0x000fe200037c1670 */
[----:B------:R-:W-:Y:S01]  /*9980*/  MUFU.TANH R98, R9 ;  /* 0x0000000900627308 */ /* 0x000fe20000002400 */
[----:B------:R-:W-:Y:S01]  /*9990*/  FSEL R184, R184, -INF , !P5 ;  /* 0xff800000b8b87808 */ /* 0x000fe20006800000 */
[----:B------:R-:W-:Y:S01]  /*99a0*/  FMUL.FTZ R109, R41, c[0x0][0x2ec] ;  /* 0x0000bb00296d7a20 */ /* 0x000fe20000410000 */
[----:B--2---:R-:W-:Y:S01]  /*99b0*/  FSEL R85, R85, -INF , !P3 ;  /* 0xff80000055557808 */ /* 0x004fe20005800000 */
[----:B------:R-:W-:Y:S01]  /*99c0*/  FMUL.FTZ R115, R43, c[0x0][0x2ec] ;  /* 0x0000bb002b737a20 */ /* 0x000fe20000410000 */
[----:B------:R-:W-:-:S02]  /*99d0*/  ISETP.GE.AND P1, PT, R13, R238, PT ;  /* 0x000000ee0d00720c */ /* 0x000fc40003f26270 */
[----:B------:R-:W-:Y:S01]  /*99e0*/  ISETP.GE.AND P4, PT, R13, R236, PT ;  /* 0x000000ec0d00720c */ /* 0x000fe20003f86270 */
[----:B------:R-:W-:Y:S01]  /*99f0*/  MUFU.TANH R96, R10 ;  /* 0x0000000a00607308 */ /* 0x000fe20000002400 */
[C---:B------:R-:W-:Y:S02]  /*9a00*/  ISETP.GE.AND P5, PT, R12.reuse, R238, PT ;  /* 0x000000ee0c00720c */ /* 0x040fe40003fa6270 */
[----:B------:R-:W-:Y:S02]  /*9a10*/  ISETP.GE.AND P3, PT, R12, R236, PT ;  /* 0x000000ec0c00720c */ /* 0x000fe40003f66270 */
[----:B------:R-:W-:Y:S02]  /*9a20*/  FSEL R131, R131, -INF , !P2 ;  /* 0xff80000083837808 */ /* 0x000fe40005000000 */
[----:B-1----:R-:W-:Y:S01]  /*9a30*/  FSEL R84, R84, -INF , !P6 ;  /* 0xff80000054547808 */ /* 0x002fe20007000000 */
[----:B------:R4:W-:Y:S01]  /*9a40*/  MUFU.TANH R97, R11 ;  /* 0x0000000b00617308 */ /* 0x0009e20000002400 */
[----:B------:R-:W-:-:S02]  /*9a50*/  ISETP.GE.AND P2, PT, R13, R234, PT ;  /* 0x000000ea0d00720c */ /* 0x000fc40003f46270 */
[C---:B------:R-:W-:Y:S02]  /*9a60*/  ISETP.LT.OR P1, PT, R13.reuse, R239, P1 ;  /* 0x000000ef0d00720c */ /* 0x040fe40000f21670 */
[----:B------:R-:W-:Y:S02]  /*9a70*/  ISETP.LT.OR P4, PT, R13, R237, P4 ;  /* 0x000000ed0d00720c */ /* 0x000fe40002781670 */
[C---:B------:R-:W-:Y:S01]  /*9a80*/  ISETP.GE.AND P6, PT, R12.reuse, R234, PT ;  /* 0x000000ea0c00720c */ /* 0x040fe20003fc6270 */
[----:B------:R-:W-:Y:S01]  /*9a90*/  MUFU.TANH R178, R4 ;  /* 0x0000000400b27308 */ /* 0x000fe20000002400 */
[C---:B------:R-:W-:Y:S02]  /*9aa0*/  ISETP.LT.OR P5, PT, R12.reuse, R239, P5 ;  /* 0x000000ef0c00720c */ /* 0x040fe40002fa1670 */
[----:B------:R-:W-:Y:S02]  /*9ab0*/  ISETP.LT.OR P3, PT, R12, R237, P3 ;  /* 0x000000ed0c00720c */ /* 0x000fe40001f61670 */
[----:B------:R-:W-:-:S02]  /*9ac0*/  IADD3 R24, R70, 0x38, RZ ;  /* 0x0000003846187810 */ /* 0x000fc40007ffe0ff */
[-C--:B------:R-:W-:Y:S01]  /*9ad0*/  ISETP.LT.OR P2, PT, R13, R235.reuse, P2 ;  /* 0x000000eb0d00720c */ /* 0x080fe20001741670 */
[----:B------:R-:W-:Y:S01]  /*9ae0*/  MUFU.TANH R99, R6 ;  /* 0x0000000600637308 */ /* 0x000fe20000002400 */
[----:B------:R-:W-:Y:S01]  /*9af0*/  ISETP.LT.OR P6, PT, R12, R235, P6 ;  /* 0x000000eb0c00720c */ /* 0x000fe200037c1670 */
[----:B----4-:R-:W-:Y:S01]  /*9b00*/  HMMA.16816.F32 R8, R32, R44, RZ ;  /* 0x0000002c2008723c */ /* 0x010fe200000018ff */
[----:B-----5:R-:W-:Y:S01]  /*9b10*/  FSEL R167, R167, -INF , !P1 ;  /* 0xff800000a7a77808 */ /* 0x020fe20004800000 */
[----:B------:R-:W1:Y:S01]  /*9b20*/  LDSM.16.M88.4 R12, [R213] ;  /* 0x00000000d50c783b */ /* 0x000e620000000200 */
[----:B------:R-:W-:Y:S02]  /*9b30*/  FSEL R121, R121, -INF , !P5 ;  /* 0xff80000079797808 */ /* 0x000fe40006800000 */
[----:B------:R-:W-:Y:S01]  /*9b40*/  FSEL R175, R175, -INF , !P4 ;  /* 0xff800000afaf7808 */ /* 0x000fe20006000000 */
[----:B------:R2:W-:Y:S01]  /*9b50*/  MUFU.TANH R192, R5 ;  /* 0x0000000500c07308 */ /* 0x0005e20000002400 */
[----:B------:R-:W-:-:S02]  /*9b60*/  FSEL R176, R176, -INF , !P3 ;  /* 0xff800000b0b07808 */ /* 0x000fc40005800000 */
[C---:B------:R-:W-:Y:S02]  /*9b70*/  ISETP.GE.AND P1, PT, R24.reuse, R240, PT ;  /* 0x000000f01800720c */ /* 0x040fe40003f26270 */
[C---:B------:R-:W-:Y:S02]  /*9b80*/  ISETP.GE.AND P5, PT, R24.reuse, R238, PT ;  /* 0x000000ee1800720c */ /* 0x040fe40003fa6270 */
[C---:B------:R-:W-:Y:S01]  /*9b90*/  ISETP.GE.AND P4, PT, R24.reuse, R236, PT ;  /* 0x000000ec1800720c */ /* 0x040fe20003f86270 */
[----:B------:R4:W-:Y:S01]  /*9ba0*/  MUFU.TANH R105, R42 ;  /* 0x0000002a00697308 */ /* 0x0009e20000002400 */
[C---:B------:R-:W-:Y:S02]  /*9bb0*/  ISETP.GE.AND P3, PT, R24.reuse, R234, PT ;  /* 0x000000ea1800720c */ /* 0x040fe40003f66270 */
[C---:B------:R-:W-:Y:S02]  /*9bc0*/  ISETP.LT.OR P1, PT, R24.reuse, R241, P1 ;  /* 0x000000f11800720c */ /* 0x040fe40000f21670 */
[----:B------:R-:W-:-:S02]  /*9bd0*/  ISETP.LT.OR P5, PT, R24, R239, P5 ;  /* 0x000000ef1800720c */ /* 0x000fc40002fa1670 */
[C---:B------:R-:W-:Y:S01]  /*9be0*/  ISETP.LT.OR P4, PT, R24.reuse, R237, P4 ;  /* 0x000000ed1800720c */ /* 0x040fe20002781670 */
[----:B--2---:R-:W-:Y:S01]  /*9bf0*/  HMMA.16816.F32 R4, R28, R44, RZ ;  /* 0x0000002c1c04723c */ /* 0x004fe200000018ff */
[----:B------:R-:W-:Y:S01]  /*9c00*/  ISETP.LT.OR P3, PT, R24, R235, P3 ;  /* 0x000000eb1800720c */ /* 0x000fe20001f61670 */
[----:B------:R-:W2:Y:S01]  /*9c10*/  MUFU.TANH R194, R194 ;  /* 0x000000c200c27308 */ /* 0x000ea20000002400 */
[----:B------:R-:W-:Y:S02]  /*9c20*/  IADD3 R24, R70, 0x39, RZ ;  /* 0x0000003946187810 */ /* 0x000fe40007ffe0ff */
[----:B------:R-:W-:Y:S02]  /*9c30*/  FSEL R190, R190, -INF , !P2 ;  /* 0xff800000bebe7808 */ /* 0x000fe40005000000 */
[----:B------:R-:W-:Y:S02]  /*9c40*/  FSEL R189, R189, -INF , !P6 ;  /* 0xff800000bdbd7808 */ /* 0x000fe40007000000 */
[----:B---3--:R-:W-:Y:S01]  /*9c50*/  FSEL R179, R179, -INF , !P4 ;  /* 0xff800000b3b37808 */ /* 0x008fe20006000000 */
[----:B------:R-:W3:Y:S01]  /*9c60*/  MUFU.TANH R54, R54 ;  /* 0x0000003600367308 */ /* 0x000ee20000002400 */
[----:B------:R-:W-:-:S02]  /*9c70*/  FSEL R186, R186, -INF , !P3 ;  /* 0xff800000baba7808 */ /* 0x000fc40005800000 */
[C---:B------:R-:W-:Y:S02]  /*9c80*/  ISETP.GE.AND P2, PT, R24.reuse, R240, PT ;  /* 0x000000f01800720c */ /* 0x040fe40003f46270 */
[C---:B------:R-:W-:Y:S02]  /*9c90*/  ISETP.GE.AND P6, PT, R24.reuse, R238, PT ;  /* 0x000000ee1800720c */ /* 0x040fe40003fc6270 */
[C---:B------:R-:W-:Y:S01]  /*9ca0*/  ISETP.GE.AND P4, PT, R24.reuse, R236, PT ;  /* 0x000000ec1800720c */ /* 0x040fe20003f86270 */
[----:B------:R-:W5:Y:S01]  /*9cb0*/  MUFU.TANH R53, R53 ;  /* 0x0000003500357308 */ /* 0x000f620000002400 */
[C---:B------:R-:W-:Y:S01]  /*9cc0*/  ISETP.GE.AND P3, PT, R24.reuse, R234, PT ;  /* 0x000000ea1800720c */ /* 0x040fe20003f66270 */
[----:B-1----:R-:W-:Y:S01]  /*9cd0*/  HMMA.16816.F32 R8, R20, R12, R8 ;  /* 0x0000000c1408723c */ /* 0x002fe20000001808 */
[C---:B------:R-:W-:Y:S02]  /*9ce0*/  ISETP.LT.OR P2, PT, R24.reuse, R241, P2 ;  /* 0x000000f11800720c */ /* 0x040fe40001741670 */
[----:B------:R-:W-:-:S02]  /*9cf0*/  ISETP.LT.OR P6, PT, R24, R239, P6 ;  /* 0x000000ef1800720c */ /* 0x000fc400037c1670 */
[C---:B------:R-:W-:Y:S01]  /*9d00*/  ISETP.LT.OR P4, PT, R24.reuse, R237, P4 ;  /* 0x000000ed1800720c */ /* 0x040fe20002781670 */
[----:B------:R-:W1:Y:S01]  /*9d10*/  MUFU.TANH R55, R55 ;  /* 0x0000003700377308 */ /* 0x000e620000002400 */
[----:B------:R-:W-:Y:S01]  /*9d20*/  ISETP.LT.OR P3, PT, R24, R235, P3 ;  /* 0x000000eb1800720c */ /* 0x000fe20001f61670 */
[----:B------:R-:W-:Y:S01]  /*9d30*/  HMMA.16816.F32 R4, R16, R12, R4 ;  /* 0x0000000c1004723c */ /* 0x000fe20000001804 */
[----:B------:R-:W1:Y:S01]  /*9d40*/  LDSM.16.M88.4 R24, [R223+0x3c00] ;  /* 0x003c0000df18783b */ /* 0x000e620000000200 */
[----:B------:R-:W-:Y:S02]  /*9d50*/  IADD3 R40, R70, 0x40, RZ ;  /* 0x0000004046287810 */ /* 0x000fe40007ffe0ff */
[----:B------:R-:W-:Y:S02]  /*9d60*/  FSEL R86, R49, -INF , !P1 ;  /* 0xff80000031567808 */ /* 0x000fe40004800000 */
[----:B------:R-:W-:Y:S01]  /*9d70*/  FSEL R173, R173, -INF , !P5 ;  /* 0xff800000adad7808 */ /* 0x000fe20006800000 */
[----:B------:R-:W1:Y:S01]  /*9d80*/  MUFU.TANH R95, R95 ;  /* 0x0000005f005f7308 */ /* 0x000e620000002400 */
[----:B------:R-:W-:-:S02]  /*9d90*/  FSEL R87, R50, -INF , !P2 ;  /* 0xff80000032577808 */ /* 0x000fc40005000000 */
[----:B------:R-:W-:Y:S02]  /*9da0*/  FSEL R169, R169, -INF , !P6 ;  /* 0xff800000a9a97808 */ /* 0x000fe40007000000 */
[C---:B------:R-:W-:Y:S02]  /*9db0*/  ISETP.GE.AND P1, PT, R40.reuse, R240, PT ;  /* 0x000000f02800720c */ /* 0x040fe40003f26270 */
[C---:B------:R-:W-:Y:S01]  /*9dc0*/  ISETP.GE.AND P5, PT, R40.reuse, R238, PT ;  /* 0x000000ee2800720c */ /* 0x040fe20003fa6270 */
[----:B------:R-:W1:Y:S01]  /*9dd0*/  MUFU.TANH R94, R94 ;  /* 0x0000005e005e7308 */ /* 0x000e620000002400 */
[----:B------:R-:W-:Y:S01]  /*9de0*/  ISETP.GE.AND P2, PT, R40, R236, PT ;  /* 0x000000ec2800720c */ /* 0x000fe20003f46270 */
[----:B------:R-:W-:Y:S01]  /*9df0*/  FMUL.FTZ R108, R8, c[0x0][0x2ec] ;  /* 0x0000bb00086c7a20 */ /* 0x000fe20000410000 */
[C---:B------:R-:W-:Y:S01]  /*9e00*/  ISETP.GE.AND P6, PT, R40.reuse, R234, PT ;  /* 0x000000ea2800720c */ /* 0x040fe20003fc6270 */
[----:B------:R-:W-:Y:S01]  /*9e10*/  FMUL.FTZ R9, R9, c[0x0][0x2ec] ;  /* 0x0000bb0009097a20 */ /* 0x000fe20000410000 */
[----:B------:R-:W-:Y:S01]  /*9e20*/  ISETP.LT.OR P1, PT, R40, R241, P1 ;  /* 0x000000f12800720c */ /* 0x000fe20000f21670 */
[----:B------:R-:W-:Y:S01]  /*9e30*/  FMUL.FTZ R10, R10, c[0x0][0x2ec] ;  /* 0x0000bb000a0a7a20 */ /* 0x000fe20000410000 */
[C---:B------:R-:W-:Y:S01]  /*9e40*/  ISETP.LT.OR P5, PT, R40.reuse, R239, P5 ;  /* 0x000000ef2800720c */ /* 0x040fe20002fa1670 */
[----:B------:R-:W-:Y:S01]  /*9e50*/  FMUL.FTZ R11, R11, c[0x0][0x2ec] ;  /* 0x0000bb000b0b7a20 */ /* 0x000fe20000410000 */
[C---:B------:R-:W-:Y:S01]  /*9e60*/  ISETP.LT.OR P2, PT, R40.reuse, R237, P2 ;  /* 0x000000ed2800720c */ /* 0x040fe20001741670 */
[----:B------:R-:W-:Y:S01]  /*9e70*/  MUFU.TANH R101, R9 ;  /* 0x0000000900657308 */ /* 0x000fe20000002400 */
[----:B------:R-:W-:Y:S01]  /*9e80*/  ISETP.LT.OR P6, PT, R40, R235, P6 ;  /* 0x000000eb2800720c */ /* 0x000fe200037c1670 */
[----:B------:R-:W-:Y:S01]  /*9e90*/  FMUL.FTZ R4, R4, c[0x0][0x2ec] ;  /* 0x0000bb0004047a20 */ /* 0x000fe20000410000 */
[----:B----4-:R-:W4:Y:S01]  /*9ea0*/  LDSM.16.M88.4 R40, [R212] ;  /* 0x00000000d428783b */ /* 0x010f220000000200 */
[----:B------:R-:W-:Y:S01]  /*9eb0*/  IADD3 R12, R70, 0x41, RZ ;  /* 0x00000041460c7810 */ /* 0x000fe20007ffe0ff */
[----:B------:R-:W-:Y:S01]  /*9ec0*/  FMUL.FTZ R5, R5, c[0x0][0x2ec] ;  /* 0x0000bb0005057a20 */ /* 0x000fe20000410000 */
[----:B------:R-:W-:Y:S01]  /*9ed0*/  FSEL R207, R207, -INF , !P4 ;  /* 0xff800000cfcf7808 */ /* 0x000fe20006000000 */
[----:B------:R-:W-:Y:S01]  /*9ee0*/  FMUL.FTZ R6, R6, c[0x0][0x2ec] ;  /* 0x0000bb0006067a20 */ /* 0x000fe20000410000 */
[----:B------:R-:W-:Y:S01]  /*9ef0*/  ISETP.GE.AND P4, PT, R12, R240, PT ;  /* 0x000000f00c00720c */ /* 0x000fe20003f86270 */
[----:B------:R-:W-:Y:S01]  /*9f00*/  MUFU.TANH R110, R10 ;  /* 0x0000000a006e7308 */ /* 0x000fe20000002400 */
[----:B------:R-:W-:Y:S01]  /*9f10*/  FSEL R89, R48, -INF , !P1 ;  /* 0xff80000030597808 */ /* 0x000fe20004800000 */
[----:B------:R-:W-:Y:S01]  /*9f20*/  FMUL.FTZ R7, R7, c[0x0][0x2ec] ;  /* 0x0000bb0007077a20 */ /* 0x000fe20000410000 */
[----:B------:R-:W-:Y:S01]  /*9f30*/  ISETP.LT.OR P4, PT, R12, R241, P4 ;  /* 0x000000f10c00720c */ /* 0x000fe20002781670 */
[----:B------:R-:W-:-:S04]  /*9f40*/  DEPBAR.LE SB0, 0x0 ;  /* 0x000080000000791a */ /* 0x000fc80000000000 */
[----:B------:R-:W-:Y:S01]  /*9f50*/  FSEL R88, R51, -INF , !P4 ;  /* 0xff80000033587808 */ /* 0x000fe20006000000 */
[----:B------:R3:W-:Y:S01]  /*9f60*/  MUFU.TANH R171, R11 ;  /* 0x0000000b00ab7308 */ /* 0x0007e20000002400 */
[----:B-1----:R-:W-:Y:S01]  /*9f70*/  HMMA.16816.F32 R48, R32, R24, RZ ;  /* 0x000000182030723c */ /* 0x002fe200000018ff */
[----:B--2---:R-:W-:Y:S02]  /*9f80*/  FSEL R194, R194, -INF , !P3 ;  /* 0xff800000c2c27808 */ /* 0x004fe40005800000 */
[C---:B------:R-:W-:Y:S02]  /*9f90*/  ISETP.GE.AND P3, PT, R12.reuse, R238, PT ;  /* 0x000000ee0c00720c */ /* 0x040fe40003f66270 */
[C---:B------:R-:W-:Y:S02]  /*9fa0*/  ISETP.GE.AND P1, PT, R12.reuse, R236, PT ;  /* 0x000000ec0c00720c */ /* 0x040fe40003f26270 */
[C---:B------:R-:W-:Y:S01]  /*9fb0*/  ISETP.GE.AND P4, PT, R12.reuse, R234, PT ;  /* 0x000000ea0c00720c */ /* 0x040fe20003f86270 */
[----:B------:R1:W-:Y:S01]  /*9fc0*/  MUFU.TANH R197, R4 ;  /* 0x0000000400c57308 */ /* 0x0003e20000002400 */
[----:B------:R-:W-:-:S02]  /*9fd0*/  ISETP.LT.OR P3, PT, R12, R239, P3 ;  /* 0x000000ef0c00720c */ /* 0x000fc40001f61670 */
[----:B------:R-:W-:Y:S02]  /*9fe0*/  ISETP.LT.OR P1, PT, R12, R237, P1 ;  /* 0x000000ed0c00720c */ /* 0x000fe40000f21670 */
[----:B------:R-:W-:Y:S02]  /*9ff0*/  IADD3 R8, R70, 0x48, RZ ;  /* 0x0000004846087810 */ /* 0x000fe40007ffe0ff */
[----:B------:R-:W-:Y:S01]  /*a000*/  ISETP.LT.OR P4, PT, R12, R235, P4 ;  /* 0x000000eb0c00720c */ /* 0x000fe20002781670 */
[----:B------:R-:W-:Y:S01]  /*a010*/  MUFU.TANH R198, R5 ;  /* 0x0000000500c67308 */ /* 0x000fe20000002400 */
[----:B---3--:R-:W-:Y:S02]  /*a020*/  FSEL R13, R54, -INF , !P5 ;  /* 0xff800000360d7808 */ /* 0x008fe40006800000 */
[----:B-----5:R-:W-:Y:S02]  /*a030*/  FSEL R12, R53, -INF , !P3 ;  /* 0xff800000350c7808 */ /* 0x020fe40005800000 */
[----:B------:R-:W-:-:S02]  /*a040*/  FSEL R195, R195, -INF , !P2 ;  /* 0xff800000c3c37808 */ /* 0x000fc40005000000 */
[----:B------:R-:W-:Y:S01]  /*a050*/  FSEL R187, R187, -INF , !P1 ;  /* 0xff800000bbbb7808 */ /* 0x000fe20004800000 */
[----:B----4-:R-:W-:Y:S01]  /*a060*/  HMMA.16816.F32 R48, R20, R40, R48 ;  /* 0x000000281430723c */ /* 0x010fe20000001830 */
[C---:B------:R-:W-:Y:S01]  /*a070*/  ISETP.GE.AND P5, PT, R8.reuse, R240, PT ;  /* 0x000000f00800720c */ /* 0x040fe20003fa6270 */
[----:B------:R-:W-:Y:S01]  /*a080*/  MUFU.TANH R191, R6 ;  /* 0x0000000600bf7308 */ /* 0x000fe20000002400 */
[C---:B------:R-:W-:Y:S02]  /*a090*/  ISETP.GE.AND P3, PT, R8.reuse, R238, PT ;  /* 0x000000ee0800720c */ /* 0x040fe40003f66270 */
[C---:B------:R-:W-:Y:S02]  /*a0a0*/  ISETP.GE.AND P2, PT, R8.reuse, R236, PT ;  /* 0x000000ec0800720c */ /* 0x040fe40003f46270 */
[----:B------:R-:W-:Y:S02]  /*a0b0*/  ISETP.GE.AND P1, PT, R8, R234, PT ;  /* 0x000000ea0800720c */ /* 0x000fe40003f26270 */
[----:B------:R-:W-:Y:S01]  /*a0c0*/  IADD3 R44, R70, 0x49, RZ ;  /* 0x00000049462c7810 */ /* 0x000fe20007ffe0ff */
[----:B------:R2:W-:Y:S01]  /*a0d0*/  MUFU.TANH R193, R7 ;  /* 0x0000000700c17308 */ /* 0x0005e20000002400 */
[----:B------:R-:W-:-:S02]  /*a0e0*/  ISETP.LT.OR P5, PT, R8, R241, P5 ;  /* 0x000000f10800720c */ /* 0x000fc40002fa1670 */
[C---:B------:R-:W-:Y:S02]  /*a0f0*/  ISETP.LT.OR P3, PT, R8.reuse, R239, P3 ;  /* 0x000000ef0800720c */ /* 0x040fe40001f61670 */
[C---:B------:R-:W-:Y:S02]  /*a100*/  ISETP.LT.OR P2, PT, R8.reuse, R237, P2 ;  /* 0x000000ed0800720c */ /* 0x040fe40001741670 */
[----:B------:R-:W-:Y:S01]  /*a110*/  ISETP.LT.OR P1, PT, R8, R235, P1 ;  /* 0x000000eb0800720c */ /* 0x000fe20000f21670 */
[----:B------:R-:W3:Y:S01]  /*a120*/  MUFU.TANH R93, R93 ;  /* 0x0000005d005d7308 */ /* 0x000ee20000002400 */
[----:B------:R-:W-:Y:S01]  /*a130*/  FSEL R180, R180, -INF , !P6 ;  /* 0xff800000b4b47808 */ /* 0x000fe20007000000 */
[----:B------:R-:W-:Y:S01]  /*a140*/  HMMA.16816.F32 R8, R28, R24, RZ ;  /* 0x000000181c08723c */ /* 0x000fe200000018ff */
[----:B------:R-:W-:Y:S02]  /*a150*/  FSEL R183, R183, -INF , !P4 ;  /* 0xff800000b7b77808 */ /* 0x000fe40006000000 */
[----:B------:R-:W-:Y:S01]  /*a160*/  ISETP.GE.AND P6, PT, R44, R240, PT ;  /* 0x000000f02c00720c */ /* 0x000fe20003fc6270 */
[----:B------:R-:W-:Y:S01]  /*a170*/  FMUL.FTZ R48, R48, c[0x0][0x2ec] ;  /* 0x0000bb0030307a20 */ /* 0x000fe20000410000 */
[C---:B------:R-:W-:Y:S01]  /*a180*/  ISETP.GE.AND P4, PT, R44.reuse, R238, PT ;  /* 0x000000ee2c00720c */ /* 0x040fe20003f86270 */
[----:B------:R-:W4:Y:S01]  /*a190*/  MUFU.TANH R100, R100 ;  /* 0x0000006400647308 */ /* 0x000f220000002400 */
[----:B------:R-:W-:-:S02]  /*a1a0*/  ISETP.LT.OR P6, PT, R44, R241, P6 ;  /* 0x000000f12c00720c */ /* 0x000fc400037c1670 */
[----:B------:R-:W-:Y:S02]  /*a1b0*/  ISETP.LT.OR P4, PT, R44, R239, P4 ;  /* 0x000000ef2c00720c */ /* 0x000fe40002781670 */
[----:B-1----:R-:W-:Y:S02]  /*a1c0*/  IADD3 R4, R70, 0x50, RZ ;  /* 0x0000005046047810 */ /* 0x002fe40007ffe0ff */
[----:B------:R-:W-:Y:S01]  /*a1d0*/  FSEL R188, R188, -INF , !P2 ;  /* 0xff800000bcbc7808 */ /* 0x000fe20005000000 */
[----:B------:R-:W1:Y:S01]  /*a1e0*/  MUFU.TANH R109, R109 ;  /* 0x0000006d006d7308 */ /* 0x000e620000002400 */
[----:B------:R-:W-:Y:S02]  /*a1f0*/  FSEL R104, R55, -INF , !P5 ;  /* 0xff80000037687808 */ /* 0x000fe40006800000 */
[----:B------:R-:W-:Y:S02]  /*a200*/  FSEL R25, R52, -INF , !P3 ;  /* 0xff80000034197808 */ /* 0x000fe40005800000 */
[----:B------:R-:W-:-:S02]  /*a210*/  FSEL R106, R91, -INF , !P6 ;  /* 0xff8000005b6a7808 */ /* 0x000fc40007000000 */
[----:B------:R-:W-:Y:S01]  /*a220*/  FSEL R24, R92, -INF , !P4 ;  /* 0xff8000005c187808 */ /* 0x000fe20006000000 */
[----:B------:R-:W5:Y:S01]  /*a230*/  MUFU.TANH R115, R115 ;  /* 0x0000007300737308 */ /* 0x000f620000002400 */
[----:B------:R-:W-:Y:S01]  /*a240*/  ISETP.GE.AND P2, PT, R44, R236, PT ;  /* 0x000000ec2c00720c */ /* 0x000fe20003f46270 */
[----:B------:R-:W-:Y:S01]  /*a250*/  HMMA.16816.F32 R8, R16, R40, R8 ;  /* 0x000000281008723c */ /* 0x000fe20000001808 */
[C---:B------:R-:W-:Y:S02]  /*a260*/  ISETP.GE.AND P5, PT, R4.reuse, R240, PT ;  /* 0x000000f00400720c */ /* 0x040fe40003fa6270 */
[C---:B------:R-:W-:Y:S02]  /*a270*/  ISETP.GE.AND P3, PT, R4.reuse, R238, PT ;  /* 0x000000ee0400720c */ /* 0x040fe40003f66270 */
[C---:B------:R-:W-:Y:S01]  /*a280*/  ISETP.GE.AND P6, PT, R4.reuse, R236, PT ;  /* 0x000000ec0400720c */ /* 0x040fe20003fc6270 */
[----:B------:R-:W-:Y:S01]  /*a290*/  MUFU.TANH R91, R48 ;  /* 0x00000030005b7308 */ /* 0x000fe20000002400 */
[----:B------:R-:W-:Y:S01]  /*a2a0*/  ISETP.GE.AND P4, PT, R4, R234, PT ;  /* 0x000000ea0400720c */ /* 0x000fe20003f86270 */
[----:B------:R-:W-:Y:S01]  /*a2b0*/  FMUL.FTZ R40, R49, c[0x0][0x2ec] ;  /* 0x0000bb0031287a20 */ /* 0x000fe20000410000 */
[----:B------:R-:W-:-:S02]  /*a2c0*/  ISETP.LT.OR P2, PT, R44, R237, P2 ;  /* 0x000000ed2c00720c */ /* 0x000fc40001741670 */
[C---:B------:R-:W-:Y:S02]  /*a2d0*/  ISETP.LT.OR P5, PT, R4.reuse, R241, P5 ;  /* 0x000000f10400720c */ /* 0x040fe40002fa1670 */
[C---:B------:R-:W-:Y:S01]  /*a2e0*/  ISETP.LT.OR P3, PT, R4.reuse, R239, P3 ;  /* 0x000000ef0400720c */ /* 0x040fe20001f61670 */
[----:B------:R-:W1:Y:S01]  /*a2f0*/  MUFU.TANH R185, R185 ;  /* 0x000000b900b97308 */ /* 0x000e620000002400 */
[C---:B------:R-:W-:Y:S02]  /*a300*/  ISETP.LT.OR P6, PT, R4.reuse, R237, P6 ;  /* 0x000000ed0400720c */ /* 0x040fe400037c1670 */
[-C--:B------:R-:W-:Y:S02]  /*a310*/  ISETP.LT.OR P4, PT, R4, R235.reuse, P4 ;  /* 0x000000eb0400720c */ /* 0x080fe40002781670 */
[----:B------:R-:W-:Y:S02]  /*a320*/  IADD3 R4, R70, 0x51, RZ ;  /* 0x0000005146047810 */ /* 0x000fe40007ffe0ff */
[----:B------:R-:W-:Y:S01]  /*a330*/  FSEL R177, R177, -INF , !P1 ;  /* 0xff800000b1b17808 */ /* 0x000fe20004800000 */
[----:B------:R-:W1:Y:S01]  /*a340*/  MUFU.TANH R108, R108 ;  /* 0x0000006c006c7308 */ /* 0x000e620000002400 */
[----:B------:R-:W-:Y:S01]  /*a350*/  FSEL R196, R196, -INF , !P2 ;  /* 0xff800000c4c47808 */ /* 0x000fe20005000000 */
[----:B------:R-:W-:Y:S01]  /*a360*/  FMUL.FTZ R9, R9, c[0x0][0x2ec] ;  /* 0x0000bb0009097a20 */ /* 0x000fe20000410000 */
[----:B------:R-:W-:Y:S01]  /*a370*/  ISETP.GE.AND P1, PT, R44, R234, PT ;  /* 0x000000ea2c00720c */ /* 0x000fe20003f26270 */
[----:B------:R-:W-:Y:S01]  /*a380*/  FMUL.FTZ R8, R8, c[0x0][0x2ec] ;  /* 0x0000bb0008087a20 */ /* 0x000fe20000410000 */
[----:B------:R-:W-:Y:S01]  /*a390*/  ISETP.GE.AND P2, PT, R4, R240, PT ;  /* 0x000000f00400720c */ /* 0x000fe20003f46270 */
[----:B------:R-:W-:Y:S01]  /*a3a0*/  FMUL.FTZ R206, R10, c[0x0][0x2ec] ;  /* 0x0000bb000ace7a20 */ /* 0x000fe20000410000 */
[----:B------:R-:W-:Y:S01]  /*a3b0*/  ISETP.LT.OR P1, PT, R44, R235, P1 ;  /* 0x000000eb2c00720c */ /* 0x000fe20000f21670 */
[----:B------:R-:W-:Y:S01]  /*a3c0*/  FMUL.FTZ R44, R50, c[0x0][0x2ec] ;  /* 0x0000bb00322c7a20 */ /* 0x000fe20000410000 */
[----:B------:R-:W-:Y:S01]  /*a3d0*/  ISETP.LT.OR P2, PT, R4, R241, P2 ;  /* 0x000000f10400720c */ /* 0x000fe20001741670 */
[----:B------:R-:W-:Y:S01]  /*a3e0*/  FMUL.FTZ R50, R51, c[0x0][0x2ec] ;  /* 0x0000bb0033327a20 */ /* 0x000fe20000410000 */
[----:B------:R-:W-:Y:S01]  /*a3f0*/  FSEL R182, R182, -INF , !P1 ;  /* 0xff800000b6b67808 */ /* 0x000fe20004800000 */
[----:B------:R1:W-:Y:S01]  /*a400*/  MUFU.TANH R51, R44 ;  /* 0x0000002c00337308 */ /* 0x0003e20000002400 */
[----:B------:R-:W-:Y:S01]  /*a410*/  FSEL R107, R90, -INF , !P5 ;  /* 0xff8000005a6b7808 */ /* 0x000fe20006800000 */
[----:B------:R-:W-:Y:S01]  /*a420*/  FMUL.FTZ R205, R11, c[0x0][0x2ec] ;  /* 0x0000bb000bcd7a20 */ /* 0x000fe20000410000 */
[----:B------:R-:W-:-:S02]  /*a430*/  FSEL R49, R95, -INF , !P2 ;  /* 0xff8000005f317808 */ /* 0x000fc40005000000 */
[C---:B------:R-:W-:Y:S02]  /*a440*/  ISETP.GE.AND P1, PT, R4.reuse, R238, PT ;  /* 0x000000ee0400720c */ /* 0x040fe40003f26270 */
[C---:B------:R-:W-:Y:S01]  /*a450*/  ISETP.GE.AND P5, PT, R4.reuse, R236, PT ;  /* 0x000000ec0400720c */ /* 0x040fe20003fa6270 */
[----:B------:R3:W-:Y:S01]  /*a460*/  MUFU.TANH R90, R40 ;  /* 0x00000028005a7308 */ /* 0x0007e20000002400 */
[C---:B------:R-:W-:Y:S02]  /*a470*/  ISETP.GE.AND P2, PT, R4.reuse, R234, PT ;  /* 0x000000ea0400720c */ /* 0x040fe40003f46270 */
[C---:B------:R-:W-:Y:S02]  /*a480*/  ISETP.LT.OR P1, PT, R4.reuse, R239, P1 ;  /* 0x000000ef0400720c */ /* 0x040fe40000f21670 */
[C---:B------:R-:W-:Y:S02]  /*a490*/  ISETP.LT.OR P5, PT, R4.reuse, R237, P5 ;  /* 0x000000ed0400720c */ /* 0x040fe40002fa1670 */
[----:B------:R-:W-:Y:S01]  /*a4a0*/  ISETP.LT.OR P2, PT, R4, R235, P2 ;  /* 0x000000eb0400720c */ /* 0x000fe20001741670 */
[----:B------:R-:W-:Y:S01]  /*a4b0*/  MUFU.TANH R92, R8 ;  /* 0x00000008005c7308 */ /* 0x000fe20000002400 */
[----:B--2---:R-:W-:Y:S01]  /*a4c0*/  HMMA.16816.F32 R4, R28, R46, RZ ;  /* 0x0000002e1c04723c */ /* 0x004fe200000018ff */
[----:B------:R-:W-:-:S02]  /*a4d0*/  IADD3 R52, R70, 0x58, RZ ;  /* 0x0000005846347810 */ /* 0x000fc40007ffe0ff */
[----:B------:R-:W-:Y:S02]  /*a4e0*/  FSEL R181, R181, -INF , !P6 ;  /* 0xff800000b5b57808 */ /* 0x000fe40007000000 */
[----:B------:R-:W-:Y:S02]  /*a4f0*/  FSEL R55, R98, -INF , !P5 ;  /* 0xff80000062377808 */ /* 0x000fe40006800000 */
[C---:B------:R-:W-:Y:S01]  /*a500*/  ISETP.GE.AND P6, PT, R52.reuse, R236, PT ;  /* 0x000000ec3400720c */ /* 0x040fe20003fc6270 */
[----:B-1----:R-:W-:Y:S01]  /*a510*/  HMMA.16816.F32 R44, R32, R46, RZ ;  /* 0x0000002e202c723c */ /* 0x002fe200000018ff */
[----:B------:R-:W-:Y:S01]  /*a520*/  ISETP.GE.AND P5, PT, R52, R234, PT ;  /* 0x000000ea3400720c */ /* 0x000fe20003fa6270 */
[----:B------:R-:W-:Y:S01]  /*a530*/  MUFU.TANH R50, R50 ;  /* 0x0000003200327308 */ /* 0x000fe20000002400 */
[----:B------:R-:W-:Y:S02]  /*a540*/  FSEL R41, R94, -INF , !P3 ;  /* 0xff8000005e297808 */ /* 0x000fe40005800000 */
[----:B---3--:R-:W-:-:S02]  /*a550*/  FSEL R40, R93, -INF , !P1 ;  /* 0xff8000005d287808 */ /* 0x008fc40004800000 */
[C---:B------:R-:W-:Y:S01]  /*a560*/  ISETP.GE.AND P3, PT, R52.reuse, R240, PT ;  /* 0x000000f03400720c */ /* 0x040fe20003f66270 */
[----:B------:R-:W-:Y:S01]  /*a570*/  HMMA.16816.F32 R28, R28, R26, RZ ;  /* 0x0000001a1c1c723c */ /* 0x000fe200000018ff */
[C---:B------:R-:W-:Y:S01]  /*a580*/  ISETP.GE.AND P1, PT, R52.reuse, R238, PT ;  /* 0x000000ee3400720c */ /* 0x040fe20003f26270 */
[----:B------:R1:W-:Y:S01]  /*a590*/  MUFU.TANH R93, R9 ;  /* 0x00000009005d7308 */ /* 0x0003e20000002400 */
[C---:B------:R-:W-:Y:S02]  /*a5a0*/  ISETP.LT.OR P6, PT, R52.reuse, R237, P6 ;  /* 0x000000ed3400720c */ /* 0x040fe400037c1670 */
[----:B------:R-:W-:Y:S02]  /*a5b0*/  ISETP.LT.OR P5, PT, R52, R235, P5 ;  /* 0x000000eb3400720c */ /* 0x000fe40002fa1670 */
[----:B------:R-:W-:Y:S01]  /*a5c0*/  IADD3 R48, R70, 0x59, RZ ;  /* 0x0000005946307810 */ /* 0x000fe20007ffe0ff */
[----:B------:R-:W-:Y:S01]  /*a5d0*/  HMMA.16816.F32 R4, R16, R14, R4 ;  /* 0x0000000e1004723c */ /* 0x000fe20000001804 */
[C---:B------:R-:W-:Y:S01]  /*a5e0*/  ISETP.LT.OR P3, PT, R52.reuse, R241, P3 ;  /* 0x000000f13400720c */ /* 0x040fe20001f61670 */
[----:B------:R-:W-:Y:S01]  /*a5f0*/  MUFU.TANH R206, R206 ;  /* 0x000000ce00ce7308 */ /* 0x000fe20000002400 */
[----:B------:R-:W-:-:S02]  /*a600*/  ISETP.LT.OR P1, PT, R52, R239, P1 ;  /* 0x000000ef3400720c */ /* 0x000fc40000f21670 */
[----:B------:R-:W-:Y:S02]  /*a610*/  FSEL R53, R96, -INF , !P4 ;  /* 0xff80000060357808 */ /* 0x000fe40006000000 */
[----:B------:R-:W-:Y:S01]  /*a620*/  FSEL R52, R97, -INF , !P2 ;  /* 0xff80000061347808 */ /* 0x000fe20005000000 */
[----:B------:R-:W-:Y:S01]  /*a630*/  HMMA.16816.F32 R44, R20, R14, R44 ;  /* 0x0000000e142c723c */ /* 0x000fe2000000182c */
[----:B------:R-:W-:Y:S01]  /*a640*/  FSEL R178, R178, -INF , !P6 ;  /* 0xff800000b2b27808 */ /* 0x000fe20007000000 */
[----:B------:R-:W-:Y:S01]  /*a650*/  MUFU.TANH R205, R205 ;  /* 0x000000cd00cd7308 */ /* 0x000fe20000002400 */
[----:B------:R-:W-:Y:S02]  /*a660*/  FSEL R54, R99, -INF , !P5 ;  /* 0xff80000063367808 */ /* 0x000fe40006800000 */
[C---:B------:R-:W-:Y:S02]  /*a670*/  ISETP.GE.AND P4, PT, R48.reuse, R240, PT ;  /* 0x000000f03000720c */ /* 0x040fe40003f86270 */
[C---:B------:R-:W-:Y:S01]  /*a680*/  ISETP.GE.AND P2, PT, R48.reuse, R238, PT ;  /* 0x000000ee3000720c */ /* 0x040fe20003f46270 */
[----:B------:R-:W-:Y:S01]  /*a690*/  HMMA.16816.F32 R32, R32, R26, RZ ;  /* 0x0000001a2020723c */ /* 0x000fe200000018ff */
[----:B------:R-:W-:-:S02]  /*a6a0*/  ISETP.GE.AND P6, PT, R48, R236, PT ;  /* 0x000000ec3000720c */ /* 0x000fc40003fc6270 */
[C---:B------:R-:W-:Y:S02]  /*a6b0*/  ISETP.GE.AND P5, PT, R48.reuse, R234, PT ;  /* 0x000000ea3000720c */ /* 0x040fe40003fa6270 */
[C---:B------:R-:W-:Y:S02]  /*a6c0*/  ISETP.LT.OR P4, PT, R48.reuse, R241, P4 ;  /* 0x000000f13000720c */ /* 0x040fe40002781670 */
[----:B------:R-:W-:Y:S01]  /*a6d0*/  ISETP.LT.OR P2, PT, R48, R239, P2 ;  /* 0x000000ef3000720c */ /* 0x000fe20001741670 */
[----:B------:R-:W-:Y:S01]  /*a6e0*/  FMUL.FTZ R4, R4, c[0x0][0x2ec] ;  /* 0x0000bb0004047a20 */ /* 0x000fe20000410000 */
[C---:B------:R-:W-:Y:S01]  /*a6f0*/  ISETP.LT.OR P6, PT, R48.reuse, R237, P6 ;  /* 0x000000ed3000720c */ /* 0x040fe200037c1670 */
[-C--:B------:R-:W-:Y:S01]  /*a700*/  HMMA.16816.F32 R28, R16, R42.reuse, R28 ;  /* 0x0000002a101c723c */ /* 0x080fe2000000181c */
[----:B------:R-:W-:Y:S01]  /*a710*/  ISETP.LT.OR P5, PT, R48, R235, P5 ;  /* 0x000000eb3000720c */ /* 0x000fe20002fa1670 */
[----:B------:R2:W-:Y:S01]  /*a720*/  MUFU.TANH R208, R4 ;  /* 0x0000000400d07308 */ /* 0x0005e20000002400 */
[----:B------:R-:W-:Y:S01]  /*a730*/  IADD3 R48, R70, 0x60, RZ ;  /* 0x0000006046307810 */ /* 0x000fe20007ffe0ff */
[----:B------:R-:W-:Y:S01]  /*a740*/  FMUL.FTZ R199, R6, c[0x0][0x2ec] ;  /* 0x0000bb0006c77a20 */ /* 0x000fe20000410000 */
[----:B----4-:R-:W-:Y:S01]  /*a750*/  FSEL R10, R100, -INF , !P3 ;  /* 0xff800000640a7808 */ /* 0x010fe20005800000 */
[----:B------:R-:W-:Y:S01]  /*a760*/  FMUL.FTZ R44, R44, c[0x0][0x2ec] ;  /* 0x0000bb002c2c7a20 */ /* 0x000fe20000410000 */
[----:B-1----:R-:W-:Y:S01]  /*a770*/  FSEL R9, R105, -INF , !P1 ;  /* 0xff80000069097808 */ /* 0x002fe20004800000 */
[----:B------:R-:W-:Y:S01]  /*a780*/  FMUL.FTZ R16, R46, c[0x0][0x2ec] ;  /* 0x0000bb002e107a20 */ /* 0x000fe20000410000 */
[C---:B------:R-:W-:Y:S01]  /*a790*/  ISETP.GE.AND P3, PT, R48.reuse, R240, PT ;  /* 0x000000f03000720c */ /* 0x040fe20003f66270 */
[----:B------:R-:W-:Y:S01]  /*a7a0*/  FMUL.FTZ R15, R47, c[0x0][0x2ec] ;  /* 0x0000bb002f0f7a20 */ /* 0x000fe20000410000 */
[C---:B------:R-:W-:Y:S01]  /*a7b0*/  ISETP.GE.AND P1, PT, R48.reuse, R238, PT ;  /* 0x000000ee3000720c */ /* 0x040fe20003f26270 */
[----:B------:R-:W1:Y:S01]  /*a7c0*/  MUFU.TANH R44, R44 ;  /* 0x0000002c002c7308 */ /* 0x000e620000002400 */
[----:B------:R-:W-:Y:S01]  /*a7d0*/  FSEL R11, R109, -INF , !P4 ;  /* 0xff8000006d0b7808 */ /* 0x000fe20006000000 */
[----:B------:R-:W-:Y:S01]  /*a7e0*/  FMUL.FTZ R5, R5, c[0x0][0x2ec] ;  /* 0x0000bb0005057a20 */ /* 0x000fe20000410000 */
[----:B-----5:R-:W-:Y:S01]  /*a7f0*/  FSEL R8, R115, -INF , !P2 ;  /* 0xff80000073087808 */ /* 0x020fe20005000000 */
[----:B------:R-:W-:Y:S01]  /*a800*/  HMMA.16816.F32 R32, R20, R42, R32 ;  /* 0x0000002a1420723c */ /* 0x000fe20000001820 */
[C---:B------:R-:W-:Y:S01]  /*a810*/  ISETP.GE.AND P4, PT, R48.reuse, R236, PT ;  /* 0x000000ec3000720c */ /* 0x040fe20003f86270 */
[----:B------:R-:W-:Y:S01]  /*a820*/  FMUL.FTZ R7, R7, c[0x0][0x2ec] ;  /* 0x0000bb0007077a20 */ /* 0x000fe20000410000 */
[C---:B------:R-:W-:Y:S01]  /*a830*/  ISETP.GE.AND P2, PT, R48.reuse, R234, PT ;  /* 0x000000ea3000720c */ /* 0x040fe20003f46270 */
[----:B------:R-:W3:Y:S01]  /*a840*/  MUFU.TANH R16, R16 ;  /* 0x0000001000107308 */ /* 0x000ee20000002400 */
[----:B------:R-:W-:-:S02]  /*a850*/  ISETP.LT.OR P3, PT, R48, R241, P3 ;  /* 0x000000f13000720c */ /* 0x000fc40001f61670 */
[----:B------:R-:W-:Y:S01]  /*a860*/  ISETP.LT.OR P1, PT, R48, R239, P1 ;  /* 0x000000ef3000720c */ /* 0x000fe20000f21670 */
[----:B------:R-:W-:Y:S01]  /*a870*/  FMUL.FTZ R28, R28, c[0x0][0x2ec] ;  /* 0x0000bb001c1c7a20 */ /* 0x000fe20000410000 */
[----:B------:R-:W-:Y:S01]  /*a880*/  IADD3 R14, R70, 0x61, RZ ;  /* 0x00000061460e7810 */ /* 0x000fe20007ffe0ff */
[----:B------:R-:W-:Y:S01]  /*a890*/  FMUL.FTZ R29, R29, c[0x0][0x2ec] ;  /* 0x0000bb001d1d7a20 */ /* 0x000fe20000410000 */
[C---:B------:R-:W-:Y:S01]  /*a8a0*/  ISETP.LT.OR P4, PT, R48.reuse, R237, P4 ;  /* 0x000000ed3000720c */ /* 0x040fe20002781670 */
[----:B------:R4:W-:Y:S01]  /*a8b0*/  MUFU.TANH R210, R5 ;  /* 0x0000000500d27308 */ /* 0x0009e20000002400 */
[----:B------:R-:W-:Y:S01]  /*a8c0*/  ISETP.LT.OR P2, PT, R48, R235, P2 ;  /* 0x000000eb3000720c */ /* 0x000fe20001741670 */
[----:B------:R-:W-:Y:S01]  /*a8d0*/  FMUL.FTZ R30, R30, c[0x0][0x2ec] ;  /* 0x0000bb001e1e7a20 */ /* 0x000fe20000410000 */
[----:B------:R-:W-:Y:S01]  /*a8e0*/  FSEL R192, R192, -INF , !P6 ;  /* 0xff800000c0c07808 */ /* 0x000fe20007000000 */
[----:B------:R-:W-:Y:S01]  /*a8f0*/  FMUL.FTZ R31, R31, c[0x0][0x2ec] ;  /* 0x0000bb001f1f7a20 */ /* 0x000fe20000410000 */
[----:B------:R-:W-:-:S02]  /*a900*/  FSEL R185, R185, -INF , !P5 ;  /* 0xff800000b9b97808 */ /* 0x000fc40006800000 */
[----:B--2---:R-:W-:Y:S01]  /*a910*/  FSEL R4, R108, -INF , !P3 ;  /* 0xff8000006c047808 */ /* 0x004fe20005800000 */
[----:B------:R-:W2:Y:S01]  /*a920*/  MUFU.TANH R199, R199 ;  /* 0x000000c700c77308 */ /* 0x000ea20000002400 */
[----:B------:R-:W-:Y:S02]  /*a930*/  FSEL R48, R110, -INF , !P1 ;  /* 0xff8000006e307808 */ /* 0x000fe40004800000 */
[----:B------:R-:W-:Y:S01]  /*a940*/  ISETP.GE.AND P6, PT, R14, R240, PT ;  /* 0x000000f00e00720c */ /* 0x000fe20003fc6270 */
[----:B------:R-:W-:Y:S01]  /*a950*/  FMUL.FTZ R19, R34, c[0x0][0x2ec] ;  /* 0x0000bb0022137a20 */ /* 0x000fe20000410000 */
[C---:B------:R-:W-:Y:S01]  /*a960*/  ISETP.GE.AND P5, PT, R14.reuse, R238, PT ;  /* 0x000000ee0e00720c */ /* 0x040fe20003fa6270 */
[----:B------:R-:W-:Y:S01]  /*a970*/  FMUL.FTZ R35, R35, c[0x0][0x2ec] ;  /* 0x0000bb0023237a20 */ /* 0x000fe20000410000 */
[C---:B------:R-:W-:Y:S01]  /*a980*/  ISETP.GE.AND P3, PT, R14.reuse, R236, PT ;  /* 0x000000ec0e00720c */ /* 0x040fe20003f66270 */
[----:B------:R-:W-:Y:S01]  /*a990*/  MUFU.TANH R15, R15 ;  /* 0x0000000f000f7308 */ /* 0x000fe20000002400 */
[----:B------:R-:W-:-:S02]  /*a9a0*/  ISETP.GE.AND P1, PT, R14, R234, PT ;  /* 0x000000ea0e00720c */ /* 0x000fc40003f26270 */
[C---:B------:R-:W-:Y:S02]  /*a9b0*/  ISETP.LT.OR P6, PT, R14.reuse, R241, P6 ;  /* 0x000000f10e00720c */ /* 0x040fe400037c1670 */
[C---:B------:R-:W-:Y:S02]  /*a9c0*/  ISETP.LT.OR P5, PT, R14.reuse, R239, P5 ;  /* 0x000000ef0e00720c */ /* 0x040fe40002fa1670 */
[C---:B------:R-:W-:Y:S01]  /*a9d0*/  ISETP.LT.OR P3, PT, R14.reuse, R237, P3 ;  /* 0x000000ed0e00720c */ /* 0x040fe20001f61670 */
[----:B------:R-:W-:Y:S01]  /*a9e0*/  MUFU.TANH R200, R7 ;  /* 0x0000000700c87308 */ /* 0x000fe20000002400 */
[----:B------:R-:W-:Y:S01]  /*a9f0*/  ISETP.LT.OR P1, PT, R14, R235, P1 ;  /* 0x000000eb0e00720c */ /* 0x000fe20000f21670 */
[----:B------:R-:W-:Y:S01]  /*aa00*/  FMUL.FTZ R14, R45, c[0x0][0x2ec] ;  /* 0x0000bb002d0e7a20 */ /* 0x000fe20000410000 */
[----:B------:R-:W-:Y:S02]  /*aa10*/  IADD3 R6, R70, 0x68, RZ ;  /* 0x0000006846067810 */ /* 0x000fe40007ffe0ff */
[----:B------:R-:W-:-:S02]  /*aa20*/  FSEL R197, R197, -INF , !P4 ;  /* 0xff800000c5c57808 */ /* 0x000fc40006000000 */
[----:B------:R-:W-:Y:S01]  /*aa30*/  FSEL R191, R191, -INF , !P2 ;  /* 0xff800000bfbf7808 */ /* 0x000fe20005000000 */
[----:B------:R-:W5:Y:S01]  /*aa40*/  MUFU.TANH R14, R14 ;  /* 0x0000000e000e7308 */ /* 0x000f620000002400 */
[C---:B------:R-:W-:Y:S02]  /*aa50*/  ISETP.GE.AND P4, PT, R6.reuse, R240, PT ;  /* 0x000000f00600720c */ /* 0x040fe40003f86270 */
[C---:B------:R-:W-:Y:S02]  /*aa60*/  ISETP.GE.AND P2, PT, R6.reuse, R238, PT ;  /* 0x000000ee0600720c */ /* 0x040fe40003f46270 */
[----:B----4-:R-:W-:Y:S02]  /*aa70*/  FSEL R5, R101, -INF , !P6 ;  /* 0xff80000065057808 */ /* 0x010fe40007000000 */
[----:B------:R-:W-:Y:S01]  /*aa80*/  FSEL R171, R171, -INF , !P5 ;  /* 0xff800000abab7808 */ /* 0x000fe20006800000 */
[----:B------:R-:W-:Y:S01]  /*aa90*/  MUFU.TANH R19, R19 ;  /* 0x0000001300137308 */ /* 0x000fe20000002400 */
[----:B------:R-:W-:-:S02]  /*aaa0*/  ISETP.GE.AND P6, PT, R6, R236, PT ;  /* 0x000000ec0600720c */ /* 0x000fc40003fc6270 */
[C---:B------:R-:W-:Y:S02]  /*aab0*/  ISETP.GE.AND P5, PT, R6.reuse, R234, PT ;  /* 0x000000ea0600720c */ /* 0x040fe40003fa6270 */
[C---:B------:R-:W-:Y:S02]  /*aac0*/  ISETP.LT.OR P4, PT, R6.reuse, R241, P4 ;  /* 0x000000f10600720c */ /* 0x040fe40002781670 */
[----:B------:R-:W-:Y:S01]  /*aad0*/  ISETP.LT.OR P2, PT, R6, R239, P2 ;  /* 0x000000ef0600720c */ /* 0x000fe20001741670 */
[----:B------:R-:W-:Y:S01]  /*aae0*/  MUFU.TANH R248, R28 ;  /* 0x0000001c00f87308 */ /* 0x000fe20000002400 */
[----:B------:R-:W-:Y:S02]  /*aaf0*/  IADD3 R17, R70, 0x69, RZ ;  /* 0x0000006946117810 */ /* 0x000fe40007ffe0ff */
[C---:B------:R-:W-:Y:S02]  /*ab00*/  ISETP.LT.OR P6, PT, R6.reuse, R237, P6 ;  /* 0x000000ed0600720c */ /* 0x040fe400037c1670 */
[----:B------:R-:W-:-:S02]  /*ab10*/  ISETP.LT.OR P5, PT, R6, R235, P5 ;  /* 0x000000eb0600720c */ /* 0x000fc40002fa1670 */
[----:B------:R-:W-:Y:S01]  /*ab20*/  FSEL R198, R198, -INF , !P3 ;  /* 0xff800000c6c67808 */ /* 0x000fe20005800000 */
[----:B------:R-:W-:Y:S01]  /*ab30*/  MUFU.TANH R211, R29 ;  /* 0x0000001d00d37308 */ /* 0x000fe20000002400 */
[----:B------:R-:W-:Y:S02]  /*ab40*/  FSEL R193, R193, -INF , !P1 ;  /* 0xff800000c1c17808 */ /* 0x000fe40004800000 */
[----:B-1----:R-:W-:Y:S02]  /*ab50*/  FSEL R6, R44, -INF , !P4 ;  /* 0xff8000002c067808 */ /* 0x002fe40006000000 */
[----:B---3--:R-:W-:Y:S02]  /*ab60*/  FSEL R46, R16, -INF , !P2 ;  /* 0xff800000102e7808 */ /* 0x008fe40005000000 */
[C---:B------:R-:W-:Y:S01]  /*ab70*/  ISETP.GE.AND P3, PT, R17.reuse, R240, PT ;  /* 0x000000f01100720c */ /* 0x040fe20003f66270 */
[----:B------:R-:W-:Y:S01]  /*ab80*/  MUFU.TANH R204, R30 ;  /* 0x0000001e00cc7308 */ /* 0x000fe20000002400 */
[----:B------:R-:W-:-:S02]  /*ab90*/  ISETP.GE.AND P1, PT, R17, R238, PT ;  /* 0x000000ee1100720c */ /* 0x000fc40003f26270 */
[C---:B------:R-:W-:Y:S02]  /*aba0*/  ISETP.GE.AND P4, PT, R17.reuse, R236, PT ;  /* 0x000000ec1100720c */ /* 0x040fe40003f86270 */
[C---:B------:R-:W-:Y:S02]  /*abb0*/  ISETP.GE.AND P2, PT, R17.reuse, R234, PT ;  /* 0x000000ea1100720c */ /* 0x040fe40003f46270 */
[C---:B------:R-:W-:Y:S01]  /*abc0*/  ISETP.LT.OR P3, PT, R17.reuse, R241, P3 ;  /* 0x000000f11100720c */ /* 0x040fe20001f61670 */
[----:B------:R-:W-:Y:S01]  /*abd0*/  MUFU.TANH R202, R31 ;  /* 0x0000001f00ca7308 */ /* 0x000fe20000002400 */
[C---:B------:R-:W-:Y:S02]  /*abe0*/  ISETP.LT.OR P1, PT, R17.reuse, R239, P1 ;  /* 0x000000ef1100720c */ /* 0x040fe40000f21670 */
[C---:B------:R-:W-:Y:S02]  /*abf0*/  ISETP.LT.OR P4, PT, R17.reuse, R237, P4 ;  /* 0x000000ed1100720c */ /* 0x040fe40002781670 */
[----:B------:R-:W-:-:S02]  /*ac00*/  ISETP.LT.OR P2, PT, R17, R235, P2 ;  /* 0x000000eb1100720c */ /* 0x000fc40001741670 */
[----:B------:R-:W-:Y:S02]  /*ac10*/  IADD3 R17, R70, 0x70, RZ ;  /* 0x0000007046117810 */ /* 0x000fe40007ffe0ff */
[----:B------:R-:W-:Y:S02]  /*ac20*/  FSEL R208, R208, -INF , !P6 ;  /* 0xff800000d0d07808 */ /* 0x000fe40007000000 */
[----:B--2---:R-:W-:Y:S02]  /*ac30*/  FSEL R199, R199, -INF , !P5 ;  /* 0xff800000c7c77808 */ /* 0x004fe40006800000 */
[----:B-----5:R-:W-:Y:S02]  /*ac40*/  FSEL R7, R14, -INF , !P3 ;  /* 0xff8000000e077808 */ /* 0x020fe40005800000 */
[----:B------:R-:W-:Y:S02]  /*ac50*/  FSEL R42, R15, -INF , !P1 ;  /* 0xff8000000f2a7808 */ /* 0x000fe40004800000 */
[----:B------:R-:W-:-:S02]  /*ac60*/  ISETP.GE.AND P6, PT, R17, R240, PT ;  /* 0x000000f01100720c */ /* 0x000fc40003fc6270 */
[C---:B------:R-:W-:Y:S02]  /*ac70*/  ISETP.GE.AND P5, PT, R17.reuse, R238, PT ;  /* 0x000000ee1100720c */ /* 0x040fe40003fa6270 */
[C---:B------:R-:W-:Y:S02]  /*ac80*/  ISETP.GE.AND P3, PT, R17.reuse, R236, PT ;  /* 0x000000ec1100720c */ /* 0x040fe40003f66270 */
[C---:B------:R-:W-:Y:S02]  /*ac90*/  ISETP.GE.AND P1, PT, R17.reuse, R234, PT ;  /* 0x000000ea1100720c */ /* 0x040fe40003f26270 */
[----:B------:R-:W-:Y:S01]  /*aca0*/  IADD3 R16, R70, 0x71, RZ ;  /* 0x0000007146107810 */ /* 0x000fe20007ffe0ff */
[----:B------:R-:W-:Y:S01]  /*acb0*/  BAR.SYNC.DEFER_BLOCKING 0x0 ;  /* 0x0000000000007b1d */ /* 0x000fe20000010000 */
[C---:B------:R-:W-:Y:S02]  /*acc0*/  ISETP.LT.OR P6, PT, R17.reuse, R241, P6 ;  /* 0x000000f11100720c */ /* 0x040fe400037c1670 */
[----:B------:R-:W-:-:S02]  /*acd0*/  ISETP.LT.OR P5, PT, R17, R239, P5 ;  /* 0x000000ef1100720c */ /* 0x000fc40002fa1670 */
[C---:B------:R-:W-:Y:S02]  /*ace0*/  ISETP.LT.OR P3, PT, R17.reuse, R237, P3 ;  /* 0x000000ed1100720c */ /* 0x040fe40001f61670 */
[----:B------:R-:W-:Y:S01]  /*acf0*/  ISETP.LT.OR P1, PT, R17, R235, P1 ;  /* 0x000000eb1100720c */ /* 0x000fe20000f21670 */
[----:B------:R-:W-:Y:S01]  /*ad00*/  FMUL.FTZ R17, R32, c[0x0][0x2ec] ;  /* 0x0000bb0020117a20 */ /* 0x000fe20000410000 */
[----:B------:R-:W-:Y:S02]  /*ad10*/  FSEL R210, R210, -INF , !P4 ;  /* 0xff800000d2d27808 */ /* 0x000fe40006000000 */
[----:B------:R-:W-:Y:S02]  /*ad20*/  FSEL R200, R200, -INF , !P2 ;  /* 0xff800000c8c87808 */ /* 0x000fe40005000000 */
[C---:B------:R-:W-:Y:S01]  /*ad30*/  ISETP.GE.AND P4, PT, R16.reuse, R240, PT ;  /* 0x000000f01000720c */ /* 0x040fe20003f86270 */
[----:B------:R-:W1:Y:S01]  /*ad40*/  MUFU.TANH R17, R17 ;  /* 0x0000001100117308 */ /* 0x000e620000002400 */
[----:B------:R-:W-:-:S02]  /*ad50*/  ISETP.GE.AND P2, PT, R16, R238, PT ;  /* 0x000000ee1000720c */ /* 0x000fc40003f46270 */
[----:B------:R-:W-:Y:S02]  /*ad60*/  FSEL R14, R91, -INF , !P6 ;  /* 0xff8000005b0e7808 */ /* 0x000fe40007000000 */
[----:B------:R-:W-:Y:S02]  /*ad70*/  FSEL R51, R51, -INF , !P5 ;  /* 0xff80000033337808 */ /* 0x000fe40006800000 */
[C---:B------:R-:W-:Y:S02]  /*ad80*/  ISETP.GE.AND P6, PT, R16.reuse, R236, PT ;  /* 0x000000ec1000720c */ /* 0x040fe40003fc6270 */
[C---:B------:R-:W-:Y:S02]  /*ad90*/  ISETP.GE.AND P5, PT, R16.reuse, R234, PT ;  /* 0x000000ea1000720c */ /* 0x040fe40003fa6270 */
[C---:B------:R-:W-:Y:S02]  /*ada0*/  ISETP.LT.OR P4, PT, R16.reuse, R241, P4 ;  /* 0x000000f11000720c */ /* 0x040fe40002781670 */
[----:B------:R-:W-:-:S02]  /*adb0*/  ISETP.LT.OR P2, PT, R16, R239, P2 ;  /* 0x000000ef1000720c */ /* 0x000fc40001741670 */
[----:B------:R-:W-:Y:S02]  /*adc0*/  IADD3 R18, R70, 0x78, RZ ;  /* 0x0000007846127810 */ /* 0x000fe40007ffe0ff */
[C---:B------:R-:W-:Y:S02]  /*add0*/  ISETP.LT.OR P6, PT, R16.reuse, R237, P6 ;  /* 0x000000ed1000720c */ /* 0x040fe400037c1670 */
[----:B------:R-:W-:Y:S01]  /*ade0*/  ISETP.LT.OR P5, PT, R16, R235, P5 ;  /* 0x000000eb1000720c */ /* 0x000fe20002fa1670 */
[----:B------:R-:W-:Y:S01]  /*adf0*/  FMUL.FTZ R16, R33, c[0x0][0x2ec] ;  /* 0x0000bb0021107a20 */ /* 0x000fe20000410000 */
[----:B------:R-:W-:Y:S02]  /*ae00*/  FSEL R47, R92, -INF , !P3 ;  /* 0xff8000005c2f7808 */ /* 0x000fe40005800000 */
[----:B------:R-:W-:Y:S02]  /*ae10*/  FSEL R206, R206, -INF , !P1 ;  /* 0xff800000cece7808 */ /* 0x000fe40004800000 */
[----:B------:R-:W-:Y:S01]  /*ae20*/  FSEL R15, R90, -INF , !P4 ;  /* 0xff8000005a0f7808 */ /* 0x000fe20006000000 */
[----:B------:R-:W2:Y:S01]  /*ae30*/  MUFU.TANH R16, R16 ;  /* 0x0000001000107308 */ /* 0x000ea20000002400 */
        /* <DEDUP_REMOVED lines=9> */
[----:B------:R-:W3:Y:S01]  /*aed0*/  MUFU.TANH R18, R35 ;  /* 0x0000002300127308 */ /* 0x000ee20000002400 */
[----:B------:R-:W-:Y:S02]  /*aee0*/  IADD3 R70, R70, 0x79, RZ ;  /* 0x0000007946467810 */ /* 0x000fe40007ffe0ff */
[----:B------:R-:W-:Y:S02]  /*aef0*/  FSEL R45, R93, -INF , !P6 ;  /* 0xff8000005d2d7808 */ /* 0x000fe40007000000 */
[----:B------:R-:W-:Y:S02]  /*af00*/  FSEL R205, R205, -INF , !P5 ;  /* 0xff800000cdcd7808 */ /* 0x000fe40006800000 */
[----:B-1----:R-:W-:-:S02]  /*af10*/  FSEL R17, R17, -INF , !P3 ;  /* 0xff80000011117808 */ /* 0x002fc40005800000 */
        /* <DEDUP_REMOVED lines=10> */
[----:B------:R-:W-:Y:S02]  /*afc0*/  FSEL R204, R204, -INF , !P2 ;  /* 0xff800000cccc7808 */ /* 0x000fe40005000000 */
[----:B--2---:R-:W-:-:S02]  /*afd0*/  FSEL R16, R16, -INF , !P6 ;  /* 0xff80000010107808 */ /* 0x004fc40007000000 */
[----:B---3--:R-:W-:Y:S02]  /*afe0*/  FSEL R44, R18, -INF , !P5 ;  /* 0xff800000122c7808 */ /* 0x008fe40006800000 */
[----:B------:R-:W-:Y:S02]  /*aff0*/  FSEL R211, R211, -INF , !P3 ;  /* 0xff800000d3d37808 */ /* 0x000fe40005800000 */
[----:B------:R-:W-:Y:S01]  /*b000*/  FSEL R202, R202, -INF , !P1 ;  /* 0xff800000caca7808 */ /* 0x000fe20004800000 */
[----:B------:R-:W-:Y:S05]  /*b010*/  @!P0 BRA `(.L_x_773) ;  /* 0x000001b000008947 */ /* 0x000fea0003800000 */
[----:B------:R-:W-:Y:S01]  /*b020*/  IADD3 R19, R38, -0x3, RZ ;  /* 0xfffffffd26137810 */ /* 0x000fe20007ffe0ff */
[----:B------:R-:W-:Y:S02]  /*b030*/  ULDC.64 UR4, c[0x0][0x198] ;  /* 0x0000660000047ab9 */ /* 0x000fe40000000a00 */
[----:B------:R-:W-:Y:S01]  /*b040*/  USHF.L.U32 UR6, UR4, 0x6, URZ ;  /* 0x0000000604067899 */ /* 0x000fe2000800063f */
[----:B------:R-:W-:Y:S01]  /*b050*/  SHF.R.S32.HI R18, RZ, 0x1f, R19 ;  /* 0x0000001fff127819 */ /* 0x000fe20000011413 */
[----:B------:R-:W-:Y:S01]  /*b060*/  IMAD.WIDE.U32 R20, R19, c[0x0][0x198], RZ ;  /* 0x0000660013147a25 */ /* 0x000fe200078e00ff */
[----:B------:R-:W-:-:S03]  /*b070*/  USHF.L.U64.HI UR5, UR4, 0x6, UR5 ;  /* 0x0000000604057899 */ /* 0x000fc60008010205 */
[----:B------:R-:W-:-:S04]  /*b080*/  IMAD R18, R18, c[0x0][0x198], RZ ;  /* 0x0000660012127a24 */ /* 0x000fc800078e02ff */
[----:B------:R-:W-:Y:S01]  /*b090*/  IMAD R18, R19, c[0x0][0x19c], R18 ;  /* 0x0000670013127a24 */ /* 0x000fe200078e0212 */
[----:B------:R-:W-:-:S03]  /*b0a0*/  LEA R19, P0, R20, R242, 0x7 ;  /* 0x000000f214137211 */ /* 0x000fc600078038ff */
[----:B------:R-:W-:Y:S01]  /*b0b0*/  IMAD.IADD R21, R21, 0x1, R18 ;  /* 0x0000000115157824 */ /* 0x000fe200078e0212 */
[----:B------:R-:W-:-:S04]  /*b0c0*/  LEA R22, P1, R19, c[0x0][0x168], 0x1 ;  /* 0x00005a0013167a11 */ /* 0x000fc800078208ff */
        /* <DEDUP_REMOVED lines=16> */
.L_x_773:
[----:B-1----:R-:W-:Y:S01]  /*b1d0*/  FMNMX.FTZ R18, R36, R69, !PT ;  /* 0x0000004524127209 */ /* 0x002fe20007810000 */
[----:B------:R-:W-:Y:S01]  /*b1e0*/  LDSM.16.MT88.4 R28, [R220+0x4000] ;  /* 0x00400000dc1c783b */ /* 0x000fe20000004200 */
[----:B------:R-:W-:-:S02]  /*b1f0*/  MOV R23, R116 ;  /* 0x0000007400177202 */ /* 0x000fc40000000f00 */
[----:B------:R-:W-:Y:S01]  /*b200*/  FMNMX.FTZ R19, R67, R18, !PT ;  /* 0x0000001243137209 */ /* 0x000fe20007810000 */
[----:B------:R-:W-:Y:S01]  /*b210*/  LDSM.16.MT88.4 R32, [R220+0x4400] ;  /* 0x00440000dc20783b */ /* 0x000fe20000004200 */
[----:B------:R-:W-:Y:S02]  /*b220*/  MOV R22, R209 ;  /* 0x000000d100167202 */ /* 0x000fe40000000f00 */
        /* <DEDUP_REMOVED lines=33> */
[----:B------:R-:W1:Y:S02]  /*b440*/  SHFL.BFLY PT, R105, R20, 0x1, 0x1f ;  /* 0x0c201f0014697f89 */ /* 0x000e6400000e0000 */
        /* <DEDUP_REMOVED lines=53> */
[----:B------:R-:W-:-:S02]  /*b7a0*/  FFMA.FTZ R100, R80, c[0x0][0x23c], -R18 ;  /* 0x00008f0050647a23 */ /* 0x000fc40000010812 */
[----:B------:R-:W-:Y:S01]  /*b7b0*/  MUFU.EX2 R170, R170 ;  /* 0x000000aa00aa7308 */ /* 0x000fe20000000800 */
[----:B------:R-:W-:Y:S01]  /*b7c0*/  FMNMX.FTZ R20, R12, R19, !PT ;  /* 0x000000130c147209 */ /* 0x000fe20007810000 */
[--C-:B------:R-:W-:Y:S02]  /*b7d0*/  FFMA.FTZ R96, R85, c[0x0][0x23c], -R18.reuse ;  /* 0x00008f0055607a23 */ /* 0x100fe40000010812 */
[--C-:B------:R-:W-:Y:S01]  /*b7e0*/  FFMA.FTZ R94, R86, c[0x0][0x23c], -R18.reuse ;  /* 0x00008f00565e7a23 */ /* 0x100fe20000010812 */
[----:B------:R-:W-:Y:S01]  /*b7f0*/  FMNMX.FTZ R19, R25, R20, !PT ;  /* 0x0000001419137209 */ /* 0x000fe20007810000 */
[--C-:B------:R-:W-:Y:S02]  /*b800*/  FFMA.FTZ R93, R87, c[0x0][0x23c], -R18.reuse ;  /* 0x00008f00575d7a23 */ /* 0x100fe40000010812 */
[----:B------:R-:W-:Y:S01]  /*b810*/  MUFU.EX2 R120, R120 ;  /* 0x0000007800787308 */ /* 0x000fe20000000800 */
[----:B------:R-:W-:Y:S01]  /*b820*/  FMNMX.FTZ R20, R24, R19, !PT ;  /* 0x0000001318147209 */ /* 0x000fe20007810000 */
[----:B------:R-:W-:-:S02]  /*b830*/  FFMA.FTZ R87, R49, c[0x0][0x23c], -R18 ;  /* 0x00008f0031577a23 */ /* 0x000fc40000010812 */
        /* <DEDUP_REMOVED lines=8> */
[----:B------:R-:W-:-:S02]  /*b8c0*/  FFMA.FTZ R78, R17, c[0x0][0x23c], -R18 ;  /* 0x00008f00114e7a23 */ /* 0x000fc40000010812 */
[----:B------:R-:W-:Y:S01]  /*b8d0*/  MUFU.EX2 R110, R110 ;  /* 0x0000006e006e7308 */ /* 0x000fe20000000800 */
[----:B------:R-:W-:-:S04]  /*b8e0*/  FMNMX.FTZ R19, R8, R19, !PT ;  /* 0x0000001308137209 */ /* 0x000fc80007810000 */
[----:B------:R-:W-:-:S03]  /*b8f0*/  FMNMX.FTZ R20, R48, R19, !PT ;  /* 0x0000001330147209 */ /* 0x000fc60007810000 */
        /* <DEDUP_REMOVED lines=10> */
[----:B------:R-:W-:-:S05]  /*b9a0*/  FMNMX.FTZ R19, R44, R19, !PT ;  /* 0x000000132c137209 */ /* 0x000fca0007810000 */
[----:B------:R-:W1:Y:S02]  /*b9b0*/  SHFL.BFLY PT, R104, R19, 0x2, 0x1f ;  /* 0x0c401f0013687f89 */ /* 0x000e6400000e0000 */
        /* <DEDUP_REMOVED lines=15> */
[----:B------:R-:W-:Y:S02]  /*bab0*/  FMNMX.FTZ R6, R172, R7, !PT ;  /* 0x00000007ac067209 */ /* 0x000fe40007810000 */
[----:B------:R-:W-:Y:S02]  /*bac0*/  FSEL R21, R4, RZ, P2 ;  /* 0x000000ff04157208 */ /* 0x000fe40001000000 */
[----:B------:R-:W-:-:S03]  /*bad0*/  FMNMX.FTZ R4, R126, R5, !PT ;  /* 0x000000057e047209 */ /* 0x000fc60007810000 */
        /* <DEDUP_REMOVED lines=73> */
[----:B------:R-:W1:Y:S01]  /*bf70*/  MUFU.EX2 R106, R106 ;  /* 0x0000006a006a7308 */ /* 0x000e620000000800 */
[----:B------:R-:W-:Y:S02]  /*bf80*/  FMNMX.FTZ R6, R211, R6, !PT ;  /* 0x00000006d3067209 */ /* 0x000fe40007810000 */
[----:B------:R-:W-:Y:S02]  /*bf90*/  FMNMX.FTZ R4, R193, R4, !PT ;  /* 0x00000004c1047209 */ /* 0x000fe40007810000 */
[----:B------:R-:W-:Y:S01]  /*bfa0*/  MOV R21, R174 ;  /* 0x000000ae00157202 */ /* 0x000fe20000000f00 */
[----:B------:R-:W2:Y:S01]  /*bfb0*/  SHFL.BFLY PT, R103, R6, 0x2, 0x1f ;  /* 0x0c401f0006677f89 */ /* 0x000ea200000e0000 */
[----:B------:R-:W-:Y:S01]  /*bfc0*/  FMNMX.FTZ R5, R199, R4, !PT ;  /* 0x00000004c7057209 */ /* 0x000fe20007810000 */
[----:B------:R-:W-:Y:S01]  /*bfd0*/  MUFU.EX2 R107, R107 ;  /* 0x0000006b006b7308 */ /* 0x000fe20000000800 */
[----:B------:R-:W-:-:S02]  /*bfe0*/  FSEL R9, R105, RZ, P3 ;  /* 0x000000ff69097208 */ /* 0x000fc40001800000 */
[----:B------:R-:W-:Y:S02]  /*bff0*/  FMNMX.FTZ R5, R200, R5, !PT ;  /* 0x00000005c8057209 */ /* 0x000fe40007810000 */
[----:B------:R-:W-:Y:S01]  /*c000*/  FSEL R12, R104, RZ, P2 ;  /* 0x000000ff680c7208 */ /* 0x000fe20001000000 */
[----:B------:R-:W-:Y:S01]  /*c010*/  FADD.FTZ R24, R36, -R9 ;  /* 0x8000000924187221 */ /* 0x000fe20000010000 */
[----:B------:R-:W-:Y:S01]  /*c020*/  FMNMX.FTZ R4, R206, R5, !PT ;  /* 0x00000005ce047209 */ /* 0x000fe20007810000 */
[----:B------:R-:W-:Y:S01]  /*c030*/  MUFU.EX2 R76, R76 ;  /* 0x0000004c004c7308 */ /* 0x000fe20000000800 */
[----:B------:R-:W-:Y:S01]  /*c040*/  MOV R27, R21 ;  /* 0x00000015001b7202 */ /* 0x000fe20000000f00 */
[----:B------:R-:W-:Y:S01]  /*c050*/  FADD.FTZ R3, R3, -R12 ;  /* 0x8000000c03037221 */ /* 0x000fe20000010000 */
[----:B------:R-:W-:Y:S01]  /*c060*/  FMNMX.FTZ R5, R205, R4, !PT ;  /* 0x00000004cd057209 */ /* 0x000fe20007810000 */
[----:B------:R-:W-:Y:S01]  /*c070*/  FMUL.FTZ R24, R24, c[0x0][0x23c] ;  /* 0x00008f0018187a20 */ /* 0x000fe20000410000 */
[----:B-1----:R-:W-:Y:S01]  /*c080*/  F2FP.PACK_AB R49, R106, R115 ;  /* 0x000000736a31723e */ /* 0x002fe200000000ff */
[----:B------:R-:W-:Y:S01]  /*c090*/  FMUL.FTZ R3, R3, c[0x0][0x23c] ;  /* 0x00008f0003037a20 */ /* 0x000fe20000410000 */
[----:B------:R-:W-:Y:S01]  /*c0a0*/  FMNMX.FTZ R5, R204, R5, !PT ;  /* 0x00000005cc057209 */ /* 0x000fe20007810000 */
[----:B------:R-:W-:Y:S03]  /*c0b0*/  MUFU.EX2 R75, R75 ;  /* 0x0000004b004b7308 */ /* 0x000fe60000000800 */
[----:B------:R-:W-:-:S02]  /*c0c0*/  FMNMX.FTZ R4, R202, R5, !PT ;  /* 0x00000005ca047209 */ /* 0x000fc40007810000 */
[----:B--2---:R-:W-:-:S03]  /*c0d0*/  FMNMX.FTZ R103, R6, R103, !PT ;  /* 0x0000006706677209 */ /* 0x004fc60007810000 */
[----:B------:R-:W1:Y:S01]  /*c0e0*/  SHFL.BFLY PT, R5, R4, 0x2, 0x1f ;  /* 0x0c401f0004057f89 */ /* 0x000e6200000e0000 */
[----:B------:R-:W-:Y:S03]  /*c0f0*/  MUFU.EX2 R74, R74 ;  /* 0x0000004a004a7308 */ /* 0x000fe60000000800 */
[----:B------:R-:W2:Y:S05]  /*c100*/  SHFL.BFLY PT, R6, R103, 0x1, 0x1f ;  /* 0x0c201f0067067f89 */ /* 0x000eaa00000e0000 */
[----:B------:R-:W-:Y:S08]  /*c110*/  MUFU.EX2 R73, R73 ;  /* 0x0000004900497308 */ /* 0x000ff00000000800 */
[----:B------:R-:W-:Y:S01]  /*c120*/  MUFU.EX2 R72, R72 ;  /* 0x0000004800487308 */ /* 0x000fe20000000800 */
[----:B-1----:R-:W-:-:S07]  /*c130*/  FMNMX.FTZ R4, R4, R5, !PT ;  /* 0x0000000504047209 */ /* 0x002fce0007810000 */
[----:B------:R-:W-:Y:S01]  /*c140*/  MUFU.EX2 R71, R71 ;  /* 0x0000004700477308 */ /* 0x000fe20000000800 */
[----:B--2---:R-:W-:Y:S01]  /*c150*/  FMNMX.FTZ R103, R103, R6, !PT ;  /* 0x0000000667677209 */ /* 0x004fe20007810000 */
[----:B------:R-:W1:Y:S03]  /*c160*/  SHFL.BFLY PT, R5, R4, 0x1, 0x1f ;  /* 0x0c201f0004057f89 */ /* 0x000e6600000e0000 */
        /* <DEDUP_REMOVED lines=10> */
[--C-:B------:R-:W-:Y:S01]  /*c210*/  FFMA.FTZ R114, R114, c[0x0][0x23c], -R26.reuse ;  /* 0x00008f0072727a23 */ /* 0x100fe2000001081a */
[----:B-1----:R-:W-:Y:S01]  /*c220*/  FMNMX.FTZ R102, R4, R5, !PT ;  /* 0x0000000504667209 */ /* 0x002fe20007810000 */
[----:B------:R-:W-:Y:S01]  /*c230*/  FFMA.FTZ R111, R165, c[0x0][0x23c], -R26 ;  /* 0x00008f00a56f7a23 */ /* 0x000fe2000001081a */
[----:B------:R-:W-:-:S02]  /*c240*/  FSEL R5, R103, RZ, P1 ;  /* 0x000000ff67057208 */ /* 0x000fc40000800000 */
[C---:B------:R-:W-:Y:S01]  /*c250*/  FSETP.NEU.FTZ.AND P0, PT, R102.reuse, -INF , PT ;  /* 0xff8000006600780b */ /* 0x040fe20003f1d000 */
[----:B------:R-:W-:Y:S01]  /*c260*/  FMUL.FTZ R209, R102, c[0x0][0x23c] ;  /* 0x00008f0066d17a20 */ /* 0x000fe20000410000 */
[----:B------:R-:W1:Y:S01]  /*c270*/  MUFU.EX2 R174, R174 ;  /* 0x000000ae00ae7308 */ /* 0x000e620000000800 */
[----:B------:R-:W-:Y:S01]  /*c280*/  FADD.FTZ R2, R2, -R5 ;  /* 0x8000000502027221 */ /* 0x000fe20000010000 */
[----:B------:R-:W-:Y:S02]  /*c290*/  FSEL R5, R102, RZ, P0 ;  /* 0x000000ff66057208 */ /* 0x000fe40000000000 */
[----:B------:R-:W-:Y:S01]  /*c2a0*/  FSEL R209, R209, RZ, P0 ;  /* 0x000000ffd1d17208 */ /* 0x000fe20000000000 */
[----:B------:R-:W-:Y:S01]  /*c2b0*/  FMUL.FTZ R173, R2, c[0x0][0x23c] ;  /* 0x00008f0002ad7a20 */ /* 0x000fe20000410000 */
[----:B------:R-:W-:Y:S01]  /*c2c0*/  FSETP.NEU.FTZ.AND P1, PT, R104, -INF , PT ;  /* 0xff8000006800780b */ /* 0x000fe20003f3d000 */
[----:B------:R-:W-:Y:S01]  /*c2d0*/  FADD.FTZ R5, R0, -R5 ;  /* 0x8000000500057221 */ /* 0x000fe20000010000 */
[----:B------:R-:W-:Y:S01]  /*c2e0*/  MUFU.EX2 R121, R121 ;  /* 0x0000007900797308 */ /* 0x000fe20000000800 */
[----:B------:R-:W-:Y:S01]  /*c2f0*/  FFMA.FTZ R119, R172, c[0x0][0x23c], -R209 ;  /* 0x00008f00ac777a23 */ /* 0x000fe200000108d1 */
[----:B------:R-:W-:Y:S01]  /*c300*/  FSETP.NEU.FTZ.AND P0, PT, R103, -INF , PT ;  /* 0xff8000006700780b */ /* 0x000fe20003f1d000 */
[----:B------:R-:W-:-:S02]  /*c310*/  FMUL.FTZ R172, R5, c[0x0][0x23c] ;  /* 0x00008f0005ac7a20 */ /* 0x000fc40000410000 */
[----:B------:R-:W2:Y:S01]  /*c320*/  LDSM.16.MT88.4 R4, [R219+0x4000] ;  /* 0x00400000db04783b */ /* 0x000ea20000004200 */
[--C-:B------:R-:W-:Y:S02]  /*c330*/  FFMA.FTZ R169, R39, c[0x0][0x23c], -R209.reuse ;  /* 0x00008f0027a97a23 */ /* 0x100fe400000108d1 */
[----:B------:R-:W3:Y:S01]  /*c340*/  MUFU.EX2 R173, R173 ;  /* 0x000000ad00ad7308 */ /* 0x000ee20000000800 */
[--C-:B------:R-:W-:Y:S01]  /*c350*/  FFMA.FTZ R166, R166, c[0x0][0x23c], -R209.reuse ;  /* 0x00008f00a6a67a23 */ /* 0x100fe200000108d1 */
[----:B-1----:R-:W-:Y:S01]  /*c360*/  F2FP.PACK_AB R20, R167, R174 ;  /* 0x000000aea714723e */ /* 0x002fe200000000ff */
[--C-:B------:R-:W-:Y:S02]  /*c370*/  FFMA.FTZ R112, R112, c[0x0][0x23c], -R209.reuse ;  /* 0x00008f0070707a23 */ /* 0x100fe400000108d1 */
[--C-:B------:R-:W-:Y:S02]  /*c380*/  FFMA.FTZ R2, R125, c[0x0][0x23c], -R26.reuse ;  /* 0x00008f007d027a23 */ /* 0x100fe4000001081a */
[----:B------:R-:W-:Y:S01]  /*c390*/  FFMA.FTZ R0, R23, c[0x0][0x23c], -R26 ;  /* 0x00008f0017007a23 */ /* 0x000fe2000001081a */
[----:B------:R-:W1:Y:S01]  /*c3a0*/  MUFU.EX2 R114, R114 ;  /* 0x0000007200727308 */ /* 0x000e620000000800 */
[----:B------:R-:W-:Y:S01]  /*c3b0*/  MOV R26, R22 ;  /* 0x00000016001a7202 */ /* 0x000fe20000000f00 */
[----:B------:R-:W-:-:S02]  /*c3c0*/  FFMA.FTZ R125, R37, c[0x0][0x23c], -R209 ;  /* 0x00008f00257d7a23 */ /* 0x000fc400000108d1 */
[----:B------:R-:W4:Y:S01]  /*c3d0*/  LDSM.16.MT88.4 R36, [R219+0x4400] ;  /* 0x00440000db24783b */ /* 0x000f220000004200 */
[--C-:B------:R-:W-:Y:S02]  /*c3e0*/  FFMA.FTZ R118, R118, c[0x0][0x23c], -R209.reuse ;  /* 0x00008f0076767a23 */ /* 0x100fe400000108d1 */
[--C-:B------:R-:W-:Y:S01]  /*c3f0*/  FFMA.FTZ R122, R122, c[0x0][0x23c], -R209.reuse ;  /* 0x00008f007a7a7a23 */ /* 0x100fe200000108d1 */
[----:B------:R-:W-:Y:S01]  /*c400*/  MUFU.EX2 R169, R169 ;  /* 0x000000a900a97308 */ /* 0x000fe20000000800 */
[-C--:B---3--:R-:W-:Y:S02]  /*c410*/  FMUL.FTZ R12, R152, R173.reuse ;  /* 0x000000ad980c7220 */ /* 0x088fe40000410000 */
[-C--:B------:R-:W-:Y:S02]  /*c420*/  FMUL.FTZ R16, R140, R173.reuse ;  /* 0x000000ad8c107220 */ /* 0x080fe40000410000 */
[----:B------:R-:W-:Y:S01]  /*c430*/  FMUL.FTZ R8, R156, R173 ;  /* 0x000000ad9c087220 */ /* 0x000fe20000410000 */
[----:B------:R-:W-:Y:S01]  /*c440*/  MOV R156, R27 ;  /* 0x0000001b009c7202 */ /* 0x000fe20000000f00 */
[----:B------:R-:W-:Y:S01]  /*c450*/  FMUL.FTZ R9, R157, R173 ;  /* 0x000000ad9d097220 */ /* 0x000fe20000410000 */
[----:B------:R-:W3:Y:S01]  /*c460*/  MUFU.EX2 R166, R166 ;  /* 0x000000a600a67308 */ /* 0x000ee20000000800 */
[----:B-1----:R-:W-:Y:S01]  /*c470*/  F2FP.PACK_AB R22, R114, R121 ;  /* 0x000000797216723e */ /* 0x002fe200000000ff */
        /* <DEDUP_REMOVED lines=8> */
[----:B------:R-:W-:Y:S01]  /*c500*/  MOV R141, R51 ;  /* 0x00000033008d7202 */ /* 0x000fe20000000f00 */
[--C-:B------:R-:W-:Y:S01]  /*c510*/  FFMA.FTZ R165, R164, c[0x0][0x23c], -R209.reuse ;  /* 0x00008f00a4a57a23 */ /* 0x100fe200000108d1 */
[----:B------:R-:W-:Y:S01]  /*c520*/  F2FP.PACK_AB R51, R76, R107 ;  /* 0x0000006b4c33723e */ /* 0x000fe200000000ff */
[----:B------:R-:W-:-:S02]  /*c530*/  FFMA.FTZ R129, R129, c[0x0][0x23c], -R209 ;  /* 0x00008f0081817a23 */ /* 0x000fc400000108d1 */
[--C-:B------:R-:W-:Y:S01]  /*c540*/  FFMA.FTZ R130, R130, c[0x0][0x23c], -R209.reuse ;  /* 0x00008f0082827a23 */ /* 0x100fe200000108d1 */
[----:B------:R-:W1:Y:S01]  /*c550*/  MUFU.EX2 R119, R119 ;  /* 0x0000007700777308 */ /* 0x000e620000000800 */
[----:B---3--:R-:W-:Y:S01]  /*c560*/  F2FP.PACK_AB R21, R166, R169 ;  /* 0x000000a9a615723e */ /* 0x008fe200000000ff */
[--C-:B------:R-:W-:Y:S02]  /*c570*/  FFMA.FTZ R164, R184, c[0x0][0x23c], -R209.reuse ;  /* 0x00008f00b8a47a23 */ /* 0x100fe400000108d1 */
[--C-:B------:R-:W-:Y:S02]  /*c580*/  FFMA.FTZ R190, R190, c[0x0][0x23c], -R209.reuse ;  /* 0x00008f00bebe7a23 */ /* 0x100fe400000108d1 */
[--C-:B------:R-:W-:Y:S02]  /*c590*/  FFMA.FTZ R189, R189, c[0x0][0x23c], -R209.reuse ;  /* 0x00008f00bdbd7a23 */ /* 0x100fe400000108d1 */
[----:B------:R-:W3:Y:S01]  /*c5a0*/  MUFU.EX2 R172, R172 ;  /* 0x000000ac00ac7308 */ /* 0x000ee20000000800 */
[----:B------:R-:W-:-:S02]  /*c5b0*/  FFMA.FTZ R186, R186, c[0x0][0x23c], -R209 ;  /* 0x00008f00baba7a23 */ /* 0x000fc400000108d1 */
[--C-:B------:R-:W-:Y:S02]  /*c5c0*/  FFMA.FTZ R180, R180, c[0x0][0x23c], -R209.reuse ;  /* 0x00008f00b4b47a23 */ /* 0x100fe400000108d1 */
[--C-:B------:R-:W-:Y:S02]  /*c5d0*/  FFMA.FTZ R183, R183, c[0x0][0x23c], -R209.reuse ;  /* 0x00008f00b7b77a23 */ /* 0x100fe400000108d1 */
[--C-:B------:R-:W-:Y:S01]  /*c5e0*/  FFMA.FTZ R177, R177, c[0x0][0x23c], -R209.reuse ;  /* 0x00008f00b1b17a23 */ /* 0x100fe200000108d1 */
[----:B------:R-:W5:Y:S01]  /*c5f0*/  MUFU.EX2 R152, R24 ;  /* 0x0000001800987308 */ /* 0x000f620000000800 */
[----:B-1----:R-:W-:Y:S01]  /*c600*/  F2FP.PACK_AB R23, R119, R112 ;  /* 0x000000707717723e */ /* 0x002fe200000000ff */
[--C-:B------:R-:W-:Y:S02]  /*c610*/  FFMA.FTZ R182, R182, c[0x0][0x23c], -R209.reuse ;  /* 0x00008f00b6b67a23 */ /* 0x100fe400000108d1 */
[--C-:B------:R-:W-:Y:S02]  /*c620*/  FFMA.FTZ R53, R53, c[0x0][0x23c], -R209.reuse ;  /* 0x00008f0035357a23 */ /* 0x100fe400000108d1 */
[----:B------:R-:W-:-:S02]  /*c630*/  FFMA.FTZ R206, R206, c[0x0][0x23c], -R209 ;  /* 0x00008f00cece7a23 */ /* 0x000fc400000108d1 */
[----:B------:R-:W1:Y:S01]  /*c640*/  MUFU.EX2 R140, R3 ;  /* 0x00000003008c7308 */ /* 0x000e620000000800 */
[-C--:B---3--:R-:W-:Y:S02]  /*c650*/  FMUL.FTZ R10, R158, R172.reuse ;  /* 0x000000ac9e0a7220 */ /* 0x088fe40000410000 */
[-C--:B------:R-:W-:Y:S01]  /*c660*/  FMUL.FTZ R11, R159, R172.reuse ;  /* 0x000000ac9f0b7220 */ /* 0x080fe20000410000 */
[----:B------:R-:W-:Y:S01]  /*c670*/  MOV R159, R45 ;  /* 0x0000002d009f7202 */ /* 0x000fe20000000f00 */
[----:B------:R-:W-:Y:S01]  /*c680*/  FMUL.FTZ R14, R154, R172 ;  /* 0x000000ac9a0e7220 */ /* 0x000fe20000410000 */
[----:B------:R-:W-:Y:S01]  /*c690*/  MOV R154, R44 ;  /* 0x0000002c009a7202 */ /* 0x000fe20000000f00 */
[-C--:B------:R-:W-:Y:S01]  /*c6a0*/  FMUL.FTZ R15, R155, R172.reuse ;  /* 0x000000ac9b0f7220 */ /* 0x080fe20000410000 */
[----:B------:R-:W-:Y:S01]  /*c6b0*/  F2FP.PACK_AB R44, R170, R203 ;  /* 0x000000cbaa2c723e */ /* 0x000fe200000000ff */
[-C--:B------:R-:W-:Y:S01]  /*c6c0*/  FMUL.FTZ R18, R142, R172.reuse ;  /* 0x000000ac8e127220 */ /* 0x080fe20000410000 */
[C---:B------:R-:W-:Y:S01]  /*c6d0*/  HMMA.16816.F32 R8, R20.reuse, R28, R8 ;  /* 0x0000001c1408723c */ /* 0x040fe20000001808 */
[-C--:B------:R-:W-:Y:S01]  /*c6e0*/  FMUL.FTZ R19, R143, R172.reuse ;  /* 0x000000ac8f137220 */ /* 0x080fe20000410000 */
[----:B------:R-:W-:Y:S01]  /*c6f0*/  F2FP.PACK_AB R45, R168, R201 ;  /* 0x000000c9a82d723e */ /* 0x000fe200000000ff */
[-C--:B------:R-:W-:Y:S01]  /*c700*/  FMUL.FTZ R138, R138, R172.reuse ;  /* 0x000000ac8a8a7220 */ /* 0x080fe20000410000 */
[----:B------:R-:W-:Y:S01]  /*c710*/  MUFU.EX2 R113, R113 ;  /* 0x0000007100717308 */ /* 0x000fe20000000800 */
[----:B------:R-:W-:Y:S01]  /*c720*/  FMUL.FTZ R139, R139, R172 ;  /* 0x000000ac8b8b7220 */ /* 0x000fe20000410000 */
[----:B------:R-:W-:Y:S01]  /*c730*/  MOV R142, R43 ;  /* 0x0000002b008e7202 */ /* 0x000fe20000000f00 */
[-C--:B-----5:R-:W-:Y:S01]  /*c740*/  FMUL.FTZ R24, R160, R152.reuse ;  /* 0x00000098a0187220 */ /* 0x0a0fe20000410000 */
[C---:B------:R-:W-:Y:S01]  /*c750*/  HMMA.16816.F32 R12, R20.reuse, R30, R12 ;  /* 0x0000001e140c723c */ /* 0x040fe2000000180c */
[----:B------:R-:W-:Y:S01]  /*c760*/  FMUL.FTZ R25, R161, R152 ;  /* 0x00000098a1197220 */ /* 0x000fe20000410000 */
[----:B------:R-:W-:Y:S01]  /*c770*/  MOV R143, R50 ;  /* 0x00000032008f7202 */ /* 0x000fe20000000f00 */
[-C--:B-1----:R-:W-:Y:S01]  /*c780*/  FMUL.FTZ R26, R162, R140.reuse ;  /* 0x0000008ca21a7220 */ /* 0x082fe20000410000 */
[----:B------:R-:W1:Y:S01]  /*c790*/  MUFU.EX2 R2, R2 ;  /* 0x0000000200027308 */ /* 0x000e620000000800 */
[----:B------:R-:W-:Y:S01]  /*c7a0*/  FMUL.FTZ R27, R163, R140 ;  /* 0x0000008ca31b7220 */ /* 0x000fe20000410000 */
[----:B------:R-:W-:Y:S01]  /*c7b0*/  F2FP.PACK_AB R50, R101, R108 ;  /* 0x0000006c6532723e */ /* 0x000fe200000000ff */
[-C--:B------:R-:W-:Y:S01]  /*c7c0*/  FMUL.FTZ R148, R148, R152.reuse ;  /* 0x0000009894947220 */ /* 0x080fe20000410000 */
[----:B--2---:R-:W-:Y:S01]  /*c7d0*/  HMMA.16816.F32 R16, R20, R4, R16 ;  /* 0x000000041410723c */ /* 0x004fe20000001810 */
[----:B------:R-:W-:-:S02]  /*c7e0*/  FMUL.FTZ R149, R149, R152 ;  /* 0x0000009895957220 */ /* 0x000fc40000410000 */
[-C--:B------:R-:W-:Y:S01]  /*c7f0*/  FMUL.FTZ R150, R150, R140.reuse ;  /* 0x0000008c96967220 */ /* 0x080fe20000410000 */
[----:B------:R-:W-:Y:S01]  /*c800*/  MUFU.EX2 R111, R111 ;  /* 0x0000006f006f7308 */ /* 0x000fe20000000800 */
[----:B------:R-:W-:Y:S02]  /*c810*/  FMUL.FTZ R151, R151, R140 ;  /* 0x0000008c97977220 */ /* 0x000fe40000410000 */
[----:B------:R-:W-:Y:S01]  /*c820*/  FFMA.FTZ R3, R124, c[0x0][0x23c], -R209 ;  /* 0x00008f007c037a23 */ /* 0x000fe200000108d1 */
[----:B------:R-:W-:Y:S01]  /*c830*/  HMMA.16816.F32 R20, R20, R6, R136 ;  /* 0x000000061414723c */ /* 0x000fe20000001888 */
[----:B------:R-:W-:Y:S02]  /*c840*/  FMUL.FTZ R155, R104, c[0x0][0x23c] ;  /* 0x00008f00689b7a20 */ /* 0x000fe40000410000 */
[-C--:B------:R-:W-:Y:S01]  /*c850*/  FMUL.FTZ R40, R144, R152.reuse ;  /* 0x0000009890287220 */ /* 0x080fe20000410000 */
[----:B------:R-:W-:Y:S01]  /*c860*/  MUFU.EX2 R0, R0 ;  /* 0x0000000000007308 */ /* 0x000fe20000000800 */
[----:B------:R-:W-:Y:S01]  /*c870*/  FMUL.FTZ R41, R145, R152 ;  /* 0x0000009891297220 */ /* 0x000fe20000410000 */
[----:B------:R-:W-:Y:S01]  /*c880*/  FSEL R155, R155, RZ, P1 ;  /* 0x000000ff9b9b7208 */ /* 0x000fe20000800000 */
[----:B------:R-:W-:Y:S01]  /*c890*/  FMUL.FTZ R43, R147, R140 ;  /* 0x0000008c932b7220 */ /* 0x000fe20000410000 */
[----:B------:R-:W-:Y:S01]  /*c8a0*/  MOV R138, R46 ;  /* 0x0000002e008a7202 */ /* 0x000fe20000000f00 */
[----:B------:R-:W-:Y:S01]  /*c8b0*/  FMUL.FTZ R132, R132, R152 ;  /* 0x0000009884847220 */ /* 0x000fe20000410000 */
[----:B------:R-:W-:Y:S01]  /*c8c0*/  F2FP.PACK_AB R46, R117, R120 ;  /* 0x00000078752e723e */ /* 0x000fe200000000ff */
[----:B------:R-:W-:Y:S01]  /*c8d0*/  FMUL.FTZ R133, R133, R152 ;  /* 0x0000009885857220 */ /* 0x000fe20000410000 */
[----:B------:R-:W-:Y:S01]  /*c8e0*/  MUFU.EX2 R125, R125 ;  /* 0x0000007d007d7308 */ /* 0x000fe20000000800 */
[----:B------:R-:W-:Y:S01]  /*c8f0*/  MOV R139, R42 ;  /* 0x0000002a008b7202 */ /* 0x000fe20000000f00 */
[----:B------:R-:W-:-:S02]  /*c900*/  FMUL.FTZ R42, R146, R140 ;  /* 0x0000008c922a7220 */ /* 0x000fc40000410000 */
[-C--:B------:R-:W-:Y:S01]  /*c910*/  FMUL.FTZ R134, R134, R140.reuse ;  /* 0x0000008c86867220 */ /* 0x080fe20000410000 */
[C---:B------:R-:W-:Y:S01]  /*c920*/  HMMA.16816.F32 R24, R44.reuse, R28, R24 ;  /* 0x0000001c2c18723c */ /* 0x040fe20000001818 */
[----:B------:R-:W-:Y:S02]  /*c930*/  FMUL.FTZ R135, R135, R140 ;  /* 0x0000008c87877220 */ /* 0x000fe40000410000 */
[----:B------:R-:W2:Y:S01]  /*c940*/  MUFU.EX2 R118, R118 ;  /* 0x0000007600767308 */ /* 0x000ea20000000800 */
[----:B------:R-:W-:Y:S01]  /*c950*/  FFMA.FTZ R124, R48, c[0x0][0x23c], -R155 ;  /* 0x00008f00307c7a23 */ /* 0x000fe2000001089b */
[----:B------:R-:W-:Y:S01]  /*c960*/  F2FP.PACK_AB R48, R109, R110 ;  /* 0x0000006e6d30723e */ /* 0x000fe200000000ff */
[----:B------:R-:W-:Y:S02]  /*c970*/  FMUL.FTZ R158, R103, c[0x0][0x23c] ;  /* 0x00008f00679e7a20 */ /* 0x000fe40000410000 */
[----:B------:R-:W-:Y:S01]  /*c980*/  HMMA.16816.F32 R28, R44, R30, R148 ;  /* 0x0000001e2c1c723c */ /* 0x000fe20000001894 */
[----:B------:R-:W-:-:S02]  /*c990*/  FFMA.FTZ R147, R54, c[0x0][0x23c], -R209 ;  /* 0x00008f0036937a23 */ /* 0x000fc400000108d1 */
[----:B------:R-:W-:Y:S01]  /*c9a0*/  MUFU.EX2 R122, R122 ;  /* 0x0000007a007a7308 */ /* 0x000fe20000000800 */
[----:B------:R-:W-:Y:S01]  /*c9b0*/  FSEL R158, R158, RZ, P0 ;  /* 0x000000ff9e9e7208 */ /* 0x000fe20000000000 */
[--C-:B------:R-:W-:Y:S02]  /*c9c0*/  FFMA.FTZ R145, R142, c[0x0][0x23c], -R155.reuse ;  /* 0x00008f008e917a23 */ /* 0x100fe4000001089b */
[----:B------:R-:W-:Y:S01]  /*c9d0*/  FFMA.FTZ R146, R143, c[0x0][0x23c], -R155 ;  /* 0x00008f008f927a23 */ /* 0x000fe2000001089b */
[----:B------:R-:W-:Y:S01]  /*c9e0*/  HMMA.16816.F32 R40, R44, R4, R40 ;  /* 0x000000042c28723c */ /* 0x000fe20000001828 */
[--C-:B------:R-:W-:Y:S02]  /*c9f0*/  FFMA.FTZ R126, R126, c[0x0][0x23c], -R158.reuse ;  /* 0x00008f007e7e7a23 */ /* 0x100fe4000001089e */
[----:B------:R-:W3:Y:S01]  /*ca00*/  MUFU.EX2 R3, R3 ;  /* 0x0000000300037308 */ /* 0x000ee20000000800 */
[--C-:B------:R-:W-:Y:S02]  /*ca10*/  FFMA.FTZ R127, R127, c[0x0][0x23c], -R158.reuse ;  /* 0x00008f007f7f7a23 */ /* 0x100fe4000001089e */
[----:B------:R-:W-:-:S02]  /*ca20*/  FFMA.FTZ R128, R128, c[0x0][0x23c], -R158 ;  /* 0x00008f0080807a23 */ /* 0x000fc4000001089e */
[----:B------:R-:W-:Y:S01]  /*ca30*/  HMMA.16816.F32 R4, R44, R6, R132 ;  /* 0x000000062c04723c */ /* 0x000fe20000001884 */
[--C-:B------:R-:W-:Y:S02]  /*ca40*/  FFMA.FTZ R131, R131, c[0x0][0x23c], -R158.reuse ;  /* 0x00008f0083837a23 */ /* 0x100fe4000001089e */
[----:B------:R-:W-:Y:S01]  /*ca50*/  MUFU.EX2 R126, R126 ;  /* 0x0000007e007e7308 */ /* 0x000fe20000000800 */
[--C-:B------:R-:W-:Y:S02]  /*ca60*/  FFMA.FTZ R184, R207, c[0x0][0x23c], -R158.reuse ;  /* 0x00008f00cfb87a23 */ /* 0x100fe4000001089e */
[--C-:B------:R-:W-:Y:S01]  /*ca70*/  FFMA.FTZ R175, R175, c[0x0][0x23c], -R158.reuse ;  /* 0x00008f00afaf7a23 */ /* 0x100fe2000001089e */
[----:B-1----:R-:W-:Y:S01]  /*ca80*/  F2FP.PACK_AB R44, R2, R113 ;  /* 0x00000071022c723e */ /* 0x002fe200000000ff */
[----:B------:R-:W-:Y:S01]  /*ca90*/  HMMA.16816.F32 R24, R48, R32, R24 ;  /* 0x000000203018723c */ /* 0x000fe20000001818 */
[----:B--2---:R-:W-:Y:S01]  /*caa0*/  F2FP.PACK_AB R45, R118, R125 ;  /* 0x0000007d762d723e */ /* 0x004fe200000000ff */
[--C-:B------:R-:W-:Y:S01]  /*cab0*/  FFMA.FTZ R176, R176, c[0x0][0x23c], -R158.reuse ;  /* 0x00008f00b0b07a23 */ /* 0x100fe2000001089e */
[----:B------:R-:W-:Y:S01]  /*cac0*/  F2FP.PACK_AB R46, R0, R111 ;  /* 0x0000006f002e723e */ /* 0x000fe200000000ff */
[----:B------:R-:W1:Y:S01]  /*cad0*/  MUFU.EX2 R127, R127 ;  /* 0x0000007f007f7308 */ /* 0x000e620000000800 */
[----:B---3--:R-:W-:Y:S01]  /*cae0*/  F2FP.PACK_AB R47, R3, R122 ;  /* 0x0000007a032f723e */ /* 0x008fe200000000ff */
[----:B------:R-:W-:-:S02]  /*caf0*/  FFMA.FTZ R179, R179, c[0x0][0x23c], -R158 ;  /* 0x00008f00b3b37a23 */ /* 0x000fc4000001089e */
[----:B------:R-:W-:Y:S01]  /*cb00*/  HMMA.16816.F32 R28, R48, R34, R28 ;  /* 0x00000022301c723c */ /* 0x000fe2000000181c */
[----:B------:R-:W-:Y:S02]  /*cb10*/  FFMA.FTZ R207, R194, c[0x0][0x23c], -R209 ;  /* 0x00008f00c2cf7a23 */ /* 0x000fe400000108d1 */
[--C-:B------:R-:W-:Y:S01]  /*cb20*/  FFMA.FTZ R195, R195, c[0x0][0x23c], -R158.reuse ;  /* 0x00008f00c3c37a23 */ /* 0x100fe2000001089e */
[----:B------:R-:W-:Y:S01]  /*cb30*/  MUFU.EX2 R128, R128 ;  /* 0x0000008000807308 */ /* 0x000fe20000000800 */
[--C-:B------:R-:W-:Y:S02]  /*cb40*/  FFMA.FTZ R187, R187, c[0x0][0x23c], -R158.reuse ;  /* 0x00008f00bbbb7a23 */ /* 0x100fe4000001089e */
[--C-:B------:R-:W-:Y:S01]  /*cb50*/  FFMA.FTZ R188, R188, c[0x0][0x23c], -R158.reuse ;  /* 0x00008f00bcbc7a23 */ /* 0x100fe2000001089e */
[----:B------:R-:W-:Y:S01]  /*cb60*/  HMMA.16816.F32 R8, R44, R32, R8 ;  /* 0x000000202c08723c */ /* 0x000fe20000001808 */
[--C-:B------:R-:W-:Y:S02]  /*cb70*/  FFMA.FTZ R196, R196, c[0x0][0x23c], -R158.reuse ;  /* 0x00008f00c4c47a23 */ /* 0x100fe4000001089e */
[----:B------:R-:W-:Y:S01]  /*cb80*/  FFMA.FTZ R55, R55, c[0x0][0x23c], -R158 ;  /* 0x00008f0037377a23 */ /* 0x000fe2000001089e */
[----:B------:R-:W-:Y:S01]  /*cb90*/  MUFU.EX2 R131, R131 ;  /* 0x0000008300837308 */ /* 0x000fe20000000800 */
[----:B------:R-:W-:-:S02]  /*cba0*/  FFMA.FTZ R194, R138, c[0x0][0x23c], -R155 ;  /* 0x00008f008ac27a23 */ /* 0x000fc4000001089b */
[--C-:B------:R-:W-:Y:S01]  /*cbb0*/  FFMA.FTZ R138, R198, c[0x0][0x23c], -R158.reuse ;  /* 0x00008f00c68a7a23 */ /* 0x100fe2000001089e */
[C---:B------:R-:W-:Y:S01]  /*cbc0*/  HMMA.16816.F32 R12, R44.reuse, R34, R12 ;  /* 0x000000222c0c723c */ /* 0x040fe2000000180c */
[----:B------:R-:W2:Y:S01]  /*cbd0*/  LDSM.16.MT88.4 R32, [R219+0x4800] ;  /* 0x00480000db20783b */ /* 0x000ea20000004200 */
[----:B------:R-:W-:Y:S02]  /*cbe0*/  FFMA.FTZ R198, R185, c[0x0][0x23c], -R209 ;  /* 0x00008f00b9c67a23 */ /* 0x000fe400000108d1 */
[----:B------:R-:W-:Y:S01]  /*cbf0*/  MUFU.EX2 R129, R129 ;  /* 0x0000008100817308 */ /* 0x000fe20000000800 */
[--C-:B------:R-:W-:Y:S02]  /*cc00*/  FFMA.FTZ R181, R181, c[0x0][0x23c], -R158.reuse ;  /* 0x00008f00b5b57a23 */ /* 0x100fe4000001089e */
[----:B------:R-:W-:Y:S01]  /*cc10*/  FFMA.FTZ R178, R178, c[0x0][0x23c], -R158 ;  /* 0x00008f00b2b27a23 */ /* 0x000fe2000001089e */
[----:B----4-:R-:W-:Y:S01]  /*cc20*/  HMMA.16816.F32 R16, R44, R36, R16 ;  /* 0x000000242c10723c */ /* 0x010fe20000001810 */
[----:B------:R-:W-:-:S02]  /*cc30*/  FFMA.FTZ R132, R139, c[0x0][0x23c], -R155 ;  /* 0x00008f008b847a23 */ /* 0x000fc4000001089b */
[--C-:B------:R-:W-:Y:S01]  /*cc40*/  FFMA.FTZ R142, R197, c[0x0][0x23c], -R158.reuse ;  /* 0x00008f00c58e7a23 */ /* 0x100fe2000001089e */
[----:B------:R-:W3:Y:S01]  /*cc50*/  MUFU.EX2 R130, R130 ;  /* 0x0000008200827308 */ /* 0x000ee20000000800 */
[----:B------:R-:W-:Y:S02]  /*cc60*/  FFMA.FTZ R139, R191, c[0x0][0x23c], -R209 ;  /* 0x00008f00bf8b7a23 */ /* 0x000fe400000108d1 */
[----:B------:R-:W-:Y:S01]  /*cc70*/  FFMA.FTZ R208, R208, c[0x0][0x23c], -R158 ;  /* 0x00008f00d0d07a23 */ /* 0x000fe2000001089e */
[----:B------:R-:W-:Y:S01]  /*cc80*/  HMMA.16816.F32 R20, R44, R38, R20 ;  /* 0x000000262c14723c */ /* 0x000fe20000001814 */
[----:B------:R-:W4:Y:S01]  /*cc90*/  LDSM.16.MT88.4 R44, [R220+0x4800] ;  /* 0x00480000dc2c783b */ /* 0x000f220000004200 */
[----:B------:R-:W-:Y:S02]  /*cca0*/  FFMA.FTZ R203, R157, R152, R203 ;  /* 0x000000989dcb7223 */ /* 0x000fe400000100cb */
[----:B------:R-:W-:Y:S01]  /*ccb0*/  MUFU.EX2 R165, R165 ;  /* 0x000000a500a57308 */ /* 0x000fe20000000800 */
[----:B------:R-:W-:-:S02]  /*ccc0*/  FFMA.FTZ R136, R199, c[0x0][0x23c], -R209 ;  /* 0x00008f00c7887a23 */ /* 0x000fc400000108d1 */
[----:B------:R-:W-:Y:S01]  /*ccd0*/  FFMA.FTZ R143, R156, R140, R201 ;  /* 0x0000008c9c8f7223 */ /* 0x000fe200000100c9 */
[C---:B------:R-:W-:Y:S01]  /*cce0*/  HMMA.16816.F32 R40, R48.reuse, R36, R40 ;  /* 0x000000243028723c */ /* 0x040fe20000001828 */
[----:B------:R-:W-:Y:S02]  /*ccf0*/  FADD.FTZ R203, R170, R203 ;  /* 0x000000cbaacb7221 */ /* 0x000fe40000010000 */
[----:B------:R-:W-:Y:S01]  /*cd00*/  FFMA.FTZ R135, R200, c[0x0][0x23c], -R209 ;  /* 0x00008f00c8877a23 */ /* 0x000fe200000108d1 */
[----:B------:R-:W5:Y:S01]  /*cd10*/  MUFU.EX2 R164, R164 ;  /* 0x000000a400a47308 */ /* 0x000f620000000800 */
[----:B------:R-:W-:Y:S02]  /*cd20*/  FADD.FTZ R168, R168, R143 ;  /* 0x0000008fa8a87221 */ /* 0x000fe40000010000 */
[----:B-1----:R-:W-:Y:S01]  /*cd30*/  F2FP.PACK_AB R36, R127, R126 ;  /* 0x0000007e7f24723e */ /* 0x002fe200000000ff */
[----:B------:R-:W-:Y:S01]  /*cd40*/  HMMA.16816.F32 R4, R48, R38, R4 ;  /* 0x000000263004723c */ /* 0x000fe20000001804 */
[----:B---3--:R-:W-:Y:S01]  /*cd50*/  F2FP.PACK_AB R37, R130, R129 ;  /* 0x000000818225723e */ /* 0x008fe200000000ff */
[----:B------:R-:W-:-:S02]  /*cd60*/  FFMA.FTZ R169, R252, R172, R169 ;  /* 0x000000acfca97223 */ /* 0x000fc400000100a9 */
[----:B------:R-:W-:Y:S01]  /*cd70*/  MUFU.EX2 R68, R68 ;  /* 0x0000004400447308 */ /* 0x000fe20000000800 */
[----:B------:R-:W-:Y:S02]  /*cd80*/  FADD.FTZ R120, R120, R203 ;  /* 0x000000cb78787221 */ /* 0x000fe40000010000 */
[----:B------:R-:W-:Y:S01]  /*cd90*/  F2FP.PACK_AB R38, R131, R128 ;  /* 0x000000808326723e */ /* 0x000fe200000000ff */
[----:B------:R-:W-:Y:S01]  /*cda0*/  FADD.FTZ R123, R123, R168 ;  /* 0x000000a87b7b7221 */ /* 0x000fe20000010000 */
[----:B------:R-:W-:Y:S01]  /*cdb0*/  F2FP.PACK_AB R48, R99, R100 ;  /* 0x000000646330723e */ /* 0x000fe200000000ff */
[----:B------:R-:W-:Y:S01]  /*cdc0*/  FADD.FTZ R143, R166, R169 ;  /* 0x000000a9a68f7221 */ /* 0x000fe20000010000 */
[----:B------:R-:W-:Y:S01]  /*cdd0*/  F2FP.PACK_AB R49, R74, R75 ;  /* 0x0000004b4a31723e */ /* 0x000fe200000000ff */
[----:B------:R-:W-:Y:S01]  /*cde0*/  MUFU.EX2 R175, R175 ;  /* 0x000000af00af7308 */ /* 0x000fe20000000800 */
[----:B-----5:R-:W-:Y:S01]  /*cdf0*/  F2FP.PACK_AB R39, R164, R165 ;  /* 0x000000a5a427723e */ /* 0x020fe200000000ff */
[----:B------:R-:W-:Y:S01]  /*ce00*/  FADD.FTZ R117, R117, R120 ;  /* 0x0000007875757221 */ /* 0x000fe20000010000 */
[----:B------:R-:W-:Y:S01]  /*ce10*/  F2FP.PACK_AB R50, R97, R98 ;  /* 0x000000626132723e */ /* 0x000fe200000000ff */
[----:B------:R-:W-:Y:S01]  /*ce20*/  FADD.FTZ R116, R116, R123 ;  /* 0x0000007b74747221 */ /* 0x000fe20000010000 */
[----:B------:R-:W-:Y:S01]  /*ce30*/  F2FP.PACK_AB R51, R72, R73 ;  /* 0x000000494833723e */ /* 0x000fe200000000ff */
[----:B------:R-:W-:-:S02]  /*ce40*/  FADD.FTZ R110, R110, R117 ;  /* 0x000000756e6e7221 */ /* 0x000fc40000010000 */
[C---:B--2---:R-:W-:Y:S01]  /*ce50*/  HMMA.16816.F32 R16, R36.reuse, R32, R16 ;  /* 0x000000202410723c */ /* 0x044fe20000001810 */
[----:B------:R-:W1:Y:S01]  /*ce60*/  MUFU.EX2 R176, R176 ;  /* 0x000000b000b07308 */ /* 0x000e620000000800 */
[----:B------:R-:W-:Y:S02]  /*ce70*/  FADD.FTZ R115, R115, R116 ;  /* 0x0000007473737221 */ /* 0x000fe40000010000 */
[----:B------:R-:W-:Y:S02]  /*ce80*/  FADD.FTZ R109, R109, R110 ;  /* 0x0000006e6d6d7221 */ /* 0x000fe40000010000 */
[----:B------:R-:W-:Y:S02]  /*ce90*/  FADD.FTZ R106, R106, R115 ;  /* 0x000000736a6a7221 */ /* 0x000fe40000010000 */
[----:B----4-:R-:W-:Y:S01]  /*cea0*/  HMMA.16816.F32 R8, R36, R44, R8 ;  /* 0x0000002c2408723c */ /* 0x010fe20000001808 */
[----:B------:R-:W-:Y:S01]  /*ceb0*/  MUFU.EX2 R179, R179 ;  /* 0x000000b300b37308 */ /* 0x000fe20000000800 */
[----:B------:R-:W-:-:S02]  /*cec0*/  FADD.FTZ R108, R108, R109 ;  /* 0x0000006d6c6c7221 */ /* 0x000fc40000010000 */
[----:B------:R-:W-:Y:S02]  /*ced0*/  FADD.FTZ R107, R107, R106 ;  /* 0x0000006a6b6b7221 */ /* 0x000fe40000010000 */
[----:B------:R-:W-:Y:S02]  /*cee0*/  FADD.FTZ R101, R101, R108 ;  /* 0x0000006c65657221 */ /* 0x000fe40000010000 */
[----:B------:R-:W-:Y:S01]  /*cef0*/  HMMA.16816.F32 R12, R36, R46, R12 ;  /* 0x0000002e240c723c */ /* 0x000fe2000000180c */
[----:B------:R-:W-:Y:S01]  /*cf00*/  MUFU.EX2 R184, R184 ;  /* 0x000000b800b87308 */ /* 0x000fe20000000800 */
[----:B------:R-:W-:Y:S02]  /*cf10*/  FADD.FTZ R76, R76, R107 ;  /* 0x0000006b4c4c7221 */ /* 0x000fe40000010000 */
[----:B------:R-:W-:Y:S02]  /*cf20*/  FADD.FTZ R100, R100, R101 ;  /* 0x0000006564647221 */ /* 0x000fe40000010000 */
[----:B------:R-:W-:-:S02]  /*cf30*/  FADD.FTZ R75, R75, R76 ;  /* 0x0000004c4b4b7221 */ /* 0x000fc40000010000 */
[----:B------:R-:W-:Y:S01]  /*cf40*/  HMMA.16816.F32 R20, R36, R34, R20 ;  /* 0x000000222414723c */ /* 0x000fe20000001814 */
[----:B------:R-:W2:Y:S01]  /*cf50*/  LDSM.16.MT88.4 R36, [R220+0x4c00] ;  /* 0x004c0000dc24783b */ /* 0x000ea20000004200 */
[----:B------:R-:W-:Y:S01]  /*cf60*/  MUFU.EX2 R190, R190 ;  /* 0x000000be00be7308 */ /* 0x000fe20000000800 */
[----:B------:R-:W-:Y:S02]  /*cf70*/  FADD.FTZ R99, R99, R100 ;  /* 0x0000006463637221 */ /* 0x000fe40000010000 */
[----:B------:R-:W-:Y:S02]  /*cf80*/  FFMA.FTZ R210, R210, c[0x0][0x23c], -R158 ;  /* 0x00008f00d2d27a23 */ /* 0x000fe4000001089e */
[----:B------:R-:W-:Y:S01]  /*cf90*/  FFMA.FTZ R137, R193, c[0x0][0x23c], -R209 ;  /* 0x00008f00c1897a23 */ /* 0x000fe200000108d1 */
[----:B------:R-:W-:Y:S01]  /*cfa0*/  HMMA.16816.F32 R24, R48, R44, R24 ;  /* 0x0000002c3018723c */ /* 0x000fe20000001818 */
[----:B------:R-:W-:Y:S01]  /*cfb0*/  FADD.FTZ R74, R74, R75 ;  /* 0x0000004b4a4a7221 */ /* 0x000fe20000010000 */
[----:B------:R-:W3:Y:S01]  /*cfc0*/  MUFU.EX2 R189, R189 ;  /* 0x000000bd00bd7308 */ /* 0x000ee20000000800 */
[----:B------:R-:W-:-:S02]  /*cfd0*/  FFMA.FTZ R205, R205, c[0x0][0x23c], -R209 ;  /* 0x00008f00cdcd7a23 */ /* 0x000fc400000108d1 */
[----:B------:R-:W-:Y:S02]  /*cfe0*/  FFMA.FTZ R204, R204, c[0x0][0x23c], -R209 ;  /* 0x00008f00cccc7a23 */ /* 0x000fe400000108d1 */
[----:B------:R-:W-:Y:S01]  /*cff0*/  FADD.FTZ R98, R98, R99 ;  /* 0x0000006362627221 */ /* 0x000fe20000010000 */
[C---:B------:R-:W-:Y:S01]  /*d000*/  HMMA.16816.F32 R28, R48.reuse, R46, R28 ;  /* 0x0000002e301c723c */ /* 0x040fe2000000181c */
[----:B------:R-:W4:Y:S01]  /*d010*/  LDSM.16.MT88.4 R44, [R219+0x4c00] ;  /* 0x004c0000db2c783b */ /* 0x000f220000004200 */
[----:B------:R-:W-:Y:S01]  /*d020*/  MUFU.EX2 R186, R186 ;  /* 0x000000ba00ba7308 */ /* 0x000fe20000000800 */
[----:B------:R-:W-:Y:S02]  /*d030*/  FADD.FTZ R73, R73, R74 ;  /* 0x0000004a49497221 */ /* 0x000fe40000010000 */
[----:B------:R-:W-:Y:S02]  /*d040*/  FADD.FTZ R97, R97, R98 ;  /* 0x0000006261617221 */ /* 0x000fe40000010000 */
[----:B------:R-:W-:Y:S01]  /*d050*/  FADD.FTZ R72, R72, R73 ;  /* 0x0000004948487221 */ /* 0x000fe20000010000 */
[----:B------:R-:W-:Y:S01]  /*d060*/  HMMA.16816.F32 R40, R48, R32, R40 ;  /* 0x000000203028723c */ /* 0x000fe20000001828 */
[----:B------:R-:W-:Y:S01]  /*d070*/  FFMA.FTZ R171, R171, c[0x0][0x23c], -R155 ;  /* 0x00008f00abab7a23 */ /* 0x000fe2000001089b */
[----:B------:R-:W5:Y:S01]  /*d080*/  MUFU.EX2 R207, R207 ;  /* 0x000000cf00cf7308 */ /* 0x000f620000000800 */
[----:B------:R-:W-:-:S02]  /*d090*/  FFMA.FTZ R248, R248, c[0x0][0x23c], -R158 ;  /* 0x00008f00f8f87a23 */ /* 0x000fc4000001089e */
[--C-:B------:R-:W-:Y:S02]  /*d0a0*/  FFMA.FTZ R211, R211, c[0x0][0x23c], -R158.reuse ;  /* 0x00008f00d3d37a23 */ /* 0x100fe4000001089e */
[----:B-1----:R-:W-:Y:S01]  /*d0b0*/  F2FP.PACK_AB R32, R176, R175 ;  /* 0x000000afb020723e */ /* 0x002fe200000000ff */
[----:B------:R-:W-:Y:S01]  /*d0c0*/  HMMA.16816.F32 R4, R48, R34, R4 ;  /* 0x000000223004723c */ /* 0x000fe20000001804 */
[----:B---3--:R-:W-:Y:S01]  /*d0d0*/  F2FP.PACK_AB R33, R189, R190 ;  /* 0x000000bebd21723e */ /* 0x008fe200000000ff */
[----:B------:R-:W-:Y:S01]  /*d0e0*/  MUFU.EX2 R195, R195 ;  /* 0x000000c300c37308 */ /* 0x000fe20000000800 */
[--C-:B------:R-:W-:Y:S02]  /*d0f0*/  FFMA.FTZ R133, R153, c[0x0][0x23c], -R158.reuse ;  /* 0x00008f0099857a23 */ /* 0x100fe4000001089e */
[----:B------:R-:W-:Y:S02]  /*d100*/  FFMA.FTZ R134, R159, c[0x0][0x23c], -R158 ;  /* 0x00008f009f867a23 */ /* 0x000fe4000001089e */
[----:B------:R-:W-:Y:S01]  /*d110*/  F2FP.PACK_AB R34, R184, R179 ;  /* 0x000000b3b822723e */ /* 0x000fe200000000ff */
[----:B------:R-:W-:Y:S01]  /*d120*/  FFMA.FTZ R141, R141, c[0x0][0x23c], -R155 ;  /* 0x00008f008d8d7a23 */ /* 0x000fe2000001089b */
[----:B------:R-:W-:Y:S01]  /*d130*/  F2FP.PACK_AB R48, R95, R96 ;  /* 0x000000605f30723e */ /* 0x000fe200000000ff */
[----:B------:R-:W1:Y:S01]  /*d140*/  MUFU.EX2 R187, R187 ;  /* 0x000000bb00bb7308 */ /* 0x000e620000000800 */
[----:B-----5:R-:W-:Y:S01]  /*d150*/  F2FP.PACK_AB R35, R207, R186 ;  /* 0x000000bacf23723e */ /* 0x020fe200000000ff */
[----:B------:R-:W-:Y:S01]  /*d160*/  FADD.FTZ R96, R96, R97 ;  /* 0x0000006160607221 */ /* 0x000fe20000010000 */
[----:B------:R-:W-:Y:S01]  /*d170*/  F2FP.PACK_AB R49, R70, R71 ;  /* 0x000000474631723e */ /* 0x000fe200000000ff */
[----:B------:R-:W-:Y:S01]  /*d180*/  FADD.FTZ R71, R71, R72 ;  /* 0x0000004847477221 */ /* 0x000fe20000010000 */
[----:B------:R-:W-:Y:S01]  /*d190*/  F2FP.PACK_AB R50, R93, R94 ;  /* 0x0000005e5d32723e */ /* 0x000fe200000000ff */
[----:B------:R-:W-:Y:S01]  /*d1a0*/  FADD.FTZ R95, R95, R96 ;  /* 0x000000605f5f7221 */ /* 0x000fe20000010000 */
[----:B------:R-:W-:Y:S01]  /*d1b0*/  F2FP.PACK_AB R51, R68, R69 ;  /* 0x000000454433723e */ /* 0x000fe200000000ff */
[----:B--2---:R-:W-:Y:S01]  /*d1c0*/  HMMA.16816.F32 R8, R32, R36, R8 ;  /* 0x000000242008723c */ /* 0x004fe20000001808 */
        /* <DEDUP_REMOVED lines=8> */
[----:B------:R-:W-:-:S02]  /*d250*/  FFMA.FTZ R144, R154, c[0x0][0x23c], -R155 ;  /* 0x00008f009a907a23 */ /* 0x000fc4000001089b */
[C---:B----4-:R-:W-:Y:S01]  /*d260*/  HMMA.16816.F32 R16, R32.reuse, R44, R16 ;  /* 0x0000002c2010723c */ /* 0x050fe20000001810 */
[----:B------:R-:W-:Y:S07]  /*d270*/  MUFU.EX2 R180, R180 ;  /* 0x000000b400b47308 */ /* 0x000fee0000000800 */
[----:B------:R-:W-:Y:S01]  /*d280*/  HMMA.16816.F32 R20, R32, R46, R20 ;  /* 0x0000002e2014723c */ /* 0x000fe20000001814 */
[----:B------:R-:W2:Y:S01]  /*d290*/  LDSM.16.MT88.4 R32, [R220+0x5000] ;  /* 0x00500000dc20783b */ /* 0x000ea20000004200 */
[----:B------:R-:W3:Y:S06]  /*d2a0*/  MUFU.EX2 R183, R183 ;  /* 0x000000b700b77308 */ /* 0x000eec0000000800 */
[C---:B------:R-:W-:Y:S02]  /*d2b0*/  HMMA.16816.F32 R24, R48.reuse, R36, R24 ;  /* 0x000000243018723c */ /* 0x040fe40000001818 */
[----:B------:R-:W-:Y:S06]  /*d2c0*/  MUFU.EX2 R177, R177 ;  /* 0x000000b100b17308 */ /* 0x000fec0000000800 */
[C---:B------:R-:W-:Y:S01]  /*d2d0*/  HMMA.16816.F32 R28, R48.reuse, R38, R28 ;  /* 0x00000026301c723c */ /* 0x040fe2000000181c */
[----:B------:R-:W4:Y:S01]  /*d2e0*/  LDSM.16.MT88.4 R36, [R219+0x5000] ;  /* 0x00500000db24783b */ /* 0x000f220000004200 */
[----:B------:R-:W5:Y:S06]  /*d2f0*/  MUFU.EX2 R182, R182 ;  /* 0x000000b600b67308 */ /* 0x000f6c0000000800 */
[C---:B------:R-:W-:Y:S02]  /*d300*/  HMMA.16816.F32 R40, R48.reuse, R44, R40 ;  /* 0x0000002c3028723c */ /* 0x040fe40000001828 */
[----:B------:R-:W2:Y:S05]  /*d310*/  MUFU.EX2 R89, R89 ;  /* 0x0000005900597308 */ /* 0x000eaa0000000800 */
[----:B------:R-:W-:Y:S01]  /*d320*/  FFMA.FTZ R44, R192, c[0x0][0x23c], -R158 ;  /* 0x00008f00c02c7a23 */ /* 0x000fe2000001089e */
[----:B------:R-:W-:Y:S01]  /*d330*/  HMMA.16816.F32 R4, R48, R46, R4 ;  /* 0x0000002e3004723c */ /* 0x000fe20000001804 */
[--C-:B------:R-:W-:Y:S01]  /*d340*/  FFMA.FTZ R192, R52, c[0x0][0x23c], -R209.reuse ;  /* 0x00008f0034c07a23 */ /* 0x100fe200000108d1 */
[----:B------:R-:W-:Y:S01]  /*d350*/  MUFU.EX2 R67, R67 ;  /* 0x0000004300437308 */ /* 0x000fe20000000800 */
[----:B------:R-:W-:Y:S01]  /*d360*/  F2FP.PACK_AB R52, R91, R92 ;  /* 0x0000005c5b34723e */ /* 0x000fe200000000ff */
[----:B------:R-:W-:-:S02]  /*d370*/  FFMA.FTZ R209, R202, c[0x0][0x23c], -R209 ;  /* 0x00008f00cad17a23 */ /* 0x000fc400000108d1 */
[----:B------:R-:W-:Y:S01]  /*d380*/  FADD.FTZ R92, R92, R93 ;  /* 0x0000005d5c5c7221 */ /* 0x000fe20000010000 */
[----:B-1----:R-:W-:Y:S02]  /*d390*/  F2FP.PACK_AB R48, R187, R195 ;  /* 0x000000c3bb30723e */ /* 0x002fe400000000ff */
[----:B---3--:R-:W-:Y:S01]  /*d3a0*/  F2FP.PACK_AB R49, R183, R180 ;  /* 0x000000b4b731723e */ /* 0x008fe200000000ff */
[----:B------:R-:W-:Y:S01]  /*d3b0*/  MUFU.EX2 R66, R66 ;  /* 0x0000004200427308 */ /* 0x000fe20000000800 */
[----:B------:R-:W-:Y:S01]  /*d3c0*/  F2FP.PACK_AB R50, R196, R188 ;  /* 0x000000bcc432723e */ /* 0x000fe200000000ff */
[----:B------:R-:W-:Y:S01]  /*d3d0*/  FADD.FTZ R91, R91, R92 ;  /* 0x0000005c5b5b7221 */ /* 0x000fe20000010000 */
[----:B-----5:R-:W-:Y:S02]  /*d3e0*/  F2FP.PACK_AB R51, R182, R177 ;  /* 0x000000b1b633723e */ /* 0x020fe400000000ff */
[----:B--2---:R-:W-:Y:S01]  /*d3f0*/  F2FP.PACK_AB R54, R89, R90 ;  /* 0x0000005a5936723e */ /* 0x004fe200000000ff */
[----:B------:R-:W-:-:S02]  /*d400*/  FADD.FTZ R90, R90, R91 ;  /* 0x0000005b5a5a7221 */ /* 0x000fc40000010000 */
[----:B------:R-:W-:Y:S02]  /*d410*/  MUFU.EX2 R65, R65 ;  /* 0x0000004100417308 */ /* 0x000fe40000000800 */
[----:B------:R-:W-:Y:S01]  /*d420*/  HMMA.16816.F32 R8, R48, R32, R8 ;  /* 0x000000203008723c */ /* 0x000fe20000001808 */
[----:B------:R-:W-:-:S05]  /*d430*/  FADD.FTZ R89, R89, R90 ;  /* 0x0000005a59597221 */ /* 0x000fca0000010000 */
[----:B------:R-:W1:Y:S02]  /*d440*/  MUFU.EX2 R64, R64 ;  /* 0x0000004000407308 */ /* 0x000e640000000800 */
[C---:B------:R-:W-:Y:S06]  /*d450*/  HMMA.16816.F32 R12, R48.reuse, R34, R12 ;  /* 0x00000022300c723c */ /* 0x040fec000000180c */
[----:B------:R1:W-:Y:S02]  /*d460*/  MUFU.EX2 R148, R55 ;  /* 0x0000003700947308 */ /* 0x0003e40000000800 */
[C---:B----4-:R-:W-:Y:S06]  /*d470*/  HMMA.16816.F32 R16, R48.reuse, R36, R16 ;  /* 0x000000243010723c */ /* 0x050fec0000001810 */
[----:B------:R2:W-:Y:S02]  /*d480*/  MUFU.EX2 R185, R53 ;  /* 0x0000003500b97308 */ /* 0x0005e40000000800 */
[----:B------:R-:W-:Y:S01]  /*d490*/  HMMA.16816.F32 R20, R48, R38, R20 ;  /* 0x000000263014723c */ /* 0x000fe20000001814 */
[----:B------:R-:W3:Y:S01]  /*d4a0*/  LDSM.16.MT88.4 R48, [R219+0x5400] ;  /* 0x00540000db30783b */ /* 0x000ee20000004200 */
[----:B-1----:R-:W-:-:S04]  /*d4b0*/  F2FP.PACK_AB R55, R64, R65 ;  /* 0x000000414037723e */ /* 0x002fc800000000ff */
[----:B------:R-:W-:Y:S01]  /*d4c0*/  MUFU.EX2 R88, R88 ;  /* 0x0000005800587308 */ /* 0x000fe20000000800 */
[----:B--2---:R-:W-:-:S07]  /*d4d0*/  F2FP.PACK_AB R53, R66, R67 ;  /* 0x000000434235723e */ /* 0x004fce00000000ff */
[----:B------:R-:W1:Y:S01]  /*d4e0*/  MUFU.EX2 R87, R87 ;  /* 0x0000005700577308 */ /* 0x000e620000000800 */
[----:B------:R-:W-:-:S04]  /*d4f0*/  FADD.FTZ R67, R67, R68 ;  /* 0x0000004443437221 */ /* 0x000fc80000010000 */
[----:B------:R-:W-:Y:S01]  /*d500*/  FADD.FTZ R66, R66, R67 ;  /* 0x0000004342427221 */ /* 0x000fe20000010000 */
[----:B------:R-:W-:Y:S02]  /*d510*/  HMMA.16816.F32 R4, R52, R38, R4 ;  /* 0x000000263404723c */ /* 0x000fe40000001804 */
[----:B------:R-:W-:Y:S01]  /*d520*/  MUFU.EX2 R86, R86 ;  /* 0x0000005600567308 */ /* 0x000fe20000000800 */
[----:B------:R-:W-:-:S04]  /*d530*/  FADD.FTZ R65, R65, R66 ;  /* 0x0000004241417221 */ /* 0x000fc80000010000 */
[----:B------:R-:W-:Y:S01]  /*d540*/  FADD.FTZ R64, R64, R65 ;  /* 0x0000004140407221 */ /* 0x000fe20000010000 */
[C---:B------:R-:W-:Y:S02]  /*d550*/  HMMA.16816.F32 R24, R52.reuse, R32, R24 ;  /* 0x000000203418723c */ /* 0x040fe40000001818 */
[----:B------:R-:W2:Y:S06]  /*d560*/  MUFU.EX2 R85, R85 ;  /* 0x0000005500557308 */ /* 0x000eac0000000800 */
[C---:B------:R-:W-:Y:S01]  /*d570*/  HMMA.16816.F32 R28, R52.reuse, R34, R28 ;  /* 0x00000022341c723c */ /* 0x040fe2000000181c */
[----:B------:R-:W-:Y:S01]  /*d580*/  LDSM.16.MT88.4 R32, [R220+0x5800] ;  /* 0x00580000dc20783b */ /* 0x000fe20000004200 */
        /* <DEDUP_REMOVED lines=10> */
[C---:B----4-:R-:W-:Y:S01]  /*d630*/  F2FP.PACK_AB R53, R62.reuse, R63 ;  /* 0x0000003f3e35723e */ /* 0x050fe200000000ff */
[----:B------:R-:W-:Y:S02]  /*d640*/  FADD.FTZ R63, R63, R64 ;  /* 0x000000403f3f7221 */ /* 0x000fe40000010000 */
[----:B------:R-:W-:Y:S02]  /*d650*/  FADD.FTZ R85, R85, R86 ;  /* 0x0000005655557221 */ /* 0x000fe40000010000 */
[----:B------:R-:W-:Y:S02]  /*d660*/  FADD.FTZ R62, R62, R63 ;  /* 0x0000003f3e3e7221 */ /* 0x000fe40000010000 */
[----:B------:R-:W-:Y:S08]  /*d670*/  MUFU.EX2 R181, R181 ;  /* 0x000000b500b57308 */ /* 0x000ff00000000800 */
[----:B------:R-:W-:Y:S01]  /*d680*/  MUFU.EX2 R178, R178 ;  /* 0x000000b200b27308 */ /* 0x000fe20000000800 */
[----:B-1----:R-:W-:Y:S01]  /*d690*/  F2FP.PACK_AB R55, R60, R61 ;  /* 0x0000003d3c37723e */ /* 0x002fe200000000ff */
[----:B------:R-:W-:-:S04]  /*d6a0*/  FADD.FTZ R61, R61, R62 ;  /* 0x0000003e3d3d7221 */ /* 0x000fc80000010000 */
[----:B------:R-:W-:Y:S02]  /*d6b0*/  FADD.FTZ R61, R60, R61 ;  /* 0x0000003d3c3d7221 */ /* 0x000fe40000010000 */
[----:B------:R1:W2:Y:S01]  /*d6c0*/  MUFU.EX2 R197, R44 ;  /* 0x0000002c00c57308 */ /* 0x0002a20000000800 */
[C---:B---3--:R-:W-:Y:S07]  /*d6d0*/  HMMA.16816.F32 R4, R52.reuse, R50, R4 ;  /* 0x000000323404723c */ /* 0x048fee0000001804 */
[----:B------:R-:W3:Y:S01]  /*d6e0*/  MUFU.EX2 R192, R192 ;  /* 0x000000c000c07308 */ /* 0x000ee20000000800 */
[----:B------:R-:W-:Y:S07]  /*d6f0*/  HMMA.16816.F32 R40, R52, R48, R40 ;  /* 0x000000303428723c */ /* 0x000fee0000001828 */
[----:B------:R-:W-:Y:S01]  /*d700*/  MUFU.EX2 R191, R147 ;  /* 0x0000009300bf7308 */ /* 0x000fe20000000800 */
[----:B-1----:R-:W1:Y:S01]  /*d710*/  LDSM.16.MT88.4 R44, [R220+0x5400] ;  /* 0x00540000dc2c783b */ /* 0x002e620000004200 */
[----:B--2---:R-:W-:-:S06]  /*d720*/  F2FP.PACK_AB R38, R197, R178 ;  /* 0x000000b2c526723e */ /* 0x004fcc00000000ff */
[----:B------:R-:W2:Y:S01]  /*d730*/  MUFU.EX2 R198, R198 ;  /* 0x000000c600c67308 */ /* 0x000ea20000000800 */
[----:B---3--:R-:W-:-:S07]  /*d740*/  F2FP.PACK_AB R37, R192, R185 ;  /* 0x000000b9c025723e */ /* 0x008fce00000000ff */
[----:B------:R3:W-:Y:S08]  /*d750*/  MUFU.EX2 R199, R208 ;  /* 0x000000d000c77308 */ /* 0x0007f00000000800 */
[----:B------:R4:W-:Y:S01]  /*d760*/  MUFU.EX2 R200, R138 ;  /* 0x0000008a00c87308 */ /* 0x0009e20000000800 */
[----:B--2---:R-:W-:Y:S02]  /*d770*/  F2FP.PACK_AB R39, R198, R191 ;  /* 0x000000bfc627723e */ /* 0x004fe400000000ff */
[----:B---3--:R-:W-:-:S05]  /*d780*/  MOV R208, R148 ;  /* 0x0000009400d07202 */ /* 0x008fca0000000f00 */
[----:B------:R-:W2:Y:S01]  /*d790*/  MUFU.EX2 R193, R142 ;  /* 0x0000008e00c17308 */ /* 0x000ea20000000800 */
[----:B------:R-:W-:Y:S01]  /*d7a0*/  LDSM.16.MT88.4 R148, [R220+0x5c00] ;  /* 0x005c0000dc94783b */ /* 0x000fe20000004200 */
[----:B------:R-:W-:Y:S01]  /*d7b0*/  F2FP.PACK_AB R36, R208, R181 ;  /* 0x000000b5d024723e */ /* 0x000fe200000000ff */
[----:B----4-:R-:W-:-:S05]  /*d7c0*/  FFMA.FTZ R138, R249, R173, R174 ;  /* 0x000000adf98a7223 */ /* 0x010fca00000100ae */
[----:B------:R-:W-:Y:S01]  /*d7d0*/  MUFU.EX2 R202, R210 ;  /* 0x000000d200ca7308 */ /* 0x000fe20000000800 */
[----:B-1----:R-:W-:Y:S01]  /*d7e0*/  HMMA.16816.F32 R24, R52, R44, R24 ;  /* 0x0000002c3418723c */ /* 0x002fe20000001818 */
[----:B------:R-:W-:-:S04]  /*d7f0*/  FADD.FTZ R138, R167, R138 ;  /* 0x0000008aa78a7221 */ /* 0x000fc80000010000 */
[----:B------:R-:W-:Y:S02]  /*d800*/  FADD.FTZ R121, R121, R138 ;  /* 0x0000008a79797221 */ /* 0x000fe40000010000 */
[----:B------:R-:W-:Y:S01]  /*d810*/  MUFU.EX2 R201, R139 ;  /* 0x0000008b00c97308 */ /* 0x000fe20000000800 */
[----:B------:R-:W-:Y:S01]  /*d820*/  HMMA.16816.F32 R20, R36, R50, R20 ;  /* 0x000000322414723c */ /* 0x000fe20000001814 */
[----:B------:R-:W-:-:S04]  /*d830*/  FADD.FTZ R114, R114, R121 ;  /* 0x0000007972727221 */ /* 0x000fc80000010000 */
[----:B------:R-:W-:Y:S02]  /*d840*/  FADD.FTZ R113, R113, R114 ;  /* 0x0000007271717221 */ /* 0x000fe40000010000 */
[----:B------:R-:W1:Y:S01]  /*d850*/  MUFU.EX2 R172, R137 ;  /* 0x0000008900ac7308 */ /* 0x000e620000000800 */
[----:B------:R-:W-:Y:S01]  /*d860*/  FADD.FTZ R50, R112, R143 ;  /* 0x0000008f70327221 */ /* 0x000fe20000010000 */
[C---:B------:R-:W-:Y:S01]  /*d870*/  HMMA.16816.F32 R8, R36.reuse, R44, R8 ;  /* 0x0000002c2408723c */ /* 0x040fe20000001808 */
[----:B------:R-:W-:Y:S02]  /*d880*/  FADD.FTZ R2, R2, R113 ;  /* 0x0000007102027221 */ /* 0x000fe40000010000 */
[----:B------:R-:W-:Y:S02]  /*d890*/  FADD.FTZ R50, R119, R50 ;  /* 0x0000003277327221 */ /* 0x000fe40000010000 */
[----:B------:R-:W-:Y:S01]  /*d8a0*/  FADD.FTZ R111, R111, R2 ;  /* 0x000000026f6f7221 */ /* 0x000fe20000010000 */
[----:B------:R-:W-:Y:S01]  /*d8b0*/  MUFU.EX2 R166, R136 ;  /* 0x0000008800a67308 */ /* 0x000fe20000000800 */
[----:B------:R-:W-:Y:S01]  /*d8c0*/  FADD.FTZ R125, R125, R50 ;  /* 0x000000327d7d7221 */ /* 0x000fe20000010000 */
[----:B------:R-:W-:Y:S01]  /*d8d0*/  HMMA.16816.F32 R12, R36, R46, R12 ;  /* 0x0000002e240c723c */ /* 0x000fe2000000180c */
[----:B------:R-:W-:Y:S01]  /*d8e0*/  FADD.FTZ R111, R0, R111 ;  /* 0x0000006f006f7221 */ /* 0x000fe20000010000 */
[----:B--2---:R-:W-:Y:S01]  /*d8f0*/  F2FP.PACK_AB R44, R200, R193 ;  /* 0x000000c1c82c723e */ /* 0x004fe200000000ff */
[----:B------:R-:W-:-:S02]  /*d900*/  FADD.FTZ R125, R118, R125 ;  /* 0x0000007d767d7221 */ /* 0x000fc40000010000 */
[----:B------:R-:W-:Y:S01]  /*d910*/  FADD.FTZ R126, R126, R111 ;  /* 0x0000006f7e7e7221 */ /* 0x000fe20000010000 */
[----:B------:R-:W2:Y:S01]  /*d920*/  MUFU.EX2 R167, R135 ;  /* 0x0000008700a77308 */ /* 0x000ea20000000800 */
[----:B------:R-:W-:Y:S01]  /*d930*/  FADD.FTZ R122, R122, R125 ;  /* 0x0000007d7a7a7221 */ /* 0x000fe20000010000 */
[----:B------:R-:W-:Y:S01]  /*d940*/  HMMA.16816.F32 R16, R36, R48, R16 ;  /* 0x000000302410723c */ /* 0x000fe20000001810 */
[----:B------:R-:W3:Y:S01]  /*d950*/  LDSM.16.MT88.4 R36, [R219+0x5800] ;  /* 0x00580000db24783b */ /* 0x000ee20000004200 */
[----:B------:R-:W-:Y:S01]  /*d960*/  FADD.FTZ R127, R127, R126 ;  /* 0x0000007e7f7f7221 */ /* 0x000fe20000010000 */
[----:B-1----:R-:W-:Y:S01]  /*d970*/  F2FP.PACK_AB R45, R172, R201 ;  /* 0x000000c9ac2d723e */ /* 0x002fe200000000ff */
[----:B------:R-:W-:Y:S02]  /*d980*/  FADD.FTZ R122, R3, R122 ;  /* 0x0000007a037a7221 */ /* 0x000fe40000010000 */
[----:B------:R-:W-:Y:S01]  /*d990*/  FADD.FTZ R128, R128, R127 ;  /* 0x0000007f80807221 */ /* 0x000fe20000010000 */
[----:B------:R-:W-:Y:S01]  /*d9a0*/  MUFU.EX2 R84, R84 ;  /* 0x0000005400547308 */ /* 0x000fe20000000800 */
[----:B------:R-:W-:Y:S01]  /*d9b0*/  FADD.FTZ R129, R129, R122 ;  /* 0x0000007a81817221 */ /* 0x000fe20000010000 */
[----:B------:R-:W-:Y:S01]  /*d9c0*/  HMMA.16816.F32 R28, R52, R46, R28 ;  /* 0x0000002e341c723c */ /* 0x000fe2000000181c */
[----:B------:R-:W-:-:S02]  /*d9d0*/  FADD.FTZ R128, R131, R128 ;  /* 0x0000008083807221 */ /* 0x000fc40000010000 */
[----:B------:R-:W-:Y:S02]  /*d9e0*/  FADD.FTZ R130, R130, R129 ;  /* 0x0000008182827221 */ /* 0x000fe40000010000 */
[----:B------:R-:W-:Y:S01]  /*d9f0*/  FADD.FTZ R175, R175, R128 ;  /* 0x00000080afaf7221 */ /* 0x000fe20000010000 */
[----:B------:R-:W1:Y:S01]  /*da00*/  MUFU.EX2 R83, R83 ;  /* 0x0000005300537308 */ /* 0x000e620000000800 */
[----:B------:R-:W-:Y:S01]  /*da10*/  FADD.FTZ R165, R165, R130 ;  /* 0x00000082a5a57221 */ /* 0x000fe20000010000 */
[----:B------:R-:W-:Y:S01]  /*da20*/  F2FP.PACK_AB R46, R202, R199 ;  /* 0x000000c7ca2e723e */ /* 0x000fe200000000ff */
[----:B------:R-:W-:Y:S01]  /*da30*/  FADD.FTZ R176, R176, R175 ;  /* 0x000000afb0b07221 */ /* 0x000fe20000010000 */
[----:B--2---:R-:W-:Y:S01]  /*da40*/  F2FP.PACK_AB R47, R167, R166 ;  /* 0x000000a6a72f723e */ /* 0x004fe200000000ff */
[----:B------:R-:W-:Y:S02]  /*da50*/  FADD.FTZ R165, R164, R165 ;  /* 0x000000a5a4a57221 */ /* 0x000fe40000010000 */
[----:B------:R-:W-:Y:S01]  /*da60*/  FADD.FTZ R179, R179, R176 ;  /* 0x000000b0b3b37221 */ /* 0x000fe20000010000 */
[----:B------:R-:W-:Y:S01]  /*da70*/  MUFU.EX2 R82, R82 ;  /* 0x0000005200527308 */ /* 0x000fe20000000800 */
[----:B------:R-:W-:-:S02]  /*da80*/  FADD.FTZ R190, R190, R165 ;  /* 0x000000a5bebe7221 */ /* 0x000fc40000010000 */
[C---:B------:R-:W-:Y:S01]  /*da90*/  HMMA.16816.F32 R12, R44.reuse, R34, R12 ;  /* 0x000000222c0c723c */ /* 0x040fe2000000180c */
[----:B------:R-:W-:Y:S02]  /*daa0*/  FADD.FTZ R184, R184, R179 ;  /* 0x000000b3b8b87221 */ /* 0x000fe40000010000 */
[----:B------:R-:W-:Y:S02]  /*dab0*/  FADD.FTZ R189, R189, R190 ;  /* 0x000000bebdbd7221 */ /* 0x000fe40000010000 */
        /* <DEDUP_REMOVED lines=9> */
[----:B---3--:R-:W-:Y:S01]  /*db50*/  HMMA.16816.F32 R16, R44, R36, R16 ;  /* 0x000000242c10723c */ /* 0x008fe20000001810 */
[----:B------:R-:W-:Y:S02]  /*db60*/  FADD.FTZ R196, R196, R187 ;  /* 0x000000bbc4c47221 */ /* 0x000fe40000010000 */
[----:B------:R-:W-:Y:S01]  /*db70*/  FADD.FTZ R180, R183, R180 ;  /* 0x000000b4b7b47221 */ /* 0x000fe20000010000 */
[----:B------:R-:W3:Y:S01]  /*db80*/  MUFU.EX2 R171, R171 ;  /* 0x000000ab00ab7308 */ /* 0x000ee20000000800 */
[----:B------:R-:W-:-:S02]  /*db90*/  FADD.FTZ R196, R181, R196 ;  /* 0x000000c4b5c47221 */ /* 0x000fc40000010000 */
[----:B------:R-:W-:Y:S01]  /*dba0*/  FADD.FTZ R177, R177, R180 ;  /* 0x000000b4b1b17221 */ /* 0x000fe20000010000 */
[----:B------:R-:W-:Y:S01]  /*dbb0*/  HMMA.16816.F32 R20, R44, R38, R20 ;  /* 0x000000262c14723c */ /* 0x000fe20000001814 */
[----:B------:R-:W-:Y:S02]  /*dbc0*/  FADD.FTZ R3, R208, R196 ;  /* 0x000000c4d0037221 */ /* 0x000fe40000010000 */
[----:B------:R-:W-:Y:S01]  /*dbd0*/  FADD.FTZ R182, R182, R177 ;  /* 0x000000b1b6b67221 */ /* 0x000fe20000010000 */
[----:B------:R-:W-:Y:S01]  /*dbe0*/  MUFU.EX2 R194, R194 ;  /* 0x000000c200c27308 */ /* 0x000fe20000000800 */
[----:B------:R-:W-:Y:S01]  /*dbf0*/  FADD.FTZ R178, R178, R3 ;  /* 0x00000003b2b27221 */ /* 0x000fe20000010000 */
[----:B------:R-:W-:Y:S01]  /*dc00*/  MOV R3, R104 ;  /* 0x0000006800037202 */ /* 0x000fe20000000f00 */
[----:B------:R-:W-:Y:S01]  /*dc10*/  FADD.FTZ R185, R185, R182 ;  /* 0x000000b6b9b97221 */ /* 0x000fe20000010000 */
[----:B-1----:R-:W-:Y:S01]  /*dc20*/  F2FP.PACK_AB R44, R83, R84 ;  /* 0x00000054532c723e */ /* 0x002fe200000000ff */
[----:B------:R-:W-:Y:S01]  /*dc30*/  FADD.FTZ R84, R84, R85 ;  /* 0x0000005554547221 */ /* 0x000fe20000010000 */
[----:B--2---:R-:W-:Y:S01]  /*dc40*/  F2FP.PACK_AB R46, R81, R82 ;  /* 0x00000052512e723e */ /* 0x004fe200000000ff */
[----:B------:R-:W-:Y:S01]  /*dc50*/  FADD.FTZ R192, R192, R185 ;  /* 0x000000b9c0c07221 */ /* 0x000fe20000010000 */
[----:B------:R-:W1:Y:S01]  /*dc60*/  MUFU.EX2 R169, R132 ;  /* 0x0000008400a97308 */ /* 0x000e620000000800 */
[----:B---3--:R-:W-:Y:S01]  /*dc70*/  F2FP.PACK_AB R45, R171, R124 ;  /* 0x0000007cab2d723e */ /* 0x008fe200000000ff */
[----:B------:R-:W-:-:S02]  /*dc80*/  FADD.FTZ R124, R124, R61 ;  /* 0x0000003d7c7c7221 */ /* 0x000fc40000010000 */
[----:B------:R-:W-:Y:S02]  /*dc90*/  FADD.FTZ R191, R191, R192 ;  /* 0x000000c0bfbf7221 */ /* 0x000fe40000010000 */
[----:B------:R-:W-:Y:S02]  /*dca0*/  FADD.FTZ R178, R197, R178 ;  /* 0x000000b2c5b27221 */ /* 0x000fe40000010000 */
[----:B------:R-:W-:Y:S01]  /*dcb0*/  MUFU.EX2 R48, R133 ;  /* 0x0000008500307308 */ /* 0x000fe20000000800 */
[----:B------:R-:W-:Y:S02]  /*dcc0*/  FADD.FTZ R198, R198, R191 ;  /* 0x000000bfc6c67221 */ /* 0x000fe40000010000 */
[----:B------:R-:W-:Y:S02]  /*dcd0*/  FADD.FTZ R83, R83, R84 ;  /* 0x0000005453537221 */ /* 0x000fe40000010000 */
[----:B------:R-:W-:Y:S02]  /*dce0*/  FADD.FTZ R171, R171, R124 ;  /* 0x0000007cabab7221 */ /* 0x000fe40000010000 */
[----:B------:R-:W-:Y:S01]  /*dcf0*/  FADD.FTZ R193, R193, R178 ;  /* 0x000000b2c1c17221 */ /* 0x000fe20000010000 */
[----:B------:R2:W3:Y:S01]  /*dd00*/  MUFU.EX2 R49, R134 ;  /* 0x0000008600317308 */ /* 0x0004e20000000800 */
[----:B-1----:R-:W-:Y:S01]  /*dd10*/  F2FP.PACK_AB R47, R169, R194 ;  /* 0x000000c2a92f723e */ /* 0x002fe200000000ff */
[----:B------:R-:W-:-:S02]  /*dd20*/  FADD.FTZ R201, R201, R198 ;  /* 0x000000c6c9c97221 */ /* 0x000fc40000010000 */
[----:B------:R-:W-:Y:S02]  /*dd30*/  FADD.FTZ R82, R82, R83 ;  /* 0x0000005352527221 */ /* 0x000fe40000010000 */
[----:B------:R-:W-:Y:S02]  /*dd40*/  FADD.FTZ R194, R194, R171 ;  /* 0x000000abc2c27221 */ /* 0x000fe40000010000 */
[----:B------:R-:W-:Y:S01]  /*dd50*/  MUFU.EX2 R248, R248 ;  /* 0x000000f800f87308 */ /* 0x000fe20000000800 */
[----:B------:R-:W-:Y:S01]  /*dd60*/  HMMA.16816.F32 R24, R44, R32, R24 ;  /* 0x000000202c18723c */ /* 0x000fe20000001818 */
[----:B------:R-:W-:Y:S02]  /*dd70*/  FADD.FTZ R200, R200, R193 ;  /* 0x000000c1c8c87221 */ /* 0x000fe40000010000 */
[----:B------:R-:W-:Y:S02]  /*dd80*/  FADD.FTZ R201, R172, R201 ;  /* 0x000000c9acc97221 */ /* 0x000fe40000010000 */
[----:B------:R-:W-:-:S02]  /*dd90*/  FADD.FTZ R81, R81, R82 ;  /* 0x0000005251517221 */ /* 0x000fc40000010000 */
[----:B------:R-:W1:Y:S01]  /*dda0*/  MUFU.EX2 R211, R211 ;  /* 0x000000d300d37308 */ /* 0x000e620000000800 */
[----:B--2---:R-:W2:Y:S01]  /*ddb0*/  LDSM.16.MT88.4 R132, [R219+0x5c00] ;  /* 0x005c0000db84783b */ /* 0x004ea20000004200 */
[----:B---3--:R-:W-:Y:S01]  /*ddc0*/  F2FP.PACK_AB R136, R49, R48 ;  /* 0x000000303188723e */ /* 0x008fe200000000ff */
[C---:B------:R-:W-:Y:S01]  /*ddd0*/  HMMA.16816.F32 R28, R44.reuse, R34, R28 ;  /* 0x000000222c1c723c */ /* 0x040fe2000000181c */
[----:B------:R-:W-:Y:S02]  /*dde0*/  FADD.FTZ R169, R169, R194 ;  /* 0x000000c2a9a97221 */ /* 0x000fe40000010000 */
[----:B------:R-:W-:Y:S02]  /*ddf0*/  FADD.FTZ R199, R199, R200 ;  /* 0x000000c8c7c77221 */ /* 0x000fe40000010000 */
[----:B------:R-:W-:Y:S01]  /*de00*/  MUFU.EX2 R206, R206 ;  /* 0x000000ce00ce7308 */ /* 0x000fe20000000800 */
[----:B------:R-:W-:Y:S02]  /*de10*/  FADD.FTZ R166, R166, R201 ;  /* 0x000000c9a6a67221 */ /* 0x000fe40000010000 */
[----:B------:R-:W-:Y:S01]  /*de20*/  HMMA.16816.F32 R40, R44, R36, R40 ;  /* 0x000000242c28723c */ /* 0x000fe20000001828 */
[----:B------:R-:W-:-:S02]  /*de30*/  FADD.FTZ R199, R202, R199 ;  /* 0x000000c7cac77221 */ /* 0x000fc40000010000 */
[----:B------:R-:W-:Y:S02]  /*de40*/  FADD.FTZ R167, R167, R166 ;  /* 0x000000a6a7a77221 */ /* 0x000fe40000010000 */
[----:B------:R-:W3:Y:S01]  /*de50*/  MUFU.EX2 R205, R205 ;  /* 0x000000cd00cd7308 */ /* 0x000ee20000000800 */
[----:B-1----:R-:W-:Y:S01]  /*de60*/  F2FP.PACK_AB R138, R211, R248 ;  /* 0x000000f8d38a723e */ /* 0x002fe200000000ff */
[----:B------:R-:W-:Y:S01]  /*de70*/  FADD.FTZ R48, R48, R199 ;  /* 0x000000c730307221 */ /* 0x000fe20000010000 */
[----:B------:R-:W-:Y:S01]  /*de80*/  HMMA.16816.F32 R4, R44, R38, R4 ;  /* 0x000000262c04723c */ /* 0x000fe20000001804 */
[----:B------:R-:W-:Y:S02]  /*de90*/  MOV R36, R105 ;  /* 0x0000006900247202 */ /* 0x000fe40000000f00 */
[----:B------:R-:W-:Y:S02]  /*dea0*/  FADD.FTZ R49, R49, R48 ;  /* 0x0000003031317221 */ /* 0x000fe40000010000 */
[----:B------:R-:W-:Y:S02]  /*deb0*/  MUFU.EX2 R204, R204 ;  /* 0x000000cc00cc7308 */ /* 0x000fe40000000800 */
[----:B------:R-:W-:-:S04]  /*dec0*/  FADD.FTZ R248, R248, R49 ;  /* 0x00000031f8f87221 */ /* 0x000fc80000010000 */
[----:B------:R-:W-:Y:S02]  /*ded0*/  FADD.FTZ R249, R211, R248 ;  /* 0x000000f8d3f97221 */ /* 0x000fe40000010000 */
[----:B------:R-:W1:Y:S01]  /*dee0*/  MUFU.EX2 R209, R209 ;  /* 0x000000d100d17308 */ /* 0x000e620000000800 */
[----:B---3--:R-:W-:Y:S01]  /*def0*/  F2FP.PACK_AB R137, R205, R206 ;  /* 0x000000cecd89723e */ /* 0x008fe200000000ff */
[----:B------:R-:W-:-:S04]  /*df00*/  FADD.FTZ R206, R206, R167 ;  /* 0x000000a7cece7221 */ /* 0x000fc80000010000 */
[----:B------:R-:W-:Y:S02]  /*df10*/  FADD.FTZ R205, R205, R206 ;  /* 0x000000cecdcd7221 */ /* 0x000fe40000010000 */
[----:B------:R-:W-:Y:S01]  /*df20*/  MUFU.EX2 R80, R80 ;  /* 0x0000005000507308 */ /* 0x000fe20000000800 */
[----:B-1----:R-:W-:-:S07]  /*df30*/  F2FP.PACK_AB R139, R209, R204 ;  /* 0x000000ccd18b723e */ /* 0x002fce00000000ff */
[----:B------:R-:W1:Y:S01]  /*df40*/  MUFU.EX2 R79, R79 ;  /* 0x0000004f004f7308 */ /* 0x000e620000000800 */
[----:B------:R-:W-:-:S04]  /*df50*/  FADD.FTZ R204, R204, R205 ;  /* 0x000000cdcccc7221 */ /* 0x000fc80000010000 */
[----:B------:R-:W-:Y:S01]  /*df60*/  FADD.FTZ R252, R209, R204 ;  /* 0x000000ccd1fc7221 */ /* 0x000fe20000010000 */
[C---:B------:R-:W-:Y:S02]  /*df70*/  HMMA.16816.F32 R152, R136.reuse, R150, R12 ;  /* 0x000000968898723c */ /* 0x040fe4000000180c */
[----:B------:R-:W-:Y:S06]  /*df80*/  MUFU.EX2 R78, R78 ;  /* 0x0000004e004e7308 */ /* 0x000fec0000000800 */
[----:B------:R-:W-:Y:S02]  /*df90*/  HMMA.16816.F32 R156, R136, R148, R8 ;  /* 0x00000094889c723c */ /* 0x000fe40000001808 */
[----:B------:R-:W3:Y:S05]  /*dfa0*/  MUFU.EX2 R77, R77 ;  /* 0x0000004d004d7308 */ /* 0x000eea0000000800 */
[----:B-1----:R-:W-:Y:S01]  /*dfb0*/  F2FP.PACK_AB R8, R79, R80 ;  /* 0x000000504f08723e */ /* 0x002fe200000000ff */
[----:B------:R-:W-:-:S02]  /*dfc0*/  FADD.FTZ R80, R80, R81 ;  /* 0x0000005150507221 */ /* 0x000fc40000010000 */
[----:B------:R2:W-:Y:S02]  /*dfd0*/  MUFU.EX2 R32, R141 ;  /* 0x0000008d00207308 */ /* 0x0005e40000000800 */
[----:B------:R-:W-:-:S06]  /*dfe0*/  FADD.FTZ R79, R79, R80 ;  /* 0x000000504f4f7221 */ /* 0x000fcc0000010000 */
[----:B------:R-:W1:Y:S01]  /*dff0*/  MUFU.EX2 R33, R146 ;  /* 0x0000009200217308 */ /* 0x000e620000000800 */
[----:B---3--:R-:W-:Y:S01]  /*e000*/  F2FP.PACK_AB R10, R77, R78 ;  /* 0x0000004e4d0a723e */ /* 0x008fe200000000ff */
[----:B------:R-:W-:-:S04]  /*e010*/  FADD.FTZ R78, R78, R79 ;  /* 0x0000004f4e4e7221 */ /* 0x000fc80000010000 */
[----:B------:R-:W-:Y:S02]  /*e020*/  FADD.FTZ R2, R77, R78 ;  /* 0x0000004e4d027221 */ /* 0x000fe40000010000 */
[----:B------:R-:W-:Y:S01]  /*e030*/  MUFU.EX2 R34, R145 ;  /* 0x0000009100227308 */ /* 0x000fe20000000800 */
[C---:B--2---:R-:W-:Y:S02]  /*e040*/  HMMA.16816.F32 R140, R136.reuse, R132, R16 ;  /* 0x00000084888c723c */ /* 0x044fe40000001810 */
[----:B------:R2:W-:Y:S05]  /*e050*/  STL [R1+0xc], R2 ;  /* 0x00000c0201007387 */ /* 0x0005ea0000100800 */
[----:B------:R-:W3:Y:S01]  /*e060*/  MUFU.EX2 R13, R144 ;  /* 0x00000090000d7308 */ /* 0x000ee20000000800 */
[----:B-1----:R-:W-:Y:S01]  /*e070*/  F2FP.PACK_AB R9, R33, R32 ;  /* 0x000000202109723e */ /* 0x002fe200000000ff */
[----:B------:R-:W-:Y:S01]  /*e080*/  HMMA.16816.F32 R136, R136, R134, R20 ;  /* 0x000000868888723c */ /* 0x000fe20000001814 */
[----:B------:R-:W-:-:S04]  /*e090*/  FADD.FTZ R32, R32, R169 ;  /* 0x000000a920207221 */ /* 0x000fc80000010000 */
[----:B------:R-:W-:Y:S01]  /*e0a0*/  FADD.FTZ R33, R33, R32 ;  /* 0x0000002021217221 */ /* 0x000fe20000010000 */
[----:B---3--:R-:W-:-:S03]  /*e0b0*/  F2FP.PACK_AB R11, R13, R34 ;  /* 0x000000220d0b723e */ /* 0x008fc600000000ff */
[----:B------:R-:W-:Y:S01]  /*e0c0*/  FADD.FTZ R34, R34, R33 ;  /* 0x0000002122227221 */ /* 0x000fe20000010000 */
[----:B--2---:R-:W-:-:S03]  /*e0d0*/  MOV R2, R103 ;  /* 0x0000006700027202 */ /* 0x004fc60000000f00 */
[----:B------:R-:W-:Y:S01]  /*e0e0*/  FADD.FTZ R0, R13, R34 ;  /* 0x000000220d007221 */ /* 0x000fe20000010000 */
[C---:B------:R-:W-:Y:S04]  /*e0f0*/  HMMA.16816.F32 R160, R8.reuse, R148, R24 ;  /* 0x0000009408a0723c */ /* 0x040fe80000001818 */
[----:B------:R1:W-:Y:S04]  /*e100*/  STL [R1+0x8], R0 ;  /* 0x0000080001007387 */ /* 0x0003e80000100800 */
[C---:B------:R-:W-:Y:S08]  /*e110*/  HMMA.16816.F32 R144, R8.reuse, R132, R40 ;  /* 0x000000840890723c */ /* 0x040ff00000001828 */
[C---:B------:R-:W-:Y:S08]  /*e120*/  HMMA.16816.F32 R148, R8.reuse, R150, R28 ;  /* 0x000000960894723c */ /* 0x040ff0000000181c */
[----:B------:R-:W-:Y:S01]  /*e130*/  HMMA.16816.F32 R132, R8, R134, R4 ;  /* 0x000000860884723c */ /* 0x000fe20000001804 */
[----:B-1----:R-:W-:-:S07]  /*e140*/  MOV R0, R102 ;  /* 0x0000006600007202 */ /* 0x002fce0000000f00 */
.L_x_772:
[----:B------:R-:W3:Y:S02]  /*e150*/  LDL R4, [R1+0x10] ;  /* 0x0000100001047983 */ /* 0x000ee40000100800 */
[----:B---3--:R-:W-:-:S13]  /*e160*/  ISETP.GT.AND P0, PT, R4, R227, PT ;  /* 0x000000e30400720c */ /* 0x008fda0003f04270 */
[----:B------:R-:W-:Y:S05]  /*e170*/  @!P0 BRA `(.L_x_774) ;  /* 0x0000647000008947 */ /* 0x000fea0003800000 */
[----:B------:R-:W-:Y:S01]  /*e180*/  IMAD.MOV.U32 R166, RZ, RZ, R3 ;  /* 0x000000ffffa67224 */ /* 0x000fe200078e0003 */
[----:B------:R-:W-:Y:S01]  /*e190*/  MOV R3, R59 ;  /* 0x0000003b00037202 */ /* 0x000fe20000000f00 */
[----:B------:R-:W-:Y:S01]  /*e1a0*/  IMAD.MOV.U32 R165, RZ, RZ, R2 ;  /* 0x000000ffffa57224 */ /* 0x000fe200078e0002 */
[----:B------:R-:W-:Y:S01]  /*e1b0*/  MOV R2, R56 ;  /* 0x0000003800027202 */ /* 0x000fe20000000f00 */
[----:B------:R-:W-:Y:S01]  /*e1c0*/  ULDC.64 UR4, c[0x0][0x1a0] ;  /* 0x0000680000047ab9 */ /* 0x000fe20000000a00 */
[----:B------:R-:W-:Y:S01]  /*e1d0*/  IMAD.MOV.U32 R167, RZ, RZ, R36 ;  /* 0x000000ffffa77224 */ /* 0x000fe200078e0024 */
[----:B------:R-:W-:Y:S01]  /*e1e0*/  ULDC.64 UR6, c[0x0][0x198] ;  /* 0x0000660000067ab9 */ /* 0x000fe20000000a00 */
[----:B------:R-:W-:Y:S01]  /*e1f0*/  MOV R164, R0 ;  /* 0x0000000000a47202 */ /* 0x000fe20000000f00 */
[----:B------:R1:W-:Y:S01]  /*e200*/  STL.64 [R1], R2 ;  /* 0x0000000201007387 */ /* 0x0003e20000100a00 */
[----:B------:R-:W-:Y:S02]  /*e210*/  USHF.L.U64.HI UR5, UR4, 0x6, UR5 ;  /* 0x0000000604057899 */ /* 0x000fe40008010205 */
[----:B------:R-:W-:-:S02]  /*e220*/  USHF.L.U64.HI UR7, UR6, 0x6, UR7 ;  /* 0x0000000606077899 */ /* 0x000fc40008010207 */
[----:B------:R-:W-:Y:S02]  /*e230*/  USHF.L.U32 UR4, UR4, 0x6, URZ ;  /* 0x0000000604047899 */ /* 0x000fe4000800063f */
[----:B------:R-:W-:Y:S01]  /*e240*/  USHF.L.U32 UR6, UR6, 0x6, URZ ;  /* 0x0000000606067899 */ /* 0x000fe2000800063f */
[----:B------:R-:W-:Y:S05]  /*e250*/  BRA `(.L_x_775) ;  /* 0x000001a000007947 */ /* 0x000fea0003800000 */
.L_x_777:
[----:B------:R-:W2:Y:S02]  /*e260*/  LDL.LU R184, [R1+0x10] ;  /* 0x0000100001b87983 */ /* 0x000ea40000300800 */
[----:B--2---:R-:W-:Y:S04]  /*e270*/  IADD3 R57, R184, -0x2, RZ ;  /* 0xfffffffeb8397810 */ /* 0x004fe80007ffe0ff */
[----:B------:R-:W-:Y:S01]  /*e280*/  SHF.R.S32.HI R44, RZ, 0x1f, R57 ;  /* 0x0000001fff2c7819 */ /* 0x000fe20000011439 */
[C---:B------:R-:W-:Y:S04]  /*e290*/  IMAD.WIDE.U32 R114, R57.reuse, c[0x0][0x198], RZ ;  /* 0x0000660039727a25 */ /* 0x040fe800078e00ff */
[----:B------:R-:W-:Y:S01]  /*e2a0*/  IMAD R44, R44, c[0x0][0x198], RZ ;  /* 0x000066002c2c7a24 */ /* 0x000fe200078e02ff */
[----:B------:R-:W-:Y:S03]  /*e2b0*/  LEA R48, P0, R114, R242, 0x7 ;  /* 0x000000f272307211 */ /* 0x000fe600078038ff */
[----:B------:R-:W-:Y:S01]  /*e2c0*/  IMAD R44, R57, c[0x0][0x19c], R44 ;  /* 0x00006700392c7a24 */ /* 0x000fe200078e022c */
[----:B------:R-:W-:Y:S03]  /*e2d0*/  LEA R124, P1, R48, c[0x0][0x168], 0x1 ;  /* 0x00005a00307c7a11 */ /* 0x000fe600078208ff */
[----:B------:R-:W-:Y:S05]  /*e2e0*/  IMAD.IADD R57, R115, 0x1, R44 ;  /* 0x0000000173397824 */ /* 0x000fea00078e022c */
        /* <DEDUP_REMOVED lines=17> */
.L_x_775:
[----:B------:R-:W3:Y:S01]  /*e400*/  LDL R0, [R1+0x10] ;  /* 0x0000100001007983 */ /* 0x000ee20000100800 */
[----:B------:R-:W-:Y:S04]  /*e410*/  DEPBAR.LE SB0, 0x0 ;  /* 0x000080000000791a */ /* 0x000fe80000000000 */
[----:B------:R-:W4:Y:S06]  /*e420*/  LDL.64 R4, [R1] ;  /* 0x0000000001047983 */ /* 0x000f2c0000100a00 */
[----:B------:R-:W-:Y:S01]  /*e430*/  BAR.SYNC.DEFER_BLOCKING 0x0 ;  /* 0x0000000000007b1d */ /* 0x000fe20000010000 */
[----:B---3--:R-:W-:Y:S04]  /*e440*/  IADD3 R248, R0, -0x1, RZ ;  /* 0xffffffff00f87810 */ /* 0x008fe80007ffe0ff */
[----:B-1----:R-:W-:Y:S01]  /*e450*/  SHF.R.S32.HI R2, RZ, 0x1f, R248 ;  /* 0x0000001fff027819 */ /* 0x002fe200000114f8 */
[-C--:B----4-:R-:W-:Y:S04]  /*e460*/  IMAD.WIDE.U32 R56, R248, R229.reuse, R4 ;  /* 0x000000e5f8387225 */ /* 0x090fe800078e0004 */
[----:B------:R-:W-:Y:S04]  /*e470*/  IMAD R0, R228, R248, RZ ;  /* 0x000000f8e4007224 */ /* 0x000fe800078e02ff */
[----:B------:R-:W-:Y:S01]  /*e480*/  IMAD R0, R2, R229, R0 ;  /* 0x000000e502007224 */ /* 0x000fe200078e0200 */
[----:B------:R-:W-:Y:S04]  /*e490*/  LEA R2, P1, R56, c[0x0][0x170], 0x1 ;  /* 0x00005c0038027a11 */ /* 0x000fe800078208ff */
[----:B------:R-:W-:Y:S02]  /*e4a0*/  IADD3 R58, P0, R2, UR4, RZ ;  /* 0x00000004023a7c10 */ /* 0x000fe4000ff1e0ff */
[----:B------:R-:W-:Y:S04]  /*e4b0*/  IADD3 R0, R57, R0, RZ ;  /* 0x0000000039007210 */ /* 0x000fe80007ffe0ff */
[----:B------:R-:W-:Y:S02]  /*e4c0*/  LEA.HI.X R3, R56, c[0x0][0x174], R0, 0x1, P1 ;  /* 0x00005d0038037a11 */ /* 0x000fe400008f0c00 */
[----:B------:R-:W-:Y:S02]  /*e4d0*/  IADD3 R60, P1, R58, UR4, RZ ;  /* 0x000000043a3c7c10 */ /* 0x000fe4000ff3e0ff */
[----:B------:R-:W-:Y:S02]  /*e4e0*/  IADD3.X R59, R3, UR5, RZ, P0, !PT ;  /* 0x00000005033b7c10 */ /* 0x000fe400087fe4ff */
[----:B------:R-:W-:Y:S02]  /*e4f0*/  IADD3 R56, P0, R60, UR4, RZ ;  /* 0x000000043c387c10 */ /* 0x000fe4000ff1e0ff */
[----:B------:R-:W-:Y:S04]  /*e500*/  IADD3.X R61, R59, UR5, RZ, P1, !PT ;  /* 0x000000053b3d7c10 */ /* 0x000fe80008ffe4ff */
[----:B------:R-:W-:Y:S02]  /*e510*/  IADD3.X R57, R61, UR5, RZ, P0, !PT ;  /* 0x000000053d397c10 */ /* 0x000fe400087fe4ff */
[----:B------:R-:W-:Y:S01]  /*e520*/  ISETP.GT.AND P0, PT, R248, R227, PT ;  /* 0x000000e3f800720c */ /* 0x000fe20003f04270 */
        /* <DEDUP_REMOVED lines=9> */
[----:B--2---:R-:W2:Y:S08]  /*e5c0*/  LDSM.16.M88.4 R172, [R223+0x2000] ;  /* 0x00200000dfac783b */ /* 0x004eb00000000200 */
[----:B------:R-:W5:Y:S08]  /*e5d0*/  LDSM.16.M88.4 R176, [R224+0x1000] ;  /* 0x00100000e0b0783b */ /* 0x000f700000000200 */
[----:B------:R-:W1:Y:S08]  /*e5e0*/  LDSM.16.M88.4 R180, [R223+0x2400] ;  /* 0x00240000dfb4783b */ /* 0x000e700000000200 */
[----:B------:R-:W1:Y:S08]  /*e5f0*/  LDSM.16.M88.4 R184, [R223+0x2800] ;  /* 0x00280000dfb8783b */ /* 0x000e700000000200 */
[----:B------:R-:W1:Y:S08]  /*e600*/  LDSM.16.M88.4 R188, [R223+0x2c00] ;  /* 0x002c0000dfbc783b */ /* 0x000e700000000200 */
[----:B------:R-:W3:Y:S01]  /*e610*/  LDSM.16.M88.4 R192, [R223+0x3000] ;  /* 0x00300000dfc0783b */ /* 0x000ee20000000200 */
[-C--:B--2---:R-:W-:Y:S07]  /*e620*/  HMMA.16816.F32 R4, R168, R172.reuse, RZ ;  /* 0x000000aca804723c */ /* 0x084fee00000018ff */
[----:B------:R-:W-:Y:S01]  /*e630*/  LDSM.16.M88.4 R196, [R223+0x3800] ;  /* 0x00380000dfc4783b */ /* 0x000fe20000000200 */
[C---:B-----5:R-:W-:Y:S07]  /*e640*/  HMMA.16816.F32 R8, R176.reuse, R172, RZ ;  /* 0x000000acb008723c */ /* 0x060fee00000018ff */
[----:B------:R-:W-:Y:S01]  /*e650*/  LDSM.16.M88.4 R200, [R223+0x3c00] ;  /* 0x003c0000dfc8783b */ /* 0x000fe20000000200 */
[-C--:B------:R-:W-:Y:S07]  /*e660*/  HMMA.16816.F32 R12, R176, R174.reuse, RZ ;  /* 0x000000aeb00c723c */ /* 0x080fee00000018ff */
[----:B------:R-:W-:Y:S01]  /*e670*/  LDSM.16.M88.4 R204, [R222] ;  /* 0x00000000decc783b */ /* 0x000fe20000000200 */
[C---:B------:R-:W-:Y:S07]  /*e680*/  HMMA.16816.F32 R16, R168.reuse, R174, RZ ;  /* 0x000000aea810723c */ /* 0x040fee00000018ff */
[----:B------:R-:W2:Y:S01]  /*e690*/  LDSM.16.M88.4 R172, [R223+0x3400] ;  /* 0x00340000dfac783b */ /* 0x000ea20000000200 */
[-C--:B-1----:R-:W-:Y:S07]  /*e6a0*/  HMMA.16816.F32 R20, R168, R180.reuse, RZ ;  /* 0x000000b4a814723c */ /* 0x082fee00000018ff */
[----:B------:R-:W1:Y:S01]  /*e6b0*/  LDSM.16.M88.4 R208, [R221] ;  /* 0x00000000ddd0783b */ /* 0x000e620000000200 */
[C---:B------:R-:W-:Y:S08]  /*e6c0*/  HMMA.16816.F32 R24, R176.reuse, R180, RZ ;  /* 0x000000b4b018723c */ /* 0x040ff000000018ff */
[-C--:B------:R-:W-:Y:S08]  /*e6d0*/  HMMA.16816.F32 R28, R176, R182.reuse, RZ ;  /* 0x000000b6b01c723c */ /* 0x080ff000000018ff */
[C---:B------:R-:W-:Y:S01]  /*e6e0*/  HMMA.16816.F32 R32, R168.reuse, R182, RZ ;  /* 0x000000b6a820723c */ /* 0x040fe200000018ff */
[----:B------:R-:W5:Y:S07]  /*e6f0*/  LDSM.16.M88.4 R180, [R222+0x1000] ;  /* 0x00100000deb4783b */ /* 0x000f6e0000000200 */
[-C--:B------:R-:W-:Y:S08]  /*e700*/  HMMA.16816.F32 R36, R168, R184.reuse, RZ ;  /* 0x000000b8a824723c */ /* 0x080ff000000018ff */
[C---:B------:R-:W-:Y:S08]  /*e710*/  HMMA.16816.F32 R40, R176.reuse, R184, RZ ;  /* 0x000000b8b028723c */ /* 0x040ff000000018ff */
[-C--:B------:R-:W-:Y:S08]  /*e720*/  HMMA.16816.F32 R44, R176, R186.reuse, RZ ;  /* 0x000000bab02c723c */ /* 0x080ff000000018ff */
[C---:B------:R-:W-:Y:S08]  /*e730*/  HMMA.16816.F32 R48, R168.reuse, R186, RZ ;  /* 0x000000baa830723c */ /* 0x040ff000000018ff */
[-C--:B------:R-:W-:Y:S08]  /*e740*/  HMMA.16816.F32 R52, R168, R188.reuse, RZ ;  /* 0x000000bca834723c */ /* 0x080ff000000018ff */
[C---:B---3--:R-:W-:Y:S08]  /*e750*/  HMMA.16816.F32 R56, R176.reuse, R188, RZ ;  /* 0x000000bcb038723c */ /* 0x048ff000000018ff */
[-C--:B----4-:R-:W-:Y:S08]  /*e760*/  HMMA.16816.F32 R60, R176, R190.reuse, RZ ;  /* 0x000000beb03c723c */ /* 0x090ff000000018ff */
        /* <DEDUP_REMOVED lines=20> */
[C---:B-----5:R-:W-:Y:S08]  /*e8b0*/  HMMA.16816.F32 R8, R180.reuse, R208, R8 ;  /* 0x000000d0b408723c */ /* 0x060ff00000001808 */
[-C--:B------:R-:W-:Y:S08]  /*e8c0*/  HMMA.16816.F32 R12, R180, R210.reuse, R12 ;  /* 0x000000d2b40c723c */ /* 0x080ff0000000180c */
[----:B------:R-:W-:Y:S01]  /*e8d0*/  FMUL.FTZ R0, R4, c[0x0][0x2ec] ;  /* 0x0000bb0004007a20 */ /* 0x000fe20000410000 */
[C---:B------:R-:W-:Y:S04]  /*e8e0*/  HMMA.16816.F32 R16, R204.reuse, R210, R16 ;  /* 0x000000d2cc10723c */ /* 0x040fe80000001810 */
[----:B------:R-:W-:Y:S01]  /*e8f0*/  FMUL.FTZ R190, R7, c[0x0][0x2ec] ;  /* 0x0000bb0007be7a20 */ /* 0x000fe20000410000 */
[----:B------:R-:W1:Y:S01]  /*e900*/  MUFU.TANH R0, R0 ;  /* 0x0000000000007308 */ /* 0x000e620000002400 */
[----:B------:R-:W-:Y:S02]  /*e910*/  FMUL.FTZ R2, R5, c[0x0][0x2ec] ;  /* 0x0000bb0005027a20 */ /* 0x000fe40000410000 */
[-C--:B--2---:R-:W-:Y:S04]  /*e920*/  HMMA.16816.F32 R20, R204, R168.reuse, R20 ;  /* 0x000000a8cc14723c */ /* 0x084fe80000001814 */
[----:B------:R-:W-:Y:S02]  /*e930*/  FMUL.FTZ R3, R6, c[0x0][0x2ec] ;  /* 0x0000bb0006037a20 */ /* 0x000fe40000410000 */
[----:B------:R-:W-:Y:S01]  /*e940*/  FMUL.FTZ R6, R8, c[0x0][0x2ec] ;  /* 0x0000bb0008067a20 */ /* 0x000fe20000410000 */
[----:B------:R2:W3:Y:S01]  /*e950*/  MUFU.TANH R5, R190 ;  /* 0x000000be00057308 */ /* 0x0004e20000002400 */
[C---:B------:R-:W-:Y:S04]  /*e960*/  HMMA.16816.F32 R24, R180.reuse, R168, R24 ;  /* 0x000000a8b418723c */ /* 0x040fe80000001818 */
[----:B------:R-:W-:Y:S02]  /*e970*/  FMUL.FTZ R7, R11, c[0x0][0x2ec] ;  /* 0x0000bb000b077a20 */ /* 0x000fe40000410000 */
[----:B------:R-:W-:Y:S02]  /*e980*/  FMUL.FTZ R191, R12, c[0x0][0x2ec] ;  /* 0x0000bb000cbf7a20 */ /* 0x000fe40000410000 */
[-C--:B------:R-:W-:Y:S01]  /*e990*/  HMMA.16816.F32 R28, R180, R170.reuse, R28 ;  /* 0x000000aab41c723c */ /* 0x080fe2000000181c */
[----:B------:R-:W4:Y:S03]  /*e9a0*/  MUFU.TANH R2, R2 ;  /* 0x0000000200027308 */ /* 0x000f260000002400 */
[----:B------:R-:W-:Y:S02]  /*e9b0*/  FMUL.FTZ R11, R15, c[0x0][0x2ec] ;  /* 0x0000bb000f0b7a20 */ /* 0x000fe40000410000 */
[----:B------:R-:W-:Y:S02]  /*e9c0*/  FMUL.FTZ R15, R17, c[0x0][0x2ec] ;  /* 0x0000bb00110f7a20 */ /* 0x000fe40000410000 */
[C---:B------:R-:W-:Y:S01]  /*e9d0*/  HMMA.16816.F32 R32, R204.reuse, R170, R32 ;  /* 0x000000aacc20723c */ /* 0x040fe20000001820 */
[----:B------:R-:W5:Y:S02]  /*e9e0*/  LDSM.16.M88.4 R168, [R216] ;  /* 0x00000000d8a8783b */ /* 0x000f640000000200 */
[----:B------:R-:W1:Y:S01]  /*e9f0*/  MUFU.TANH R3, R3 ;  /* 0x0000000300037308 */ /* 0x000e620000002400 */
[----:B------:R-:W-:Y:S02]  /*ea00*/  FMUL.FTZ R22, R22, c[0x0][0x2ec] ;  /* 0x0000bb0016167a20 */ /* 0x000fe40000410000 */
[----:B------:R-:W-:Y:S02]  /*ea10*/  FMUL.FTZ R17, R18, c[0x0][0x2ec] ;  /* 0x0000bb0012117a20 */ /* 0x000fe40000410000 */
[-C--:B------:R-:W-:Y:S04]  /*ea20*/  HMMA.16816.F32 R36, R204, R172.reuse, R36 ;  /* 0x000000accc24723c */ /* 0x080fe80000001824 */
[----:B--2---:R-:W-:Y:S01]  /*ea30*/  FMUL.FTZ R190, R13, c[0x0][0x2ec] ;  /* 0x0000bb000dbe7a20 */ /* 0x004fe20000410000 */
[----:B------:R2:W1:Y:S01]  /*ea40*/  MUFU.TANH R194, R22 ;  /* 0x0000001600c27308 */ /* 0x0004620000002400 */
[----:B------:R-:W-:Y:S02]  /*ea50*/  FMUL.FTZ R13, R14, c[0x0][0x2ec] ;  /* 0x0000bb000e0d7a20 */ /* 0x000fe40000410000 */
[C---:B------:R-:W-:Y:S04]  /*ea60*/  HMMA.16816.F32 R40, R180.reuse, R172, R40 ;  /* 0x000000acb428723c */ /* 0x040fe80000001828 */
[----:B------:R-:W-:Y:S02]  /*ea70*/  FMUL.FTZ R197, R28, c[0x0][0x2ec] ;  /* 0x0000bb001cc57a20 */ /* 0x000fe40000410000 */
[----:B------:R-:W-:Y:S01]  /*ea80*/  FMUL.FTZ R14, R16, c[0x0][0x2ec] ;  /* 0x0000bb00100e7a20 */ /* 0x000fe20000410000 */
[----:B------:R-:W1:Y:S01]  /*ea90*/  MUFU.TANH R6, R6 ;  /* 0x0000000600067308 */ /* 0x000e620000002400 */
[-C--:B------:R-:W-:Y:S04]  /*eaa0*/  HMMA.16816.F32 R44, R180, R174.reuse, R44 ;  /* 0x000000aeb42c723c */ /* 0x080fe8000000182c */
[----:B------:R-:W-:Y:S02]  /*eab0*/  FMUL.FTZ R18, R19, c[0x0][0x2ec] ;  /* 0x0000bb0013127a20 */ /* 0x000fe40000410000 */
[----:B------:R-:W-:Y:S02]  /*eac0*/  FMUL.FTZ R19, R20, c[0x0][0x2ec] ;  /* 0x0000bb0014137a20 */ /* 0x000fe40000410000 */
[C---:B------:R-:W-:Y:S01]  /*ead0*/  HMMA.16816.F32 R48, R204.reuse, R174, R48 ;  /* 0x000000aecc30723c */ /* 0x040fe20000001830 */
[----:B------:R-:W1:Y:S01]  /*eae0*/  MUFU.TANH R7, R7 ;  /* 0x0000000700077308 */ /* 0x000e620000002400 */
[----:B------:R-:W1:Y:S02]  /*eaf0*/  LDSM.16.M88.4 R172, [R215] ;  /* 0x00000000d7ac783b */ /* 0x000e640000000200 */
        /* <DEDUP_REMOVED lines=9> */
[----:B------:R5:W3:Y:S01]  /*eb90*/  MUFU.TANH R199, R37 ;  /* 0x0000002500c77308 */ /* 0x000ae20000002400 */
[----:B------:R-:W-:Y:S02]  /*eba0*/  FMUL.FTZ R41, R47, c[0x0][0x2ec] ;  /* 0x0000bb002f297a20 */ /* 0x000fe40000410000 */
[----:B------:R-:W-:Y:S01]  /*ebb0*/  FMUL.FTZ R49, R49, c[0x0][0x2ec] ;  /* 0x0000bb0031317a20 */ /* 0x000fe20000410000 */
[-C--:B------:R-:W-:Y:S04]  /*ebc0*/  HMMA.16816.F32 R60, R180, R170.reuse, R60 ;  /* 0x000000aab43c723c */ /* 0x080fe8000000183c */
[----:B------:R-:W-:Y:S02]  /*ebd0*/  FMUL.FTZ R193, R24, c[0x0][0x2ec] ;  /* 0x0000bb0018c17a20 */ /* 0x000fe40000410000 */
[----:B------:R-:W3:Y:S01]  /*ebe0*/  MUFU.TANH R209, R49 ;  /* 0x0000003100d17308 */ /* 0x000ee20000002400 */
[----:B--2---:R-:W-:Y:S01]  /*ebf0*/  FMUL.FTZ R22, R27, c[0x0][0x2ec] ;  /* 0x0000bb001b167a20 */ /* 0x004fe20000410000 */
[C---:B------:R-:W-:Y:S04]  /*ec00*/  HMMA.16816.F32 R64, R204.reuse, R170, R64 ;  /* 0x000000aacc40723c */ /* 0x040fe80000001840 */
[----:B------:R-:W-:Y:S02]  /*ec10*/  FMUL.FTZ R54, R54, c[0x0][0x2ec] ;  /* 0x0000bb0036367a20 */ /* 0x000fe40000410000 */
[----:B------:R-:W-:Y:S02]  /*ec20*/  FMUL.FTZ R55, R55, c[0x0][0x2ec] ;  /* 0x0000bb0037377a20 */ /* 0x000fe40000410000 */
[----:B------:R-:W2:Y:S01]  /*ec30*/  MUFU.TANH R186, R54 ;  /* 0x0000003600ba7308 */ /* 0x000ea20000002400 */
[----:B------:R-:W-:Y:S01]  /*ec40*/  FMUL.FTZ R58, R58, c[0x0][0x2ec] ;  /* 0x0000bb003a3a7a20 */ /* 0x000fe20000410000 */
[-C--:B-1----:R-:W-:Y:S03]  /*ec50*/  HMMA.16816.F32 R68, R204, R172.reuse, R68 ;  /* 0x000000accc44723c */ /* 0x082fe60000001844 */
[----:B------:R-:W-:Y:S02]  /*ec60*/  FMUL.FTZ R59, R59, c[0x0][0x2ec] ;  /* 0x0000bb003b3b7a20 */ /* 0x000fe40000410000 */
[----:B------:R-:W-:Y:S02]  /*ec70*/  FMUL.FTZ R57, R57, c[0x0][0x2ec] ;  /* 0x0000bb0039397a20 */ /* 0x000fe40000410000 */
[----:B------:R-:W-:Y:S01]  /*ec80*/  FMUL.FTZ R61, R61, c[0x0][0x2ec] ;  /* 0x0000bb003d3d7a20 */ /* 0x000fe20000410000 */
[----:B------:R-:W1:Y:S01]  /*ec90*/  MUFU.TANH R49, R59 ;  /* 0x0000003b00317308 */ /* 0x000e620000002400 */
[----:B------:R-:W-:Y:S01]  /*eca0*/  FMUL.FTZ R62, R62, c[0x0][0x2ec] ;  /* 0x0000bb003e3e7a20 */ /* 0x000fe20000410000 */
[C---:B------:R-:W-:Y:S04]  /*ecb0*/  HMMA.16816.F32 R72, R180.reuse, R172, R72 ;  /* 0x000000acb448723c */ /* 0x040fe80000001848 */
[----:B------:R-:W-:Y:S02]  /*ecc0*/  FMUL.FTZ R63, R63, c[0x0][0x2ec] ;  /* 0x0000bb003f3f7a20 */ /* 0x000fe40000410000 */
[----:B------:R-:W-:Y:S02]  /*ecd0*/  FMUL.FTZ R47, R56, c[0x0][0x2ec] ;  /* 0x0000bb00382f7a20 */ /* 0x000fe40000410000 */
[----:B------:R-:W1:Y:S01]  /*ece0*/  MUFU.TANH R187, R55 ;  /* 0x0000003700bb7308 */ /* 0x000e620000002400 */
[----:B------:R-:W-:Y:S01]  /*ecf0*/  FMUL.FTZ R56, R60, c[0x0][0x2ec] ;  /* 0x0000bb003c387a20 */ /* 0x000fe20000410000 */
[-C--:B------:R-:W-:Y:S03]  /*ed00*/  HMMA.16816.F32 R76, R180, R174.reuse, R76 ;  /* 0x000000aeb44c723c */ /* 0x080fe6000000184c */
[----:B------:R-:W-:Y:S02]  /*ed10*/  FMUL.FTZ R211, R53, c[0x0][0x2ec] ;  /* 0x0000bb0035d37a20 */ /* 0x000fe40000410000 */
[----:B-----5:R-:W-:Y:S02]  /*ed20*/  FMUL.FTZ R37, R42, c[0x0][0x2ec] ;  /* 0x0000bb002a257a20 */ /* 0x020fe40000410000 */
[----:B------:R-:W-:Y:S01]  /*ed30*/  FMUL.FTZ R42, R46, c[0x0][0x2ec] ;  /* 0x0000bb002e2a7a20 */ /* 0x000fe20000410000 */
[----:B------:R5:W1:Y:S01]  /*ed40*/  MUFU.TANH R53, R57 ;  /* 0x0000003900357308 */ /* 0x000a620000002400 */
[C---:B------:R-:W-:Y:S04]  /*ed50*/  HMMA.16816.F32 R80, R204.reuse, R174, R80 ;  /* 0x000000aecc50723c */ /* 0x040fe80000001850 */
        /* <DEDUP_REMOVED lines=8> */
[----:B------:R-:W2:Y:S01]  /*ede0*/  MUFU.TANH R46, R58 ;  /* 0x0000003a002e7308 */ /* 0x000ea20000002400 */
[----:B------:R-:W-:Y:S02]  /*edf0*/  FMUL.FTZ R30, R32, c[0x0][0x2ec] ;  /* 0x0000bb00201e7a20 */ /* 0x000fe40000410000 */
[----:B------:R-:W-:Y:S02]  /*ee00*/  FMUL.FTZ R9, R9, c[0x0][0x2ec] ;  /* 0x0000bb0009097a20 */ /* 0x000fe40000410000 */
[----:B-----5:R-:W-:Y:S02]  /*ee10*/  FMUL.FTZ R57, R64, c[0x0][0x2ec] ;  /* 0x0000bb0040397a20 */ /* 0x020fe40000410000 */
[----:B------:R-:W-:Y:S02]  /*ee20*/  FMUL.FTZ R60, R80, c[0x0][0x2ec] ;  /* 0x0000bb00503c7a20 */ /* 0x000fe40000410000 */
[----:B------:R-:W-:Y:S01]  /*ee30*/  FMUL.FTZ R10, R10, c[0x0][0x2ec] ;  /* 0x0000bb000a0a7a20 */ /* 0x000fe20000410000 */
[----:B------:R-:W2:Y:S01]  /*ee40*/  MUFU.TANH R4, R57 ;  /* 0x0000003900047308 */ /* 0x000ea20000002400 */
[----:B------:R-:W-:Y:S02]  /*ee50*/  FMUL.FTZ R21, R21, c[0x0][0x2ec] ;  /* 0x0000bb0015157a20 */ /* 0x000fe40000410000 */
[----:B------:R-:W-:Y:S02]  /*ee60*/  FMUL.FTZ R195, R23, c[0x0][0x2ec] ;  /* 0x0000bb0017c37a20 */ /* 0x000fe40000410000 */
[----:B-1----:R-:W-:Y:S02]  /*ee70*/  FMUL.FTZ R56, R68, c[0x0][0x2ec] ;  /* 0x0000bb0044387a20 */ /* 0x002fe40000410000 */
        /* <DEDUP_REMOVED lines=8> */
[----:B------:R-:W2:Y:S01]  /*ef00*/  MUFU.TANH R189, R61 ;  /* 0x0000003d00bd7308 */ /* 0x000ea20000002400 */
[----:B------:R-:W-:Y:S02]  /*ef10*/  FMUL.FTZ R35, R43, c[0x0][0x2ec] ;  /* 0x0000bb002b237a20 */ /* 0x000fe40000410000 */
[----:B------:R-:W-:Y:S02]  /*ef20*/  FMUL.FTZ R203, R44, c[0x0][0x2ec] ;  /* 0x0000bb002ccb7a20 */ /* 0x000fe40000410000 */
[----:B------:R-:W-:Y:S02]  /*ef30*/  FMUL.FTZ R43, R45, c[0x0][0x2ec] ;  /* 0x0000bb002d2b7a20 */ /* 0x000fe40000410000 */
[----:B------:R-:W-:Y:S02]  /*ef40*/  FMUL.FTZ R45, R48, c[0x0][0x2ec] ;  /* 0x0000bb00302d7a20 */ /* 0x000fe40000410000 */
[----:B------:R-:W-:Y:S01]  /*ef50*/  FMUL.FTZ R50, R50, c[0x0][0x2ec] ;  /* 0x0000bb0032327a20 */ /* 0x000fe20000410000 */
[----:B------:R-:W2:Y:S01]  /*ef60*/  MUFU.TANH R55, R62 ;  /* 0x0000003e00377308 */ /* 0x000ea20000002400 */
[----:B------:R-:W-:Y:S02]  /*ef70*/  FMUL.FTZ R51, R51, c[0x0][0x2ec] ;  /* 0x0000bb0033337a20 */ /* 0x000fe40000410000 */
[----:B------:R-:W-:Y:S01]  /*ef80*/  FMUL.FTZ R210, R52, c[0x0][0x2ec] ;  /* 0x0000bb0034d27a20 */ /* 0x000fe20000410000 */
[----:B-1----:R-:W1:Y:S01]  /*ef90*/  LDSM.16.M88.4 R56, [R214] ;  /* 0x00000000d638783b */ /* 0x002e620000000200 */
[----:B------:R-:W-:Y:S02]  /*efa0*/  FMUL.FTZ R64, R72, c[0x0][0x2ec] ;  /* 0x0000bb0048407a20 */ /* 0x000fe40000410000 */
[----:B------:R-:W-:Y:S02]  /*efb0*/  FMUL.FTZ R68, R79, c[0x0][0x2ec] ;  /* 0x0000bb004f447a20 */ /* 0x000fe40000410000 */
[----:B------:R-:W-:Y:S01]  /*efc0*/  FMUL.FTZ R81, R81, c[0x0][0x2ec] ;  /* 0x0000bb0051517a20 */ /* 0x000fe20000410000 */
[----:B------:R-:W1:Y:S01]  /*efd0*/  MUFU.TANH R54, R63 ;  /* 0x0000003f00367308 */ /* 0x000e620000002400 */
[----:B------:R-:W-:Y:S09]  /*efe0*/  FMUL.FTZ R79, R82, c[0x0][0x2ec] ;  /* 0x0000bb00524f7a20 */ /* 0x000ff20000410000 */
[----:B------:R5:W1:Y:S10]  /*eff0*/  MUFU.TANH R80, R60 ;  /* 0x0000003c00507308 */ /* 0x000a740000002400 */
[----:B------:R2:W2:Y:S10]  /*f000*/  MUFU.TANH R12, R65 ;  /* 0x00000041000c7308 */ /* 0x0004b40000002400 */
[----:B------:R3:W3:Y:S01]  /*f010*/  MUFU.TANH R16, R66 ;  /* 0x0000004200107308 */ /* 0x0006e20000002400 */
[----:B-----5:R-:W5:Y:S01]  /*f020*/  LDSM.16.M88.4 R60, [R213] ;  /* 0x00000000d53c783b */ /* 0x020f620000000200 */
[-C--:B-1----:R-:W-:Y:S08]  /*f030*/  HMMA.16816.F32 R84, R204, R56.reuse, R84 ;  /* 0x00000038cc54723c */ /* 0x082ff00000001854 */
[----:B------:R1:W1:Y:S01]  /*f040*/  MUFU.TANH R8, R67 ;  /* 0x0000004300087308 */ /* 0x0002620000002400 */
[C---:B------:R-:W-:Y:S04]  /*f050*/  HMMA.16816.F32 R88, R180.reuse, R56, R88 ;  /* 0x00000038b458723c */ /* 0x040fe80000001858 */
[----:B--2---:R-:W-:Y:S05]  /*f060*/  FMUL.FTZ R65, R75, c[0x0][0x2ec] ;  /* 0x0000bb004b417a20 */ /* 0x004fea0000410000 */
[----:B------:R2:W2:Y:S01]  /*f070*/  MUFU.TANH R32, R69 ;  /* 0x0000004500207308 */ /* 0x0004a20000002400 */
[-C--:B------:R-:W-:Y:S03]  /*f080*/  HMMA.16816.F32 R92, R180, R58.reuse, R92 ;  /* 0x0000003ab45c723c */ /* 0x080fe6000000185c */
[----:B---3--:R-:W-:Y:S02]  /*f090*/  FMUL.FTZ R66, R74, c[0x0][0x2ec] ;  /* 0x0000bb004a427a20 */ /* 0x008fe40000410000 */
[----:B------:R-:W-:Y:S04]  /*f0a0*/  FMUL.FTZ R57, R84, c[0x0][0x2ec] ;  /* 0x0000bb0054397a20 */ /* 0x000fe80000410000 */
[----:B------:R3:W3:Y:S01]  /*f0b0*/  MUFU.TANH R24, R70 ;  /* 0x0000004600187308 */ /* 0x0006e20000002400 */
[C---:B------:R-:W-:Y:S04]  /*f0c0*/  HMMA.16816.F32 R96, R204.reuse, R58, R96 ;  /* 0x0000003acc60723c */ /* 0x040fe80000001860 */
[----:B------:R-:W-:Y:S02]  /*f0d0*/  FMUL.FTZ R56, R85, c[0x0][0x2ec] ;  /* 0x0000bb0055387a20 */ /* 0x000fe40000410000 */
[----:B-1----:R-:W-:Y:S02]  /*f0e0*/  FMUL.FTZ R67, R73, c[0x0][0x2ec] ;  /* 0x0000bb0049437a20 */ /* 0x002fe40000410000 */
[----:B------:R-:W-:Y:S01]  /*f0f0*/  FMUL.FTZ R85, R86, c[0x0][0x2ec] ;  /* 0x0000bb0056557a20 */ /* 0x000fe20000410000 */
[----:B------:R-:W1:Y:S03]  /*f100*/  MUFU.TANH R40, R57 ;  /* 0x0000003900287308 */ /* 0x000e660000002400 */
[----:B------:R-:W-:Y:S01]  /*f110*/  FMUL.FTZ R84, R87, c[0x0][0x2ec] ;  /* 0x0000bb0057547a20 */ /* 0x000fe20000410000 */
[-C--:B-----5:R-:W-:Y:S03]  /*f120*/  HMMA.16816.F32 R100, R204, R60.reuse, R100 ;  /* 0x0000003ccc64723c */ /* 0x0a0fe60000001864 */
[----:B--2---:R-:W-:Y:S02]  /*f130*/  FMUL.FTZ R69, R78, c[0x0][0x2ec] ;  /* 0x0000bb004e457a20 */ /* 0x004fe40000410000 */
[----:B------:R-:W-:Y:S01]  /*f140*/  FMUL.FTZ R78, R83, c[0x0][0x2ec] ;  /* 0x0000bb00534e7a20 */ /* 0x000fe20000410000 */
[----:B------:R2:W1:Y:S01]  /*f150*/  MUFU.TANH R36, R56 ;  /* 0x0000003800247308 */ /* 0x0004620000002400 */
[----:B------:R-:W-:Y:S01]  /*f160*/  FMUL.FTZ R74, R88, c[0x0][0x2ec] ;  /* 0x0000bb00584a7a20 */ /* 0x000fe20000410000 */
[C---:B------:R-:W-:Y:S04]  /*f170*/  HMMA.16816.F32 R104, R180.reuse, R60, R104 ;  /* 0x0000003cb468723c */ /* 0x040fe80000001868 */
[----:B---3--:R-:W-:Y:S02]  /*f180*/  FMUL.FTZ R70, R76, c[0x0][0x2ec] ;  /* 0x0000bb004c467a20 */ /* 0x008fe40000410000 */
[----:B------:R-:W-:Y:S02]  /*f190*/  FMUL.FTZ R75, R89, c[0x0][0x2ec] ;  /* 0x0000bb00594b7a20 */ /* 0x000fe40000410000 */
[----:B------:R3:W1:Y:S01]  /*f1a0*/  MUFU.TANH R20, R71 ;  /* 0x0000004700147308 */ /* 0x0006620000002400 */
[-C--:B------:R-:W-:Y:S03]  /*f1b0*/  HMMA.16816.F32 R108, R180, R62.reuse, R108 ;  /* 0x0000003eb46c723c */ /* 0x080fe6000000186c */
[----:B------:R-:W-:Y:S02]  /*f1c0*/  FMUL.FTZ R73, R90, c[0x0][0x2ec] ;  /* 0x0000bb005a497a20 */ /* 0x000fe40000410000 */
[----:B------:R-:W-:Y:S02]  /*f1d0*/  FMUL.FTZ R72, R91, c[0x0][0x2ec] ;  /* 0x0000bb005b487a20 */ /* 0x000fe40000410000 */
[----:B------:R-:W-:Y:S01]  /*f1e0*/  FMUL.FTZ R83, R92, c[0x0][0x2ec] ;  /* 0x0000bb005c537a20 */ /* 0x000fe20000410000 */
[C---:B------:R-:W-:Y:S01]  /*f1f0*/  HMMA.16816.F32 R112, R204.reuse, R62, R112 ;  /* 0x0000003ecc70723c */ /* 0x040fe20000001870 */
[----:B------:R-:W1:Y:S03]  /*f200*/  MUFU.TANH R9, R9 ;  /* 0x0000000900097308 */ /* 0x000e660000002400 */
[----:B------:R-:W-:Y:S01]  /*f210*/  FMUL.FTZ R82, R93, c[0x0][0x2ec] ;  /* 0x0000bb005d527a20 */ /* 0x000fe20000410000 */
[----:B--2---:R-:W2:Y:S01]  /*f220*/  LDSM.16.M88.4 R56, [R212] ;  /* 0x00000000d438783b */ /* 0x004ea20000000200 */
[----:B------:R-:W-:Y:S02]  /*f230*/  FMUL.FTZ R76, R95, c[0x0][0x2ec] ;  /* 0x0000bb005f4c7a20 */ /* 0x000fe40000410000 */
[----:B------:R-:W-:Y:S04]  /*f240*/  DEPBAR.LE SB0, 0x0 ;  /* 0x000080000000791a */ /* 0x000fe80000000000 */
[----:B------:R-:W1:Y:S01]  /*f250*/  MUFU.TANH R10, R10 ;  /* 0x0000000a000a7308 */ /* 0x000e620000002400 */
[----:B------:R-:W-:Y:S01]  /*f260*/  BAR.SYNC.DEFER_BLOCKING 0x0 ;  /* 0x0000000000007b1d */ /* 0x000fe20000010000 */
[----:B------:R-:W-:Y:S02]  /*f270*/  FMUL.FTZ R95, R96, c[0x0][0x2ec] ;  /* 0x0000bb00605f7a20 */ /* 0x000fe40000410000 */
[----:B---3--:R-:W-:Y:S02]  /*f280*/  FMUL.FTZ R71, R77, c[0x0][0x2ec] ;  /* 0x0000bb004d477a20 */ /* 0x008fe40000410000 */
[----:B------:R-:W-:Y:S02]  /*f290*/  FMUL.FTZ R77, R94, c[0x0][0x2ec] ;  /* 0x0000bb005e4d7a20 */ /* 0x000fe40000410000 */
[----:B------:R-:W-:Y:S02]  /*f2a0*/  FMUL.FTZ R97, R97, c[0x0][0x2ec] ;  /* 0x0000bb0061617a20 */ /* 0x000fe40000410000 */
[----:B------:R-:W3:Y:S01]  /*f2b0*/  MUFU.TANH R190, R190 ;  /* 0x000000be00be7308 */ /* 0x000ee20000002400 */
        /* <DEDUP_REMOVED lines=11> */
[----:B------:R-:W1:Y:S01]  /*f370*/  MUFU.TANH R13, R13 ;  /* 0x0000000d000d7308 */ /* 0x000e620000002400 */
[----:B------:R-:W-:Y:S01]  /*f380*/  FMUL.FTZ R94, R108, c[0x0][0x2ec] ;  /* 0x0000bb006c5e7a20 */ /* 0x000fe20000410000 */
[-C--:B--2---:R-:W-:Y:S05]  /*f390*/  HMMA.16816.F32 R116, R204, R56.reuse, R116 ;  /* 0x00000038cc74723c */ /* 0x084fea0000001874 */
[----:B------:R-:W-:Y:S03]  /*f3a0*/  FMUL.FTZ R96, R109, c[0x0][0x2ec] ;  /* 0x0000bb006d607a20 */ /* 0x000fe60000410000 */
[----:B------:R-:W2:Y:S01]  /*f3b0*/  MUFU.TANH R11, R11 ;  /* 0x0000000b000b7308 */ /* 0x000ea20000002400 */
[C---:B------:R-:W-:Y:S04]  /*f3c0*/  HMMA.16816.F32 R120, R180.reuse, R56, R120 ;  /* 0x00000038b478723c */ /* 0x040fe80000001878 */
[----:B------:R-:W-:Y:S02]  /*f3d0*/  FMUL.FTZ R90, R110, c[0x0][0x2ec] ;  /* 0x0000bb006e5a7a20 */ /* 0x000fe40000410000 */
[----:B------:R-:W-:Y:S02]  /*f3e0*/  FMUL.FTZ R89, R111, c[0x0][0x2ec] ;  /* 0x0000bb006f597a20 */ /* 0x000fe40000410000 */
[-C--:B------:R-:W-:Y:S01]  /*f3f0*/  HMMA.16816.F32 R124, R180, R58.reuse, R124 ;  /* 0x0000003ab47c723c */ /* 0x080fe2000000187c */
[----:B------:R-:W1:Y:S03]  /*f400*/  MUFU.TANH R14, R14 ;  /* 0x0000000e000e7308 */ /* 0x000e660000002400 */
[----:B------:R-:W-:Y:S02]  /*f410*/  FMUL.FTZ R105, R114, c[0x0][0x2ec] ;  /* 0x0000bb0072697a20 */ /* 0x000fe40000410000 */
[----:B------:R-:W-:Y:S02]  /*f420*/  FMUL.FTZ R62, R115, c[0x0][0x2ec] ;  /* 0x0000bb00733e7a20 */ /* 0x000fe40000410000 */
[----:B------:R-:W-:Y:S01]  /*f430*/  FMUL.FTZ R56, R117, c[0x0][0x2ec] ;  /* 0x0000bb0075387a20 */ /* 0x000fe20000410000 */
[----:B------:R-:W-:Y:S02]  /*f440*/  HMMA.16816.F32 R128, R204, R58, R128 ;  /* 0x0000003acc80723c */ /* 0x000fe40000001880 */
[----:B------:R-:W1:Y:S02]  /*f450*/  MUFU.TANH R15, R15 ;  /* 0x0000000f000f7308 */ /* 0x000e640000002400 */
[----:B------:R-:W-:Y:S02]  /*f460*/  FMUL.FTZ R63, R116, c[0x0][0x2ec] ;  /* 0x0000bb00743f7a20 */ /* 0x000fe40000410000 */
[----:B------:R-:W-:Y:S02]  /*f470*/  FMUL.FTZ R117, R119, c[0x0][0x2ec] ;  /* 0x0000bb0077757a20 */ /* 0x000fe40000410000 */
[----:B------:R-:W-:Y:S04]  /*f480*/  FMUL.FTZ R111, R120, c[0x0][0x2ec] ;  /* 0x0000bb00786f7a20 */ /* 0x000fe80000410000 */
[----:B------:R1:W1:Y:S01]  /*f490*/  MUFU.TANH R196, R56 ;  /* 0x0000003800c47308 */ /* 0x0002620000002400 */
[----:B------:R-:W-:Y:S02]  /*f4a0*/  FMUL.FTZ R109, R121, c[0x0][0x2ec] ;  /* 0x0000bb00796d7a20 */ /* 0x000fe40000410000 */
[----:B------:R-:W-:Y:S02]  /*f4b0*/  FMUL.FTZ R103, R122, c[0x0][0x2ec] ;  /* 0x0000bb007a677a20 */ /* 0x000fe40000410000 */
[----:B------:R-:W-:Y:S02]  /*f4c0*/  FMUL.FTZ R101, R123, c[0x0][0x2ec] ;  /* 0x0000bb007b657a20 */ /* 0x000fe40000410000 */
[----:B------:R-:W-:Y:S02]  /*f4d0*/  FMUL.FTZ R107, R124, c[0x0][0x2ec] ;  /* 0x0000bb007c6b7a20 */ /* 0x000fe40000410000 */
[----:B------:R-:W-:Y:S01]  /*f4e0*/  FMUL.FTZ R119, R125, c[0x0][0x2ec] ;  /* 0x0000bb007d777a20 */ /* 0x000fe20000410000 */
[----:B------:R-:W2:Y:S01]  /*f4f0*/  MUFU.TANH R17, R17 ;  /* 0x0000001100117308 */ /* 0x000ea20000002400 */
[----:B-----5:R-:W-:Y:S02]  /*f500*/  FMUL.FTZ R113, R126, c[0x0][0x2ec] ;  /* 0x0000bb007e717a20 */ /* 0x020fe40000410000 */
[----:B------:R-:W-:Y:S02]  /*f510*/  FMUL.FTZ R59, R127, c[0x0][0x2ec] ;  /* 0x0000bb007f3b7a20 */ /* 0x000fe40000410000 */
[----:B------:R-:W-:Y:S02]  /*f520*/  FMUL.FTZ R123, R130, c[0x0][0x2ec] ;  /* 0x0000bb00827b7a20 */ /* 0x000fe40000410000 */
[----:B------:R-:W-:Y:S02]  /*f530*/  FMUL.FTZ R121, R131, c[0x0][0x2ec] ;  /* 0x0000bb0083797a20 */ /* 0x000fe40000410000 */
[----:B------:R-:W-:Y:S01]  /*f540*/  FMUL.FTZ R102, R102, c[0x0][0x2ec] ;  /* 0x0000bb0066667a20 */ /* 0x000fe20000410000 */
[----:B------:R-:W2:Y:S01]  /*f550*/  MUFU.TANH R18, R18 ;  /* 0x0000001200127308 */ /* 0x000ea20000002400 */
[----:B------:R-:W-:Y:S02]  /*f560*/  FMUL.FTZ R98, R112, c[0x0][0x2ec] ;  /* 0x0000bb0070627a20 */ /* 0x000fe40000410000 */
[----:B------:R-:W-:Y:S02]  /*f570*/  FMUL.FTZ R118, R118, c[0x0][0x2ec] ;  /* 0x0000bb0076767a20 */ /* 0x000fe40000410000 */
[----:B-1----:R-:W-:Y:S02]  /*f580*/  FMUL.FTZ R56, R128, c[0x0][0x2ec] ;  /* 0x0000bb0080387a20 */ /* 0x002fe40000410000 */
[----:B------:R-:W-:Y:S03]  /*f590*/  FMUL.FTZ R129, R129, c[0x0][0x2ec] ;  /* 0x0000bb0081817a20 */ /* 0x000fe60000410000 */
        /* <DEDUP_REMOVED lines=86> */
[----:B------:R-:W1:Y:S02]  /*fb00*/  MUFU.TANH R121, R121 ;  /* 0x0000007900797308 */ /* 0x000e640000002400 */
[----:B-1234-:R-:W-:-:S05]  /*fb10*/  @P0 BRA `(.L_x_777) ;  /* 0xffffe74000000947 */ /* 0x01efca000383ffff */
.L_x_776:
[--C-:B------:R-:W-:Y:S05]  /*fb20*/  IMAD R200, R248, 0x80, R245.reuse ;  /* 0x00000080f8c87824 */ /* 0x100fea00078e02f5 */
        /* <DEDUP_REMOVED lines=10> */
[C---:B-1----:R-:W-:Y:S02]  /*fbd0*/  IADD3 R127, R200.reuse, 0x49, RZ ;  /* 0x00000049c87f7810 */ /* 0x042fe40007ffe0ff */
[C---:B------:R-:W-:Y:S02]  /*fbe0*/  IADD3 R178, R200.reuse, 0x59, RZ ;  /* 0x00000059c8b27810 */ /* 0x040fe40007ffe0ff */
[C---:B------:R-:W-:Y:S02]  /*fbf0*/  IADD3 R177, R200.reuse, 0x58, RZ ;  /* 0x00000058c8b17810 */ /* 0x040fe40007ffe0ff */
[C---:B------:R-:W-:Y:S02]  /*fc00*/  ISETP.GE.AND P0, PT, R200.reuse, R237, PT ;  /* 0x000000edc800720c */ /* 0x040fe40003f06270 */
[C---:B------:R-:W-:Y:S02]  /*fc10*/  IADD3 R183, R200.reuse, 0x19, RZ ;  /* 0x00000019c8b77810 */ /* 0x040fe40007ffe0ff */
[C---:B------:R-:W-:Y:S02]  /*fc20*/  ISETP.GE.OR P0, PT, R200.reuse, R236, !P0 ;  /* 0x000000ecc800720c */ /* 0x040fe40004706670 */
[----:B------:R-:W-:Y:S02]  /*fc30*/  IADD3 R44, R200, 0x1, RZ ;  /* 0x00000001c82c7810 */ /* 0x000fe40007ffe0ff */
[----:B------:R-:W-:Y:S02]  /*fc40*/  FSEL R116, R6, -INF , !P0 ;  /* 0xff80000006747808 */ /* 0x000fe40004000000 */
[-C--:B------:R-:W-:Y:S02]  /*fc50*/  ISETP.GE.AND P0, PT, R52, R241.reuse, PT ;  /* 0x000000f13400720c */ /* 0x080fe40003f06270 */
[-C--:B------:R-:W-:Y:S02]  /*fc60*/  ISETP.GE.AND P6, PT, R200, R241.reuse, PT ;  /* 0x000000f1c800720c */ /* 0x080fe40003fc6270 */
[-C--:B------:R-:W-:Y:S02]  /*fc70*/  ISETP.GE.OR P0, PT, R52, R240.reuse, !P0 ;  /* 0x000000f03400720c */ /* 0x080fe40004706670 */
[CC--:B------:R-:W-:Y:S02]  /*fc80*/  ISETP.GE.AND P2, PT, R44.reuse, R241.reuse, PT ;  /* 0x000000f12c00720c */ /* 0x0c0fe40003f46270 */
[----:B------:R-:W-:Y:S02]  /*fc90*/  FSEL R128, R15, -INF , !P0 ;  /* 0xff8000000f807808 */ /* 0x000fe40004000000 */
[-C--:B------:R-:W-:Y:S02]  /*fca0*/  ISETP.GE.OR P2, PT, R44, R240.reuse, !P2 ;  /* 0x000000f02c00720c */ /* 0x080fe40005746670 */
[-C--:B------:R-:W-:Y:S02]  /*fcb0*/  ISETP.GE.OR P6, PT, R200, R240.reuse, !P6 ;  /* 0x000000f0c800720c */ /* 0x080fe400077c6670 */
[----:B------:R-:W-:Y:S02]  /*fcc0*/  FSEL R2, R2, -INF , !P2 ;  /* 0xff80000002027808 */ /* 0x000fe40005000000 */
[----:B------:R-:W-:Y:S02]  /*fcd0*/  ISETP.GE.AND P2, PT, R48, R241, PT ;  /* 0x000000f13000720c */ /* 0x000fe40003f46270 */
[----:B------:R-:W-:Y:S02]  /*fce0*/  FSEL R0, R0, -INF , !P6 ;  /* 0xff80000000007808 */ /* 0x000fe40007000000 */
[----:B------:R-:W-:Y:S02]  /*fcf0*/  ISETP.GE.OR P2, PT, R48, R240, !P2 ;  /* 0x000000f03000720c */ /* 0x000fe40005746670 */
[C---:B------:R-:W-:Y:S02]  /*fd00*/  IADD3 R182, R200.reuse, 0x20, RZ ;  /* 0x00000020c8b67810 */ /* 0x040fe40007ffe0ff */
[----:B------:R-:W-:Y:S02]  /*fd10*/  FSEL R106, R21, -INF , !P2 ;  /* 0xff800000156a7808 */ /* 0x000fe40005000000 */
[C---:B------:R-:W-:Y:S02]  /*fd20*/  IADD3 R21, R200.reuse, 0x9, RZ ;  /* 0x00000009c8157810 */ /* 0x040fe40007ffe0ff */
[C---:B------:R-:W-:Y:S02]  /*fd30*/  ISETP.GE.AND P6, PT, R200.reuse, R235, PT ;  /* 0x000000ebc800720c */ /* 0x040fe40003fc6270 */
[C---:B------:R-:W-:Y:S02]  /*fd40*/  ISETP.GE.AND P3, PT, R200.reuse, R239, PT ;  /* 0x000000efc800720c */ /* 0x040fe40003f66270 */
[C---:B------:R-:W-:Y:S02]  /*fd50*/  ISETP.GE.OR P6, PT, R200.reuse, R234, !P6 ;  /* 0x000000eac800720c */ /* 0x040fe400077c6670 */
[----:B------:R-:W-:Y:S02]  /*fd60*/  IADD3 R204, R200, 0x21, RZ ;  /* 0x00000021c8cc7810 */ /* 0x000fe40007ffe0ff */
[----:B------:R-:W-:Y:S02]  /*fd70*/  FSEL R57, R10, -INF , !P6 ;  /* 0xff8000000a397808 */ /* 0x000fe40007000000 */
[----:B------:R-:W-:Y:S02]  /*fd80*/  ISETP.GE.AND P6, PT, R208, R241, PT ;  /* 0x000000f1d000720c */ /* 0x000fe40003fc6270 */
[----:B------:R-:W-:Y:S02]  /*fd90*/  ISETP.GE.OR P3, PT, R200, R238, !P3 ;  /* 0x000000eec800720c */ /* 0x000fe40005f66670 */
[----:B------:R-:W-:Y:S02]  /*fda0*/  ISETP.GE.OR P6, PT, R208, R240, !P6 ;  /* 0x000000f0d000720c */ /* 0x000fe400077c6670 */
[----:B------:R-:W-:Y:S02]  /*fdb0*/  FSEL R115, R3, -INF , !P3 ;  /* 0xff80000003737808 */ /* 0x000fe40005800000 */
[----:B------:R-:W-:Y:S02]  /*fdc0*/  FSEL R108, R19, -INF , !P6 ;  /* 0xff800000136c7808 */ /* 0x000fe40007000000 */
[C---:B------:R-:W-:Y:S02]  /*fdd0*/  IADD3 R19, R200.reuse, 0x11, RZ ;  /* 0x00000011c8137810 */ /* 0x040fe40007ffe0ff */
[C---:B------:R-:W-:Y:S02]  /*fde0*/  IADD3 R3, R200.reuse, 0x41, RZ ;  /* 0x00000041c8037810 */ /* 0x040fe40007ffe0ff */
[C---:B------:R-:W-:Y:S02]  /*fdf0*/  IADD3 R206, R200.reuse, 0x18, RZ ;  /* 0x00000018c8ce7810 */ /* 0x040fe40007ffe0ff */
[C---:B------:R-:W-:Y:S02]  /*fe00*/  IADD3 R125, R200.reuse, 0x39, RZ ;  /* 0x00000039c87d7810 */ /* 0x040fe40007ffe0ff */
[C---:B------:R-:W-:Y:S02]  /*fe10*/  IADD3 R129, R200.reuse, 0x48, RZ ;  /* 0x00000048c8817810 */ /* 0x040fe40007ffe0ff */
[----:B------:R-:W-:Y:S02]  /*fe20*/  IADD3 R181, R200, 0x60, RZ ;  /* 0x00000060c8b57810 */ /* 0x000fe40007ffe0ff */
[C---:B------:R-:W-:Y:S02]  /*fe30*/  ISETP.GE.AND P1, PT, R44.reuse, R239, PT ;  /* 0x000000ef2c00720c */ /* 0x040fe40003f26270 */
[C---:B------:R-:W-:Y:S02]  /*fe40*/  ISETP.GE.AND P5, PT, R44.reuse, R237, PT ;  /* 0x000000ed2c00720c */ /* 0x040fe40003fa6270 */
[C---:B------:R-:W-:Y:S02]  /*fe50*/  ISETP.GE.OR P1, PT, R44.reuse, R238, !P1 ;  /* 0x000000ee2c00720c */ /* 0x040fe40004f26670 */
[----:B------:R-:W-:Y:S02]  /*fe60*/  ISETP.GE.OR P5, PT, R44, R236, !P5 ;  /* 0x000000ec2c00720c */ /* 0x000fe40006fa6670 */
[----:B------:R-:W-:Y:S02]  /*fe70*/  FSEL R172, R5, -INF , !P1 ;  /* 0xff80000005ac7808 */ /* 0x000fe40004800000 */
[----:B------:R-:W-:Y:S02]  /*fe80*/  ISETP.GE.AND P1, PT, R188, R241, PT ;  /* 0x000000f1bc00720c */ /* 0x000fe40003f26270 */
[----:B------:R-:W-:Y:S02]  /*fe90*/  IADD3 R5, R200, 0x40, RZ ;  /* 0x00000040c8057810 */ /* 0x000fe40007ffe0ff */
        /* <DEDUP_REMOVED lines=8> */
[C---:B------:R-:W-:Y:S02]  /*ff20*/  ISETP.GE.AND P1, PT, R131.reuse, R241, PT ;  /* 0x000000f18300720c */ /* 0x040fe40003f26270 */
[----:B------:R-:W-:Y:S02]  /*ff30*/  FSEL R45, R190, -INF , !P5 ;  /* 0xff800000be2d7808 */ /* 0x000fe40006800000 */
[----:B------:R-:W-:Y:S02]  /*ff40*/  ISETP.GE.OR P1, PT, R131, R240, !P1 ;  /* 0x000000f08300720c */ /* 0x000fe40004f26670 */
[C---:B------:R-:W-:Y:S02]  /*ff50*/  ISETP.GE.AND P4, PT, R44.reuse, R235, PT ;  /* 0x000000eb2c00720c */ /* 0x040fe40003f86270 */
[----:B------:R-:W-:Y:S02]  /*ff60*/  FSEL R48, R211, -INF , !P1 ;  /* 0xff800000d3307808 */ /* 0x000fe40004800000 */
[----:B------:R-:W-:Y:S02]  /*ff70*/  ISETP.GE.OR P4, PT, R44, R234, !P4 ;  /* 0x000000ea2c00720c */ /* 0x000fe40006786670 */
[----:B------:R-:W-:Y:S02]  /*ff80*/  IADD3 R44, R200, 0x8, RZ ;  /* 0x00000008c82c7810 */ /* 0x000fe40007ffe0ff */
[----:B------:R-:W-:Y:S02]  /*ff90*/  ISETP.GE.AND P1, PT, R183, R239, PT ;  /* 0x000000efb700720c */ /* 0x000fe40003f26270 */
[C---:B------:R-:W-:Y:S02]  /*ffa0*/  ISETP.GE.AND P3, PT, R44.reuse, R241, PT ;  /* 0x000000f12c00720c */ /* 0x040fe40003f66270 */
[C---:B------:R-:W-:Y:S02]  /*ffb0*/  ISETP.GE.AND P6, PT, R44.reuse, R239, PT ;  /* 0x000000ef2c00720c */ /* 0x040fe40003fc6270 */
[C---:B------:R-:W-:Y:S02]  /*ffc0*/  ISETP.GE.OR P3, PT, R44.reuse, R240, !P3 ;  /* 0x000000f02c00720c */ /* 0x040fe40005f66670 */
[-C--:B------:R-:W-:Y:S02]  /*ffd0*/  ISETP.GE.OR P6, PT, R44, R238.reuse, !P6 ;  /* 0x000000ee2c00720c */ /* 0x080fe400077c6670 */
[----:B------:R-:W-:Y:S02]  /*ffe0*/  FSEL R130, R14, -INF , !P3 ;  /* 0xff8000000e827808 */ /* 0x000fe40005800000 */
[----:B------:R-:W-:Y:S02]  /*fff0*/  FSEL R170, R17, -INF , !P6 ;  /* 0xff80000011aa7808 */ /* 0x000fe40007000000 */
[C---:B------:R-:W-:Y:S02]  /*10000*/  ISETP.GE.AND P2, PT, R44.reuse, R237, PT ;  /* 0x000000ed2c00720c */ /* 0x040fe40003f46270 */
[----:B------:R-:W-:Y:S02]  /*10010*/  ISETP.GE.OR P1, PT, R183, R238, !P1 ;  /* 0x000000eeb700720c */ /* 0x000fe40004f26670 */
[----:B------:R-:W-:Y:S02]  /*10020*/  ISETP.GE.OR P2, PT, R44, R236, !P2 ;  /* 0x000000ec2c00720c */ /* 0x000fe40005746670 */
        /* <DEDUP_REMOVED lines=8> */
[----:B------:R-:W-:Y:S02]  /*100b0*/  ISETP.GE.AND P1, PT, R188, R239, PT ;  /* 0x000000efbc00720c */ /* 0x000fe40003f26270 */
[----:B------:R-:W-:Y:S02]  /*100c0*/  ISETP.GE.OR P3, PT, R44, R234, !P3 ;  /* 0x000000ea2c00720c */ /* 0x000fe40005f66670 */
[----:B------:R-:W-:Y:S02]  /*100d0*/  ISETP.GE.OR P1, PT, R188, R238, !P1 ;  /* 0x000000eebc00720c */ /* 0x000fe40004f26670 */
[-C--:B------:R-:W-:Y:S02]  /*100e0*/  ISETP.GE.AND P6, PT, R180, R241.reuse, PT ;  /* 0x000000f1b400720c */ /* 0x080fe40003fc6270 */
[----:B------:R-:W-:Y:S02]  /*100f0*/  FSEL R112, R50, -INF , !P1 ;  /* 0xff80000032707808 */ /* 0x000fe40004800000 */
[-C--:B------:R-:W-:Y:S02]  /*10100*/  ISETP.GE.OR P6, PT, R180, R240.reuse, !P6 ;  /* 0x000000f0b400720c */ /* 0x080fe400077c6670 */
        /* <DEDUP_REMOVED lines=13> */
[----:B------:R-:W-:Y:S02]  /*101e0*/  IADD3 R187, R200, 0x68, RZ ;  /* 0x00000068c8bb7810 */ /* 0x000fe40007ffe0ff */
[----:B------:R-:W-:Y:S02]  /*101f0*/  ISETP.GE.AND P1, PT, R177, R241, PT ;  /* 0x000000f1b100720c */ /* 0x000fe40003f26270 */
[-C--:B------:R-:W-:Y:S02]  /*10200*/  ISETP.GE.OR P0, PT, R183, R240.reuse, !P0 ;  /* 0x000000f0b700720c */ /* 0x080fe40004706670 */
[----:B------:R-:W-:Y:S02]  /*10210*/  ISETP.GE.OR P1, PT, R177, R240, !P1 ;  /* 0x000000f0b100720c */ /* 0x000fe40004f26670 */
        /* <DEDUP_REMOVED lines=14> */
[----:B------:R-:W-:Y:S02]  /*10300*/  IADD3 R7, R200, 0x79, RZ ;  /* 0x00000079c8077810 */ /* 0x000fe40007ffe0ff */
[----:B------:R-:W-:Y:S04]  /*10310*/  ISETP.GE.OR P0, PT, R21, R238, !P0 ;  /* 0x000000ee1500720c */ /* 0x000fe80004706670 */
        /* <DEDUP_REMOVED lines=13> */
[C---:B------:R-:W-:Y:S02]  /*103f0*/  ISETP.GE.AND P0, PT, R125.reuse, R241, PT ;  /* 0x000000f17d00720c */ /* 0x040fe40003f06270 */
[----:B------:R-:W-:Y:S02]  /*10400*/  FSEL R32, R32, -INF , !P6 ;  /* 0xff80000020207808 */ /* 0x000fe40007000000 */
[CC--:B------:R-:W-:Y:S02]  /*10410*/  ISETP.GE.AND P6, PT, R180.reuse, R239.reuse, PT ;  /* 0x000000efb400720c */ /* 0x0c0fe40003fc6270 */
[----:B------:R-:W-:Y:S02]  /*10420*/  ISETP.GE.OR P0, PT, R125, R240, !P0 ;  /* 0x000000f07d00720c */ /* 0x000fe40004706670 */
[-C--:B------:R-:W-:Y:S02]  /*10430*/  ISETP.GE.OR P6, PT, R180, R238.reuse, !P6 ;  /* 0x000000eeb400720c */ /* 0x080fe400077c6670 */
[----:B------:R-:W-:Y:S02]  /*10440*/  FSEL R34, R12, -INF , !P0 ;  /* 0xff8000000c227808 */ /* 0x000fe40004000000 */
[----:B------:R-:W-:Y:S02]  /*10450*/  FSEL R51, R51, -INF , !P6 ;  /* 0xff80000033337808 */ /* 0x000fe40007000000 */
[C---:B------:R-:W-:Y:S02]  /*10460*/  ISETP.GE.AND P0, PT, R204.reuse, R239, PT ;  /* 0x000000efcc00720c */ /* 0x040fe40003f06270 */
[----:B------:R-:W-:Y:S02]  /*10470*/  FSEL R33, R191, -INF , !P2 ;  /* 0xff800000bf217808 */ /* 0x000fe40005000000 */
[----:B------:R-:W-:Y:S02]  /*10480*/  ISETP.GE.OR P0, PT, R204, R238, !P0 ;  /* 0x000000eecc00720c */ /* 0x000fe40004706670 */
[----:B------:R-:W-:Y:S02]  /*10490*/  ISETP.GE.AND P2, PT, R208, R237, PT ;  /* 0x000000edd000720c */ /* 0x000fe40003f46270 */
[----:B------:R-:W-:Y:S02]  /*104a0*/  FSEL R15, R202, -INF , !P0 ;  /* 0xff800000ca0f7808 */ /* 0x000fe40004000000 */
[----:B------:R-:W-:Y:S02]  /*104b0*/  ISETP.GE.OR P2, PT, R208, R236, !P2 ;  /* 0x000000ecd000720c */ /* 0x000fe40005746670 */
[CC--:B------:R-:W-:Y:S02]  /*104c0*/  ISETP.GE.AND P0, PT, R129.reuse, R241.reuse, PT ;  /* 0x000000f18100720c */ /* 0x0c0fe40003f06270 */
[----:B------:R-:W-:Y:S02]  /*104d0*/  IADD3 R191, R200, 0x61, RZ ;  /* 0x00000061c8bf7810 */ /* 0x000fe40007ffe0ff */
[-C--:B------:R-:W-:Y:S02]  /*104e0*/  ISETP.GE.OR P0, PT, R129, R240.reuse, !P0 ;  /* 0x000000f08100720c */ /* 0x080fe40004706670 */
[C---:B------:R-:W-:Y:S02]  /*104f0*/  ISETP.GE.AND P5, PT, R191.reuse, R241, PT ;  /* 0x000000f1bf00720c */ /* 0x040fe40003fa6270 */
[----:B------:R-:W-:Y:S02]  /*10500*/  FSEL R4, R80, -INF , !P0 ;  /* 0xff80000050047808 */ /* 0x000fe40004000000 */
[----:B------:R-:W-:Y:S02]  /*10510*/  ISETP.GE.OR P5, PT, R191, R240, !P5 ;  /* 0x000000f0bf00720c */ /* 0x000fe40006fa6670 */
[----:B------:R-:W-:Y:S02]  /*10520*/  ISETP.GE.AND P0, PT, R179, R239, PT ;  /* 0x000000efb300720c */ /* 0x000fe40003f06270 */
[----:B------:R-:W-:Y:S02]  /*10530*/  FSEL R199, R61, -INF , !P5 ;  /* 0xff8000003dc77808 */ /* 0x000fe40006800000 */
[----:B------:R-:W-:Y:S02]  /*10540*/  ISETP.GE.OR P0, PT, R179, R238, !P0 ;  /* 0x000000eeb300720c */ /* 0x000fe40004706670 */
[C---:B------:R-:W-:Y:S02]  /*10550*/  ISETP.GE.AND P6, PT, R171.reuse, R241, PT ;  /* 0x000000f1ab00720c */ /* 0x040fe40003fc6270 */
[----:B------:R-:W-:Y:S02]  /*10560*/  FSEL R80, R186, -INF , !P0 ;  /* 0xff800000ba507808 */ /* 0x000fe40004000000 */
[----:B------:R-:W-:Y:S02]  /*10570*/  ISETP.GE.OR P6, PT, R171, R240, !P6 ;  /* 0x000000f0ab00720c */ /* 0x000fe400077c6670 */
[----:B------:R-:W-:Y:S02]  /*10580*/  IADD3 R186, R200, 0x69, RZ ;  /* 0x00000069c8ba7810 */ /* 0x000fe40007ffe0ff */
        /* <DEDUP_REMOVED lines=13> */
[----:B------:R-:W-:Y:S02]  /*10660*/  IADD3 R36, R200, 0x71, RZ ;  /* 0x00000071c8247810 */ /* 0x000fe40007ffe0ff */
        /* <DEDUP_REMOVED lines=11> */
[----:B------:R-:W-:Y:S02]  /*10720*/  ISETP.GE.OR P2, PT, R19, R236, !P2 ;  /* 0x000000ec1300720c */ /* 0x000fe40005746670 */
[-C--:B------:R-:W-:Y:S02]  /*10730*/  ISETP.GE.AND P6, PT, R3, R239.reuse, PT ;  /* 0x000000ef0300720c */ /* 0x080fe40003fc6270 */
[----:B------:R-:W-:Y:S02]  /*10740*/  FSEL R25, R25, -INF , !P2 ;  /* 0xff80000019197808 */ /* 0x000fe40005000000 */
[-C--:B------:R-:W-:Y:S02]  /*10750*/  ISETP.GE.OR P6, PT, R3, R238.reuse, !P6 ;  /* 0x000000ee0300720c */ /* 0x080fe400077c6670 */
[----:B------:R-:W-:Y:S02]  /*10760*/  IADD3 R173, R200, 0x70, RZ ;  /* 0x00000070c8ad7810 */ /* 0x000fe40007ffe0ff */
        /* <DEDUP_REMOVED lines=12> */
[----:B------:R-:W-:Y:S02]  /*10830*/  FSEL R20, R78, -INF , !P6 ;  /* 0xff8000004e147808 */ /* 0x000fe40007000000 */
[----:B------:R-:W-:Y:S02]  /*10840*/  ISETP.GE.AND P6, PT, R171, R239, PT ;  /* 0x000000efab00720c */ /* 0x000fe40003fc6270 */
[----:B------:R-:W-:Y:S02]  /*10850*/  ISETP.GE.AND P5, PT, R187, R241, PT ;  /* 0x000000f1bb00720c */ /* 0x000fe40003fa6270 */
[----:B------:R-:W-:Y:S02]  /*10860*/  ISETP.GE.OR P6, PT, R171, R238, !P6 ;  /* 0x000000eeab00720c */ /* 0x000fe400077c6670 */
[----:B------:R-:W-:Y:S02]  /*10870*/  ISETP.GE.OR P5, PT, R187, R240, !P5 ;  /* 0x000000f0bb00720c */ /* 0x000fe40006fa6670 */
[----:B------:R-:W-:Y:S02]  /*10880*/  FSEL R30, R85, -INF , !P6 ;  /* 0xff800000551e7808 */ /* 0x000fe40007000000 */
[----:B------:R-:W-:Y:S02]  /*10890*/  FSEL R85, R27, -INF , !P4 ;  /* 0xff8000001b557808 */ /* 0x000fe40006000000 */
[----:B------:R-:W-:Y:S02]  /*108a0*/  FSEL R209, R192, -INF , !P5 ;  /* 0xff800000c0d17808 */ /* 0x000fe40006800000 */
[C---:B------:R-:W-:Y:S02]  /*108b0*/  ISETP.GE.AND P6, PT, R19.reuse, R235, PT ;  /* 0x000000eb1300720c */ /* 0x040fe40003fc6270 */
[----:B------:R-:W-:Y:S02]  /*108c0*/  ISETP.GE.AND P5, PT, R186, R241, PT ;  /* 0x000000f1ba00720c */ /* 0x000fe40003fa6270 */
[----:B------:R-:W-:Y:S02]  /*108d0*/  ISETP.GE.OR P6, PT, R19, R234, !P6 ;  /* 0x000000ea1300720c */ /* 0x000fe400077c6670 */
[----:B------:R-:W-:Y:S02]  /*108e0*/  FSEL R19, R43, -INF , !P1 ;  /* 0xff8000002b137808 */ /* 0x000fe40004800000 */
[----:B------:R-:W-:Y:S02]  /*108f0*/  FSEL R81, R22, -INF , !P6 ;  /* 0xff80000016517808 */ /* 0x000fe40007000000 */
[----:B------:R-:W-:Y:S02]  /*10900*/  ISETP.GE.OR P5, PT, R186, R240, !P5 ;  /* 0x000000f0ba00720c */ /* 0x000fe40006fa6670 */
[----:B------:R-:W-:Y:S02]  /*10910*/  ISETP.GE.AND P4, PT, R131, R237, PT ;  /* 0x000000ed8300720c */ /* 0x000fe40003f86270 */
[----:B------:R-:W-:Y:S02]  /*10920*/  FSEL R201, R175, -INF , !P5 ;  /* 0xff800000afc97808 */ /* 0x000fe40006800000 */
[----:B------:R-:W-:Y:S02]  /*10930*/  ISETP.GE.OR P4, PT, R131, R236, !P4 ;  /* 0x000000ec8300720c */ /* 0x000fe40006786670 */
[C---:B------:R-:W-:Y:S02]  /*10940*/  ISETP.GE.AND P5, PT, R173.reuse, R241, PT ;  /* 0x000000f1ad00720c */ /* 0x040fe40003fa6270 */
[----:B------:R-:W-:Y:S02]  /*10950*/  IADD3 R175, R200, 0x78, RZ ;  /* 0x00000078c8af7810 */ /* 0x000fe40007ffe0ff */
[----:B------:R-:W-:Y:S02]  /*10960*/  ISETP.GE.OR P5, PT, R173, R240, !P5 ;  /* 0x000000f0ad00720c */ /* 0x000fe40006fa6670 */
[C---:B------:R-:W-:Y:S02]  /*10970*/  ISETP.GE.AND P6, PT, R188.reuse, R235, PT ;  /* 0x000000ebbc00720c */ /* 0x040fe40003fc6270 */
[----:B------:R-:W-:Y:S02]  /*10980*/  FSEL R208, R63, -INF , !P5 ;  /* 0xff8000003fd07808 */ /* 0x000fe40006800000 */
[----:B------:R-:W-:Y:S02]  /*10990*/  ISETP.GE.OR P6, PT, R188, R234, !P6 ;  /* 0x000000eabc00720c */ /* 0x000fe400077c6670 */
[-C--:B------:R-:W-:Y:S02]  /*109a0*/  ISETP.GE.AND P2, PT, R183, R237.reuse, PT ;  /* 0x000000edb700720c */ /* 0x080fe40003f46270 */
[----:B------:R-:W-:Y:S02]  /*109b0*/  FSEL R27, R42, -INF , !P6 ;  /* 0xff8000002a1b7808 */ /* 0x000fe40007000000 */
        /* <DEDUP_REMOVED lines=10> */
[CC--:B------:R-:W-:Y:S02]  /*10a60*/  ISETP.GE.AND P2, PT, R177.reuse, R239.reuse, PT ;  /* 0x000000efb100720c */ /* 0x0c0fe40003f46270 */
[CC--:B------:R-:W-:Y:S02]  /*10a70*/  ISETP.GE.AND P5, PT, R176.reuse, R239.reuse, PT ;  /* 0x000000efb000720c */ /* 0x0c0fe40003fa6270 */
[-C--:B------:R-:W-:Y:S02]  /*10a80*/  ISETP.GE.OR P2, PT, R177, R238.reuse, !P2 ;  /* 0x000000eeb100720c */ /* 0x080fe40005746670 */
[-C--:B------:R-:W-:Y:S02]  /*10a90*/  ISETP.GE.OR P5, PT, R176, R238.reuse, !P5 ;  /* 0x000000eeb000720c */ /* 0x080fe40006fa6670 */
[----:B------:R-:W-:Y:S02]  /*10aa0*/  FSEL R63, R93, -INF , !P2 ;  /* 0xff8000005d3f7808 */ /* 0x000fe40005000000 */
[----:B------:R-:W-:Y:S02]  /*10ab0*/  ISETP.GE.AND P2, PT, R178, R239, PT ;  /* 0x000000efb200720c */ /* 0x000fe40003f46270 */
[----:B------:R-:W-:Y:S02]  /*10ac0*/  FSEL R24, R84, -INF , !P5 ;  /* 0xff80000054187808 */ /* 0x000fe40006800000 */
[----:B------:R-:W-:Y:S02]  /*10ad0*/  ISETP.GE.OR P2, PT, R178, R238, !P2 ;  /* 0x000000eeb200720c */ /* 0x000fe40005746670 */
[----:B------:R-:W-:Y:S02]  /*10ae0*/  FSEL R84, R53, -INF , !P4 ;  /* 0xff80000035547808 */ /* 0x000fe40006000000 */
[----:B------:R-:W-:Y:S02]  /*10af0*/  FSEL R61, R91, -INF , !P2 ;  /* 0xff8000005b3d7808 */ /* 0x000fe40005000000 */
[CC--:B------:R-:W-:Y:S02]  /*10b00*/  ISETP.GE.AND P2, PT, R188.reuse, R237.reuse, PT ;  /* 0x000000edbc00720c */ /* 0x0c0fe40003f46270 */
[C---:B------:R-:W-:Y:S02]  /*10b10*/  ISETP.GE.AND P4, PT, R169.reuse, R237, PT ;  /* 0x000000eda900720c */ /* 0x040fe40003f86270 */
[-C--:B------:R-:W-:Y:S02]  /*10b20*/  ISETP.GE.OR P2, PT, R188, R236.reuse, !P2 ;  /* 0x000000ecbc00720c */ /* 0x080fe40005746670 */
[----:B------:R-:W-:Y:S02]  /*10b30*/  ISETP.GE.OR P4, PT, R169, R236, !P4 ;  /* 0x000000eca900720c */ /* 0x000fe40006786670 */
[----:B------:R-:W-:Y:S02]  /*10b40*/  FSEL R17, R203, -INF , !P2 ;  /* 0xff800000cb117808 */ /* 0x000fe40005000000 */
[-C--:B------:R-:W-:Y:S02]  /*10b50*/  ISETP.GE.AND P2, PT, R191, R239.reuse, PT ;  /* 0x000000efbf00720c */ /* 0x080fe40003f46270 */
[----:B------:R-:W-:Y:S02]  /*10b60*/  FSEL R9, R185, -INF , !P4 ;  /* 0xff800000b9097808 */ /* 0x000fe40006000000 */
[-C--:B------:R-:W-:Y:S02]  /*10b70*/  ISETP.GE.OR P2, PT, R191, R238.reuse, !P2 ;  /* 0x000000eebf00720c */ /* 0x080fe40005746670 */
[C---:B------:R-:W-:Y:S02]  /*10b80*/  ISETP.GE.AND P4, PT, R36.reuse, R239, PT ;  /* 0x000000ef2400720c */ /* 0x040fe40003f86270 */
[----:B------:R-:W-:Y:S02]  /*10b90*/  FSEL R93, R11, -INF , !P0 ;  /* 0xff8000000b5d7808 */ /* 0x000fe40004000000 */
[----:B------:R-:W-:Y:S02]  /*10ba0*/  ISETP.GE.OR P4, PT, R36, R238, !P4 ;  /* 0x000000ee2400720c */ /* 0x000fe40006786670 */
[----:B------:R-:W-:Y:S02]  /*10bb0*/  ISETP.GE.AND P0, PT, R183, R235, PT ;  /* 0x000000ebb700720c */ /* 0x000fe40003f06270 */
[----:B------:R-:W-:Y:S02]  /*10bc0*/  FSEL R198, R117, -INF , !P4 ;  /* 0xff80000075c67808 */ /* 0x000fe40006000000 */
[-C--:B------:R-:W-:Y:S01]  /*10bd0*/  ISETP.GE.OR P0, PT, R183, R234.reuse, !P0 ;  /* 0x000000eab700720c */ /* 0x080fe20004706670 */
[----:B------:R-:W-:Y:S01]  /*10be0*/  IMAD R183, R248, 0x80, R245 ;  /* 0x00000080f8b77824 */ /* 0x000fe200078e02f5 */
[----:B------:R-:W-:Y:S02]  /*10bf0*/  ISETP.GE.AND P5, PT, R182, R237, PT ;  /* 0x000000edb600720c */ /* 0x000fe40003fa6270 */
[----:B------:R-:W-:Y:S02]  /*10c00*/  FSEL R91, R26, -INF , !P0 ;  /* 0xff8000001a5b7808 */ /* 0x000fe40004000000 */
[----:B------:R-:W-:Y:S02]  /*10c10*/  ISETP.GE.AND P0, PT, R179, R235, PT ;  /* 0x000000ebb300720c */ /* 0x000fe40003f06270 */
[----:B------:R-:W-:Y:S02]  /*10c20*/  IADD3 R183, R183, 0x79, RZ ;  /* 0x00000079b7b77810 */ /* 0x000fe40007ffe0ff */
[----:B------:R-:W-:Y:S02]  /*10c30*/  ISETP.GE.OR P0, PT, R179, R234, !P0 ;  /* 0x000000eab300720c */ /* 0x000fe40004706670 */
[----:B------:R-:W-:Y:S02]  /*10c40*/  ISETP.GE.AND P3, PT, R175, R241, PT ;  /* 0x000000f1af00720c */ /* 0x000fe40003f66270 */
[----:B------:R-:W-:Y:S02]  /*10c50*/  FSEL R23, R46, -INF , !P0 ;  /* 0xff8000002e177808 */ /* 0x000fe40004000000 */
[C---:B------:R-:W-:Y:S02]  /*10c60*/  ISETP.GE.AND P0, PT, R129.reuse, R235, PT ;  /* 0x000000eb8100720c */ /* 0x040fe40003f06270 */
[----:B------:R-:W-:Y:S02]  /*10c70*/  ISETP.GE.OR P5, PT, R182, R236, !P5 ;  /* 0x000000ecb600720c */ /* 0x000fe40006fa6670 */
[----:B------:R-:W-:Y:S02]  /*10c80*/  ISETP.GE.OR P0, PT, R129, R234, !P0 ;  /* 0x000000ea8100720c */ /* 0x000fe40004706670 */
[----:B------:R-:W-:Y:S02]  /*10c90*/  FSEL R13, R38, -INF , !P5 ;  /* 0xff800000260d7808 */ /* 0x000fe40006800000 */
[----:B------:R-:W-:Y:S02]  /*10ca0*/  FSEL R38, R70, -INF , !P6 ;  /* 0xff80000046267808 */ /* 0x000fe40007000000 */
[C---:B------:R-:W-:Y:S02]  /*10cb0*/  ISETP.GE.AND P5, PT, R204.reuse, R237, PT ;  /* 0x000000edcc00720c */ /* 0x040fe40003fa6270 */
        /* <DEDUP_REMOVED lines=22> */
[-C--:B------:R-:W-:Y:S02]  /*10e20*/  ISETP.GE.AND P5, PT, R125, R235.reuse, PT ;  /* 0x000000eb7d00720c */ /* 0x080fe40003fa6270 */
[----:B------:R-:W-:Y:S02]  /*10e30*/  FSEL R35, R35, -INF , !P3 ;  /* 0xff80000023237808 */ /* 0x000fe40005800000 */
[-C--:B------:R-:W-:Y:S02]  /*10e40*/  ISETP.GE.OR P5, PT, R125, R234.reuse, !P5 ;  /* 0x000000ea7d00720c */ /* 0x080fe40006fa6670 */
[----:B------:R-:W-:Y:S02]  /*10e50*/  ISETP.GE.AND P3, PT, R169, R235, PT ;  /* 0x000000eba900720c */ /* 0x000fe40003f66270 */
[-C--:B------:R-:W-:Y:S02]  /*10e60*/  ISETP.GE.AND P2, PT, R187, R239.reuse, PT ;  /* 0x000000efbb00720c */ /* 0x080fe40003f46270 */
[----:B------:R-:W-:Y:S02]  /*10e70*/  ISETP.GE.OR P3, PT, R169, R234, !P3 ;  /* 0x000000eaa900720c */ /* 0x000fe40005f66670 */
[-C--:B------:R-:W-:Y:S02]  /*10e80*/  ISETP.GE.OR P2, PT, R187, R238.reuse, !P2 ;  /* 0x000000eebb00720c */ /* 0x080fe40005746670 */
[----:B------:R-:W-:Y:S02]  /*10e90*/  FSEL R55, R55, -INF , !P3 ;  /* 0xff80000037377808 */ /* 0x000fe40005800000 */
[----:B------:R-:W-:Y:S01]  /*10ea0*/  FSEL R7, R105, -INF , !P2 ;  /* 0xff80000069077808 */ /* 0x000fe20005000000 */
[----:B------:R-:W-:Y:S01]  /*10eb0*/  IMAD.MOV.U32 R105, RZ, RZ, R195 ;  /* 0x000000ffff697224 */ /* 0x000fe200078e00c3 */
[----:B------:R-:W-:Y:S02]  /*10ec0*/  ISETP.GE.AND P4, PT, R175, R239, PT ;  /* 0x000000efaf00720c */ /* 0x000fe40003f86270 */
[----:B------:R-:W-:Y:S01]  /*10ed0*/  ISETP.GE.AND P1, PT, R179, R237, PT ;  /* 0x000000edb300720c */ /* 0x000fe20003f26270 */
[----:B------:R-:W-:Y:S01]  /*10ee0*/  IMAD.MOV.U32 R117, RZ, RZ, R7 ;  /* 0x000000ffff757224 */ /* 0x000fe200078e0007 */
[----:B------:R-:W-:Y:S02]  /*10ef0*/  FSEL R7, R69, -INF , !P0 ;  /* 0xff80000045077808 */ /* 0x000fe40004000000 */
[----:B------:R-:W-:Y:S02]  /*10f00*/  ISETP.GE.OR P4, PT, R175, R238, !P4 ;  /* 0x000000eeaf00720c */ /* 0x000fe40006786670 */
[-C--:B------:R-:W-:Y:S02]  /*10f10*/  ISETP.GE.AND P0, PT, R181, R235.reuse, PT ;  /* 0x000000ebb500720c */ /* 0x080fe40003f06270 */
[----:B------:R-:W-:Y:S02]  /*10f20*/  FSEL R196, R123, -INF , !P4 ;  /* 0xff8000007bc47808 */ /* 0x000fe40006000000 */
[----:B------:R-:W-:Y:S02]  /*10f30*/  ISETP.GE.AND P4, PT, R5, R235, PT ;  /* 0x000000eb0500720c */ /* 0x000fe40003f86270 */
[-C--:B------:R-:W-:Y:S02]  /*10f40*/  ISETP.GE.OR P0, PT, R181, R234.reuse, !P0 ;  /* 0x000000eab500720c */ /* 0x080fe40004706670 */
[-C--:B------:R-:W-:Y:S02]  /*10f50*/  ISETP.GE.OR P4, PT, R5, R234.reuse, !P4 ;  /* 0x000000ea0500720c */ /* 0x080fe40006786670 */
[----:B------:R-:W-:Y:S02]  /*10f60*/  FMNMX.FTZ R5, R0, R167, !PT ;  /* 0x000000a700057209 */ /* 0x000fe40007810000 */
[----:B------:R-:W-:Y:S02]  /*10f70*/  ISETP.GE.AND P2, PT, R180, R235, PT ;  /* 0x000000ebb400720c */ /* 0x000fe40003f46270 */
[----:B------:R-:W-:Y:S02]  /*10f80*/  FMNMX.FTZ R5, R2, R5, !PT ;  /* 0x0000000502057209 */ /* 0x000fe40007810000 */
[----:B------:R-:W-:Y:S02]  /*10f90*/  ISETP.GE.OR P2, PT, R180, R234, !P2 ;  /* 0x000000eab400720c */ /* 0x000fe40005746670 */
[----:B------:R-:W-:Y:S02]  /*10fa0*/  ISETP.GE.OR P1, PT, R179, R236, !P1 ;  /* 0x000000ecb300720c */ /* 0x000fe40004f26670 */
[----:B------:R-:W-:Y:S02]  /*10fb0*/  FMNMX.FTZ R5, R130, R5, !PT ;  /* 0x0000000582057209 */ /* 0x000fe40007810000 */
[----:B------:R-:W-:Y:S02]  /*10fc0*/  FSEL R78, R47, -INF , !P1 ;  /* 0xff8000002f4e7808 */ /* 0x000fe40004800000 */
[----:B------:R-:W-:Y:S02]  /*10fd0*/  FSEL R47, R41, -INF , !P2 ;  /* 0xff800000292f7808 */ /* 0x000fe40005000000 */
[----:B------:R-:W-:Y:S02]  /*10fe0*/  FMNMX.FTZ R41, R116, R165, !PT ;  /* 0x000000a574297209 */ /* 0x000fe40007810000 */
        /* <DEDUP_REMOVED lines=25> */
[----:B------:R-:W-:Y:S02]  /*11180*/  FSEL R62, R74, -INF , !P1 ;  /* 0xff8000004a3e7808 */ /* 0x000fe40004800000 */
[----:B------:R-:W-:Y:S02]  /*11190*/  FSEL R74, R54, -INF , !P5 ;  /* 0xff800000364a7808 */ /* 0x000fe40006800000 */
        /* <DEDUP_REMOVED lines=16> */
[----:B------:R-:W-:Y:S02]  /*112a0*/  FSEL R65, R65, -INF , !P2 ;  /* 0xff80000041417808 */ /* 0x000fe40005000000 */
[C---:B------:R-:W-:Y:S02]  /*112b0*/  ISETP.GE.OR P1, PT, R178.reuse, R236, !P1 ;  /* 0x000000ecb200720c */ /* 0x040fe40004f26670 */
[----:B------:R-:W-:Y:S02]  /*112c0*/  ISETP.GE.AND P2, PT, R178, R235, PT ;  /* 0x000000ebb200720c */ /* 0x000fe40003f46270 */
[----:B------:R-:W-:Y:S02]  /*112d0*/  FSEL R121, R82, -INF , !P1 ;  /* 0xff80000052797808 */ /* 0x000fe40004800000 */
        /* <DEDUP_REMOVED lines=9> */
[-C--:B------:R-:W-:Y:S02]  /*11370*/  ISETP.GE.AND P1, PT, R181, R237.reuse, PT ;  /* 0x000000edb500720c */ /* 0x080fe40003f26270 */
        /* <DEDUP_REMOVED lines=17> */
[----:B------:R-:W-:Y:S02]  /*11490*/  ISETP.GE.AND P0, PT, R183, R237, PT ;  /* 0x000000edb700720c */ /* 0x000fe40003f06270 */
[----:B------:R-:W-:Y:S02]  /*114a0*/  FSEL R182, R101, -INF , !P2 ;  /* 0xff80000065b67808 */ /* 0x000fe40005000000 */
        /* <DEDUP_REMOVED lines=78> */
[CC--:B------:R-:W-:Y:S02]  /*11990*/  ISETP.GE.AND P1, PT, R186.reuse, R237.reuse, PT ;  /* 0x000000edba00720c */ /* 0x0c0fe40003f26270 */
[----:B------:R-:W-:Y:S02]  /*119a0*/  FMNMX.FTZ R66, R35, R66, !PT ;  /* 0x0000004223427209 */ /* 0x000fe40007810000 */
[----:B-1----:R-:W-:Y:S02]  /*119b0*/  FMNMX.FTZ R5, R5, R42, !PT ;  /* 0x0000002a05057209 */ /* 0x002fe40007810000 */
[----:B------:R-:W-:Y:S02]  /*119c0*/  FMNMX.FTZ R66, R27, R66, !PT ;  /* 0x000000421b427209 */ /* 0x000fe40007810000 */
[----:B------:R-:W-:Y:S01]  /*119d0*/  ISETP.GE.OR P1, PT, R186, R236, !P1 ;  /* 0x000000ecba00720c */ /* 0x000fe20004f26670 */
[----:B------:R-:W-:Y:S01]  /*119e0*/  SHFL.BFLY PT, R42, R5, 0x1, 0x1f ;  /* 0x0c201f00052a7f89 */ /* 0x000fe200000e0000 */
[----:B------:R-:W-:Y:S02]  /*119f0*/  FMNMX.FTZ R66, R47, R66, !PT ;  /* 0x000000422f427209 */ /* 0x000fe40007810000 */
[----:B------:R-:W-:Y:S01]  /*11a00*/  FSEL R207, R96, -INF , !P1 ;  /* 0xff80000060cf7808 */ /* 0x000fe20004800000 */
[----:B------:R-:W-:Y:S01]  /*11a10*/  IMAD.MOV.U32 R96, RZ, RZ, R97 ;  /* 0x000000ffff607224 */ /* 0x000fe200078e0061 */
[----:B------:R-:W-:Y:S02]  /*11a20*/  FMNMX.FTZ R41, R23, R66, !PT ;  /* 0x0000004217297209 */ /* 0x000fe40007810000 */
[C---:B------:R-:W-:Y:S01]  /*11a30*/  ISETP.GE.AND P1, PT, R173.reuse, R237, PT ;  /* 0x000000edad00720c */ /* 0x040fe20003f26270 */
[----:B------:R-:W1:Y:S01]  /*11a40*/  SHFL.BFLY PT, R66, R3, 0x2, 0x1f ;  /* 0x0c401f0003427f89 */ /* 0x000e6200000e0000 */
[----:B------:R-:W-:Y:S02]  /*11a50*/  FMNMX.FTZ R68, R70, R41, !PT ;  /* 0x0000002946447209 */ /* 0x000fe40007810000 */
[----:B------:R-:W-:Y:S02]  /*11a60*/  ISETP.GE.OR P1, PT, R173, R236, !P1 ;  /* 0x000000ecad00720c */ /* 0x000fe40004f26670 */
        /* <DEDUP_REMOVED lines=17> */
[----:B-1----:R-:W-:Y:S02]  /*11b80*/  FMNMX.FTZ R3, R3, R66, !PT ;  /* 0x0000004203037209 */ /* 0x002fe40007810000 */
[----:B------:R-:W-:Y:S02]  /*11b90*/  FMNMX.FTZ R66, R92, R36, !PT ;  /* 0x000000245c427209 */ /* 0x000fe40007810000 */
[----:B------:R-:W-:Y:S02]  /*11ba0*/  FMNMX.FTZ R36, R5, R42, !PT ;  /* 0x0000002a05247209 */ /* 0x000fe40007810000 */
[----:B------:R-:W-:Y:S02]  /*11bb0*/  FSEL R72, R72, -INF , !P5 ;  /* 0xff80000048487808 */ /* 0x000fe40006800000 */
[C---:B------:R-:W-:Y:S01]  /*11bc0*/  ISETP.GE.AND P1, PT, R175.reuse, R237, PT ;  /* 0x000000edaf00720c */ /* 0x040fe20003f26270 */
[----:B------:R-:W-:Y:S01]  /*11bd0*/  FMUL.FTZ R193, R36, c[0x0][0x23c] ;  /* 0x00008f0024c17a20 */ /* 0x000fe20000410000 */
[----:B------:R-:W-:Y:S02]  /*11be0*/  FMNMX.FTZ R42, R72, R41, !PT ;  /* 0x00000029482a7209 */ /* 0x000fe40007810000 */
[----:B------:R-:W-:Y:S02]  /*11bf0*/  ISETP.GE.OR P1, PT, R175, R236, !P1 ;  /* 0x000000ecaf00720c */ /* 0x000fe40004f26670 */
[----:B------:R-:W-:Y:S02]  /*11c00*/  FMNMX.FTZ R42, R77, R42, !PT ;  /* 0x0000002a4d2a7209 */ /* 0x000fe40007810000 */
[----:B------:R-:W-:Y:S02]  /*11c10*/  FSEL R188, R107, -INF , !P1 ;  /* 0xff8000006bbc7808 */ /* 0x000fe40004800000 */
[-C--:B------:R-:W-:Y:S02]  /*11c20*/  ISETP.GE.AND P3, PT, R187, R235.reuse, PT ;  /* 0x000000ebbb00720c */ /* 0x080fe40003f66270 */
[----:B------:R-:W-:Y:S02]  /*11c30*/  FMNMX.FTZ R42, R67, R42, !PT ;  /* 0x0000002a432a7209 */ /* 0x000fe40007810000 */
[----:B------:R-:W-:Y:S02]  /*11c40*/  ISETP.GE.OR P3, PT, R187, R234, !P3 ;  /* 0x000000eabb00720c */ /* 0x000fe40005f66670 */
[----:B------:R-:W-:Y:S02]  /*11c50*/  FMNMX.FTZ R42, R201, R42, !PT ;  /* 0x0000002ac92a7209 */ /* 0x000fe40007810000 */
[----:B------:R-:W-:Y:S02]  /*11c60*/  FSEL R195, R90, -INF , !P3 ;  /* 0xff8000005ac37808 */ /* 0x000fe40005800000 */
[----:B------:R-:W-:Y:S02]  /*11c70*/  FSETP.NEU.FTZ.AND P3, PT, R36, -INF , PT ;  /* 0xff8000002400780b */ /* 0x000fe40003f7d000 */
[----:B------:R-:W-:Y:S01]  /*11c80*/  FSEL R187, R119, -INF , !P0 ;  /* 0xff80000077bb7808 */ /* 0x000fe20004000000 */
[----:B------:R-:W-:Y:S01]  /*11c90*/  IMAD.MOV.U32 R119, RZ, RZ, R105 ;  /* 0x000000ffff777224 */ /* 0x000fe200078e0069 */
[----:B------:R-:W-:Y:S02]  /*11ca0*/  FSEL R193, R193, RZ, P3 ;  /* 0x000000ffc1c17208 */ /* 0x000fe40001800000 */
[----:B------:R-:W-:Y:S02]  /*11cb0*/  FMNMX.FTZ R42, R197, R42, !PT ;  /* 0x0000002ac52a7209 */ /* 0x000fe40007810000 */
[-C--:B------:R-:W-:Y:S01]  /*11cc0*/  ISETP.GE.AND P0, PT, R183, R235.reuse, PT ;  /* 0x000000ebb700720c */ /* 0x080fe20003f06270 */
[--C-:B------:R-:W-:Y:S01]  /*11cd0*/  FFMA.FTZ R94, R48, c[0x0][0x23c], -R193.reuse ;  /* 0x00008f00305e7a23 */ /* 0x100fe200000108c1 */
[----:B------:R-:W-:Y:S01]  /*11ce0*/  FMNMX.FTZ R41, R195, R42, !PT ;  /* 0x0000002ac3297209 */ /* 0x000fe20007810000 */
[--C-:B------:R-:W-:Y:S01]  /*11cf0*/  FFMA.FTZ R109, R52, c[0x0][0x23c], -R193.reuse ;  /* 0x00008f00346d7a23 */ /* 0x100fe200000108c1 */
[-C--:B------:R-:W-:Y:S01]  /*11d00*/  ISETP.GE.OR P0, PT, R183, R234.reuse, !P0 ;  /* 0x000000eab700720c */ /* 0x080fe20004706670 */
[--C-:B------:R-:W-:Y:S01]  /*11d10*/  FFMA.FTZ R90, R18, c[0x0][0x23c], -R193.reuse ;  /* 0x00008f00125a7a23 */ /* 0x100fe200000108c1 */
[-C--:B------:R-:W-:Y:S01]  /*11d20*/  ISETP.GE.AND P5, PT, R186, R235.reuse, PT ;  /* 0x000000ebba00720c */ /* 0x080fe20003fa6270 */
[----:B------:R-:W-:Y:S01]  /*11d30*/  MUFU.EX2 R94, R94 ;  /* 0x0000005e005e7308 */ /* 0x000fe20000000800 */
[--C-:B------:R-:W-:Y:S01]  /*11d40*/  FFMA.FTZ R178, R0, c[0x0][0x23c], -R193.reuse ;  /* 0x00008f0000b27a23 */ /* 0x100fe200000108c1 */
[CC--:B------:R-:W-:Y:S01]  /*11d50*/  ISETP.GE.AND P4, PT, R173.reuse, R235.reuse, PT ;  /* 0x000000ebad00720c */ /* 0x0c0fe20003f86270 */
[--C-:B------:R-:W-:Y:S01]  /*11d60*/  FFMA.FTZ R129, R106, c[0x0][0x23c], -R193.reuse ;  /* 0x00008f006a817a23 */ /* 0x100fe200000108c1 */
[-C--:B------:R-:W-:Y:S01]  /*11d70*/  ISETP.GE.OR P5, PT, R186, R234.reuse, !P5 ;  /* 0x000000eaba00720c */ /* 0x080fe20006fa6670 */
[--C-:B------:R-:W-:Y:S01]  /*11d80*/  FFMA.FTZ R125, R104, c[0x0][0x23c], -R193.reuse ;  /* 0x00008f00687d7a23 */ /* 0x100fe200000108c1 */
[----:B------:R-:W-:Y:S01]  /*11d90*/  ISETP.GE.OR P4, PT, R173, R234, !P4 ;  /* 0x000000eaad00720c */ /* 0x000fe20006786670 */
[--C-:B------:R-:W-:Y:S01]  /*11da0*/  FFMA.FTZ R199, R199, c[0x0][0x23c], -R193.reuse ;  /* 0x00008f00c7c77a23 */ /* 0x100fe200000108c1 */
[----:B------:R-:W-:Y:S01]  /*11db0*/  FSEL R210, R89, -INF , !P5 ;  /* 0xff80000059d27808 */ /* 0x000fe20006800000 */
[--C-:B------:R-:W-:Y:S01]  /*11dc0*/  FFMA.FTZ R209, R209, c[0x0][0x23c], -R193.reuse ;  /* 0x00008f00d1d17a23 */ /* 0x100fe200000108c1 */
[----:B------:R-:W-:Y:S01]  /*11dd0*/  MUFU.EX2 R178, R178 ;  /* 0x000000b200b27308 */ /* 0x000fe20000000800 */
[----:B------:R-:W-:Y:S01]  /*11de0*/  FSEL R183, R103, -INF , !P4 ;  /* 0xff80000067b77808 */ /* 0x000fe20006000000 */
[--C-:B------:R-:W-:Y:S01]  /*11df0*/  FFMA.FTZ R173, R130, c[0x0][0x23c], -R193.reuse ;  /* 0x00008f0082ad7a23 */ /* 0x100fe200000108c1 */
[----:B------:R-:W-:Y:S01]  /*11e00*/  ISETP.GE.AND P1, PT, R175, R235, PT ;  /* 0x000000ebaf00720c */ /* 0x000fe20003f26270 */
[--C-:B------:R-:W-:Y:S01]  /*11e10*/  FFMA.FTZ R130, R128, c[0x0][0x23c], -R193.reuse ;  /* 0x00008f0080827a23 */ /* 0x100fe200000108c1 */
[----:B------:R-:W-:Y:S01]  /*11e20*/  FMNMX.FTZ R66, R211, R66, !PT ;  /* 0x00000042d3427209 */ /* 0x000fe20007810000 */
[--C-:B------:R-:W-:Y:S01]  /*11e30*/  FFMA.FTZ R82, R6, c[0x0][0x23c], -R193.reuse ;  /* 0x00008f0006527a23 */ /* 0x100fe200000108c1 */
[----:B------:R-:W-:Y:S01]  /*11e40*/  ISETP.GE.OR P1, PT, R175, R234, !P1 ;  /* 0x000000eaaf00720c */ /* 0x000fe20004f26670 */
[--C-:B------:R-:W-:Y:S01]  /*11e50*/  FFMA.FTZ R175, R2, c[0x0][0x23c], -R193.reuse ;  /* 0x00008f0002af7a23 */ /* 0x100fe200000108c1 */
[----:B------:R-:W-:Y:S01]  /*11e60*/  FMNMX.FTZ R5, R207, R66, !PT ;  /* 0x00000042cf057209 */ /* 0x000fe20007810000 */
[----:B------:R-:W-:Y:S01]  /*11e70*/  MUFU.EX2 R173, R173 ;  /* 0x000000ad00ad7308 */ /* 0x000fe20000000800 */
[----:B------:R-:W-:Y:S01]  /*11e80*/  FSEL R180, R113, -INF , !P1 ;  /* 0xff80000071b47808 */ /* 0x000fe20004800000 */
[--C-:B------:R-:W-:Y:S01]  /*11e90*/  FFMA.FTZ R97, R44, c[0x0][0x23c], -R193.reuse ;  /* 0x00008f002c617a23 */ /* 0x100fe200000108c1 */
[----:B------:R-:W-:Y:S01]  /*11ea0*/  FMNMX.FTZ R5, R192, R5, !PT ;  /* 0x00000005c0057209 */ /* 0x000fe20007810000 */
[--C-:B------:R-:W-:Y:S01]  /*11eb0*/  FFMA.FTZ R83, R34, c[0x0][0x23c], -R193.reuse ;  /* 0x00008f0022537a23 */ /* 0x100fe200000108c1 */
[----:B------:R-:W1:Y:S01]  /*11ec0*/  SHFL.BFLY PT, R66, R3, 0x1, 0x1f ;  /* 0x0c201f0003427f89 */ /* 0x000e6200000e0000 */
[--C-:B------:R-:W-:Y:S01]  /*11ed0*/  FFMA.FTZ R75, R32, c[0x0][0x23c], -R193.reuse ;  /* 0x00008f00204b7a23 */ /* 0x100fe200000108c1 */
[----:B------:R-:W-:Y:S01]  /*11ee0*/  FMNMX.FTZ R5, R190, R5, !PT ;  /* 0x00000005be057209 */ /* 0x000fe20007810000 */
[--C-:B------:R-:W-:Y:S02]  /*11ef0*/  FFMA.FTZ R71, R10, c[0x0][0x23c], -R193.reuse ;  /* 0x00008f000a477a23 */ /* 0x100fe400000108c1 */
[----:B------:R-:W2:Y:S01]  /*11f00*/  MUFU.EX2 R175, R175 ;  /* 0x000000af00af7308 */ /* 0x000ea20000000800 */
[----:B------:R-:W-:Y:S01]  /*11f10*/  FMNMX.FTZ R68, R188, R5, !PT ;  /* 0x00000005bc447209 */ /* 0x000fe20007810000 */
[----:B------:R-:W-:Y:S02]  /*11f20*/  IMAD.MOV.U32 R89, RZ, RZ, R92 ;  /* 0x000000ffff597224 */ /* 0x000fe400078e005c */
[--C-:B------:R-:W-:Y:S01]  /*11f30*/  FFMA.FTZ R208, R208, c[0x0][0x23c], -R193.reuse ;  /* 0x00008f00d0d07a23 */ /* 0x100fe200000108c1 */
[----:B------:R-:W-:Y:S01]  /*11f40*/  FMNMX.FTZ R5, R187, R68, !PT ;  /* 0x00000044bb057209 */ /* 0x000fe20007810000 */
[--C-:B------:R-:W-:Y:S01]  /*11f50*/  FFMA.FTZ R206, R206, c[0x0][0x23c], -R193.reuse ;  /* 0x00008f00cece7a23 */ /* 0x100fe200000108c1 */
[----:B------:R-:W-:Y:S01]  /*11f60*/  FMNMX.FTZ R68, R210, R41, !PT ;  /* 0x00000029d2447209 */ /* 0x000fe20007810000 */
[----:B------:R-:W-:Y:S01]  /*11f70*/  FFMA.FTZ R202, R202, c[0x0][0x23c], -R193 ;  /* 0x00008f00caca7a23 */ /* 0x000fe200000108c1 */
[----:B------:R-:W-:Y:S01]  /*11f80*/  FSEL R41, R59, -INF , !P0 ;  /* 0xff8000003b297808 */ /* 0x000fe20004000000 */
[----:B------:R-:W-:Y:S01]  /*11f90*/  MUFU.EX2 R130, R130 ;  /* 0x0000008200827308 */ /* 0x000fe20000000800 */
[----:B------:R-:W-:Y:S01]  /*11fa0*/  IMAD.MOV.U32 R59, RZ, RZ, R117 ;  /* 0x000000ffff3b7224 */ /* 0x000fe200078e0075 */
[----:B------:R-:W-:Y:S01]  /*11fb0*/  FMNMX.FTZ R43, R183, R68, !PT ;  /* 0x00000044b72b7209 */ /* 0x000fe20007810000 */
[----:B------:R-:W-:Y:S01]  /*11fc0*/  FFMA.FTZ R117, R58, c[0x0][0x23c], -R193 ;  /* 0x00008f003a757a23 */ /* 0x000fe200000108c1 */
[----:B------:R-:W3:Y:S01]  /*11fd0*/  SHFL.BFLY PT, R42, R5, 0x2, 0x1f ;  /* 0x0c401f00052a7f89 */ /* 0x000ee200000e0000 */
[----:B------:R-:W-:Y:S01]  /*11fe0*/  IMAD.MOV.U32 R58, RZ, RZ, R77 ;  /* 0x000000ffff3a7224 */ /* 0x000fe200078e004d */
[----:B------:R-:W-:Y:S02]  /*11ff0*/  FMNMX.FTZ R43, R182, R43, !PT ;  /* 0x0000002bb62b7209 */ /* 0x000fe40007810000 */
[----:B-1----:R-:W-:Y:S02]  /*12000*/  FMNMX.FTZ R3, R3, R66, !PT ;  /* 0x0000004203037209 */ /* 0x002fe40007810000 */
[----:B------:R-:W-:Y:S01]  /*12010*/  MUFU.EX2 R129, R129 ;  /* 0x0000008100817308 */ /* 0x000fe20000000800 */
[----:B------:R-:W-:Y:S02]  /*12020*/  FMNMX.FTZ R2, R180, R43, !PT ;  /* 0x0000002bb4027209 */ /* 0x000fe40007810000 */
[C---:B------:R-:W-:Y:S01]  /*12030*/  FSETP.NEU.FTZ.AND P2, PT, R3.reuse, -INF , PT ;  /* 0xff8000000300780b */ /* 0x040fe20003f5d000 */
[----:B------:R-:W-:Y:S01]  /*12040*/  FMUL.FTZ R191, R3, c[0x0][0x23c] ;  /* 0x00008f0003bf7a20 */ /* 0x000fe20000410000 */
[----:B------:R-:W-:Y:S02]  /*12050*/  FMNMX.FTZ R0, R41, R2, !PT ;  /* 0x0000000229007209 */ /* 0x000fe40007810000 */
[----:B--2---:R-:W-:Y:S02]  /*12060*/  F2FP.PACK_AB R44, R175, R178 ;  /* 0x000000b2af2c723e */ /* 0x004fe400000000ff */
[----:B------:R-:W-:Y:S01]  /*12070*/  FSEL R191, R191, RZ, P2 ;  /* 0x000000ffbfbf7208 */ /* 0x000fe20001000000 */
[----:B------:R-:W-:Y:S04]  /*12080*/  MUFU.EX2 R125, R125 ;  /* 0x0000007d007d7308 */ /* 0x000fe80000000800 */
[--C-:B------:R-:W-:Y:S02]  /*12090*/  FFMA.FTZ R69, R20, c[0x0][0x23c], -R191.reuse ;  /* 0x00008f0014457a23 */ /* 0x100fe400000108bf */
[----:B------:R-:W-:Y:S02]  /*120a0*/  FFMA.FTZ R106, R15, c[0x0][0x23c], -R191 ;  /* 0x00008f000f6a7a23 */ /* 0x000fe400000108bf */
[----:B------:R-:W-:Y:S01]  /*120b0*/  IMAD.MOV.U32 R15, RZ, RZ, R49 ;  /* 0x000000ffff0f7224 */ /* 0x000fe200078e0031 */
[----:B---3--:R-:W-:Y:S01]  /*120c0*/  FMNMX.FTZ R42, R5, R42, !PT ;  /* 0x0000002a052a7209 */ /* 0x008fe20007810000 */
[----:B------:R-:W-:Y:S01]  /*120d0*/  MUFU.EX2 R117, R117 ;  /* 0x0000007500757308 */ /* 0x000fe20000000800 */
[--C-:B------:R-:W-:Y:S01]  /*120e0*/  FFMA.FTZ R92, R110, c[0x0][0x23c], -R191.reuse ;  /* 0x00008f006e5c7a23 */ /* 0x100fe200000108bf */
[----:B------:R-:W1:Y:S01]  /*120f0*/  SHFL.BFLY PT, R5, R0, 0x2, 0x1f ;  /* 0x0c401f0000057f89 */ /* 0x000e6200000e0000 */
[--C-:B------:R-:W-:Y:S02]  /*12100*/  FFMA.FTZ R110, R30, c[0x0][0x23c], -R191.reuse ;  /* 0x00008f001e6e7a23 */ /* 0x100fe400000108bf */
[--C-:B------:R-:W-:Y:S02]  /*12110*/  FFMA.FTZ R203, R203, c[0x0][0x23c], -R191.reuse ;  /* 0x00008f00cbcb7a23 */ /* 0x100fe400000108bf */
[--C-:B------:R-:W-:Y:S02]  /*12120*/  FFMA.FTZ R205, R205, c[0x0][0x23c], -R191.reuse ;  /* 0x00008f00cdcd7a23 */ /* 0x100fe400000108bf */
[--C-:B------:R-:W-:Y:S01]  /*12130*/  FFMA.FTZ R128, R120, c[0x0][0x23c], -R191.reuse ;  /* 0x00008f0078807a23 */ /* 0x100fe200000108bf */
[----:B------:R-:W-:Y:S01]  /*12140*/  MUFU.EX2 R106, R106 ;  /* 0x0000006a006a7308 */ /* 0x000fe20000000800 */
[--C-:B------:R-:W-:Y:S01]  /*12150*/  FFMA.FTZ R120, R126, c[0x0][0x23c], -R191.reuse ;  /* 0x00008f007e787a23 */ /* 0x100fe200000108bf */
[----:B------:R-:W2:Y:S01]  /*12160*/  SHFL.BFLY PT, R43, R42, 0x1, 0x1f ;  /* 0x0c201f002a2b7f89 */ /* 0x000ea200000e0000 */
[--C-:B------:R-:W-:Y:S02]  /*12170*/  FFMA.FTZ R186, R115, c[0x0][0x23c], -R191.reuse ;  /* 0x00008f0073ba7a23 */ /* 0x100fe400000108bf */
[----:B------:R-:W-:Y:S02]  /*12180*/  FFMA.FTZ R171, R172, c[0x0][0x23c], -R191 ;  /* 0x00008f00acab7a23 */ /* 0x000fe400000108bf */
[--C-:B------:R-:W-:Y:S02]  /*12190*/  FFMA.FTZ R172, R108, c[0x0][0x23c], -R193.reuse ;  /* 0x00008f006cac7a23 */ /* 0x100fe400000108c1 */
[----:B------:R-:W-:Y:S01]  /*121a0*/  FFMA.FTZ R108, R100, c[0x0][0x23c], -R193 ;  /* 0x00008f00646c7a23 */ /* 0x000fe200000108c1 */
[----:B------:R-:W-:Y:S01]  /*121b0*/  MUFU.EX2 R186, R186 ;  /* 0x000000ba00ba7308 */ /* 0x000fe20000000800 */
[--C-:B------:R-:W-:Y:S02]  /*121c0*/  FFMA.FTZ R100, R51, c[0x0][0x23c], -R191.reuse ;  /* 0x00008f0033647a23 */ /* 0x100fe400000108bf */
[--C-:B------:R-:W-:Y:S02]  /*121d0*/  FFMA.FTZ R176, R170, c[0x0][0x23c], -R191.reuse ;  /* 0x00008f00aab07a23 */ /* 0x100fe400000108bf */
[--C-:B------:R-:W-:Y:S01]  /*121e0*/  FFMA.FTZ R131, R168, c[0x0][0x23c], -R191.reuse ;  /* 0x00008f00a8837a23 */ /* 0x100fe200000108bf */
[----:B-1----:R-:W-:Y:S01]  /*121f0*/  FMNMX.FTZ R5, R0, R5, !PT ;  /* 0x0000000500057209 */ /* 0x002fe20007810000 */
[--C-:B------:R-:W-:Y:S02]  /*12200*/  FFMA.FTZ R107, R112, c[0x0][0x23c], -R191.reuse ;  /* 0x00008f00706b7a23 */ /* 0x100fe400000108bf */
[----:B------:R-:W-:Y:S01]  /*12210*/  FFMA.FTZ R127, R122, c[0x0][0x23c], -R191 ;  /* 0x00008f007a7f7a23 */ /* 0x000fe200000108bf */
[----:B------:R-:W-:Y:S01]  /*12220*/  MUFU.EX2 R171, R171 ;  /* 0x000000ab00ab7308 */ /* 0x000fe20000000800 */
[--C-:B------:R-:W-:Y:S01]  /*12230*/  FFMA.FTZ R122, R102, c[0x0][0x23c], -R193.reuse ;  /* 0x00008f00667a7a23 */ /* 0x100fe200000108c1 */
[----:B------:R-:W1:Y:S01]  /*12240*/  SHFL.BFLY PT, R0, R5, 0x1, 0x1f ;  /* 0x0c201f0005007f89 */ /* 0x000e6200000e0000 */
[----:B------:R-:W-:Y:S02]  /*12250*/  FFMA.FTZ R102, R98, c[0x0][0x23c], -R193 ;  /* 0x00008f0062667a23 */ /* 0x000fe400000108c1 */
[--C-:B------:R-:W-:Y:S01]  /*12260*/  FFMA.FTZ R115, R114, c[0x0][0x23c], -R191.reuse ;  /* 0x00008f0072737a23 */ /* 0x100fe200000108bf */
[----:B--2---:R-:W-:Y:S01]  /*12270*/  FMNMX.FTZ R2, R42, R43, !PT ;  /* 0x0000002b2a027209 */ /* 0x004fe20007810000 */
[----:B------:R-:W-:Y:S03]  /*12280*/  FFMA.FTZ R196, R196, c[0x0][0x23c], -R191 ;  /* 0x00008f00c4c47a23 */ /* 0x000fe600000108bf */
[----:B------:R-:W-:Y:S01]  /*12290*/  MUFU.EX2 R176, R176 ;  /* 0x000000b000b07308 */ /* 0x000fe20000000800 */
[C---:B------:R-:W-:Y:S01]  /*122a0*/  FMUL.FTZ R189, R2.reuse, c[0x0][0x23c] ;  /* 0x00008f0002bd7a20 */ /* 0x040fe20000410000 */
[C---:B------:R-:W-:Y:S04]  /*122b0*/  FSETP.NEU.FTZ.AND P1, PT, R2.reuse, -INF , PT ;  /* 0xff8000000200780b */ /* 0x040fe80003f3d000 */
[----:B------:R-:W-:Y:S02]  /*122c0*/  FSEL R189, R189, RZ, P1 ;  /* 0x000000ffbdbd7208 */ /* 0x000fe40000800000 */
[----:B------:R-:W-:Y:S02]  /*122d0*/  FSEL R6, R2, RZ, P1 ;  /* 0x000000ff02067208 */ /* 0x000fe40000800000 */
[----:B------:R-:W2:Y:S01]  /*122e0*/  MUFU.EX2 R131, R131 ;  /* 0x0000008300837308 */ /* 0x000ea20000000800 */
[--C-:B------:R-:W-:Y:S02]  /*122f0*/  FFMA.FTZ R68, R22, c[0x0][0x23c], -R189.reuse ;  /* 0x00008f0016447a23 */ /* 0x100fe400000108bd */
[----:B------:R-:W-:Y:S02]  /*12300*/  FFMA.FTZ R126, R21, c[0x0][0x23c], -R189 ;  /* 0x00008f00157e7a23 */ /* 0x000fe400000108bd */
[----:B------:R-:W-:Y:S01]  /*12310*/  IMAD.MOV.U32 R21, RZ, RZ, R67 ;  /* 0x000000ffff157224 */ /* 0x000fe200078e0043 */
[----:B-1----:R-:W-:Y:S01]  /*12320*/  FMNMX.FTZ R0, R5, R0, !PT ;  /* 0x0000000005007209 */ /* 0x002fe20007810000 */
[----:B------:R-:W-:Y:S02]  /*12330*/  FFMA.FTZ R104, R17, c[0x0][0x23c], -R189 ;  /* 0x00008f0011687a23 */ /* 0x000fe400000108bd */
[----:B------:R-:W-:Y:S01]  /*12340*/  FADD.FTZ R6, -R6, R165 ;  /* 0x000000a506067221 */ /* 0x000fe20000010100 */
[----:B------:R-:W-:Y:S01]  /*12350*/  MUFU.EX2 R172, R172 ;  /* 0x000000ac00ac7308 */ /* 0x000fe20000000800 */
[C---:B------:R-:W-:Y:S01]  /*12360*/  FMUL.FTZ R185, R0.reuse, c[0x0][0x23c] ;  /* 0x00008f0000b97a20 */ /* 0x040fe20000410000 */
[----:B------:R-:W-:Y:S01]  /*12370*/  FSETP.NEU.FTZ.AND P0, PT, R0, -INF , PT ;  /* 0xff8000000000780b */ /* 0x000fe20003f1d000 */
[--C-:B------:R-:W-:Y:S02]  /*12380*/  FFMA.FTZ R181, R116, c[0x0][0x23c], -R189.reuse ;  /* 0x00008f0074b57a23 */ /* 0x100fe400000108bd */
[--C-:B------:R-:W-:Y:S01]  /*12390*/  FFMA.FTZ R174, R184, c[0x0][0x23c], -R189.reuse ;  /* 0x00008f00b8ae7a23 */ /* 0x100fe200000108bd */
[----:B------:R-:W-:Y:S01]  /*123a0*/  FSEL R185, R185, RZ, P0 ;  /* 0x000000ffb9b97208 */ /* 0x000fe20000000000 */
[----:B------:R-:W-:Y:S02]  /*123b0*/  FFMA.FTZ R43, R25, c[0x0][0x23c], -R189 ;  /* 0x00008f00192b7a23 */ /* 0x000fe400000108bd */
[----:B------:R-:W-:Y:S01]  /*123c0*/  IMAD.MOV.U32 R5, RZ, RZ, R72 ;  /* 0x000000ffff057224 */ /* 0x000fe200078e0048 */
[----:B------:R-:W-:Y:S01]  /*123d0*/  MUFU.EX2 R181, R181 ;  /* 0x000000b500b57308 */ /* 0x000fe20000000800 */
[--C-:B------:R-:W-:Y:S02]  /*123e0*/  FFMA.FTZ R111, R91, c[0x0][0x23c], -R185.reuse ;  /* 0x00008f005b6f7a23 */ /* 0x100fe400000108b9 */
[--C-:B------:R-:W-:Y:S02]  /*123f0*/  FFMA.FTZ R91, R23, c[0x0][0x23c], -R185.reuse ;  /* 0x00008f00175b7a23 */ /* 0x100fe400000108b9 */
[----:B------:R-:W-:Y:S02]  /*12400*/  FFMA.FTZ R184, R57, c[0x0][0x23c], -R185 ;  /* 0x00008f0039b87a23 */ /* 0x000fe400000108b9 */
[----:B------:R-:W-:Y:S02]  /*12410*/  IMAD.MOV.U32 R57, RZ, RZ, R88 ;  /* 0x000000ffff397224 */ /* 0x000fe400078e0058 */
[----:B------:R-:W-:Y:S01]  /*12420*/  FFMA.FTZ R88, R50, c[0x0][0x23c], -R191 ;  /* 0x00008f0032587a23 */ /* 0x000fe200000108bf */
[----:B------:R-:W1:Y:S01]  /*12430*/  MUFU.EX2 R174, R174 ;  /* 0x000000ae00ae7308 */ /* 0x000e620000000800 */
[----:B------:R-:W-:Y:S01]  /*12440*/  LDSM.16.MT88.4 R48, [R219+0x4000] ;  /* 0x00400000db30783b */ /* 0x000fe20000004200 */
        /* <DEDUP_REMOVED lines=8> */
[----:B------:R-:W-:Y:S02]  /*124d0*/  FFMA.FTZ R169, R99, c[0x0][0x23c], -R185 ;  /* 0x00008f0063a97a23 */ /* 0x000fe400000108b9 */
[----:B------:R-:W-:Y:S01]  /*124e0*/  FFMA.FTZ R99, R19, c[0x0][0x23c], -R189 ;  /* 0x00008f0013637a23 */ /* 0x000fe200000108bd */
[----:B------:R-:W-:Y:S01]  /*124f0*/  MUFU.EX2 R128, R128 ;  /* 0x0000008000807308 */ /* 0x000fe20000000800 */
[--C-:B------:R-:W-:Y:S02]  /*12500*/  FFMA.FTZ R168, R93, c[0x0][0x23c], -R185.reuse ;  /* 0x00008f005da87a23 */ /* 0x100fe400000108b9 */
[--C-:B------:R-:W-:Y:S01]  /*12510*/  FFMA.FTZ R98, R47, c[0x0][0x23c], -R185.reuse ;  /* 0x00008f002f627a23 */ /* 0x100fe200000108b9 */
[----:B--2---:R-:W-:Y:S01]  /*12520*/  F2FP.PACK_AB R47, R131, R176 ;  /* 0x000000b0832f723e */ /* 0x004fe200000000ff */
[----:B------:R-:W-:Y:S01]  /*12530*/  FFMA.FTZ R103, R35, c[0x0][0x23c], -R185 ;  /* 0x00008f0023677a23 */ /* 0x000fe200000108b9 */
[----:B-1----:R-:W-:Y:S01]  /*12540*/  F2FP.PACK_AB R32, R174, R181 ;  /* 0x000000b5ae20723e */ /* 0x002fe200000000ff */
[--C-:B------:R-:W-:Y:S02]  /*12550*/  FFMA.FTZ R95, R80, c[0x0][0x23c], -R191.reuse ;  /* 0x00008f00505f7a23 */ /* 0x100fe400000108bf */
[----:B------:R-:W-:Y:S01]  /*12560*/  FFMA.FTZ R80, R16, c[0x0][0x23c], -R191 ;  /* 0x00008f0010507a23 */ /* 0x000fe200000108bf */
        /* <DEDUP_REMOVED lines=12> */
[----:B------:R-:W1:Y:S01]  /*12630*/  MUFU.EX2 R168, R168 ;  /* 0x000000a800a87308 */ /* 0x000e620000000800 */
[----:B------:R-:W-:Y:S02]  /*12640*/  FFMA.FTZ R180, R180, c[0x0][0x23c], -R185 ;  /* 0x00008f00b4b47a23 */ /* 0x000fe400000108b9 */
[----:B------:R-:W-:Y:S02]  /*12650*/  FFMA.FTZ R113, R29, c[0x0][0x23c], -R189 ;  /* 0x00008f001d717a23 */ /* 0x000fe400000108bd */
[----:B------:R-:W-:Y:S01]  /*12660*/  IMAD.MOV.U32 R29, RZ, RZ, R5 ;  /* 0x000000ffff1d7224 */ /* 0x000fe200078e0005 */
[----:B------:R-:W-:Y:S01]  /*12670*/  FSEL R5, R3, RZ, P2 ;  /* 0x000000ff03057208 */ /* 0x000fe20001000000 */
[----:B------:R-:W-:Y:S01]  /*12680*/  FFMA.FTZ R72, R4, c[0x0][0x23c], -R193 ;  /* 0x00008f0004487a23 */ /* 0x000fe200000108c1 */
[----:B------:R-:W-:Y:S01]  /*12690*/  FSEL R4, R36, RZ, P3 ;  /* 0x000000ff24047208 */ /* 0x000fe20001800000 */
[----:B------:R-:W-:Y:S01]  /*126a0*/  IMAD.MOV.U32 R165, RZ, RZ, R29 ;  /* 0x000000ffffa57224 */ /* 0x000fe200078e001d */
[----:B------:R-:W-:Y:S01]  /*126b0*/  MUFU.EX2 R127, R127 ;  /* 0x0000007f007f7308 */ /* 0x000fe20000000800 */
[----:B------:R-:W-:Y:S02]  /*126c0*/  FADD.FTZ R5, -R5, R166 ;  /* 0x000000a605057221 */ /* 0x000fe40000010100 */
[----:B------:R-:W-:Y:S02]  /*126d0*/  FADD.FTZ R4, -R4, R167 ;  /* 0x000000a704047221 */ /* 0x000fe40000010100 */
[----:B------:R-:W-:Y:S02]  /*126e0*/  IMAD.MOV.U32 R167, RZ, RZ, R21 ;  /* 0x000000ffffa77224 */ /* 0x000fe400078e0015 */
[----:B------:R-:W2:Y:S01]  /*126f0*/  LDSM.16.MT88.4 R20, [R220+0x4000] ;  /* 0x00400000dc14783b */ /* 0x000ea20000004200 */
[--C-:B------:R-:W-:Y:S02]  /*12700*/  FFMA.FTZ R165, R165, c[0x0][0x23c], -R185.reuse ;  /* 0x00008f00a5a57a23 */ /* 0x100fe400000108b9 */
[----:B------:R-:W-:Y:S01]  /*12710*/  MUFU.EX2 R122, R122 ;  /* 0x0000007a007a7308 */ /* 0x000fe20000000800 */
[----:B------:R-:W-:Y:S02]  /*12720*/  FFMA.FTZ R167, R167, c[0x0][0x23c], -R185 ;  /* 0x00008f00a7a77a23 */ /* 0x000fe400000108b9 */
[--C-:B------:R-:W-:Y:S01]  /*12730*/  FFMA.FTZ R105, R39, c[0x0][0x23c], -R189.reuse ;  /* 0x00008f0027697a23 */ /* 0x100fe200000108bd */
[----:B-1----:R-:W-:Y:S01]  /*12740*/  F2FP.PACK_AB R35, R168, R169 ;  /* 0x000000a9a823723e */ /* 0x002fe200000000ff */
[----:B------:R-:W-:Y:S01]  /*12750*/  FMUL.FTZ R39, R5, c[0x0][0x23c] ;  /* 0x00008f0005277a20 */ /* 0x000fe20000410000 */
[----:B------:R-:W-:Y:S01]  /*12760*/  FSEL R5, R0, RZ, P0 ;  /* 0x000000ff00057208 */ /* 0x000fe20000000000 */
[----:B------:R-:W-:Y:S01]  /*12770*/  FFMA.FTZ R179, R33, c[0x0][0x23c], -R189 ;  /* 0x00008f0021b37a23 */ /* 0x000fe200000108bd */
[----:B------:R-:W-:Y:S01]  /*12780*/  ISETP.GT.AND P0, PT, R248, R227, PT ;  /* 0x000000e3f800720c */ /* 0x000fe20003f04270 */
[----:B------:R-:W-:Y:S01]  /*12790*/  IMAD.MOV.U32 R33, RZ, RZ, R73 ;  /* 0x000000ffff217224 */ /* 0x000fe200078e0049 */
[----:B------:R-:W-:Y:S01]  /*127a0*/  MUFU.EX2 R120, R120 ;  /* 0x0000007800787308 */ /* 0x000fe20000000800 */
[----:B------:R-:W-:Y:S02]  /*127b0*/  FADD.FTZ R5, -R5, R164 ;  /* 0x000000a405057221 */ /* 0x000fe40000010100 */
[----:B------:R-:W-:Y:S02]  /*127c0*/  IMAD.MOV.U32 R164, RZ, RZ, R58 ;  /* 0x000000ffffa47224 */ /* 0x000fe400078e003a */
[----:B------:R-:W-:Y:S02]  /*127d0*/  FFMA.FTZ R73, R40, c[0x0][0x23c], -R191 ;  /* 0x00008f0028497a23 */ /* 0x000fe400000108bf */
[----:B------:R-:W-:Y:S02]  /*127e0*/  FMUL.FTZ R40, R4, c[0x0][0x23c] ;  /* 0x00008f0004287a20 */ /* 0x000fe40000410000 */
[----:B------:R-:W-:Y:S01]  /*127f0*/  FMUL.FTZ R4, R6, c[0x0][0x23c] ;  /* 0x00008f0006047a20 */ /* 0x000fe20000410000 */
[----:B------:R-:W1:Y:S01]  /*12800*/  MUFU.EX2 R39, R39 ;  /* 0x0000002700277308 */ /* 0x000e620000000800 */
[----:B------:R-:W-:Y:S02]  /*12810*/  FFMA.FTZ R164, R164, c[0x0][0x23c], -R185 ;  /* 0x00008f00a4a47a23 */ /* 0x000fe400000108b9 */
[----:B------:R-:W-:Y:S02]  /*12820*/  FFMA.FTZ R79, R64, c[0x0][0x23c], -R189 ;  /* 0x00008f00404f7a23 */ /* 0x000fe400000108bd */
[----:B------:R-:W-:Y:S02]  /*12830*/  FFMA.FTZ R64, R7, c[0x0][0x23c], -R185 ;  /* 0x00008f0007407a23 */ /* 0x000fe400000108b9 */
[----:B------:R-:W-:Y:S02]  /*12840*/  FMUL.FTZ R7, R5, c[0x0][0x23c] ;  /* 0x00008f0005077a20 */ /* 0x000fe40000410000 */
[--C-:B------:R-:W-:Y:S01]  /*12850*/  FFMA.FTZ R67, R38, c[0x0][0x23c], -R189.reuse ;  /* 0x00008f0026437a23 */ /* 0x100fe200000108bd */
[----:B------:R-:W3:Y:S01]  /*12860*/  MUFU.EX2 R40, R40 ;  /* 0x0000002800287308 */ /* 0x000ee20000000800 */
[----:B------:R-:W-:Y:S02]  /*12870*/  FFMA.FTZ R170, R45, c[0x0][0x23c], -R189 ;  /* 0x00008f002daa7a23 */ /* 0x000fe400000108bd */
[----:B------:R-:W-:Y:S02]  /*12880*/  IMAD.MOV.U32 R45, RZ, RZ, R121 ;  /* 0x000000ffff2d7224 */ /* 0x000fe400078e0079 */
[----:B------:R-:W-:Y:S01]  /*12890*/  FFMA.FTZ R66, R46, c[0x0][0x23c], -R189 ;  /* 0x00008f002e427a23 */ /* 0x000fe200000108bd */
[----:B------:R-:W-:Y:S01]  /*128a0*/  F2FP.PACK_AB R46, R130, R173 ;  /* 0x000000ad822e723e */ /* 0x000fe200000000ff */
[----:B------:R-:W-:Y:S01]  /*128b0*/  IMAD.MOV.U32 R25, RZ, RZ, R45 ;  /* 0x000000ffff197224 */ /* 0x000fe200078e002d */
[----:B------:R-:W-:Y:S01]  /*128c0*/  F2FP.PACK_AB R45, R171, R186 ;  /* 0x000000baab2d723e */ /* 0x000fe200000000ff */
[----:B------:R-:W-:Y:S01]  /*128d0*/  FFMA.FTZ R121, R118, c[0x0][0x23c], -R191 ;  /* 0x00008f0076797a23 */ /* 0x000fe200000108bf */
[----:B------:R-:W4:Y:S01]  /*128e0*/  MUFU.EX2 R38, R4 ;  /* 0x0000000400267308 */ /* 0x000f220000000800 */
[----:B------:R-:W-:Y:S02]  /*128f0*/  FFMA.FTZ R118, R31, c[0x0][0x23c], -R189 ;  /* 0x00008f001f767a23 */ /* 0x000fe400000108bd */
[----:B------:R-:W-:Y:S01]  /*12900*/  IMAD.MOV.U32 R31, RZ, RZ, R33 ;  /* 0x000000ffff1f7224 */ /* 0x000fe200078e0021 */
[----:B------:R-:W-:Y:S01]  /*12910*/  F2FP.PACK_AB R33, R177, R184 ;  /* 0x000000b8b121723e */ /* 0x000fe200000000ff */
[C---:B-1----:R-:W-:Y:S02]  /*12920*/  FMUL.FTZ R18, R39.reuse, R150 ;  /* 0x0000009627127220 */ /* 0x042fe40000410000 */
[C---:B------:R-:W-:Y:S02]  /*12930*/  FMUL.FTZ R19, R39.reuse, R151 ;  /* 0x0000009727137220 */ /* 0x040fe40000410000 */
[----:B------:R-:W-:Y:S01]  /*12940*/  FMUL.FTZ R6, R39, R162 ;  /* 0x000000a227067220 */ /* 0x000fe20000410000 */
[----:B------:R-:W1:Y:S01]  /*12950*/  MUFU.EX2 R37, R7 ;  /* 0x0000000700257308 */ /* 0x000e620000000800 */
[----:B------:R-:W-:Y:S02]  /*12960*/  IMAD.MOV.U32 R162, RZ, RZ, R96 ;  /* 0x000000ffffa27224 */ /* 0x000fe400078e0060 */
[----:B------:R-:W-:Y:S02]  /*12970*/  FFMA.FTZ R93, R78, c[0x0][0x23c], -R189 ;  /* 0x00008f004e5d7a23 */ /* 0x000fe400000108bd */
[C---:B---3--:R-:W-:Y:S02]  /*12980*/  FMUL.FTZ R16, R40.reuse, R148 ;  /* 0x0000009428107220 */ /* 0x048fe40000410000 */
[C---:B------:R-:W-:Y:S02]  /*12990*/  FMUL.FTZ R17, R40.reuse, R149 ;  /* 0x0000009528117220 */ /* 0x040fe40000410000 */
[----:B------:R-:W-:Y:S01]  /*129a0*/  LDSM.16.MT88.4 R148, [R220+0x5c00] ;  /* 0x005c0000dc94783b */ /* 0x000fe20000004200 */
[----:B------:R-:W-:Y:S01]  /*129b0*/  MUFU.EX2 R179, R179 ;  /* 0x000000b300b37308 */ /* 0x000fe20000000800 */
[----:B------:R-:W-:Y:S02]  /*129c0*/  FMUL.FTZ R5, R40, R161 ;  /* 0x000000a128057220 */ /* 0x000fe40000410000 */
[----:B------:R-:W-:Y:S02]  /*129d0*/  IMAD.MOV.U32 R161, RZ, RZ, R57 ;  /* 0x000000ffffa17224 */ /* 0x000fe400078e0039 */
[----:B----4-:R-:W-:Y:S02]  /*129e0*/  FMUL.FTZ R29, R38, R137 ;  /* 0x00000089261d7220 */ /* 0x010fe40000410000 */
[----:B------:R-:W-:Y:S02]  /*129f0*/  FMUL.FTZ R4, R40, R160 ;  /* 0x000000a028047220 */ /* 0x000fe40000410000 */
[----:B------:R-:W-:Y:S01]  /*12a00*/  FFMA.FTZ R78, R11, c[0x0][0x23c], -R189 ;  /* 0x00008f000b4e7a23 */ /* 0x000fe200000108bd */
[----:B------:R-:W3:Y:S01]  /*12a10*/  MUFU.EX2 R170, R170 ;  /* 0x000000aa00aa7308 */ /* 0x000ee20000000800 */
[----:B------:R-:W-:Y:S02]  /*12a20*/  FFMA.FTZ R181, R38, R249, R181 ;  /* 0x000000f926b57223 */ /* 0x000fe400000100b5 */
[----:B------:R-:W-:Y:S02]  /*12a30*/  FFMA.FTZ R86, R84, c[0x0][0x23c], -R189 ;  /* 0x00008f0054567a23 */ /* 0x000fe400000108bd */
[----:B-1----:R-:W-:Y:S02]  /*12a40*/  FMUL.FTZ R30, R37, R138 ;  /* 0x0000008a251e7220 */ /* 0x002fe40000410000 */
[----:B------:R-:W-:Y:S02]  /*12a50*/  FMUL.FTZ R7, R39, R163 ;  /* 0x000000a327077220 */ /* 0x000fe40000410000 */
[----:B------:R-:W-:Y:S01]  /*12a60*/  IMAD.MOV.U32 R163, RZ, RZ, R59 ;  /* 0x000000ffffa37224 */ /* 0x000fe200078e003b */
[----:B------:R-:W-:Y:S01]  /*12a70*/  MUFU.EX2 R121, R121 ;  /* 0x0000007900797308 */ /* 0x000fe20000000800 */
[C---:B------:R-:W-:Y:S02]  /*12a80*/  FMUL.FTZ R11, R37.reuse, R159 ;  /* 0x0000009f250b7220 */ /* 0x040fe40000410000 */
[----:B------:R-:W-:Y:S01]  /*12a90*/  IMAD.MOV.U32 R159, RZ, RZ, R53 ;  /* 0x000000ffff9f7224 */ /* 0x000fe200078e0035 */
[-C--:B--2---:R-:W-:Y:S01]  /*12aa0*/  HMMA.16816.F32 R4, R44, R20.reuse, R4 ;  /* 0x000000142c04723c */ /* 0x084fe20000001804 */
[----:B------:R-:W1:Y:S01]  /*12ab0*/  LDSM.16.MT88.4 R52, [R220+0x4400] ;  /* 0x00440000dc34783b */ /* 0x000e620000004200 */
[C---:B------:R-:W-:Y:S02]  /*12ac0*/  FMUL.FTZ R26, R37.reuse, R142 ;  /* 0x0000008e251a7220 */ /* 0x040fe40000410000 */
[----:B------:R-:W-:Y:S02]  /*12ad0*/  FFMA.FTZ R142, R62, c[0x0][0x23c], -R189 ;  /* 0x00008f003e8e7a23 */ /* 0x000fe400000108bd */
[----:B------:R-:W-:Y:S01]  /*12ae0*/  MUFU.EX2 R126, R126 ;  /* 0x0000007e007e7308 */ /* 0x000fe20000000800 */
[----:B------:R-:W-:Y:S02]  /*12af0*/  FMUL.FTZ R27, R37, R143 ;  /* 0x0000008f251b7220 */ /* 0x000fe40000410000 */
[----:B------:R-:W-:Y:S03]  /*12b00*/  FFMA.FTZ R143, R61, c[0x0][0x23c], -R191 ;  /* 0x00008f003d8f7a23 */ /* 0x000fe600000108bf */
[----:B------:R-:W-:Y:S01]  /*12b10*/  FFMA.FTZ R84, R70, c[0x0][0x23c], -R185 ;  /* 0x00008f0046547a23 */ /* 0x000fe200000108b9 */
[----:B---3--:R-:W-:Y:S01]  /*12b20*/  F2FP.PACK_AB R34, R170, R179 ;  /* 0x000000b3aa22723e */ /* 0x008fe200000000ff */
[----:B------:R-:W-:Y:S02]  /*12b30*/  FMUL.FTZ R10, R37, R158 ;  /* 0x0000009e250a7220 */ /* 0x000fe40000410000 */
[----:B------:R-:W2:Y:S01]  /*12b40*/  MUFU.EX2 R43, R43 ;  /* 0x0000002b002b7308 */ /* 0x000ea20000000800 */
[----:B------:R-:W-:Y:S02]  /*12b50*/  IMAD.MOV.U32 R158, RZ, RZ, R25 ;  /* 0x000000ffff9e7224 */ /* 0x000fe400078e0019 */
[----:B------:R-:W-:Y:S02]  /*12b60*/  FMUL.FTZ R25, R38, R141 ;  /* 0x0000008d26197220 */ /* 0x000fe40000410000 */
[----:B------:R-:W-:Y:S02]  /*12b70*/  FFMA.FTZ R141, R56, c[0x0][0x23c], -R193 ;  /* 0x00008f00388d7a23 */ /* 0x000fe400000108c1 */
[----:B------:R-:W3:Y:S01]  /*12b80*/  LDSM.16.MT88.4 R56, [R219+0x4400] ;  /* 0x00440000db38783b */ /* 0x000ee20000004200 */
[----:B------:R-:W-:Y:S02]  /*12b90*/  FFMA.FTZ R87, R9, c[0x0][0x23c], -R189 ;  /* 0x00008f0009577a23 */ /* 0x000fe400000108bd */
[----:B------:R-:W-:Y:S01]  /*12ba0*/  MUFU.EX2 R118, R118 ;  /* 0x0000007600767308 */ /* 0x000fe20000000800 */
[----:B------:R-:W-:Y:S02]  /*12bb0*/  FMUL.FTZ R9, R38, R157 ;  /* 0x0000009d26097220 */ /* 0x000fe40000410000 */
[----:B------:R-:W-:Y:S02]  /*12bc0*/  IMAD.MOV.U32 R157, RZ, RZ, R31 ;  /* 0x000000ffff9d7224 */ /* 0x000fe400078e001f */
[C---:B------:R-:W-:Y:S02]  /*12bd0*/  FMUL.FTZ R31, R37.reuse, R139 ;  /* 0x0000008b251f7220 */ /* 0x040fe40000410000 */
[----:B------:R-:W4:Y:S01]  /*12be0*/  LDL.LU R139, [R1+0xc] ;  /* 0x00000c00018b7983 */ /* 0x000f220000300800 */
[----:B------:R-:W-:Y:S02]  /*12bf0*/  FFMA.FTZ R70, R8, c[0x0][0x23c], -R191 ;  /* 0x00008f0008467a23 */ /* 0x000fe400000108bf */
[----:B------:R-:W-:Y:S01]  /*12c00*/  MUFU.EX2 R113, R113 ;  /* 0x0000007100717308 */ /* 0x000fe20000000800 */
[----:B------:R-:W5:Y:S01]  /*12c10*/  LDL.LU R138, [R1+0x8] ;  /* 0x00000800018a7983 */ /* 0x000f620000300800 */
[C---:B------:R-:W-:Y:S02]  /*12c20*/  FMUL.FTZ R8, R38.reuse, R156 ;  /* 0x0000009c26087220 */ /* 0x040fe40000410000 */
[----:B------:R-:W-:Y:S02]  /*12c30*/  IMAD.MOV.U32 R156, RZ, RZ, R15 ;  /* 0x000000ffff9c7224 */ /* 0x000fe400078e000f */
[----:B------:R-:W-:Y:S02]  /*12c40*/  FMUL.FTZ R15, R37, R155 ;  /* 0x0000009b250f7220 */ /* 0x000fe40000410000 */
[----:B------:R-:W-:Y:S01]  /*12c50*/  FFMA.FTZ R114, R13, c[0x0][0x23c], -R189 ;  /* 0x00008f000d727a23 */ /* 0x000fe200000108bd */
[C---:B------:R-:W-:Y:S01]  /*12c60*/  HMMA.16816.F32 R8, R32.reuse, R20, R8 ;  /* 0x000000142008723c */ /* 0x040fe20000001808 */
[----:B------:R-:W-:Y:S01]  /*12c70*/  MUFU.EX2 R42, R42 ;  /* 0x0000002a002a7308 */ /* 0x000fe20000000800 */
[----:B------:R-:W-:Y:S02]  /*12c80*/  FMUL.FTZ R13, R38, R153 ;  /* 0x00000099260d7220 */ /* 0x000fe40000410000 */
[----:B------:R-:W-:Y:S02]  /*12c90*/  FFMA.FTZ R96, R12, c[0x0][0x23c], -R193 ;  /* 0x00008f000c607a23 */ /* 0x000fe400000108c1 */
[----:B------:R-:W-:Y:S02]  /*12ca0*/  FMUL.FTZ R12, R38, R152 ;  /* 0x00000098260c7220 */ /* 0x000fe40000410000 */
[----:B------:R-:W-:Y:S03]  /*12cb0*/  FMUL.FTZ R21, R40, R145 ;  /* 0x0000009128157220 */ /* 0x000fe60000410000 */
[----:B------:R-:W1:Y:S01]  /*12cc0*/  MUFU.EX2 R123, R123 ;  /* 0x0000007b007b7308 */ /* 0x000e620000000800 */
[--C-:B------:R-:W-:Y:S02]  /*12cd0*/  FFMA.FTZ R145, R60, c[0x0][0x23c], -R189.reuse ;  /* 0x00008f003c917a23 */ /* 0x100fe400000108bd */
[----:B------:R-:W-:Y:S02]  /*12ce0*/  FMUL.FTZ R20, R40, R144 ;  /* 0x0000009028147220 */ /* 0x000fe40000410000 */
[----:B------:R-:W-:Y:S02]  /*12cf0*/  FFMA.FTZ R144, R159, c[0x0][0x23c], -R189 ;  /* 0x00008f009f907a23 */ /* 0x000fe400000108bd */
[----:B------:R-:W-:Y:S02]  /*12d00*/  IMAD.MOV.U32 R166, RZ, RZ, R119 ;  /* 0x000000ffffa67224 */ /* 0x000fe400078e0077 */
[--C-:B------:R-:W-:Y:S01]  /*12d10*/  FFMA.FTZ R119, R24, c[0x0][0x23c], -R191.reuse ;  /* 0x00008f0018777a23 */ /* 0x100fe200000108bf */
[----:B------:R-:W-:Y:S01]  /*12d20*/  MUFU.EX2 R116, R116 ;  /* 0x0000007400747308 */ /* 0x000fe20000000800 */
[----:B------:R-:W-:Y:S02]  /*12d30*/  FMUL.FTZ R24, R38, R140 ;  /* 0x0000008c26187220 */ /* 0x000fe40000410000 */
[----:B------:R-:W-:Y:S02]  /*12d40*/  FFMA.FTZ R140, R63, c[0x0][0x23c], -R191 ;  /* 0x00008f003f8c7a23 */ /* 0x000fe400000108bf */
[----:B------:R-:W1:Y:S01]  /*12d50*/  LDSM.16.MT88.4 R60, [R220+0x4800] ;  /* 0x00480000dc3c783b */ /* 0x000e620000004200 */
[----:B------:R-:W-:Y:S02]  /*12d60*/  FFMA.FTZ R166, R166, c[0x0][0x23c], -R193 ;  /* 0x00008f00a6a67a23 */ /* 0x000fe400000108c1 */
[----:B------:R-:W-:Y:S02]  /*12d70*/  FFMA.FTZ R81, R124, c[0x0][0x23c], -R191 ;  /* 0x00008f007c517a23 */ /* 0x000fe400000108bf */
[----:B------:R-:W1:Y:S01]  /*12d80*/  MUFU.EX2 R111, R111 ;  /* 0x0000006f006f7308 */ /* 0x000e620000000800 */
[----:B------:R-:W-:Y:S02]  /*12d90*/  FFMA.FTZ R124, R28, c[0x0][0x23c], -R193 ;  /* 0x00008f001c7c7a23 */ /* 0x000fe400000108c1 */
[----:B------:R-:W-:Y:S02]  /*12da0*/  FMUL.FTZ R28, R38, R136 ;  /* 0x00000088261c7220 */ /* 0x000fe40000410000 */
[----:B------:R-:W-:Y:S02]  /*12db0*/  FFMA.FTZ R207, R207, c[0x0][0x23c], -R189 ;  /* 0x00008f00cfcf7a23 */ /* 0x000fe400000108bd */
[----:B------:R-:W-:Y:S02]  /*12dc0*/  FADD.FTZ R174, R174, R181 ;  /* 0x000000b5aeae7221 */ /* 0x000fe40000010000 */
[----:B------:R-:W-:Y:S01]  /*12dd0*/  FFMA.FTZ R184, R37, R252, R184 ;  /* 0x000000fc25b87223 */ /* 0x000fe200000100b8 */
[----:B------:R-:W-:Y:S01]  /*12de0*/  MUFU.EX2 R108, R108 ;  /* 0x0000006c006c7308 */ /* 0x000fe20000000800 */
[----:B------:R-:W-:Y:S02]  /*12df0*/  FADD.FTZ R179, R179, R174 ;  /* 0x000000aeb3b37221 */ /* 0x000fe40000010000 */
[----:B------:R-:W-:Y:S02]  /*12e00*/  FFMA.FTZ R192, R192, c[0x0][0x23c], -R189 ;  /* 0x00008f00c0c07a23 */ /* 0x000fe400000108bd */
[----:B------:R-:W-:Y:S02]  /*12e10*/  FADD.FTZ R179, R170, R179 ;  /* 0x000000b3aab37221 */ /* 0x000fe40000010000 */
[----:B------:R-:W-:Y:S02]  /*12e20*/  IMAD.MOV.U32 R160, RZ, RZ, R89 ;  /* 0x000000ffffa07224 */ /* 0x000fe400078e0059 */
[----:B------:R-:W-:Y:S01]  /*12e30*/  FFMA.FTZ R89, R14, c[0x0][0x23c], -R193 ;  /* 0x00008f000e597a23 */ /* 0x000fe200000108c1 */
[----:B------:R-:W-:Y:S01]  /*12e40*/  MUFU.EX2 R115, R115 ;  /* 0x0000007300737308 */ /* 0x000fe20000000800 */
[----:B------:R-:W-:Y:S02]  /*12e50*/  FMUL.FTZ R14, R37, R154 ;  /* 0x0000009a250e7220 */ /* 0x000fe40000410000 */
[--C-:B------:R-:W-:Y:S02]  /*12e60*/  FFMA.FTZ R211, R211, c[0x0][0x23c], -R189.reuse ;  /* 0x00008f00d3d37a23 */ /* 0x100fe400000108bd */
[----:B------:R-:W-:Y:S02]  /*12e70*/  FADD.FTZ R184, R177, R184 ;  /* 0x000000b8b1b87221 */ /* 0x000fe40000010000 */
[--C-:B------:R-:W-:Y:S01]  /*12e80*/  FFMA.FTZ R190, R190, c[0x0][0x23c], -R189.reuse ;  /* 0x00008f00bebe7a23 */ /* 0x100fe200000108bd */
[-C--:B------:R-:W-:Y:S01]  /*12e90*/  HMMA.16816.F32 R12, R32, R22.reuse, R12 ;  /* 0x00000016200c723c */ /* 0x080fe2000000180c */
[----:B------:R-:W-:Y:S01]  /*12ea0*/  FADD.FTZ R169, R169, R184 ;  /* 0x000000b8a9a97221 */ /* 0x000fe20000010000 */
[----:B------:R-:W-:Y:S01]  /*12eb0*/  MUFU.EX2 R109, R109 ;  /* 0x0000006d006d7308 */ /* 0x000fe20000000800 */
[----:B------:R-:W-:Y:S02]  /*12ec0*/  FFMA.FTZ R188, R188, c[0x0][0x23c], -R189 ;  /* 0x00008f00bcbc7a23 */ /* 0x000fe400000108bd */
[----:B------:R-:W-:Y:S03]  /*12ed0*/  FADD.FTZ R169, R168, R169 ;  /* 0x000000a9a8a97221 */ /* 0x000fe60000010000 */
[C---:B------:R-:W-:Y:S04]  /*12ee0*/  HMMA.16816.F32 R16, R44.reuse, R22, R16 ;  /* 0x000000162c10723c */ /* 0x040fe80000001810 */
[----:B------:R-:W-:Y:S03]  /*12ef0*/  MUFU.EX2 R102, R102 ;  /* 0x0000006600667308 */ /* 0x000fe60000000800 */
[C---:B------:R-:W-:Y:S02]  /*12f00*/  FMUL.FTZ R22, R39.reuse, R146 ;  /* 0x0000009227167220 */ /* 0x040fe40000410000 */
[----:B------:R-:W-:Y:S03]  /*12f10*/  FMUL.FTZ R23, R39, R147 ;  /* 0x0000009327177220 */ /* 0x000fe60000410000 */
[----:B------:R-:W-:Y:S02]  /*12f20*/  FFMA.FTZ R147, R158, c[0x0][0x23c], -R189 ;  /* 0x00008f009e937a23 */ /* 0x000fe400000108bd */
[----:B------:R-:W-:Y:S01]  /*12f30*/  MUFU.EX2 R107, R107 ;  /* 0x0000006b006b7308 */ /* 0x000fe20000000800 */
[--C-:B------:R-:W-:Y:S01]  /*12f40*/  FFMA.FTZ R146, R157, c[0x0][0x23c], -R185.reuse ;  /* 0x00008f009d927a23 */ /* 0x100fe200000108b9 */
[-C--:B------:R-:W-:Y:S01]  /*12f50*/  HMMA.16816.F32 R20, R44, R48.reuse, R20 ;  /* 0x000000302c14723c */ /* 0x080fe20000001814 */
[----:B------:R-:W-:Y:S07]  /*12f60*/  FFMA.FTZ R185, R41, c[0x0][0x23c], -R185 ;  /* 0x00008f0029b97a23 */ /* 0x000fee00000108b9 */
[----:B------:R-:W-:Y:S01]  /*12f70*/  MUFU.EX2 R100, R100 ;  /* 0x0000006400647308 */ /* 0x000fe20000000800 */
[C---:B------:R-:W-:Y:S07]  /*12f80*/  HMMA.16816.F32 R24, R32.reuse, R48, R24 ;  /* 0x000000302018723c */ /* 0x040fee0000001818 */
[----:B--2---:R-:W-:Y:S01]  /*12f90*/  F2FP.PACK_AB R48, R43, R126 ;  /* 0x0000007e2b30723e */ /* 0x004fe200000000ff */
[-C--:B------:R-:W-:Y:S01]  /*12fa0*/  HMMA.16816.F32 R28, R32, R50.reuse, R28 ;  /* 0x00000032201c723c */ /* 0x080fe2000000181c */
[----:B------:R-:W-:Y:S03]  /*12fb0*/  MUFU.EX2 R114, R114 ;  /* 0x0000007200727308 */ /* 0x000fe60000000800 */
[----:B-1----:R-:W-:Y:S03]  /*12fc0*/  F2FP.PACK_AB R49, R123, R42 ;  /* 0x0000002a7b31723e */ /* 0x002fe600000000ff */
[C---:B------:R-:W-:Y:S02]  /*12fd0*/  FMUL.FTZ R34, R39.reuse, R134 ;  /* 0x0000008627227220 */ /* 0x040fe40000410000 */
[----:B------:R-:W-:Y:S02]  /*12fe0*/  FMUL.FTZ R35, R39, R135 ;  /* 0x0000008727237220 */ /* 0x000fe40000410000 */
[----:B------:R-:W1:Y:S01]  /*12ff0*/  MUFU.EX2 R105, R105 ;  /* 0x0000006900697308 */ /* 0x000e620000000800 */
[C---:B------:R-:W-:Y:S02]  /*13000*/  FMUL.FTZ R32, R40.reuse, R132 ;  /* 0x0000008428207220 */ /* 0x040fe40000410000 */
[----:B------:R-:W-:Y:S02]  /*13010*/  FMUL.FTZ R33, R40, R133 ;  /* 0x0000008528217220 */ /* 0x000fe40000410000 */
[----:B------:R-:W-:Y:S02]  /*13020*/  FFMA.FTZ R133, R163, c[0x0][0x23c], -R191 ;  /* 0x00008f00a3857a23 */ /* 0x000fe400000108bf */
[----:B------:R-:W-:Y:S03]  /*13030*/  FFMA.FTZ R132, R160, c[0x0][0x23c], -R189 ;  /* 0x00008f00a0847a23 */ /* 0x000fe600000108bd */
[----:B------:R-:W-:Y:S01]  /*13040*/  MUFU.EX2 R104, R104 ;  /* 0x0000006800687308 */ /* 0x000fe20000000800 */
[----:B------:R-:W-:Y:S07]  /*13050*/  HMMA.16816.F32 R32, R44, R50, R32 ;  /* 0x000000322c20723c */ /* 0x000fee0000001820 */
[----:B------:R-:W-:Y:S02]  /*13060*/  F2FP.PACK_AB R44, R129, R172 ;  /* 0x000000ac812c723e */ /* 0x000fe400000000ff */
[----:B------:R-:W2:Y:S03]  /*13070*/  MUFU.EX2 R99, R99 ;  /* 0x0000006300637308 */ /* 0x000ea60000000800 */
[----:B------:R-:W-:Y:S02]  /*13080*/  F2FP.PACK_AB R45, R127, R128 ;  /* 0x000000807f2d723e */ /* 0x000fe400000000ff */
[----:B------:R-:W-:Y:S02]  /*13090*/  F2FP.PACK_AB R46, R122, R125 ;  /* 0x0000007d7a2e723e */ /* 0x000fe400000000ff */
[----:B------:R-:W-:Y:S02]  /*130a0*/  F2FP.PACK_AB R47, R120, R121 ;  /* 0x00000079782f723e */ /* 0x000fe400000000ff */
[----:B------:R-:W-:Y:S01]  /*130b0*/  F2FP.PACK_AB R50, R113, R118 ;  /* 0x000000767132723e */ /* 0x000fe200000000ff */
[----:B------:R-:W-:Y:S01]  /*130c0*/  MUFU.EX2 R112, R112 ;  /* 0x0000007000707308 */ /* 0x000fe20000000800 */
[----:B------:R-:W-:Y:S03]  /*130d0*/  F2FP.PACK_AB R51, R111, R116 ;  /* 0x000000746f33723e */ /* 0x000fe600000000ff */
[-C--:B------:R-:W-:Y:S06]  /*130e0*/  HMMA.16816.F32 R4, R44, R52.reuse, R4 ;  /* 0x000000342c04723c */ /* 0x080fec0000001804 */
[----:B------:R-:W1:Y:S02]  /*130f0*/  MUFU.EX2 R103, R103 ;  /* 0x0000006700677308 */ /* 0x000e640000000800 */
[C---:B------:R-:W-:Y:S08]  /*13100*/  HMMA.16816.F32 R8, R48.reuse, R52, R8 ;  /* 0x000000343008723c */ /* 0x040ff00000001808 */
[----:B------:R-:W-:Y:S01]  /*13110*/  MUFU.EX2 R101, R101 ;  /* 0x0000006500657308 */ /* 0x000fe20000000800 */
[-C--:B------:R-:W-:Y:S08]  /*13120*/  HMMA.16816.F32 R12, R48, R54.reuse, R12 ;  /* 0x00000036300c723c */ /* 0x080ff0000000180c */
[C---:B------:R-:W-:Y:S01]  /*13130*/  HMMA.16816.F32 R16, R44.reuse, R54, R16 ;  /* 0x000000362c10723c */ /* 0x040fe20000001810 */
[----:B------:R-:W1:Y:S01]  /*13140*/  MUFU.EX2 R98, R98 ;  /* 0x0000006200627308 */ /* 0x000e620000000800 */
[----:B------:R-:W2:Y:S06]  /*13150*/  LDSM.16.MT88.4 R52, [R219+0x4800] ;  /* 0x00480000db34783b */ /* 0x000eac0000004200 */
[-C--:B---3--:R-:W-:Y:S03]  /*13160*/  HMMA.16816.F32 R20, R44, R56.reuse, R20 ;  /* 0x000000382c14723c */ /* 0x088fe60000001814 */
[----:B------:R-:W-:Y:S05]  /*13170*/  MUFU.EX2 R97, R97 ;  /* 0x0000006100617308 */ /* 0x000fea0000000800 */
[C---:B------:R-:W-:Y:S05]  /*13180*/  HMMA.16816.F32 R24, R48.reuse, R56, R24 ;  /* 0x000000383018723c */ /* 0x040fea0000001818 */
[----:B------:R-:W-:Y:S03]  /*13190*/  MUFU.EX2 R95, R95 ;  /* 0x0000005f005f7308 */ /* 0x000fe60000000800 */
[-C--:B------:R-:W-:Y:S07]  /*131a0*/  HMMA.16816.F32 R28, R48, R58.reuse, R28 ;  /* 0x0000003a301c723c */ /* 0x080fee000000181c */
[----:B------:R-:W-:Y:S01]  /*131b0*/  MUFU.EX2 R92, R92 ;  /* 0x0000005c005c7308 */ /* 0x000fe20000000800 */
[----:B------:R-:W-:Y:S01]  /*131c0*/  HMMA.16816.F32 R32, R44, R58, R32 ;  /* 0x0000003a2c20723c */ /* 0x000fe20000001820 */
[----:B------:R-:W3:Y:S03]  /*131d0*/  LDSM.16.MT88.4 R56, [R220+0x4c00] ;  /* 0x004c0000dc38783b */ /* 0x000ee60000004200 */
[----:B-1----:R-:W-:Y:S02]  /*131e0*/  F2FP.PACK_AB R48, R105, R114 ;  /* 0x000000726930723e */ /* 0x002fe400000000ff */
[----:B--2---:R-:W-:Y:S02]  /*131f0*/  F2FP.PACK_AB R50, R99, R104 ;  /* 0x000000686332723e */ /* 0x004fe400000000ff */
[----:B------:R-:W-:Y:S01]  /*13200*/  F2FP.PACK_AB R44, R108, R117 ;  /* 0x000000756c2c723e */ /* 0x000fe200000000ff */
[----:B------:R-:W-:Y:S03]  /*13210*/  MUFU.EX2 R90, R90 ;  /* 0x0000005a005a7308 */ /* 0x000fe60000000800 */
[----:B------:R-:W-:Y:S02]  /*13220*/  F2FP.PACK_AB R45, R106, R115 ;  /* 0x000000736a2d723e */ /* 0x000fe400000000ff */
[----:B------:R-:W-:Y:S02]  /*13230*/  F2FP.PACK_AB R46, R102, R109 ;  /* 0x0000006d662e723e */ /* 0x000fe400000000ff */
[----:B------:R-:W-:Y:S02]  /*13240*/  F2FP.PACK_AB R47, R100, R107 ;  /* 0x0000006b642f723e */ /* 0x000fe400000000ff */
[----:B------:R-:W-:Y:S01]  /*13250*/  F2FP.PACK_AB R49, R103, R112 ;  /* 0x000000706731723e */ /* 0x000fe200000000ff */
[----:B------:R-:W-:Y:S01]  /*13260*/  MUFU.EX2 R83, R83 ;  /* 0x0000005300537308 */ /* 0x000fe20000000800 */
[----:B------:R-:W-:Y:S03]  /*13270*/  F2FP.PACK_AB R51, R98, R101 ;  /* 0x000000656233723e */ /* 0x000fe600000000ff */
[-C--:B------:R-:W-:Y:S06]  /*13280*/  HMMA.16816.F32 R4, R44, R60.reuse, R4 ;  /* 0x0000003c2c04723c */ /* 0x080fec0000001804 */
[----:B------:R-:W-:Y:S02]  /*13290*/  MUFU.EX2 R88, R88 ;  /* 0x0000005800587308 */ /* 0x000fe40000000800 */
[C---:B------:R-:W-:Y:S08]  /*132a0*/  HMMA.16816.F32 R8, R48.reuse, R60, R8 ;  /* 0x0000003c3008723c */ /* 0x040ff00000001808 */
[----:B------:R-:W-:Y:S01]  /*132b0*/  MUFU.EX2 R81, R81 ;  /* 0x0000005100517308 */ /* 0x000fe20000000800 */
[-C--:B------:R-:W-:Y:S08]  /*132c0*/  HMMA.16816.F32 R12, R48, R62.reuse, R12 ;  /* 0x0000003e300c723c */ /* 0x080ff0000000180c */
[C---:B------:R-:W-:Y:S01]  /*132d0*/  HMMA.16816.F32 R16, R44.reuse, R62, R16 ;  /* 0x0000003e2c10723c */ /* 0x040fe20000001810 */
[----:B------:R-:W-:Y:S01]  /*132e0*/  MUFU.EX2 R93, R93 ;  /* 0x0000005d005d7308 */ /* 0x000fe20000000800 */
[----:B------:R-:W1:Y:S06]  /*132f0*/  LDSM.16.MT88.4 R60, [R219+0x4c00] ;  /* 0x004c0000db3c783b */ /* 0x000e6c0000004200 */
[-C--:B------:R-:W-:Y:S03]  /*13300*/  HMMA.16816.F32 R20, R44, R52.reuse, R20 ;  /* 0x000000342c14723c */ /* 0x080fe60000001814 */
[----:B------:R-:W2:Y:S05]  /*13310*/  MUFU.EX2 R86, R86 ;  /* 0x0000005600567308 */ /* 0x000eaa0000000800 */
[C---:B------:R-:W-:Y:S05]  /*13320*/  HMMA.16816.F32 R24, R48.reuse, R52, R24 ;  /* 0x000000343018723c */ /* 0x040fea0000001818 */
[----:B------:R-:W-:Y:S02]  /*13330*/  MUFU.EX2 R87, R87 ;  /* 0x0000005700577308 */ /* 0x000fe40000000800 */
[--C-:B------:R-:W-:Y:S01]  /*13340*/  FFMA.FTZ R52, R156, c[0x0][0x23c], -R193.reuse ;  /* 0x00008f009c347a23 */ /* 0x100fe200000108c1 */
[-C--:B------:R-:W-:Y:S01]  /*13350*/  HMMA.16816.F32 R28, R48, R54.reuse, R28 ;  /* 0x00000036301c723c */ /* 0x080fe2000000181c */
[----:B------:R-:W-:Y:S06]  /*13360*/  FFMA.FTZ R193, R200, c[0x0][0x23c], -R193 ;  /* 0x00008f00c8c17a23 */ /* 0x000fec00000108c1 */
[----:B------:R-:W1:Y:S01]  /*13370*/  MUFU.EX2 R78, R78 ;  /* 0x0000004e004e7308 */ /* 0x000e620000000800 */
[----:B------:R-:W-:Y:S01]  /*13380*/  HMMA.16816.F32 R32, R44, R54, R32 ;  /* 0x000000362c20723c */ /* 0x000fe20000001820 */
[----:B--2---:R-:W-:Y:S03]  /*13390*/  F2FP.PACK_AB R48, R86, R93 ;  /* 0x0000005d5630723e */ /* 0x004fe600000000ff */
[----:B----4-:R-:W-:Y:S03]  /*133a0*/  FFMA.FTZ R178, R40, R139, R178 ;  /* 0x0000008b28b27223 */ /* 0x010fe600000100b2 */
[----:B------:R-:W-:Y:S02]  /*133b0*/  F2FP.PACK_AB R44, R94, R97 ;  /* 0x000000615e2c723e */ /* 0x000fe400000000ff */
[----:B------:R-:W-:Y:S03]  /*133c0*/  MUFU.EX2 R91, R91 ;  /* 0x0000005b005b7308 */ /* 0x000fe60000000800 */
[----:B------:R-:W-:Y:S01]  /*133d0*/  F2FP.PACK_AB R45, R92, R95 ;  /* 0x0000005f5c2d723e */ /* 0x000fe200000000ff */
[----:B-----5:R-:W-:Y:S01]  /*133e0*/  FFMA.FTZ R186, R39, R138, R186 ;  /* 0x0000008a27ba7223 */ /* 0x020fe200000100ba */
[----:B------:R-:W-:Y:S01]  /*133f0*/  F2FP.PACK_AB R46, R83, R90 ;  /* 0x0000005a532e723e */ /* 0x000fe200000000ff */
[----:B------:R-:W-:Y:S01]  /*13400*/  FADD.FTZ R178, R175, R178 ;  /* 0x000000b2afb27221 */ /* 0x000fe20000010000 */
[----:B------:R-:W-:Y:S01]  /*13410*/  F2FP.PACK_AB R47, R81, R88 ;  /* 0x00000058512f723e */ /* 0x000fe200000000ff */
[----:B------:R-:W-:Y:S02]  /*13420*/  FADD.FTZ R171, R171, R186 ;  /* 0x000000baabab7221 */ /* 0x000fe40000010000 */
[----:B------:R-:W2:Y:S01]  /*13430*/  MUFU.EX2 R84, R84 ;  /* 0x0000005400547308 */ /* 0x000ea20000000800 */
[----:B------:R-:W-:Y:S02]  /*13440*/  FADD.FTZ R173, R173, R178 ;  /* 0x000000b2adad7221 */ /* 0x000fe40000010000 */
[----:B------:R-:W-:Y:S01]  /*13450*/  FADD.FTZ R176, R176, R171 ;  /* 0x000000abb0b07221 */ /* 0x000fe20000010000 */
[-C--:B---3--:R-:W-:Y:S01]  /*13460*/  HMMA.16816.F32 R4, R44, R56.reuse, R4 ;  /* 0x000000382c04723c */ /* 0x088fe20000001804 */
[----:B-1----:R-:W-:Y:S01]  /*13470*/  F2FP.PACK_AB R50, R78, R87 ;  /* 0x000000574e32723e */ /* 0x002fe200000000ff */
[----:B------:R-:W-:Y:S02]  /*13480*/  FADD.FTZ R173, R130, R173 ;  /* 0x000000ad82ad7221 */ /* 0x000fe40000010000 */
[----:B------:R-:W-:Y:S02]  /*13490*/  FADD.FTZ R131, R131, R176 ;  /* 0x000000b083837221 */ /* 0x000fe40000010000 */
[----:B------:R-:W-:Y:S01]  /*134a0*/  MUFU.EX2 R85, R85 ;  /* 0x0000005500557308 */ /* 0x000fe20000000800 */
[----:B------:R-:W-:Y:S02]  /*134b0*/  FADD.FTZ R130, R172, R173 ;  /* 0x000000adac827221 */ /* 0x000fe40000010000 */
[----:B------:R-:W-:Y:S03]  /*134c0*/  FADD.FTZ R40, R128, R131 ;  /* 0x0000008380287221 */ /* 0x000fe60000010000 */
[----:B------:R-:W-:Y:S02]  /*134d0*/  FADD.FTZ R128, R42, R169 ;  /* 0x000000a92a807221 */ /* 0x000fe40000010000 */
[----:B------:R-:W-:Y:S02]  /*134e0*/  FADD.FTZ R130, R129, R130 ;  /* 0x0000008281827221 */ /* 0x000fe40000010000 */
[----:B------:R-:W1:Y:S01]  /*134f0*/  MUFU.EX2 R76, R76 ;  /* 0x0000004c004c7308 */ /* 0x000e620000000800 */
[----:B------:R-:W-:Y:S02]  /*13500*/  FADD.FTZ R123, R123, R128 ;  /* 0x000000807b7b7221 */ /* 0x000fe40000010000 */
[----:B------:R-:W-:Y:S01]  /*13510*/  FADD.FTZ R125, R125, R130 ;  /* 0x000000827d7d7221 */ /* 0x000fe20000010000 */
[----:B--2---:R-:W-:Y:S01]  /*13520*/  F2FP.PACK_AB R49, R84, R91 ;  /* 0x0000005b5431723e */ /* 0x004fe200000000ff */
[----:B------:R-:W-:Y:S02]  /*13530*/  FADD.FTZ R116, R116, R123 ;  /* 0x0000007b74747221 */ /* 0x000fe40000010000 */
[----:B------:R-:W-:Y:S02]  /*13540*/  FADD.FTZ R122, R122, R125 ;  /* 0x0000007d7a7a7221 */ /* 0x000fe40000010000 */
[----:B------:R-:W-:Y:S01]  /*13550*/  FADD.FTZ R111, R111, R116 ;  /* 0x000000746f6f7221 */ /* 0x000fe20000010000 */
[----:B------:R2:W3:Y:S01]  /*13560*/  MUFU.EX2 R136, R52 ;  /* 0x0000003400887308 */ /* 0x0004e20000000800 */
        /* <DEDUP_REMOVED lines=8> */
[----:B-1----:R-:W-:Y:S01]  /*135f0*/  F2FP.PACK_AB R51, R76, R85 ;  /* 0x000000554c33723e */ /* 0x002fe200000000ff */
[----:B------:R-:W-:Y:S02]  /*13600*/  FADD.FTZ R98, R98, R101 ;  /* 0x0000006562627221 */ /* 0x000fe40000010000 */
[----:B------:R-:W-:Y:S02]  /*13610*/  FADD.FTZ R97, R97, R102 ;  /* 0x0000006661617221 */ /* 0x000fe40000010000 */
[----:B------:R-:W-:Y:S01]  /*13620*/  FADD.FTZ R91, R91, R98 ;  /* 0x000000625b5b7221 */ /* 0x000fe20000010000 */
[----:B------:R-:W-:Y:S01]  /*13630*/  MUFU.EX2 R82, R82 ;  /* 0x0000005200527308 */ /* 0x000fe20000000800 */
[C---:B------:R-:W-:Y:S01]  /*13640*/  HMMA.16816.F32 R8, R48.reuse, R56, R8 ;  /* 0x000000383008723c */ /* 0x040fe20000001808 */
[----:B------:R-:W-:Y:S01]  /*13650*/  FADD.FTZ R97, R94, R97 ;  /* 0x000000615e617221 */ /* 0x000fe20000010000 */
[----:B--2---:R-:W1:Y:S01]  /*13660*/  LDSM.16.MT88.4 R52, [R220+0x5000] ;  /* 0x00500000dc34783b */ /* 0x004e620000004200 */
[----:B---3--:R-:W-:Y:S02]  /*13670*/  IMAD.MOV.U32 R200, RZ, RZ, R136 ;  /* 0x000000ffffc87224 */ /* 0x008fe400078e0088 */
[----:B------:R-:W-:Y:S02]  /*13680*/  FADD.FTZ R90, R90, R97 ;  /* 0x000000615a5a7221 */ /* 0x000fe40000010000 */
[----:B------:R-:W-:Y:S02]  /*13690*/  FFMA.FTZ R56, R162, c[0x0][0x23c], -R191 ;  /* 0x00008f00a2387a23 */ /* 0x000fe400000108bf */
[----:B------:R-:W-:Y:S01]  /*136a0*/  MUFU.EX2 R75, R75 ;  /* 0x0000004b004b7308 */ /* 0x000fe20000000800 */
[-C--:B------:R-:W-:Y:S02]  /*136b0*/  HMMA.16816.F32 R12, R48, R58.reuse, R12 ;  /* 0x0000003a300c723c */ /* 0x080fe4000000180c */
[--C-:B------:R-:W-:Y:S02]  /*136c0*/  FFMA.FTZ R57, R161, c[0x0][0x23c], -R189.reuse ;  /* 0x00008f00a1397a23 */ /* 0x100fe400000108bd */
[----:B------:R-:W-:Y:S02]  /*136d0*/  FFMA.FTZ R189, R187, c[0x0][0x23c], -R189 ;  /* 0x00008f00bbbd7a23 */ /* 0x000fe400000108bd */
[----:B------:R-:W-:Y:S02]  /*136e0*/  FADD.FTZ R83, R83, R90 ;  /* 0x0000005a53537221 */ /* 0x000fe40000010000 */
[C---:B------:R-:W-:Y:S01]  /*136f0*/  HMMA.16816.F32 R16, R44.reuse, R58, R16 ;  /* 0x0000003a2c10723c */ /* 0x040fe20000001810 */
[----:B------:R-:W-:Y:S03]  /*13700*/  MUFU.EX2 R137, R56 ;  /* 0x0000003800897308 */ /* 0x000fe60000000800 */
[----:B------:R-:W-:Y:S04]  /*13710*/  FADD.FTZ R84, R84, R91 ;  /* 0x0000005b54547221 */ /* 0x000fe80000010000 */
[-C--:B------:R-:W-:Y:S01]  /*13720*/  HMMA.16816.F32 R20, R44, R60.reuse, R20 ;  /* 0x0000003c2c14723c */ /* 0x080fe20000001814 */
[----:B------:R-:W-:Y:S02]  /*13730*/  FADD.FTZ R85, R85, R84 ;  /* 0x0000005455557221 */ /* 0x000fe40000010000 */
[----:B------:R-:W2:Y:S02]  /*13740*/  MUFU.EX2 R133, R57 ;  /* 0x0000003900857308 */ /* 0x000ea40000000800 */
[----:B------:R-:W-:Y:S03]  /*13750*/  FADD.FTZ R85, R76, R85 ;  /* 0x000000554c557221 */ /* 0x000fe60000010000 */
[C---:B------:R-:W-:Y:S05]  /*13760*/  HMMA.16816.F32 R24, R48.reuse, R60, R24 ;  /* 0x0000003c3018723c */ /* 0x040fea0000001818 */
[----:B------:R-:W-:Y:S03]  /*13770*/  MUFU.EX2 R80, R80 ;  /* 0x0000005000507308 */ /* 0x000fe60000000800 */
[-C--:B------:R-:W-:Y:S07]  /*13780*/  HMMA.16816.F32 R28, R48, R62.reuse, R28 ;  /* 0x0000003e301c723c */ /* 0x080fee000000181c */
[----:B------:R-:W3:Y:S01]  /*13790*/  MUFU.EX2 R73, R73 ;  /* 0x0000004900497308 */ /* 0x000ee20000000800 */
[----:B------:R-:W-:Y:S01]  /*137a0*/  HMMA.16816.F32 R32, R44, R62, R32 ;  /* 0x0000003e2c20723c */ /* 0x000fe20000001820 */
[----:B------:R-:W-:Y:S03]  /*137b0*/  LDSM.16.MT88.4 R60, [R219+0x5400] ;  /* 0x00540000db3c783b */ /* 0x000fe60000004200 */
[----:B--2---:R-:W-:Y:S03]  /*137c0*/  IMAD.MOV.U32 R187, RZ, RZ, R133 ;  /* 0x000000ffffbb7224 */ /* 0x004fe600078e0085 */
[C---:B------:R-:W-:Y:S01]  /*137d0*/  F2FP.PACK_AB R44, R75.reuse, R82 ;  /* 0x000000524b2c723e */ /* 0x040fe200000000ff */
[----:B------:R-:W-:Y:S01]  /*137e0*/  FADD.FTZ R82, R82, R83 ;  /* 0x0000005352527221 */ /* 0x000fe20000010000 */
[----:B------:R-:W-:Y:S01]  /*137f0*/  MUFU.EX2 R72, R72 ;  /* 0x0000004800487308 */ /* 0x000fe20000000800 */
[----:B------:R-:W2:Y:S02]  /*13800*/  LDSM.16.MT88.4 R56, [R219+0x5000] ;  /* 0x00500000db38783b */ /* 0x000ea40000004200 */
[----:B------:R-:W-:Y:S07]  /*13810*/  FADD.FTZ R75, R75, R82 ;  /* 0x000000524b4b7221 */ /* 0x000fee0000010000 */
[----:B------:R-:W4:Y:S01]  /*13820*/  MUFU.EX2 R71, R71 ;  /* 0x0000004700477308 */ /* 0x000f220000000800 */
[----:B---3--:R-:W-:Y:S09]  /*13830*/  F2FP.PACK_AB R45, R73, R80 ;  /* 0x00000050492d723e */ /* 0x008ff200000000ff */
[----:B------:R-:W-:Y:S10]  /*13840*/  MUFU.EX2 R70, R70 ;  /* 0x0000004600467308 */ /* 0x000ff40000000800 */
[----:B------:R-:W3:Y:S01]  /*13850*/  MUFU.EX2 R69, R69 ;  /* 0x0000004500457308 */ /* 0x000ee20000000800 */
[C---:B----4-:R-:W-:Y:S01]  /*13860*/  F2FP.PACK_AB R46, R71.reuse, R72 ;  /* 0x00000048472e723e */ /* 0x050fe200000000ff */
[----:B------:R-:W-:Y:S04]  /*13870*/  FADD.FTZ R72, R72, R75 ;  /* 0x0000004b48487221 */ /* 0x000fe80000010000 */
[----:B------:R-:W-:Y:S04]  /*13880*/  FADD.FTZ R72, R71, R72 ;  /* 0x0000004847487221 */ /* 0x000fe80000010000 */
[----:B------:R-:W-:Y:S10]  /*13890*/  MUFU.EX2 R79, R79 ;  /* 0x0000004f004f7308 */ /* 0x000ff40000000800 */
[----:B------:R-:W4:Y:S01]  /*138a0*/  MUFU.EX2 R68, R68 ;  /* 0x0000004400447308 */ /* 0x000f220000000800 */
[----:B---3--:R-:W-:Y:S09]  /*138b0*/  F2FP.PACK_AB R47, R69, R70 ;  /* 0x00000046452f723e */ /* 0x008ff200000000ff */
[----:B------:R-:W-:Y:S01]  /*138c0*/  MUFU.EX2 R67, R67 ;  /* 0x0000004300437308 */ /* 0x000fe20000000800 */
[-C--:B-1----:R-:W-:Y:S09]  /*138d0*/  HMMA.16816.F32 R4, R44, R52.reuse, R4 ;  /* 0x000000342c04723c */ /* 0x082ff20000001804 */
[----:B------:R-:W1:Y:S03]  /*138e0*/  MUFU.EX2 R66, R66 ;  /* 0x0000004200427308 */ /* 0x000e660000000800 */
[----:B----4-:R-:W-:Y:S07]  /*138f0*/  F2FP.PACK_AB R48, R68, R79 ;  /* 0x0000004f4430723e */ /* 0x010fee00000000ff */
[----:B------:R-:W-:Y:S10]  /*13900*/  MUFU.EX2 R74, R74 ;  /* 0x0000004a004a7308 */ /* 0x000ff40000000800 */
[----:B------:R-:W3:Y:S01]  /*13910*/  MUFU.EX2 R65, R65 ;  /* 0x0000004100417308 */ /* 0x000ee20000000800 */
[----:B-1----:R-:W-:Y:S09]  /*13920*/  F2FP.PACK_AB R50, R66, R67 ;  /* 0x000000434232723e */ /* 0x002ff200000000ff */
[----:B------:R-:W-:Y:S10]  /*13930*/  MUFU.EX2 R64, R64 ;  /* 0x0000004000407308 */ /* 0x000ff40000000800 */
[----:B------:R-:W1:Y:S01]  /*13940*/  MUFU.EX2 R77, R77 ;  /* 0x0000004d004d7308 */ /* 0x000e620000000800 */
[C---:B---3--:R-:W-:Y:S01]  /*13950*/  F2FP.PACK_AB R49, R65.reuse, R74 ;  /* 0x0000004a4131723e */ /* 0x048fe200000000ff */
[----:B------:R-:W-:Y:S04]  /*13960*/  FADD.FTZ R74, R74, R85 ;  /* 0x000000554a4a7221 */ /* 0x000fe80000010000 */
[----:B------:R-:W-:Y:S04]  /*13970*/  FADD.FTZ R65, R65, R74 ;  /* 0x0000004a41417221 */ /* 0x000fe80000010000 */
[----:B------:R-:W-:Y:S10]  /*13980*/  MUFU.EX2 R89, R89 ;  /* 0x0000005900597308 */ /* 0x000ff40000000800 */
[----:B------:R-:W3:Y:S01]  /*13990*/  MUFU.EX2 R96, R96 ;  /* 0x0000006000607308 */ /* 0x000ee20000000800 */
[C---:B-1----:R-:W-:Y:S01]  /*139a0*/  F2FP.PACK_AB R51, R77.reuse, R64 ;  /* 0x000000404d33723e */ /* 0x042fe200000000ff */
[----:B------:R-:W-:Y:S04]  /*139b0*/  FADD.FTZ R64, R64, R65 ;  /* 0x0000004140407221 */ /* 0x000fe80000010000 */
[----:B------:R-:W-:Y:S04]  /*139c0*/  FADD.FTZ R77, R77, R64 ;  /* 0x000000404d4d7221 */ /* 0x000fe80000010000 */
[----:B------:R-:W-:Y:S01]  /*139d0*/  MUFU.EX2 R110, R110 ;  /* 0x0000006e006e7308 */ /* 0x000fe20000000800 */
[C---:B------:R-:W-:Y:S08]  /*139e0*/  HMMA.16816.F32 R8, R48.reuse, R52, R8 ;  /* 0x000000343008723c */ /* 0x040ff00000001808 */
[-C--:B------:R-:W-:Y:S01]  /*139f0*/  HMMA.16816.F32 R12, R48, R54.reuse, R12 ;  /* 0x00000036300c723c */ /* 0x080fe2000000180c */
[----:B------:R-:W1:Y:S07]  /*13a00*/  MUFU.EX2 R119, R119 ;  /* 0x0000007700777308 */ /* 0x000e6e0000000800 */
[C---:B------:R-:W-:Y:S01]  /*13a10*/  HMMA.16816.F32 R16, R44.reuse, R54, R16 ;  /* 0x000000362c10723c */ /* 0x040fe20000001810 */
[----:B------:R-:W4:Y:S02]  /*13a20*/  LDSM.16.MT88.4 R52, [R220+0x5400] ;  /* 0x00540000dc34783b */ /* 0x000f240000004200 */
[----:B------:R-:W-:Y:S05]  /*13a30*/  MUFU.EX2 R124, R124 ;  /* 0x0000007c007c7308 */ /* 0x000fea0000000800 */
[-C--:B--2---:R-:W-:Y:S05]  /*13a40*/  HMMA.16816.F32 R20, R44, R56.reuse, R20 ;  /* 0x000000382c14723c */ /* 0x084fea0000001814 */
[----:B------:R-:W2:Y:S03]  /*13a50*/  MUFU.EX2 R141, R141 ;  /* 0x0000008d008d7308 */ /* 0x000ea60000000800 */
[C---:B------:R-:W-:Y:S07]  /*13a60*/  HMMA.16816.F32 R24, R48.reuse, R56, R24 ;  /* 0x000000383018723c */ /* 0x040fee0000001818 */
[----:B------:R-:W-:Y:S01]  /*13a70*/  MUFU.EX2 R140, R140 ;  /* 0x0000008c008c7308 */ /* 0x000fe20000000800 */
[-C--:B------:R-:W-:Y:S01]  /*13a80*/  HMMA.16816.F32 R28, R48, R58.reuse, R28 ;  /* 0x0000003a301c723c */ /* 0x080fe2000000181c */
[----:B------:R-:W-:Y:S03]  /*13a90*/  FFMA.FTZ R56, R204, c[0x0][0x23c], -R191 ;  /* 0x00008f00cc387a23 */ /* 0x000fe600000108bf */
[----:B------:R-:W-:Y:S02]  /*13aa0*/  IMAD.MOV.U32 R204, RZ, RZ, R137 ;  /* 0x000000ffffcc7224 */ /* 0x000fe400078e0089 */
[----:B------:R-:W-:Y:S02]  /*13ab0*/  FFMA.FTZ R57, R198, c[0x0][0x23c], -R191 ;  /* 0x00008f00c6397a23 */ /* 0x000fe400000108bf */
[----:B------:R-:W-:Y:S01]  /*13ac0*/  HMMA.16816.F32 R32, R44, R58, R32 ;  /* 0x0000003a2c20723c */ /* 0x000fe20000001820 */
[----:B------:R-:W5:Y:S03]  /*13ad0*/  MUFU.EX2 R143, R143 ;  /* 0x0000008f008f7308 */ /* 0x000f660000000800 */
[----:B------:R-:W-:Y:S02]  /*13ae0*/  IMAD.MOV.U32 R198, RZ, RZ, R135 ;  /* 0x000000ffffc67224 */ /* 0x000fe400078e0087 */
[----:B------:R-:W-:Y:S01]  /*13af0*/  FFMA.FTZ R191, R194, c[0x0][0x23c], -R191 ;  /* 0x00008f00c2bf7a23 */ /* 0x000fe200000108bf */
[C---:B---3--:R-:W-:Y:S01]  /*13b00*/  F2FP.PACK_AB R44, R96.reuse, R89 ;  /* 0x00000059602c723e */ /* 0x048fe200000000ff */
[----:B------:R-:W-:Y:S01]  /*13b10*/  FADD.FTZ R89, R89, R72 ;  /* 0x0000004859597221 */ /* 0x000fe20000010000 */
[----:B-1----:R-:W-:Y:S02]  /*13b20*/  F2FP.PACK_AB R45, R119, R110 ;  /* 0x0000006e772d723e */ /* 0x002fe400000000ff */
[----:B------:R-:W-:Y:S01]  /*13b30*/  MUFU.EX2 R142, R142 ;  /* 0x0000008e008e7308 */ /* 0x000fe20000000800 */
[C---:B--2---:R-:W-:Y:S01]  /*13b40*/  F2FP.PACK_AB R46, R141.reuse, R124 ;  /* 0x0000007c8d2e723e */ /* 0x044fe200000000ff */
[----:B------:R-:W-:Y:S04]  /*13b50*/  FADD.FTZ R89, R96, R89 ;  /* 0x0000005960597221 */ /* 0x000fe80000010000 */
[----:B------:R-:W-:Y:S04]  /*13b60*/  FADD.FTZ R124, R124, R89 ;  /* 0x000000597c7c7221 */ /* 0x000fe80000010000 */
[----:B------:R-:W1:Y:S01]  /*13b70*/  MUFU.EX2 R145, R145 ;  /* 0x0000009100917308 */ /* 0x000e620000000800 */
[----:B------:R-:W-:Y:S01]  /*13b80*/  FADD.FTZ R141, R141, R124 ;  /* 0x0000007c8d8d7221 */ /* 0x000fe20000010000 */
[----:B-----5:R-:W-:Y:S08]  /*13b90*/  F2FP.PACK_AB R47, R143, R140 ;  /* 0x0000008c8f2f723e */ /* 0x020ff000000000ff */
[----:B------:R-:W-:Y:S01]  /*13ba0*/  MUFU.EX2 R144, R144 ;  /* 0x0000009000907308 */ /* 0x000fe20000000800 */
[-C--:B----4-:R-:W-:Y:S09]  /*13bb0*/  HMMA.16816.F32 R4, R44, R52.reuse, R4 ;  /* 0x000000342c04723c */ /* 0x090ff20000001804 */
[----:B------:R-:W2:Y:S03]  /*13bc0*/  MUFU.EX2 R147, R147 ;  /* 0x0000009300937308 */ /* 0x000ea60000000800 */
[----:B-1----:R-:W-:Y:S07]  /*13bd0*/  F2FP.PACK_AB R48, R145, R142 ;  /* 0x0000008e9130723e */ /* 0x002fee00000000ff */
[----:B------:R-:W-:Y:S10]  /*13be0*/  MUFU.EX2 R146, R146 ;  /* 0x0000009200927308 */ /* 0x000ff40000000800 */
[----:B------:R-:W1:Y:S01]  /*13bf0*/  MUFU.EX2 R165, R165 ;  /* 0x000000a500a57308 */ /* 0x000e620000000800 */
[----:B--2---:R-:W-:Y:S09]  /*13c00*/  F2FP.PACK_AB R50, R147, R144 ;  /* 0x000000909332723e */ /* 0x004ff200000000ff */
[----:B------:R-:W-:Y:S10]  /*13c10*/  MUFU.EX2 R164, R164 ;  /* 0x000000a400a47308 */ /* 0x000ff40000000800 */
[----:B------:R-:W2:Y:S01]  /*13c20*/  MUFU.EX2 R167, R167 ;  /* 0x000000a700a77308 */ /* 0x000ea20000000800 */
[C---:B-1----:R-:W-:Y:S01]  /*13c30*/  F2FP.PACK_AB R49, R165.reuse, R146 ;  /* 0x00000092a531723e */ /* 0x042fe200000000ff */
[----:B------:R-:W-:Y:S04]  /*13c40*/  FADD.FTZ R146, R146, R77 ;  /* 0x0000004d92927221 */ /* 0x000fe80000010000 */
[----:B------:R-:W-:Y:S04]  /*13c50*/  FADD.FTZ R165, R165, R146 ;  /* 0x00000092a5a57221 */ /* 0x000fe80000010000 */
[----:B------:R-:W-:Y:S10]  /*13c60*/  MUFU.EX2 R166, R166 ;  /* 0x000000a600a67308 */ /* 0x000ff40000000800 */
[----:B------:R-:W-:Y:S01]  /*13c70*/  MUFU.EX2 R199, R199 ;  /* 0x000000c700c77308 */ /* 0x000fe20000000800 */
[C---:B--2---:R-:W-:Y:S01]  /*13c80*/  F2FP.PACK_AB R51, R167.reuse, R164 ;  /* 0x000000a4a733723e */ /* 0x044fe200000000ff */
[----:B------:R-:W-:Y:S02]  /*13c90*/  FADD.FTZ R164, R164, R165 ;  /* 0x000000a5a4a47221 */ /* 0x000fe40000010000 */
[----:B------:R-:W-:Y:S02]  /*13ca0*/  IMAD.MOV.U32 R165, RZ, RZ, R2 ;  /* 0x000000ffffa57224 */ /* 0x000fe400078e0002 */
[----:B------:R-:W-:Y:S04]  /*13cb0*/  FADD.FTZ R164, R167, R164 ;  /* 0x000000a4a7a47221 */ /* 0x000fe80000010000 */
[----:B------:R-:W-:Y:S01]  /*13cc0*/  MUFU.EX2 R203, R203 ;  /* 0x000000cb00cb7308 */ /* 0x000fe20000000800 */
[C---:B------:R-:W-:Y:S01]  /*13cd0*/  HMMA.16816.F32 R8, R48.reuse, R52, R8 ;  /* 0x000000343008723c */ /* 0x040fe20000001808 */
[----:B------:R-:W-:Y:S07]  /*13ce0*/  IMAD.MOV.U32 R167, RZ, RZ, R36 ;  /* 0x000000ffffa77224 */ /* 0x000fee00078e0024 */
[-C--:B------:R-:W-:Y:S01]  /*13cf0*/  HMMA.16816.F32 R12, R48, R54.reuse, R12 ;  /* 0x00000036300c723c */ /* 0x080fe2000000180c */
[----:B------:R-:W1:Y:S07]  /*13d00*/  MUFU.EX2 R205, R205 ;  /* 0x000000cd00cd7308 */ /* 0x000e6e0000000800 */
[C---:B------:R-:W-:Y:S01]  /*13d10*/  HMMA.16816.F32 R16, R44.reuse, R54, R16 ;  /* 0x000000362c10723c */ /* 0x040fe20000001810 */
[----:B------:R-:W2:Y:S02]  /*13d20*/  LDSM.16.MT88.4 R52, [R220+0x5800] ;  /* 0x00580000dc34783b */ /* 0x000ea40000004200 */
[----:B------:R-:W3:Y:S05]  /*13d30*/  MUFU.EX2 R209, R209 ;  /* 0x000000d100d17308 */ /* 0x000eea0000000800 */
[-C--:B------:R-:W-:Y:S05]  /*13d40*/  HMMA.16816.F32 R20, R44, R60.reuse, R20 ;  /* 0x0000003c2c14723c */ /* 0x080fea0000001814 */
[----:B------:R-:W4:Y:S03]  /*13d50*/  MUFU.EX2 R134, R132 ;  /* 0x0000008400867308 */ /* 0x000f260000000800 */
[C---:B------:R-:W-:Y:S01]  /*13d60*/  HMMA.16816.F32 R24, R48.reuse, R60, R24 ;  /* 0x0000003c3018723c */ /* 0x040fe20000001818 */
[----:B-1----:R-:W-:Y:S06]  /*13d70*/  F2FP.PACK_AB R41, R205, R203 ;  /* 0x000000cbcd29723e */ /* 0x002fec00000000ff */
[----:B------:R-:W-:Y:S01]  /*13d80*/  MUFU.EX2 R211, R211 ;  /* 0x000000d300d37308 */ /* 0x000fe20000000800 */
[-C--:B------:R-:W-:Y:S01]  /*13d90*/  HMMA.16816.F32 R28, R48, R62.reuse, R28 ;  /* 0x0000003e301c723c */ /* 0x080fe2000000181c */
[----:B---3--:R-:W-:Y:S06]  /*13da0*/  F2FP.PACK_AB R42, R200, R209 ;  /* 0x000000d1c82a723e */ /* 0x008fec00000000ff */
[----:B------:R-:W-:Y:S01]  /*13db0*/  FADD.FTZ R48, R126, R179 ;  /* 0x000000b37e307221 */ /* 0x000fe20000010000 */
[----:B------:R-:W-:Y:S01]  /*13dc0*/  HMMA.16816.F32 R32, R44, R62, R32 ;  /* 0x0000003e2c20723c */ /* 0x000fe20000001820 */
[----:B------:R-:W1:Y:S03]  /*13dd0*/  MUFU.EX2 R207, R207 ;  /* 0x000000cf00cf7308 */ /* 0x000e660000000800 */
[----:B------:R-:W-:Y:S01]  /*13de0*/  FADD.FTZ R39, R43, R48 ;  /* 0x000000302b277221 */ /* 0x000fe20000010000 */
[----:B------:R-:W-:Y:S01]  /*13df0*/  F2FP.PACK_AB R43, R204, R198 ;  /* 0x000000c6cc2b723e */ /* 0x000fe200000000ff */
[----:B------:R-:W3:Y:S01]  /*13e00*/  LDSM.16.MT88.4 R48, [R219+0x5800] ;  /* 0x00580000db30783b */ /* 0x000ee20000004200 */
[----:B------:R-:W-:Y:S01]  /*13e10*/  FADD.FTZ R126, R127, R40 ;  /* 0x000000287f7e7221 */ /* 0x000fe20000010000 */
[C---:B------:R-:W-:Y:S01]  /*13e20*/  F2FP.PACK_AB R40, R199.reuse, R166 ;  /* 0x000000a6c728723e */ /* 0x040fe200000000ff */
[----:B----4-:R-:W-:Y:S02]  /*13e30*/  IMAD.MOV.U32 R194, RZ, RZ, R134 ;  /* 0x000000ffffc27224 */ /* 0x010fe400078e0086 */
[----:B------:R-:W-:Y:S01]  /*13e40*/  MUFU.EX2 R201, R201 ;  /* 0x000000c900c97308 */ /* 0x000fe20000000800 */
[----:B------:R-:W-:Y:S02]  /*13e50*/  FADD.FTZ R166, R166, R141 ;  /* 0x0000008da6a67221 */ /* 0x000fe40000010000 */
[----:B------:R-:W-:Y:S01]  /*13e60*/  F2FP.PACK_AB R44, R194, R187 ;  /* 0x000000bbc22c723e */ /* 0x000fe200000000ff */
[-C--:B--2---:R-:W-:Y:S01]  /*13e70*/  HMMA.16816.F32 R4, R40, R52.reuse, R4 ;  /* 0x000000342804723c */ /* 0x084fe20000001804 */
[----:B------:R-:W-:Y:S02]  /*13e80*/  FADD.FTZ R166, R199, R166 ;  /* 0x000000a6c7a67221 */ /* 0x000fe40000010000 */
[----:B------:R-:W-:Y:S02]  /*13e90*/  FADD.FTZ R118, R118, R39 ;  /* 0x0000002776767221 */ /* 0x000fe40000010000 */
[----:B------:R-:W-:Y:S01]  /*13ea0*/  FADD.FTZ R166, R209, R166 ;  /* 0x000000a6d1a67221 */ /* 0x000fe20000010000 */
[----:B------:R-:W2:Y:S01]  /*13eb0*/  MUFU.EX2 R197, R197 ;  /* 0x000000c500c57308 */ /* 0x000ea20000000800 */
[----:B------:R-:W-:Y:S02]  /*13ec0*/  FADD.FTZ R113, R113, R118 ;  /* 0x0000007671717221 */ /* 0x000fe40000010000 */
[----:B------:R-:W-:Y:S03]  /*13ed0*/  FADD.FTZ R121, R121, R126 ;  /* 0x0000007e79797221 */ /* 0x000fe60000010000 */
[----:B-1----:R-:W-:Y:S01]  /*13ee0*/  F2FP.PACK_AB R46, R207, R211 ;  /* 0x000000d3cf2e723e */ /* 0x002fe200000000ff */
        /* <DEDUP_REMOVED lines=30> */
[----:B------:R-:W-:Y:S02]  /*140d0*/  FADD.FTZ R67, R66, R67 ;  /* 0x0000004342437221 */ /* 0x000fe40000010000 */
[----:B------:R-:W-:Y:S02]  /*140e0*/  FADD.FTZ R70, R70, R73 ;  /* 0x0000004946467221 */ /* 0x000fe40000010000 */
[----:B------:R-:W-:Y:S02]  /*140f0*/  FADD.FTZ R142, R142, R67 ;  /* 0x000000438e8e7221 */ /* 0x000fe40000010000 */
[----:B------:R-:W-:Y:S01]  /*14100*/  FADD.FTZ R69, R69, R70 ;  /* 0x0000004645457221 */ /* 0x000fe20000010000 */
[-C--:B------:R-:W-:Y:S01]  /*14110*/  HMMA.16816.F32 R12, R44, R54.reuse, R12 ;  /* 0x000000362c0c723c */ /* 0x080fe2000000180c */
[----:B------:R-:W1:Y:S03]  /*14120*/  MUFU.EX2 R57, R57 ;  /* 0x0000003900397308 */ /* 0x000e660000000800 */
[----:B------:R-:W-:Y:S01]  /*14130*/  FADD.FTZ R145, R145, R142 ;  /* 0x0000008e91917221 */ /* 0x000fe20000010000 */
[----:B--2---:R-:W-:Y:S01]  /*14140*/  F2FP.PACK_AB R132, R206, R208 ;  /* 0x000000d0ce84723e */ /* 0x004fe200000000ff */
[----:B------:R-:W-:Y:S02]  /*14150*/  FADD.FTZ R110, R110, R69 ;  /* 0x000000456e6e7221 */ /* 0x000fe40000010000 */
[C---:B------:R-:W-:Y:S01]  /*14160*/  HMMA.16816.F32 R16, R40.reuse, R54, R16 ;  /* 0x000000362810723c */ /* 0x040fe20000001810 */
[----:B------:R-:W-:Y:S02]  /*14170*/  FADD.FTZ R144, R144, R145 ;  /* 0x0000009190907221 */ /* 0x000fe40000010000 */
[----:B------:R-:W-:Y:S01]  /*14180*/  MUFU.EX2 R58, R202 ;  /* 0x000000ca003a7308 */ /* 0x000fe20000000800 */
[----:B------:R-:W-:Y:S02]  /*14190*/  FADD.FTZ R119, R119, R110 ;  /* 0x0000006e77777221 */ /* 0x000fe40000010000 */
[----:B------:R-:W-:Y:S02]  /*141a0*/  FADD.FTZ R164, R201, R164 ;  /* 0x000000a4c9a47221 */ /* 0x000fe40000010000 */
[-C--:B---3--:R-:W-:Y:S01]  /*141b0*/  HMMA.16816.F32 R20, R40, R48.reuse, R20 ;  /* 0x000000302814723c */ /* 0x088fe20000001814 */
[----:B------:R-:W-:Y:S03]  /*141c0*/  FADD.FTZ R140, R140, R119 ;  /* 0x000000778c8c7221 */ /* 0x000fe60000010000 */
[----:B------:R-:W-:Y:S01]  /*141d0*/  FADD.FTZ R164, R197, R164 ;  /* 0x000000a4c5a47221 */ /* 0x000fe20000010000 */
[----:B------:R-:W2:Y:S01]  /*141e0*/  MUFU.EX2 R193, R193 ;  /* 0x000000c100c17308 */ /* 0x000ea20000000800 */
[----:B------:R-:W-:Y:S02]  /*141f0*/  FADD.FTZ R140, R143, R140 ;  /* 0x0000008c8f8c7221 */ /* 0x000fe40000010000 */
[C---:B------:R-:W-:Y:S01]  /*14200*/  HMMA.16816.F32 R24, R44.reuse, R48, R24 ;  /* 0x000000302c18723c */ /* 0x040fe20000001818 */
[----:B-1----:R-:W-:Y:S03]  /*14210*/  F2FP.PACK_AB R133, R57, R56 ;  /* 0x000000383985723e */ /* 0x002fe600000000ff */
[----:B------:R-:W-:Y:S02]  /*14220*/  FADD.FTZ R140, R203, R140 ;  /* 0x0000008ccb8c7221 */ /* 0x000fe40000010000 */
[----:B------:R-:W-:Y:S01]  /*14230*/  FADD.FTZ R195, R195, R164 ;  /* 0x000000a4c3c37221 */ /* 0x000fe20000010000 */
[----:B------:R-:W-:Y:S01]  /*14240*/  MUFU.EX2 R59, R196 ;  /* 0x000000c4003b7308 */ /* 0x000fe20000000800 */
[-C--:B------:R-:W-:Y:S01]  /*14250*/  HMMA.16816.F32 R28, R44, R50.reuse, R28 ;  /* 0x000000322c1c723c */ /* 0x080fe2000000181c */
[----:B------:R-:W-:Y:S03]  /*14260*/  FADD.FTZ R205, R205, R140 ;  /* 0x0000008ccdcd7221 */ /* 0x000fe60000010000 */
[----:B------:R-:W-:Y:S02]  /*14270*/  FADD.FTZ R210, R210, R195 ;  /* 0x000000c3d2d27221 */ /* 0x000fe40000010000 */
[----:B------:R-:W-:Y:S02]  /*14280*/  FADD.FTZ R205, R198, R205 ;  /* 0x000000cdc6cd7221 */ /* 0x000fe40000010000 */
[----:B------:R-:W-:Y:S01]  /*14290*/  HMMA.16816.F32 R32, R40, R50, R32 ;  /* 0x000000322820723c */ /* 0x000fe20000001820 */
[----:B------:R-:W1:Y:S01]  /*142a0*/  MUFU.EX2 R38, R191 ;  /* 0x000000bf00267308 */ /* 0x000e620000000800 */
[----:B------:R-:W3:Y:S02]  /*142b0*/  LDSM.16.MT88.4 R40, [R219+0x5c00] ;  /* 0x005c0000db28783b */ /* 0x000ee40000004200 */
[----:B------:R-:W-:Y:S01]  /*142c0*/  FADD.FTZ R205, R204, R205 ;  /* 0x000000cdcccd7221 */ /* 0x000fe20000010000 */
[----:B--2---:R-:W-:Y:S01]  /*142d0*/  F2FP.PACK_AB R134, R193, R58 ;  /* 0x0000003ac186723e */ /* 0x004fe200000000ff */
[----:B------:R-:W-:Y:S02]  /*142e0*/  IMAD.MOV.U32 R164, RZ, RZ, R0 ;  /* 0x000000ffffa47224 */ /* 0x000fe400078e0000 */
[----:B------:R-:W-:Y:S03]  /*142f0*/  FADD.FTZ R56, R56, R205 ;  /* 0x000000cd38387221 */ /* 0x000fe60000010000 */
[----:B------:R-:W-:Y:S01]  /*14300*/  MUFU.EX2 R37, R192 ;  /* 0x000000c000257308 */ /* 0x000fe20000000800 */
[----:B------:R-:W-:Y:S09]  /*14310*/  FADD.FTZ R56, R57, R56 ;  /* 0x0000003839387221 */ /* 0x000ff20000010000 */
[----:B------:R-:W2:Y:S01]  /*14320*/  MUFU.EX2 R60, R190 ;  /* 0x000000be003c7308 */ /* 0x000ea20000000800 */
[----:B-1----:R-:W-:Y:S01]  /*14330*/  F2FP.PACK_AB R135, R38, R59 ;  /* 0x0000003b2687723e */ /* 0x002fe200000000ff */
[----:B------:R-:W-:Y:S08]  /*14340*/  FADD.FTZ R59, R59, R56 ;  /* 0x000000383b3b7221 */ /* 0x000ff00000010000 */
[----:B------:R-:W-:Y:S01]  /*14350*/  MUFU.EX2 R188, R188 ;  /* 0x000000bc00bc7308 */ /* 0x000fe20000000800 */
[-C--:B------:R-:W-:Y:S07]  /*14360*/  HMMA.16816.F32 R160, R132, R148.reuse, R4 ;  /* 0x0000009484a0723c */ /* 0x080fee0000001804 */
[----:B------:R-:W-:Y:S02]  /*14370*/  FADD.FTZ R5, R200, R166 ;  /* 0x000000a6c8057221 */ /* 0x000fe40000010000 */
[----:B------:R-:W1:Y:S03]  /*14380*/  MUFU.EX2 R189, R189 ;  /* 0x000000bd00bd7308 */ /* 0x000e660000000800 */
        /* <DEDUP_REMOVED lines=10> */
[----:B------:R-:W-:Y:S01]  /*14430*/  IMAD.MOV.U32 R166, RZ, RZ, R3 ;  /* 0x000000ffffa67224 */ /* 0x000fe200078e0003 */
[----:B------:R-:W2:Y:S01]  /*14440*/  MUFU.EX2 R182, R182 ;  /* 0x000000b600b67308 */ /* 0x000ea20000000800 */
[----:B------:R4:W-:Y:S01]  /*14450*/  STL [R1+0xc], R5 ;  /* 0x00000c0501007387 */ /* 0x0009e20000100800 */
[----:B------:R-:W-:Y:S01]  /*14460*/  FADD.FTZ R4, R207, R4 ;  /* 0x00000004cf047221 */ /* 0x000fe20000010000 */
[----:B-1----:R-:W-:Y:S03]  /*14470*/  F2FP.PACK_AB R138, R189, R188 ;  /* 0x000000bcbd8a723e */ /* 0x002fe600000000ff */
[----:B------:R-:W-:Y:S02]  /*14480*/  FADD.FTZ R37, R37, R4 ;  /* 0x0000000425257221 */ /* 0x000fe40000010000 */
[----:B------:R-:W-:Y:S02]  /*14490*/  FADD.FTZ R4, R38, R59 ;  /* 0x0000003b26047221 */ /* 0x000fe40000010000 */
[----:B------:R-:W-:Y:S01]  /*144a0*/  MUFU.EX2 R180, R180 ;  /* 0x000000b400b47308 */ /* 0x000fe20000000800 */
[----:B------:R-:W-:Y:S02]  /*144b0*/  FADD.FTZ R37, R60, R37 ;  /* 0x000000253c257221 */ /* 0x000fe40000010000 */
[----:B------:R4:W-:Y:S02]  /*144c0*/  STL [R1+0x8], R4 ;  /* 0x0000080401007387 */ /* 0x0009e40000100800 */
[----:B------:R-:W-:Y:S02]  /*144d0*/  FADD.FTZ R188, R188, R37 ;  /* 0x00000025bcbc7221 */ /* 0x000fe40000010000 */
[----:B------:R4:W-:Y:S02]  /*144e0*/  STL [R1+0x10], R248 ;  /* 0x000010f801007387 */ /* 0x0009e40000100800 */
[----:B------:R-:W-:Y:S01]  /*144f0*/  FADD.FTZ R249, R189, R188 ;  /* 0x000000bcbdf97221 */ /* 0x000fe20000010000 */
[----:B------:R-:W1:Y:S01]  /*14500*/  MUFU.EX2 R185, R185 ;  /* 0x000000b900b97308 */ /* 0x000e620000000800 */
[C---:B--2---:R-:W-:Y:S01]  /*14510*/  F2FP.PACK_AB R137, R182.reuse, R183 ;  /* 0x000000b7b689723e */ /* 0x044fe200000000ff */
[----:B------:R-:W-:Y:S04]  /*14520*/  FADD.FTZ R183, R183, R210 ;  /* 0x000000d2b7b77221 */ /* 0x000fe80000010000 */
[----:B------:R-:W-:Y:S01]  /*14530*/  FADD.FTZ R183, R182, R183 ;  /* 0x000000b7b6b77221 */ /* 0x000fe20000010000 */
[C---:B-1----:R-:W-:Y:S03]  /*14540*/  F2FP.PACK_AB R139, R185.reuse, R180 ;  /* 0x000000b4b98b723e */ /* 0x042fe600000000ff */
[----:B------:R-:W-:Y:S04]  /*14550*/  FADD.FTZ R180, R180, R183 ;  /* 0x000000b7b4b47221 */ /* 0x000fe80000010000 */
[----:B------:R-:W-:Y:S01]  /*14560*/  FADD.FTZ R252, R185, R180 ;  /* 0x000000b4b9fc7221 */ /* 0x000fe20000010000 */
[C---:B------:R-:W-:Y:S08]  /*14570*/  HMMA.16816.F32 R156, R136.reuse, R148, R8 ;  /* 0x00000094889c723c */ /* 0x040ff00000001808 */
[-C--:B------:R-:W-:Y:S08]  /*14580*/  HMMA.16816.F32 R152, R136, R150.reuse, R12 ;  /* 0x000000968898723c */ /* 0x080ff0000000180c */
[C---:B------:R-:W-:Y:S08]  /*14590*/  HMMA.16816.F32 R148, R132.reuse, R150, R16 ;  /* 0x000000968494723c */ /* 0x040ff00000001810 */
[-C--:B---3--:R-:W-:Y:S08]  /*145a0*/  HMMA.16816.F32 R144, R132, R40.reuse, R20 ;  /* 0x000000288490723c */ /* 0x088ff00000001814 */
[C---:B------:R-:W-:Y:S08]  /*145b0*/  HMMA.16816.F32 R140, R136.reuse, R40, R24 ;  /* 0x00000028888c723c */ /* 0x040ff00000001818 */
[-C--:B------:R-:W-:Y:S08]  /*145c0*/  HMMA.16816.F32 R136, R136, R42.reuse, R28 ;  /* 0x0000002a8888723c */ /* 0x080ff0000000181c */
[----:B------:R-:W-:Y:S01]  /*145d0*/  HMMA.16816.F32 R132, R132, R42, R32 ;  /* 0x0000002a8484723c */ /* 0x000fe20000001820 */
[----:B----4-:R-:W-:-:S07]  /*145e0*/  @P0 BRA `(.L_x_775) ;  /* 0xffff9e1000000947 */ /* 0x010fce000383ffff */
.L_x_774:
[----:B------:R-:W3:Y:S04]  /*145f0*/  LDL.LU R7, [R1+0xc] ;  /* 0x00000c0001077983 */ /* 0x000ee80000300800 */
[----:B------:R-:W4:Y:S01]  /*14600*/  LDL.LU R4, [R1+0x8] ;  /* 0x0000080001047983 */ /* 0x000f220000300800 */
[----:B------:R-:W-:Y:S01]  /*14610*/  ISETP.NE.AND P0, PT, R230, -0x1, PT ;  /* 0xffffffffe600780c */ /* 0x000fe20003f05270 */
[----:B------:R-:W-:Y:S01]  /*14620*/  IMAD.MOV.U32 R13, RZ, RZ, 0x3f800000 ;  /* 0x3f800000ff0d7424 */ /* 0x000fe200078e00ff */
[----:B------:R-:W-:Y:S01]  /*14630*/  MOV R12, 0x3f800000 ;  /* 0x3f800000000c7802 */ /* 0x000fe20000000f00 */
[----:B------:R-:W1:Y:S01]  /*14640*/  SHFL.BFLY PT, R6, R249, 0x2, 0x1f ;  /* 0x0c401f00f9067f89 */ /* 0x000e6200000e0000 */
[----:B------:R-:W-:Y:S01]  /*14650*/  CS2R R38, SRZ ;  /* 0x0000000000267805 */ /* 0x000fe2000001ff00 */
[----:B------:R-:W-:Y:S02]  /*14660*/  BSSY B0, `(.L_x_778) ;  /* 0x00000dc000007945 */ /* 0x000fe40003800000 */
[----:B------:R-:W5:Y:S04]  /*14670*/  SHFL.BFLY PT, R15, R252, 0x2, 0x1f ;  /* 0x0c401f00fc0f7f89 */ /* 0x000f6800000e0000 */
[----:B------:R-:W2:Y:S01]  /*14680*/  S2R R32, SR_CTAID.Z ;  /* 0x0000000000207919 */ /* 0x000ea20000002700 */
[----:B-1----:R-:W-:-:S02]  /*14690*/  FADD.FTZ R6, R6, R249 ;  /* 0x000000f906067221 */ /* 0x002fc40000010000 */
[----:B-----5:R-:W-:-:S05]  /*146a0*/  FADD.FTZ R15, R15, R252 ;  /* 0x000000fc0f0f7221 */ /* 0x020fca0000010000 */
[----:B------:R-:W1:Y:S02]  /*146b0*/  SHFL.BFLY PT, R14, R15, 0x1, 0x1f ;  /* 0x0c201f000f0e7f89 */ /* 0x000e6400000e0000 */
[----:B-1----:R-:W-:Y:S01]  /*146c0*/  FADD.FTZ R14, R15, R14 ;  /* 0x0000000e0f0e7221 */ /* 0x002fe20000010000 */
[----:B------:R-:W-:-:S04]  /*146d0*/  MOV R15, 0x3f800000 ;  /* 0x3f800000000f7802 */ /* 0x000fc80000000f00 */
[----:B------:R-:W-:Y:S01]  /*146e0*/  FSETP.NE.FTZ.AND P3, PT, R14, RZ, PT ;  /* 0x000000ff0e00720b */ /* 0x000fe20003f75000 */
[----:B---3--:R-:W1:Y:S04]  /*146f0*/  SHFL.BFLY PT, R10, R7, 0x2, 0x1f ;  /* 0x0c401f00070a7f89 */ /* 0x008e6800000e0000 */
[----:B----4-:R-:W3:Y:S01]  /*14700*/  SHFL.BFLY PT, R5, R4, 0x2, 0x1f ;  /* 0x0c401f0004057f89 */ /* 0x010ee200000e0000 */
[----:B-1----:R-:W-:-:S03]  /*14710*/  FADD.FTZ R10, R10, R7 ;  /* 0x000000070a0a7221 */ /* 0x002fc60000010000 */
[----:B------:R-:W1:Y:S01]  /*14720*/  SHFL.BFLY PT, R7, R6, 0x1, 0x1f ;  /* 0x0c201f0006077f89 */ /* 0x000e6200000e0000 */
[----:B---3--:R-:W-:-:S03]  /*14730*/  FADD.FTZ R5, R5, R4 ;  /* 0x0000000405057221 */ /* 0x008fc60000010000 */
[----:B------:R-:W3:Y:S04]  /*14740*/  SHFL.BFLY PT, R9, R10, 0x1, 0x1f ;  /* 0x0c201f000a097f89 */ /* 0x000ee800000e0000 */
[----:B------:R-:W4:Y:S04]  /*14750*/  SHFL.BFLY PT, R8, R5, 0x1, 0x1f ;  /* 0x0c201f0005087f89 */ /* 0x000f2800000e0000 */
[----:B------:R-:W5:Y:S01]  /*14760*/  S2R R4, SR_CTAID.Y ;  /* 0x0000000000047919 */ /* 0x000f620000002600 */
[----:B-1----:R-:W-:-:S03]  /*14770*/  FADD.FTZ R7, R6, R7 ;  /* 0x0000000706077221 */ /* 0x002fc60000010000 */
[----:B------:R-:W1:Y:S01]  /*14780*/  S2R R6, SR_TID.X ;  /* 0x0000000000067919 */ /* 0x000e620000002100 */
[----:B---3--:R-:W-:Y:S01]  /*14790*/  FADD.FTZ R9, R10, R9 ;  /* 0x000000090a097221 */ /* 0x008fe20000010000 */
[----:B------:R-:W-:Y:S01]  /*147a0*/  FSETP.NE.FTZ.AND P4, PT, R7, RZ, PT ;  /* 0x000000ff0700720b */ /* 0x000fe20003f95000 */
[----:B------:R-:W-:-:S03]  /*147b0*/  @P0 IMAD.WIDE.U32 R10, R230, c[0x0][0x1e8], RZ ;  /* 0x00007a00e60a0a25 */ /* 0x000fc600078e00ff */
[----:B------:R-:W-:Y:S01]  /*147c0*/  FSETP.NE.FTZ.AND P6, PT, R9, RZ, PT ;  /* 0x000000ff0900720b */ /* 0x000fe20003fd5000 */
[----:B----4-:R-:W-:Y:S01]  /*147d0*/  FADD.FTZ R8, R5, R8 ;  /* 0x0000000805087221 */ /* 0x010fe20000010000 */
[----:B-----5:R-:W-:Y:S01]  /*147e0*/  @!P0 SHF.R.S32.HI R5, RZ, 0x1f, R4 ;  /* 0x0000001fff058819 */ /* 0x020fe20000011404 */
[----:B------:R-:W-:-:S03]  /*147f0*/  @!P0 IMAD.WIDE.U32 R16, R4, c[0x0][0x1e0], RZ ;  /* 0x0000780004108a25 */ /* 0x000fc600078e00ff */
[----:B------:R-:W-:Y:S01]  /*14800*/  FSETP.NE.FTZ.AND P5, PT, R8, RZ, PT ;  /* 0x000000ff0800720b */ /* 0x000fe20003fb5000 */
[----:B------:R-:W-:Y:S02]  /*14810*/  @!P0 IMAD R5, R5, c[0x0][0x1e0], RZ ;  /* 0x0000780005058a24 */ /* 0x000fe400078e02ff */
[----:B------:R-:W3:Y:S01]  /*14820*/  @P4 MUFU.RCP R15, R7 ;  /* 0x00000007000f4308 */ /* 0x000ee20000001000 */
[----:B------:R-:W-:Y:S02]  /*14830*/  @P0 IMAD R11, R230, c[0x0][0x1ec], R11 ;  /* 0x00007b00e60b0a24 */ /* 0x000fe400078e020b */
[----:B------:R-:W-:Y:S02]  /*14840*/  @!P0 IMAD R5, R4, c[0x0][0x1e4], R5 ;  /* 0x0000790004058a24 */ /* 0x000fe400078e0205 */
[----:B------:R-:W-:-:S03]  /*14850*/  @!P0 IMAD.MOV.U32 R10, RZ, RZ, R16 ;  /* 0x000000ffff0a8224 */ /* 0x000fc600078e0010 */
[----:B------:R-:W4:Y:S01]  /*14860*/  @P6 MUFU.RCP R12, R9 ;  /* 0x00000009000c6308 */ /* 0x000f220000001000 */
[----:B------:R-:W-:Y:S01]  /*14870*/  @!P0 IADD3 R11, R17, R5, RZ ;  /* 0x00000005110b8210 */ /* 0x000fe20007ffe0ff */
[----:B------:R-:W-:Y:S01]  /*14880*/  IMAD.MOV.U32 R5, RZ, RZ, 0x3f800000 ;  /* 0x3f800000ff057424 */ /* 0x000fe200078e00ff */
[----:B-1----:R-:W-:-:S05]  /*14890*/  SHF.R.S32.HI R17, RZ, 0x1f, R6 ;  /* 0x0000001fff117819 */ /* 0x002fca0000011406 */
[----:B------:R-:W1:Y:S01]  /*148a0*/  @P3 MUFU.RCP R5, R14 ;  /* 0x0000000e00053308 */ /* 0x000e620000001000 */
[C---:B---3--:R-:W-:Y:S02]  /*148b0*/  FMUL.FTZ R156, R15.reuse, R156 ;  /* 0x0000009c0f9c7220 */ /* 0x048fe40000410000 */
[C---:B------:R-:W-:Y:S02]  /*148c0*/  FMUL.FTZ R157, R15.reuse, R157 ;  /* 0x0000009d0f9d7220 */ /* 0x040fe40000410000 */
[C---:B------:R-:W-:Y:S02]  /*148d0*/  FMUL.FTZ R152, R15.reuse, R152 ;  /* 0x000000980f987220 */ /* 0x040fe40000410000 */
[----:B------:R-:W-:Y:S01]  /*148e0*/  FMUL.FTZ R153, R15, R153 ;  /* 0x000000990f997220 */ /* 0x000fe20000410000 */
[----:B------:R-:W3:Y:S01]  /*148f0*/  @P5 MUFU.RCP R13, R8 ;  /* 0x00000008000d5308 */ /* 0x000ee20000001000 */
[C---:B----4-:R-:W-:Y:S01]  /*14900*/  FMUL.FTZ R160, R12.reuse, R160 ;  /* 0x000000a00ca07220 */ /* 0x050fe20000410000 */
[----:B------:R-:W-:Y:S01]  /*14910*/  F2FP.PACK_AB R156, R157, R156 ;  /* 0x0000009c9d9c723e */ /* 0x000fe200000000ff */
[C---:B------:R-:W-:Y:S01]  /*14920*/  FMUL.FTZ R161, R12.reuse, R161 ;  /* 0x000000a10ca17220 */ /* 0x040fe20000410000 */
[----:B------:R-:W-:Y:S01]  /*14930*/  F2FP.PACK_AB R152, R153, R152 ;  /* 0x000000989998723e */ /* 0x000fe200000000ff */
[----:B------:R-:W-:-:S02]  /*14940*/  FMUL.FTZ R148, R12, R148 ;  /* 0x000000940c947220 */ /* 0x000fc40000410000 */
[C---:B------:R-:W-:Y:S01]  /*14950*/  FMUL.FTZ R149, R12.reuse, R149 ;  /* 0x000000950c957220 */ /* 0x040fe20000410000 */
[----:B------:R-:W-:Y:S01]  /*14960*/  F2FP.PACK_AB R160, R161, R160 ;  /* 0x000000a0a1a0723e */ /* 0x000fe200000000ff */
[C---:B------:R-:W-:Y:S01]  /*14970*/  FMUL.FTZ R144, R12.reuse, R144 ;  /* 0x000000900c907220 */ /* 0x040fe20000410000 */
[----:B------:R-:W4:Y:S01]  /*14980*/  @P6 MUFU.LG2 R9, R9 ;  /* 0x0000000900096308 */ /* 0x000f220000000c00 */
[C---:B------:R-:W-:Y:S01]  /*14990*/  FMUL.FTZ R145, R12.reuse, R145 ;  /* 0x000000910c917220 */ /* 0x040fe20000410000 */
[----:B------:R-:W-:Y:S01]  /*149a0*/  F2FP.PACK_AB R148, R149, R148 ;  /* 0x000000949594723e */ /* 0x000fe200000000ff */
[C---:B------:R-:W-:Y:S02]  /*149b0*/  FMUL.FTZ R132, R12.reuse, R132 ;  /* 0x000000840c847220 */ /* 0x040fe40000410000 */
[----:B------:R-:W-:Y:S01]  /*149c0*/  FMUL.FTZ R133, R12, R133 ;  /* 0x000000850c857220 */ /* 0x000fe20000410000 */
[-C--:B------:R-:W-:Y:S01]  /*149d0*/  LEA.HI R12, R17, R6.reuse, RZ, 0x2 ;  /* 0x00000006110c7211 */ /* 0x080fe200078f10ff */
[----:B-1----:R-:W-:Y:S01]  /*149e0*/  FMUL.FTZ R159, R5, R159 ;  /* 0x0000009f059f7220 */ /* 0x002fe20000410000 */
[----:B------:R-:W-:Y:S01]  /*149f0*/  LEA.HI R17, R17, R6, RZ, 0x5 ;  /* 0x0000000611117211 */ /* 0x000fe200078f28ff */
[C---:B------:R-:W-:Y:S01]  /*14a00*/  FMUL.FTZ R158, R5.reuse, R158 ;  /* 0x0000009e059e7220 */ /* 0x040fe20000410000 */
[----:B------:R-:W-:Y:S01]  /*14a10*/  SHF.R.S32.HI R16, RZ, 0x2, R12 ;  /* 0x00000002ff107819 */ /* 0x000fe2000001140c */
[C---:B------:R-:W-:Y:S01]  /*14a20*/  FMUL.FTZ R155, R5.reuse, R155 ;  /* 0x0000009b059b7220 */ /* 0x040fe20000410000 */
[----:B------:R-:W-:Y:S01]  /*14a30*/  LOP3.LUT R21, R12, 0xfffffffc, RZ, 0xc0, !PT ;  /* 0xfffffffc0c157812 */ /* 0x000fe200078ec0ff */
[C---:B------:R-:W-:Y:S01]  /*14a40*/  FMUL.FTZ R154, R5.reuse, R154 ;  /* 0x0000009a059a7220 */ /* 0x040fe20000410000 */
[----:B------:R-:W-:Y:S01]  /*14a50*/  SHF.R.S32.HI R19, RZ, 0x1f, R16 ;  /* 0x0000001fff137819 */ /* 0x000fe20000011410 */
[C---:B------:R-:W-:Y:S01]  /*14a60*/  FMUL.FTZ R143, R5.reuse, R143 ;  /* 0x0000008f058f7220 */ /* 0x040fe20000410000 */
[----:B------:R-:W-:Y:S01]  /*14a70*/  SHF.R.S32.HI R12, RZ, 0x5, R17 ;  /* 0x00000005ff0c7819 */ /* 0x000fe20000011411 */
[----:B------:R-:W-:Y:S01]  /*14a80*/  FMUL.FTZ R142, R5, R142 ;  /* 0x0000008e058e7220 */ /* 0x000fe20000410000 */
[----:B------:R-:W-:Y:S01]  /*14a90*/  LEA.HI R19, R19, R16, RZ, 0x3 ;  /* 0x0000001013137211 */ /* 0x000fe200078f18ff */
[----:B------:R-:W-:Y:S01]  /*14aa0*/  FMUL.FTZ R139, R5, R139 ;  /* 0x0000008b058b7220 */ /* 0x000fe20000410000 */
[----:B------:R-:W-:Y:S01]  /*14ab0*/  F2FP.PACK_AB R158, R159, R158 ;  /* 0x0000009e9f9e723e */ /* 0x000fe200000000ff */
[----:B------:R-:W-:Y:S01]  /*14ac0*/  FMUL.FTZ R138, R5, R138 ;  /* 0x0000008a058a7220 */ /* 0x000fe20000410000 */
[----:B------:R-:W-:Y:S01]  /*14ad0*/  LOP3.LUT R19, R19, 0xfffffff8, RZ, 0xc0, !PT ;  /* 0xfffffff813137812 */ /* 0x000fe200078ec0ff */
[----:B------:R-:W-:Y:S01]  /*14ae0*/  IMAD.IADD R21, R6, 0x1, -R21 ;  /* 0x0000000106157824 */ /* 0x000fe200078e0a15 */
[----:B------:R-:W-:Y:S01]  /*14af0*/  F2FP.PACK_AB R154, R155, R154 ;  /* 0x0000009a9b9a723e */ /* 0x000fe200000000ff */
[C---:B---3--:R-:W-:Y:S01]  /*14b00*/  FMUL.FTZ R162, R13.reuse, R162 ;  /* 0x000000a20da27220 */ /* 0x048fe20000410000 */
[----:B------:R-:W-:Y:S01]  /*14b10*/  IADD3 R19, R16, -R19, RZ ;  /* 0x8000001310137210 */ /* 0x000fe20007ffe0ff */
[----:B------:R-:W-:Y:S01]  /*14b20*/  FMUL.FTZ R163, R13, R163 ;  /* 0x000000a30da37220 */ /* 0x000fe20000410000 */
[----:B------:R-:W-:Y:S01]  /*14b30*/  LEA R21, R12, R21, 0x8 ;  /* 0x000000150c157211 */ /* 0x000fe200078e40ff */
[----:B------:R-:W1:Y:S01]  /*14b40*/  LDC.U8 R16, c[0x0][0x329] ;  /* 0x0000ca40ff107b82 */ /* 0x000e620000000000 */
[----:B------:R-:W-:Y:S01]  /*14b50*/  LEA.HI R5, R19, R19, RZ, 0x1 ;  /* 0x0000001313057211 */ /* 0x000fe200078f08ff */
[----:B------:R-:W-:Y:S01]  /*14b60*/  FMUL.FTZ R150, R13, R150 ;  /* 0x000000960d967220 */ /* 0x000fe20000410000 */
[----:B------:R-:W-:Y:S01]  /*14b70*/  F2FP.PACK_AB R162, R163, R162 ;  /* 0x000000a2a3a2723e */ /* 0x000fe200000000ff */
[C---:B------:R-:W-:Y:S01]  /*14b80*/  FMUL.FTZ R151, R13.reuse, R151 ;  /* 0x000000970d977220 */ /* 0x040fe20000410000 */
[----:B------:R-:W-:Y:S01]  /*14b90*/  SHF.R.S32.HI R18, RZ, 0x1, R5 ;  /* 0x00000001ff127819 */ /* 0x000fe20000011405 */
[----:B------:R-:W-:Y:S01]  /*14ba0*/  FMUL.FTZ R146, R13, R146 ;  /* 0x000000920d927220 */ /* 0x000fe20000410000 */
[----:B------:R-:W-:Y:S01]  /*14bb0*/  LOP3.LUT R20, R5, 0x3fffffe, RZ, 0xc0, !PT ;  /* 0x03fffffe05147812 */ /* 0x000fe200078ec0ff */
[C---:B------:R-:W-:Y:S01]  /*14bc0*/  FMUL.FTZ R147, R13.reuse, R147 ;  /* 0x000000930d937220 */ /* 0x040fe20000410000 */
[C---:B------:R-:W-:Y:S01]  /*14bd0*/  SHF.L.U32 R5, R18.reuse, 0x6, RZ ;  /* 0x0000000612057819 */ /* 0x040fe200000006ff */
[----:B------:R-:W-:Y:S01]  /*14be0*/  FMUL.FTZ R134, R13, R134 ;  /* 0x000000860d867220 */ /* 0x000fe20000410000 */
[C---:B------:R-:W-:Y:S01]  /*14bf0*/  LOP3.LUT P0, RZ, R18.reuse, 0x2, RZ, 0xc0, !PT ;  /* 0x0000000212ff7812 */ /* 0x040fe2000780c0ff */
[----:B------:R-:W-:Y:S01]  /*14c00*/  IMAD.IADD R20, R19, 0x1, -R20 ;  /* 0x0000000113147824 */ /* 0x000fe200078e0a14 */
[----:B------:R-:W-:Y:S01]  /*14c10*/  LOP3.LUT R5, R5, 0xc0, RZ, 0xc0, !PT ;  /* 0x000000c005057812 */ /* 0x000fe200078ec0ff */
[----:B------:R-:W-:Y:S01]  /*14c20*/  FMUL.FTZ R13, R13, R135 ;  /* 0x000000870d0d7220 */ /* 0x000fe20000410000 */
[----:B------:R-:W-:Y:S01]  /*14c30*/  LOP3.LUT R19, R18, 0x1, RZ, 0xc0, !PT ;  /* 0x0000000112137812 */ /* 0x000fe200078ec0ff */
[----:B------:R-:W-:Y:S01]  /*14c40*/  IMAD R20, R20, 0x10, R21 ;  /* 0x0000001014147824 */ /* 0x000fe200078e0215 */
[----:B------:R-:W-:Y:S01]  /*14c50*/  LEA.HI R5, R5, R5, RZ, 0x1d ;  /* 0x0000000505057211 */ /* 0x000fe200078fe8ff */
[----:B------:R-:W-:Y:S01]  /*14c60*/  FMUL.FTZ R140, R15, R140 ;  /* 0x0000008c0f8c7220 */ /* 0x000fe20000410000 */
[----:B------:R-:W-:Y:S01]  /*14c70*/  ISETP.NE.U32.AND P1, PT, R19, 0x1, PT ;  /* 0x000000011300780c */ /* 0x000fe20003f25070 */
[----:B------:R-:W-:Y:S01]  /*14c80*/  FMUL.FTZ R141, R15, R141 ;  /* 0x0000008d0f8d7220 */ /* 0x000fe20000410000 */
[----:B------:R-:W-:Y:S01]  /*14c90*/  MOV R19, 0xfffffff0 ;  /* 0xfffffff000137802 */ /* 0x000fe20000000f00 */
[----:B------:R-:W-:Y:S01]  /*14ca0*/  IMAD.U32 R5, R20, 0x2, R5 ;  /* 0x0000000214057824 */ /* 0x000fe200078e0005 */
[----:B------:R-:W-:Y:S01]  /*14cb0*/  F2FP.PACK_AB R150, R151, R150 ;  /* 0x000000969796723e */ /* 0x000fe200000000ff */
[----:B------:R-:W-:Y:S01]  /*14cc0*/  FMUL.FTZ R136, R15, R136 ;  /* 0x000000880f887220 */ /* 0x000fe20000410000 */
[----:B------:R-:W-:Y:S01]  /*14cd0*/  SEL R19, R19, 0x10, !P1 ;  /* 0x0000001013137807 */ /* 0x000fe20004800000 */
[----:B------:R-:W-:Y:S01]  /*14ce0*/  FMUL.FTZ R15, R15, R137 ;  /* 0x000000890f0f7220 */ /* 0x000fe20000410000 */
[----:B------:R-:W-:Y:S01]  /*14cf0*/  SHF.L.U32 R5, R5, 0x1, RZ ;  /* 0x0000000105057819 */ /* 0x000fe200000006ff */
[----:B------:R-:W3:Y:S01]  /*14d00*/  LDC.U8 R18, c[0x0][0x328] ;  /* 0x0000ca00ff127b82 */ /* 0x000ee20000000000 */
[----:B------:R-:W-:Y:S01]  /*14d10*/  F2FP.PACK_AB R144, R145, R144 ;  /* 0x000000909190723e */ /* 0x000fe200000000ff */
[----:B------:R-:W5:Y:S01]  /*14d20*/  @P5 MUFU.LG2 R8, R8 ;  /* 0x0000000800085308 */ /* 0x000f620000000c00 */
[C---:B------:R-:W-:Y:S01]  /*14d30*/  IADD3 R23, R5.reuse, 0x20, RZ ;  /* 0x0000002005177810 */ /* 0x040fe20007ffe0ff */
[C---:B------:R-:W-:Y:S01]  /*14d40*/  IMAD.IADD R21, R5.reuse, 0x1, R19 ;  /* 0x0000000105157824 */ /* 0x040fe200078e0213 */
[----:B------:R-:W-:Y:S01]  /*14d50*/  @P0 IADD3 R23, R5, -0x20, RZ ;  /* 0xffffffe005170810 */ /* 0x000fe20007ffe0ff */
[----:B------:R-:W-:Y:S01]  /*14d60*/  STS [R5], R160 ;  /* 0x000000a005007388 */ /* 0x000fe20000000800 */
[----:B------:R-:W-:Y:S01]  /*14d70*/  F2FP.PACK_AB R146, R147, R146 ;  /* 0x000000929392723e */ /* 0x000fe200000000ff */
[----:B----4-:R-:W-:Y:S01]  /*14d80*/  @P6 FMUL.FTZ R9, R9, 0.69314718246459960938 ;  /* 0x3f31721809096820 */ /* 0x010fe20000410000 */
[----:B------:R-:W-:Y:S01]  /*14d90*/  F2FP.PACK_AB R132, R133, R132 ;  /* 0x000000848584723e */ /* 0x000fe200000000ff */
[----:B------:R-:W-:Y:S01]  /*14da0*/  STS [R5+0x200], R162 ;  /* 0x000200a205007388 */ /* 0x000fe20000000800 */
[----:B------:R-:W-:Y:S01]  /*14db0*/  F2FP.PACK_AB R13, R13, R134 ;  /* 0x000000860d0d723e */ /* 0x000fe200000000ff */
[----:B------:R-:W4:Y:S01]  /*14dc0*/  @P4 MUFU.LG2 R7, R7 ;  /* 0x0000000700074308 */ /* 0x000f220000000c00 */
[----:B------:R-:W-:Y:S01]  /*14dd0*/  IADD3 R19, R19, R23, RZ ;  /* 0x0000001713137210 */ /* 0x000fe20007ffe0ff */
[----:B------:R-:W-:Y:S01]  /*14de0*/  STS [R21], R148 ;  /* 0x0000009415007388 */ /* 0x000fe20000000800 */
[----:B------:R-:W-:-:S02]  /*14df0*/  F2FP.PACK_AB R140, R141, R140 ;  /* 0x0000008c8d8c723e */ /* 0x000fc400000000ff */
[----:B------:R-:W-:Y:S01]  /*14e00*/  F2FP.PACK_AB R142, R143, R142 ;  /* 0x0000008e8f8e723e */ /* 0x000fe200000000ff */
[----:B------:R-:W-:Y:S01]  /*14e10*/  STS [R21+0x200], R150 ;  /* 0x0002009615007388 */ /* 0x000fe20000000800 */
[----:B------:R-:W-:Y:S01]  /*14e20*/  F2FP.PACK_AB R15, R15, R136 ;  /* 0x000000880f0f723e */ /* 0x000fe200000000ff */
[----:B------:R-:W2:Y:S01]  /*14e30*/  @P3 MUFU.LG2 R14, R14 ;  /* 0x0000000e000e3308 */ /* 0x000ea20000000c00 */
[----:B------:R-:W-:Y:S01]  /*14e40*/  F2FP.PACK_AB R138, R139, R138 ;  /* 0x0000008a8b8a723e */ /* 0x000fe200000000ff */
[----:B------:R-:W-:Y:S01]  /*14e50*/  STS [R5+0x1000], R156 ;  /* 0x0010009c05007388 */ /* 0x000fe20000000800 */
[----:B-1----:R-:W-:Y:S01]  /*14e60*/  ISETP.NE.AND P1, PT, R16, RZ, PT ;  /* 0x000000ff1000720c */ /* 0x002fe20003f25270 */
[----:B-----5:R-:W-:Y:S01]  /*14e70*/  @P5 FMUL.FTZ R8, R8, 0.69314718246459960938 ;  /* 0x3f31721808085820 */ /* 0x020fe20000410000 */
[----:B---3--:R-:W-:Y:S01]  /*14e80*/  ISETP.NE.AND P0, PT, R18, RZ, PT ;  /* 0x000000ff1200720c */ /* 0x008fe20003f05270 */
[----:B------:R1:W-:Y:S01]  /*14e90*/  STS [R5+0x1200], R158 ;  /* 0x0012009e05007388 */ /* 0x0003e20000000800 */
[----:B------:R-:W-:Y:S01]  /*14ea0*/  LOP3.LUT R35, R17, 0xffffffe0, RZ, 0xc0, !PT ;  /* 0xffffffe011237812 */ /* 0x000fe200078ec0ff */
[----:B----4-:R-:W-:Y:S01]  /*14eb0*/  @P4 FMUL.FTZ R7, R7, 0.69314718246459960938 ;  /* 0x3f31721807074820 */ /* 0x010fe20000410000 */
[----:B------:R-:W-:Y:S01]  /*14ec0*/  ISETP.NE.OR P2, PT, R16, RZ, !P0 ;  /* 0x000000ff1000720c */ /* 0x000fe20004745670 */
[----:B------:R-:W-:Y:S02]  /*14ed0*/  STS [R21+0x1000], R152 ;  /* 0x0010009815007388 */ /* 0x000fe40000000800 */
[----:B------:R-:W-:Y:S01]  /*14ee0*/  IMAD.IADD R35, R6, 0x1, -R35 ;  /* 0x0000000106237824 */ /* 0x000fe200078e0a23 */
[----:B------:R-:W-:Y:S01]  /*14ef0*/  MOV R6, 0x7f800000 ;  /* 0x7f80000000067802 */ /* 0x000fe20000000f00 */
[----:B------:R-:W-:Y:S01]  /*14f00*/  STS [R21+0x1200], R154 ;  /* 0x0012009a15007388 */ /* 0x000fe20000000800 */
[----:B------:R-:W-:Y:S01]  /*14f10*/  @P6 FFMA.FTZ R6, R36, c[0x0][0x238], R9 ;  /* 0x00008e0024066a23 */ /* 0x000fe20000010009 */
[----:B------:R-:W-:Y:S01]  /*14f20*/  @!P1 MOV R18, c[0x0][0x214] ;  /* 0x0000850000129a02 */ /* 0x000fe20000000f00 */
[----:B------:R-:W-:Y:S01]  /*14f30*/  @P1 IMAD.MOV.U32 R20, RZ, RZ, c[0x0][0x210] ;  /* 0x00008400ff141624 */ /* 0x000fe200078e00ff */
[----:B------:R-:W-:Y:S01]  /*14f40*/  STS [R23], R144 ;  /* 0x0000009017007388 */ /* 0x000fe20000000800 */
[----:B------:R-:W-:-:S02]  /*14f50*/  @P1 MOV R33, 0x1 ;  /* 0x0000000100211802 */ /* 0x000fc40000000f00 */
[----:B------:R-:W-:Y:S01]  /*14f60*/  MOV R9, 0x7f800000 ;  /* 0x7f80000000097802 */ /* 0x000fe20000000f00 */
[----:B------:R-:W-:Y:S04]  /*14f70*/  STS [R23+0x200], R146 ;  /* 0x0002009217007388 */ /* 0x000fe80000000800 */
[----:B------:R-:W-:Y:S04]  /*14f80*/  STS [R19], R132 ;  /* 0x0000008413007388 */ /* 0x000fe80000000800 */
[----:B------:R3:W-:Y:S01]  /*14f90*/  STS [R19+0x200], R13 ;  /* 0x0002000d13007388 */ /* 0x0007e20000000800 */
[----:B-1----:R-:W-:Y:S01]  /*14fa0*/  @P1 IMAD R5, R20, c[0x0][0x214], RZ ;  /* 0x0000850014051a24 */ /* 0x002fe200078e02ff */
[----:B------:R-:W-:-:S02]  /*14fb0*/  @!P1 SEL R5, R18, c[0x0][0x234], !P0 ;  /* 0x00008d0012059a07 */ /* 0x000fc40004000000 */
[----:B------:R-:W-:Y:S01]  /*14fc0*/  STS [R23+0x1000], R140 ;  /* 0x0010008c17007388 */ /* 0x000fe20000000800 */
[----:B------:R-:W-:Y:S02]  /*14fd0*/  ISETP.NE.OR P0, PT, R230, -0x1, P2 ;  /* 0xffffffffe600780c */ /* 0x000fe40001705670 */
[----:B------:R-:W-:Y:S01]  /*14fe0*/  @!P1 IMAD R33, R5, c[0x0][0x1c0], RZ ;  /* 0x0000700005219a24 */ /* 0x000fe200078e02ff */
[----:B------:R-:W-:Y:S03]  /*14ff0*/  STS [R23+0x1200], R142 ;  /* 0x0012008e17007388 */ /* 0x000fe60000000800 */
[C---:B------:R-:W-:Y:S01]  /*15000*/  IMAD R33, R4.reuse, R33, RZ ;  /* 0x0000002104217224 */ /* 0x040fe200078e02ff */
[----:B------:R1:W-:Y:S04]  /*15010*/  STS [R19+0x1000], R15 ;  /* 0x0010000f13007388 */ /* 0x0003e80000000800 */
[----:B------:R4:W-:Y:S01]  /*15020*/  STS [R19+0x1200], R138 ;  /* 0x0012008a13007388 */ /* 0x0009e20000000800 */
[----:B------:R-:W-:Y:S01]  /*15030*/  SEL R33, R33, RZ, P2 ;  /* 0x000000ff21217207 */ /* 0x000fe20001000000 */
[----:B------:R-:W-:Y:S01]  /*15040*/  @!P0 IMAD R230, R4, c[0x0][0x214], RZ ;  /* 0x0000850004e68a24 */ /* 0x000fe200078e02ff */
[----:B------:R-:W-:Y:S01]  /*15050*/  @P1 MOV R4, c[0x0][0x210] ;  /* 0x0000840000041a02 */ /* 0x000fe20000000f00 */
[----:B------:R-:W-:Y:S01]  /*15060*/  BAR.SYNC.DEFER_BLOCKING 0x0 ;  /* 0x0000000000007b1d */ /* 0x000fe20000010000 */
[----:B------:R-:W-:Y:S01]  /*15070*/  @!P1 IMAD.MOV.U32 R4, RZ, RZ, 0x1 ;  /* 0x00000001ff049424 */ /* 0x000fe200078e00ff */
[----:B------:R-:W-:Y:S01]  /*15080*/  LOP3.LUT P0, RZ, R35, 0x3, RZ, 0xc0, !PT ;  /* 0x0000000323ff7812 */ /* 0x000fe2000780c0ff */
[----:B--2---:R-:W-:Y:S01]  /*15090*/  IMAD R33, R32, R5, R33 ;  /* 0x0000000520217224 */ /* 0x004fe200078e0221 */
[----:B------:R-:W-:Y:S01]  /*150a0*/  @!P2 MOV R38, R230 ;  /* 0x000000e60026a202 */ /* 0x000fe20000000f00 */
[----:B------:R-:W-:Y:S01]  /*150b0*/  @P3 FMUL.FTZ R35, R14, 0.69314718246459960938 ;  /* 0x3f3172180e233820 */ /* 0x000fe20000410000 */
[----:B---3--:R-:W2:Y:S01]  /*150c0*/  S2R R13, SR_CTAID.X ;  /* 0x00000000000d7919 */ /* 0x008ea20000002500 */
[----:B------:R-:W-:Y:S01]  /*150d0*/  @!P2 SHF.R.S32.HI R39, RZ, 0x1f, R230 ;  /* 0x0000001fff27a819 */ /* 0x000fe200000114e6 */
[----:B------:R-:W-:-:S02]  /*150e0*/  IMAD.MOV.U32 R5, RZ, RZ, 0x7f800000 ;  /* 0x7f800000ff057424 */ /* 0x000fc400078e00ff */
[----:B------:R-:W-:Y:S02]  /*150f0*/  @P4 FFMA.FTZ R5, R2, c[0x0][0x238], R7 ;  /* 0x00008e0002054a23 */ /* 0x000fe40000010007 */
[----:B------:R-:W-:Y:S01]  /*15100*/  @P3 FFMA.FTZ R9, R0, c[0x0][0x238], R35 ;  /* 0x00008e0000093a23 */ /* 0x000fe20000010023 */
[----:B-1----:R-:W-:Y:S01]  /*15110*/  MOV R15, 0x7f800000 ;  /* 0x7f800000000f7802 */ /* 0x002fe20000000f00 */
[----:B------:R-:W-:Y:S01]  /*15120*/  @P5 FFMA.FTZ R15, R3, c[0x0][0x238], R8 ;  /* 0x00008e00030f5a23 */ /* 0x000fe20000010008 */
[----:B------:R4:W1:Y:S04]  /*15130*/  LDS.128 R24, [R231] ;  /* 0x00000000e7187984 */ /* 0x0008680000000c00 */
[----:B------:R4:W3:Y:S01]  /*15140*/  LDS.128 R20, [R231+0x800] ;  /* 0x00080000e7147984 */ /* 0x0008e20000000c00 */
[----:B--2---:R-:W-:-:S03]  /*15150*/  IMAD R13, R13, R4, RZ ;  /* 0x000000040d0d7224 */ /* 0x004fc600078e02ff */
[----:B------:R4:W2:Y:S02]  /*15160*/  LDS.128 R16, [R231+0x1000] ;  /* 0x00100000e7107984 */ /* 0x0008a40000000c00 */
[----:B------:R-:W-:Y:S02]  /*15170*/  SHF.L.U32 R34, R13, 0x7, RZ ;  /* 0x000000070d227819 */ /* 0x000fe400000006ff */
[----:B------:R4:W1:Y:S02]  /*15180*/  LDS.128 R28, [R231+0x1800] ;  /* 0x00180000e71c7984 */ /* 0x0008640000000c00 */
[--C-:B------:R-:W-:Y:S02]  /*15190*/  IADD3 R13, P2, P1, R34, R38, R33.reuse ;  /* 0x00000026220d7210 */ /* 0x100fe4000795e021 */
        /* <DEDUP_REMOVED lines=40> */
.L_x_779:
[----:B------:R-:W-:Y:S05]  /*15420*/  BSYNC B0 ;  /* 0x0000000000007941 */ /* 0x000fea0003800000 */
.L_x_778:
[----:B----4-:R-:W4:Y:S01]  /*15430*/  S2R R3, SR_TID.X ;  /* 0x0000000000037919 */ /* 0x010f220000002100 */
[----:B------:R-:W-:Y:S01]  /*15440*/  IADD3 R10, P0, R250, R10, RZ ;  /* 0x0000000afa0a7210 */ /* 0x000fe20007f1e0ff */
[----:B------:R-:W-:Y:S01]  /*15450*/  BSSY B0, `(.L_x_780) ;  /* 0x0000014000007945 */ /* 0x000fe20003800000 */
[----:B------:R-:W-:-:S03]  /*15460*/  SHF.R.S32.HI R2, RZ, 0x1f, R32 ;  /* 0x0000001fff027819 */ /* 0x000fc60000011420 */
[----:B------:R-:W-:Y:S01]  /*15470*/  IMAD.X R11, R251, 0x1, R11, P0 ;  /* 0x00000001fb0b7824 */ /* 0x000fe200000e060b */
[----:B----4-:R-:W-:-:S04]  /*15480*/  SHF.R.S32.HI R0, RZ, 0x1f, R3 ;  /* 0x0000001fff007819 */ /* 0x010fc80000011403 */
[----:B------:R-:W-:Y:S01]  /*15490*/  LEA.HI R0, R0, R3, RZ, 0x2 ;  /* 0x0000000300007211 */ /* 0x000fe200078f10ff */
[----:B------:R-:W-:-:S03]  /*154a0*/  IMAD R3, R2, c[0x0][0x1f0], RZ ;  /* 0x00007c0002037a24 */ /* 0x000fc600078e02ff */
[----:B------:R-:W-:Y:S01]  /*154b0*/  SHF.R.S32.HI R5, RZ, 0x2, R0 ;  /* 0x00000002ff057819 */ /* 0x000fe20000011400 */
[C---:B------:R-:W-:Y:S02]  /*154c0*/  IMAD R3, R32.reuse, c[0x0][0x1f4], R3 ;  /* 0x00007d0020037a24 */ /* 0x040fe400078e0203 */
[----:B------:R-:W-:Y:S01]  /*154d0*/  IMAD.WIDE.U32 R32, R32, c[0x0][0x1f0], R10 ;  /* 0x00007c0020207a25 */ /* 0x000fe200078e000a */
[----:B------:R-:W-:-:S03]  /*154e0*/  ISETP.GE.AND P0, PT, R5, R226, PT ;  /* 0x000000e20500720c */ /* 0x000fc60003f06270 */
[----:B------:R-:W-:-:S10]  /*154f0*/  IMAD.IADD R7, R3, 0x1, R33 ;  /* 0x0000000103077824 */ /* 0x000fd400078e0221 */
        /* <DEDUP_REMOVED lines=8> */
[----:B-1----:R1:W-:Y:S02]  /*15580*/  STG.E.128 [R2.64], R24 ;  /* 0x0000001802007986 */ /* 0x0023e4000c101d08 */
.L_x_781:
[----:B------:R-:W-:Y:S05]  /*15590*/  BSYNC B0 ;  /* 0x0000000000007941 */ /* 0x000fea0003800000 */
.L_x_780:
[----:B-1----:R-:W-:Y:S01]  /*155a0*/  IADD3 R3, R5, 0x20, RZ ;  /* 0x0000002005037810 */ /* 0x002fe20007ffe0ff */
        /* <DEDUP_REMOVED lines=14> */
.L_x_783:
[----:B------:R-:W-:Y:S05]  /*15690*/  BSYNC B0 ;  /* 0x0000000000007941 */ /* 0x000fea0003800000 */
.L_x_782:
[----:B------:R-:W-:Y:S01]  /*156a0*/  IADD3 R5, R5, 0x40, RZ ;  /* 0x0000004005057810 */ /* 0x000fe20007ffe0ff */
[----:B------:R-:W-:Y:S03]  /*156b0*/  BSSY B0, `(.L_x_784) ;  /* 0x000000e000007945 */ /* 0x000fe60003800000 */
[----:B------:R-:W-:-:S13]  /*156c0*/  ISETP.GE.AND P0, PT, R5, R226, PT ;  /* 0x000000e20500720c */ /* 0x000fda0003f06270 */
        /* <DEDUP_REMOVED lines=11> */
[----:B--2---:R1:W-:Y:S02]  /*15780*/  STG.E.128 [R2.64], R16 ;  /* 0x0000001002007986 */ /* 0x0043e4000c101d08 */
.L_x_785:
[----:B------:R-:W-:Y:S05]  /*15790*/  BSYNC B0 ;  /* 0x0000000000007941 */ /* 0x000fea0003800000 */
.L_x_784:
[----:B------:R-:W-:-:S13]  /*157a0*/  ISETP.GE.AND P0, PT, R225, R226, PT ;  /* 0x000000e2e100720c */ /* 0x000fda0003f06270 */
[----:B------:R-:W-:Y:S05]  /*157b0*/  @P0 EXIT ;  /* 0x000000000000094d */ /* 0x000fea0003800000 */
[----:B------:R-:W-:Y:S01]  /*157c0*/  IADD3 R0, P0, R232, 0x60, RZ ;  /* 0x00000060e8007810 */ /* 0x000fe20007f1e0ff */
[----:B------:R-:W-:Y:S01]  /*157d0*/  IMAD.MOV.U32 R4, RZ, RZ, R32 ;  /* 0x000000ffff047224 */ /* 0x000fe200078e0020 */
[----:B------:R-:W-:-:S03]  /*157e0*/  MOV R5, R7 ;  /* 0x0000000700057202 */ /* 0x000fc60000000f00 */
[----:B-1----:R-:W-:Y:S02]  /*157f0*/  IMAD.X R3, RZ, RZ, R233, P0 ;  /* 0x000000ffff037224 */ /* 0x002fe400000e06e9 */
        /* <DEDUP_REMOVED lines=8> */
.L_x_786:
        /* <DEDUP_REMOVED lines=16> */
.L_x_1143:


//--------------------- .text._ZN5flash16flash_fwd_kernelI23Flash_fwd_kernel_traitsILi32ELi128ELi128ELi4ELb0ELb0EN7cutlass6half_tE19Flash_kernel_traitsILi32ELi128ELi128ELi4ES3_EELb1ELb0ELb1ELb1ELb0ELb0ELb0ELb0EEEvNS_16Flash_fwd_paramsE --------------------------
	.section	.text._ZN5flash16flash_fwd_kernelI23Flash_fwd_kernel_traitsILi32ELi128ELi128ELi4ELb0ELb0EN7cutlass6half_tE19Flash_kernel_traitsILi32ELi128ELi128ELi4ES3_EELb1ELb0ELb1ELb1ELb0ELb0ELb0ELb0EEEvNS_16Flash_fwd_paramsE,"ax",@progbits
	.sectioninfo	@"SHI_REGISTERS=255"
	.align	128
        .global         _ZN5flash16flash_fwd_kernelI23Flash_fwd_kernel_traitsILi32ELi128ELi128ELi4ELb0ELb0EN7cutlass6half_tE19Flash_kernel_traitsILi32ELi128ELi128ELi4ES3_EELb1ELb0ELb1ELb1ELb0ELb0ELb0ELb0EEEvNS_16Flash_fwd_paramsE
        .type           _ZN5flash16flash_fwd_kernelI23Flash_fwd_kernel_traitsILi32ELi128ELi128ELi4ELb0ELb0EN7cutlass6half_tE19Flash_kernel_traitsILi32ELi128ELi128ELi4ES3_EELb1ELb0ELb1ELb1ELb0ELb0ELb0ELb0EEEvNS_16Flash_fwd_paramsE,@function
        .size           _ZN5flash16flash_fwd_kernelI23Flash_fwd_kernel_traitsILi32ELi128ELi128ELi4ELb0ELb0EN7cutlass6half_tE19Flash_kernel_traitsILi32ELi128ELi128ELi4ES3_EELb1ELb0ELb1ELb1ELb0ELb0ELb0ELb0EEEvNS_16Flash_fwd_paramsE,(.L_x_1144 - _ZN5flash16flash_fwd_kernelI23Flash_fwd_kernel_traitsILi32ELi128ELi128ELi4ELb0ELb0EN7cutlass6half_tE19Flash_kernel_traitsILi32ELi128ELi128ELi4ES3_EELb1ELb0ELb1ELb1ELb0ELb0ELb0ELb0EEEvNS_16Flash_fwd_paramsE)
        .other          _ZN5flash16flash_fwd_kernelI23Flash_fwd_kernel_traitsILi32ELi128ELi128ELi4ELb0ELb0EN7cutlass6half_tE19Flash_kernel_traitsILi32ELi128ELi128ELi4ES3_EELb1ELb0ELb1ELb1ELb0ELb0ELb0ELb0EEEvNS_16Flash_fwd_paramsE,@"STO_CUDA_ENTRY STV_DEFAULT"
_ZN5flash16flash_fwd_kernelI23Flash_fwd_kernel_traitsILi32ELi128ELi128ELi4ELb0ELb0EN7cutlass6half_tE19Flash_kernel_traitsILi32ELi128ELi128ELi4ES3_EELb1ELb0ELb1ELb1ELb0ELb0ELb0ELb0EEEvNS_16Flash_fwd_paramsE:
.text._ZN5flash16flash_fwd_kernelI23Flash_fwd_kernel_traitsILi32ELi128ELi128ELi4ELb0ELb0EN7cutlass6half_tE19Flash_kernel_traitsILi32ELi128ELi128ELi4ES3_EELb1ELb0ELb1ELb1ELb0ELb0ELb0ELb0EEEvNS_16Flash_fwd_paramsE:
        /* <DEDUP_REMOVED lines=16> */
[----:B------:R-:W1:Y:S01]  /*0100*/  S2UR UR21, SR_CTAID.Y ;  /* 0x00000000001579c3 */ /* 0x000e620000002600 */
[----:B------:R-:W-:Y:S02]  /*0110*/  UISETP.NE.U32.AND UP2, UPT, URZ, UR6, UPT ;  /* 0x000000063f00728c */ /* 0x000fe4000bf45070 */
[----:B------:R-:W-:Y:S02]  /*0120*/  UISETP.NE.U32.AND UP1, UPT, URZ, UR4, UPT ;  /* 0x000000043f00728c */ /* 0x000fe4000bf25070 */
[----:B------:R-:W-:-:S02]  /*0130*/  UISETP.NE.AND.EX UP2, UPT, URZ, UR7, UPT, UP2 ;  /* 0x000000073f00728c */ /* 0x000fc4000bf45320 */
[----:B------:R-:W-:Y:S01]  /*0140*/  UISETP.NE.AND.EX UP1, UPT, URZ, UR5, UPT, UP1 ;  /* 0x000000053f00728c */ /* 0x000fe2000bf25310 */
[----:B------:R-:W1:Y:S01]  /*0150*/  S2UR UR22, SR_CTAID.Z ;  /* 0x00000000001679c3 */ /* 0x000e620000002700 */
[----:B------:R-:W-:Y:S02]  /*0160*/  UMOV UR7, 0x4 ;  /* 0x0000000400077882 */ /* 0x000fe40000000000 */
[----:B------:R-:W-:Y:S01]  /*0170*/  PLOP3.LUT P0, PT, PT, PT, UP2, 0x80, 0x0 ;  /* 0x000000000000781c */ /* 0x000fe20003f0f028 */
[----:B------:R-:W-:Y:S02]  /*0180*/  ULDC.U8 UR6, c[0x0][0x312] ;  /* 0x0000c48000067ab9 */ /* 0x000fe40000000000 */
[----:B------:R-:W-:Y:S02]  /*0190*/  ULDC.64 UR4, c[0x0][0x248] ;  /* 0x0000920000047ab9 */ /* 0x000fe40000000a00 */
[----:B------:R-:W-:Y:S02]  /*01a0*/  UISETP.NE.AND UP3, UPT, UR6, URZ, UPT ;  /* 0x0000003f0600728c */ /* 0x000fe4000bf65270 */
[----:B------:R-:W-:-:S04]  /*01b0*/  UISETP.EQ.U32.AND UP0, UPT, URZ, UR4, UPT ;  /* 0x000000043f00728c */ /* 0x000fc8000bf02070 */
[----:B------:R-:W-:Y:S02]  /*01c0*/  UISETP.EQ.OR.EX UP0, UPT, URZ, UR5, !UP3, UP0 ;  /* 0x000000053f00728c */ /* 0x000fe4000df02700 */
[----:B-1----:R-:W-:-:S06]  /*01d0*/  ULOP3.LUT UR8, UR22, UR11, UR21, 0xfe, !UPT ;  /* 0x0000000b16087292 */ /* 0x002fcc000f8efe15 */
[----:B--2---:R-:W-:Y:S01]  /*01e0*/  LOP3.LUT P3, RZ, R10, UR8, RZ, 0xfc, !PT ;  /* 0x000000080aff7c12 */ /* 0x004fe2000f86fcff */
[----:B------:R-:W-:Y:S02]  /*01f0*/  ULDC.64 UR8, c[0x0][0x240] ;  /* 0x0000900000087ab9 */ /* 0x000fe40000000a00 */
[----:B------:R-:W-:-:S06]  /*0200*/  UIMAD.WIDE UR8, UR21, UR7, UR8 ;  /* 0x00000007150872a5 */ /* 0x000fcc000f8e0208 */
[----:B------:R-:W-:Y:S02]  /*0210*/  IMAD.U32 R14, RZ, RZ, UR8 ;  /* 0x00000008ff0e7e24 */ /* 0x000fe4000f8e00ff */
[----:B------:R-:W-:Y:S02]  /*0220*/  IMAD.U32 R15, RZ, RZ, UR9 ;  /* 0x00000009ff0f7e24 */ /* 0x000fe4000f8e00ff */
[----:B------:R-:W-:Y:S02]  /*0230*/  @!P3 IMAD.MOV.U32 R6, RZ, RZ, c[0x0][0x308] ;  /* 0x0000c200ff06b624 */ /* 0x000fe400078e00ff */
[----:B------:R-:W-:Y:S01]  /*0240*/  @!P3 IMAD.MOV.U32 R7, RZ, RZ, c[0x0][0x30c] ;  /* 0x0000c300ff07b624 */ /* 0x000fe200078e00ff */
[----:B------:R-:W-:Y:S02]  /*0250*/  ULDC.64 UR4, c[0x0][0x248] ;  /* 0x0000920000047ab9 */ /* 0x000fe40000000a00 */
[----:B------:R-:W-:Y:S02]  /*0260*/  UIMAD.WIDE UR4, UR21, UR7, UR4 ;  /* 0x00000007150472a5 */ /* 0x000fe4000f8e0204 */
[----:B------:R-:W-:-:S02]  /*0270*/  ULDC.64 UR8, c[0x0][0x250] ;  /* 0x0000940000087ab9 */ /* 0x000fc40000000a00 */
        /* <DEDUP_REMOVED lines=12> */
[----:B------:R-:W2:Y:S04]  /*0340*/  @P0 LDG.E R9, [R14.64] ;  /* 0x0000000e0e090981 */ /* 0x000ea8000c1e1900 */
[----:B------:R-:W3:Y:S01]  /*0350*/  @P0 LDG.E R8, [R14.64+0x4] ;  /* 0x0000040e0e080981 */ /* 0x000ee2000c1e1900 */
[----:B------:R-:W-:Y:S02]  /*0360*/  PLOP3.LUT P1, PT, PT, PT, UP1, 0x80, 0x0 ;  /* 0x000000000000781c */ /* 0x000fe40003f2f018 */
[----:B-1----:R-:W-:Y:S01]  /*0370*/  MOV R4, UR4 ;  /* 0x0000000400047c02 */ /* 0x002fe20008000f00 */
[----:B------:R-:W-:-:S10]  /*0380*/  IMAD.U32 R5, RZ, RZ, UR5 ;  /* 0x00000005ff057e24 */ /* 0x000fd4000f8e00ff */
[----:B------:R-:W4:Y:S04]  /*0390*/  @P1 LDG.E R6, [R12.64] ;  /* 0x0000000e0c061981 */ /* 0x000f28000c1e1900 */
[----:B------:R-:W5:Y:S01]  /*03a0*/  @!P2 LDG.E R0, [R4.64] ;  /* 0x0000000e0400a981 */ /* 0x000f62000c1e1900 */
[----:B------:R-:W-:Y:S01]  /*03b0*/  UMOV UR10, 0xffffffff ;  /* 0xffffffff000a7882 */ /* 0x000fe20000000000 */
[----:B------:R-:W-:Y:S01]  /*03c0*/  SHF.R.S32.HI R7, RZ, 0x1f, R10 ;  /* 0x0000001fff077819 */ /* 0x000fe2000001140a */
[----:B------:R-:W-:Y:S02]  /*03d0*/  UMOV UR19, 0xffffffff ;  /* 0xffffffff00137882 */ /* 0x000fe40000000000 */
[----:B------:R-:W-:Y:S01]  /*03e0*/  ULDC UR4, c[0x0][0x1c0] ;  /* 0x0000700000047ab9 */ /* 0x000fe20000000800 */
[----:B------:R-:W-:Y:S01]  /*03f0*/  LEA.HI R44, R7, R10, RZ, 0x5 ;  /* 0x0000000a072c7211 */ /* 0x000fe200078f28ff */
[----:B------:R-:W-:-:S02]  /*0400*/  UIMAD UR4, UR21, UR4, UR22 ;  /* 0x00000004150472a4 */ /* 0x000fc4000f8e0216 */
[----:B------:R-:W-:Y:S01]  /*0410*/  UMOV UR8, URZ ;  /* 0x0000003f00087c82 */ /* 0x000fe20008000000 */
[----:B------:R-:W-:Y:S01]  /*0420*/  LOP3.LUT R11, R44, 0xffffffe0, RZ, 0xc0, !PT ;  /* 0xffffffe02c0b7812 */ /* 0x000fe200078ec0ff */
[----:B------:R-:W-:-:S04]  /*0430*/  USHF.L.U32 UR5, UR4, 0x5, URZ ;  /* 0x0000000504057899 */ /* 0x000fc8000800063f */
[----:B------:R-:W-:Y:S01]  /*0440*/  IMAD.IADD R16, R10, 0x1, -R11 ;  /* 0x000000010a107824 */ /* 0x000fe200078e0a0b */
[----:B------:R-:W-:Y:S01]  /*0450*/  USHF.R.S32.HI UR4, URZ, 0x1f, UR5 ;  /* 0x0000001f3f047899 */ /* 0x000fe20008011405 */
[----:B--2---:R-:W1:Y:S08]  /*0460*/  @P0 R2UR UR10, R9 ;  /* 0x00000000090a03c2 */ /* 0x004e7000000e0000 */
[----:B---3--:R-:W1:Y:S08]  /*0470*/  @P0 R2UR UR17, R8 ;  /* 0x00000000081103c2 */ /* 0x008e7000000e0000 */
[----:B----4-:R2:W3:Y:S01]  /*0480*/  @P1 R2UR UR8, R6 ;  /* 0x00000000060813c2 */ /* 0x0104e200000e0000 */
[----:B-1----:R-:W-:-:S07]  /*0490*/  @UP2 UIADD3 UR17, UR17, -UR10, URZ ;  /* 0x8000000a11112290 */ /* 0x002fce000fffe03f */
[----:B-----5:R1:W4:Y:S01]  /*04a0*/  @!P2 R2UR UR19, R0 ;  /* 0x000000000013a3c2 */ /* 0x02032200000e0000 */
[----:B------:R-:W-:Y:S01]  /*04b0*/  ISETP.NE.U32.AND P2, PT, RZ, c[0x0][0x248], PT ;  /* 0x00009200ff007a0c */ /* 0x000fe20003f45070 */
[----:B------:R-:W-:-:S03]  /*04c0*/  @!UP2 ULDC UR17, c[0x0][0x214] ;  /* 0x000085000011aab9 */ /* 0x000fc60000000800 */
[----:B------:R-:W-:Y:S02]  /*04d0*/  ISETP.NE.AND.EX P2, PT, RZ, c[0x0][0x24c], PT, P2 ;  /* 0x00009300ff007a0c */ /* 0x000fe40003f45320 */
[--C-:B--2---:R-:W-:Y:S02]  /*04e0*/  IADD3 R6, P1, P0, R2, UR5, R16.reuse ;  /* 0x0000000502067c10 */ /* 0x104fe4000f83e010 */
[----:B------:R-:W-:-:S04]  /*04f0*/  SHF.R.S32.HI R2, RZ, 0x1f, R16 ;  /* 0x0000001fff027819 */ /* 0x000fc80000011410 */
[----:B------:R-:W-:-:S05]  /*0500*/  IADD3.X R2, R3, UR4, R2, P1, P0 ;  /* 0x0000000403027c10 */ /* 0x000fca0008fe0402 */
[----:B-1-34-:R-:W-:Y:S05]  /*0510*/  @!P2 BRA `(.L_x_787) ;  /* 0x000000700000a947 */ /* 0x01afea0003800000 */
[----:B------:R-:W-:-:S13]  /*0520*/  PLOP3.LUT P0, PT, PT, PT, UP3, 0x80, 0x0 ;  /* 0x000000000000781c */ /* 0x000fda0003f0f038 */
[----:B------:R-:W2:Y:S04]  /*0530*/  @P0 LDG.E R0, [R4.64+0x4] ;  /* 0x0000040e04000981 */ /* 0x000ea8000c1e1900 */
[----:B------:R-:W3:Y:S01]  /*0540*/  @!P0 LDG.E R3, [R4.64] ;  /* 0x0000000e04038981 */ /* 0x000ee2000c1e1900 */
[----:B--2---:R-:W1:Y:S02]  /*0550*/  @P0 R2UR UR6, R0 ;  /* 0x00000000000603c2 */ /* 0x004e6400000e0000 */
[----:B-1----:R-:W-:-:S11]  /*0560*/  @UP3 UIADD3 UR6, UR6, -UR19, URZ ;  /* 0x8000001306063290 */ /* 0x002fd6000fffe03f */
[----:B---3--:R1:W2:Y:S02]  /*0570*/  @!P0 R2UR UR6, R3 ;  /* 0x00000000030683c2 */ /* 0x0082a400000e0000 */
[----:B-12---:R-:W-:Y:S05]  /*0580*/  BRA `(.L_x_788) ;  /* 0x0000001000007947 */ /* 0x006fea0003800000 */
.L_x_787:
[----:B------:R-:W-:Y:S02]  /*0590*/  ULDC UR6, c[0x0][0x218] ;  /* 0x0000860000067ab9 */ /* 0x000fe40000000800 */
.L_x_788:
        /* <DEDUP_REMOVED lines=52> */
[----:B------:R-:W-:Y:S01]  /*08e0*/  ULDC.U8 UR12, c[0x0][0x328] ;  /* 0x0000ca00000c7ab9 */ /* 0x000fe20000000000 */
[----:B------:R-:W-:Y:S01]  /*08f0*/  IMAD.U32 R15, RZ, RZ, UR11 ;  /* 0x0000000bff0f7e24 */ /* 0x000fe2000f8e00ff */
[----:B------:R-:W-:Y:S01]  /*0900*/  UISETP.NE.AND UP3, UPT, UR12, URZ, UPT ;  /* 0x0000003f0c00728c */ /* 0x000fe2000bf65270 */
[----:B------:R-:W-:Y:S01]  /*0910*/  IMAD.IADD R10, R10, 0x1, -R3 ;  /* 0x000000010a0a7824 */ /* 0x000fe200078e0a03 */
[----:B------:R-:W-:Y:S01]  /*0920*/  @UP0 UIMAD.WIDE.U32 UR18, UR10, UR4, URZ ;  /* 0x000000040a1202a5 */ /* 0x000fe2000f8e003f */
[--C-:B------:R-:W-:Y:S01]  /*0930*/  SHF.R.S32.HI R13, RZ, 0x1f, R12.reuse ;  /* 0x0000001fff0d7819 */ /* 0x100fe2000001140c */
[----:B------:R-:W-:Y:S01]  /*0940*/  @!UP0 USHF.R.S32.HI UR16, URZ, 0x1f, UR21 ;  /* 0x0000001f3f108899 */ /* 0x000fe20008011415 */
[----:B------:R-:W-:Y:S01]  /*0950*/  IMAD.SHL.U32 R0, R10, 0x8, RZ ;  /* 0x000000080a007824 */ /* 0x000fe200078e00ff */
[----:B------:R-:W-:Y:S01]  /*0960*/  @UP0 UIMAD UR8, UR10, UR5, UR19 ;  /* 0x000000050a0802a4 */ /* 0x000fe2000f8e0213 */
[----:B------:R-:W-:Y:S01]  /*0970*/  BSSY B0, `(.L_x_790) ;  /* 0x0000037000007945 */ /* 0x000fe20003800000 */
[----:B------:R-:W-:Y:S01]  /*0980*/  @!UP0 UIMAD UR16, UR16, UR6, URZ ;  /* 0x00000006101082a4 */ /* 0x000fe2000f8e023f */
[----:B------:R-:W-:Y:S01]  /*0990*/  IMAD.WIDE R14, R15, 0x80, R12 ;  /* 0x000000800f0e7825 */ /* 0x000fe200078e020c */
[----:B------:R-:W-:Y:S01]  /*09a0*/  ULDC.64 UR4, c[0x0][0x1f0] ;  /* 0x00007c0000047ab9 */ /* 0x000fe20000000a00 */
[----:B------:R-:W-:Y:S01]  /*09b0*/  ISETP.GE.AND P1, PT, R0, c[0x0][0x220], PT ;  /* 0x0000880000007a0c */ /* 0x000fe20003f26270 */
[----:B------:R-:W-:-:S02]  /*09c0*/  UIMAD UR4, UR9, UR4, URZ ;  /* 0x00000004090472a4 */ /* 0x000fc4000f8e023f */
[----:B------:R-:W-:Y:S02]  /*09d0*/  @!UP0 UIMAD UR16, UR21, UR7, UR16 ;  /* 0x00000007151082a4 */ /* 0x000fe4000f8e0210 */
[----:B------:R-:W-:Y:S02]  /*09e0*/  ULDC.U8 UR9, c[0x0][0x329] ;  /* 0x0000ca4000097ab9 */ /* 0x000fe40000000000 */
[----:B------:R-:W-:Y:S02]  /*09f0*/  UISETP.NE.AND UP2, UPT, UR9, URZ, UPT ;  /* 0x0000003f0900728c */ /* 0x000fe4000bf45270 */
[----:B------:R-:W-:Y:S02]  /*0a00*/  UISETP.EQ.AND UP3, UPT, UR9, URZ, UP3 ;  /* 0x0000003f0900728c */ /* 0x000fe40009f62270 */
[----:B------:R-:W-:Y:S02]  /*0a10*/  @!UP0 UIMAD.WIDE.U32 UR24, UR21, UR6, URZ ;  /* 0x00000006151882a5 */ /* 0x000fe4000f8e003f */
[----:B------:R-:W-:-:S02]  /*0a20*/  ULDC UR7, c[0x0][0x214] ;  /* 0x0000850000077ab9 */ /* 0x000fc40000000800 */
[----:B------:R-:W-:Y:S02]  /*0a30*/  ULDC UR6, c[0x0][0x234] ;  /* 0x00008d0000067ab9 */ /* 0x000fe40000000800 */
[----:B------:R-:W-:Y:S02]  /*0a40*/  UIMAD UR5, UR22, UR5, UR4 ;  /* 0x00000005160572a4 */ /* 0x000fe4000f8e0204 */
[----:B------:R-:W-:Y:S02]  /*0a50*/  @!UP2 UISETP.NE.AND UP1, UPT, UR12, URZ, UPT ;  /* 0x0000003f0c00a28c */ /* 0x000fe4000bf25270 */
[----:B------:R-:W-:Y:S02]  /*0a60*/  @UP2 ULDC UR9, c[0x0][0x210] ;  /* 0x0000840000092ab9 */ /* 0x000fe40000000800 */
[----:B------:R-:W-:Y:S02]  /*0a70*/  @UP2 UIMAD UR9, UR9, UR7, URZ ;  /* 0x00000007090922a4 */ /* 0x000fe4000f8e023f */
        /* <DEDUP_REMOVED lines=12> */
[C---:B------:R-:W-:Y:S01]  /*0b40*/  ISETP.GE.OR P0, PT, R12.reuse, UR17, P1 ;  /* 0x000000110c007c0c */ /* 0x040fe20008f06670 */
[----:B------:R-:W-:Y:S01]  /*0b50*/  @UP2 ULDC UR20, c[0x0][0x210] ;  /* 0x0000840000142ab9 */ /* 0x000fe20000000800 */
[----:B------:R-:W-:Y:S01]  /*0b60*/  ISETP.GE.AND P6, PT, R12, UR17, PT ;  /* 0x000000110c007c0c */ /* 0x000fe2000bfc6270 */
[----:B------:R-:W-:Y:S01]  /*0b70*/  USEL UR19, UR19, URZ, !UP3 ;  /* 0x0000003f13137287 */ /* 0x000fe2000d800000 */
[----:B-1----:R-:W-:Y:S01]  /*0b80*/  IMAD.WIDE.U32 R6, R6, c[0x0][0x1f0], R2 ;  /* 0x00007c0006067a25 */ /* 0x002fe200078e0002 */
[----:B------:R-:W-:-:S02]  /*0b90*/  @!UP2 UMOV UR20, 0x1 ;  /* 0x000000010014a882 */ /* 0x000fc40000000000 */
[----:B------:R-:W-:Y:S02]  /*0ba0*/  UIMAD UR13, UR13, UR20, URZ ;  /* 0x000000140d0d72a4 */ /* 0x000fe4000f8e023f */
[----:B------:R-:W-:Y:S01]  /*0bb0*/  UIMAD UR19, UR22, UR9, UR19 ;  /* 0x00000009161372a4 */ /* 0x000fe2000f8e0213 */
[----:B------:R-:W-:Y:S01]  /*0bc0*/  IADD3 R9, R7, UR5, RZ ;  /* 0x0000000507097c10 */ /* 0x000fe2000fffe0ff */
[----:B------:R-:W-:Y:S02]  /*0bd0*/  @!UP3 UMOV UR26, URZ ;  /* 0x0000003f001abc82 */ /* 0x000fe40008000000 */
[----:B------:R-:W-:Y:S02]  /*0be0*/  @UP3 UMOV UR26, UR12 ;  /* 0x0000000c001a3c82 */ /* 0x000fe40008000000 */
[----:B------:R-:W-:Y:S02]  /*0bf0*/  @!UP3 UMOV UR27, URZ ;  /* 0x0000003f001bbc82 */ /* 0x000fe40008000000 */
[----:B------:R-:W-:-:S02]  /*0c00*/  USHF.R.S32.HI UR4, URZ, 0x1f, UR13 ;  /* 0x0000001f3f047899 */ /* 0x000fc4000801140d */
        /* <DEDUP_REMOVED lines=13> */
.L_x_791:
[----:B------:R-:W-:Y:S05]  /*0ce0*/  BSYNC B0 ;  /* 0x0000000000007941 */ /* 0x000fea0003800000 */
.L_x_790:
        /* <DEDUP_REMOVED lines=16> */
.L_x_793:
[----:B------:R-:W-:Y:S05]  /*0df0*/  BSYNC B0 ;  /* 0x0000000000007941 */ /* 0x000fea0003800000 */
.L_x_792:
        /* <DEDUP_REMOVED lines=16> */
.L_x_795:
[----:B------:R-:W-:Y:S05]  /*0f00*/  BSYNC B0 ;  /* 0x0000000000007941 */ /* 0x000fea0003800000 */
.L_x_794:
        /* <DEDUP_REMOVED lines=15> */
.L_x_797:
[----:B------:R-:W-:Y:S05]  /*1000*/  BSYNC B0 ;  /* 0x0000000000007941 */ /* 0x000fea0003800000 */
.L_x_796:
        /* <DEDUP_REMOVED lines=34> */
.L_x_789:
[----:B------:R-:W-:Y:S01]  /*1230*/  UISETP.NE.AND UP0, UPT, UR10, -0x1, UPT ;  /* 0xffffffff0a00788c */ /* 0x000fe2000bf05270 */
[----:B------:R-:W1:Y:S01]  /*1240*/  LDC.U8 R136, c[0x0][0x2d8] ;  /* 0x0000b600ff887b82 */ /* 0x000e620000000000 */
        /* <DEDUP_REMOVED lines=20> */
[----:B-1----:R-:W-:Y:S02]  /*1390*/  USHF.R.S32.HI UR18, URZ, 0x1f, UR8 ;  /* 0x0000001f3f127899 */ /* 0x002fe40008011408 */
[----:B------:R-:W-:Y:S02]  /*13a0*/  ULDC.64 UR4, c[0x0][0x198] ;  /* 0x0000660000047ab9 */ /* 0x000fe40000000a00 */
[----:B------:R-:W-:Y:S02]  /*13b0*/  UIMAD UR18, UR18, UR4, URZ ;  /* 0x00000004121272a4 */ /* 0x000fe4000f8e023f */
[----:B------:R-:W-:-:S02]  /*13c0*/  UIMAD.WIDE.U32 UR26, UR8, UR4, URZ ;  /* 0x00000004081a72a5 */ /* 0x000fc4000f8e003f */
[----:B------:R-:W-:Y:S02]  /*13d0*/  UIMAD UR18, UR8, UR5, UR18 ;  /* 0x00000005081272a4 */ /* 0x000fe4000f8e0212 */
[----:B------:R-:W-:Y:S02]  /*13e0*/  USHF.R.S32.HI UR7, URZ, 0x1f, UR21 ;  /* 0x0000001f3f077899 */ /* 0x000fe40008011415 */
[----:B------:R-:W-:Y:S02]  /*13f0*/  UIADD3 UR27, UR27, UR18, URZ ;  /* 0x000000121b1b7290 */ /* 0x000fe4000fffe03f */
[----:B------:R-:W-:Y:S02]  /*1400*/  ULDC.64 UR4, c[0x0][0x180] ;  /* 0x0000600000047ab9 */ /* 0x000fe40000000a00 */
[----:B------:R-:W-:Y:S02]  /*1410*/  UIMAD UR7, UR7, UR4, URZ ;  /* 0x00000004070772a4 */ /* 0x000fe4000f8e023f */
[----:B------:R-:W-:-:S02]  /*1420*/  UIMAD.WIDE.U32 UR26, UR21, UR4, UR26 ;  /* 0x00000004151a72a5 */ /* 0x000fc4000f8e001a */
[----:B------:R-:W-:-:S04]  /*1430*/  UIMAD UR5, UR21, UR5, UR7 ;  /* 0x00000005150572a4 */ /* 0x000fc8000f8e0207 */
[----:B------:R-:W-:Y:S02]  /*1440*/  UIADD3 UR18, UR27, UR5, URZ ;  /* 0x000000051b127290 */ /* 0x000fe4000fffe03f */
[----:B------:R-:W-:Y:S02]  /*1450*/  UMOV UR24, UR26 ;  /* 0x0000001a00187c82 */ /* 0x000fe40008000000 */
.L_x_798:
        /* <DEDUP_REMOVED lines=42> */
.L_x_799:
[CC--:B------:R-:W-:Y:S01]  /*1700*/  LEA.HI R5, R7.reuse, R10.reuse, RZ, 0x2 ;  /* 0x0000000a07057211 */ /* 0x0c0fe200078f10ff */
[----:B------:R-:W1:Y:S01]  /*1710*/  S2R R14, SR_CTAID.Z ;  /* 0x00000000000e7919 */ /* 0x000e620000002700 */
[----:B------:R-:W-:Y:S01]  /*1720*/  LEA.HI R13, R7, R10, RZ, 0x3 ;  /* 0x0000000a070d7211 */ /* 0x000fe200078f18ff */
[----:B------:R-:W-:Y:S01]  /*1730*/  UIADD3 UR8, -UR13, UR17, URZ ;  /* 0x000000110d087290 */ /* 0x000fe2000fffe13f */
[C---:B------:R-:W-:Y:S01]  /*1740*/  LOP3.LUT R3, R5.reuse, 0xfffffffc, RZ, 0xc0, !PT ;  /* 0xfffffffc05037812 */ /* 0x040fe200078ec0ff */
        /* <DEDUP_REMOVED lines=9> */
[----:B------:R-:W-:Y:S01]  /*17e0*/  UIMAD UR4, UR22, UR5, UR4 ;  /* 0x00000005160472a4 */ /* 0x000fe2000f8e0204 */
[----:B------:R-:W-:Y:S01]  /*17f0*/  SHF.R.S32.HI R19, RZ, 0x1f, R18 ;  /* 0x0000001fff137819 */ /* 0x000fe20000011412 */
[----:B------:R-:W-:Y:S01]  /*1800*/  IMAD.U32 R23, RZ, RZ, UR11 ;  /* 0x0000000bff177e24 */ /* 0x000fe2000f8e00ff */
[----:B------:R-:W-:Y:S01]  /*1810*/  LOP3.LUT R3, R3, 0xc0, RZ, 0xc0, !PT ;  /* 0x000000c003037812 */ /* 0x000fe200078ec0ff */
[----:B------:R-:W-:Y:S01]  /*1820*/  BSSY B0, `(.L_x_800) ;  /* 0x0000022000007945 */ /* 0x000fe20003800000 */
[----:B------:R-:W-:Y:S01]  /*1830*/  SHF.R.S32.HI R241, RZ, 0x1f, R240 ;  /* 0x0000001ffff17819 */ /* 0x000fe200000114f0 */
[----:B------:R-:W-:Y:S01]  /*1840*/  IMAD.WIDE R22, R23, 0x80, R18 ;  /* 0x0000008017167825 */ /* 0x000fe200078e0212 */
[----:B------:R-:W-:-:S02]  /*1850*/  IADD3 R8, P0, R240, UR6, RZ ;  /* 0x00000006f0087c10 */ /* 0x000fc4000ff1e0ff */
[----:B------:R-:W-:Y:S02]  /*1860*/  LOP3.LUT R5, R5, 0x7fffffe, RZ, 0xc0, !PT ;  /* 0x07fffffe05057812 */ /* 0x000fe400078ec0ff */
[----:B------:R-:W-:Y:S02]  /*1870*/  IADD3.X R9, R241, UR12, RZ, P0, !PT ;  /* 0x0000000cf1097c10 */ /* 0x000fe400087fe4ff */
[C---:B------:R-:W-:Y:S01]  /*1880*/  ISETP.GE.AND P0, PT, R18.reuse, UR8, PT ;  /* 0x0000000812007c0c */ /* 0x040fe2000bf06270 */
[----:B------:R-:W-:Y:S01]  /*1890*/  IMAD.IADD R5, R18, 0x1, -R5 ;  /* 0x0000000112057824 */ /* 0x000fe200078e0a05 */
[----:B------:R-:W-:Y:S01]  /*18a0*/  LOP3.LUT R0, R3, 0x18, R240, 0xf8, !PT ;  /* 0x0000001803007812 */ /* 0x000fe200078ef8f0 */
[----:B-1----:R-:W-:Y:S01]  /*18b0*/  IMAD.WIDE.U32 R14, R14, c[0x0][0x1a8], R8 ;  /* 0x00006a000e0e7a25 */ /* 0x002fe200078e0008 */
[----:B------:R-:W-:Y:S02]  /*18c0*/  SHF.R.U32.HI R3, RZ, 0x3, R3 ;  /* 0x00000003ff037819 */ /* 0x000fe40000011603 */
[----:B------:R-:W-:Y:S01]  /*18d0*/  SHF.R.S32.HI R51, RZ, 0x1f, R48 ;  /* 0x0000001fff337819 */ /* 0x000fe20000011430 */
[----:B------:R-:W-:Y:S01]  /*18e0*/  IMAD R222, R44, 0x8, R5 ;  /* 0x000000082cde7824 */ /* 0x000fe200078e0205 */
[----:B------:R-:W-:-:S02]  /*18f0*/  LOP3.LUT R3, R0, R3, RZ, 0x3c, !PT ;  /* 0x0000000300037212 */ /* 0x000fc400078e3cff */
[----:B------:R-:W-:-:S03]  /*1900*/  IADD3 R21, R15, UR4, RZ ;  /* 0x000000040f157c10 */ /* 0x000fc6000fffe0ff */
        /* <DEDUP_REMOVED lines=19> */
.L_x_801:
[----:B------:R-:W-:Y:S05]  /*1a40*/  BSYNC B0 ;  /* 0x0000000000007941 */ /* 0x000fea0003800000 */
.L_x_800:
        /* <DEDUP_REMOVED lines=21> */
.L_x_803:
[----:B------:R-:W-:Y:S05]  /*1ba0*/  BSYNC B0 ;  /* 0x0000000000007941 */ /* 0x000fea0003800000 */
.L_x_802:
        /* <DEDUP_REMOVED lines=21> */
.L_x_805:
[----:B------:R-:W-:Y:S05]  /*1d00*/  BSYNC B0 ;  /* 0x0000000000007941 */ /* 0x000fea0003800000 */
.L_x_804:
        /* <DEDUP_REMOVED lines=24> */
.L_x_807:
[----:B------:R-:W-:Y:S05]  /*1e90*/  BSYNC B0 ;  /* 0x0000000000007941 */ /* 0x000fea0003800000 */
.L_x_806:
[----:B------:R-:W-:Y:S01]  /*1ea0*/  LEA.HI R12, R7, R10, RZ, 0x4 ;  /* 0x0000000a070c7211 */ /* 0x000fe200078f20ff */
[C---:B------:R-:W-:Y:S01]  /*1eb0*/  IMAD R5, R19.reuse, c[0x0][0x198], RZ ;  /* 0x0000660013057a24 */ /* 0x040fe200078e02ff */
[----:B------:R-:W-:Y:S01]  /*1ec0*/  UIADD3 UR36, UR34, -0x1, URZ ;  /* 0xffffffff22247890 */ /* 0x000fe2000fffe03f */
[----:B-1----:R-:W-:Y:S01]  /*1ed0*/  IMAD.WIDE.U32 R20, R18, c[0x0][0x198], R240 ;  /* 0x0000660012147a25 */ /* 0x002fe200078e00f0 */
[----:B------:R-:W-:Y:S01]  /*1ee0*/  LOP3.LUT R7, R12, 0xfffffff0, RZ, 0xc0, !PT ;  /* 0xfffffff00c077812 */ /* 0x000fe200078ec0ff */
[----:B------:R-:W-:Y:S01]  /*1ef0*/  BSSY B0, `(.L_x_808) ;  /* 0x0000030000007945 */ /* 0x000fe20003800000 */
[----:B------:R-:W-:Y:S01]  /*1f00*/  UIMAD UR4, UR19, UR36, URZ ;  /* 0x00000024130472a4 */ /* 0x000fe2000f8e023f */
[----:B------:R-:W-:Y:S01]  /*1f10*/  IMAD R5, R18, c[0x0][0x19c], R5 ;  /* 0x0000670012057a24 */ /* 0x000fe200078e0205 */
[----:B------:R-:W-:Y:S01]  /*1f20*/  IADD3 R224, P1, R20, UR24, RZ ;  /* 0x0000001814e07c10 */ /* 0x000fe2000ff3e0ff */
[----:B------:R-:W-:Y:S02]  /*1f30*/  IMAD.IADD R7, R10, 0x1, -R7 ;  /* 0x000000010a077824 */ /* 0x000fe400078e0a07 */
[----:B------:R-:W-:Y:S01]  /*1f40*/  IMAD R3, R19, c[0x0][0x1a0], RZ ;  /* 0x0000680013037a24 */ /* 0x000fe200078e02ff */
[----:B------:R-:W-:Y:S01]  /*1f50*/  IADD3.X R225, R21, UR18, R5, P1, !PT ;  /* 0x0000001215e17c10 */ /* 0x000fe20008ffe405 */
[----:B------:R-:W-:Y:S01]  /*1f60*/  IMAD.WIDE.U32 R14, R18, c[0x0][0x1a0], R240 ;  /* 0x00006800120e7a25 */ /* 0x000fe200078e00f0 */
[----:B------:R-:W-:Y:S01]  /*1f70*/  LEA.HI R11, R7, R7, RZ, 0x1 ;  /* 0x00000007070b7211 */ /* 0x000fe200078f08ff */
[----:B------:R-:W-:-:S02]  /*1f80*/  UIMAD UR18, UR36, -0x80, UR16 ;  /* 0xffffff80241278a4 */ /* 0x000fc4000f8e0210 */
[----:B------:R-:W-:Y:S01]  /*1f90*/  IMAD R3, R18, c[0x0][0x1a4], R3 ;  /* 0x0000690012037a24 */ /* 0x000fe200078e0203 */
[----:B------:R-:W-:Y:S01]  /*1fa0*/  IADD3 R20, P0, R14, UR26, RZ ;  /* 0x0000001a0e147c10 */ /* 0x000fe2000ff1e0ff */
[C---:B------:R-:W-:Y:S01]  /*1fb0*/  IMAD R239, R51.reuse, c[0x0][0x1b0], RZ ;  /* 0x00006c0033ef7a24 */ /* 0x040fe200078e02ff */
[--C-:B------:R-:W-:Y:S01]  /*1fc0*/  SHF.R.S32.HI R14, RZ, 0x1, R11.reuse ;  /* 0x00000001ff0e7819 */ /* 0x100fe2000001140b */
[----:B------:R-:W-:Y:S01]  /*1fd0*/  IMAD R51, R51, c[0x0][0x1b8], RZ ;  /* 0x00006e0033337a24 */ /* 0x000fe200078e02ff */
[----:B------:R-:W-:Y:S01]  /*1fe0*/  SHF.R.S32.HI R5, RZ, 0x1f, R11 ;  /* 0x0000001fff057819 */ /* 0x000fe2000001140b */
[C---:B------:R-:W-:Y:S01]  /*1ff0*/  IMAD.WIDE.U32 R224, R48.reuse, c[0x0][0x1b0], R224 ;  /* 0x00006c0030e07a25 */ /* 0x040fe200078e00e0 */
[----:B------:R-:W-:Y:S01]  /*2000*/  IADD3.X R21, R15, UR23, R3, P0, !PT ;  /* 0x000000170f157c10 */ /* 0x000fe200087fe403 */
[----:B------:R-:W-:Y:S01]  /*2010*/  USHF.R.S32.HI UR23, URZ, 0x1f, UR36 ;  /* 0x0000001f3f177899 */ /* 0x000fe20008011424 */
[----:B------:R-:W-:Y:S01]  /*2020*/  LEA.HI R5, R5, R14, RZ, 0x2 ;  /* 0x0000000e05057211 */ /* 0x000fe200078f10ff */
[----:B------:R-:W-:Y:S01]  /*2030*/  IMAD R239, R48, c[0x0][0x1b4], R239 ;  /* 0x00006d0030ef7a24 */ /* 0x000fe200078e02ef */
[----:B------:R-:W-:Y:S01]  /*2040*/  ISETP.GE.AND P0, PT, R18, UR18, PT ;  /* 0x0000001212007c0c */ /* 0x000fe2000bf06270 */
[C---:B------:R-:W-:Y:S01]  /*2050*/  IMAD R51, R48.reuse, c[0x0][0x1bc], R51 ;  /* 0x00006f0030337a24 */ /* 0x040fe200078e0233 */
[----:B------:R-:W-:Y:S01]  /*2060*/  MOV R238, R224 ;  /* 0x000000e000ee7202 */ /* 0x000fe20000000f00 */
[----:B------:R-:W-:Y:S01]  /*2070*/  IMAD.WIDE.U32 R48, R48, c[0x0][0x1b8], R20 ;  /* 0x00006e0030307a25 */ /* 0x000fe200078e0014 */
[----:B------:R-:W-:Y:S01]  /*2080*/  LOP3.LUT R5, R5, 0xfffffffc, RZ, 0xc0, !PT ;  /* 0xfffffffc05057812 */ /* 0x000fe200078ec0ff */
[----:B------:R-:W-:Y:S01]  /*2090*/  UIMAD UR4, UR23, UR20, UR4 ;  /* 0x00000014170472a4 */ /* 0x000fe2000f8e0204 */
[----:B------:R-:W-:Y:S01]  /*20a0*/  MOV R3, 0x10 ;  /* 0x0000001000037802 */ /* 0x000fe20000000f00 */
[----:B------:R-:W-:Y:S01]  /*20b0*/  IMAD.IADD R239, R225, 0x1, R239 ;  /* 0x00000001e1ef7824 */ /* 0x000fe200078e02ef */
[----:B------:R-:W-:Y:S01]  /*20c0*/  IADD3 R5, R14, -R5, RZ ;  /* 0x800000050e057210 */ /* 0x000fe20007ffe0ff */
[----:B------:R-:W-:-:S02]  /*20d0*/  IMAD.U32 R21, RZ, RZ, UR36 ;  /* 0x00000024ff157e24 */ /* 0x000fc4000f8e00ff */
[----:B------:R-:W-:Y:S01]  /*20e0*/  IMAD.IADD R51, R49, 0x1, R51 ;  /* 0x0000000131337824 */ /* 0x000fe200078e0233 */
[----:B------:R-:W-:Y:S01]  /*20f0*/  LOP3.LUT P1, RZ, R5, 0x2, RZ, 0xc0, !PT ;  /* 0x0000000205ff7812 */ /* 0x000fe2000782c0ff */
[----:B------:R-:W-:-:S03]  /*2100*/  IMAD.WIDE.U32 R20, R21, UR20, R238 ;  /* 0x0000001415147c25 */ /* 0x000fc6000f8e00ee */
[----:B------:R-:W-:Y:S02]  /*2110*/  SEL R3, R3, 0xfffffff0, !P1 ;  /* 0xfffffff003037807 */ /* 0x000fe40004800000 */
        /* <DEDUP_REMOVED lines=13> */
.L_x_809:
[----:B------:R-:W-:Y:S05]  /*21f0*/  BSYNC B0 ;  /* 0x0000000000007941 */ /* 0x000fea0003800000 */
.L_x_808:
        /* <DEDUP_REMOVED lines=10> */
[----:B-1----:R-:W-:-:S04]  /*22a0*/  IADD3 R15, P0, R20, UR12, RZ ;  /* 0x0000000c140f7c10 */ /* 0x002fc8000ff1e0ff */
[----:B------:R-:W-:Y:S02]  /*22b0*/  IADD3.X R14, R23, UR7, RZ, P0, !PT ;  /* 0x00000007170e7c10 */ /* 0x000fe400087fe4ff */
[----:B--2---:R-:W-:-:S04]  /*22c0*/  LEA R24, P0, R15, c[0x0][0x168], 0x1 ;  /* 0x00005a000f187a11 */ /* 0x004fc800078008ff */
[----:B------:R-:W-:-:S05]  /*22d0*/  LEA.HI.X R25, R15, c[0x0][0x16c], R14, 0x1, P0 ;  /* 0x00005b000f197a11 */ /* 0x000fca00000f0c0e */
[----:B------:R-:W-:Y:S01]  /*22e0*/  @!PT LDS RZ, [RZ] ;  /* 0x00000000fffff984 */ /* 0x000fe20000000800 */
[----:B------:R-:W-:Y:S01]  /*22f0*/  @!PT LDS RZ, [RZ] ;  /* 0x00000000fffff984 */ /* 0x000fe20000000800 */
[----:B------:R-:W-:Y:S01]  /*2300*/  @!PT LDS RZ, [RZ] ;  /* 0x00000000fffff984 */ /* 0x000fe20000000800 */
[----:B------:R1:W-:Y:S04]  /*2310*/  LDGSTS.E.BYPASS.LTC128B.128 [R222+0x2800], [R24.64] ;  /* 0x0280000018de7fae */ /* 0x0003e8000b901d4e */
.L_x_811:
[----:B------:R-:W-:Y:S05]  /*2320*/  BSYNC B0 ;  /* 0x0000000000007941 */ /* 0x000fea0003800000 */
.L_x_810:
[----:B------:R-:W-:Y:S01]  /*2330*/  ISETP.GE.AND P0, PT, R8, UR18, PT ;  /* 0x0000001208007c0c */ /* 0x000fe2000bf06270 */
[----:B------:R-:W-:-:S12]  /*2340*/  BSSY B0, `(.L_x_812) ;  /* 0x0000010000007945 */ /* 0x000fd80003800000 */
[----:B------:R-:W-:Y:S05]  /*2350*/  @P0 BRA `(.L_x_813) ;  /* 0x000000e000000947 */ /* 0x000fea0003800000 */
[----:B------:R-:W-:-:S13]  /*2360*/  ISETP.GE.AND P0, PT, R240, c[0x0][0x220], PT ;  /* 0x00008800f0007a0c */ /* 0x000fda0003f06270 */
[----:B------:R1:W-:Y:S01]  /*2370*/  @P0 STS.128 [R222+0x3000], RZ ;  /* 0x003000ffde000388 */ /* 0x0003e20000000c00 */
[----:B------:R-:W-:Y:S05]  /*2380*/  @P0 BRA `(.L_x_813) ;  /* 0x000000b000000947 */ /* 0x000fea0003800000 */
[----:B-1----:R-:W-:Y:S02]  /*2390*/  IMAD.U32 R15, RZ, RZ, UR6 ;  /* 0x00000006ff0f7e24 */ /* 0x002fe4000f8e00ff */
        /* <DEDUP_REMOVED lines=10> */
.L_x_813:
[----:B------:R-:W-:Y:S05]  /*2440*/  BSYNC B0 ;  /* 0x0000000000007941 */ /* 0x000fea0003800000 */
.L_x_812:
[----:B------:R-:W-:Y:S01]  /*2450*/  ISETP.GE.AND P0, PT, R0, UR18, PT ;  /* 0x0000001200007c0c */ /* 0x000fe2000bf06270 */
[----:B------:R-:W-:-:S12]  /*2460*/  BSSY B0, `(.L_x_814) ;  /* 0x0000011000007945 */ /* 0x000fd80003800000 */
[----:B------:R-:W-:Y:S05]  /*2470*/  @P0 BRA `(.L_x_815) ;  /* 0x000000f000000947 */ /* 0x000fea0003800000 */
[----:B------:R-:W-:-:S13]  /*2480*/  ISETP.GE.AND P0, PT, R240, c[0x0][0x220], PT ;  /* 0x00008800f0007a0c */ /* 0x000fda0003f06270 */
[----:B------:R1:W-:Y:S01]  /*2490*/  @P0 STS.128 [R222+0x3800], RZ ;  /* 0x003800ffde000388 */ /* 0x0003e20000000c00 */
[----:B------:R-:W-:Y:S05]  /*24a0*/  @P0 BRA `(.L_x_815) ;  /* 0x000000c000000947 */ /* 0x000fea0003800000 */
[----:B-1----:R-:W-:Y:S01]  /*24b0*/  IMAD.U32 R14, RZ, RZ, UR6 ;  /* 0x00000006ff0e7e24 */ /* 0x002fe2000f8e00ff */
        /* <DEDUP_REMOVED lines=11> */
.L_x_815:
[----:B------:R-:W-:Y:S05]  /*2570*/  BSYNC B0 ;  /* 0x0000000000007941 */ /* 0x000fea0003800000 */
.L_x_814:
        /* <DEDUP_REMOVED lines=18> */
[----:B-1----:R-:W-:Y:S01]  /*26a0*/  IMAD.U32 R20, RZ, RZ, UR24 ;  /* 0x00000018ff147e24 */ /* 0x002fe2000f8e00ff */
[----:B------:R-:W1:Y:S01]  /*26b0*/  @P0 MUFU.RCP R14, c[0x0][0x238] ;  /* 0x00008e00000e0b08 */ /* 0x000e620000001000 */
[----:B------:R-:W-:Y:S01]  /*26c0*/  ISETP.GE.AND P1, PT, R18, UR18, PT ;  /* 0x0000001212007c0c */ /* 0x000fe2000bf26270 */
[----:B------:R-:W-:-:S02]  /*26d0*/  ULDC.64 UR4, c[0x0][0x1a0] ;  /* 0x0000680000047ab9 */ /* 0x000fc40000000a00 */
[----:B------:R-:W-:-:S05]  /*26e0*/  IMAD.U32 R21, RZ, RZ, UR25 ;  /* 0x00000019ff157e24 */ /* 0x000fca000f8e00ff */
[----:B------:R-:W1:Y:S01]  /*26f0*/  @P0 LDG.E R15, [R20.64] ;  /* 0x0000000e140f0981 */ /* 0x000e62000c1e1900 */
[----:B------:R-:W-:Y:S01]  /*2700*/  USHF.L.U64.HI UR27, UR4, UR27, UR5 ;  /* 0x0000001b041b7299 */ /* 0x000fe20008010205 */
[----:B------:R-:W-:Y:S01]  /*2710*/  SHF.R.S32.HI R47, RZ, 0x1f, R16 ;  /* 0x0000001fff2f7819 */ /* 0x000fe20000011410 */
[----:B------:R-:W-:Y:S01]  /*2720*/  USHF.L.U32 UR28, UR4, 0x7, URZ ;  /* 0x00000007041c7899 */ /* 0x000fe2000800063f */
[----:B------:R-:W-:Y:S01]  /*2730*/  BAR.SYNC.DEFER_BLOCKING 0x0 ;  /* 0x0000000000007b1d */ /* 0x000fe20000010000 */
[----:B------:R-:W-:Y:S01]  /*2740*/  UIMAD UR5, UR27, UR36, URZ ;  /* 0x000000241b0572a4 */ /* 0x000fe2000f8e023f */
[----:B------:R-:W-:Y:S01]  /*2750*/  IMAD.U32 R17, RZ, RZ, UR36 ;  /* 0x00000024ff117e24 */ /* 0x000fe2000f8e00ff */
[----:B------:R-:W-:Y:S01]  /*2760*/  LEA.HI R47, R47, R16, RZ, 0x2 ;  /* 0x000000102f2f7211 */ /* 0x000fe200078f10ff */
[----:B------:R-:W-:Y:S01]  /*2770*/  IMAD.MOV.U32 R50, RZ, RZ, R48 ;  /* 0x000000ffff327224 */ /* 0x000fe200078e0030 */
[----:B------:R-:W-:Y:S01]  /*2780*/  UIMAD UR23, UR23, UR28, UR5 ;  /* 0x0000001c171772a4 */ /* 0x000fe2000f8e0205 */
[----:B------:R-:W-:Y:S01]  /*2790*/  IMAD.U32 R53, RZ, RZ, UR11 ;  /* 0x0000000bff357e24 */ /* 0x000fe2000f8e00ff */
[----:B------:R-:W-:Y:S01]  /*27a0*/  SHF.L.U32 R221, R10, 0x1, RZ ;  /* 0x000000010add7819 */ /* 0x000fe200000006ff */
[----:B------:R-:W-:Y:S01]  /*27b0*/  IMAD.WIDE.U32 R16, R17, UR28, R50 ;  /* 0x0000001c11107c25 */ /* 0x000fe2000f8e0032 */
[----:B------:R-:W-:Y:S01]  /*27c0*/  UMOV UR31, URZ ;  /* 0x0000003f001f7c82 */ /* 0x000fe20008000000 */
[----:B------:R-:W-:Y:S01]  /*27d0*/  BSSY B0, `(.L_x_816) ;  /* 0x0000017000007945 */ /* 0x000fe20003800000 */
[----:B------:R-:W-:-:S02]  /*27e0*/  LOP3.LUT R221, R221, 0x6, RZ, 0xc0, !PT ;  /* 0x00000006dddd7812 */ /* 0x000fc400078ec0ff */
[----:B------:R-:W-:Y:S02]  /*27f0*/  IADD3 R19, R17, UR23, RZ ;  /* 0x0000001711137c10 */ /* 0x000fe4000fffe0ff */
[----:B------:R-:W-:Y:S02]  /*2800*/  LEA R53, R53, R44, 0x3 ;  /* 0x0000002c35357211 */ /* 0x000fe400078e18ff */
[----:B------:R-:W-:Y:S01]  /*2810*/  SHF.R.S32.HI R47, RZ, 0x2, R47 ;  /* 0x00000002ff2f7819 */ /* 0x000fe2000001142f */
[----:B------:R2:W-:Y:S04]  /*2820*/  @P1 STS [R222+0x4000], RZ ;  /* 0x004000ffde001388 */ /* 0x0005e80000000800 */
[----:B------:R2:W-:Y:S04]  /*2830*/  @P1 STS [R222+0x4004], RZ ;  /* 0x004004ffde001388 */ /* 0x0005e80000000800 */
[----:B------:R2:W-:Y:S01]  /*2840*/  @P1 STS.64 [R222+0x4008], RZ ;  /* 0x004008ffde001388 */ /* 0x0005e20000000a00 */
[----:B-1----:R-:W-:-:S04]  /*2850*/  @P0 FMUL.FTZ R14, R15, R14 ;  /* 0x0000000e0f0e0220 */ /* 0x002fc80000410000 */
[----:B------:R-:W1:Y:S02]  /*2860*/  @P0 R2UR UR21, R14 ;  /* 0x000000000e1503c2 */ /* 0x000e6400000e0000 */
[----:B-1----:R-:W-:Y:S01]  /*2870*/  @UP1 UMOV UR31, UR21 ;  /* 0x00000015001f1c82 */ /* 0x002fe20008000000 */
        /* <DEDUP_REMOVED lines=12> */
.L_x_817:
[----:B--2---:R-:W-:Y:S05]  /*2940*/  BSYNC B0 ;  /* 0x0000000000007941 */ /* 0x004fea0003800000 */
.L_x_816:
        /* <DEDUP_REMOVED lines=12> */
[----:B------:R-:W-:-:S04]  /*2a10*/  LEA R20, P0, R14, c[0x0][0x170], 0x1 ;  /* 0x00005c000e147a11 */ /* 0x000fc800078008ff */
[----:B------:R-:W-:-:S05]  /*2a20*/  LEA.HI.X R21, R14, c[0x0][0x174], R9, 0x1, P0 ;  /* 0x00005d000e157a11 */ /* 0x000fca00000f0c09 */
[----:B------:R-:W-:Y:S01]  /*2a30*/  @!PT LDS RZ, [RZ] ;  /* 0x00000000fffff984 */ /* 0x000fe20000000800 */
[----:B------:R-:W-:Y:S01]  /*2a40*/  @!PT LDS RZ, [RZ] ;  /* 0x00000000fffff984 */ /* 0x000fe20000000800 */
[----:B------:R-:W-:Y:S01]  /*2a50*/  @!PT LDS RZ, [RZ] ;  /* 0x00000000fffff984 */ /* 0x000fe20000000800 */
[----:B------:R1:W-:Y:S04]  /*2a60*/  LDGSTS.E.BYPASS.LTC128B.128 [R222+0x4800], [R20.64] ;  /* 0x0480000014de7fae */ /* 0x0003e8000b901d4e */
.L_x_819:
[----:B------:R-:W-:Y:S05]  /*2a70*/  BSYNC B0 ;  /* 0x0000000000007941 */ /* 0x000fea0003800000 */
.L_x_818:
        /* <DEDUP_REMOVED lines=18> */
.L_x_821:
[----:B------:R-:W-:Y:S05]  /*2ba0*/  BSYNC B0 ;  /* 0x0000000000007941 */ /* 0x000fea0003800000 */
.L_x_820:
        /* <DEDUP_REMOVED lines=19> */
.L_x_823:
[----:B------:R-:W-:Y:S05]  /*2ce0*/  BSYNC B0 ;  /* 0x0000000000007941 */ /* 0x000fea0003800000 */
.L_x_822:
[----:B------:R-:W-:Y:S01]  /*2cf0*/  LOP3.LUT R219, R13, 0xfffffff8, RZ, 0xc0, !PT ;  /* 0xfffffff80ddb7812 */ /* 0x000fe200078ec0ff */
[----:B------:R-:W-:Y:S01]  /*2d00*/  IMAD.SHL.U32 R13, R5, 0x40, RZ ;  /* 0x00000040050d7824 */ /* 0x000fe200078e00ff */
[----:B-1----:R-:W-:Y:S01]  /*2d10*/  SHF.R.S32.HI R9, RZ, 0x4, R12 ;  /* 0x00000004ff097819 */ /* 0x002fe2000001140c */
[----:B------:R-:W-:Y:S01]  /*2d20*/  UIADD3 UR5, UR16, -UR17, URZ ;  /* 0x8000001110057290 */ /* 0x000fe2000fffe03f */
[----:B------:R-:W-:Y:S01]  /*2d30*/  LOP3.LUT R0, R11, 0x7fffffe, RZ, 0xc0, !PT ;  /* 0x07fffffe0b007812 */ /* 0x000fe200078ec0ff */
[----:B------:R-:W-:Y:S01]  /*2d40*/  IMAD.IADD R219, R10, 0x1, -R219 ;  /* 0x000000010adb7824 */ /* 0x000fe200078e0adb */
[----:B------:R-:W-:Y:S01]  /*2d50*/  LEA.HI R10, R12, R9, RZ, 0x1 ;  /* 0x000000090c0a7211 */ /* 0x000fe200078f08ff */
[----:B------:R-:W-:Y:S01]  /*2d60*/  IMAD.U32 R52, RZ, RZ, UR36 ;  /* 0x00000024ff347e24 */ /* 0x000fe2000f8e00ff */
[----:B------:R-:W-:Y:S01]  /*2d70*/  SHF.R.S32.HI R8, RZ, 0x1f, R7 ;  /* 0x0000001fff087819 */ /* 0x000fe20000011407 */
[----:B------:R-:W-:Y:S01]  /*2d80*/  IMAD.IADD R0, R7, 0x1, -R0 ;  /* 0x0000000107007824 */ /* 0x000fe200078e0a00 */
[----:B------:R-:W-:Y:S01]  /*2d90*/  LEA.HI R11, R219, R219, RZ, 0x1 ;  /* 0x000000dbdb0b7211 */ /* 0x000fe200078f08ff */
[----:B------:R-:W-:Y:S01]  /*2da0*/  UIADD3 UR17, UR16, 0x1, -UR17 ;  /* 0x0000000110117890 */ /* 0x000fe2000fffe811 */
[----:B------:R-:W-:Y:S01]  /*2db0*/  LOP3.LUT R10, R10, 0xfffffffe, RZ, 0xc0, !PT ;  /* 0xfffffffe0a0a7812 */ /* 0x000fe200078ec0ff */
[----:B------:R-:W-:Y:S01]  /*2dc0*/  IMAD R52, R52, 0x80, R221 ;  /* 0x0000008034347824 */ /* 0x000fe200078e02dd */
[----:B------:R-:W-:Y:S01]  /*2dd0*/  SHF.R.S32.HI R5, RZ, 0x1, R11 ;  /* 0x00000001ff057819 */ /* 0x000fe2000001140b */
[----:B------:R-:W0:Y:S01]  /*2de0*/  LDGDEPBAR ;  /* 0x00000000000079af */ /* 0x000e220000000000 */
[----:B------:R-:W-:Y:S01]  /*2df0*/  LEA.HI R7, R8, R7, RZ, 0x3 ;  /* 0x0000000708077211 */ /* 0x000fe200078f18ff */
[----:B------:R-:W-:Y:S01]  /*2e00*/  IMAD.IADD R10, R9, 0x1, -R10 ;  /* 0x00000001090a7824 */ /* 0x000fe200078e0a0a */
[----:B------:R-:W-:Y:S01]  /*2e10*/  LOP3.LUT R8, R11, 0x3fffffe, RZ, 0xc0, !PT ;  /* 0x03fffffe0b087812 */ /* 0x000fe200078ec0ff */
[----:B------:R-:W-:Y:S01]  /*2e20*/  IMAD.SHL.U32 R9, R5, 0x40, RZ ;  /* 0x0000004005097824 */ /* 0x000fe200078e00ff */
[----:B------:R-:W-:Y:S01]  /*2e30*/  LOP3.LUT R13, R13, 0xc0, RZ, 0xc0, !PT ;  /* 0x000000c00d0d7812 */ /* 0x000fe200078ec0ff */
[----:B------:R-:W-:Y:S01]  /*2e40*/  IMAD.SHL.U32 R7, R7, 0x20, RZ ;  /* 0x0000002007077824 */ /* 0x000fe200078e00ff */
[----:B------:R-:W-:Y:S01]  /*2e50*/  LOP3.LUT P0, RZ, R5, 0x2, RZ, 0xc0, !PT ;  /* 0x0000000205ff7812 */ /* 0x000fe2000780c0ff */
[----:B------:R-:W-:Y:S01]  /*2e60*/  IMAD.IADD R219, R219, 0x1, -R8 ;  /* 0x00000001dbdb7824 */ /* 0x000fe200078e0a08 */
[----:B------:R-:W-:Y:S01]  /*2e70*/  LOP3.LUT R9, R9, 0xc0, RZ, 0xc0, !PT ;  /* 0x000000c009097812 */ /* 0x000fe200078ec0ff */
[----:B------:R-:W-:Y:S01]  /*2e80*/  IMAD.SHL.U32 R12, R10, 0x8, RZ ;  /* 0x000000080a0c7824 */ /* 0x000fe200078e00ff */
[----:B------:R-:W-:Y:S01]  /*2e90*/  LOP3.LUT R7, R7, 0xffffff00, RZ, 0xc0, !PT ;  /* 0xffffff0007077812 */ /* 0x000fe200078ec0ff */
[----:B------:R-:W-:Y:S01]  /*2ea0*/  IMAD.SHL.U32 R8, R4, 0x8, RZ ;  /* 0x0000000804087824 */ /* 0x000fe200078e00ff */
[----:B------:R-:W-:Y:S01]  /*2eb0*/  SHF.R.S32.HI R57, RZ, 0x1f, R44 ;  /* 0x0000001fff397819 */ /* 0x000fe2000001142c */
[----:B------:R-:W-:Y:S01]  /*2ec0*/  IMAD R219, R10, 0x8, R219 ;  /* 0x000000080adb7824 */ /* 0x000fe200078e02db */
[----:B------:R-:W-:Y:S01]  /*2ed0*/  LOP3.LUT R4, R13, 0x8, R12, 0xf8, !PT ;  /* 0x000000080d047812 */ /* 0x000fe200078ef80c */
[--C-:B------:R-:W-:Y:S01]  /*2ee0*/  IMAD R11, R44, 0x200, R7.reuse ;  /* 0x000002002c0b7824 */ /* 0x100fe200078e0207 */
[----:B------:R-:W-:Y:S01]  /*2ef0*/  LOP3.LUT R8, R9, 0x8, R8, 0xf8, !PT ;  /* 0x0000000809087812 */ /* 0x000fe200078ef808 */
[C---:B------:R-:W-:Y:S01]  /*2f00*/  IMAD R7, R0.reuse, 0x20, R7 ;  /* 0x0000002000077824 */ /* 0x040fe200078e0207 */
[----:B------:R-:W-:Y:S01]  /*2f10*/  SHF.R.U32.HI R13, RZ, 0x3, R13 ;  /* 0x00000003ff0d7819 */ /* 0x000fe2000001160d */
[----:B------:R-:W-:Y:S01]  /*2f20*/  IMAD R11, R0, 0x20, R11 ;  /* 0x00000020000b7824 */ /* 0x000fe200078e020b */
[----:B------:R-:W-:Y:S01]  /*2f30*/  SHF.R.U32.HI R9, RZ, 0x3, R9 ;  /* 0x00000003ff097819 */ /* 0x000fe20000011609 */
[----:B------:R-:W-:Y:S01]  /*2f40*/  UISETP.GT.AND UP0, UPT, UR36, UR9, UPT ;  /* 0x000000092400728c */ /* 0x000fe2000bf04270 */
[----:B------:R-:W-:-:S02]  /*2f50*/  LOP3.LUT R4, R4, R13, RZ, 0x3c, !PT ;  /* 0x0000000d04047212 */ /* 0x000fc400078e3cff */
[----:B------:R-:W-:Y:S02]  /*2f60*/  LOP3.LUT R8, R8, R9, RZ, 0x3c, !PT ;  /* 0x0000000908087212 */ /* 0x000fe400078e3cff */
[----:B------:R-:W-:Y:S01]  /*2f70*/  LEA.HI R57, R57, R44, RZ, 0x2 ;  /* 0x0000002c39397211 */ /* 0x000fe200078f10ff */
[----:B------:R-:W-:Y:S01]  /*2f80*/  IMAD.IADD R220, R4, 0x1, R11 ;  /* 0x0000000104dc7824 */ /* 0x000fe200078e020b */
[----:B------:R-:W-:Y:S01]  /*2f90*/  IADD3 R0, R52, 0x9, RZ ;  /* 0x0000000934007810 */ /* 0x000fe20007ffe0ff */
[----:B------:R-:W-:Y:S01]  /*2fa0*/  IMAD.U32 R219, R219, 0x20, R8 ;  /* 0x00000020dbdb7824 */ /* 0x000fe200078e0008 */
[----:B------:R-:W-:Y:S01]  /*2fb0*/  LOP3.LUT R237, R57, 0xfffffffc, RZ, 0xc0, !PT ;  /* 0xfffffffc39ed7812 */ /* 0x000fe200078ec0ff */
[----:B------:R-:W-:Y:S02]  /*2fc0*/  IMAD.SHL.U32 R220, R220, 0x2, RZ ;  /* 0x00000002dcdc7824 */ /* 0x000fe400078e00ff */
[----:B------:R-:W-:Y:S02]  /*2fd0*/  IMAD.SHL.U32 R219, R219, 0x2, RZ ;  /* 0x00000002dbdb7824 */ /* 0x000fe400078e00ff */
[----:B------:R-:W-:Y:S01]  /*2fe0*/  IMAD R218, R3, 0x2, R220 ;  /* 0x0000000203da7824 */ /* 0x000fe200078e02dc */
[----:B------:R-:W-:Y:S01]  /*2ff0*/  LDSM.16.M88.4 R8, [R220] ;  /* 0x00000000dc08783b */ /* 0x000fe20000000200 */
[----:B------:R-:W-:Y:S01]  /*3000*/  IMAD.IADD R237, R44, 0x1, -R237 ;  /* 0x000000012ced7824 */ /* 0x000fe200078e0aed */
[C---:B------:R-:W-:Y:S01]  /*3010*/  IADD3 R5, R219.reuse, 0x2000, RZ ;  /* 0x00002000db057810 */ /* 0x040fe20007ffe0ff */
[----:B------:R-:W-:Y:S01]  /*3020*/  IMAD.IADD R4, R4, 0x1, R7 ;  /* 0x0000000104047824 */ /* 0x000fe200078e0207 */
[----:B------:R-:W1:Y:S01]  /*3030*/  LDSM.16.M88.4 R28, [R219+0x2000] ;  /* 0x00200000db1c783b */ /* 0x000e620000000200 */
[----:B------:R-:W-:-:S02]  /*3040*/  IADD3 R217, R219, 0x2020, RZ ;  /* 0x00002020dbd97810 */ /* 0x000fc40007ffe0ff */
[----:B------:R-:W-:Y:S01]  /*3050*/  @P0 IADD3 R217, R5, -0x20, RZ ;  /* 0xffffffe005d90810 */ /* 0x000fe20007ffe0ff */
[----:B------:R-:W5:Y:S03]  /*3060*/  LDSM.16.M88.4 R12, [R220+0x1000] ;  /* 0x00100000dc0c783b */ /* 0x000f660000000200 */
[C---:B------:R-:W-:Y:S01]  /*3070*/  IADD3 R214, R217.reuse, 0x400, RZ ;  /* 0x00000400d9d67810 */ /* 0x040fe20007ffe0ff */
[----:B------:R-:W-:Y:S01]  /*3080*/  LDSM.16.M88.4 R32, [R218] ;  /* 0x00000000da20783b */ /* 0x000fe20000000200 */
[C---:B------:R-:W-:Y:S02]  /*3090*/  IADD3 R213, R217.reuse, 0x800, RZ ;  /* 0x00000800d9d57810 */ /* 0x040fe40007ffe0ff */
[C---:B------:R-:W-:Y:S01]  /*30a0*/  IADD3 R212, R217.reuse, 0xc00, RZ ;  /* 0x00000c00d9d47810 */ /* 0x040fe20007ffe0ff */
[----:B------:R-:W2:Y:S01]  /*30b0*/  LDSM.16.M88.4 R24, [R217] ;  /* 0x00000000d918783b */ /* 0x000ea20000000200 */
[----:B------:R-:W-:-:S02]  /*30c0*/  IADD3 R211, R217, 0x1000, RZ ;  /* 0x00001000d9d37810 */ /* 0x000fc40007ffe0ff */
[C---:B------:R-:W-:Y:S01]  /*30d0*/  IADD3 R210, R217.reuse, 0x1400, RZ ;  /* 0x00001400d9d27810 */ /* 0x040fe20007ffe0ff */
[----:B------:R-:W3:Y:S01]  /*30e0*/  LDSM.16.M88.4 R16, [R218+0x1000] ;  /* 0x00100000da10783b */ /* 0x000ee20000000200 */
[C---:B------:R-:W-:Y:S02]  /*30f0*/  IADD3 R209, R217.reuse, 0x1800, RZ ;  /* 0x00001800d9d17810 */ /* 0x040fe40007ffe0ff */
[----:B------:R-:W-:Y:S01]  /*3100*/  IADD3 R208, R217, 0x1c00, RZ ;  /* 0x00001c00d9d07810 */ /* 0x000fe20007ffe0ff */
[----:B------:R-:W4:Y:S04]  /*3110*/  LDSM.16.M88.4 R68, [R219+0x2400] ;  /* 0x00240000db44783b */ /* 0x000f280000000200 */
[----:B------:R-:W2:Y:S04]  /*3120*/  LDSM.16.M88.4 R36, [R217+0x400] ;  /* 0x00040000d924783b */ /* 0x000ea80000000200 */
[----:B------:R-:W-:Y:S01]  /*3130*/  LDSM.16.M88.4 R64, [R217+0x800] ;  /* 0x00080000d940783b */ /* 0x000fe20000000200 */
[-C--:B-1----:R-:W-:Y:S08]  /*3140*/  HMMA.16816.F32 R76, R8, R28.reuse, RZ ;  /* 0x0000001c084c723c */ /* 0x082ff000000018ff */
[C---:B-----5:R-:W-:Y:S08]  /*3150*/  HMMA.16816.F32 R72, R12.reuse, R28, RZ ;  /* 0x0000001c0c48723c */ /* 0x060ff000000018ff */
[-C--:B------:R-:W-:Y:S08]  /*3160*/  HMMA.16816.F32 R20, R12, R30.reuse, RZ ;  /* 0x0000001e0c14723c */ /* 0x080ff000000018ff */
[----:B------:R-:W-:Y:S08]  /*3170*/  HMMA.16816.F32 R28, R8, R30, RZ ;  /* 0x0000001e081c723c */ /* 0x000ff000000018ff */
[-C--:B--2---:R-:W-:Y:S08]  /*3180*/  HMMA.16816.F32 R76, R32, R24.reuse, R76 ;  /* 0x00000018204c723c */ /* 0x084ff0000000184c */
[C---:B---3--:R-:W-:Y:S07]  /*3190*/  HMMA.16816.F32 R72, R16.reuse, R24, R72 ;  /* 0x000000181048723c */ /* 0x048fee0000001848 */
[----:B------:R-:W-:Y:S01]  /*31a0*/  LEA R24, R44, UR13, 0x4 ;  /* 0x0000000d2c187c11 */ /* 0x000fe2000f8e20ff */
[----:B------:R-:W-:Y:S04]  /*31b0*/  HMMA.16816.F32 R20, R16, R26, R20 ;  /* 0x0000001a1014723c */ /* 0x000fe80000001814 */
[----:B------:R-:W-:-:S04]  /*31c0*/  IMAD.IADD R47, R47, 0x1, R24 ;  /* 0x000000012f2f7824 */ /* 0x000fc800078e0218 */
[----:B------:R-:W-:Y:S01]  /*31d0*/  HMMA.16816.F32 R28, R32, R26, R28 ;  /* 0x0000001a201c723c */ /* 0x000fe2000000181c */
[C---:B------:R-:W-:Y:S02]  /*31e0*/  IADD3 R5, R47.reuse, 0x8, RZ ;  /* 0x000000082f057810 */ /* 0x040fe40007ffe0ff */
[C---:B------:R-:W-:Y:S02]  /*31f0*/  IADD3 R46, R47.reuse, 0x40, RZ ;  /* 0x000000402f2e7810 */ /* 0x040fe40007ffe0ff */
[C---:B------:R-:W-:Y:S02]  /*3200*/  IADD3 R45, R47.reuse, 0x48, RZ ;  /* 0x000000482f2d7810 */ /* 0x040fe40007ffe0ff */
[----:B------:R-:W-:Y:S01]  /*3210*/  IADD3 R236, R47, UR5, RZ ;  /* 0x000000052fec7c10 */ /* 0x000fe2000fffe0ff */
[-C--:B----4-:R-:W-:Y:S01]  /*3220*/  HMMA.16816.F32 R60, R8, R68.reuse, RZ ;  /* 0x00000044083c723c */ /* 0x090fe200000018ff */
[----:B------:R-:W-:Y:S02]  /*3230*/  IADD3 R233, R5, UR5, RZ ;  /* 0x0000000505e97c10 */ /* 0x000fe4000fffe0ff */
[----:B------:R-:W-:Y:S01]  /*3240*/  IADD3 R230, R46, UR5, RZ ;  /* 0x000000052ee67c10 */ /* 0x000fe2000fffe0ff */
[--C-:B------:R-:W-:Y:S01]  /*3250*/  IMAD.IADD R117, R236, 0x1, -R52.reuse ;  /* 0x00000001ec757824 */ /* 0x100fe200078e0a34 */
[----:B------:R-:W-:Y:S01]  /*3260*/  IADD3 R227, R45, UR5, RZ ;  /* 0x000000052de37c10 */ /* 0x000fe2000fffe0ff */
[----:B------:R-:W-:Y:S01]  /*3270*/  ULDC UR5, c[0x0][0x2e8] ;  /* 0x0000ba0000057ab9 */ /* 0x000fe20000000800 */
[--C-:B------:R-:W-:Y:S01]  /*3280*/  IMAD.IADD R105, R233, 0x1, -R52.reuse ;  /* 0x00000001e9697824 */ /* 0x100fe200078e0a34 */
[----:B------:R-:W-:Y:S01]  /*3290*/  UIADD3 UR5, UR17, UR5, URZ ;  /* 0x0000000511057290 */ /* 0x000fe2000fffe03f */
[--C-:B------:R-:W-:Y:S01]  /*32a0*/  IMAD.IADD R55, R230, 0x1, -R52.reuse ;  /* 0x00000001e6377824 */ /* 0x100fe200078e0a34 */
[----:B------:R-:W-:Y:S01]  /*32b0*/  HMMA.16816.F32 R24, R12, R68, RZ ;  /* 0x000000440c18723c */ /* 0x000fe200000018ff */
[----:B------:R-:W-:Y:S01]  /*32c0*/  IABS R117, R117 ;  /* 0x0000007500757213 */ /* 0x000fe20000000000 */
[----:B------:R-:W-:Y:S01]  /*32d0*/  IMAD.IADD R54, R227, 0x1, -R52 ;  /* 0x00000001e3367824 */ /* 0x000fe200078e0a34 */
[----:B------:R-:W-:-:S02]  /*32e0*/  IABS R105, R105 ;  /* 0x0000006900697213 */ /* 0x000fc40000000000 */
[----:B------:R-:W-:Y:S02]  /*32f0*/  IADD3 R234, R47, UR5, RZ ;  /* 0x000000052fea7c10 */ /* 0x000fe4000fffe0ff */
[----:B------:R-:W-:Y:S01]  /*3300*/  IADD3 R228, R46, UR5, RZ ;  /* 0x000000052ee47c10 */ /* 0x000fe2000fffe0ff */
[-C--:B------:R-:W-:Y:S01]  /*3310*/  HMMA.16816.F32 R40, R12, R70.reuse, RZ ;  /* 0x000000460c28723c */ /* 0x080fe200000018ff */
[----:B------:R-:W-:Y:S01]  /*3320*/  IADD3 R223, R45, UR5, RZ ;  /* 0x000000052ddf7c10 */ /* 0x000fe2000fffe0ff */
[----:B------:R-:W1:Y:S01]  /*3330*/  I2F R117, R117 ;  /* 0x0000007500757306 */ /* 0x000e620000201400 */
[----:B------:R-:W2:Y:S01]  /*3340*/  LDSM.16.M88.4 R44, [R219+0x2800] ;  /* 0x00280000db2c783b */ /* 0x000ea20000000200 */
[----:B------:R-:W-:Y:S02]  /*3350*/  IABS R55, R55 ;  /* 0x0000003700377213 */ /* 0x000fe40000000000 */
[----:B------:R-:W-:Y:S02]  /*3360*/  IABS R54, R54 ;  /* 0x0000003600367213 */ /* 0x000fe40000000000 */
[----:B------:R-:W-:Y:S01]  /*3370*/  HMMA.16816.F32 R68, R8, R70, RZ ;  /* 0x000000460844723c */ /* 0x000fe200000018ff */
[----:B------:R-:W-:Y:S01]  /*3380*/  IADD3 R231, R5, UR5, RZ ;  /* 0x0000000505e77c10 */ /* 0x000fe2000fffe0ff */
[----:B------:R-:W3:Y:S01]  /*3390*/  I2F R55, R55 ;  /* 0x0000003700377306 */ /* 0x000ee20000201400 */
[----:B------:R-:W-:-:S02]  /*33a0*/  IMNMX R234, R234, UR16, PT ;  /* 0x00000010eaea7c17 */ /* 0x000fc4000b800200 */
[----:B------:R-:W-:Y:S02]  /*33b0*/  IADD3 R235, R236, -c[0x0][0x2e4], RZ ;  /* 0x8000b900eceb7a10 */ /* 0x000fe40007ffe0ff */
[----:B------:R-:W-:Y:S01]  /*33c0*/  IMNMX R231, R231, UR16, PT ;  /* 0x00000010e7e77c17 */ /* 0x000fe2000b800200 */
[-C--:B------:R-:W-:Y:S01]  /*33d0*/  HMMA.16816.F32 R60, R32, R36.reuse, R60 ;  /* 0x00000024203c723c */ /* 0x080fe2000000183c */
[----:B------:R-:W-:Y:S01]  /*33e0*/  IMNMX R228, R228, UR16, PT ;  /* 0x00000010e4e47c17 */ /* 0x000fe2000b800200 */
[----:B-1----:R-:W-:Y:S01]  /*33f0*/  FFMA.FTZ R117, R117, -UR31, R76 ;  /* 0x8000001f75757c23 */ /* 0x002fe2000801004c */
[----:B------:R-:W-:Y:S01]  /*3400*/  IADD3 R76, R52, 0x8, RZ ;  /* 0x00000008344c7810 */ /* 0x000fe20007ffe0ff */
[----:B------:R-:W1:Y:S01]  /*3410*/  I2F R105, R105 ;  /* 0x0000006900697306 */ /* 0x000e620000201400 */
[----:B------:R-:W-:Y:S02]  /*3420*/  IMNMX R223, R223, UR16, PT ;  /* 0x00000010dfdf7c17 */ /* 0x000fe4000b800200 */
[----:B------:R-:W-:Y:S01]  /*3430*/  IADD3 R232, R233, -c[0x0][0x2e4], RZ ;  /* 0x8000b900e9e87a10 */ /* 0x000fe20007ffe0ff */
[C---:B------:R-:W-:Y:S01]  /*3440*/  HMMA.16816.F32 R24, R16.reuse, R36, R24 ;  /* 0x000000241018723c */ /* 0x040fe20000001818 */
[----:B------:R-:W-:Y:S01]  /*3450*/  IMAD.IADD R5, R236, 0x1, -R76 ;  /* 0x00000001ec057824 */ /* 0x000fe200078e0a4c */
[----:B------:R-:W-:Y:S01]  /*3460*/  IADD3 R229, R230, -c[0x0][0x2e4], RZ ;  /* 0x8000b900e6e57a10 */ /* 0x000fe20007ffe0ff */
[----:B---3--:R-:W-:Y:S01]  /*3470*/  FFMA.FTZ R148, R55, -UR31, R72 ;  /* 0x8000001f37947c23 */ /* 0x008fe20008010048 */
[----:B------:R-:W3:Y:S01]  /*3480*/  I2F R37, R54 ;  /* 0x0000003600257306 */ /* 0x000ee20000201400 */
[----:B------:R-:W-:Y:S01]  /*3490*/  IADD3 R72, R52, 0x1, RZ ;  /* 0x0000000134487810 */ /* 0x000fe20007ffe0ff */
[----:B------:R-:W-:Y:S01]  /*34a0*/  IMAD.IADD R55, R233, 0x1, -R76 ;  /* 0x00000001e9377824 */ /* 0x000fe200078e0a4c */
[----:B------:R-:W-:Y:S01]  /*34b0*/  IABS R5, R5 ;  /* 0x0000000500057213 */ /* 0x000fe20000000000 */
[-C--:B------:R-:W-:Y:S01]  /*34c0*/  HMMA.16816.F32 R40, R16, R38.reuse, R40 ;  /* 0x000000261028723c */ /* 0x080fe20000001828 */
[----:B------:R-:W-:Y:S01]  /*34d0*/  IADD3 R226, R227, -c[0x0][0x2e4], RZ ;  /* 0x8000b900e3e27a10 */ /* 0x000fe20007ffe0ff */
[--C-:B------:R-:W-:Y:S01]  /*34e0*/  IMAD.IADD R36, R233, 0x1, -R72.reuse ;  /* 0x00000001e9247824 */ /* 0x100fe200078e0a48 */
[----:B------:R-:W-:Y:S01]  /*34f0*/  IABS R55, R55 ;  /* 0x0000003700377213 */ /* 0x000fe20000000000 */
[----:B------:R-:W-:Y:S01]  /*3500*/  IMAD.IADD R134, R236, 0x1, -R72 ;  /* 0x00000001ec867824 */ /* 0x000fe200078e0a48 */
[----:B------:R-:W-:Y:S01]  /*3510*/  IMNMX R235, RZ, R235, !PT ;  /* 0x000000ebffeb7217 */ /* 0x000fe20007800200 */
[----:B------:R-:W4:Y:S01]  /*3520*/  I2F R5, R5 ;  /* 0x0000000500057306 */ /* 0x000f220000201400 */
[----:B------:R-:W-:Y:S01]  /*3530*/  IABS R36, R36 ;  /* 0x0000002400247213 */ /* 0x000fe20000000000 */
[----:B------:R-:W-:Y:S01]  /*3540*/  HMMA.16816.F32 R68, R32, R38, R68 ;  /* 0x000000262044723c */ /* 0x000fe20000001844 */
[----:B------:R-:W-:Y:S01]  /*3550*/  IABS R134, R134 ;  /* 0x0000008600867213 */ /* 0x000fe20000000000 */
[----:B-1----:R-:W-:Y:S01]  /*3560*/  FFMA.FTZ R105, R105, -UR31, R78 ;  /* 0x8000001f69697c23 */ /* 0x002fe2000801004e */
[----:B------:R-:W-:Y:S01]  /*3570*/  ISETP.GE.AND P2, PT, R72, R234, PT ;  /* 0x000000ea4800720c */ /* 0x000fe20003f46270 */
[----:B---3--:R-:W-:Y:S01]  /*3580*/  FFMA.FTZ R124, R37, -UR31, R74 ;  /* 0x8000001f257c7c23 */ /* 0x008fe2000801004a */
[----:B------:R-:W-:Y:S01]  /*3590*/  IMNMX R232, RZ, R232, !PT ;  /* 0x000000e8ffe87217 */ /* 0x000fe20007800200 */
[----:B------:R1:W3:Y:S01]  /*35a0*/  I2F R54, R36 ;  /* 0x0000002400367306 */ /* 0x0002e20000201400 */
[----:B------:R-:W-:Y:S01]  /*35b0*/  IMNMX R229, RZ, R229, !PT ;  /* 0x000000e5ffe57217 */ /* 0x000fe20007800200 */
[----:B--2---:R-:W-:Y:S01]  /*35c0*/  HMMA.16816.F32 R56, R8, R44, RZ ;  /* 0x0000002c0838723c */ /* 0x004fe200000018ff */
[----:B------:R-:W-:Y:S01]  /*35d0*/  IMNMX R226, RZ, R226, !PT ;  /* 0x000000e2ffe27217 */ /* 0x000fe20007800200 */
[----:B------:R-:W-:Y:S01]  /*35e0*/  IMAD.IADD R74, R230, 0x1, -R72 ;  /* 0x00000001e64a7824 */ /* 0x000fe200078e0a48 */
[----:B------:R-:W-:Y:S01]  /*35f0*/  ISETP.GE.AND P6, PT, R72, R231, PT ;  /* 0x000000e74800720c */ /* 0x000fe20003fc6270 */
[----:B------:R-:W-:Y:S01]  /*3600*/  IMAD.IADD R78, R236, 0x1, -R0 ;  /* 0x00000001ec4e7824 */ /* 0x000fe200078e0a00 */
[C---:B------:R-:W-:Y:S01]  /*3610*/  ISETP.GE.AND P5, PT, R72.reuse, R228, PT ;  /* 0x000000e44800720c */ /* 0x040fe20003fa6270 */
[----:B------:R-:W2:Y:S01]  /*3620*/  I2F R134, R134 ;  /* 0x0000008600867306 */ /* 0x000ea20000201400 */
[----:B------:R-:W-:Y:S01]  /*3630*/  ISETP.GE.AND P3, PT, R72, R223, PT ;  /* 0x000000df4800720c */ /* 0x000fe20003f66270 */
[----:B------:R-:W-:Y:S01]  /*3640*/  IMAD.IADD R80, R230, 0x1, -R76 ;  /* 0x00000001e6507824 */ /* 0x000fe200078e0a4c */
[C---:B------:R-:W-:Y:S01]  /*3650*/  ISETP.LT.OR P2, PT, R72.reuse, R235, P2 ;  /* 0x000000eb4800720c */ /* 0x040fe20001741670 */
[----:B----4-:R-:W-:Y:S01]  /*3660*/  FFMA.FTZ R106, R5, -UR31, R28 ;  /* 0x8000001f056a7c23 */ /* 0x010fe2000801001c */
[----:B------:R-:W-:-:S02]  /*3670*/  ISETP.LT.OR P6, PT, R72, R232, P6 ;  /* 0x000000e84800720c */ /* 0x000fc400037c1670 */
[C---:B------:R-:W-:Y:S01]  /*3680*/  ISETP.LT.OR P5, PT, R72.reuse, R229, P5 ;  /* 0x000000e54800720c */ /* 0x040fe20002fa1670 */
[----:B-1----:R-:W-:Y:S01]  /*3690*/  HMMA.16816.F32 R36, R12, R44, RZ ;  /* 0x0000002c0c24723c */ /* 0x002fe200000018ff */
[----:B------:R-:W1:Y:S01]  /*36a0*/  I2F R55, R55 ;  /* 0x0000003700377306 */ /* 0x000e620000201400 */
[----:B------:R-:W-:Y:S01]  /*36b0*/  ISETP.LT.OR P3, PT, R72, R226, P3 ;  /* 0x000000e24800720c */ /* 0x000fe20001f61670 */
[C---:B------:R-:W-:Y:S01]  /*36c0*/  IMAD.IADD R72, R227.reuse, 0x1, -R72 ;  /* 0x00000001e3487824 */ /* 0x040fe200078e0a48 */
[----:B------:R-:W-:Y:S01]  /*36d0*/  IABS R74, R74 ;  /* 0x0000004a004a7213 */ /* 0x000fe20000000000 */
[----:B---3--:R-:W-:Y:S01]  /*36e0*/  FFMA.FTZ R54, R54, -UR31, R79 ;  /* 0x8000001f36367c23 */ /* 0x008fe2000801004f */
[C---:B------:R-:W-:Y:S02]  /*36f0*/  ISETP.GE.AND P0, PT, R52.reuse, R234, PT ;  /* 0x000000ea3400720c */ /* 0x040fe40003f06270 */
[----:B------:R-:W-:Y:S01]  /*3700*/  IADD3 R45, R52, 0x10, RZ ;  /* 0x00000010342d7810 */ /* 0x000fe20007ffe0ff */
[----:B--2---:R-:W-:Y:S01]  /*3710*/  FFMA.FTZ R134, R134, -UR31, R77 ;  /* 0x8000001f86867c23 */ /* 0x004fe2000801004d */
[----:B------:R-:W-:Y:S01]  /*3720*/  IABS R72, R72 ;  /* 0x0000004800487213 */ /* 0x000fe20000000000 */
[----:B------:R-:W-:Y:S01]  /*3730*/  HMMA.16816.F32 R56, R32, R64, R56 ;  /* 0x000000402038723c */ /* 0x000fe20000001838 */
[----:B------:R-:W-:Y:S01]  /*3740*/  IMAD.IADD R77, R227, 0x1, -R76 ;  /* 0x00000001e34d7824 */ /* 0x000fe200078e0a4c */
[----:B------:R-:W2:Y:S01]  /*3750*/  I2F R74, R74 ;  /* 0x0000004a004a7306 */ /* 0x000ea20000201400 */
[----:B------:R-:W-:Y:S01]  /*3760*/  IMAD.IADD R44, R236, 0x1, -R45 ;  /* 0x00000001ec2c7824 */ /* 0x000fe200078e0a2d */
[----:B------:R-:W-:Y:S01]  /*3770*/  IABS R78, R78 ;  /* 0x0000004e004e7213 */ /* 0x000fe20000000000 */
[----:B-1----:R-:W-:Y:S01]  /*3780*/  FFMA.FTZ R30, R55, -UR31, R30 ;  /* 0x8000001f371e7c23 */ /* 0x002fe2000801001e */
[----:B------:R-:W-:-:S02]  /*3790*/  IABS R77, R77 ;  /* 0x0000004d004d7213 */ /* 0x000fc40000000000 */
[----:B------:R-:W-:Y:S02]  /*37a0*/  IABS R44, R44 ;  /* 0x0000002c002c7213 */ /* 0x000fe40000000000 */
[----:B------:R-:W1:Y:S01]  /*37b0*/  I2F R72, R72 ;  /* 0x0000004800487306 */ /* 0x000e620000201400 */
[C---:B------:R-:W-:Y:S02]  /*37c0*/  ISETP.GE.AND P4, PT, R52.reuse, R231, PT ;  /* 0x000000e73400720c */ /* 0x040fe40003f86270 */
[----:B------:R-:W-:Y:S01]  /*37d0*/  HMMA.16816.F32 R36, R16, R64, R36 ;  /* 0x000000401024723c */ /* 0x000fe20000001824 */
[----:B------:R-:W-:Y:S01]  /*37e0*/  IMAD.MOV.U32 R55, RZ, RZ, R44 ;  /* 0x000000ffff377224 */ /* 0x000fe200078e002c */
[C---:B------:R-:W-:Y:S02]  /*37f0*/  IADD3 R44, R52.reuse, 0x18, RZ ;  /* 0x00000018342c7810 */ /* 0x040fe40007ffe0ff */
[----:B------:R-:W-:Y:S01]  /*3800*/  IABS R80, R80 ;  /* 0x0000005000507213 */ /* 0x000fe20000000000 */
[----:B------:R-:W3:Y:S01]  /*3810*/  I2F R77, R77 ;  /* 0x0000004d004d7306 */ /* 0x000ee20000201400 */
[----:B------:R-:W-:Y:S01]  /*3820*/  ISETP.LT.OR P0, PT, R52, R235, P0 ;  /* 0x000000eb3400720c */ /* 0x000fe20000701670 */
[--C-:B------:R-:W-:Y:S01]  /*3830*/  IMAD.IADD R64, R236, 0x1, -R44.reuse ;  /* 0x00000001ec407824 */ /* 0x100fe200078e0a2c */
[----:B------:R-:W-:Y:S01]  /*3840*/  IADD3 R65, R52, 0x11, RZ ;  /* 0x0000001134417810 */ /* 0x000fe20007ffe0ff */
[----:B--2---:R-:W-:Y:S01]  /*3850*/  FFMA.FTZ R73, R74, -UR31, R73 ;  /* 0x8000001f4a497c23 */ /* 0x004fe20008010049 */
[----:B------:R-:W-:Y:S01]  /*3860*/  ISETP.LT.OR P4, PT, R52, R232, P4 ;  /* 0x000000e83400720c */ /* 0x000fe20002781670 */
[----:B------:R-:W-:Y:S01]  /*3870*/  IMAD.IADD R139, R227, 0x1, -R44 ;  /* 0x00000001e38b7824 */ /* 0x000fe200078e0a2c */
[----:B------:R-:W-:Y:S01]  /*3880*/  FSEL R117, R117, -INF , !P0 ;  /* 0xff80000075757808 */ /* 0x000fe20004000000 */
[----:B------:R-:W-:Y:S01]  /*3890*/  IMAD.IADD R5, R236, 0x1, -R65 ;  /* 0x00000001ec057824 */ /* 0x000fe200078e0a41 */
[----:B------:R-:W2:Y:S01]  /*38a0*/  I2F R81, R80 ;  /* 0x0000005000517306 */ /* 0x000ea20000201400 */
[----:B------:R-:W-:Y:S01]  /*38b0*/  ISETP.GE.AND P0, PT, R52, R228, PT ;  /* 0x000000e43400720c */ /* 0x000fe20003f06270 */
[----:B-1----:R-:W-:Y:S01]  /*38c0*/  FFMA.FTZ R72, R72, -UR31, R75 ;  /* 0x8000001f48487c23 */ /* 0x002fe2000801004b */
[----:B------:R-:W-:-:S02]  /*38d0*/  FSEL R105, R105, -INF , !P4 ;  /* 0xff80000069697808 */ /* 0x000fc40006000000 */
[----:B------:R-:W-:Y:S02]  /*38e0*/  IABS R5, R5 ;  /* 0x0000000500057213 */ /* 0x000fe40000000000 */
[----:B------:R-:W-:Y:S01]  /*38f0*/  ISETP.GE.AND P4, PT, R52, R223, PT ;  /* 0x000000df3400720c */ /* 0x000fe20003f86270 */
[----:B------:R-:W1:Y:S01]  /*3900*/  I2F R78, R78 ;  /* 0x0000004e004e7306 */ /* 0x000e620000201400 */
[----:B------:R-:W-:Y:S01]  /*3910*/  ISETP.GE.AND P1, PT, R76, R234, PT ;  /* 0x000000ea4c00720c */ /* 0x000fe20003f26270 */
[----:B------:R-:W-:Y:S01]  /*3920*/  IMAD.MOV.U32 R28, RZ, RZ, R5 ;  /* 0x000000ffff1c7224 */ /* 0x000fe200078e0005 */
[----:B------:R-:W-:Y:S01]  /*3930*/  IABS R5, R64 ;  /* 0x0000004000057213 */ /* 0x000fe20000000000 */
[----:B------:R-:W-:Y:S01]  /*3940*/  IMAD.IADD R64, R230, 0x1, -R0 ;  /* 0x00000001e6407824 */ /* 0x000fe200078e0a00 */
[C---:B------:R-:W-:Y:S01]  /*3950*/  ISETP.LT.OR P0, PT, R52.reuse, R229, P0 ;  /* 0x000000e53400720c */ /* 0x040fe20000701670 */
[----:B---3--:R-:W-:Y:S01]  /*3960*/  FFMA.FTZ R22, R77, -UR31, R22 ;  /* 0x8000001f4d167c23 */ /* 0x008fe20008010016 */
[----:B------:R-:W-:Y:S01]  /*3970*/  ISETP.LT.OR P4, PT, R52, R226, P4 ;  /* 0x000000e23400720c */ /* 0x000fe20002781670 */
[----:B--2---:R-:W-:Y:S01]  /*3980*/  FFMA.FTZ R20, R81, -UR31, R20 ;  /* 0x8000001f51147c23 */ /* 0x004fe20008010014 */
[----:B------:R-:W-:Y:S01]  /*3990*/  ISETP.LT.OR P1, PT, R76, R235, P1 ;  /* 0x000000eb4c00720c */ /* 0x000fe20000f21670 */
[----:B------:R-:W2:Y:S01]  /*39a0*/  I2F R55, R55 ;  /* 0x0000003700377306 */ /* 0x000ea20000201400 */
[----:B------:R-:W-:-:S02]  /*39b0*/  FSEL R148, R148, -INF , !P0 ;  /* 0xff80000094947808 */ /* 0x000fc40004000000 */
[----:B------:R-:W-:Y:S02]  /*39c0*/  ISETP.GE.AND P0, PT, R76, R231, PT ;  /* 0x000000e74c00720c */ /* 0x000fe40003f06270 */
[----:B------:R-:W-:Y:S01]  /*39d0*/  IABS R64, R64 ;  /* 0x0000004000407213 */ /* 0x000fe20000000000 */
[----:B-1----:R-:W-:Y:S01]  /*39e0*/  FFMA.FTZ R29, R78, -UR31, R29 ;  /* 0x8000001f4e1d7c23 */ /* 0x002fe2000801001d */
[----:B------:R-:W-:Y:S01]  /*39f0*/  FSEL R124, R124, -INF , !P4 ;  /* 0xff8000007c7c7808 */ /* 0x000fe20006000000 */
[----:B------:R-:W-:Y:S01]  /*3a00*/  I2F R28, R28 ;  /* 0x0000001c001c7306 */ /* 0x000fe20000201400 */
[----:B------:R-:W-:Y:S02]  /*3a10*/  FSEL R134, R134, -INF , !P2 ;  /* 0xff80000086867808 */ /* 0x000fe40005000000 */
[----:B------:R-:W-:Y:S01]  /*3a20*/  FSEL R133, R54, -INF , !P6 ;  /* 0xff80000036857808 */ /* 0x000fe20007000000 */
[----:B------:R-:W-:Y:S01]  /*3a30*/  IMAD.IADD R54, R233, 0x1, -R0 ;  /* 0x00000001e9367824 */ /* 0x000fe200078e0a00 */
[----:B------:R-:W-:-:S02]  /*3a40*/  ISETP.GE.AND P4, PT, R76, R228, PT ;  /* 0x000000e44c00720c */ /* 0x000fc40003f86270 */
[----:B------:R-:W-:Y:S01]  /*3a50*/  ISETP.GE.AND P2, PT, R76, R223, PT ;  /* 0x000000df4c00720c */ /* 0x000fe20003f46270 */
[----:B--2---:R-:W-:Y:S01]  /*3a60*/  FFMA.FTZ R55, R55, -UR31, R60 ;  /* 0x8000001f37377c23 */ /* 0x004fe2000801003c */
[----:B------:R-:W-:Y:S01]  /*3a70*/  ISETP.GE.AND P6, PT, R0, R234, PT ;  /* 0x000000ea0000720c */ /* 0x000fe20003fc6270 */
[----:B------:R-:W-:Y:S01]  /*3a80*/  I2F R5, R5 ;  /* 0x0000000500057306 */ /* 0x000fe20000201400 */
[----:B------:R-:W-:Y:S01]  /*3a90*/  FSEL R146, R73, -INF , !P5 ;  /* 0xff80000049927808 */ /* 0x000fe20006800000 */
[----:B------:R-:W-:Y:S01]  /*3aa0*/  IMAD.MOV.U32 R73, RZ, RZ, R64 ;  /* 0x000000ffff497224 */ /* 0x000fe200078e0040 */
[----:B------:R-:W-:Y:S01]  /*3ab0*/  FSEL R143, R72, -INF , !P3 ;  /* 0xff800000488f7808 */ /* 0x000fe20005800000 */
[--C-:B------:R-:W-:Y:S01]  /*3ac0*/  IMAD.IADD R64, R233, 0x1, -R45.reuse ;  /* 0x00000001e9407824 */ /* 0x100fe200078e0a2d */
[----:B------:R-:W-:Y:S01]  /*3ad0*/  FSEL R106, R106, -INF , !P1 ;  /* 0xff8000006a6a7808 */ /* 0x000fe20004800000 */
[----:B------:R-:W-:Y:S01]  /*3ae0*/  IMAD.IADD R72, R230, 0x1, -R45 ;  /* 0x00000001e6487824 */ /* 0x000fe200078e0a2d */
[----:B------:R-:W-:-:S02]  /*3af0*/  ISETP.LT.OR P0, PT, R76, R232, P0 ;  /* 0x000000e84c00720c */ /* 0x000fc40000701670 */
[C---:B------:R-:W-:Y:S02]  /*3b00*/  ISETP.GE.AND P5, PT, R0.reuse, R231, PT ;  /* 0x000000e70000720c */ /* 0x040fe40003fa6270 */
[C---:B------:R-:W-:Y:S02]  /*3b10*/  ISETP.GE.AND P3, PT, R0.reuse, R228, PT ;  /* 0x000000e40000720c */ /* 0x040fe40003f66270 */
[----:B------:R-:W-:Y:S02]  /*3b20*/  ISETP.GE.AND P1, PT, R0, R223, PT ;  /* 0x000000df0000720c */ /* 0x000fe40003f26270 */
[C---:B------:R-:W-:Y:S02]  /*3b30*/  ISETP.LT.OR P4, PT, R76.reuse, R229, P4 ;  /* 0x000000e54c00720c */ /* 0x040fe40002781670 */
[----:B------:R-:W-:Y:S02]  /*3b40*/  ISETP.LT.OR P2, PT, R76, R226, P2 ;  /* 0x000000e24c00720c */ /* 0x000fe40001741670 */
[----:B------:R-:W-:-:S02]  /*3b50*/  ISETP.LT.OR P6, PT, R0, R235, P6 ;  /* 0x000000eb0000720c */ /* 0x000fc400037c1670 */
[C---:B------:R-:W-:Y:S02]  /*3b60*/  ISETP.LT.OR P5, PT, R0.reuse, R232, P5 ;  /* 0x000000e80000720c */ /* 0x040fe40002fa1670 */
[C---:B------:R-:W-:Y:S02]  /*3b70*/  ISETP.LT.OR P3, PT, R0.reuse, R229, P3 ;  /* 0x000000e50000720c */ /* 0x040fe40001f61670 */
[----:B------:R-:W-:Y:S01]  /*3b80*/  ISETP.LT.OR P1, PT, R0, R226, P1 ;  /* 0x000000e20000720c */ /* 0x000fe20000f21670 */
[----:B------:R-:W-:Y:S01]  /*3b90*/  IMAD.IADD R0, R227, 0x1, -R0 ;  /* 0x00000001e3007824 */ /* 0x000fe200078e0a00 */
[----:B------:R-:W-:Y:S02]  /*3ba0*/  FSEL R157, R30, -INF , !P0 ;  /* 0xff8000001e9d7808 */ /* 0x000fe40004000000 */
[----:B------:R-:W1:Y:S01]  /*3bb0*/  I2F R30, R73 ;  /* 0x00000049001e7306 */ /* 0x000e620000201400 */
[----:B------:R-:W-:Y:S02]  /*3bc0*/  FSEL R144, R20, -INF , !P4 ;  /* 0xff80000014907808 */ /* 0x000fe40006000000 */
[----:B------:R-:W-:Y:S01]  /*3bd0*/  FSEL R147, R22, -INF , !P2 ;  /* 0xff80000016937808 */ /* 0x000fe20005000000 */
[----:B------:R-:W-:Y:S01]  /*3be0*/  IMAD.IADD R22, R230, 0x1, -R65 ;  /* 0x00000001e6167824 */ /* 0x000fe200078e0a41 */
[----:B------:R-:W-:-:S02]  /*3bf0*/  FSEL R132, R29, -INF , !P6 ;  /* 0xff8000001d847808 */ /* 0x000fc40007000000 */
[----:B------:R-:W-:Y:S02]  /*3c00*/  IABS R54, R54 ;  /* 0x0000003600367213 */ /* 0x000fe40000000000 */
[C---:B------:R-:W-:Y:S02]  /*3c10*/  ISETP.GE.AND P0, PT, R45.reuse, R234, PT ;  /* 0x000000ea2d00720c */ /* 0x040fe40003f06270 */
[C---:B------:R-:W-:Y:S02]  /*3c20*/  ISETP.GE.AND P4, PT, R45.reuse, R231, PT ;  /* 0x000000e72d00720c */ /* 0x040fe40003f86270 */
[C---:B------:R-:W-:Y:S01]  /*3c30*/  ISETP.GE.AND P2, PT, R45.reuse, R228, PT ;  /* 0x000000e42d00720c */ /* 0x040fe20003f46270 */
[----:B------:R-:W2:Y:S01]  /*3c40*/  I2F R54, R54 ;  /* 0x0000003600367306 */ /* 0x000ea20000201400 */
[----:B------:R-:W-:Y:S01]  /*3c50*/  ISETP.GE.AND P6, PT, R45, R223, PT ;  /* 0x000000df2d00720c */ /* 0x000fe20003fc6270 */
[----:B-1----:R-:W-:Y:S01]  /*3c60*/  FFMA.FTZ R30, R30, -UR31, R21 ;  /* 0x8000001f1e1e7c23 */ /* 0x002fe20008010015 */
[----:B------:R-:W-:-:S02]  /*3c70*/  IABS R0, R0 ;  /* 0x0000000000007213 */ /* 0x000fc40000000000 */
[C---:B------:R-:W-:Y:S02]  /*3c80*/  ISETP.LT.OR P0, PT, R45.reuse, R235, P0 ;  /* 0x000000eb2d00720c */ /* 0x040fe40000701670 */
[C---:B------:R-:W-:Y:S02]  /*3c90*/  ISETP.LT.OR P4, PT, R45.reuse, R232, P4 ;  /* 0x000000e82d00720c */ /* 0x040fe40002781670 */
[C---:B------:R-:W-:Y:S01]  /*3ca0*/  ISETP.LT.OR P2, PT, R45.reuse, R229, P2 ;  /* 0x000000e52d00720c */ /* 0x040fe20001741670 */
[----:B------:R-:W1:Y:S01]  /*3cb0*/  I2F R0, R0 ;  /* 0x0000000000007306 */ /* 0x000e620000201400 */
[----:B------:R-:W-:Y:S01]  /*3cc0*/  ISETP.LT.OR P6, PT, R45, R226, P6 ;  /* 0x000000e22d00720c */ /* 0x000fe200037c1670 */
[C---:B------:R-:W-:Y:S01]  /*3cd0*/  IMAD.IADD R45, R227.reuse, 0x1, -R45 ;  /* 0x00000001e32d7824 */ /* 0x040fe200078e0a2d */
[----:B------:R-:W-:Y:S02]  /*3ce0*/  IABS R64, R64 ;  /* 0x0000004000407213 */ /* 0x000fe40000000000 */
[----:B------:R-:W-:Y:S01]  /*3cf0*/  IABS R20, R72 ;  /* 0x0000004800147213 */ /* 0x000fe20000000000 */
[----:B--2---:R-:W-:Y:S01]  /*3d00*/  FFMA.FTZ R31, R54, -UR31, R31 ;  /* 0x8000001f361f7c23 */ /* 0x004fe2000801001f */
[----:B------:R-:W-:Y:S01]  /*3d10*/  IABS R45, R45 ;  /* 0x0000002d002d7213 */ /* 0x000fe20000000000 */
[----:B------:R-:W2:Y:S01]  /*3d20*/  I2F R29, R64 ;  /* 0x00000040001d7306 */ /* 0x000ea20000201400 */
[----:B------:R-:W-:Y:S01]  /*3d30*/  IADD3 R60, R52, 0x19, RZ ;  /* 0x00000019343c7810 */ /* 0x000fe20007ffe0ff */
[----:B------:R-:W-:Y:S01]  /*3d40*/  IMAD.IADD R72, R227, 0x1, -R65 ;  /* 0x00000001e3487824 */ /* 0x000fe200078e0a41 */
[----:B------:R-:W-:-:S02]  /*3d50*/  FSEL R135, R31, -INF , !P5 ;  /* 0xff8000001f877808 */ /* 0x000fc40006800000 */
[C---:B------:R-:W-:Y:S01]  /*3d60*/  ISETP.GE.AND P5, PT, R65.reuse, R234, PT ;  /* 0x000000ea4100720c */ /* 0x040fe20003fa6270 */
[--C-:B------:R-:W-:Y:S01]  /*3d70*/  IMAD.IADD R150, R230, 0x1, -R60.reuse ;  /* 0x00000001e6967824 */ /* 0x100fe200078e0a3c */
[----:B------:R-:W-:Y:S01]  /*3d80*/  FSEL R142, R30, -INF , !P3 ;  /* 0xff8000001e8e7808 */ /* 0x000fe20005800000 */
[----:B------:R-:W3:Y:S01]  /*3d90*/  I2F R141, R45 ;  /* 0x0000002d008d7306 */ /* 0x000ee20000201400 */
[----:B-1----:R-:W-:Y:S01]  /*3da0*/  FFMA.FTZ R0, R0, -UR31, R23 ;  /* 0x8000001f00007c23 */ /* 0x002fe20008010017 */
[----:B------:R-:W-:Y:S01]  /*3db0*/  ISETP.LT.OR P5, PT, R65, R235, P5 ;  /* 0x000000eb4100720c */ /* 0x000fe20002fa1670 */
[----:B------:R-:W-:Y:S01]  /*3dc0*/  IMAD.IADD R75, R227, 0x1, -R60 ;  /* 0x00000001e34b7824 */ /* 0x000fe200078e0a3c */
[----:B------:R-:W-:Y:S01]  /*3dd0*/  FSEL R122, R55, -INF , !P0 ;  /* 0xff800000377a7808 */ /* 0x000fe20004000000 */
[----:B------:R-:W-:Y:S01]  /*3de0*/  IMAD.IADD R55, R230, 0x1, -R44 ;  /* 0x00000001e6377824 */ /* 0x000fe200078e0a2c */
[----:B------:R-:W-:Y:S02]  /*3df0*/  FSEL R145, R0, -INF , !P1 ;  /* 0xff80000000917808 */ /* 0x000fe40004800000 */
[----:B------:R-:W1:Y:S01]  /*3e00*/  I2F R21, R20 ;  /* 0x0000001400157306 */ /* 0x000e620000201400 */
[----:B--2---:R-:W-:Y:S01]  /*3e10*/  FFMA.FTZ R62, R29, -UR31, R62 ;  /* 0x8000001f1d3e7c23 */ /* 0x004fe2000801003e */
[----:B------:R-:W-:Y:S01]  /*3e20*/  ISETP.GE.AND P3, PT, R65, R231, PT ;  /* 0x000000e74100720c */ /* 0x000fe20003f66270 */
[----:B------:R-:W-:Y:S01]  /*3e30*/  IMAD.IADD R64, R233, 0x1, -R65 ;  /* 0x00000001e9407824 */ /* 0x000fe200078e0a41 */
[----:B------:R-:W-:-:S02]  /*3e40*/  ISETP.GE.AND P1, PT, R65, R228, PT ;  /* 0x000000e44100720c */ /* 0x000fc40003f26270 */
[----:B------:R-:W-:Y:S01]  /*3e50*/  ISETP.GE.AND P0, PT, R65, R223, PT ;  /* 0x000000df4100720c */ /* 0x000fe20003f06270 */
[----:B---3--:R-:W-:Y:S01]  /*3e60*/  FFMA.FTZ R141, R141, -UR31, R26 ;  /* 0x8000001f8d8d7c23 */ /* 0x008fe2000801001a */
[----:B------:R-:W-:Y:S01]  /*3e70*/  FSEL R89, R62, -INF , !P4 ;  /* 0xff8000003e597808 */ /* 0x000fe20006000000 */
[----:B------:R-:W-:Y:S01]  /*3e80*/  FFMA.FTZ R26, R28, -UR31, R61 ;  /* 0x8000001f1c1a7c23 */ /* 0x000fe2000801003d */
[----:B------:R-:W-:Y:S01]  /*3e90*/  ISETP.GE.AND P4, PT, R44, R234, PT ;  /* 0x000000ea2c00720c */ /* 0x000fe20003f86270 */
[----:B------:R-:W-:Y:S01]  /*3ea0*/  IMAD.IADD R45, R236, 0x1, -R60 ;  /* 0x00000001ec2d7824 */ /* 0x000fe200078e0a3c */
[----:B------:R-:W-:Y:S01]  /*3eb0*/  FSEL R141, R141, -INF , !P6 ;  /* 0xff8000008d8d7808 */ /* 0x000fe20007000000 */
[----:B------:R-:W-:Y:S01]  /*3ec0*/  HMMA.16816.F32 R28, R8, R46, RZ ;  /* 0x0000002e081c723c */ /* 0x000fe200000018ff */
[----:B------:R-:W-:Y:S01]  /*3ed0*/  FSEL R108, R26, -INF , !P5 ;  /* 0xff8000001a6c7808 */ /* 0x000fe20006800000 */
[----:B-1----:R-:W-:Y:S01]  /*3ee0*/  FFMA.FTZ R0, R21, -UR31, R24 ;  /* 0x8000001f15007c23 */ /* 0x002fe20008010018 */
[----:B------:R-:W-:-:S02]  /*3ef0*/  IABS R20, R22 ;  /* 0x0000001600147213 */ /* 0x000fc40000000000 */
[----:B------:R-:W-:Y:S02]  /*3f00*/  IABS R45, R45 ;  /* 0x0000002d002d7213 */ /* 0x000fe40000000000 */
[----:B------:R-:W-:Y:S01]  /*3f10*/  FSEL R0, R0, -INF , !P2 ;  /* 0xff80000000007808 */ /* 0x000fe20005000000 */
[----:B------:R1:W2:Y:S01]  /*3f20*/  I2F R54, R20 ;  /* 0x0000001400367306 */ /* 0x0002a20000201400 */
[C---:B------:R-:W-:Y:S01]  /*3f30*/  ISETP.GE.AND P2, PT, R44.reuse, R231, PT ;  /* 0x000000e72c00720c */ /* 0x040fe20003f46270 */
[----:B------:R-:W-:Y:S01]  /*3f40*/  IMAD.MOV.U32 R26, RZ, RZ, R45 ;  /* 0x000000ffff1a7224 */ /* 0x000fe200078e002d */
[C---:B------:R-:W-:Y:S02]  /*3f50*/  ISETP.GE.AND P6, PT, R44.reuse, R228, PT ;  /* 0x000000e42c00720c */ /* 0x040fe40003fc6270 */
[----:B------:R-:W-:Y:S02]  /*3f60*/  ISETP.GE.AND P5, PT, R44, R223, PT ;  /* 0x000000df2c00720c */ /* 0x000fe40003fa6270 */
[C---:B------:R-:W-:Y:S01]  /*3f70*/  ISETP.LT.OR P3, PT, R65.reuse, R232, P3 ;  /* 0x000000e84100720c */ /* 0x040fe20001f61670 */
[----:B------:R-:W3:Y:S01]  /*3f80*/  I2F R26, R26 ;  /* 0x0000001a001a7306 */ /* 0x000ee20000201400 */
[----:B------:R-:W-:-:S02]  /*3f90*/  ISETP.LT.OR P1, PT, R65, R229, P1 ;  /* 0x000000e54100720c */ /* 0x000fc40000f21670 */
[----:B------:R-:W-:Y:S01]  /*3fa0*/  ISETP.LT.OR P0, PT, R65, R226, P0 ;  /* 0x000000e24100720c */ /* 0x000fe20000701670 */
[----:B------:R-:W-:Y:S01]  /*3fb0*/  IMAD.IADD R65, R233, 0x1, -R44 ;  /* 0x00000001e9417824 */ /* 0x000fe200078e0a2c */
[C---:B------:R-:W-:Y:S02]  /*3fc0*/  ISETP.LT.OR P4, PT, R44.reuse, R235, P4 ;  /* 0x000000eb2c00720c */ /* 0x040fe40002781670 */
[C---:B------:R-:W-:Y:S01]  /*3fd0*/  ISETP.LT.OR P2, PT, R44.reuse, R232, P2 ;  /* 0x000000e82c00720c */ /* 0x040fe20001741670 */
[----:B-1----:R-:W-:Y:S01]  /*3fe0*/  HMMA.16816.F32 R20, R12, R46, RZ ;  /* 0x0000002e0c14723c */ /* 0x002fe200000018ff */
[----:B------:R-:W-:Y:S01]  /*3ff0*/  ISETP.LT.OR P6, PT, R44, R229, P6 ;  /* 0x000000e52c00720c */ /* 0x000fe200037c1670 */
[----:B--2---:R-:W-:Y:S01]  /*4000*/  FFMA.FTZ R25, R54, -UR31, R25 ;  /* 0x8000001f36197c23 */ /* 0x004fe20008010019 */
[----:B------:R-:W-:Y:S02]  /*4010*/  ISETP.LT.OR P5, PT, R44, R226, P5 ;  /* 0x000000e22c00720c */ /* 0x000fe40002fa1670 */
[----:B------:R-:W1:Y:S01]  /*4020*/  LDSM.16.M88.4 R44, [R219+0x2c00] ;  /* 0x002c0000db2c783b */ /* 0x000e620000000200 */
[----:B------:R-:W-:-:S02]  /*4030*/  IABS R64, R64 ;  /* 0x0000004000407213 */ /* 0x000fc40000000000 */
[----:B------:R-:W-:Y:S01]  /*4040*/  IABS R72, R72 ;  /* 0x0000004800487213 */ /* 0x000fe20000000000 */
[----:B------:R-:W-:Y:S01]  /*4050*/  HMMA.16816.F32 R28, R32, R66, R28 ;  /* 0x00000042201c723c */ /* 0x000fe2000000181c */
[----:B------:R-:W-:Y:S01]  /*4060*/  IABS R65, R65 ;  /* 0x0000004100417213 */ /* 0x000fe20000000000 */
[----:B---3--:R-:W-:Y:S01]  /*4070*/  FFMA.FTZ R69, R26, -UR31, R69 ;  /* 0x8000001f1a457c23 */ /* 0x008fe20008010045 */
[----:B------:R-:W2:Y:S01]  /*4080*/  I2F R64, R64 ;  /* 0x0000004000407306 */ /* 0x000ea20000201400 */
[----:B------:R-:W-:Y:S02]  /*4090*/  IABS R139, R139 ;  /* 0x0000008b008b7213 */ /* 0x000fe40000000000 */
[----:B------:R-:W-:Y:S02]  /*40a0*/  FSEL R140, R25, -INF , !P1 ;  /* 0xff800000198c7808 */ /* 0x000fe40004800000 */
[C---:B------:R-:W-:Y:S02]  /*40b0*/  ISETP.GE.AND P1, PT, R60.reuse, R231, PT ;  /* 0x000000e73c00720c */ /* 0x040fe40003f26270 */
[----:B------:R-:W-:Y:S01]  /*40c0*/  IABS R55, R55 ;  /* 0x0000003700377213 */ /* 0x000fe20000000000 */
[----:B------:R3:W4:Y:S01]  /*40d0*/  I2F R24, R72 ;  /* 0x0000004800187306 */ /* 0x0007220000201400 */
[----:B------:R-:W-:-:S02]  /*40e0*/  ISETP.LT.OR P1, PT, R60, R232, P1 ;  /* 0x000000e83c00720c */ /* 0x000fc40000f21670 */
[----:B------:R-:W-:Y:S01]  /*40f0*/  IABS R150, R150 ;  /* 0x0000009600967213 */ /* 0x000fe20000000000 */
[----:B------:R-:W-:Y:S01]  /*4100*/  HMMA.16816.F32 R20, R16, R66, R20 ;  /* 0x000000421014723c */ /* 0x000fe20000001814 */
[C---:B------:R-:W-:Y:S02]  /*4110*/  IADD3 R54, R52.reuse, 0x28, RZ ;  /* 0x0000002834367810 */ /* 0x040fe40007ffe0ff */
[----:B------:R-:W-:Y:S01]  /*4120*/  IADD3 R81, R52, 0x51, RZ ;  /* 0x0000005134517810 */ /* 0x000fe20007ffe0ff */
[----:B------:R5:W1:Y:S01]  /*4130*/  I2F R61, R65 ;  /* 0x00000041003d7306 */ /* 0x000a620000201400 */
[----:B--2---:R-:W-:-:S03]  /*4140*/  FFMA.FTZ R63, R64, -UR31, R63 ;  /* 0x8000001f403f7c23 */ /* 0x004fc6000801003f */
[--C-:B------:R-:W-:Y:S02]  /*4150*/  IMAD.IADD R84, R236, 0x1, -R81.reuse ;  /* 0x00000001ec547824 */ /* 0x100fe400078e0a51 */
[----:B------:R-:W-:Y:S01]  /*4160*/  FSEL R252, R63, -INF , !P3 ;  /* 0xff8000003ffc7808 */ /* 0x000fe20005800000 */
[----:B------:R-:W-:Y:S01]  /*4170*/  IMAD.IADD R80, R230, 0x1, -R81 ;  /* 0x00000001e6507824 */ /* 0x000fe200078e0a51 */
[----:B------:R-:W2:Y:S01]  /*4180*/  I2F R139, R139 ;  /* 0x0000008b008b7306 */ /* 0x000ea20000201400 */
[----:B---3--:R-:W-:Y:S01]  /*4190*/  IADD3 R72, R52, 0x20, RZ ;  /* 0x0000002034487810 */ /* 0x008fe20007ffe0ff */
[----:B----4-:R-:W-:Y:S01]  /*41a0*/  FFMA.FTZ R24, R24, -UR31, R27 ;  /* 0x8000001f18187c23 */ /* 0x010fe2000801001b */
[----:B------:R-:W-:Y:S01]  /*41b0*/  ISETP.GE.AND P3, PT, R60, R234, PT ;  /* 0x000000ea3c00720c */ /* 0x000fe20003f66270 */
[----:B------:R-:W-:Y:S01]  /*41c0*/  FFMA.FTZ R27, R5, -UR31, R68 ;  /* 0x8000001f051b7c23 */ /* 0x000fe20008010044 */
[----:B------:R-:W-:Y:S01]  /*41d0*/  IABS R84, R84 ;  /* 0x0000005400547213 */ /* 0x000fe20000000000 */
[----:B------:R-:W-:Y:S01]  /*41e0*/  IMAD.IADD R5, R236, 0x1, -R72 ;  /* 0x00000001ec057824 */ /* 0x000fe200078e0a48 */
[----:B------:R-:W-:Y:S01]  /*41f0*/  ISETP.LT.OR P3, PT, R60, R235, P3 ;  /* 0x000000eb3c00720c */ /* 0x000fe20001f61670 */
[----:B-----5:R-:W3:Y:S01]  /*4200*/  LDSM.16.M88.4 R64, [R217+0xc00] ;  /* 0x000c0000d940783b */ /* 0x020ee20000000200 */
[----:B-1----:R-:W-:Y:S01]  /*4210*/  FFMA.FTZ R61, R61, -UR31, R70 ;  /* 0x8000001f3d3d7c23 */ /* 0x002fe20008010046 */
[----:B------:R-:W-:Y:S01]  /*4220*/  FSEL R109, R27, -INF , !P4 ;  /* 0xff8000001b6d7808 */ /* 0x000fe20006000000 */
[----:B------:R-:W1:Y:S01]  /*4230*/  I2F R55, R55 ;  /* 0x0000003700377306 */ /* 0x000e620000201400 */
[----:B------:R-:W-:Y:S01]  /*4240*/  IABS R73, R5 ;  /* 0x0000000500497213 */ /* 0x000fe20000000000 */
[----:B------:R-:W-:Y:S01]  /*4250*/  IMAD.IADD R74, R233, 0x1, -R72 ;  /* 0x00000001e94a7824 */ /* 0x000fe200078e0a48 */
[----:B------:R-:W-:Y:S01]  /*4260*/  FSEL R5, R24, -INF , !P0 ;  /* 0xff80000018057808 */ /* 0x000fe20004000000 */
[----:B------:R-:W-:Y:S01]  /*4270*/  IMAD.IADD R86, R227, 0x1, -R81 ;  /* 0x00000001e3567824 */ /* 0x000fe200078e0a51 */
[C---:B------:R-:W-:Y:S01]  /*4280*/  ISETP.GE.AND P0, PT, R60.reuse, R228, PT ;  /* 0x000000e43c00720c */ /* 0x040fe20003f06270 */
[----:B--2---:R-:W-:Y:S01]  /*4290*/  FFMA.FTZ R139, R139, -UR31, R42 ;  /* 0x8000001f8b8b7c23 */ /* 0x004fe2000801002a */
[C---:B------:R-:W-:Y:S01]  /*42a0*/  ISETP.GE.AND P4, PT, R60.reuse, R223, PT ;  /* 0x000000df3c00720c */ /* 0x040fe20003f86270 */
[----:B------:R-:W-:Y:S01]  /*42b0*/  IMAD.IADD R42, R233, 0x1, -R60 ;  /* 0x00000001e92a7824 */ /* 0x000fe200078e0a3c */
[C---:B------:R-:W-:Y:S01]  /*42c0*/  ISETP.LT.OR P0, PT, R60.reuse, R229, P0 ;  /* 0x000000e53c00720c */ /* 0x040fe20000701670 */
[----:B------:R-:W-:Y:S01]  /*42d0*/  HMMA.16816.F32 R24, R8, R44, RZ ;  /* 0x0000002c0818723c */ /* 0x000fe200000018ff */
[----:B------:R-:W-:Y:S01]  /*42e0*/  ISETP.LT.OR P4, PT, R60, R226, P4 ;  /* 0x000000e23c00720c */ /* 0x000fe20002781670 */
[----:B------:R-:W2:Y:S01]  /*42f0*/  I2F R150, R150 ;  /* 0x0000009600967306 */ /* 0x000ea20000201400 */
[----:B------:R-:W-:-:S02]  /*4300*/  FSEL R111, R61, -INF , !P2 ;  /* 0xff8000003d6f7808 */ /* 0x000fc40005000000 */
[----:B------:R-:W-:Y:S01]  /*4310*/  IABS R42, R42 ;  /* 0x0000002a002a7213 */ /* 0x000fe20000000000 */
[----:B-1----:R-:W-:Y:S01]  /*4320*/  FFMA.FTZ R40, R55, -UR31, R40 ;  /* 0x8000001f37287c23 */ /* 0x002fe20008010028 */
[----:B------:R-:W-:Y:S01]  /*4330*/  IADD3 R70, R52, 0x21, RZ ;  /* 0x0000002134467810 */ /* 0x000fe20007ffe0ff */
[----:B------:R-:W-:Y:S01]  /*4340*/  HMMA.16816.F32 R60, R12, R44, RZ ;  /* 0x0000002c0c3c723c */ /* 0x000fe200000018ff */
[----:B------:R-:W-:Y:S01]  /*4350*/  FSEL R139, R139, -INF , !P5 ;  /* 0xff8000008b8b7808 */ /* 0x000fe20006800000 */
[----:B------:R-:W-:Y:S01]  /*4360*/  IMAD.IADD R55, R236, 0x1, -R54 ;  /* 0x00000001ec377824 */ /* 0x000fe200078e0a36 */
[----:B------:R-:W-:Y:S01]  /*4370*/  I2F R42, R42 ;  /* 0x0000002a002a7306 */ /* 0x000fe20000201400 */
[----:B------:R-:W-:Y:S01]  /*4380*/  FSEL R138, R40, -INF , !P6 ;  /* 0xff800000288a7808 */ /* 0x000fe20007000000 */
[----:B------:R-:W-:Y:S01]  /*4390*/  IMAD.IADD R68, R236, 0x1, -R70 ;  /* 0x00000001ec447824 */ /* 0x000fe200078e0a46 */
[----:B------:R-:W-:Y:S01]  /*43a0*/  FSEL R110, R69, -INF , !P3 ;  /* 0xff800000456e7808 */ /* 0x000fe20005800000 */
[----:B------:R-:W-:Y:S01]  /*43b0*/  IMAD.IADD R44, R230, 0x1, -R72 ;  /* 0x00000001e62c7824 */ /* 0x000fe200078e0a48 */
[----:B------:R-:W-:-:S02]  /*43c0*/  IABS R45, R75 ;  /* 0x0000004b002d7213 */ /* 0x000fc40000000000 */
[C---:B------:R-:W-:Y:S01]  /*43d0*/  ISETP.GE.AND P2, PT, R72.reuse, R234, PT ;  /* 0x000000ea4800720c */ /* 0x040fe20003f46270 */
[----:B------:R-:W1:Y:S01]  /*43e0*/  I2F R73, R73 ;  /* 0x0000004900497306 */ /* 0x000e620000201400 */
[----:B------:R-:W-:Y:S01]  /*43f0*/  ISETP.GE.AND P6, PT, R72, R231, PT ;  /* 0x000000e74800720c */ /* 0x000fe20003fc6270 */
[----:B--2---:R-:W-:Y:S01]  /*4400*/  FFMA.FTZ R150, R150, -UR31, R41 ;  /* 0x8000001f96967c23 */ /* 0x004fe20008010029 */
[C---:B------:R-:W-:Y:S02]  /*4410*/  ISETP.GE.AND P5, PT, R72.reuse, R228, PT ;  /* 0x000000e44800720c */ /* 0x040fe40003fa6270 */
[C---:B------:R-:W-:Y:S02]  /*4420*/  ISETP.GE.AND P3, PT, R72.reuse, R223, PT ;  /* 0x000000df4800720c */ /* 0x040fe40003f66270 */
[C---:B------:R-:W-:Y:S01]  /*4430*/  ISETP.LT.OR P2, PT, R72.reuse, R235, P2 ;  /* 0x000000eb4800720c */ /* 0x040fe20001741670 */
[----:B---3--:R-:W-:Y:S01]  /*4440*/  HMMA.16816.F32 R24, R32, R64, R24 ;  /* 0x000000402018723c */ /* 0x008fe20000001818 */
[----:B------:R2:W3:Y:S01]  /*4450*/  I2F R40, R45 ;  /* 0x0000002d00287306 */ /* 0x0004e20000201400 */
[----:B------:R-:W-:-:S02]  /*4460*/  ISETP.LT.OR P6, PT, R72, R232, P6 ;  /* 0x000000e84800720c */ /* 0x000fc400037c1670 */
[C---:B------:R-:W-:Y:S02]  /*4470*/  ISETP.LT.OR P5, PT, R72.reuse, R229, P5 ;  /* 0x000000e54800720c */ /* 0x040fe40002fa1670 */
[----:B------:R-:W-:Y:S02]  /*4480*/  ISETP.LT.OR P3, PT, R72, R226, P3 ;  /* 0x000000e24800720c */ /* 0x000fe40001f61670 */
[----:B------:R-:W-:Y:S01]  /*4490*/  HMMA.16816.F32 R60, R16, R64, R60 ;  /* 0x00000040103c723c */ /* 0x000fe2000000183c */
[----:B------:R-:W-:Y:S01]  /*44a0*/  IABS R55, R55 ;  /* 0x0000003700377213 */ /* 0x000fe20000000000 */
[----:B-1----:R-:W-:Y:S01]  /*44b0*/  FFMA.FTZ R82, R73, -UR31, R56 ;  /* 0x8000001f49527c23 */ /* 0x002fe20008010038 */
[----:B------:R-:W-:Y:S01]  /*44c0*/  IABS R44, R44 ;  /* 0x0000002c002c7213 */ /* 0x000fe20000000000 */
[----:B------:R-:W-:Y:S01]  /*44d0*/  I2F R84, R84 ;  /* 0x0000005400547306 */ /* 0x000fe20000201400 */
[----:B------:R-:W-:Y:S02]  /*44e0*/  IABS R74, R74 ;  /* 0x0000004a004a7213 */ /* 0x000fe40000000000 */
[----:B------:R-:W-:Y:S01]  /*44f0*/  IMAD.IADD R64, R233, 0x1, -R70 ;  /* 0x00000001e9407824 */ /* 0x000fe200078e0a46 */
[----:B------:R-:W-:Y:S01]  /*4500*/  FSEL R150, R150, -INF , !P0 ;  /* 0xff80000096967808 */ /* 0x000fe20004000000 */
[C---:B--2---:R-:W-:Y:S01]  /*4510*/  IMAD.IADD R45, R227.reuse, 0x1, -R72 ;  /* 0x00000001e32d7824 */ /* 0x044fe200078e0a48 */
[----:B------:R-:W-:Y:S01]  /*4520*/  FSEL R82, R82, -INF , !P2 ;  /* 0xff80000052527808 */ /* 0x000fe20005000000 */
[----:B------:R-:W-:Y:S01]  /*4530*/  FFMA.FTZ R72, R42, -UR31, R71 ;  /* 0x8000001f2a487c23 */ /* 0x000fe20008010047 */
[----:B------:R-:W-:Y:S01]  /*4540*/  IABS R64, R64 ;  /* 0x0000004000407213 */ /* 0x000fe20000000000 */
[----:B---3--:R-:W-:Y:S01]  /*4550*/  FFMA.FTZ R137, R40, -UR31, R43 ;  /* 0x8000001f28897c23 */ /* 0x008fe2000801002b */
[----:B------:R-:W-:Y:S01]  /*4560*/  IABS R45, R45 ;  /* 0x0000002d002d7213 */ /* 0x000fe20000000000 */
[----:B------:R-:W1:Y:S01]  /*4570*/  I2F R55, R55 ;  /* 0x0000003700377306 */ /* 0x000e620000201400 */
[----:B------:R-:W-:Y:S01]  /*4580*/  FSEL R112, R72, -INF , !P1 ;  /* 0xff80000048707808 */ /* 0x000fe20004800000 */
[----:B------:R-:W-:Y:S01]  /*4590*/  IMAD.IADD R72, R227, 0x1, -R70 ;  /* 0x00000001e3487824 */ /* 0x000fe200078e0a46 */
[----:B------:R-:W-:Y:S01]  /*45a0*/  HMMA.16816.F32 R40, R12, R46, RZ ;  /* 0x0000002e0c28723c */ /* 0x000fe200000018ff */
[----:B------:R-:W-:-:S02]  /*45b0*/  FSEL R137, R137, -INF , !P4 ;  /* 0xff80000089897808 */ /* 0x000fc40006000000 */
[C---:B------:R-:W-:Y:S02]  /*45c0*/  ISETP.GE.AND P1, PT, R70.reuse, R234, PT ;  /* 0x000000ea4600720c */ /* 0x040fe40003f26270 */
[----:B------:R-:W2:Y:S01]  /*45d0*/  I2F R64, R64 ;  /* 0x0000004000407306 */ /* 0x000ea20000201400 */
[----:B------:R-:W-:Y:S02]  /*45e0*/  IABS R72, R72 ;  /* 0x0000004800487213 */ /* 0x000fe40000000000 */
[C---:B------:R-:W-:Y:S02]  /*45f0*/  ISETP.GE.AND P0, PT, R70.reuse, R231, PT ;  /* 0x000000e74600720c */ /* 0x040fe40003f06270 */
[C---:B------:R-:W-:Y:S02]  /*4600*/  ISETP.GE.AND P4, PT, R70.reuse, R228, PT ;  /* 0x000000e44600720c */ /* 0x040fe40003f86270 */
[C---:B------:R-:W-:Y:S01]  /*4610*/  ISETP.GE.AND P2, PT, R70.reuse, R223, PT ;  /* 0x000000df4600720c */ /* 0x040fe20003f46270 */
[----:B------:R-:W3:Y:S01]  /*4620*/  I2F R65, R44 ;  /* 0x0000002c00417306 */ /* 0x000ee20000201400 */
[----:B-1----:R-:W-:Y:S01]  /*4630*/  FFMA.FTZ R28, R55, -UR31, R28 ;  /* 0x8000001f371c7c23 */ /* 0x002fe2000801001c */
[----:B------:R-:W-:Y:S01]  /*4640*/  ISETP.LT.OR P1, PT, R70, R235, P1 ;  /* 0x000000eb4600720c */ /* 0x000fe20000f21670 */
[----:B------:R-:W-:Y:S01]  /*4650*/  IMAD.IADD R55, R230, 0x1, -R54 ;  /* 0x00000001e6377824 */ /* 0x000fe200078e0a36 */
[----:B------:R-:W-:-:S02]  /*4660*/  ISETP.LT.OR P0, PT, R70, R232, P0 ;  /* 0x000000e84600720c */ /* 0x000fc40000701670 */
[----:B------:R-:W-:Y:S02]  /*4670*/  ISETP.LT.OR P4, PT, R70, R229, P4 ;  /* 0x000000e54600720c */ /* 0x000fe40002781670 */
[----:B------:R1:W4:Y:S01]  /*4680*/  I2F R71, R45 ;  /* 0x0000002d00477306 */ /* 0x0003220000201400 */
[----:B--2---:R-:W-:Y:S01]  /*4690*/  FFMA.FTZ R59, R64, -UR31, R59 ;  /* 0x8000001f403b7c23 */ /* 0x004fe2000801003b */
[----:B------:R-:W-:Y:S01]  /*46a0*/  ISETP.LT.OR P2, PT, R70, R226, P2 ;  /* 0x000000e24600720c */ /* 0x000fe20001741670 */
[----:B------:R-:W-:Y:S01]  /*46b0*/  IMAD.IADD R64, R233, 0x1, -R54 ;  /* 0x00000001e9407824 */ /* 0x000fe200078e0a36 */
[----:B------:R-:W-:Y:S01]  /*46c0*/  IABS R55, R55 ;  /* 0x0000003700377213 */ /* 0x000fe20000000000 */
[----:B------:R-:W-:Y:S01]  /*46d0*/  HMMA.16816.F32 R40, R16, R66, R40 ;  /* 0x000000421028723c */ /* 0x000fe20000001828 */
[----:B------:R-:W-:Y:S02]  /*46e0*/  IABS R68, R68 ;  /* 0x0000004400447213 */ /* 0x000fe40000000000 */
[----:B------:R2:W5:Y:S01]  /*46f0*/  I2F R69, R74 ;  /* 0x0000004a00457306 */ /* 0x0005620000201400 */
[----:B------:R-:W-:Y:S01]  /*4700*/  IABS R64, R64 ;  /* 0x0000004000407213 */ /* 0x000fe20000000000 */
[----:B---3--:R-:W-:Y:S01]  /*4710*/  FFMA.FTZ R36, R65, -UR31, R36 ;  /* 0x8000001f41247c23 */ /* 0x008fe20008010024 */
[----:B------:R-:W-:-:S02]  /*4720*/  IADD3 R56, R52, 0x29, RZ ;  /* 0x0000002934387810 */ /* 0x000fc40007ffe0ff */
[----:B------:R-:W-:Y:S01]  /*4730*/  FSEL R243, R59, -INF , !P0 ;  /* 0xff8000003bf37808 */ /* 0x000fe20004000000 */
[----:B------:R-:W-:Y:S01]  /*4740*/  IMAD.MOV.U32 R65, RZ, RZ, R64 ;  /* 0x000000ffff417224 */ /* 0x000fe200078e0040 */
[----:B------:R-:W-:Y:S01]  /*4750*/  FSEL R250, R36, -INF , !P5 ;  /* 0xff80000024fa7808 */ /* 0x000fe20006800000 */
[----:B-1----:R-:W-:Y:S01]  /*4760*/  HMMA.16816.F32 R44, R8, R46, RZ ;  /* 0x0000002e082c723c */ /* 0x002fe200000018ff */
[----:B------:R-:W1:Y:S01]  /*4770*/  I2F R72, R72 ;  /* 0x0000004800487306 */ /* 0x000e620000201400 */
[----:B----4-:R-:W-:Y:S01]  /*4780*/  FFMA.FTZ R38, R71, -UR31, R38 ;  /* 0x8000001f47267c23 */ /* 0x010fe20008010026 */
[----:B------:R-:W-:Y:S01]  /*4790*/  ISETP.GE.AND P0, PT, R56, R234, PT ;  /* 0x000000ea3800720c */ /* 0x000fe20003f06270 */
[----:B------:R-:W-:Y:S01]  /*47a0*/  IMAD.IADD R36, R227, 0x1, -R54 ;  /* 0x00000001e3247824 */ /* 0x000fe200078e0a36 */
[----:B------:R-:W-:Y:S01]  /*47b0*/  IADD3 R73, R52, 0x30, RZ ;  /* 0x0000003034497810 */ /* 0x000fe20007ffe0ff */
[----:B------:R-:W-:Y:S01]  /*47c0*/  IMAD.IADD R76, R236, 0x1, -R56 ;  /* 0x00000001ec4c7824 */ /* 0x000fe200078e0a38 */
[----:B------:R-:W-:Y:S01]  /*47d0*/  ISETP.LT.OR P0, PT, R56, R235, P0 ;  /* 0x000000eb3800720c */ /* 0x000fe20000701670 */
[----:B--2---:R-:W-:Y:S01]  /*47e0*/  IMAD.IADD R74, R230, 0x1, -R70 ;  /* 0x00000001e64a7824 */ /* 0x004fe200078e0a46 */
[C---:B------:R-:W-:Y:S01]  /*47f0*/  IADD3 R70, R52.reuse, 0x31, RZ ;  /* 0x0000003134467810 */ /* 0x040fe20007ffe0ff */
[----:B------:R-:W2:Y:S01]  /*4800*/  I2F R65, R65 ;  /* 0x0000004100417306 */ /* 0x000ea20000201400 */
[----:B-----5:R-:W-:Y:S01]  /*4810*/  FFMA.FTZ R58, R69, -UR31, R58 ;  /* 0x8000001f453a7c23 */ /* 0x020fe2000801003a */
[----:B------:R-:W-:Y:S01]  /*4820*/  IADD3 R69, R52, 0x39, RZ ;  /* 0x0000003934457810 */ /* 0x000fe20007ffe0ff */
[----:B------:R-:W-:Y:S01]  /*4830*/  IMAD.IADD R244, R230, 0x1, -R56 ;  /* 0x00000001e6f47824 */ /* 0x000fe200078e0a38 */
[----:B------:R-:W-:Y:S01]  /*4840*/  IABS R74, R74 ;  /* 0x0000004a004a7213 */ /* 0x000fe20000000000 */
[----:B------:R-:W-:Y:S01]  /*4850*/  IMAD.IADD R75, R236, 0x1, -R73 ;  /* 0x00000001ec4b7824 */ /* 0x000fe200078e0a49 */
[----:B------:R-:W-:Y:S01]  /*4860*/  FSEL R245, R58, -INF , !P6 ;  /* 0xff8000003af57808 */ /* 0x000fe20007000000 */
[----:B-1----:R-:W-:Y:S01]  /*4870*/  FFMA.FTZ R39, R72, -UR31, R39 ;  /* 0x8000001f48277c23 */ /* 0x002fe20008010027 */
[----:B------:R-:W-:Y:S01]  /*4880*/  IADD3 R72, R52, 0x38, RZ ;  /* 0x0000003834487810 */ /* 0x000fe20007ffe0ff */
[----:B------:R-:W1:Y:S01]  /*4890*/  I2F R55, R55 ;  /* 0x0000003700377306 */ /* 0x000e620000201400 */
[----:B------:R-:W-:-:S02]  /*48a0*/  ISETP.GE.AND P6, PT, R54, R234, PT ;  /* 0x000000ea3600720c */ /* 0x000fc40003fc6270 */
[----:B------:R-:W-:Y:S01]  /*48b0*/  IABS R36, R36 ;  /* 0x0000002400247213 */ /* 0x000fe20000000000 */
[----:B------:R-:W-:Y:S01]  /*48c0*/  IMAD.IADD R64, R236, 0x1, -R72 ;  /* 0x00000001ec407824 */ /* 0x000fe200078e0a48 */
[----:B------:R-:W-:Y:S01]  /*48d0*/  HMMA.16816.F32 R44, R32, R66, R44 ;  /* 0x00000042202c723c */ /* 0x000fe2000000182c */
[----:B------:R-:W-:Y:S01]  /*48e0*/  IABS R76, R76 ;  /* 0x0000004c004c7213 */ /* 0x000fe20000000000 */
[----:B--2---:R-:W-:Y:S01]  /*48f0*/  FFMA.FTZ R30, R65, -UR31, R30 ;  /* 0x8000001f411e7c23 */ /* 0x004fe2000801001e */
[----:B------:R-:W2:Y:S01]  /*4900*/  I2F R74, R74 ;  /* 0x0000004a004a7306 */ /* 0x000ea20000201400 */
[----:B------:R-:W-:Y:S02]  /*4910*/  IABS R64, R64 ;  /* 0x0000004000407213 */ /* 0x000fe40000000000 */
[----:B------:R-:W-:Y:S01]  /*4920*/  ISETP.LT.OR P6, PT, R54, R235, P6 ;  /* 0x000000eb3600720c */ /* 0x000fe200037c1670 */
[----:B------:R-:W-:Y:S01]  /*4930*/  IMAD.IADD R66, R236, 0x1, -R70 ;  /* 0x00000001ec427824 */ /* 0x000fe200078e0a46 */
[----:B------:R-:W-:-:S02]  /*4940*/  IABS R244, R244 ;  /* 0x000000f400f47213 */ /* 0x000fc40000000000 */
[----:B------:R-:W-:Y:S01]  /*4950*/  FSEL R204, R28, -INF , !P6 ;  /* 0xff8000001ccc7808 */ /* 0x000fe20007000000 */
[----:B------:R-:W3:Y:S01]  /*4960*/  I2F R71, R64 ;  /* 0x0000004000477306 */ /* 0x000ee20000201400 */
[----:B------:R-:W-:Y:S01]  /*4970*/  IABS R66, R66 ;  /* 0x0000004200427213 */ /* 0x000fe20000000000 */
[----:B-1----:R-:W-:Y:S01]  /*4980*/  FFMA.FTZ R246, R55, -UR31, R20 ;  /* 0x8000001f37f67c23 */ /* 0x002fe20008010014 */
[----:B------:R-:W-:Y:S01]  /*4990*/  FSEL R247, R39, -INF , !P2 ;  /* 0xff80000027f77808 */ /* 0x000fe20005000000 */
[----:B------:R-:W-:Y:S01]  /*49a0*/  IMAD.IADD R20, R233, 0x1, -R56 ;  /* 0x00000001e9147824 */ /* 0x000fe200078e0a38 */
[C---:B------:R-:W-:Y:S02]  /*49b0*/  ISETP.GE.AND P2, PT, R56.reuse, R228, PT ;  /* 0x000000e43800720c */ /* 0x040fe40003f46270 */
[----:B------:R-:W-:Y:S01]  /*49c0*/  ISETP.GE.AND P6, PT, R56, R223, PT ;  /* 0x000000df3800720c */ /* 0x000fe20003fc6270 */
[----:B--2---:R-:W-:Y:S01]  /*49d0*/  FFMA.FTZ R37, R74, -UR31, R37 ;  /* 0x8000001f4a257c23 */ /* 0x004fe20008010025 */
[----:B------:R-:W1:Y:S01]  /*49e0*/  I2F R68, R68 ;  /* 0x0000004400447306 */ /* 0x000e620000201400 */
[----:B------:R-:W-:-:S02]  /*49f0*/  IABS R20, R20 ;  /* 0x0000001400147213 */ /* 0x000fc40000000000 */
[C---:B------:R-:W-:Y:S02]  /*4a00*/  ISETP.LT.OR P2, PT, R56.reuse, R229, P2 ;  /* 0x000000e53800720c */ /* 0x040fe40001741670 */
[----:B------:R-:W-:Y:S02]  /*4a10*/  FSEL R248, R37, -INF , !P4 ;  /* 0xff80000025f87808 */ /* 0x000fe40006000000 */
[CC--:B------:R-:W-:Y:S01]  /*4a20*/  ISETP.GE.AND P4, PT, R56.reuse, R231.reuse, PT ;  /* 0x000000e73800720c */ /* 0x0c0fe20003f86270 */
[----:B------:R2:W4:Y:S01]  /*4a30*/  I2F R74, R66 ;  /* 0x00000042004a7306 */ /* 0x0005220000201400 */
[C---:B------:R-:W-:Y:S01]  /*4a40*/  ISETP.LT.OR P6, PT, R56.reuse, R226, P6 ;  /* 0x000000e23800720c */ /* 0x040fe200037c1670 */
[----:B---3--:R-:W-:Y:S01]  /*4a50*/  FFMA.FTZ R71, R71, -UR31, R44 ;  /* 0x8000001f47477c23 */ /* 0x008fe2000801002c */
[----:B------:R-:W-:Y:S02]  /*4a60*/  ISETP.LT.OR P4, PT, R56, R232, P4 ;  /* 0x000000e83800720c */ /* 0x000fe40002781670 */
[----:B------:R-:W-:-:S02]  /*4a70*/  ISETP.GE.AND P5, PT, R54, R231, PT ;  /* 0x000000e73600720c */ /* 0x000fc40003fa6270 */
[----:B------:R-:W-:Y:S01]  /*4a80*/  FSEL R242, R38, -INF , !P3 ;  /* 0xff80000026f27808 */ /* 0x000fe20005800000 */
[----:B------:R3:W5:Y:S01]  /*4a90*/  I2F R251, R36 ;  /* 0x0000002400fb7306 */ /* 0x0007620000201400 */
[----:B-1----:R-:W-:Y:S01]  /*4aa0*/  FFMA.FTZ R57, R68, -UR31, R57 ;  /* 0x8000001f44397c23 */ /* 0x002fe20008010039 */
[----:B------:R-:W-:Y:S02]  /*4ab0*/  ISETP.LT.OR P5, PT, R54, R232, P5 ;  /* 0x000000e83600720c */ /* 0x000fe40002fa1670 */
[----:B------:R-:W-:Y:S02]  /*4ac0*/  IABS R75, R75 ;  /* 0x0000004b004b7213 */ /* 0x000fe40000000000 */
[----:B------:R-:W-:Y:S01]  /*4ad0*/  FSEL R206, R57, -INF , !P1 ;  /* 0xff80000039ce7808 */ /* 0x000fe20004800000 */
[----:B--2---:R-:W-:Y:S01]  /*4ae0*/  IMAD.IADD R66, R236, 0x1, -R69 ;  /* 0x00000001ec427824 */ /* 0x004fe200078e0a45 */
[----:B------:R-:W1:Y:S01]  /*4af0*/  I2F R76, R76 ;  /* 0x0000004c004c7306 */ /* 0x000e620000201400 */
[----:B------:R-:W-:Y:S01]  /*4b00*/  FSEL R207, R30, -INF , !P5 ;  /* 0xff8000001ecf7808 */ /* 0x000fe20006800000 */
[----:B----4-:R-:W-:Y:S01]  /*4b10*/  FFMA.FTZ R25, R74, -UR31, R25 ;  /* 0x8000001f4a197c23 */ /* 0x010fe20008010019 */
[----:B------:R-:W-:-:S02]  /*4b20*/  ISETP.GE.AND P3, PT, R54, R228, PT ;  /* 0x000000e43600720c */ /* 0x000fc40003f66270 */
[----:B------:R-:W-:Y:S02]  /*4b30*/  IABS R58, R66 ;  /* 0x00000042003a7213 */ /* 0x000fe40000000000 */
[----:B------:R-:W2:Y:S01]  /*4b40*/  LDSM.16.M88.4 R64, [R219+0x3000] ;  /* 0x00300000db40783b */ /* 0x000ea20000000200 */
[----:B---3--:R-:W-:Y:S01]  /*4b50*/  IMAD.MOV.U32 R36, RZ, RZ, R20 ;  /* 0x000000ffff247224 */ /* 0x008fe200078e0014 */
[----:B------:R-:W3:Y:S01]  /*4b60*/  I2F R244, R244 ;  /* 0x000000f400f47306 */ /* 0x000ee20000201400 */
[----:B------:R-:W-:Y:S01]  /*4b70*/  IMAD.IADD R20, R227, 0x1, -R56 ;  /* 0x00000001e3147824 */ /* 0x000fe200078e0a38 */
[C---:B------:R-:W-:Y:S01]  /*4b80*/  ISETP.GE.AND P1, PT, R54.reuse, R223, PT ;  /* 0x000000df3600720c */ /* 0x040fe20003f26270 */
[----:B-----5:R-:W-:Y:S01]  /*4b90*/  FFMA.FTZ R251, R251, -UR31, R22 ;  /* 0x8000001ffbfb7c23 */ /* 0x020fe20008010016 */
[----:B------:R-:W-:Y:S01]  /*4ba0*/  ISETP.LT.OR P3, PT, R54, R229, P3 ;  /* 0x000000e53600720c */ /* 0x000fe20001f61670 */
[----:B------:R-:W-:Y:S01]  /*4bb0*/  IMAD.IADD R22, R227, 0x1, -R73 ;  /* 0x00000001e3167824 */ /* 0x000fe200078e0a49 */
[----:B------:R-:W-:Y:S01]  /*4bc0*/  IABS R20, R20 ;  /* 0x0000001400147213 */ /* 0x000fe20000000000 */
[----:B-1----:R-:W-:Y:S01]  /*4bd0*/  FFMA.FTZ R29, R76, -UR31, R29 ;  /* 0x8000001f4c1d7c23 */ /* 0x002fe2000801001d */
[----:B------:R-:W1:Y:S01]  /*4be0*/  I2F R28, R36 ;  /* 0x00000024001c7306 */ /* 0x000e620000201400 */
[----:B------:R-:W-:Y:S01]  /*4bf0*/  ISETP.LT.OR P1, PT, R54, R226, P1 ;  /* 0x000000e23600720c */ /* 0x000fe20000f21670 */
[----:B------:R-:W-:Y:S01]  /*4c00*/  IMAD.IADD R76, R230, 0x1, -R73 ;  /* 0x00000001e64c7824 */ /* 0x000fe200078e0a49 */
[----:B------:R-:W-:-:S02]  /*4c10*/  FSEL R246, R246, -INF , !P3 ;  /* 0xff800000f6f67808 */ /* 0x000fc40005800000 */
[----:B------:R-:W-:Y:S02]  /*4c20*/  FSEL R202, R29, -INF , !P0 ;  /* 0xff8000001dca7808 */ /* 0x000fe40004000000 */
[----:B------:R-:W-:Y:S01]  /*4c30*/  FSEL R251, R251, -INF , !P1 ;  /* 0xff800000fbfb7808 */ /* 0x000fe20004800000 */
[----:B------:R4:W5:Y:S01]  /*4c40*/  I2F R68, R58 ;  /* 0x0000003a00447306 */ /* 0x0009620000201400 */
[----:B---3--:R-:W-:Y:S01]  /*4c50*/  FFMA.FTZ R244, R244, -UR31, R21 ;  /* 0x8000001ff4f47c23 */ /* 0x008fe20008010015 */
[C---:B------:R-:W-:Y:S02]  /*4c60*/  ISETP.GE.AND P5, PT, R73.reuse, R234, PT ;  /* 0x000000ea4900720c */ /* 0x040fe40003fa6270 */
[C---:B------:R-:W-:Y:S02]  /*4c70*/  ISETP.GE.AND P3, PT, R73.reuse, R231, PT ;  /* 0x000000e74900720c */ /* 0x040fe40003f66270 */
[----:B------:R-:W-:Y:S01]  /*4c80*/  ISETP.GE.AND P1, PT, R73, R228, PT ;  /* 0x000000e44900720c */ /* 0x000fe20003f26270 */
[----:B-1----:R-:W-:Y:S01]  /*4c90*/  FFMA.FTZ R115, R28, -UR31, R31 ;  /* 0x8000001f1c737c23 */ /* 0x002fe2000801001f */
[----:B------:R-:W-:Y:S01]  /*4ca0*/  IABS R28, R22 ;  /* 0x00000016001c7213 */ /* 0x000fe20000000000 */
[----:B------:R-:W1:Y:S01]  /*4cb0*/  I2F R20, R20 ;  /* 0x0000001400147306 */ /* 0x000e620000201400 */
[----:B------:R-:W-:Y:S01]  /*4cc0*/  IMAD.IADD R22, R233, 0x1, -R70 ;  /* 0x00000001e9167824 */ /* 0x000fe200078e0a46 */
[----:B------:R-:W-:-:S02]  /*4cd0*/  ISETP.GE.AND P0, PT, R73, R223, PT ;  /* 0x000000df4900720c */ /* 0x000fc40003f06270 */
[----:B------:R-:W-:Y:S01]  /*4ce0*/  IMAD.MOV.U32 R21, RZ, RZ, R28 ;  /* 0x000000ffff157224 */ /* 0x000fe200078e001c */
[----:B------:R-:W-:Y:S01]  /*4cf0*/  IABS R76, R76 ;  /* 0x0000004c004c7213 */ /* 0x000fe20000000000 */
[----:B----4-:R-:W3:Y:S01]  /*4d00*/  LDSM.16.M88.4 R56, [R217+0x1000] ;  /* 0x00100000d938783b */ /* 0x010ee20000000200 */
[C---:B------:R-:W-:Y:S01]  /*4d10*/  ISETP.LT.OR P5, PT, R73.reuse, R235, P5 ;  /* 0x000000eb4900720c */ /* 0x040fe20002fa1670 */
[----:B------:R4:W4:Y:S01]  /*4d20*/  I2F R77, R75 ;  /* 0x0000004b004d7306 */ /* 0x0009220000201400 */
[C---:B------:R-:W-:Y:S01]  /*4d30*/  ISETP.LT.OR P3, PT, R73.reuse, R232, P3 ;  /* 0x000000e84900720c */ /* 0x040fe20001f61670 */
[----:B-----5:R-:W-:Y:S01]  /*4d40*/  FFMA.FTZ R45, R68, -UR31, R45 ;  /* 0x8000001f442d7c23 */ /* 0x020fe2000801002d */
[C---:B------:R-:W-:Y:S01]  /*4d50*/  ISETP.LT.OR P1, PT, R73.reuse, R229, P1 ;  /* 0x000000e54900720c */ /* 0x040fe20000f21670 */
[-C--:B--2---:R-:W-:Y:S01]  /*4d60*/  HMMA.16816.F32 R36, R8, R64.reuse, RZ ;  /* 0x000000400824723c */ /* 0x084fe200000018ff */
[----:B------:R-:W-:Y:S02]  /*4d70*/  ISETP.LT.OR P0, PT, R73, R226, P0 ;  /* 0x000000e24900720c */ /* 0x000fe40000701670 */
[----:B------:R-:W-:Y:S01]  /*4d80*/  IADD3 R54, R52, 0x40, RZ ;  /* 0x0000004034367810 */ /* 0x000fe20007ffe0ff */
[----:B-1----:R-:W-:Y:S01]  /*4d90*/  FFMA.FTZ R23, R20, -UR31, R23 ;  /* 0x8000001f14177c23 */ /* 0x002fe20008010017 */
[----:B------:R-:W-:Y:S01]  /*4da0*/  IABS R20, R22 ;  /* 0x0000001600147213 */ /* 0x000fe20000000000 */
[----:B------:R-:W1:Y:S01]  /*4db0*/  I2F R21, R21 ;  /* 0x0000001500157306 */ /* 0x000e620000201400 */
[----:B------:R-:W-:Y:S01]  /*4dc0*/  FSEL R115, R115, -INF , !P4 ;  /* 0xff80000073737808 */ /* 0x000fe20006000000 */
[----:B------:R-:W-:Y:S01]  /*4dd0*/  HMMA.16816.F32 R28, R12, R64, RZ ;  /* 0x000000400c1c723c */ /* 0x000fe200000018ff */
[----:B------:R-:W-:Y:S01]  /*4de0*/  FSEL R249, R23, -INF , !P6 ;  /* 0xff80000017f97808 */ /* 0x000fe20007000000 */
[----:B------:R-:W-:Y:S01]  /*4df0*/  IMAD.IADD R23, R230, 0x1, -R72 ;  /* 0x00000001e6177824 */ /* 0x000fe200078e0a48 */
[----:B------:R-:W-:Y:S01]  /*4e00*/  ISETP.GE.AND P4, PT, R70, R234, PT ;  /* 0x000000ea4600720c */ /* 0x000fe20003f86270 */
[----:B----4-:R-:W-:Y:S01]  /*4e10*/  IMAD.IADD R75, R233, 0x1, -R73 ;  /* 0x00000001e94b7824 */ /* 0x010fe200078e0a49 */
[----:B------:R-:W-:Y:S01]  /*4e20*/  FSEL R244, R244, -INF , !P2 ;  /* 0xff800000f4f47808 */ /* 0x000fe20005000000 */
[----:B------:R-:W-:Y:S01]  /*4e30*/  FFMA.FTZ R77, R77, -UR31, R24 ;  /* 0x8000001f4d4d7c23 */ /* 0x000fe20008010018 */
[----:B------:R-:W2:Y:S01]  /*4e40*/  I2F R73, R76 ;  /* 0x0000004c00497306 */ /* 0x000ea20000201400 */
[----:B------:R-:W-:Y:S01]  /*4e50*/  IMAD.IADD R64, R230, 0x1, -R70 ;  /* 0x00000001e6407824 */ /* 0x000fe200078e0a46 */
[----:B------:R-:W-:Y:S01]  /*4e60*/  IABS R75, R75 ;  /* 0x0000004b004b7213 */ /* 0x000fe20000000000 */
[----:B------:R-:W-:Y:S01]  /*4e70*/  IMAD.MOV.U32 R24, RZ, RZ, R20 ;  /* 0x000000ffff187224 */ /* 0x000fe200078e0014 */
[----:B------:R-:W-:Y:S01]  /*4e80*/  IABS R65, R23 ;  /* 0x0000001700417213 */ /* 0x000fe20000000000 */
[----:B------:R-:W-:Y:S01]  /*4e90*/  IMAD.IADD R20, R233, 0x1, -R72 ;  /* 0x00000001e9147824 */ /* 0x000fe200078e0a48 */
[----:B------:R-:W-:Y:S01]  /*4ea0*/  IABS R64, R64 ;  /* 0x0000004000407213 */ /* 0x000fe20000000000 */
[----:B-1----:R-:W-:Y:S01]  /*4eb0*/  FFMA.FTZ R21, R21, -UR31, R62 ;  /* 0x8000001f15157c23 */ /* 0x002fe2000801003e */
[----:B------:R-:W1:Y:S01]  /*4ec0*/  I2F R75, R75 ;  /* 0x0000004b004b7306 */ /* 0x000e620000201400 */
[----:B------:R-:W-:Y:S01]  /*4ed0*/  IMAD.IADD R55, R236, 0x1, -R54 ;  /* 0x00000001ec377824 */ /* 0x000fe200078e0a36 */
[----:B------:R-:W-:Y:S01]  /*4ee0*/  IABS R20, R20 ;  /* 0x0000001400147213 */ /* 0x000fe20000000000 */
[C---:B------:R-:W-:Y:S01]  /*4ef0*/  IMAD.IADD R22, R227.reuse, 0x1, -R70 ;  /* 0x00000001e3167824 */ /* 0x040fe200078e0a46 */
[----:B------:R-:W-:Y:S01]  /*4f00*/  ISETP.LT.OR P4, PT, R70, R235, P4 ;  /* 0x000000eb4600720c */ /* 0x000fe20002781670 */
[----:B------:R-:W-:Y:S01]  /*4f10*/  IMAD.IADD R62, R227, 0x1, -R69 ;  /* 0x00000001e33e7824 */ /* 0x000fe200078e0a45 */
[----:B------:R-:W-:-:S02]  /*4f20*/  FSEL R193, R77, -INF , !P5 ;  /* 0xff8000004dc17808 */ /* 0x000fc40006800000 */
[----:B------:R-:W4:Y:S01]  /*4f30*/  I2F R64, R64 ;  /* 0x0000004000407306 */ /* 0x000f220000201400 */
[----:B--2---:R-:W-:Y:S01]  /*4f40*/  FFMA.FTZ R120, R73, -UR31, R60 ;  /* 0x8000001f49787c23 */ /* 0x004fe2000801003c */
[C---:B------:R-:W-:Y:S01]  /*4f50*/  ISETP.GE.AND P2, PT, R70.reuse, R231, PT ;  /* 0x000000e74600720c */ /* 0x040fe20003f46270 */
[-C--:B---3--:R-:W-:Y:S01]  /*4f60*/  HMMA.16816.F32 R36, R32, R56.reuse, R36 ;  /* 0x000000382024723c */ /* 0x088fe20000001824 */
[----:B------:R-:W-:Y:S01]  /*4f70*/  ISETP.GE.AND P6, PT, R70, R228, PT ;  /* 0x000000e44600720c */ /* 0x000fe20003fc6270 */
[----:B------:R-:W-:Y:S01]  /*4f80*/  IMAD.IADD R60, R230, 0x1, -R69 ;  /* 0x00000001e63c7824 */ /* 0x000fe200078e0a45 */
[----:B------:R-:W-:Y:S01]  /*4f90*/  ISETP.GE.AND P5, PT, R70, R223, PT ;  /* 0x000000df4600720c */ /* 0x000fe20003fa6270 */
[----:B------:R-:W-:Y:S01]  /*4fa0*/  LDSM.16.M88.4 R76, [R217+0x1400] ;  /* 0x00140000d94c783b */ /* 0x000fe20000000200 */
[----:B------:R-:W2:Y:S01]  /*4fb0*/  I2F R24, R24 ;  /* 0x0000001800187306 */ /* 0x000ea20000201400 */
[----:B-1----:R-:W-:Y:S01]  /*4fc0*/  FFMA.FTZ R26, R75, -UR31, R26 ;  /* 0x8000001f4b1a7c23 */ /* 0x002fe2000801001a */
[----:B------:R-:W-:Y:S01]  /*4fd0*/  FSEL R205, R21, -INF , !P0 ;  /* 0xff80000015cd7808 */ /* 0x000fe20004000000 */
[----:B------:R-:W-:Y:S01]  /*4fe0*/  HMMA.16816.F32 R28, R16, R56, R28 ;  /* 0x00000038101c723c */ /* 0x000fe2000000181c */
[----:B------:R-:W-:-:S02]  /*4ff0*/  FSEL R192, R25, -INF , !P4 ;  /* 0xff80000019c07808 */ /* 0x000fc40006000000 */
[----:B------:R-:W-:Y:S01]  /*5000*/  FSEL R189, R26, -INF , !P3 ;  /* 0xff8000001abd7808 */ /* 0x000fe20005800000 */
[----:B----4-:R-:W-:Y:S01]  /*5010*/  FFMA.FTZ R61, R64, -UR31, R61 ;  /* 0x8000001f403d7c23 */ /* 0x010fe2000801003d */
[----:B------:R-:W1:Y:S02]  /*5020*/  I2F R65, R65 ;  /* 0x0000004100417306 */ /* 0x000e640000201400 */
[----:B------:R-:W-:Y:S01]  /*5030*/  IMAD.IADD R56, R233, 0x1, -R69 ;  /* 0x00000001e9387824 */ /* 0x000fe200078e0a45 */
[----:B------:R-:W-:Y:S01]  /*5040*/  IABS R55, R55 ;  /* 0x0000003700377213 */ /* 0x000fe20000000000 */
[----:B------:R-:W-:Y:S01]  /*5050*/  IMAD.IADD R57, R227, 0x1, -R72 ;  /* 0x00000001e3397824 */ /* 0x000fe200078e0a48 */
[----:B------:R-:W-:Y:S01]  /*5060*/  IABS R22, R22 ;  /* 0x0000001600167213 */ /* 0x000fe20000000000 */
[----:B------:R-:W-:Y:S01]  /*5070*/  IMAD.IADD R64, R233, 0x1, -R54 ;  /* 0x00000001e9407824 */ /* 0x000fe200078e0a36 */
[----:B------:R-:W-:Y:S01]  /*5080*/  IABS R56, R56 ;  /* 0x0000003800387213 */ /* 0x000fe20000000000 */
[----:B--2---:R-:W-:Y:S01]  /*5090*/  FFMA.FTZ R188, R24, -UR31, R27 ;  /* 0x8000001f18bc7c23 */ /* 0x004fe2000801001b */
[----:B------:R-:W-:Y:S01]  /*50a0*/  IABS R57, R57 ;  /* 0x0000003900397213 */ /* 0x000fe20000000000 */
[----:B------:R-:W2:Y:S01]  /*50b0*/  I2F R73, R20 ;  /* 0x0000001400497306 */ /* 0x000ea20000201400 */
[----:B------:R-:W-:Y:S01]  /*50c0*/  IABS R173, R64 ;  /* 0x0000004000ad7213 */ /* 0x000fe20000000000 */
[----:B------:R-:W-:Y:S01]  /*50d0*/  HMMA.16816.F32 R24, R8, R66, RZ ;  /* 0x000000420818723c */ /* 0x000fe200000018ff */
[----:B------:R-:W-:-:S02]  /*50e0*/  ISETP.GE.AND P0, PT, R72, R228, PT ;  /* 0x000000e44800720c */ /* 0x000fc40003f06270 */
[C---:B------:R-:W-:Y:S02]  /*50f0*/  ISETP.LT.OR P2, PT, R70.reuse, R232, P2 ;  /* 0x000000e84600720c */ /* 0x040fe40001741670 */
[CC--:B------:R-:W-:Y:S01]  /*5100*/  ISETP.LT.OR P6, PT, R70.reuse, R229.reuse, P6 ;  /* 0x000000e54600720c */ /* 0x0c0fe200037c1670 */
[----:B------:R-:W3:Y:S01]  /*5110*/  I2F R56, R56 ;  /* 0x0000003800387306 */ /* 0x000ee20000201400 */
[----:B------:R-:W-:Y:S01]  /*5120*/  ISETP.LT.OR P5, PT, R70, R226, P5 ;  /* 0x000000e24600720c */ /* 0x000fe20002fa1670 */
[----:B-1----:R-:W-:Y:S01]  /*5130*/  FFMA.FTZ R65, R65, -UR31, R40 ;  /* 0x8000001f41417c23 */ /* 0x002fe20008010028 */
[----:B------:R-:W-:Y:S02]  /*5140*/  ISETP.LT.OR P0, PT, R72, R229, P0 ;  /* 0x000000e54800720c */ /* 0x000fe40000701670 */
[----:B------:R-:W-:Y:S02]  /*5150*/  IABS R60, R60 ;  /* 0x0000003c003c7213 */ /* 0x000fe40000000000 */
[----:B------:R-:W-:Y:S01]  /*5160*/  FSEL R116, R65, -INF , !P0 ;  /* 0xff80000041747808 */ /* 0x000fe20004000000 */
[----:B------:R-:W1:Y:S01]  /*5170*/  I2F R57, R57 ;  /* 0x0000003900397306 */ /* 0x000e620000201400 */
[----:B------:R-:W-:Y:S01]  /*5180*/  FSEL R120, R120, -INF , !P1 ;  /* 0xff80000078787808 */ /* 0x000fe20004800000 */
[----:B--2---:R-:W-:Y:S01]  /*5190*/  FFMA.FTZ R46, R73, -UR31, R46 ;  /* 0x8000001f492e7c23 */ /* 0x004fe2000801002e */
[----:B------:R-:W-:-:S02]  /*51a0*/  IABS R62, R62 ;  /* 0x0000003e003e7213 */ /* 0x000fc40000000000 */
[----:B------:R-:W-:Y:S02]  /*51b0*/  FSEL R188, R188, -INF , !P2 ;  /* 0xff800000bcbc7808 */ /* 0x000fe40005000000 */
[----:B------:R-:W-:Y:S01]  /*51c0*/  ISETP.GE.AND P1, PT, R72, R231, PT ;  /* 0x000000e74800720c */ /* 0x000fe20003f26270 */
[----:B------:R-:W2:Y:S01]  /*51d0*/  I2F R173, R173 ;  /* 0x000000ad00ad7306 */ /* 0x000ea20000201400 */
[----:B---3--:R-:W-:Y:S01]  /*51e0*/  FFMA.FTZ R56, R56, -UR31, R47 ;  /* 0x8000001f38387c23 */ /* 0x008fe2000801002f */
[----:B------:R-:W-:Y:S01]  /*51f0*/  ISETP.GE.AND P4, PT, R72, R223, PT ;  /* 0x000000df4800720c */ /* 0x000fe20003f86270 */
[----:B------:R-:W-:Y:S01]  /*5200*/  IMAD.IADD R47, R230, 0x1, -R54 ;  /* 0x00000001e62f7824 */ /* 0x000fe200078e0a36 */
[----:B------:R-:W-:Y:S01]  /*5210*/  ISETP.GE.AND P2, PT, R69, R234, PT ;  /* 0x000000ea4500720c */ /* 0x000fe20003f46270 */
[----:B------:R-:W-:Y:S01]  /*5220*/  HMMA.16816.F32 R24, R32, R58, R24 ;  /* 0x0000003a2018723c */ /* 0x000fe20000001818 */
[----:B------:R-:W-:Y:S02]  /*5230*/  ISETP.LT.OR P1, PT, R72, R232, P1 ;  /* 0x000000e84800720c */ /* 0x000fe40000f21670 */
[----:B------:R3:W4:Y:S01]  /*5240*/  I2F R70, R22 ;  /* 0x0000001600467306 */ /* 0x0007220000201400 */
[----:B------:R-:W-:Y:S01]  /*5250*/  IABS R47, R47 ;  /* 0x0000002f002f7213 */ /* 0x000fe20000000000 */
[----:B-1----:R-:W-:Y:S01]  /*5260*/  FFMA.FTZ R57, R57, -UR31, R42 ;  /* 0x8000001f39397c23 */ /* 0x002fe2000801002a */
[----:B------:R-:W-:-:S02]  /*5270*/  IADD3 R42, R52, 0x41, RZ ;  /* 0x00000041342a7810 */ /* 0x000fc40007ffe0ff */
[C---:B------:R-:W-:Y:S02]  /*5280*/  ISETP.LT.OR P4, PT, R72.reuse, R226, P4 ;  /* 0x000000e24800720c */ /* 0x040fe40002781670 */
[----:B------:R-:W-:Y:S01]  /*5290*/  ISETP.LT.OR P2, PT, R69, R235, P2 ;  /* 0x000000eb4500720c */ /* 0x000fe20001741670 */
[----:B------:R-:W1:Y:S01]  /*52a0*/  I2F R55, R55 ;  /* 0x0000003700377306 */ /* 0x000e620000201400 */
[----:B--2---:R-:W-:Y:S01]  /*52b0*/  FFMA.FTZ R173, R173, -UR31, R38 ;  /* 0x8000001fadad7c23 */ /* 0x004fe20008010026 */
[----:B------:R-:W-:Y:S01]  /*52c0*/  ISETP.GE.AND P3, PT, R72, R234, PT ;  /* 0x000000ea4800720c */ /* 0x000fe20003f66270 */
[----:B------:R-:W-:Y:S01]  /*52d0*/  IMAD.IADD R38, R236, 0x1, -R42 ;  /* 0x00000001ec267824 */ /* 0x000fe200078e0a2a */
[----:B------:R-:W-:Y:S02]  /*52e0*/  IADD3 R40, R52, 0x48, RZ ;  /* 0x0000004834287810 */ /* 0x000fe40007ffe0ff */
[----:B------:R-:W-:Y:S01]  /*52f0*/  FSEL R187, R46, -INF , !P1 ;  /* 0xff8000002ebb7808 */ /* 0x000fe20004800000 */
[----:B---3--:R-:W-:Y:S01]  /*5300*/  HMMA.16816.F32 R20, R12, R66, RZ ;  /* 0x000000420c14723c */ /* 0x008fe200000018ff */
[----:B------:R-:W2:Y:S01]  /*5310*/  LDSM.16.M88.4 R64, [R219+0x3400] ;  /* 0x00340000db40783b */ /* 0x000ea20000000200 */
[----:B------:R-:W3:Y:S01]  /*5320*/  I2F R60, R60 ;  /* 0x0000003c003c7306 */ /* 0x000ee20000201400 */
[----:B------:R-:W-:Y:S01]  /*5330*/  FSEL R203, R57, -INF , !P4 ;  /* 0xff80000039cb7808 */ /* 0x000fe20006000000 */
[----:B----4-:R-:W-:Y:S01]  /*5340*/  FFMA.FTZ R63, R70, -UR31, R63 ;  /* 0x8000001f463f7c23 */ /* 0x010fe2000801003f */
[----:B------:R-:W-:-:S02]  /*5350*/  FSEL R190, R45, -INF , !P2 ;  /* 0xff8000002dbe7808 */ /* 0x000fc40005000000 */
[C---:B------:R-:W-:Y:S01]  /*5360*/  ISETP.GE.AND P1, PT, R54.reuse, R234, PT ;  /* 0x000000ea3600720c */ /* 0x040fe20003f26270 */
[----:B-1----:R-:W-:Y:S01]  /*5370*/  FFMA.FTZ R55, R55, -UR31, R36 ;  /* 0x8000001f37377c23 */ /* 0x002fe20008010024 */
[C---:B------:R-:W-:Y:S01]  /*5380*/  ISETP.GE.AND P0, PT, R54.reuse, R231, PT ;  /* 0x000000e73600720c */ /* 0x040fe20003f06270 */
[----:B------:R-:W1:Y:S01]  /*5390*/  I2F R44, R62 ;  /* 0x0000003e002c7306 */ /* 0x000e620000201400 */
[----:B------:R-:W-:Y:S01]  /*53a0*/  ISETP.GE.AND P4, PT, R54, R228, PT ;  /* 0x000000e43600720c */ /* 0x000fe20003f86270 */
[----:B------:R-:W-:Y:S01]  /*53b0*/  IMAD.IADD R36, R236, 0x1, -R40 ;  /* 0x00000001ec247824 */ /* 0x000fe200078e0a28 */
[----:B------:R-:W-:Y:S02]  /*53c0*/  ISETP.GE.AND P2, PT, R54, R223, PT ;  /* 0x000000df3600720c */ /* 0x000fe40003f46270 */
[----:B------:R-:W-:Y:S02]  /*53d0*/  IABS R38, R38 ;  /* 0x0000002600267213 */ /* 0x000fe40000000000 */
[-C--:B------:R-:W-:Y:S01]  /*53e0*/  ISETP.LT.OR P3, PT, R72, R235.reuse, P3 ;  /* 0x000000eb4800720c */ /* 0x080fe20001f61670 */
[----:B------:R-:W4:Y:S01]  /*53f0*/  I2F R47, R47 ;  /* 0x0000002f002f7306 */ /* 0x000f220000201400 */
[----:B------:R-:W-:Y:S01]  /*5400*/  ISETP.LT.OR P1, PT, R54, R235, P1 ;  /* 0x000000eb3600720c */ /* 0x000fe20000f21670 */
[----:B---3--:R-:W-:Y:S01]  /*5410*/  FFMA.FTZ R41, R60, -UR31, R41 ;  /* 0x8000001f3c297c23 */ /* 0x008fe20008010029 */
[----:B------:R-:W-:-:S02]  /*5420*/  ISETP.LT.OR P0, PT, R54, R232, P0 ;  /* 0x000000e83600720c */ /* 0x000fc40000701670 */
[C---:B------:R-:W-:Y:S01]  /*5430*/  ISETP.LT.OR P4, PT, R54.reuse, R229, P4 ;  /* 0x000000e53600720c */ /* 0x040fe20002781670 */
[----:B------:R-:W-:Y:S01]  /*5440*/  HMMA.16816.F32 R20, R16, R58, R20 ;  /* 0x0000003a1014723c */ /* 0x000fe20000001814 */
[----:B------:R-:W-:Y:S01]  /*5450*/  ISETP.LT.OR P2, PT, R54, R226, P2 ;  /* 0x000000e23600720c */ /* 0x000fe20001741670 */
[----:B------:R3:W5:Y:S01]  /*5460*/  I2F R176, R38 ;  /* 0x0000002600b07306 */ /* 0x0007620000201400 */
[----:B------:R-:W-:Y:S01]  /*5470*/  IMAD.IADD R54, R227, 0x1, -R54 ;  /* 0x00000001e3367824 */ /* 0x000fe200078e0a36 */
[----:B------:R-:W-:Y:S01]  /*5480*/  FSEL R118, R61, -INF , !P6 ;  /* 0xff8000003d767808 */ /* 0x000fe20007000000 */
[----:B-1----:R-:W-:Y:S01]  /*5490*/  FFMA.FTZ R43, R44, -UR31, R43 ;  /* 0x8000001f2c2b7c23 */ /* 0x002fe2000801002b */
[----:B------:R-:W-:Y:S01]  /*54a0*/  FSEL R199, R63, -INF , !P5 ;  /* 0xff8000003fc77808 */ /* 0x000fe20006800000 */
[----:B------:R-:W-:Y:S01]  /*54b0*/  IMAD.IADD R44, R230, 0x1, -R42 ;  /* 0x00000001e62c7824 */ /* 0x000fe200078e0a2a */
[----:B------:R-:W-:Y:S01]  /*54c0*/  FSEL R191, R71, -INF , !P3 ;  /* 0xff80000047bf7808 */ /* 0x000fe20005800000 */
[----:B------:R-:W1:Y:S01]  /*54d0*/  LDSM.16.M88.4 R60, [R219+0x3c00] ;  /* 0x003c0000db3c783b */ /* 0x000e620000000200 */
[----:B------:R-:W-:Y:S01]  /*54e0*/  ISETP.GE.AND P6, PT, R69, R231, PT ;  /* 0x000000e74500720c */ /* 0x000fe20003fc6270 */
[----:B----4-:R-:W-:Y:S01]  /*54f0*/  FFMA.FTZ R184, R47, -UR31, R28 ;  /* 0x8000001f2fb87c23 */ /* 0x010fe2000801001c */
[----:B------:R-:W-:-:S02]  /*5500*/  ISETP.GE.AND P5, PT, R69, R228, PT ;  /* 0x000000e44500720c */ /* 0x000fc40003fa6270 */
[C---:B------:R-:W-:Y:S02]  /*5510*/  ISETP.GE.AND P3, PT, R69.reuse, R223, PT ;  /* 0x000000df4500720c */ /* 0x040fe40003f66270 */
[----:B------:R-:W-:Y:S01]  /*5520*/  IABS R36, R36 ;  /* 0x0000002400247213 */ /* 0x000fe20000000000 */
[-C--:B--2---:R-:W-:Y:S01]  /*5530*/  HMMA.16816.F32 R72, R8, R64.reuse, RZ ;  /* 0x000000400848723c */ /* 0x084fe200000018ff */
[----:B---3--:R-:W-:Y:S01]  /*5540*/  IADD3 R38, R52, 0x49, RZ ;  /* 0x0000004934267810 */ /* 0x008fe20007ffe0ff */
[----:B-----5:R-:W-:Y:S01]  /*5550*/  FFMA.FTZ R176, R176, -UR31, R37 ;  /* 0x8000001fb0b07c23 */ /* 0x020fe20008010025 */
[----:B------:R-:W-:Y:S01]  /*5560*/  IABS R185, R54 ;  /* 0x0000003600b97213 */ /* 0x000fe20000000000 */
[----:B------:R-:W2:Y:S01]  /*5570*/  I2F R47, R36 ;  /* 0x00000024002f7306 */ /* 0x000ea20000201400 */
[C---:B------:R-:W-:Y:S01]  /*5580*/  ISETP.LT.OR P6, PT, R69.reuse, R232, P6 ;  /* 0x000000e84500720c */ /* 0x040fe200037c1670 */
[----:B------:R-:W-:Y:S01]  /*5590*/  IMAD.IADD R28, R236, 0x1, -R38 ;  /* 0x00000001ec1c7824 */ /* 0x000fe200078e0a26 */
[----:B------:R-:W-:Y:S01]  /*55a0*/  ISETP.LT.OR P5, PT, R69, R229, P5 ;  /* 0x000000e54500720c */ /* 0x000fe20002fa1670 */
[----:B------:R-:W-:Y:S01]  /*55b0*/  IMAD.IADD R37, R233, 0x1, -R40 ;  /* 0x00000001e9257824 */ /* 0x000fe200078e0a28 */
[----:B------:R-:W-:Y:S01]  /*55c0*/  ISETP.LT.OR P3, PT, R69, R226, P3 ;  /* 0x000000e24500720c */ /* 0x000fe20001f61670 */
[----:B------:R-:W-:Y:S01]  /*55d0*/  IMAD.IADD R178, R230, 0x1, -R38 ;  /* 0x00000001e6b27824 */ /* 0x000fe200078e0a26 */
[----:B------:R-:W-:Y:S01]  /*55e0*/  FSEL R186, R56, -INF , !P6 ;  /* 0xff80000038ba7808 */ /* 0x000fe20007000000 */
[----:B------:R-:W3:Y:S01]  /*55f0*/  I2F R185, R185 ;  /* 0x000000b900b97306 */ /* 0x000ee20000201400 */
[----:B------:R-:W-:Y:S01]  /*5600*/  FSEL R114, R41, -INF , !P5 ;  /* 0xff80000029727808 */ /* 0x000fe20006800000 */
[--C-:B------:R-:W-:Y:S01]  /*5610*/  IMAD.IADD R41, R227, 0x1, -R40.reuse ;  /* 0x00000001e3297824 */ /* 0x100fe200078e0a28 */
[----:B------:R-:W-:Y:S01]  /*5620*/  FSEL R107, R43, -INF , !P3 ;  /* 0xff8000002b6b7808 */ /* 0x000fe20005800000 */
[----:B------:R-:W-:Y:S01]  /*5630*/  IMAD.IADD R43, R230, 0x1, -R40 ;  /* 0x00000001e62b7824 */ /* 0x000fe200078e0a28 */
[----:B------:R-:W-:Y:S01]  /*5640*/  FSEL R177, R55, -INF , !P1 ;  /* 0xff80000037b17808 */ /* 0x000fe20004800000 */
[----:B------:R-:W-:Y:S01]  /*5650*/  HMMA.16816.F32 R68, R12, R64, RZ ;  /* 0x000000400c44723c */ /* 0x000fe200000018ff */
[C---:B------:R-:W-:Y:S01]  /*5660*/  ISETP.GE.AND P6, PT, R42.reuse, R234, PT ;  /* 0x000000ea2a00720c */ /* 0x040fe20003fc6270 */
[----:B--2---:R-:W-:Y:S01]  /*5670*/  FFMA.FTZ R47, R47, -UR31, R24 ;  /* 0x8000001f2f2f7c23 */ /* 0x004fe20008010018 */
[----:B------:R-:W-:Y:S01]  /*5680*/  IABS R36, R28 ;  /* 0x0000001c00247213 */ /* 0x000fe20000000000 */
[----:B------:R-:W-:Y:S01]  /*5690*/  IMAD.IADD R28, R233, 0x1, -R42 ;  /* 0x00000001e91c7824 */ /* 0x000fe200078e0a2a */
[C---:B------:R-:W-:Y:S01]  /*56a0*/  ISETP.GE.AND P5, PT, R42.reuse, R231, PT ;  /* 0x000000e72a00720c */ /* 0x040fe20003fa6270 */
[----:B------:R-:W-:Y:S01]  /*56b0*/  IMAD.IADD R24, R227, 0x1, -R38 ;  /* 0x00000001e3187824 */ /* 0x000fe200078e0a26 */
[C---:B------:R-:W-:Y:S01]  /*56c0*/  ISETP.GE.AND P3, PT, R42.reuse, R228, PT ;  /* 0x000000e42a00720c */ /* 0x040fe20003f66270 */
[----:B------:R-:W-:Y:S01]  /*56d0*/  HMMA.16816.F32 R72, R32, R76, R72 ;  /* 0x0000004c2048723c */ /* 0x000fe20000001848 */
[C---:B------:R-:W-:Y:S01]  /*56e0*/  ISETP.GE.AND P1, PT, R42.reuse, R223, PT ;  /* 0x000000df2a00720c */ /* 0x040fe20003f26270 */
[----:B---3--:R-:W-:Y:S01]  /*56f0*/  FFMA.FTZ R185, R185, -UR31, R30 ;  /* 0x8000001fb9b97c23 */ /* 0x008fe2000801001e */
[C---:B------:R-:W-:Y:S01]  /*5700*/  ISETP.LT.OR P6, PT, R42.reuse, R235, P6 ;  /* 0x000000eb2a00720c */ /* 0x040fe200037c1670 */
[----:B------:R-:W2:Y:S01]  /*5710*/  I2F R36, R36 ;  /* 0x0000002400247306 */ /* 0x000ea20000201400 */
[----:B------:R-:W-:-:S02]  /*5720*/  ISETP.LT.OR P5, PT, R42, R232, P5 ;  /* 0x000000e82a00720c */ /* 0x000fc40002fa1670 */
[C---:B------:R-:W-:Y:S02]  /*5730*/  ISETP.LT.OR P3, PT, R42.reuse, R229, P3 ;  /* 0x000000e52a00720c */ /* 0x040fe40001f61670 */
[----:B------:R-:W-:Y:S01]  /*5740*/  ISETP.LT.OR P1, PT, R42, R226, P1 ;  /* 0x000000e22a00720c */ /* 0x000fe20000f21670 */
[----:B------:R-:W-:Y:S01]  /*5750*/  IMAD.IADD R42, R227, 0x1, -R42 ;  /* 0x00000001e32a7824 */ /* 0x000fe200078e0a2a */
[----:B------:R-:W-:Y:S02]  /*5760*/  IABS R28, R28 ;  /* 0x0000001c001c7213 */ /* 0x000fe40000000000 */
[----:B------:R-:W-:Y:S02]  /*5770*/  IABS R37, R37 ;  /* 0x0000002500257213 */ /* 0x000fe40000000000 */
[----:B------:R-:W-:Y:S01]  /*5780*/  IABS R42, R42 ;  /* 0x0000002a002a7213 */ /* 0x000fe20000000000 */
[----:B------:R-:W-:Y:S01]  /*5790*/  HMMA.16816.F32 R68, R16, R76, R68 ;  /* 0x0000004c1044723c */ /* 0x000fe20000001844 */
[----:B------:R-:W3:Y:S01]  /*57a0*/  I2F R28, R28 ;  /* 0x0000001c001c7306 */ /* 0x000ee20000201400 */
[----:B------:R-:W-:-:S02]  /*57b0*/  IABS R44, R44 ;  /* 0x0000002c002c7213 */ /* 0x000fc40000000000 */
[----:B------:R-:W-:Y:S01]  /*57c0*/  IABS R43, R43 ;  /* 0x0000002b002b7213 */ /* 0x000fe20000000000 */
[----:B--2---:R-:W-:Y:S01]  /*57d0*/  FFMA.FTZ R25, R36, -UR31, R25 ;  /* 0x8000001f24197c23 */ /* 0x004fe20008010019 */
[----:B------:R-:W-:Y:S02]  /*57e0*/  IABS R41, R41 ;  /* 0x0000002900297213 */ /* 0x000fe40000000000 */
[----:B------:R-:W-:Y:S01]  /*57f0*/  IABS R24, R24 ;  /* 0x0000001800187213 */ /* 0x000fe20000000000 */
[----:B------:R-:W2:Y:S01]  /*5800*/  I2F R42, R42 ;  /* 0x0000002a002a7306 */ /* 0x000ea20000201400 */
[----:B------:R-:W-:Y:S01]  /*5810*/  FSEL R173, R173, -INF , !P0 ;  /* 0xff800000adad7808 */ /* 0x000fe20004000000 */
[----:B------:R-:W-:Y:S01]  /*5820*/  FFMA.FTZ R84, R84, -UR31, R73 ;  /* 0x8000001f54547c23 */ /* 0x000fe20008010049 */
[----:B------:R-:W-:Y:S02]  /*5830*/  FSEL R184, R184, -INF , !P4 ;  /* 0xff800000b8b87808 */ /* 0x000fe40006000000 */
[----:B------:R-:W-:-:S02]  /*5840*/  FSEL R185, R185, -INF , !P2 ;  /* 0xff800000b9b97808 */ /* 0x000fc40005000000 */
[----:B------:R-:W-:Y:S01]  /*5850*/  FSEL R176, R176, -INF , !P6 ;  /* 0xff800000b0b07808 */ /* 0x000fe20007000000 */
[----:B------:R-:W4:Y:S01]  /*5860*/  I2F R30, R44 ;  /* 0x0000002c001e7306 */ /* 0x000f220000201400 */
[----:B------:R-:W-:Y:S01]  /*5870*/  ISETP.GE.AND P0, PT, R40, R234, PT ;  /* 0x000000ea2800720c */ /* 0x000fe20003f06270 */
[----:B---3--:R-:W-:Y:S01]  /*5880*/  FFMA.FTZ R28, R28, -UR31, R39 ;  /* 0x8000001f1c1c7c23 */ /* 0x008fe20008010027 */
[C---:B------:R-:W-:Y:S02]  /*5890*/  ISETP.GE.AND P4, PT, R40.reuse, R231, PT ;  /* 0x000000e72800720c */ /* 0x040fe40003f86270 */
[C---:B------:R-:W-:Y:S02]  /*58a0*/  ISETP.GE.AND P2, PT, R40.reuse, R228, PT ;  /* 0x000000e42800720c */ /* 0x040fe40003f46270 */
[C---:B------:R-:W-:Y:S01]  /*58b0*/  ISETP.GE.AND P6, PT, R40.reuse, R223, PT ;  /* 0x000000df2800720c */ /* 0x040fe20003fc6270 */
[----:B------:R-:W3:Y:S01]  /*58c0*/  I2F R37, R37 ;  /* 0x0000002500257306 */ /* 0x000ee20000201400 */
[----:B------:R-:W-:Y:S01]  /*58d0*/  ISETP.LT.OR P0, PT, R40, R235, P0 ;  /* 0x000000eb2800720c */ /* 0x000fe20000701670 */
[----:B--2---:R-:W-:Y:S01]  /*58e0*/  FFMA.FTZ R31, R42, -UR31, R31 ;  /* 0x8000001f2a1f7c23 */ /* 0x004fe2000801001f */
[----:B------:R-:W-:-:S02]  /*58f0*/  ISETP.LT.OR P4, PT, R40, R232, P4 ;  /* 0x000000e82800720c */ /* 0x000fc40002781670 */
[C---:B------:R-:W-:Y:S02]  /*5900*/  ISETP.LT.OR P2, PT, R40.reuse, R229, P2 ;  /* 0x000000e52800720c */ /* 0x040fe40001741670 */
[----:B------:R-:W-:Y:S01]  /*5910*/  ISETP.LT.OR P6, PT, R40, R226, P6 ;  /* 0x000000e22800720c */ /* 0x000fe200037c1670 */
[----:B------:R-:W2:Y:S01]  /*5920*/  I2F R45, R43 ;  /* 0x0000002b002d7306 */ /* 0x000ea20000201400 */
[----:B------:R-:W-:Y:S01]  /*5930*/  IMAD.IADD R40, R233, 0x1, -R38 ;  /* 0x00000001e9287824 */ /* 0x000fe200078e0a26 */
[----:B------:R-:W-:Y:S01]  /*5940*/  IADD3 R56, R52, 0x50, RZ ;  /* 0x0000005034387810 */ /* 0x000fe20007ffe0ff */
[----:B----4-:R-:W-:Y:S01]  /*5950*/  FFMA.FTZ R29, R30, -UR31, R29 ;  /* 0x8000001f1e1d7c23 */ /* 0x010fe2000801001d */
[----:B------:R-:W-:Y:S02]  /*5960*/  FSEL R172, R28, -INF , !P5 ;  /* 0xff8000001cac7808 */ /* 0x000fe40006800000 */
[----:B------:R-:W-:Y:S01]  /*5970*/  IABS R44, R40 ;  /* 0x00000028002c7213 */ /* 0x000fe20000000000 */
[----:B------:R-:W-:Y:S01]  /*5980*/  IMAD.IADD R30, R236, 0x1, -R56 ;  /* 0x00000001ec1e7824 */ /* 0x000fe200078e0a38 */
[----:B------:R4:W5:Y:S01]  /*5990*/  I2F R181, R41 ;  /* 0x0000002900b57306 */ /* 0x0009620000201400 */
[----:B------:R-:W-:Y:S01]  /*59a0*/  ISETP.GE.AND P5, PT, R38, R234, PT ;  /* 0x000000ea2600720c */ /* 0x000fe20003fa6270 */
[----:B---3--:R-:W-:Y:S01]  /*59b0*/  FFMA.FTZ R26, R37, -UR31, R26 ;  /* 0x8000001f251a7c23 */ /* 0x008fe2000801001a */
[----:B------:R-:W-:-:S02]  /*59c0*/  IABS R178, R178 ;  /* 0x000000b200b27213 */ /* 0x000fc40000000000 */
[----:B------:R-:W-:Y:S02]  /*59d0*/  ISETP.LT.OR P5, PT, R38, R235, P5 ;  /* 0x000000eb2600720c */ /* 0x000fe40002fa1670 */
[----:B------:R-:W-:Y:S01]  /*59e0*/  IABS R28, R30 ;  /* 0x0000001e001c7213 */ /* 0x000fe20000000000 */
[----:B------:R-:W3:Y:S01]  /*59f0*/  I2F R24, R24 ;  /* 0x0000001800187306 */ /* 0x000ee20000201400 */
[----:B--2---:R-:W-:Y:S01]  /*5a00*/  FFMA.FTZ R180, R45, -UR31, R20 ;  /* 0x8000001f2db47c23 */ /* 0x004fe20008010014 */
[----:B------:R-:W-:Y:S01]  /*5a10*/  FSEL R171, R26, -INF , !P4 ;  /* 0xff8000001aab7808 */ /* 0x000fe20006000000 */
[----:B------:R-:W-:Y:S01]  /*5a20*/  IMAD.IADD R26, R233, 0x1, -R56 ;  /* 0x00000001e91a7824 */ /* 0x000fe200078e0a38 */
[----:B------:R-:W-:Y:S01]  /*5a30*/  FSEL R174, R25, -INF , !P5 ;  /* 0xff80000019ae7808 */ /* 0x000fe20006800000 */
[----:B------:R-:W-:Y:S01]  /*5a40*/  IMAD.IADD R25, R233, 0x1, -R81 ;  /* 0x00000001e9197824 */ /* 0x000fe200078e0a51 */
[----:B------:R-:W-:Y:S01]  /*5a50*/  FSEL R180, R180, -INF , !P2 ;  /* 0xff800000b4b47808 */ /* 0x000fe20005000000 */
[----:B----4-:R-:W2:Y:S01]  /*5a60*/  LDSM.16.M88.4 R40, [R219+0x3800] ;  /* 0x00380000db28783b */ /* 0x010ea20000000200 */
[----:B-----5:R-:W-:Y:S01]  /*5a70*/  FFMA.FTZ R181, R181, -UR31, R22 ;  /* 0x8000001fb5b57c23 */ /* 0x020fe20008010016 */
[----:B------:R-:W4:Y:S01]  /*5a80*/  I2F R44, R44 ;  /* 0x0000002c002c7306 */ /* 0x000f220000201400 */
[----:B------:R-:W-:-:S02]  /*5a90*/  ISETP.GE.AND P4, PT, R56, R234, PT ;  /* 0x000000ea3800720c */ /* 0x000fc40003f86270 */
[----:B------:R-:W-:Y:S02]  /*5aa0*/  ISETP.GE.AND P2, PT, R56, R231, PT ;  /* 0x000000e73800720c */ /* 0x000fe40003f46270 */
[----:B------:R-:W-:Y:S01]  /*5ab0*/  FSEL R181, R181, -INF , !P6 ;  /* 0xff800000b5b57808 */ /* 0x000fe20007000000 */
[----:B---3--:R-:W-:Y:S01]  /*5ac0*/  FFMA.FTZ R179, R24, -UR31, R23 ;  /* 0x8000001f18b37c23 */ /* 0x008fe20008010017 */
[----:B------:R-:W-:Y:S01]  /*5ad0*/  ISETP.GE.AND P6, PT, R56, R228, PT ;  /* 0x000000e43800720c */ /* 0x000fe20003fc6270 */
[----:B------:R-:W-:Y:S01]  /*5ae0*/  IMAD.IADD R24, R230, 0x1, -R56 ;  /* 0x00000001e6187824 */ /* 0x000fe200078e0a38 */
[C---:B------:R-:W-:Y:S01]  /*5af0*/  ISETP.GE.AND P5, PT, R56.reuse, R223, PT ;  /* 0x000000df3800720c */ /* 0x040fe20003fa6270 */
[----:B------:R-:W3:Y:S01]  /*5b00*/  I2F R129, R28 ;  /* 0x0000001c00817306 */ /* 0x000ee20000201400 */
[----:B------:R-:W-:Y:S02]  /*5b10*/  ISETP.LT.OR P4, PT, R56, R235, P4 ;  /* 0x000000eb3800720c */ /* 0x000fe40002781670 */
[----:B------:R-:W-:-:S02]  /*5b20*/  IABS R24, R24 ;  /* 0x0000001800187213 */ /* 0x000fc40000000000 */
[----:B------:R-:W-:Y:S01]  /*5b30*/  ISETP.LT.OR P2, PT, R56, R232, P2 ;  /* 0x000000e83800720c */ /* 0x000fe20001741670 */
[----:B----4-:R-:W-:Y:S01]  /*5b40*/  FFMA.FTZ R27, R44, -UR31, R27 ;  /* 0x8000001f2c1b7c23 */ /* 0x010fe2000801001b */
[C---:B------:R-:W-:Y:S01]  /*5b50*/  ISETP.LT.OR P6, PT, R56.reuse, R229, P6 ;  /* 0x000000e53800720c */ /* 0x040fe200037c1670 */
[----:B------:R-:W4:Y:S01]  /*5b60*/  I2F R178, R178 ;  /* 0x000000b200b27306 */ /* 0x000f220000201400 */
[----:B------:R-:W-:Y:S01]  /*5b70*/  ISETP.LT.OR P5, PT, R56, R226, P5 ;  /* 0x000000e23800720c */ /* 0x000fe20002fa1670 */
[----:B------:R-:W-:Y:S01]  /*5b80*/  IMAD.IADD R56, R227, 0x1, -R56 ;  /* 0x00000001e3387824 */ /* 0x000fe200078e0a38 */
[----:B------:R-:W-:Y:S01]  /*5b90*/  FSEL R182, R29, -INF , !P3 ;  /* 0xff8000001db67808 */ /* 0x000fe20005800000 */
[----:B------:R-:W-:Y:S01]  /*5ba0*/  IMAD.MOV.U32 R85, RZ, RZ, R24 ;  /* 0x000000ffff557224 */ /* 0x000fe200078e0018 */
[C---:B------:R-:W-:Y:S02]  /*5bb0*/  ISETP.GE.AND P3, PT, R38.reuse, R231, PT ;  /* 0x000000e72600720c */ /* 0x040fe40003f66270 */
[----:B------:R-:W-:Y:S01]  /*5bc0*/  IABS R24, R56 ;  /* 0x0000003800187213 */ /* 0x000fe20000000000 */
[----:B---3--:R-:W-:Y:S01]  /*5bd0*/  FFMA.FTZ R129, R129, -UR31, R72 ;  /* 0x8000001f81817c23 */ /* 0x008fe20008010048 */
[----:B------:R-:W-:Y:S01]  /*5be0*/  FSEL R183, R31, -INF , !P1 ;  /* 0xff8000001fb77808 */ /* 0x000fe20004800000 */
[----:B------:R-:W3:Y:S01]  /*5bf0*/  I2F R85, R85 ;  /* 0x0000005500557306 */ /* 0x000ee20000201400 */
[----:B------:R-:W-:Y:S01]  /*5c00*/  HMMA.16816.F32 R28, R12, R66, RZ ;  /* 0x000000420c1c723c */ /* 0x000fe200000018ff */
[----:B------:R-:W-:Y:S01]  /*5c10*/  IMAD.MOV.U32 R87, RZ, RZ, R24 ;  /* 0x000000ffff577224 */ /* 0x000fe200078e0018 */
[----:B------:R-:W-:-:S02]  /*5c20*/  ISETP.LT.OR P3, PT, R38, R232, P3 ;  /* 0x000000e82600720c */ /* 0x000fc40001f61670 */
[----:B------:R-:W-:Y:S01]  /*5c30*/  IABS R26, R26 ;  /* 0x0000001a001a7213 */ /* 0x000fe20000000000 */
[----:B----4-:R-:W-:Y:S01]  /*5c40*/  FFMA.FTZ R178, R178, -UR31, R21 ;  /* 0x8000001fb2b27c23 */ /* 0x010fe20008010015 */
[----:B------:R-:W-:Y:S01]  /*5c50*/  IABS R24, R25 ;  /* 0x0000001900187213 */ /* 0x000fe20000000000 */
[----:B------:R-:W4:Y:S01]  /*5c60*/  I2F R87, R87 ;  /* 0x0000005700577306 */ /* 0x000f220000201400 */
[----:B------:R-:W-:Y:S01]  /*5c70*/  HMMA.16816.F32 R64, R8, R66, RZ ;  /* 0x000000420840723c */ /* 0x000fe200000018ff */
[----:B------:R-:W-:Y:S02]  /*5c80*/  FSEL R175, R47, -INF , !P0 ;  /* 0xff8000002faf7808 */ /* 0x000fe40004000000 */
[----:B------:R-:W-:Y:S02]  /*5c90*/  IADD3 R76, R52, 0x58, RZ ;  /* 0x00000058344c7810 */ /* 0x000fe40007ffe0ff */
[C---:B------:R-:W-:Y:S02]  /*5ca0*/  ISETP.GE.AND P1, PT, R38.reuse, R228, PT ;  /* 0x000000e42600720c */ /* 0x040fe40003f26270 */
[C---:B------:R-:W-:Y:S01]  /*5cb0*/  ISETP.GE.AND P0, PT, R38.reuse, R223, PT ;  /* 0x000000df2600720c */ /* 0x040fe20003f06270 */
[----:B------:R-:W5:Y:S01]  /*5cc0*/  I2F R83, R26 ;  /* 0x0000001a00537306 */ /* 0x000f620000201400 */
[----:B------:R-:W-:Y:S01]  /*5cd0*/  FSEL R170, R27, -INF , !P3 ;  /* 0xff8000001baa7808 */ /* 0x000fe20005800000 */
[C---:B-1----:R-:W-:Y:S01]  /*5ce0*/  HMMA.16816.F32 R20, R12.reuse, R60, RZ ;  /* 0x0000003c0c14723c */ /* 0x042fe200000018ff */
[----:B------:R-:W-:Y:S01]  /*5cf0*/  ISETP.LT.OR P1, PT, R38, R229, P1 ;  /* 0x000000e52600720c */ /* 0x000fe20000f21670 */
[----:B------:R-:W-:Y:S01]  /*5d00*/  IMAD.IADD R77, R236, 0x1, -R76 ;  /* 0x00000001ec4d7824 */ /* 0x000fe200078e0a4c */
[----:B------:R-:W-:Y:S01]  /*5d10*/  ISETP.LT.OR P0, PT, R38, R226, P0 ;  /* 0x000000e22600720c */ /* 0x000fe20000701670 */
[----:B---3--:R-:W-:Y:S01]  /*5d20*/  FFMA.FTZ R85, R85, -UR31, R68 ;  /* 0x8000001f55557c23 */ /* 0x008fe20008010044 */
[----:B------:R-:W-:Y:S01]  /*5d30*/  FSEL R178, R178, -INF , !P1 ;  /* 0xff800000b2b27808 */ /* 0x000fe20004800000 */
[----:B------:R-:W1:Y:S01]  /*5d40*/  I2F R72, R24 ;  /* 0x0000001800487306 */ /* 0x000e620000201400 */
[----:B------:R-:W-:Y:S01]  /*5d50*/  FSEL R179, R179, -INF , !P0 ;  /* 0xff800000b3b37808 */ /* 0x000fe20004000000 */
[C---:B--2---:R-:W-:Y:S01]  /*5d60*/  HMMA.16816.F32 R44, R12.reuse, R40, RZ ;  /* 0x000000280c2c723c */ /* 0x044fe200000018ff */
[----:B------:R-:W-:Y:S01]  /*5d70*/  FSEL R129, R129, -INF , !P4 ;  /* 0xff80000081817808 */ /* 0x000fe20006000000 */
[----:B----4-:R-:W-:Y:S01]  /*5d80*/  FFMA.FTZ R87, R87, -UR31, R70 ;  /* 0x8000001f57577c23 */ /* 0x010fe20008010046 */
[C---:B------:R-:W-:Y:S01]  /*5d90*/  ISETP.GE.AND P3, PT, R81.reuse, R234, PT ;  /* 0x000000ea5100720c */ /* 0x040fe20003f66270 */
[----:B------:R-:W-:Y:S01]  /*5da0*/  IMAD.IADD R73, R230, 0x1, -R76 ;  /* 0x00000001e6497824 */ /* 0x000fe200078e0a4c */
[----:B------:R-:W-:Y:S01]  /*5db0*/  ISETP.GE.AND P1, PT, R81, R231, PT ;  /* 0x000000e75100720c */ /* 0x000fe20003f26270 */
[----:B-----5:R-:W-:Y:S01]  /*5dc0*/  FFMA.FTZ R74, R83, -UR31, R74 ;  /* 0x8000001f534a7c23 */ /* 0x020fe2000801004a */
[C---:B------:R-:W-:Y:S01]  /*5dd0*/  ISETP.GE.AND P0, PT, R81.reuse, R228, PT ;  /* 0x000000e45100720c */ /* 0x040fe20003f06270 */
[----:B------:R-:W-:Y:S01]  /*5de0*/  HMMA.16816.F32 R36, R12, R42, RZ ;  /* 0x0000002a0c24723c */ /* 0x000fe200000018ff */
[----:B------:R-:W-:Y:S01]  /*5df0*/  ISETP.GE.AND P4, PT, R81, R223, PT ;  /* 0x000000df5100720c */ /* 0x000fe20003f86270 */
[----:B------:R-:W-:Y:S01]  /*5e00*/  IMAD.IADD R83, R227, 0x1, -R76 ;  /* 0x00000001e3537824 */ /* 0x000fe200078e0a4c */
[----:B------:R-:W-:-:S02]  /*5e10*/  ISETP.LT.OR P3, PT, R81, R235, P3 ;  /* 0x000000eb5100720c */ /* 0x000fc40001f61670 */
[C---:B------:R-:W-:Y:S01]  /*5e20*/  ISETP.LT.OR P1, PT, R81.reuse, R232, P1 ;  /* 0x000000e85100720c */ /* 0x040fe20000f21670 */
[----:B-1----:R-:W-:Y:S01]  /*5e30*/  FFMA.FTZ R72, R72, -UR31, R75 ;  /* 0x8000001f48487c23 */ /* 0x002fe2000801004b */
[C---:B------:R-:W-:Y:S01]  /*5e40*/  ISETP.LT.OR P0, PT, R81.reuse, R229, P0 ;  /* 0x000000e55100720c */ /* 0x040fe20000701670 */
[C---:B------:R-:W-:Y:S01]  /*5e50*/  HMMA.16816.F32 R24, R8.reuse, R60, RZ ;  /* 0x0000003c0818723c */ /* 0x040fe200000018ff */
[----:B------:R-:W-:Y:S02]  /*5e60*/  ISETP.LT.OR P4, PT, R81, R226, P4 ;  /* 0x000000e25100720c */ /* 0x000fe40002781670 */
[----:B------:R-:W-:Y:S02]  /*5e70*/  IABS R77, R77 ;  /* 0x0000004d004d7213 */ /* 0x000fe40000000000 */
[----:B------:R-:W-:Y:S02]  /*5e80*/  IABS R80, R80 ;  /* 0x0000005000507213 */ /* 0x000fe40000000000 */
[----:B------:R-:W-:Y:S01]  /*5e90*/  IMAD.IADD R60, R233, 0x1, -R76 ;  /* 0x00000001e93c7824 */ /* 0x000fe200078e0a4c */
[----:B------:R-:W-:Y:S01]  /*5ea0*/  HMMA.16816.F32 R56, R8, R40, RZ ;  /* 0x000000280838723c */ /* 0x000fe200000018ff */
[----:B------:R-:W-:Y:S01]  /*5eb0*/  IABS R86, R86 ;  /* 0x0000005600567213 */ /* 0x000fe20000000000 */
[----:B------:R-:W-:Y:S01]  /*5ec0*/  I2F R77, R77 ;  /* 0x0000004d004d7306 */ /* 0x000fe20000201400 */
[----:B------:R-:W-:-:S02]  /*5ed0*/  IADD3 R55, R52, 0x59, RZ ;  /* 0x0000005934377810 */ /* 0x000fc40007ffe0ff */
[----:B------:R-:W-:Y:S02]  /*5ee0*/  IABS R60, R60 ;  /* 0x0000003c003c7213 */ /* 0x000fe40000000000 */
[----:B------:R-:W-:Y:S01]  /*5ef0*/  FSEL R125, R74, -INF , !P2 ;  /* 0xff8000004a7d7808 */ /* 0x000fe20005000000 */
[----:B------:R-:W-:Y:S01]  /*5f00*/  HMMA.16816.F32 R40, R8, R42, RZ ;  /* 0x0000002a0828723c */ /* 0x000fe200000018ff */
[--C-:B------:R-:W-:Y:S01]  /*5f10*/  IMAD.IADD R74, R233, 0x1, -R55.reuse ;  /* 0x00000001e94a7824 */ /* 0x100fe200078e0a37 */
[----:B------:R1:W-:Y:S01]  /*5f20*/  I2F R81, R60 ;  /* 0x0000003c00517306 */ /* 0x0003e20000201400 */
[--C-:B------:R-:W-:Y:S01]  /*5f30*/  IMAD.IADD R54, R236, 0x1, -R55.reuse ;  /* 0x00000001ec367824 */ /* 0x100fe200078e0a37 */
[----:B------:R-:W-:Y:S01]  /*5f40*/  IABS R73, R73 ;  /* 0x0000004900497213 */ /* 0x000fe20000000000 */
[--C-:B------:R-:W-:Y:S01]  /*5f50*/  IMAD.IADD R70, R230, 0x1, -R55.reuse ;  /* 0x00000001e6467824 */ /* 0x100fe200078e0a37 */
[----:B------:R-:W-:Y:S01]  /*5f60*/  FSEL R168, R85, -INF , !P6 ;  /* 0xff80000055a87808 */ /* 0x000fe20007000000 */
[----:B------:R-:W-:Y:S01]  /*5f70*/  IMAD.IADD R75, R227, 0x1, -R55 ;  /* 0x00000001e34b7824 */ /* 0x000fe200078e0a37 */
[----:B------:R-:W-:Y:S01]  /*5f80*/  HMMA.16816.F32 R12, R12, R62, RZ ;  /* 0x0000003e0c0c723c */ /* 0x000fe200000018ff */
[----:B------:R-:W-:Y:S01]  /*5f90*/  FSEL R169, R87, -INF , !P5 ;  /* 0xff80000057a97808 */ /* 0x000fe20006800000 */
[----:B------:R-:W2:Y:S01]  /*5fa0*/  I2F R68, R86 ;  /* 0x0000005600447306 */ /* 0x000ea20000201400 */
[----:B------:R-:W-:-:S02]  /*5fb0*/  FSEL R128, R84, -INF , !P3 ;  /* 0xff80000054807808 */ /* 0x000fc40005800000 */
[C---:B------:R-:W-:Y:S02]  /*5fc0*/  ISETP.GE.AND P2, PT, R76.reuse, R234, PT ;  /* 0x000000ea4c00720c */ /* 0x040fe40003f46270 */
[C---:B------:R-:W-:Y:S01]  /*5fd0*/  ISETP.GE.AND P6, PT, R76.reuse, R231, PT ;  /* 0x000000e74c00720c */ /* 0x040fe20003fc6270 */
[----:B------:R-:W-:Y:S01]  /*5fe0*/  HMMA.16816.F32 R8, R8, R62, RZ ;  /* 0x0000003e0808723c */ /* 0x000fe200000018ff */
[C---:B------:R-:W-:Y:S01]  /*5ff0*/  ISETP.GE.AND P5, PT, R76.reuse, R228, PT ;  /* 0x000000e44c00720c */ /* 0x040fe20003fa6270 */
[----:B-1----:R-:W1:Y:S01]  /*6000*/  LDSM.16.M88.4 R60, [R217+0x1800] ;  /* 0x00180000d93c783b */ /* 0x002e620000000200 */
[----:B------:R-:W3:Y:S01]  /*6010*/  I2F R80, R80 ;  /* 0x0000005000507306 */ /* 0x000ee20000201400 */
[----:B------:R-:W-:Y:S02]  /*6020*/  ISETP.GE.AND P3, PT, R76, R223, PT ;  /* 0x000000df4c00720c */ /* 0x000fe40003f66270 */
[----:B------:R-:W-:Y:S02]  /*6030*/  IABS R74, R74 ;  /* 0x0000004a004a7213 */ /* 0x000fe40000000000 */
[----:B------:R-:W-:Y:S01]  /*6040*/  HMMA.16816.F32 R64, R32, R78, R64 ;  /* 0x0000004e2040723c */ /* 0x000fe20000001840 */
[----:B------:R-:W-:Y:S01]  /*6050*/  IABS R54, R54 ;  /* 0x0000003600367213 */ /* 0x000fe20000000000 */
[----:B--2---:R-:W-:Y:S01]  /*6060*/  FFMA.FTZ R71, R68, -UR31, R71 ;  /* 0x8000001f44477c23 */ /* 0x004fe20008010047 */
[C---:B------:R-:W-:Y:S01]  /*6070*/  ISETP.LT.OR P2, PT, R76.reuse, R235, P2 ;  /* 0x000000eb4c00720c */ /* 0x040fe20001741670 */
[----:B------:R-:W-:Y:S01]  /*6080*/  I2F R73, R73 ;  /* 0x0000004900497306 */ /* 0x000fe20000201400 */
[----:B------:R-:W-:-:S02]  /*6090*/  ISETP.LT.OR P6, PT, R76, R232, P6 ;  /* 0x000000e84c00720c */ /* 0x000fc400037c1670 */
[C---:B------:R-:W-:Y:S01]  /*60a0*/  ISETP.LT.OR P5, PT, R76.reuse, R229, P5 ;  /* 0x000000e54c00720c */ /* 0x040fe20002fa1670 */
[----:B------:R-:W-:Y:S01]  /*60b0*/  HMMA.16816.F32 R28, R16, R78, R28 ;  /* 0x0000004e101c723c */ /* 0x000fe2000000181c */
[----:B------:R-:W-:Y:S02]  /*60c0*/  ISETP.LT.OR P3, PT, R76, R226, P3 ;  /* 0x000000e24c00720c */ /* 0x000fe40001f61670 */
[----:B------:R-:W-:Y:S01]  /*60d0*/  IABS R83, R83 ;  /* 0x0000005300537213 */ /* 0x000fe20000000000 */
[----:B------:R-:W2:Y:S01]  /*60e0*/  I2F R54, R54 ;  /* 0x0000003600367306 */ /* 0x000ea20000201400 */
[----:B------:R-:W-:Y:S01]  /*60f0*/  IABS R76, R70 ;  /* 0x00000046004c7213 */ /* 0x000fe20000000000 */
[----:B---3--:R-:W-:Y:S01]  /*6100*/  FFMA.FTZ R80, R80, -UR31, R69 ;  /* 0x8000001f50507c23 */ /* 0x008fe20008010045 */
[----:B------:R-:W-:Y:S02]  /*6110*/  IADD3 R69, R52, 0x60, RZ ;  /* 0x0000006034457810 */ /* 0x000fe40007ffe0ff */
[----:B------:R-:W-:-:S02]  /*6120*/  FSEL R123, R72, -INF , !P1 ;  /* 0xff800000487b7808 */ /* 0x000fc40004800000 */
[----:B------:R-:W-:Y:S01]  /*6130*/  ISETP.GE.AND P1, PT, R55, R234, PT ;  /* 0x000000ea3700720c */ /* 0x000fe20003f26270 */
[----:B------:R3:W4:Y:S01]  /*6140*/  I2F R70, R74 ;  /* 0x0000004a00467306 */ /* 0x0007220000201400 */
[----:B------:R-:W-:Y:S02]  /*6150*/  FSEL R167, R71, -INF , !P4 ;  /* 0xff80000047a77808 */ /* 0x000fe40006000000 */
[----:B------:R-:W-:Y:S01]  /*6160*/  ISETP.GE.AND P4, PT, R55, R228, PT ;  /* 0x000000e43700720c */ /* 0x000fe20003f86270 */
[----:B------:R-:W-:Y:S01]  /*6170*/  FFMA.FTZ R77, R77, -UR31, R64 ;  /* 0x8000001f4d4d7c23 */ /* 0x000fe20008010040 */
[----:B------:R-:W-:Y:S01]  /*6180*/  ISETP.LT.OR P1, PT, R55, R235, P1 ;  /* 0x000000eb3700720c */ /* 0x000fe20000f21670 */
[----:B------:R-:W-:Y:S01]  /*6190*/  FFMA.FTZ R66, R81, -UR31, R66 ;  /* 0x8000001f51427c23 */ /* 0x000fe20008010042 */
[----:B------:R-:W-:Y:S01]  /*61a0*/  ISETP.LT.OR P4, PT, R55, R229, P4 ;  /* 0x000000e53700720c */ /* 0x000fe20002781670 */
[----:B------:R-:W5:Y:S01]  /*61b0*/  I2F R83, R83 ;  /* 0x0000005300537306 */ /* 0x000f620000201400 */
[----:B------:R-:W-:Y:S01]  /*61c0*/  FSEL R127, R77, -INF , !P2 ;  /* 0xff8000004d7f7808 */ /* 0x000fe20005000000 */
[----:B--2---:R-:W-:Y:S01]  /*61d0*/  FFMA.FTZ R65, R54, -UR31, R65 ;  /* 0x8000001f36417c23 */ /* 0x004fe20008010041 */
[----:B------:R-:W-:Y:S01]  /*61e0*/  ISETP.GE.AND P2, PT, R55, R223, PT ;  /* 0x000000df3700720c */ /* 0x000fe20003f46270 */
[----:B------:R-:W-:Y:S01]  /*61f0*/  FFMA.FTZ R28, R73, -UR31, R28 ;  /* 0x8000001f491c7c23 */ /* 0x000fe2000801001c */
[----:B------:R-:W-:Y:S01]  /*6200*/  FSEL R166, R80, -INF , !P0 ;  /* 0xff80000050a67808 */ /* 0x000fe20004000000 */
[-C--:B-1----:R-:W-:Y:S01]  /*6210*/  HMMA.16816.F32 R56, R32, R60.reuse, R56 ;  /* 0x0000003c2038723c */ /* 0x082fe20000001838 */
[----:B------:R-:W-:Y:S01]  /*6220*/  ISETP.LT.OR P2, PT, R55, R226, P2 ;  /* 0x000000e23700720c */ /* 0x000fe20001741670 */
[----:B------:R-:W1:Y:S01]  /*6230*/  I2F R68, R76 ;  /* 0x0000004c00447306 */ /* 0x000e620000201400 */
[----:B---3--:R-:W-:Y:S01]  /*6240*/  IABS R74, R75 ;  /* 0x0000004b004a7213 */ /* 0x008fe20000000000 */
[----:B------:R-:W-:Y:S01]  /*6250*/  IMAD.IADD R75, R236, 0x1, -R69 ;  /* 0x00000001ec4b7824 */ /* 0x000fe200078e0a45 */
[----:B------:R-:W-:Y:S01]  /*6260*/  FSEL R164, R28, -INF , !P5 ;  /* 0xff8000001ca47808 */ /* 0x000fe20006800000 */
[----:B----4-:R-:W-:Y:S01]  /*6270*/  FFMA.FTZ R70, R70, -UR31, R67 ;  /* 0x8000001f46467c23 */ /* 0x010fe20008010043 */
[----:B------:R-:W-:Y:S01]  /*6280*/  FSEL R126, R65, -INF , !P1 ;  /* 0xff800000417e7808 */ /* 0x000fe20004800000 */
[----:B------:R-:W-:Y:S01]  /*6290*/  HMMA.16816.F32 R44, R16, R60, R44 ;  /* 0x0000003c102c723c */ /* 0x000fe2000000182c */
[----:B------:R-:W-:Y:S01]  /*62a0*/  IABS R72, R75 ;  /* 0x0000004b00487213 */ /* 0x000fe20000000000 */
[----:B------:R-:W2:Y:S01]  /*62b0*/  I2F R64, R74 ;  /* 0x0000004a00407306 */ /* 0x000ea20000201400 */
[----:B-----5:R-:W-:Y:S01]  /*62c0*/  FFMA.FTZ R30, R83, -UR31, R30 ;  /* 0x8000001f531e7c23 */ /* 0x020fe2000801001e */
[----:B------:R-:W-:-:S02]  /*62d0*/  ISETP.GE.AND P0, PT, R55, R231, PT ;  /* 0x000000e73700720c */ /* 0x000fc40003f06270 */
[----:B------:R-:W-:Y:S01]  /*62e0*/  IADD3 R54, R52, 0x68, RZ ;  /* 0x0000006834367810 */ /* 0x000fe20007ffe0ff */
[----:B------:R-:W-:Y:S01]  /*62f0*/  IMAD.IADD R61, R230, 0x1, -R69 ;  /* 0x00000001e63d7824 */ /* 0x000fe200078e0a45 */
[----:B------:R-:W-:Y:S01]  /*6300*/  FSEL R165, R30, -INF , !P3 ;  /* 0xff8000001ea57808 */ /* 0x000fe20005800000 */
[-C--:B------:R-:W-:Y:S01]  /*6310*/  HMMA.16816.F32 R40, R32, R62.reuse, R40 ;  /* 0x0000003e2028723c */ /* 0x080fe20000001828 */
[----:B------:R-:W3:Y:S01]  /*6320*/  I2F R71, R72 ;  /* 0x0000004800477306 */ /* 0x000ee20000201400 */
[----:B-1----:R-:W-:Y:S01]  /*6330*/  FFMA.FTZ R29, R68, -UR31, R29 ;  /* 0x8000001f441d7c23 */ /* 0x002fe2000801001d */
[----:B------:R-:W-:Y:S01]  /*6340*/  IABS R28, R61 ;  /* 0x0000003d001c7213 */ /* 0x000fe20000000000 */
[----:B------:R-:W-:Y:S01]  /*6350*/  IMAD.IADD R61, R227, 0x1, -R69 ;  /* 0x00000001e33d7824 */ /* 0x000fe200078e0a45 */
[----:B------:R-:W-:Y:S02]  /*6360*/  IADD3 R60, R52, 0x61, RZ ;  /* 0x00000061343c7810 */ /* 0x000fe40007ffe0ff */
[----:B------:R-:W-:Y:S01]  /*6370*/  FSEL R130, R29, -INF , !P4 ;  /* 0xff8000001d827808 */ /* 0x000fe20006000000 */
[----:B------:R-:W-:Y:S01]  /*6380*/  HMMA.16816.F32 R36, R16, R62, R36 ;  /* 0x0000003e1024723c */ /* 0x000fe20000001824 */
[----:B--2---:R-:W-:Y:S01]  /*6390*/  FFMA.FTZ R31, R64, -UR31, R31 ;  /* 0x8000001f401f7c23 */ /* 0x004fe2000801001f */
[----:B------:R1:W-:Y:S01]  /*63a0*/  I2F R65, R28 ;  /* 0x0000001c00417306 */ /* 0x0003e20000201400 */
[----:B------:R-:W-:-:S02]  /*63b0*/  IABS R61, R61 ;  /* 0x0000003d003d7213 */ /* 0x000fc40000000000 */
[----:B------:R-:W-:Y:S01]  /*63c0*/  ISETP.LT.OR P0, PT, R55, R232, P0 ;  /* 0x000000e83700720c */ /* 0x000fe20000701670 */
[----:B------:R-:W-:Y:S01]  /*63d0*/  IMAD.IADD R55, R236, 0x1, -R60 ;  /* 0x00000001ec377824 */ /* 0x000fe200078e0a3c */
[----:B------:R-:W-:Y:S01]  /*63e0*/  FSEL R131, R31, -INF , !P2 ;  /* 0xff8000001f837808 */ /* 0x000fe20005000000 */
[----:B------:R-:W-:Y:S01]  /*63f0*/  IMAD.IADD R63, R233, 0x1, -R54 ;  /* 0x00000001e93f7824 */ /* 0x000fe200078e0a36 */
[----:B------:R-:W-:Y:S01]  /*6400*/  FSEL R121, R66, -INF , !P6 ;  /* 0xff80000042797808 */ /* 0x000fe20007000000 */
[----:B------:R-:W2:Y:S01]  /*6410*/  I2F R61, R61 ;  /* 0x0000003d003d7306 */ /* 0x000ea20000201400 */
[----:B------:R-:W-:Y:S01]  /*6420*/  IABS R55, R55 ;  /* 0x0000003700377213 */ /* 0x000fe20000000000 */
[----:B---3--:R-:W-:Y:S01]  /*6430*/  FFMA.FTZ R104, R71, -UR31, R56 ;  /* 0x8000001f47687c23 */ /* 0x008fe20008010038 */
[C---:B------:R-:W-:Y:S01]  /*6440*/  ISETP.GE.AND P6, PT, R69.reuse, R234, PT ;  /* 0x000000ea4500720c */ /* 0x040fe20003fc6270 */
[----:B------:R-:W-:Y:S01]  /*6450*/  IMAD.IADD R56, R236, 0x1, -R54 ;  /* 0x00000001ec387824 */ /* 0x000fe200078e0a36 */
[----:B------:R-:W-:Y:S01]  /*6460*/  FSEL R119, R70, -INF , !P0 ;  /* 0xff80000046777808 */ /* 0x000fe20004000000 */
[----:B------:R-:W-:Y:S01]  /*6470*/  IMAD.MOV.U32 R64, RZ, RZ, R55 ;  /* 0x000000ffff407224 */ /* 0x000fe200078e0037 */
[----:B------:R-:W-:Y:S01]  /*6480*/  ISETP.LT.OR P6, PT, R69, R235, P6 ;  /* 0x000000eb4500720c */ /* 0x000fe200037c1670 */
[----:B-1----:R-:W1:Y:S01]  /*6490*/  LDSM.16.M88.4 R28, [R217+0x1c00] ;  /* 0x001c0000d91c783b */ /* 0x002e620000000200 */
[----:B------:R-:W-:Y:S01]  /*64a0*/  IABS R55, R56 ;  /* 0x0000003800377213 */ /* 0x000fe20000000000 */
[----:B------:R-:W-:Y:S01]  /*64b0*/  IMAD.IADD R56, R233, 0x1, -R69 ;  /* 0x00000001e9387824 */ /* 0x000fe200078e0a45 */
[----:B------:R-:W-:Y:S01]  /*64c0*/  FSEL R104, R104, -INF , !P6 ;  /* 0xff80000068687808 */ /* 0x000fe20007000000 */
[----:B------:R-:W3:Y:S01]  /*64d0*/  I2F R64, R64 ;  /* 0x0000004000407306 */ /* 0x000ee20000201400 */
[----:B------:R-:W-:Y:S01]  /*64e0*/  ISETP.GE.AND P0, PT, R60, R234, PT ;  /* 0x000000ea3c00720c */ /* 0x000fe20003f06270 */
[----:B------:R-:W-:Y:S01]  /*64f0*/  IMAD.IADD R66, R230, 0x1, -R60 ;  /* 0x00000001e6427824 */ /* 0x000fe200078e0a3c */
[----:B------:R-:W-:Y:S01]  /*6500*/  IABS R56, R56 ;  /* 0x0000003800387213 */ /* 0x000fe20000000000 */
[----:B--2---:R-:W-:Y:S01]  /*6510*/  FFMA.FTZ R87, R61, -UR31, R46 ;  /* 0x8000001f3d577c23 */ /* 0x004fe2000801002e */
[----:B------:R-:W-:Y:S01]  /*6520*/  ISETP.GE.AND P4, PT, R60, R231, PT ;  /* 0x000000e73c00720c */ /* 0x000fe20003f86270 */
[----:B------:R-:W-:Y:S01]  /*6530*/  IMAD.IADD R61, R230, 0x1, -R54 ;  /* 0x00000001e63d7824 */ /* 0x000fe200078e0a36 */
[C---:B------:R-:W-:Y:S01]  /*6540*/  ISETP.GE.AND P2, PT, R60.reuse, R228, PT ;  /* 0x000000e43c00720c */ /* 0x040fe20003f46270 */
[----:B------:R2:W4:Y:S01]  /*6550*/  I2F R67, R56 ;  /* 0x0000003800437306 */ /* 0x0005220000201400 */
[C---:B------:R-:W-:Y:S01]  /*6560*/  ISETP.GE.AND P6, PT, R60.reuse, R223, PT ;  /* 0x000000df3c00720c */ /* 0x040fe20003fc6270 */
[----:B------:R-:W-:Y:S01]  /*6570*/  FFMA.FTZ R65, R65, -UR31, R44 ;  /* 0x8000001f41417c23 */ /* 0x000fe2000801002c */
[----:B------:R-:W-:Y:S01]  /*6580*/  IABS R61, R61 ;  /* 0x0000003d003d7213 */ /* 0x000fe20000000000 */
[----:B------:R-:W-:Y:S01]  /*6590*/  IMAD.IADD R62, R227, 0x1, -R54 ;  /* 0x00000001e33e7824 */ /* 0x000fe200078e0a36 */
[----:B------:R-:W-:Y:S01]  /*65a0*/  ISETP.LT.OR P0, PT, R60, R235, P0 ;  /* 0x000000eb3c00720c */ /* 0x000fe20000701670 */
[----:B------:R-:W-:-:S04]  /*65b0*/  DEPBAR.LE SB0, 0x0 ;  /* 0x000080000000791a */ /* 0x000fc80000000000 */
[----:B------:R-:W5:Y:S01]  /*65c0*/  I2F R55, R55 ;  /* 0x0000003700377306 */ /* 0x000f620000201400 */
[----:B------:R-:W-:Y:S01]  /*65d0*/  ISETP.LT.OR P4, PT, R60, R232, P4 ;  /* 0x000000e83c00720c */ /* 0x000fe20002781670 */
[----:B---3--:R-:W-:Y:S01]  /*65e0*/  FFMA.FTZ R64, R64, -UR31, R57 ;  /* 0x8000001f40407c23 */ /* 0x008fe20008010039 */
[C---:B------:R-:W-:Y:S02]  /*65f0*/  ISETP.LT.OR P2, PT, R60.reuse, R229, P2 ;  /* 0x000000e53c00720c */ /* 0x040fe40001741670 */
[----:B------:R-:W-:Y:S01]  /*6600*/  ISETP.LT.OR P6, PT, R60, R226, P6 ;  /* 0x000000e23c00720c */ /* 0x000fe200037c1670 */
[--C-:B--2---:R-:W-:Y:S01]  /*6610*/  IMAD.IADD R56, R233, 0x1, -R60.reuse ;  /* 0x00000001e9387824 */ /* 0x104fe200078e0a3c */
[C---:B------:R-:W-:Y:S01]  /*6620*/  IADD3 R46, R52.reuse, 0x69, RZ ;  /* 0x00000069342e7810 */ /* 0x040fe20007ffe0ff */
[----:B------:R-:W-:Y:S01]  /*6630*/  IMAD.IADD R60, R227, 0x1, -R60 ;  /* 0x00000001e33c7824 */ /* 0x000fe200078e0a3c */
[----:B------:R-:W2:Y:S01]  /*6640*/  I2F R61, R61 ;  /* 0x0000003d003d7306 */ /* 0x000ea20000201400 */
[----:B------:R-:W-:Y:S01]  /*6650*/  IADD3 R44, R52, 0x70, RZ ;  /* 0x00000070342c7810 */ /* 0x000fe20007ffe0ff */
[----:B----4-:R-:W-:Y:S01]  /*6660*/  FFMA.FTZ R67, R67, -UR31, R58 ;  /* 0x8000001f43437c23 */ /* 0x010fe2000801003a */
[----:B------:R-:W-:Y:S01]  /*6670*/  IABS R56, R56 ;  /* 0x0000003800387213 */ /* 0x000fe20000000000 */
[--C-:B------:R-:W-:Y:S01]  /*6680*/  IMAD.IADD R57, R236, 0x1, -R46.reuse ;  /* 0x00000001ec397824 */ /* 0x100fe200078e0a2e */
[----:B------:R-:W-:Y:S01]  /*6690*/  ISETP.GE.AND P3, PT, R69, R228, PT ;  /* 0x000000e44500720c */ /* 0x000fe20003f66270 */
[----:B------:R-:W-:Y:S01]  /*66a0*/  IMAD.IADD R84, R230, 0x1, -R46 ;  /* 0x00000001e6547824 */ /* 0x000fe200078e0a2e */
[----:B------:R-:W-:Y:S01]  /*66b0*/  IABS R60, R60 ;  /* 0x0000003c003c7213 */ /* 0x000fe20000000000 */
[----:B-----5:R-:W-:Y:S01]  /*66c0*/  FFMA.FTZ R55, R55, -UR31, R40 ;  /* 0x8000001f37377c23 */ /* 0x020fe20008010028 */
[----:B------:R-:W3:Y:S01]  /*66d0*/  I2F R56, R56 ;  /* 0x0000003800387306 */ /* 0x000ee20000201400 */
[----:B-1----:R-:W-:Y:S01]  /*66e0*/  HMMA.16816.F32 R24, R32, R28, R24 ;  /* 0x0000001c2018723c */ /* 0x002fe20000001818 */
[----:B------:R-:W-:Y:S01]  /*66f0*/  IABS R66, R66 ;  /* 0x0000004200427213 */ /* 0x000fe20000000000 */
[----:B------:R-:W-:Y:S01]  /*6700*/  IMAD.IADD R40, R233, 0x1, -R46 ;  /* 0x00000001e9287824 */ /* 0x000fe200078e0a2e */
[----:B------:R-:W-:-:S02]  /*6710*/  IABS R63, R63 ;  /* 0x0000003f003f7213 */ /* 0x000fc40000000000 */
[----:B------:R-:W-:Y:S01]  /*6720*/  ISETP.GE.AND P5, PT, R69, R231, PT ;  /* 0x000000e74500720c */ /* 0x000fe20003fa6270 */
[----:B--2---:R-:W-:Y:S01]  /*6730*/  FFMA.FTZ R61, R61, -UR31, R36 ;  /* 0x8000001f3d3d7c23 */ /* 0x004fe20008010024 */
[C---:B------:R-:W-:Y:S01]  /*6740*/  ISETP.GE.AND P1, PT, R69.reuse, R223, PT ;  /* 0x000000df4500720c */ /* 0x040fe20003f26270 */
[----:B------:R-:W-:Y:S01]  /*6750*/  HMMA.16816.F32 R20, R16, R28, R20 ;  /* 0x0000001c1014723c */ /* 0x000fe20000001814 */
[C---:B------:R-:W-:Y:S01]  /*6760*/  ISETP.LT.OR P3, PT, R69.reuse, R229, P3 ;  /* 0x000000e54500720c */ /* 0x040fe20001f61670 */
[----:B------:R-:W1:Y:S01]  /*6770*/  I2F R58, R66 ;  /* 0x00000042003a7306 */ /* 0x000e620000201400 */
[----:B------:R-:W-:Y:S02]  /*6780*/  IABS R57, R57 ;  /* 0x0000003900397213 */ /* 0x000fe40000000000 */
[----:B------:R-:W-:Y:S02]  /*6790*/  IABS R62, R62 ;  /* 0x0000003e003e7213 */ /* 0x000fe40000000000 */
[----:B------:R-:W-:Y:S01]  /*67a0*/  IMAD.IADD R28, R236, 0x1, -R44 ;  /* 0x00000001ec1c7824 */ /* 0x000fe200078e0a2c */
[C---:B------:R-:W-:Y:S01]  /*67b0*/  ISETP.LT.OR P5, PT, R69.reuse, R232, P5 ;  /* 0x000000e84500720c */ /* 0x040fe20002fa1670 */
[----:B---3--:R-:W-:Y:S01]  /*67c0*/  FFMA.FTZ R56, R56, -UR31, R59 ;  /* 0x8000001f38387c23 */ /* 0x008fe2000801003b */
[----:B------:R-:W2:Y:S01]  /*67d0*/  I2F R60, R60 ;  /* 0x0000003c003c7306 */ /* 0x000ea20000201400 */
[----:B------:R-:W-:Y:S01]  /*67e0*/  ISETP.LT.OR P1, PT, R69, R226, P1 ;  /* 0x000000e24500720c */ /* 0x000fe20000f21670 */
[----:B------:R-:W-:Y:S01]  /*67f0*/  HMMA.16816.F32 R8, R32, R30, R8 ;  /* 0x0000001e2008723c */ /* 0x000fe20000001808 */
[----:B------:R-:W-:-:S02]  /*6800*/  FSEL R90, R65, -INF , !P3 ;  /* 0xff800000415a7808 */ /* 0x000fc40005800000 */
[----:B------:R-:W-:Y:S02]  /*6810*/  IABS R29, R28 ;  /* 0x0000001c001d7213 */ /* 0x000fe40000000000 */
[----:B------:R-:W-:Y:S01]  /*6820*/  IABS R84, R84 ;  /* 0x0000005400547213 */ /* 0x000fe20000000000 */
[----:B------:R-:W3:Y:S01]  /*6830*/  I2F R63, R63 ;  /* 0x0000003f003f7306 */ /* 0x000ee20000201400 */
[----:B------:R-:W-:Y:S01]  /*6840*/  FSEL R96, R67, -INF , !P5 ;  /* 0xff80000043607808 */ /* 0x000fe20006800000 */
[----:B-1----:R-:W-:Y:S01]  /*6850*/  FFMA.FTZ R45, R58, -UR31, R45 ;  /* 0x8000001f3a2d7c23 */ /* 0x002fe2000801002d */
[----:B------:R-:W-:Y:S01]  /*6860*/  FSEL R87, R87, -INF , !P1 ;  /* 0xff80000057577808 */ /* 0x000fe20004800000 */
[----:B------:R-:W-:Y:S01]  /*6870*/  HMMA.16816.F32 R12, R16, R30, R12 ;  /* 0x0000001e100c723c */ /* 0x000fe2000000180c */
[----:B------:R-:W-:Y:S02]  /*6880*/  FSEL R103, R64, -INF , !P0 ;  /* 0xff80000040677808 */ /* 0x000fe40004000000 */
[C---:B------:R-:W-:Y:S01]  /*6890*/  ISETP.GE.AND P5, PT, R54.reuse, R234, PT ;  /* 0x000000ea3600720c */ /* 0x040fe20003fa6270 */
[----:B------:R-:W1:Y:S01]  /*68a0*/  I2F R65, R62 ;  /* 0x0000003e00417306 */ /* 0x000e620000201400 */
[----:B------:R-:W-:Y:S01]  /*68b0*/  ISETP.GE.AND P3, PT, R54, R231, PT ;  /* 0x000000e73600720c */ /* 0x000fe20003f66270 */
[----:B--2---:R-:W-:Y:S01]  /*68c0*/  FFMA.FTZ R47, R60, -UR31, R47 ;  /* 0x8000001f3c2f7c23 */ /* 0x004fe2000801002f */
[----:B------:R-:W-:-:S02]  /*68d0*/  ISETP.GE.AND P1, PT, R54, R228, PT ;  /* 0x000000e43600720c */ /* 0x000fc40003f26270 */
[C---:B------:R-:W-:Y:S02]  /*68e0*/  ISETP.GE.AND P0, PT, R54.reuse, R223, PT ;  /* 0x000000df3600720c */ /* 0x040fe40003f06270 */
[----:B------:R-:W-:Y:S01]  /*68f0*/  IABS R36, R40 ;  /* 0x0000002800247213 */ /* 0x000fe20000000000 */
[----:B------:R-:W2:Y:S01]  /*6900*/  I2F R28, R57 ;  /* 0x00000039001c7306 */ /* 0x000ea20000201400 */
[C---:B------:R-:W-:Y:S01]  /*6910*/  ISETP.LT.OR P5, PT, R54.reuse, R235, P5 ;  /* 0x000000eb3600720c */ /* 0x040fe20002fa1670 */
[----:B---3--:R-:W-:Y:S01]  /*6920*/  FFMA.FTZ R42, R63, -UR31, R42 ;  /* 0x8000001f3f2a7c23 */ /* 0x008fe2000801002a */
[C---:B------:R-:W-:Y:S02]  /*6930*/  ISETP.LT.OR P3, PT, R54.reuse, R232, P3 ;  /* 0x000000e83600720c */ /* 0x040fe40001f61670 */
[C---:B------:R-:W-:Y:S02]  /*6940*/  ISETP.LT.OR P1, PT, R54.reuse, R229, P1 ;  /* 0x000000e53600720c */ /* 0x040fe40000f21670 */
[----:B------:R-:W-:Y:S01]  /*6950*/  ISETP.LT.OR P0, PT, R54, R226, P0 ;  /* 0x000000e23600720c */ /* 0x000fe20000701670 */
[----:B------:R-:W3:Y:S01]  /*6960*/  I2F R84, R84 ;  /* 0x0000005400547306 */ /* 0x000ee20000201400 */
[----:B------:R-:W-:Y:S01]  /*6970*/  IMAD.MOV.U32 R54, RZ, RZ, R36 ;  /* 0x000000ffff367224 */ /* 0x000fe200078e0024 */
[----:B------:R-:W-:Y:S01]  /*6980*/  FSEL R95, R56, -INF , !P4 ;  /* 0xff800000385f7808 */ /* 0x000fe20006000000 */
[----:B-1----:R-:W-:Y:S01]  /*6990*/  FFMA.FTZ R65, R65, -UR31, R38 ;  /* 0x8000001f41417c23 */ /* 0x002fe20008010026 */
[----:B------:R-:W-:-:S02]  /*69a0*/  ISETP.GE.AND P4, PT, R46, R234, PT ;  /* 0x000000ea2e00720c */ /* 0x000fc40003f86270 */
[----:B------:R-:W-:Y:S01]  /*69b0*/  FSEL R88, R45, -INF , !P2 ;  /* 0xff8000002d587808 */ /* 0x000fe20005000000 */
[--C-:B------:R-:W-:Y:S01]  /*69c0*/  IMAD.IADD R45, R230, 0x1, -R44.reuse ;  /* 0x00000001e62d7824 */ /* 0x100fe200078e0a2c */
[----:B------:R-:W1:Y:S01]  /*69d0*/  I2F R54, R54 ;  /* 0x0000003600367306 */ /* 0x000e620000201400 */
[----:B--2---:R-:W-:Y:S01]  /*69e0*/  FFMA.FTZ R101, R28, -UR31, R41 ;  /* 0x8000001f1c657c23 */ /* 0x004fe20008010029 */
[C---:B------:R-:W-:Y:S02]  /*69f0*/  ISETP.LT.OR P4, PT, R46.reuse, R235, P4 ;  /* 0x000000eb2e00720c */ /* 0x040fe40002781670 */
[----:B------:R-:W-:Y:S02]  /*6a00*/  FSEL R85, R47, -INF , !P6 ;  /* 0xff8000002f557808 */ /* 0x000fe40007000000 */
[----:B------:R-:W-:Y:S02]  /*6a10*/  FSEL R102, R55, -INF , !P5 ;  /* 0xff80000037667808 */ /* 0x000fe40006800000 */
[----:B------:R-:W-:Y:S01]  /*6a20*/  ISETP.GE.AND P2, PT, R46, R231, PT ;  /* 0x000000e72e00720c */ /* 0x000fe20003f46270 */
[----:B---3--:R-:W-:Y:S01]  /*6a30*/  FFMA.FTZ R84, R84, -UR31, R37 ;  /* 0x8000001f54547c23 */ /* 0x008fe20008010025 */
[C---:B------:R-:W-:Y:S01]  /*6a40*/  ISETP.GE.AND P6, PT, R46.reuse, R228, PT ;  /* 0x000000e42e00720c */ /* 0x040fe20003fc6270 */
[----:B------:R-:W-:Y:S01]  /*6a50*/  IMAD.IADD R37, R233, 0x1, -R44 ;  /* 0x00000001e9257824 */ /* 0x000fe200078e0a2c */
[----:B------:R-:W-:Y:S01]  /*6a60*/  ISETP.GE.AND P5, PT, R46, R223, PT ;  /* 0x000000df2e00720c */ /* 0x000fe20003fa6270 */
[----:B------:R-:W2:Y:S01]  /*6a70*/  I2F R29, R29 ;  /* 0x0000001d001d7306 */ /* 0x000ea20000201400 */
[----:B------:R-:W-:-:S02]  /*6a80*/  FSEL R94, R42, -INF , !P3 ;  /* 0xff8000002a5e7808 */ /* 0x000fc40005800000 */
[----:B------:R-:W-:Y:S01]  /*6a90*/  FSEL R86, R61, -INF , !P1 ;  /* 0xff8000003d567808 */ /* 0x000fe20004800000 */
[----:B-1----:R-:W-:Y:S01]  /*6aa0*/  FFMA.FTZ R43, R54, -UR31, R43 ;  /* 0x8000001f362b7c23 */ /* 0x002fe2000801002b */
[----:B------:R-:W-:Y:S02]  /*6ab0*/  FSEL R83, R65, -INF , !P0 ;  /* 0xff80000041537808 */ /* 0x000fe40004000000 */
[----:B------:R-:W-:Y:S02]  /*6ac0*/  FSEL R101, R101, -INF , !P4 ;  /* 0xff80000065657808 */ /* 0x000fe40006000000 */
[C---:B------:R-:W-:Y:S02]  /*6ad0*/  ISETP.GE.AND P3, PT, R44.reuse, R234, PT ;  /* 0x000000ea2c00720c */ /* 0x040fe40003f66270 */
[C---:B------:R-:W-:Y:S02]  /*6ae0*/  ISETP.GE.AND P1, PT, R44.reuse, R231, PT ;  /* 0x000000e72c00720c */ /* 0x040fe40003f26270 */
[----:B------:R-:W-:-:S02]  /*6af0*/  ISETP.GE.AND P0, PT, R44, R228, PT ;  /* 0x000000e42c00720c */ /* 0x000fc40003f06270 */
[----:B------:R-:W-:Y:S01]  /*6b00*/  ISETP.GE.AND P4, PT, R44, R223, PT ;  /* 0x000000df2c00720c */ /* 0x000fe20003f86270 */
[----:B--2---:R-:W-:Y:S01]  /*6b10*/  FFMA.FTZ R100, R29, -UR31, R24 ;  /* 0x8000001f1d647c23 */ /* 0x004fe20008010018 */
[C---:B------:R-:W-:Y:S02]  /*6b20*/  ISETP.LT.OR P2, PT, R46.reuse, R232, P2 ;  /* 0x000000e82e00720c */ /* 0x040fe40001741670 */
[C---:B------:R-:W-:Y:S02]  /*6b30*/  ISETP.LT.OR P6, PT, R46.reuse, R229, P6 ;  /* 0x000000e52e00720c */ /* 0x040fe400037c1670 */
[----:B------:R-:W-:Y:S01]  /*6b40*/  ISETP.LT.OR P5, PT, R46, R226, P5 ;  /* 0x000000e22e00720c */ /* 0x000fe20002fa1670 */
[----:B------:R-:W-:Y:S01]  /*6b50*/  IMAD.IADD R46, R227, 0x1, -R46 ;  /* 0x00000001e32e7824 */ /* 0x000fe200078e0a2e */
[----:B------:R-:W-:Y:S02]  /*6b60*/  IADD3 R40, R52, 0x71, RZ ;  /* 0x0000007134287810 */ /* 0x000fe40007ffe0ff */
[----:B------:R-:W-:-:S02]  /*6b70*/  ISETP.LT.OR P3, PT, R44, R235, P3 ;  /* 0x000000eb2c00720c */ /* 0x000fc40001f61670 */
[----:B------:R-:W-:Y:S01]  /*6b80*/  ISETP.LT.OR P1, PT, R44, R232, P1 ;  /* 0x000000e82c00720c */ /* 0x000fe20000f21670 */
[--C-:B------:R-:W-:Y:S01]  /*6b90*/  IMAD.IADD R38, R236, 0x1, -R40.reuse ;  /* 0x00000001ec267824 */ /* 0x100fe200078e0a28 */
[C---:B------:R-:W-:Y:S01]  /*6ba0*/  ISETP.LT.OR P0, PT, R44.reuse, R229, P0 ;  /* 0x000000e52c00720c */ /* 0x040fe20000701670 */
[----:B------:R-:W-:Y:S01]  /*6bb0*/  IMAD.IADD R24, R233, 0x1, -R40 ;  /* 0x00000001e9187824 */ /* 0x000fe200078e0a28 */
[----:B------:R-:W-:Y:S01]  /*6bc0*/  ISETP.LT.OR P4, PT, R44, R226, P4 ;  /* 0x000000e22c00720c */ /* 0x000fe20002781670 */
[----:B------:R-:W-:Y:S01]  /*6bd0*/  IMAD.IADD R44, R227, 0x1, -R44 ;  /* 0x00000001e32c7824 */ /* 0x000fe200078e0a2c */
[----:B------:R-:W-:Y:S02]  /*6be0*/  IABS R46, R46 ;  /* 0x0000002e002e7213 */ /* 0x000fe40000000000 */
[----:B------:R-:W-:Y:S02]  /*6bf0*/  IABS R37, R37 ;  /* 0x0000002500257213 */ /* 0x000fe40000000000 */
[----:B------:R-:W-:Y:S01]  /*6c00*/  IABS R44, R44 ;  /* 0x0000002c002c7213 */ /* 0x000fe20000000000 */
[----:B------:R-:W1:Y:S01]  /*6c10*/  I2F R42, R46 ;  /* 0x0000002e002a7306 */ /* 0x000e620000201400 */
[----:B------:R-:W-:-:S02]  /*6c20*/  IADD3 R36, R52, 0x78, RZ ;  /* 0x0000007834247810 */ /* 0x000fc40007ffe0ff */
[----:B------:R-:W-:Y:S02]  /*6c30*/  IABS R38, R38 ;  /* 0x0000002600267213 */ /* 0x000fe40000000000 */
[----:B------:R-:W-:Y:S01]  /*6c40*/  FSEL R93, R43, -INF , !P2 ;  /* 0xff8000002b5d7808 */ /* 0x000fe20005000000 */
[----:B------:R-:W-:Y:S01]  /*6c50*/  IMAD.MOV.U32 R43, RZ, RZ, R44 ;  /* 0x000000ffff2b7224 */ /* 0x000fe200078e002c */
[----:B------:R-:W-:Y:S01]  /*6c60*/  IABS R45, R45 ;  /* 0x0000002d002d7213 */ /* 0x000fe20000000000 */
[----:B------:R-:W2:Y:S01]  /*6c70*/  I2F R37, R37 ;  /* 0x0000002500257306 */ /* 0x000ea20000201400 */
[--C-:B------:R-:W-:Y:S01]  /*6c80*/  IMAD.IADD R57, R236, 0x1, -R36.reuse ;  /* 0x00000001ec397824 */ /* 0x100fe200078e0a24 */
[----:B------:R-:W-:Y:S01]  /*6c90*/  IADD3 R52, R52, 0x79, RZ ;  /* 0x0000007934347810 */ /* 0x000fe20007ffe0ff */
[----:B------:R-:W-:Y:S01]  /*6ca0*/  IMAD.IADD R33, R233, 0x1, -R36 ;  /* 0x00000001e9217824 */ /* 0x000fe200078e0a24 */
[----:B------:R-:W-:Y:S01]  /*6cb0*/  IABS R24, R24 ;  /* 0x0000001800187213 */ /* 0x000fe20000000000 */
[----:B------:R-:W-:Y:S01]  /*6cc0*/  IMAD.IADD R44, R230, 0x1, -R40 ;  /* 0x00000001e62c7824 */ /* 0x000fe200078e0a28 */
[----:B------:R-:W-:Y:S01]  /*6cd0*/  IABS R56, R57 ;  /* 0x0000003900387213 */ /* 0x000fe20000000000 */
[----:B------:R-:W-:Y:S01]  /*6ce0*/  IMAD.IADD R28, R236, 0x1, -R52 ;  /* 0x00000001ec1c7824 */ /* 0x000fe200078e0a34 */
[----:B------:R-:W3:Y:S01]  /*6cf0*/  I2F R38, R38 ;  /* 0x0000002600267306 */ /* 0x000ee20000201400 */
[----:B------:R-:W-:Y:S01]  /*6d00*/  IABS R33, R33 ;  /* 0x0000002100217213 */ /* 0x000fe20000000000 */
[----:B-1----:R-:W-:Y:S01]  /*6d10*/  FFMA.FTZ R39, R42, -UR31, R39 ;  /* 0x8000001f2a277c23 */ /* 0x002fe20008010027 */
[----:B------:R-:W-:Y:S01]  /*6d20*/  IABS R44, R44 ;  /* 0x0000002c002c7213 */ /* 0x000fe20000000000 */
[----:B------:R-:W-:Y:S01]  /*6d30*/  IMAD.IADD R42, R227, 0x1, -R40 ;  /* 0x00000001e32a7824 */ /* 0x000fe200078e0a28 */
[----:B------:R-:W-:Y:S01]  /*6d40*/  IABS R28, R28 ;  /* 0x0000001c001c7213 */ /* 0x000fe20000000000 */
[----:B------:R-:W-:Y:S01]  /*6d50*/  IMAD.IADD R16, R230, 0x1, -R52 ;  /* 0x00000001e6107824 */ /* 0x000fe200078e0a34 */
[----:B------:R-:W-:Y:S01]  /*6d60*/  FSEL R29, R39, -INF , !P5 ;  /* 0xff800000271d7808 */ /* 0x000fe20006800000 */
[----:B------:R-:W1:Y:S01]  /*6d70*/  I2F R45, R45 ;  /* 0x0000002d002d7306 */ /* 0x000e620000201400 */
[----:B--2---:R-:W-:Y:S01]  /*6d80*/  FFMA.FTZ R26, R37, -UR31, R26 ;  /* 0x8000001f251a7c23 */ /* 0x004fe2000801001a */
[----:B------:R-:W-:Y:S01]  /*6d90*/  IABS R42, R42 ;  /* 0x0000002a002a7213 */ /* 0x000fe20000000000 */
[----:B------:R-:W-:Y:S01]  /*6da0*/  IMAD.MOV.U32 R39, RZ, RZ, R44 ;  /* 0x000000ffff277224 */ /* 0x000fe200078e002c */
[----:B------:R-:W-:Y:S01]  /*6db0*/  IABS R16, R16 ;  /* 0x0000001000107213 */ /* 0x000fe20000000000 */
[----:B------:R-:W-:Y:S01]  /*6dc0*/  IMAD.IADD R34, R227, 0x1, -R36 ;  /* 0x00000001e3227824 */ /* 0x000fe200078e0a24 */
[----:B------:R-:W-:Y:S01]  /*6dd0*/  FSEL R92, R26, -INF , !P1 ;  /* 0xff8000001a5c7808 */ /* 0x000fe20004800000 */
[----:B------:R-:W-:Y:S01]  /*6de0*/  IMAD.IADD R26, R233, 0x1, -R52 ;  /* 0x00000001e91a7824 */ /* 0x000fe200078e0a34 */
[----:B------:R-:W2:Y:S01]  /*6df0*/  I2F R43, R43 ;  /* 0x0000002b002b7306 */ /* 0x000ea20000201400 */
[----:B---3--:R-:W-:Y:S01]  /*6e00*/  FFMA.FTZ R38, R38, -UR31, R25 ;  /* 0x8000001f26267c23 */ /* 0x008fe20008010019 */
[----:B------:R-:W-:Y:S01]  /*6e10*/  ISETP.GE.AND P1, PT, R36, R234, PT ;  /* 0x000000ea2400720c */ /* 0x000fe20003f26270 */
[----:B------:R-:W-:Y:S01]  /*6e20*/  IMAD.IADD R25, R230, 0x1, -R36 ;  /* 0x00000001e6197824 */ /* 0x000fe200078e0a24 */
[----:B------:R-:W-:Y:S01]  /*6e30*/  IABS R26, R26 ;  /* 0x0000001a001a7213 */ /* 0x000fe20000000000 */
[----:B------:R-:W-:Y:S01]  /*6e40*/  IMAD.IADD R18, R227, 0x1, -R52 ;  /* 0x00000001e3127824 */ /* 0x000fe200078e0a34 */
[----:B------:R-:W-:-:S02]  /*6e50*/  ISETP.LT.OR P1, PT, R36, R235, P1 ;  /* 0x000000eb2400720c */ /* 0x000fc40000f21670 */
[----:B------:R-:W3:Y:S01]  /*6e60*/  I2F R41, R56 ;  /* 0x0000003800297306 */ /* 0x000ee20000201400 */
[----:B-1----:R-:W-:Y:S01]  /*6e70*/  FFMA.FTZ R20, R45, -UR31, R20 ;  /* 0x8000001f2d147c23 */ /* 0x002fe20008010014 */
[----:B------:R-:W-:Y:S02]  /*6e80*/  IABS R25, R25 ;  /* 0x0000001900197213 */ /* 0x000fe40000000000 */
[----:B------:R-:W-:Y:S02]  /*6e90*/  IABS R18, R18 ;  /* 0x0000001200127213 */ /* 0x000fe40000000000 */
[----:B------:R-:W-:Y:S02]  /*6ea0*/  FSEL R78, R20, -INF , !P0 ;  /* 0xff800000144e7808 */ /* 0x000fe40004000000 */
[----:B------:R-:W1:Y:S01]  /*6eb0*/  I2F R33, R33 ;  /* 0x0000002100217306 */ /* 0x000e620000201400 */
[----:B--2---:R-:W-:Y:S01]  /*6ec0*/  FFMA.FTZ R43, R43, -UR31, R22 ;  /* 0x8000001f2b2b7c23 */ /* 0x004fe20008010016 */
[----:B------:R-:W-:-:S02]  /*6ed0*/  IABS R20, R34 ;  /* 0x0000002200147213 */ /* 0x000fc40000000000 */
[----:B------:R-:W-:Y:S02]  /*6ee0*/  ISETP.GE.AND P0, PT, R36, R231, PT ;  /* 0x000000e72400720c */ /* 0x000fe40003f06270 */
[----:B------:R-:W-:Y:S02]  /*6ef0*/  FSEL R84, R84, -INF , !P6 ;  /* 0xff80000054547808 */ /* 0x000fe40007000000 */
[----:B------:R-:W2:Y:S01]  /*6f00*/  I2F R24, R24 ;  /* 0x0000001800187306 */ /* 0x000ea20000201400 */
[----:B---3--:R-:W-:Y:S01]  /*6f10*/  FFMA.FTZ R8, R41, -UR31, R8 ;  /* 0x8000001f29087c23 */ /* 0x008fe20008010008 */
[----:B------:R-:W-:Y:S02]  /*6f20*/  ISETP.LT.OR P0, PT, R36, R232, P0 ;  /* 0x000000e82400720c */ /* 0x000fe40000701670 */
[----:B------:R-:W-:Y:S02]  /*6f30*/  FSEL R100, R100, -INF , !P3 ;  /* 0xff80000064647808 */ /* 0x000fe40005800000 */
[----:B------:R-:W-:-:S02]  /*6f40*/  FSEL R98, R8, -INF , !P1 ;  /* 0xff80000008627808 */ /* 0x000fc40004800000 */
[----:B------:R-:W3:Y:S01]  /*6f50*/  I2F R32, R39 ;  /* 0x0000002700207306 */ /* 0x000ee20000201400 */
[----:B-1----:R-:W-:Y:S01]  /*6f60*/  FFMA.FTZ R10, R33, -UR31, R10 ;  /* 0x8000001f210a7c23 */ /* 0x002fe2000801000a */
[C---:B------:R-:W-:Y:S02]  /*6f70*/  ISETP.GE.AND P2, PT, R40.reuse, R234, PT ;  /* 0x000000ea2800720c */ /* 0x040fe40003f46270 */
[C---:B------:R-:W-:Y:S02]  /*6f80*/  ISETP.GE.AND P6, PT, R40.reuse, R231, PT ;  /* 0x000000e72800720c */ /* 0x040fe40003fc6270 */
[C---:B------:R-:W-:Y:S02]  /*6f90*/  ISETP.GE.AND P5, PT, R40.reuse, R228, PT ;  /* 0x000000e42800720c */ /* 0x040fe40003fa6270 */
[----:B------:R-:W1:Y:S01]  /*6fa0*/  I2F R22, R42 ;  /* 0x0000002a00167306 */ /* 0x000e620000201400 */
[----:B------:R-:W-:Y:S01]  /*6fb0*/  ISETP.GE.AND P3, PT, R40, R223, PT ;  /* 0x000000df2800720c */ /* 0x000fe20003f66270 */
[----:B--2---:R-:W-:Y:S01]  /*6fc0*/  FFMA.FTZ R24, R24, -UR31, R27 ;  /* 0x8000001f18187c23 */ /* 0x004fe2000801001b */
[----:B------:R-:W-:-:S02]  /*6fd0*/  FSEL R80, R10, -INF , !P0 ;  /* 0xff8000000a507808 */ /* 0x000fc40004000000 */
[----:B------:R-:W-:Y:S02]  /*6fe0*/  PLOP3.LUT P0, PT, PT, PT, UP0, 0x80, 0x0 ;  /* 0x000000000000781c */ /* 0x000fe40003f0f008 */
[----:B------:R-:W-:Y:S01]  /*6ff0*/  ISETP.LT.OR P2, PT, R40, R235, P2 ;  /* 0x000000eb2800720c */ /* 0x000fe20001741670 */
[----:B------:R-:W2:Y:S01]  /*7000*/  I2F R28, R28 ;  /* 0x0000001c001c7306 */ /* 0x000ea20000201400 */
[----:B---3--:R-:W-:Y:S01]  /*7010*/  FFMA.FTZ R21, R32, -UR31, R21 ;  /* 0x8000001f20157c23 */ /* 0x008fe20008010015 */
[C---:B------:R-:W-:Y:S02]  /*7020*/  ISETP.LT.OR P6, PT, R40.reuse, R232, P6 ;  /* 0x000000e82800720c */ /* 0x040fe400037c1670 */
[C---:B------:R-:W-:Y:S02]  /*7030*/  ISETP.LT.OR P5, PT, R40.reuse, R229, P5 ;  /* 0x000000e52800720c */ /* 0x040fe40002fa1670 */
[----:B------:R-:W-:Y:S02]  /*7040*/  ISETP.LT.OR P3, PT, R40, R226, P3 ;  /* 0x000000e22800720c */ /* 0x000fe40001f61670 */
[----:B------:R-:W3:Y:S01]  /*7050*/  I2F R25, R25 ;  /* 0x0000001900197306 */ /* 0x000ee20000201400 */
[----:B-1----:R-:W-:Y:S01]  /*7060*/  FFMA.FTZ R22, R22, -UR31, R23 ;  /* 0x8000001f16167c23 */ /* 0x002fe20008010017 */
[----:B------:R-:W-:-:S02]  /*7070*/  FSEL R69, R43, -INF , !P4 ;  /* 0xff8000002b457808 */ /* 0x000fc40006000000 */
[----:B------:R-:W-:Y:S02]  /*7080*/  FSEL R99, R38, -INF , !P2 ;  /* 0xff80000026637808 */ /* 0x000fe40005000000 */
[----:B------:R-:W-:Y:S02]  /*7090*/  FSEL R91, R24, -INF , !P6 ;  /* 0xff800000185b7808 */ /* 0x000fe40007000000 */
[----:B------:R-:W1:Y:S01]  /*70a0*/  I2F R17, R20 ;  /* 0x0000001400117306 */ /* 0x000e620000201400 */
[----:B------:R-:W-:Y:S01]  /*70b0*/  FSEL R31, R21, -INF , !P5 ;  /* 0xff800000151f7808 */ /* 0x000fe20006800000 */
[----:B--2---:R-:W-:Y:S01]  /*70c0*/  FFMA.FTZ R9, R28, -UR31, R9 ;  /* 0x8000001f1c097c23 */ /* 0x004fe20008010009 */
[----:B------:R-:W-:Y:S02]  /*70d0*/  FSEL R68, R22, -INF , !P3 ;  /* 0xff80000016447808 */ /* 0x000fe40005800000 */
[C---:B------:R-:W-:Y:S02]  /*70e0*/  ISETP.GE.AND P4, PT, R36.reuse, R228, PT ;  /* 0x000000e42400720c */ /* 0x040fe40003f86270 */
[----:B------:R-:W-:Y:S01]  /*70f0*/  ISETP.GE.AND P2, PT, R36, R223, PT ;  /* 0x000000df2400720c */ /* 0x000fe20003f46270 */
[----:B------:R-:W2:Y:S01]  /*7100*/  I2F R26, R26 ;  /* 0x0000001a001a7306 */ /* 0x000ea20000201400 */
[C---:B------:R-:W-:Y:S01]  /*7110*/  ISETP.GE.AND P6, PT, R52.reuse, R234, PT ;  /* 0x000000ea3400720c */ /* 0x040fe20003fc6270 */
[----:B---3--:R-:W-:Y:S01]  /*7120*/  FFMA.FTZ R12, R25, -UR31, R12 ;  /* 0x8000001f190c7c23 */ /* 0x008fe2000801000c */
[----:B------:R-:W-:-:S02]  /*7130*/  ISETP.GE.AND P5, PT, R52, R231, PT ;  /* 0x000000e73400720c */ /* 0x000fc40003fa6270 */
[C---:B------:R-:W-:Y:S02]  /*7140*/  ISETP.GE.AND P3, PT, R52.reuse, R228, PT ;  /* 0x000000e43400720c */ /* 0x040fe40003f66270 */
[----:B------:R-:W-:Y:S01]  /*7150*/  ISETP.GE.AND P1, PT, R52, R223, PT ;  /* 0x000000df3400720c */ /* 0x000fe20003f26270 */
[----:B------:R-:W3:Y:S01]  /*7160*/  I2F R16, R16 ;  /* 0x0000001000107306 */ /* 0x000ee20000201400 */
[----:B-1----:R-:W-:Y:S01]  /*7170*/  FFMA.FTZ R14, R17, -UR31, R14 ;  /* 0x8000001f110e7c23 */ /* 0x002fe2000801000e */
[C---:B------:R-:W-:Y:S02]  /*7180*/  ISETP.LT.OR P4, PT, R36.reuse, R229, P4 ;  /* 0x000000e52400720c */ /* 0x040fe40002781670 */
[----:B------:R-:W-:Y:S02]  /*7190*/  ISETP.LT.OR P2, PT, R36, R226, P2 ;  /* 0x000000e22400720c */ /* 0x000fe40001741670 */
[----:B------:R-:W-:Y:S02]  /*71a0*/  ISETP.LT.OR P6, PT, R52, R235, P6 ;  /* 0x000000eb3400720c */ /* 0x000fe400037c1670 */
[----:B------:R-:W1:Y:S01]  /*71b0*/  I2F R8, R18 ;  /* 0x0000001200087306 */ /* 0x000e620000201400 */
[----:B--2---:R-:W-:Y:S01]  /*71c0*/  FFMA.FTZ R11, R26, -UR31, R11 ;  /* 0x8000001f1a0b7c23 */ /* 0x004fe2000801000b */
[----:B------:R-:W-:-:S02]  /*71d0*/  ISETP.LT.OR P5, PT, R52, R232, P5 ;  /* 0x000000e83400720c */ /* 0x000fc40002fa1670 */
[C---:B------:R-:W-:Y:S01]  /*71e0*/  ISETP.LT.OR P3, PT, R52.reuse, R229, P3 ;  /* 0x000000e53400720c */ /* 0x040fe20001f61670 */
[----:B------:R-:W-:Y:S01]  /*71f0*/  BAR.SYNC.DEFER_BLOCKING 0x0 ;  /* 0x0000000000007b1d */ /* 0x000fe20000010000 */
[----:B------:R-:W-:Y:S01]  /*7200*/  ISETP.LT.OR P1, PT, R52, R226, P1 ;  /* 0x000000e23400720c */ /* 0x000fe20000f21670 */
[----:B---3--:R-:W-:Y:S01]  /*7210*/  FFMA.FTZ R13, R16, -UR31, R13 ;  /* 0x8000001f100d7c23 */ /* 0x008fe2000801000d */
[----:B------:R-:W-:Y:S02]  /*7220*/  FSEL R30, R12, -INF , !P4 ;  /* 0xff8000000c1e7808 */ /* 0x000fe40006000000 */
[----:B------:R-:W-:Y:S02]  /*7230*/  FSEL R67, R14, -INF , !P2 ;  /* 0xff8000000e437808 */ /* 0x000fe40005000000 */
[----:B------:R-:W-:Y:S02]  /*7240*/  FSEL R97, R9, -INF , !P6 ;  /* 0xff80000009617808 */ /* 0x000fe40007000000 */
[----:B------:R-:W-:Y:S01]  /*7250*/  FSEL R79, R11, -INF , !P5 ;  /* 0xff8000000b4f7808 */ /* 0x000fe20006800000 */
[----:B-1----:R-:W-:Y:S01]  /*7260*/  FFMA.FTZ R8, R8, -UR31, R15 ;  /* 0x8000001f08087c23 */ /* 0x002fe2000801000f */
[----:B------:R-:W-:-:S04]  /*7270*/  FSEL R28, R13, -INF , !P3 ;  /* 0xff8000000d1c7808 */ /* 0x000fc80005800000 */
        /* <DEDUP_REMOVED lines=22> */
[C---:B------:R-:W-:Y:S02]  /*73e0*/  @!P1 LEA R16, P3, R9.reuse, c[0x0][0x168], 0x1 ;  /* 0x00005a0009109a11 */ /* 0x040fe400078608ff */
        /* <DEDUP_REMOVED lines=32> */
.L_x_826:
[----:B------:R-:W-:Y:S05]  /*75f0*/  BSYNC B0 ;  /* 0x0000000000007941 */ /* 0x000fea0003800000 */
.L_x_825:
[----:B------:R-:W0:Y:S02]  /*7600*/  LDGDEPBAR ;  /* 0x00000000000079af */ /* 0x000e240000000000 */
.L_x_824:
[----:B--2---:R-:W-:Y:S01]  /*7610*/  FMNMX.FTZ R9, R148, R146, !PT ;  /* 0x0000009294097209 */ /* 0x004fe20007810000 */
[----:B------:R-:W-:Y:S01]  /*7620*/  USHF.L.U32 UR35, UR36, 0x2, URZ ;  /* 0x0000000224237899 */ /* 0x000fe2000800063f */
[----:B------:R-:W-:Y:S01]  /*7630*/  FMNMX.FTZ R8, R124, R143, !PT ;  /* 0x0000008f7c087209 */ /* 0x000fe20007810000 */
[----:B------:R-:W-:Y:S01]  /*7640*/  IMAD.WIDE.U32 R54, R6, -0x2daee0ad, RZ ;  /* 0xd2511f5306367825 */ /* 0x000fe200078e00ff */
[----:B------:R-:W-:Y:S01]  /*7650*/  FMNMX.FTZ R9, R144, R9, !PT ;  /* 0x0000000990097209 */ /* 0x000fe20007810000 */
[----:B------:R-:W-:Y:S01]  /*7660*/  UIADD3 UR24, UR32, -0x61c88647, URZ ;  /* 0x9e3779b920187890 */ /* 0x000fe2000fffe03f */
[----:B------:R-:W-:Y:S01]  /*7670*/  FMNMX.FTZ R8, R147, R8, !PT ;  /* 0x0000000893087209 */ /* 0x000fe20007810000 */
[----:B------:R-:W-:Y:S01]  /*7680*/  IMAD.U32 R11, RZ, RZ, UR35 ;  /* 0x00000023ff0b7e24 */ /* 0x000fe2000f8e00ff */
[----:B------:R-:W-:Y:S01]  /*7690*/  FMNMX.FTZ R9, R142, R9, !PT ;  /* 0x000000098e097209 */ /* 0x000fe20007810000 */
[----:B------:R-:W-:Y:S01]  /*76a0*/  IMAD.MOV.U32 R64, RZ, RZ, R112 ;  /* 0x000000ffff407224 */ /* 0x000fe200078e0070 */
[----:B------:R-:W-:Y:S01]  /*76b0*/  FMNMX.FTZ R8, R145, R8, !PT ;  /* 0x0000000891087209 */ /* 0x000fe20007810000 */
[----:B------:R-:W-:Y:S01]  /*76c0*/  IMAD.MOV.U32 R71, RZ, RZ, R110 ;  /* 0x000000ffff477224 */ /* 0x000fe200078e006e */
[----:B------:R-:W-:Y:S01]  /*76d0*/  FMNMX.FTZ R9, R0, R9, !PT ;  /* 0x0000000900097209 */ /* 0x000fe20007810000 */
[----:B------:R-:W-:Y:S01]  /*76e0*/  IMAD.MOV.U32 R65, RZ, RZ, R111 ;  /* 0x000000ffff417224 */ /* 0x000fe200078e006f */
[----:B------:R-:W-:Y:S01]  /*76f0*/  LOP3.LUT R7, R2, UR32, RZ, 0x3c, !PT ;  /* 0x0000002002077c12 */ /* 0x000fe2000f8e3cff */
[----:B------:R-:W-:Y:S01]  /*7700*/  UIADD3 UR23, UR33, -0x4498517b, URZ ;  /* 0xbb67ae8521177890 */ /* 0x000fe2000fffe03f */
[----:B------:R-:W-:Y:S01]  /*7710*/  FMNMX.FTZ R9, R140, R9, !PT ;  /* 0x000000098c097209 */ /* 0x000fe20007810000 */
[----:B------:R-:W-:Y:S01]  /*7720*/  UIADD3 UR21, UR33, 0x76cf5d0a, URZ ;  /* 0x76cf5d0a21157890 */ /* 0x000fe2000fffe03f */
[----:B------:R-:W-:Y:S01]  /*7730*/  FMNMX.FTZ R2, R141, R8, !PT ;  /* 0x000000088d027209 */ /* 0x000fe20007810000 */
[----:B------:R-:W-:Y:S01]  /*7740*/  IMAD.MOV.U32 R73, RZ, RZ, R108 ;  /* 0x000000ffff497224 */ /* 0x000fe200078e006c */
[----:B------:R-:W-:Y:S01]  /*7750*/  FMNMX.FTZ R9, R138, R9, !PT ;  /* 0x000000098a097209 */ /* 0x000fe20007810000 */
[----:B------:R-:W-:Y:S01]  /*7760*/  IMAD.MOV.U32 R72, RZ, RZ, R109 ;  /* 0x000000ffff487224 */ /* 0x000fe200078e006d */
        /* <DEDUP_REMOVED lines=8> */
[----:B------:R-:W-:Y:S01]  /*77f0*/  LOP3.LUT R36, R55, UR33, R11, 0x96, !PT ;  /* 0x0000002137247c12 */ /* 0x000fe2000f8e960b */
[----:B------:R-:W-:Y:S01]  /*7800*/  UIADD3 UR17, UR33, -0x126145ec, URZ ;  /* 0xed9eba1421117890 */ /* 0x000fe2000fffe03f */
[----:B------:R-:W-:Y:S01]  /*7810*/  FMNMX.FTZ R9, R248, R9, !PT ;  /* 0x00000009f8097209 */ /* 0x000fe20007810000 */
[----:B------:R-:W-:Y:S01]  /*7820*/  UIADD3 UR13, UR33, -0x56f99767, URZ ;  /* 0xa9066899210d7890 */ /* 0x000fe2000fffe03f */
        /* <DEDUP_REMOVED lines=9> */
[----:B------:R-:W-:Y:S01]  /*78c0*/  IMAD.SHL.U32 R216, R4, 0x2, RZ ;  /* 0x0000000204d87824 */ /* 0x000fe200078e00ff */
[----:B------:R-:W-:Y:S01]  /*78d0*/  FMNMX.FTZ R9, R120, R9, !PT ;  /* 0x0000000978097209 */ /* 0x000fe20007810000 */
[----:B------:R-:W-:Y:S01]  /*78e0*/  IMAD R44, R136, 0x10000, R136 ;  /* 0x00010000882c7824 */ /* 0x000fe200078e0288 */
[----:B------:R-:W-:Y:S01]  /*78f0*/  IADD3 R52, R53, 0x4, RZ ;  /* 0x0000000435347810 */ /* 0x000fe20007ffe0ff */
[----:B------:R-:W-:Y:S01]  /*7900*/  IMAD R215, R3, 0x2, R216 ;  /* 0x0000000203d77824 */ /* 0x000fe200078e02d8 */
[----:B------:R-:W-:Y:S01]  /*7910*/  FMNMX.FTZ R9, R118, R9, !PT ;  /* 0x0000000976097209 */ /* 0x000fe20007810000 */
[----:B------:R-:W-:Y:S01]  /*7920*/  LDSM.16.MT88.4 R152, [R216+0x4000] ;  /* 0x00400000d898783b */ /* 0x000fe20000004200 */
[----:B------:R-:W-:Y:S01]  /*7930*/  FMNMX.FTZ R14, R251, R14, !PT ;  /* 0x0000000efb0e7209 */ /* 0x000fe20007810000 */
[----:B------:R-:W-:Y:S01]  /*7940*/  IMAD.WIDE.U32 R112, R52, -0x326172a9, RZ ;  /* 0xcd9e8d5734707825 */ /* 0x000fe200078e00ff */
[----:B------:R-:W-:Y:S01]  /*7950*/  FMNMX.FTZ R9, R116, R9, !PT ;  /* 0x0000000974097209 */ /* 0x000fe20007810000 */
[----:B------:R-:W-:Y:S01]  /*7960*/  UIADD3 UR5, UR35, 0x1, URZ ;  /* 0x0000000123057890 */ /* 0x000fe2000fffe03f */
[----:B------:R-:W-:Y:S01]  /*7970*/  FMNMX.FTZ R14, R249, R14, !PT ;  /* 0x0000000ef90e7209 */ /* 0x000fe20007810000 */
[----:B------:R-:W-:Y:S01]  /*7980*/  IMAD.WIDE.U32 R196, R53, -0x326172a9, RZ ;  /* 0xcd9e8d5735c47825 */ /* 0x000fe200078e00ff */
[----:B------:R-:W-:Y:S01]  /*7990*/  FMNMX.FTZ R9, R114, R9, !PT ;  /* 0x0000000972097209 */ /* 0x000fe20007810000 */
[----:B------:R-:W-:Y:S01]  /*79a0*/  STL.64 [R1+0x30], R208 ;  /* 0x000030d001007387 */ /* 0x000fe20000100a00 */
[----:B------:R-:W-:-:S02]  /*79b0*/  LOP3.LUT R110, R113, R7, RZ, 0x3c, !PT ;  /* 0x00000007716e7212 */ /* 0x000fc400078e3cff */
[----:B------:R-:W-:Y:S01]  /*79c0*/  FMNMX.FTZ R9, R184, R9, !PT ;  /* 0x00000009b8097209 */ /* 0x000fe20007810000 */
[----:B------:R-:W-:Y:S01]  /*79d0*/  STL.64 [R1+0x28], R50 ;  /* 0x0000283201007387 */ /* 0x000fe20000100a00 */
[----:B------:R-:W-:Y:S01]  /*79e0*/  LOP3.LUT R2, R37, UR24, R112, 0x96, !PT ;  /* 0x0000001825027c12 */ /* 0x000fe2000f8e9670 */
[----:B------:R-:W-:Y:S01]  /*79f0*/  IMAD.WIDE.U32 R110, R110, -0x2daee0ad, RZ ;  /* 0xd2511f536e6e7825 */ /* 0x000fe200078e00ff */
[----:B------:R-:W-:Y:S01]  /*7a00*/  FMNMX.FTZ R9, R182, R9, !PT ;  /* 0x00000009b6097209 */ /* 0x000fe20007810000 */
[----:B------:R-:W-:Y:S01]  /*7a10*/  STL.64 [R1+0x20], R48 ;  /* 0x0000203001007387 */ /* 0x000fe20000100a00 */
        /* <DEDUP_REMOVED lines=9> */
[----:B------:R-:W-:Y:S01]  /*7ab0*/  LOP3.LUT R2, R23, UR21, R110, 0x96, !PT ;  /* 0x0000001517027c12 */ /* 0x000fe2000f8e966e */
        /* <DEDUP_REMOVED lines=9> */
[----:B------:R-:W-:Y:S02]  /*7b50*/  LOP3.LUT R10, R109, UR22, R36, 0x96, !PT ;  /* 0x000000166d0a7c12 */ /* 0x000fe4000f8e9624 */
[----:B------:R-:W-:Y:S02]  /*7b60*/  FMNMX.FTZ R9, R86, R9, !PT ;  /* 0x0000000956097209 */ /* 0x000fe40007810000 */
[----:B------:R-:W-:Y:S01]  /*7b70*/  FMNMX.FTZ R14, R181, R14, !PT ;  /* 0x0000000eb50e7209 */ /* 0x000fe20007810000 */
[----:B------:R-:W-:Y:S01]  /*7b80*/  IMAD.WIDE.U32 R10, R10, -0x2daee0ad, RZ ;  /* 0xd2511f530a0a7825 */ /* 0x000fe200078e00ff */
        /* <DEDUP_REMOVED lines=11> */
[----:B------:R-:W-:Y:S01]  /*7c40*/  FMNMX.FTZ R14, R165, R14, !PT ;  /* 0x0000000ea50e7209 */ /* 0x000fe20007810000 */
[----:B------:R-:W1:Y:S01]  /*7c50*/  SHFL.BFLY PT, R13, R2, 0x2, 0x1f ;  /* 0x0c401f00020d7f89 */ /* 0x000e6200000e0000 */
[----:B------:R-:W-:Y:S01]  /*7c60*/  LOP3.LUT R8, R23, UR18, R12, 0x96, !PT ;  /* 0x0000001217087c12 */ /* 0x000fe2000f8e960c */
[----:B------:R-:W-:Y:S01]  /*7c70*/  IMAD.WIDE.U32 R16, R9, -0x2daee0ad, RZ ;  /* 0xd2511f5309107825 */ /* 0x000fe200078e00ff */
[----:B------:R-:W-:Y:S02]  /*7c80*/  FMNMX.FTZ R14, R131, R14, !PT ;  /* 0x0000000e830e7209 */ /* 0x000fe40007810000 */
        /* <DEDUP_REMOVED lines=10> */
[----:B------:R-:W-:-:S02]  /*7d30*/  LOP3.LUT R22, R17, UR16, R22, 0x96, !PT ;  /* 0x0000001011167c12 */ /* 0x000fc4000f8e9616 */
[----:B------:R-:W-:Y:S02]  /*7d40*/  FMNMX.FTZ R14, R29, R14, !PT ;  /* 0x0000000e1d0e7209 */ /* 0x000fe40007810000 */
[----:B------:R-:W-:Y:S01]  /*7d50*/  LOP3.LUT R20, R10, 0xffff, RZ, 0xc0, !PT ;  /* 0x0000ffff0a147812 */ /* 0x000fe200078ec0ff */
[----:B------:R-:W-:Y:S01]  /*7d60*/  IMAD.WIDE.U32 R22, R22, -0x2daee0ad, RZ ;  /* 0xd2511f5316167825 */ /* 0x000fe200078e00ff */
[----:B-1----:R-:W-:Y:S02]  /*7d70*/  FMNMX.FTZ R13, R2, R13, !PT ;  /* 0x0000000d020d7209 */ /* 0x002fe40007810000 */
[----:B------:R-:W-:Y:S02]  /*7d80*/  LOP3.LUT R9, R10, 0xff, RZ, 0xc0, !PT ;  /* 0x000000ff0a097812 */ /* 0x000fe400078ec0ff */
[--C-:B------:R-:W-:Y:S01]  /*7d90*/  SHF.R.U32.HI R17, RZ, 0x10, R10.reuse ;  /* 0x00000010ff117819 */ /* 0x100fe2000001160a */
[----:B------:R-:W1:Y:S01]  /*7da0*/  SHFL.BFLY PT, R2, R13, 0x1, 0x1f ;  /* 0x0c201f000d027f89 */ /* 0x000e6200000e0000 */
[----:B------:R-:W-:-:S02]  /*7db0*/  SHF.R.U32.HI R18, RZ, 0x18, R10 ;  /* 0x00000018ff127819 */ /* 0x000fc4000001160a */
        /* <DEDUP_REMOVED lines=9> */
[----:B------:R-:W-:Y:S02]  /*7e50*/  SHF.R.U32.HI R16, RZ, 0x10, R22 ;  /* 0x00000010ff107819 */ /* 0x000fe40000011616 */
[----:B------:R-:W-:Y:S02]  /*7e60*/  FMNMX.FTZ R19, R73, R19, !PT ;  /* 0x0000001349137209 */ /* 0x000fe40007810000 */
[----:B-1----:R-:W-:-:S02]  /*7e70*/  FMNMX.FTZ R2, R13, R2, !PT ;  /* 0x000000020d027209 */ /* 0x002fc40007810000 */
[----:B------:R-:W-:Y:S02]  /*7e80*/  FMNMX.FTZ R13, R89, R10, !PT ;  /* 0x0000000a590d7209 */ /* 0x000fe40007810000 */
[----:B------:R-:W-:Y:S01]  /*7e90*/  FMNMX.FTZ R10, R66, R11, !PT ;  /* 0x0000000b420a7209 */ /* 0x000fe20007810000 */
[----:B------:R-:W-:Y:S01]  /*7ea0*/  FMUL.FTZ R81, R2, c[0x0][0x23c] ;  /* 0x00008f0002517a20 */ /* 0x000fe20000410000 */
[----:B------:R-:W-:Y:S02]  /*7eb0*/  FMNMX.FTZ R19, R72, R19, !PT ;  /* 0x0000001348137209 */ /* 0x000fe40007810000 */
[----:B------:R-:W-:Y:S01]  /*7ec0*/  SHF.R.U32.HI R25, RZ, 0x18, R22 ;  /* 0x00000018ff197819 */ /* 0x000fe20000011616 */
[----:B------:R-:W1:Y:S01]  /*7ed0*/  SHFL.BFLY PT, R11, R10, 0x2, 0x1f ;  /* 0x0c401f000a0b7f89 */ /* 0x000e6200000e0000 */
[----:B------:R-:W-:Y:S02]  /*7ee0*/  FMNMX.FTZ R19, R71, R19, !PT ;  /* 0x0000001347137209 */ /* 0x000fe40007810000 */
[----:B------:R-:W-:-:S02]  /*7ef0*/  LOP3.LUT R16, R16, 0xff, RZ, 0xc0, !PT ;  /* 0x000000ff10107812 */ /* 0x000fc400078ec0ff */
[----:B------:R-:W-:Y:S02]  /*7f00*/  FMNMX.FTZ R19, R82, R19, !PT ;  /* 0x0000001352137209 */ /* 0x000fe40007810000 */
[----:B------:R-:W-:Y:S02]  /*7f10*/  LOP3.LUT R12, R22, 0xffff, RZ, 0xc0, !PT ;  /* 0x0000ffff160c7812 */ /* 0x000fe400078ec0ff */
[----:B------:R-:W-:Y:S02]  /*7f20*/  FMNMX.FTZ R19, R206, R19, !PT ;  /* 0x00000013ce137209 */ /* 0x000fe40007810000 */
[----:B------:R-:W-:Y:S02]  /*7f30*/  PRMT R25, R16, 0x5410, R25 ;  /* 0x0000541010197816 */ /* 0x000fe40000000019 */
[----:B------:R-:W-:Y:S02]  /*7f40*/  FMNMX.FTZ R19, R204, R19, !PT ;  /* 0x00000013cc137209 */ /* 0x000fe40007810000 */
[----:B------:R-:W-:Y:S01]  /*7f50*/  LOP3.LUT R39, R22, 0xff, RZ, 0xc0, !PT ;  /* 0x000000ff16277812 */ /* 0x000fe200078ec0ff */
[----:B------:R-:W-:Y:S01]  /*7f60*/  HSET2.LE.AND R25, R25, R44, PT ;  /* 0x0000002c19197233 */ /* 0x000fe20003803000 */
[----:B------:R-:W-:-:S02]  /*7f70*/  FMNMX.FTZ R16, R202, R19, !PT ;  /* 0x00000013ca107209 */ /* 0x000fc40007810000 */
[----:B------:R-:W-:Y:S02]  /*7f80*/  SHF.R.U32.HI R12, RZ, 0x8, R12 ;  /* 0x00000008ff0c7819 */ /* 0x000fe4000001160c */
[----:B------:R-:W-:Y:S02]  /*7f90*/  LOP3.LUT R17, R17, 0xff, RZ, 0xc0, !PT ;  /* 0x000000ff11117812 */ /* 0x000fe400078ec0ff */
[----:B------:R-:W-:Y:S02]  /*7fa0*/  FMNMX.FTZ R14, R252, R13, !PT ;  /* 0x0000000dfc0e7209 */ /* 0x000fe40007810000 */
[----:B-1----:R-:W-:Y:S02]  /*7fb0*/  FMNMX.FTZ R11, R10, R11, !PT ;  /* 0x0000000b0a0b7209 */ /* 0x002fe40007810000 */
[----:B------:R-:W-:Y:S02]  /*7fc0*/  FMNMX.FTZ R19, R193, R16, !PT ;  /* 0x00000010c1137209 */ /* 0x000fe40007810000 */
[----:B------:R-:W-:Y:S01]  /*7fd0*/  PRMT R39, R39, 0x5410, R12 ;  /* 0x0000541027277816 */ /* 0x000fe2000000000c */
[----:B------:R-:W1:Y:S01]  /*7fe0*/  SHFL.BFLY PT, R10, R11, 0x1, 0x1f ;  /* 0x0c201f000b0a7f89 */ /* 0x000e6200000e0000 */
[----:B------:R-:W-:-:S02]  /*7ff0*/  FSETP.NEU.FTZ.AND P1, PT, R2, -INF , PT ;  /* 0xff8000000200780b */ /* 0x000fc40003f3d000 */
[----:B------:R-:W-:Y:S01]  /*8000*/  LOP3.LUT R12, R15, 0xffff, RZ, 0xc0, !PT ;  /* 0x0000ffff0f0c7812 */ /* 0x000fe200078ec0ff */
[----:B------:R-:W-:Y:S01]  /*8010*/  HSET2.LE.AND R26, R39, R44, PT ;  /* 0x0000002c271a7233 */ /* 0x000fe20003803000 */
[----:B------:R-:W-:Y:S02]  /*8020*/  PRMT R17, R17, 0x5410, R18 ;  /* 0x0000541011117816 */ /* 0x000fe40000000012 */
[----:B------:R-:W-:Y:S02]  /*8030*/  FMNMX.FTZ R14, R65, R14, !PT ;  /* 0x0000000e410e7209 */ /* 0x000fe40007810000 */
[----:B------:R-:W-:Y:S02]  /*8040*/  FMNMX.FTZ R18, R192, R19, !PT ;  /* 0x00000013c0127209 */ /* 0x000fe40007810000 */
[----:B------:R-:W-:Y:S02]  /*8050*/  FSEL R81, R81, RZ, P1 ;  /* 0x000000ff51517208 */ /* 0x000fe40000800000 */
[----:B------:R-:W-:-:S02]  /*8060*/  LOP3.LUT R13, R15, 0xff, RZ, 0xc0, !PT ;  /* 0x000000ff0f0d7812 */ /* 0x000fc400078ec0ff */
[----:B------:R-:W-:Y:S01]  /*8070*/  SHF.R.U32.HI R12, RZ, 0x8, R12 ;  /* 0x00000008ff0c7819 */ /* 0x000fe2000001160c */
[--C-:B------:R-:W-:Y:S01]  /*8080*/  FFMA.FTZ R45, R0, c[0x0][0x23c], -R81.reuse ;  /* 0x00008f00002d7a23 */ /* 0x100fe20000010851 */
[----:B------:R-:W-:Y:S01]  /*8090*/  FMNMX.FTZ R14, R64, R14, !PT ;  /* 0x0000000e400e7209 */ /* 0x000fe20007810000 */
[--C-:B------:R-:W-:Y:S01]  /*80a0*/  FFMA.FTZ R47, R144, c[0x0][0x23c], -R81.reuse ;  /* 0x00008f00902f7a23 */ /* 0x100fe20000010851 */
[----:B------:R-:W-:Y:S01]  /*80b0*/  FMNMX.FTZ R19, R191, R18, !PT ;  /* 0x00000012bf137209 */ /* 0x000fe20007810000 */
[--C-:B------:R-:W-:Y:S01]  /*80c0*/  FFMA.FTZ R46, R142, c[0x0][0x23c], -R81.reuse ;  /* 0x00008f008e2e7a23 */ /* 0x100fe20000010851 */
[----:B------:R-:W-:Y:S01]  /*80d0*/  PRMT R13, R13, 0x5410, R12 ;  /* 0x000054100d0d7816 */ /* 0x000fe2000000000c */
        /* <DEDUP_REMOVED lines=9> */
[----:B------:R-:W-:Y:S01]  /*8170*/  LOP3.LUT R8, R23, UR26, R8, 0x96, !PT ;  /* 0x0000001a17087c12 */ /* 0x000fe2000f8e9608 */
[----:B------:R-:W-:Y:S01]  /*8180*/  MUFU.EX2 R46, R46 ;  /* 0x0000002e002e7308 */ /* 0x000fe20000000800 */
[----:B------:R-:W-:Y:S01]  /*8190*/  FMNMX.FTZ R12, R207, R12, !PT ;  /* 0x0000000ccf0c7209 */ /* 0x000fe20007810000 */
[----:B------:R-:W-:Y:S01]  /*81a0*/  HSET2.LE.AND R13, R13, R44, PT ;  /* 0x0000002c0d0d7233 */ /* 0x000fe20003803000 */
[----:B------:R-:W-:-:S02]  /*81b0*/  FMNMX.FTZ R0, R176, R19, !PT ;  /* 0x00000013b0007209 */ /* 0x000fc40007810000 */
[--C-:B------:R-:W-:Y:S02]  /*81c0*/  SHF.R.U32.HI R35, RZ, 0x10, R8.reuse ;  /* 0x00000010ff237819 */ /* 0x100fe40000011608 */
[----:B------:R-:W-:Y:S01]  /*81d0*/  FMNMX.FTZ R12, R115, R12, !PT ;  /* 0x0000000c730c7209 */ /* 0x000fe20007810000 */
[----:B------:R-:W-:Y:S01]  /*81e0*/  MUFU.EX2 R21, R21 ;  /* 0x0000001500157308 */ /* 0x000fe20000000800 */
[----:B------:R-:W-:Y:S02]  /*81f0*/  FMNMX.FTZ R19, R175, R0, !PT ;  /* 0x00000000af137209 */ /* 0x000fe40007810000 */
[C---:B------:R-:W-:Y:S02]  /*8200*/  LOP3.LUT R14, R8.reuse, 0xffff, RZ, 0xc0, !PT ;  /* 0x0000ffff080e7812 */ /* 0x040fe400078ec0ff */
[----:B------:R-:W-:Y:S02]  /*8210*/  LOP3.LUT R27, R8, 0xff, RZ, 0xc0, !PT ;  /* 0x000000ff081b7812 */ /* 0x000fe400078ec0ff */
[----:B------:R-:W-:Y:S01]  /*8220*/  SHF.R.U32.HI R8, RZ, 0x18, R8 ;  /* 0x00000018ff087819 */ /* 0x000fe20000011608 */
[----:B------:R-:W-:Y:S01]  /*8230*/  MUFU.EX2 R32, R32 ;  /* 0x0000002000207308 */ /* 0x000fe20000000800 */
[----:B------:R-:W-:-:S02]  /*8240*/  LOP3.LUT R35, R35, 0xff, RZ, 0xc0, !PT ;  /* 0x000000ff23237812 */ /* 0x000fc400078ec0ff */
[----:B-1----:R-:W-:Y:S02]  /*8250*/  FMNMX.FTZ R0, R11, R10, !PT ;  /* 0x0000000a0b007209 */ /* 0x002fe40007810000 */
[----:B------:R-:W-:Y:S02]  /*8260*/  FMNMX.FTZ R11, R189, R12, !PT ;  /* 0x0000000cbd0b7209 */ /* 0x000fe40007810000 */
[----:B------:R-:W-:Y:S01]  /*8270*/  FMNMX.FTZ R10, R174, R19, !PT ;  /* 0x00000013ae0a7209 */ /* 0x000fe20007810000 */
[----:B------:R-:W-:Y:S01]  /*8280*/  FMUL.FTZ R70, R0, c[0x0][0x23c] ;  /* 0x00008f0000467a20 */ /* 0x000fe20000410000 */
[----:B------:R-:W-:Y:S01]  /*8290*/  PRMT R35, R35, 0x5410, R8 ;  /* 0x0000541023237816 */ /* 0x000fe20000000008 */
[----:B------:R-:W-:Y:S01]  /*82a0*/  MUFU.EX2 R59, R59 ;  /* 0x0000003b003b7308 */ /* 0x000fe20000000800 */
[----:B------:R-:W-:Y:S02]  /*82b0*/  FMNMX.FTZ R8, R188, R11, !PT ;  /* 0x0000000bbc087209 */ /* 0x000fe40007810000 */
[----:B------:R-:W-:Y:S01]  /*82c0*/  FMNMX.FTZ R19, R129, R10, !PT ;  /* 0x0000000a81137209 */ /* 0x000fe20007810000 */
[----:B------:R-:W-:Y:S01]  /*82d0*/  HSET2.LE.AND R35, R35, R44, PT ;  /* 0x0000002c23237233 */ /* 0x000fe20003803000 */
[----:B------:R-:W-:-:S02]  /*82e0*/  FMNMX.FTZ R11, R187, R8, !PT ;  /* 0x00000008bb0b7209 */ /* 0x000fc40007810000 */
[----:B------:R-:W-:Y:S01]  /*82f0*/  FMNMX.FTZ R8, R128, R19, !PT ;  /* 0x0000001380087209 */ /* 0x000fe20007810000 */
[----:B------:R-:W-:Y:S01]  /*8300*/  MUFU.EX2 R58, R58 ;  /* 0x0000003a003a7308 */ /* 0x000fe20000000800 */
[----:B------:R-:W-:Y:S02]  /*8310*/  FSETP.NEU.FTZ.AND P1, PT, R0, -INF , PT ;  /* 0xff8000000000780b */ /* 0x000fe40003f3d000 */
[----:B------:R-:W-:Y:S02]  /*8320*/  FMNMX.FTZ R19, R127, R8, !PT ;  /* 0x000000087f137209 */ /* 0x000fe40007810000 */
[----:B------:R-:W-:Y:S02]  /*8330*/  FMNMX.FTZ R8, R186, R11, !PT ;  /* 0x0000000bba087209 */ /* 0x000fe40007810000 */
[----:B------:R-:W-:Y:S01]  /*8340*/  FMNMX.FTZ R19, R126, R19, !PT ;  /* 0x000000137e137209 */ /* 0x000fe20007810000 */
[----:B------:R-:W-:Y:S01]  /*8350*/  MUFU.EX2 R45, R45 ;  /* 0x0000002d002d7308 */ /* 0x000fe20000000800 */
[----:B------:R-:W-:-:S02]  /*8360*/  FSEL R70, R70, RZ, P1 ;  /* 0x000000ff46467208 */ /* 0x000fc40000800000 */
[----:B------:R-:W-:Y:S02]  /*8370*/  FMNMX.FTZ R11, R173, R8, !PT ;  /* 0x00000008ad0b7209 */ /* 0x000fe40007810000 */
[----:B------:R-:W-:Y:S01]  /*8380*/  FMNMX.FTZ R8, R104, R19, !PT ;  /* 0x0000001368087209 */ /* 0x000fe20007810000 */
[--C-:B------:R-:W-:Y:S01]  /*8390*/  FFMA.FTZ R56, R147, c[0x0][0x23c], -R70.reuse ;  /* 0x00008f0093387a23 */ /* 0x100fe20000010846 */
[----:B------:R-:W-:Y:S01]  /*83a0*/  FMNMX.FTZ R4, R172, R11, !PT ;  /* 0x0000000bac047209 */ /* 0x000fe20007810000 */
[----:B------:R-:W-:Y:S01]  /*83b0*/  FFMA.FTZ R57, R145, c[0x0][0x23c], -R70 ;  /* 0x00008f0091397a23 */ /* 0x000fe20000010846 */
[----:B------:R-:W-:Y:S01]  /*83c0*/  FMNMX.FTZ R11, R103, R8, !PT ;  /* 0x00000008670b7209 */ /* 0x000fe20007810000 */
[----:B------:R-:W-:Y:S01]  /*83d0*/  HSET2.LE.AND R147, R17, R44, PT ;  /* 0x0000002c11937233 */ /* 0x000fe20003803000 */
[----:B------:R-:W-:Y:S01]  /*83e0*/  SHF.R.U32.HI R14, RZ, 0x8, R14 ;  /* 0x00000008ff0e7819 */ /* 0x000fe2000001160e */
[----:B------:R-:W-:Y:S01]  /*83f0*/  MUFU.EX2 R56, R56 ;  /* 0x0000003800387308 */ /* 0x000fe20000000800 */
[----:B------:R-:W-:Y:S01]  /*8400*/  FMNMX.FTZ R3, R171, R4, !PT ;  /* 0x00000004ab037209 */ /* 0x000fe20007810000 */
[--C-:B------:R-:W-:Y:S01]  /*8410*/  FFMA.FTZ R61, R124, c[0x0][0x23c], -R70.reuse ;  /* 0x00008f007c3d7a23 */ /* 0x100fe20000010846 */
[----:B------:R-:W-:Y:S01]  /*8420*/  FMNMX.FTZ R4, R102, R11, !PT ;  /* 0x0000000b66047209 */ /* 0x000fe20007810000 */
[----:B------:R-:W-:Y:S01]  /*8430*/  FFMA.FTZ R60, R143, c[0x0][0x23c], -R70 ;  /* 0x00008f008f3c7a23 */ /* 0x000fe20000010846 */
[----:B------:R-:W-:Y:S01]  /*8440*/  PRMT R27, R27, 0x5410, R14 ;  /* 0x000054101b1b7816 */ /* 0x000fe2000000000e */
[--C-:B------:R-:W-:Y:S01]  /*8450*/  FFMA.FTZ R33, R139, c[0x0][0x23c], -R70.reuse ;  /* 0x00008f008b217a23 */ /* 0x100fe20000010846 */
[----:B------:R-:W-:Y:S01]  /*8460*/  FMNMX.FTZ R14, R170, R3, !PT ;  /* 0x00000003aa0e7209 */ /* 0x000fe20007810000 */
[----:B------:R-:W1:Y:S01]  /*8470*/  MUFU.EX2 R57, R57 ;  /* 0x0000003900397308 */ /* 0x000e620000000800 */
        /* <DEDUP_REMOVED lines=12> */
[----:B-1----:R-:W-:-:S02]  /*8540*/  F2FP.PACK_AB R4, R57, R56 ;  /* 0x000000383904723e */ /* 0x002fc400000000ff */
[----:B------:R-:W-:Y:S02]  /*8550*/  FMNMX.FTZ R3, R97, R12, !PT ;  /* 0x0000000c61037209 */ /* 0x000fe40007810000 */
[----:B------:R-:W-:Y:S02]  /*8560*/  LOP3.LUT R147, R147, R4, RZ, 0xc0, !PT ;  /* 0x0000000493937212 */ /* 0x000fe400078ec0ff */
[----:B------:R-:W-:Y:S01]  /*8570*/  FMNMX.FTZ R4, R96, R17, !PT ;  /* 0x0000001160047209 */ /* 0x000fe20007810000 */
[----:B------:R-:W1:Y:S01]  /*8580*/  SHFL.BFLY PT, R34, R3, 0x2, 0x1f ;  /* 0x0c401f0003227f89 */ /* 0x000e6200000e0000 */
[----:B------:R-:W-:Y:S01]  /*8590*/  SHF.R.U32.HI R20, RZ, 0x8, R20 ;  /* 0x00000008ff147819 */ /* 0x000fe20000011614 */
[----:B------:R-:W-:Y:S01]  /*85a0*/  MUFU.EX2 R33, R33 ;  /* 0x0000002100217308 */ /* 0x000fe20000000800 */
[----:B------:R-:W-:Y:S01]  /*85b0*/  FMNMX.FTZ R17, R95, R4, !PT ;  /* 0x000000045f117209 */ /* 0x000fe20007810000 */
[----:B------:R-:W-:Y:S01]  /*85c0*/  FFMA.FTZ R4, R137, c[0x0][0x23c], -R70 ;  /* 0x00008f0089047a23 */ /* 0x000fe20000010846 */
[----:B------:R-:W-:Y:S01]  /*85d0*/  PRMT R9, R9, 0x5410, R20 ;  /* 0x0000541009097816 */ /* 0x000fe20000000014 */
[----:B------:R-:W-:Y:S01]  /*85e0*/  FFMA.FTZ R20, R140, c[0x0][0x23c], -R81 ;  /* 0x00008f008c147a23 */ /* 0x000fe20000010851 */
[----:B------:R-:W-:-:S02]  /*85f0*/  FMNMX.FTZ R12, R94, R17, !PT ;  /* 0x000000115e0c7209 */ /* 0x000fc40007810000 */
[----:B------:R-:W-:Y:S01]  /*8600*/  F2FP.PACK_AB R146, R46, R47 ;  /* 0x0000002f2e92723e */ /* 0x000fe200000000ff */
[----:B------:R-:W-:Y:S01]  /*8610*/  HSET2.LE.AND R9, R9, R44, PT ;  /* 0x0000002c09097233 */ /* 0x000fe20003803000 */
[----:B------:R-:W-:Y:S01]  /*8620*/  FMNMX.FTZ R41, R93, R12, !PT ;  /* 0x0000000c5d297209 */ /* 0x000fe20007810000 */
[----:B------:R-:W3:Y:S01]  /*8630*/  MUFU.EX2 R4, R4 ;  /* 0x0000000400047308 */ /* 0x000ee20000000800 */
[----:B------:R-:W-:Y:S02]  /*8640*/  SHF.R.U32.HI R16, RZ, 0x10, R15 ;  /* 0x00000010ff107819 */ /* 0x000fe4000001160f */
[----:B------:R-:W-:Y:S02]  /*8650*/  FMNMX.FTZ R24, R92, R41, !PT ;  /* 0x000000295c187209 */ /* 0x000fe40007810000 */
[----:B------:R-:W-:Y:S02]  /*8660*/  LOP3.LUT R146, R9, R146, RZ, 0xc0, !PT ;  /* 0x0000009209927212 */ /* 0x000fe400078ec0ff */
[----:B------:R-:W-:Y:S01]  /*8670*/  FMNMX.FTZ R39, R91, R24, !PT ;  /* 0x000000185b277209 */ /* 0x000fe20007810000 */
[----:B------:R-:W-:Y:S01]  /*8680*/  LDSM.16.MT88.4 R8, [R215+0x4000] ;  /* 0x00400000d708783b */ /* 0x000fe20000004200 */
[----:B------:R-:W-:Y:S01]  /*8690*/  MUFU.EX2 R23, R23 ;  /* 0x0000001700177308 */ /* 0x000fe20000000800 */
[----:B------:R-:W-:-:S02]  /*86a0*/  LOP3.LUT R194, R197, R7, RZ, 0x3c, !PT ;  /* 0x00000007c5c27212 */ /* 0x000fc400078e3cff */
[----:B------:R-:W-:Y:S02]  /*86b0*/  FMNMX.FTZ R24, R80, R39, !PT ;  /* 0x0000002750187209 */ /* 0x000fe40007810000 */
[----:B-1----:R-:W-:Y:S01]  /*86c0*/  FMNMX.FTZ R34, R3, R34, !PT ;  /* 0x0000002203227209 */ /* 0x002fe20007810000 */
[----:B------:R-:W-:Y:S01]  /*86d0*/  IMAD.WIDE.U32 R194, R194, -0x2daee0ad, RZ ;  /* 0xd2511f53c2c27825 */ /* 0x000fe200078e00ff */
[----:B------:R-:W-:Y:S01]  /*86e0*/  FMNMX.FTZ R3, R79, R24, !PT ;  /* 0x000000184f037209 */ /* 0x000fe20007810000 */
[----:B------:R-:W1:Y:S01]  /*86f0*/  MUFU.EX2 R22, R22 ;  /* 0x0000001600167308 */ /* 0x000e620000000800 */
[----:B------:R-:W-:Y:S01]  /*8700*/  SHF.R.U32.HI R15, RZ, 0x18, R15 ;  /* 0x00000018ff0f7819 */ /* 0x000fe2000001160f */
[----:B------:R-:W-:Y:S01]  /*8710*/  HSET2.LE.AND R24, R27, R44, PT ;  /* 0x0000002c1b187233 */ /* 0x000fe20003803000 */
[----:B------:R-:W-:Y:S01]  /*8720*/  LOP3.LUT R16, R16, 0xff, RZ, 0xc0, !PT ;  /* 0x000000ff10107812 */ /* 0x000fe200078ec0ff */
[----:B------:R-:W4:Y:S01]  /*8730*/  SHFL.BFLY PT, R38, R3, 0x2, 0x1f ;  /* 0x0c401f0003267f89 */ /* 0x000f2200000e0000 */
[----:B------:R-:W-:-:S02]  /*8740*/  F2FP.PACK_AB R5, R32, R21 ;  /* 0x000000152005723e */ /* 0x000fc400000000ff */
[----:B------:R-:W-:Y:S01]  /*8750*/  PRMT R15, R16, 0x5410, R15 ;  /* 0x00005410100f7816 */ /* 0x000fe2000000000f */
[----:B------:R-:W4:Y:S01]  /*8760*/  MUFU.EX2 R20, R20 ;  /* 0x0000001400147308 */ /* 0x000f220000000800 */
[----:B------:R-:W-:Y:S01]  /*8770*/  LOP3.LUT R26, R26, R5, RZ, 0xc0, !PT ;  /* 0x000000051a1a7212 */ /* 0x000fe200078ec0ff */
[----:B------:R-:W-:Y:S01]  /*8780*/  LDSM.16.MT88.4 R16, [R216+0x4400] ;  /* 0x00440000d810783b */ /* 0x000fe20000004200 */
[----:B------:R-:W-:Y:S01]  /*8790*/  LOP3.LUT R200, R195, UR23, R54, 0x96, !PT ;  /* 0x00000017c3c87c12 */ /* 0x000fe2000f8e9636 */
[----:B------:R-:W-:Y:S01]  /*87a0*/  HSET2.LE.AND R15, R15, R44, PT ;  /* 0x0000002c0f0f7233 */ /* 0x000fe20003803000 */
[----:B--2---:R-:W-:Y:S01]  /*87b0*/  F2FP.PACK_AB R14, R60, R61 ;  /* 0x0000003d3c0e723e */ /* 0x004fe200000000ff */
[----:B------:R-:W2:Y:S01]  /*87c0*/  SHFL.BFLY PT, R5, R34, 0x1, 0x1f ;  /* 0x0c201f0022057f89 */ /* 0x000ea200000e0000 */
[----:B---3--:R-:W-:Y:S01]  /*87d0*/  F2FP.PACK_AB R42, R4, R33 ;  /* 0x00000021042a723e */ /* 0x008fe200000000ff */
[----:B------:R-:W-:Y:S01]  /*87e0*/  IMAD.WIDE.U32 R200, R200, -0x326172a9, RZ ;  /* 0xcd9e8d57c8c87825 */ /* 0x000fe200078e00ff */
[----:B------:R-:W-:-:S02]  /*87f0*/  F2FP.PACK_AB R144, R58, R59 ;  /* 0x0000003b3a90723e */ /* 0x000fc400000000ff */
[----:B-1----:R-:W-:Y:S02]  /*8800*/  F2FP.PACK_AB R40, R22, R23 ;  /* 0x000000171628723e */ /* 0x002fe400000000ff */
[----:B------:R-:W-:Y:S02]  /*8810*/  LOP3.LUT R27, R25, R42, RZ, 0xc0, !PT ;  /* 0x0000002a191b7212 */ /* 0x000fe400078ec0ff */
[----:B------:R-:W-:Y:S02]  /*8820*/  LOP3.LUT R144, R13, R144, RZ, 0xc0, !PT ;  /* 0x000000900d907212 */ /* 0x000fe400078ec0ff */
[----:B------:R-:W-:Y:S02]  /*8830*/  LOP3.LUT R145, R15, R14, RZ, 0xc0, !PT ;  /* 0x0000000e0f917212 */ /* 0x000fe400078ec0ff */
[----:B------:R-:W-:Y:S01]  /*8840*/  LOP3.LUT R25, R35, R40, RZ, 0xc0, !PT ;  /* 0x0000002823197212 */ /* 0x000fe200078ec0ff */
[----:B------:R-:W-:Y:S01]  /*8850*/  LDSM.16.MT88.4 R12, [R215+0x4400] ;  /* 0x00440000d70c783b */ /* 0x000fe20000004200 */
[----:B------:R-:W-:-:S02]  /*8860*/  LOP3.LUT R35, R37, UR24, R196, 0x96, !PT ;  /* 0x0000001825237c12 */ /* 0x000fc4000f8e96c4 */
[----:B------:R-:W-:Y:S01]  /*8870*/  LOP3.LUT R40, R201, UR22, R36, 0x96, !PT ;  /* 0x00000016c9287c12 */ /* 0x000fe2000f8e9624 */
[----:B------:R-:W-:Y:S01]  /*8880*/  HMMA.16816.F32 R140, R144, R152, RZ ;  /* 0x00000098908c723c */ /* 0x000fe200000018ff */
[----:B----4-:R-:W-:Y:S01]  /*8890*/  FMNMX.FTZ R38, R3, R38, !PT ;  /* 0x0000002603267209 */ /* 0x010fe20007810000 */
[----:B------:R-:W-:Y:S01]  /*88a0*/  IMAD.WIDE.U32 R36, R35, -0x2daee0ad, RZ ;  /* 0xd2511f5323247825 */ /* 0x000fe200078e00ff */
[----:B------:R-:W-:-:S03]  /*88b0*/  F2FP.PACK_AB R39, R20, R45 ;  /* 0x0000002d1427723e */ /* 0x000fc600000000ff */
[----:B------:R-:W-:Y:S01]  /*88c0*/  IMAD.WIDE.U32 R40, R40, -0x2daee0ad, RZ ;  /* 0xd2511f5328287825 */ /* 0x000fe200078e00ff */
[----:B------:R-:W-:Y:S01]  /*88d0*/  LOP3.LUT R35, R37, UR21, R194, 0x96, !PT ;  /* 0x0000001525237c12 */ /* 0x000fe2000f8e96c2 */
[----:B------:R-:W1:Y:S01]  /*88e0*/  SHFL.BFLY PT, R3, R38, 0x1, 0x1f ;  /* 0x0c201f0026037f89 */ /* 0x000e6200000e0000 */
[C---:B------:R-:W-:Y:S01]  /*88f0*/  HMMA.16816.F32 R148, R144.reuse, R8, RZ ;  /* 0x000000089094723c */ /* 0x040fe200000018ff */
[----:B--2---:R-:W-:Y:S02]  /*8900*/  FMNMX.FTZ R5, R34, R5, !PT ;  /* 0x0000000522057209 */ /* 0x004fe40007810000 */
[----:B------:R-:W-:Y:S01]  /*8910*/  LOP3.LUT R36, R41, UR19, R36, 0x96, !PT ;  /* 0x0000001329247c12 */ /* 0x000fe2000f8e9624 */
[----:B------:R-:W-:Y:S01]  /*8920*/  IMAD.WIDE.U32 R42, R35, -0x326172a9, RZ ;  /* 0xcd9e8d57232a7825 */ /* 0x000fe200078e00ff */
[----:B------:R-:W-:Y:S02]  /*8930*/  LOP3.LUT R24, R24, R39, RZ, 0xc0, !PT ;  /* 0x0000002718187212 */ /* 0x000fe400078ec0ff */
[----:B------:R-:W-:Y:S01]  /*8940*/  FSETP.NEU.FTZ.AND P1, PT, R5, -INF , PT ;  /* 0xff8000000500780b */ /* 0x000fe20003f3d000 */
[----:B------:R-:W-:Y:S01]  /*8950*/  HMMA.16816.F32 R136, R144, R154, RZ ;  /* 0x0000009a9088723c */ /* 0x000fe200000018ff */
[----:B------:R-:W-:Y:S01]  /*8960*/  IMAD.WIDE.U32 R34, R36, -0x326172a9, RZ ;  /* 0xcd9e8d5724227825 */ /* 0x000fe200078e00ff */
[----:B------:R-:W-:-:S03]  /*8970*/  LOP3.LUT R37, R43, UR20, R200, 0x96, !PT ;  /* 0x000000142b257c12 */ /* 0x000fc6000f8e96c8 */
[----:B------:R-:W-:Y:S01]  /*8980*/  FMUL.FTZ R195, R5, c[0x0][0x23c] ;  /* 0x00008f0005c37a20 */ /* 0x000fe20000410000 */
[----:B------:R-:W-:Y:S01]  /*8990*/  LOP3.LUT R36, R35, UR18, R42, 0x96, !PT ;  /* 0x0000001223247c12 */ /* 0x000fe2000f8e962a */
[----:B------:R-:W-:Y:S01]  /*89a0*/  IMAD.WIDE.U32 R42, R37, -0x2daee0ad, RZ ;  /* 0xd2511f53252a7825 */ /* 0x000fe200078e00ff */
[----:B------:R-:W-:Y:S02]  /*89b0*/  HMMA.16816.F32 R144, R144, R10, RZ ;  /* 0x0000000a9090723c */ /* 0x000fe400000018ff */
[----:B------:R-:W-:Y:S01]  /*89c0*/  FSEL R195, R195, RZ, P1 ;  /* 0x000000ffc3c37208 */ /* 0x000fe20000800000 */
[----:B------:R-:W-:Y:S01]  /*89d0*/  IMAD.WIDE.U32 R36, R36, -0x2daee0ad, RZ ;  /* 0xd2511f5324247825 */ /* 0x000fe200078e00ff */
[----:B-1----:R-:W-:-:S04]  /*89e0*/  FMNMX.FTZ R3, R38, R3, !PT ;  /* 0x0000000326037209 */ /* 0x002fc80007810000 */
[C---:B------:R-:W-:Y:S01]  /*89f0*/  HMMA.16816.F32 R140, R24.reuse, R16, R140 ;  /* 0x00000010188c723c */ /* 0x040fe2000000188c */
[----:B------:R-:W-:Y:S01]  /*8a00*/  LOP3.LUT R62, R37, UR13, R42, 0x96, !PT ;  /* 0x0000000d253e7c12 */ /* 0x000fe2000f8e962a */
[--C-:B------:R-:W-:Y:S01]  /*8a10*/  FFMA.FTZ R124, R117, c[0x0][0x23c], -R195.reuse ;  /* 0x00008f00757c7a23 */ /* 0x100fe200000108c3 */
[----:B------:R-:W-:Y:S01]  /*8a20*/  LOP3.LUT R42, R43, UR17, R40, 0x96, !PT ;  /* 0x000000112b2a7c12 */ /* 0x000fe2000f8e9628 */
[C---:B------:R-:W-:Y:S01]  /*8a30*/  FMUL.FTZ R198, R3.reuse, c[0x0][0x23c] ;  /* 0x00008f0003c67a20 */ /* 0x040fe20000410000 */
[----:B------:R-:W-:Y:S01]  /*8a40*/  FSETP.NEU.FTZ.AND P1, PT, R3, -INF , PT ;  /* 0xff8000000300780b */ /* 0x000fe20003f3d000 */
[----:B------:R-:W-:Y:S02]  /*8a50*/  IMAD.WIDE.U32 R62, R62, -0x326172a9, RZ ;  /* 0xcd9e8d573e3e7825 */ /* 0x000fe400078e00ff */
[C---:B------:R-:W-:Y:S01]  /*8a60*/  HMMA.16816.F32 R148, R24.reuse, R12, R148 ;  /* 0x0000000c1894723c */ /* 0x040fe20000001894 */
[----:B------:R-:W-:Y:S01]  /*8a70*/  FSEL R198, R198, RZ, P1 ;  /* 0x000000ffc6c67208 */ /* 0x000fe20000800000 */
[----:B------:R-:W-:Y:S01]  /*8a80*/  IMAD.WIDE.U32 R42, R42, -0x326172a9, RZ ;  /* 0xcd9e8d572a2a7825 */ /* 0x000fe200078e00ff */
[----:B------:R-:W-:Y:S01]  /*8a90*/  LOP3.LUT R39, R62, 0xff, RZ, 0xc0, !PT ;  /* 0x000000ff3e277812 */ /* 0x000fe200078ec0ff */
[----:B------:R-:W-:Y:S01]  /*8aa0*/  MUFU.EX2 R124, R124 ;  /* 0x0000007c007c7308 */ /* 0x000fe20000000800 */
[----:B------:R-:W-:Y:S01]  /*8ab0*/  SHF.R.U32.HI R37, RZ, 0x10, R62 ;  /* 0x00000010ff257819 */ /* 0x000fe2000001163e */
[----:B------:R-:W-:Y:S01]  /*8ac0*/  FFMA.FTZ R135, R135, c[0x0][0x23c], -R198 ;  /* 0x00008f0087877a23 */ /* 0x000fe200000108c6 */
[----:B------:R-:W-:Y:S01]  /*8ad0*/  LOP3.LUT R34, R43, UR16, R34, 0x96, !PT ;  /* 0x000000102b227c12 */ /* 0x000fe2000f8e9622 */
[----:B------:R-:W-:Y:S01]  /*8ae0*/  HMMA.16816.F32 R136, R24, R18, R136 ;  /* 0x000000121888723c */ /* 0x000fe20000001888 */
[----:B------:R-:W-:Y:S01]  /*8af0*/  LOP3.LUT R37, R37, 0xff, RZ, 0xc0, !PT ;  /* 0x000000ff25257812 */ /* 0x000fe200078ec0ff */
[----:B------:R-:W-:-:S02]  /*8b00*/  FFMA.FTZ R117, R134, c[0x0][0x23c], -R195 ;  /* 0x00008f0086757a23 */ /* 0x000fc400000108c3 */
[--C-:B------:R-:W-:Y:S02]  /*8b10*/  FFMA.FTZ R106, R106, c[0x0][0x23c], -R195.reuse ;  /* 0x00008f006a6a7a23 */ /* 0x100fe400000108c3 */
[--C-:B------:R-:W-:Y:S02]  /*8b20*/  FFMA.FTZ R105, R105, c[0x0][0x23c], -R198.reuse ;  /* 0x00008f0069697a23 */ /* 0x100fe400000108c6 */
[----:B------:R-:W-:Y:S01]  /*8b30*/  HMMA.16816.F32 R144, R24, R14, R144 ;  /* 0x0000000e1890723c */ /* 0x000fe20000001890 */
[----:B------:R-:W1:Y:S01]  /*8b40*/  MUFU.EX2 R117, R117 ;  /* 0x0000007500757308 */ /* 0x000e620000000800 */
[--C-:B------:R-:W-:Y:S02]  /*8b50*/  FFMA.FTZ R77, R73, c[0x0][0x23c], -R195.reuse ;  /* 0x00008f00494d7a23 */ /* 0x100fe400000108c3 */
[--C-:B------:R-:W-:Y:S02]  /*8b60*/  FFMA.FTZ R73, R65, c[0x0][0x23c], -R198.reuse ;  /* 0x00008f0041497a23 */ /* 0x100fe400000108c6 */
[--C-:B------:R-:W-:Y:S01]  /*8b70*/  FFMA.FTZ R122, R122, c[0x0][0x23c], -R195.reuse ;  /* 0x00008f007a7a7a23 */ /* 0x100fe200000108c3 */
[----:B------:R-:W-:Y:S01]  /*8b80*/  LOP3.LUT R24, R62, 0xffff, RZ, 0xc0, !PT ;  /* 0x0000ffff3e187812 */ /* 0x000fe200078ec0ff */
[----:B------:R-:W-:Y:S01]  /*8b90*/  FFMA.FTZ R27, R157, c[0x0][0x23c], -R198 ;  /* 0x00008f009d1b7a23 */ /* 0x000fe200000108c6 */
[----:B------:R-:W-:Y:S01]  /*8ba0*/  LOP3.LUT R26, R63, UR25, R42, 0x96, !PT ;  /* 0x000000193f1a7c12 */ /* 0x000fe2000f8e962a */
[--C-:B------:R-:W-:Y:S01]  /*8bb0*/  FFMA.FTZ R25, R132, c[0x0][0x23c], -R195.reuse ;  /* 0x00008f0084197a23 */ /* 0x100fe200000108c3 */
[----:B------:R-:W-:Y:S01]  /*8bc0*/  SHF.R.U32.HI R24, RZ, 0x8, R24 ;  /* 0x00000008ff187819 */ /* 0x000fe20000011618 */
[----:B------:R-:W-:Y:S01]  /*8bd0*/  MUFU.EX2 R106, R106 ;  /* 0x0000006a006a7308 */ /* 0x000fe20000000800 */
[----:B------:R-:W-:Y:S01]  /*8be0*/  SHF.R.U32.HI R35, RZ, 0x10, R26 ;  /* 0x00000010ff237819 */ /* 0x000fe2000001161a */
[----:B------:R-:W-:Y:S01]  /*8bf0*/  FFMA.FTZ R76, R72, c[0x0][0x23c], -R195 ;  /* 0x00008f00484c7a23 */ /* 0x000fe200000108c3 */
[----:B------:R-:W-:Y:S01]  /*8c00*/  PRMT R39, R39, 0x5410, R24 ;  /* 0x0000541027277816 */ /* 0x000fe20000000018 */
[--C-:B------:R-:W-:Y:S01]  /*8c10*/  FFMA.FTZ R89, R89, c[0x0][0x23c], -R198.reuse ;  /* 0x00008f0059597a23 */ /* 0x100fe200000108c6 */
[----:B------:R-:W-:Y:S01]  /*8c20*/  LOP3.LUT R38, R26, 0xffff, RZ, 0xc0, !PT ;  /* 0x0000ffff1a267812 */ /* 0x000fe200078ec0ff */
[----:B------:R-:W-:Y:S01]  /*8c30*/  FFMA.FTZ R74, R252, c[0x0][0x23c], -R198 ;  /* 0x00008f00fc4a7a23 */ /* 0x000fe200000108c6 */
[----:B------:R-:W-:Y:S01]  /*8c40*/  LOP3.LUT R41, R26, 0xff, RZ, 0xc0, !PT ;  /* 0x000000ff1a297812 */ /* 0x000fe200078ec0ff */
[----:B------:R-:W-:Y:S01]  /*8c50*/  MUFU.EX2 R27, R27 ;  /* 0x0000001b001b7308 */ /* 0x000fe20000000800 */
[----:B------:R-:W-:Y:S01]  /*8c60*/  SHF.R.U32.HI R24, RZ, 0x18, R62 ;  /* 0x00000018ff187819 */ /* 0x000fe2000001163e */
[--C-:B------:R-:W-:Y:S01]  /*8c70*/  HSET2.LE.AND R39, R39, R44.reuse, PT ;  /* 0x0000002c27277233 */ /* 0x100fe20003803000 */
[----:B------:R-:W-:Y:S01]  /*8c80*/  SHF.R.U32.HI R26, RZ, 0x18, R26 ;  /* 0x00000018ff1a7819 */ /* 0x000fe2000001161a */
[--C-:B------:R-:W-:Y:S01]  /*8c90*/  FFMA.FTZ R43, R250, c[0x0][0x23c], -R81.reuse ;  /* 0x00008f00fa2b7a23 */ /* 0x100fe20000010851 */
[----:B------:R-:W-:Y:S01]  /*8ca0*/  LOP3.LUT R35, R35, 0xff, RZ, 0xc0, !PT ;  /* 0x000000ff23237812 */ /* 0x000fe200078ec0ff */
[----:B------:R-:W-:Y:S01]  /*8cb0*/  FFMA.FTZ R42, R248, c[0x0][0x23c], -R81 ;  /* 0x00008f00f82a7a23 */ /* 0x000fe20000010851 */
[----:B------:R-:W-:Y:S01]  /*8cc0*/  PRMT R37, R37, 0x5410, R24 ;  /* 0x0000541025257816 */ /* 0x000fe20000000018 */
[----:B------:R-:W2:Y:S01]  /*8cd0*/  MUFU.EX2 R25, R25 ;  /* 0x0000001900197308 */ /* 0x000ea20000000800 */
[----:B------:R-:W-:Y:S01]  /*8ce0*/  PRMT R35, R35, 0x5410, R26 ;  /* 0x0000541023237816 */ /* 0x000fe2000000001a */
[----:B------:R-:W-:Y:S01]  /*8cf0*/  FFMA.FTZ R26, R133, c[0x0][0x23c], -R198 ;  /* 0x00008f00851a7a23 */ /* 0x000fe200000108c6 */
[----:B------:R-:W-:Y:S01]  /*8d00*/  SHF.R.U32.HI R38, RZ, 0x8, R38 ;  /* 0x00000008ff267819 */ /* 0x000fe20000011626 */
[--C-:B------:R-:W-:Y:S01]  /*8d10*/  HSET2.LE.AND R37, R37, R44.reuse, PT ;  /* 0x0000002c25257233 */ /* 0x100fe20003803000 */
[----:B-1----:R-:W-:Y:S01]  /*8d20*/  F2FP.PACK_AB R160, R117, R124 ;  /* 0x0000007c75a0723e */ /* 0x002fe200000000ff */
[----:B------:R-:W-:Y:S01]  /*8d30*/  HSET2.LE.AND R35, R35, R44, PT ;  /* 0x0000002c23237233 */ /* 0x000fe20003803000 */
[----:B------:R-:W-:Y:S01]  /*8d40*/  PRMT R41, R41, 0x5410, R38 ;  /* 0x0000541029297816 */ /* 0x000fe20000000026 */
[----:B------:R-:W1:Y:S01]  /*8d50*/  MUFU.EX2 R24, R135 ;  /* 0x0000008700187308 */ /* 0x000e620000000800 */
[----:B------:R-:W-:-:S02]  /*8d60*/  FFMA.FTZ R40, R247, c[0x0][0x23c], -R70 ;  /* 0x00008f00f7287a23 */ /* 0x000fc40000010846 */
[--C-:B------:R-:W-:Y:S01]  /*8d70*/  FFMA.FTZ R82, R82, c[0x0][0x23c], -R195.reuse ;  /* 0x00008f0052527a23 */ /* 0x100fe200000108c3 */
[----:B------:R-:W-:Y:S01]  /*8d80*/  HSET2.LE.AND R41, R41, R44, PT ;  /* 0x0000002c29297233 */ /* 0x000fe20003803000 */
[----:B------:R-:W-:-:S03]  /*8d90*/  FFMA.FTZ R75, R206, c[0x0][0x23c], -R195 ;  /* 0x00008f00ce4b7a23 */ /* 0x000fc600000108c3 */
[----:B------:R-:W-:Y:S01]  /*8da0*/  MUFU.EX2 R105, R105 ;  /* 0x0000006900697308 */ /* 0x000fe20000000800 */
[----:B--2---:R-:W-:Y:S02]  /*8db0*/  F2FP.PACK_AB R162, R25, R106 ;  /* 0x0000006a19a2723e */ /* 0x004fe400000000ff */
[----:B------:R-:W-:Y:S01]  /*8dc0*/  LOP3.LUT R160, R41, R160, RZ, 0xc0, !PT ;  /* 0x000000a029a07212 */ /* 0x000fe200078ec0ff */
[----:B------:R-:W-:Y:S01]  /*8dd0*/  FFMA.FTZ R41, R242, c[0x0][0x23c], -R70 ;  /* 0x00008f00f2297a23 */ /* 0x000fe20000010846 */
[----:B------:R-:W-:-:S03]  /*8de0*/  LOP3.LUT R162, R39, R162, RZ, 0xc0, !PT ;  /* 0x000000a227a27212 */ /* 0x000fc600078ec0ff */
[----:B------:R-:W2:Y:S01]  /*8df0*/  MUFU.EX2 R26, R26 ;  /* 0x0000001a001a7308 */ /* 0x000ea20000000800 */
[----:B-1----:R-:W-:-:S04]  /*8e00*/  F2FP.PACK_AB R38, R24, R27 ;  /* 0x0000001b1826723e */ /* 0x002fc800000000ff */
[----:B------:R-:W-:-:S03]  /*8e10*/  LOP3.LUT R163, R37, R38, RZ, 0xc0, !PT ;  /* 0x0000002625a37212 */ /* 0x000fc600078ec0ff */
[----:B------:R-:W-:Y:S01]  /*8e20*/  MUFU.EX2 R73, R73 ;  /* 0x0000004900497308 */ /* 0x000fe20000000800 */
[----:B--2---:R-:W-:-:S07]  /*8e30*/  F2FP.PACK_AB R38, R26, R105 ;  /* 0x000000691a26723e */ /* 0x004fce00000000ff */
[----:B------:R-:W-:Y:S01]  /*8e40*/  MUFU.EX2 R122, R122 ;  /* 0x0000007a007a7308 */ /* 0x000fe20000000800 */
[----:B------:R-:W-:Y:S01]  /*8e50*/  LOP3.LUT R161, R35, R38, RZ, 0xc0, !PT ;  /* 0x0000002623a17212 */ /* 0x000fe200078ec0ff */
[----:B------:R-:W-:-:S04]  /*8e60*/  IMAD.WIDE.U32 R38, R34, -0x2daee0ad, RZ ;  /* 0xd2511f5322267825 */ /* 0x000fc800078e00ff */
[----:B------:R-:W-:Y:S02]  /*8e70*/  FFMA.FTZ R34, R64, c[0x0][0x23c], -R198 ;  /* 0x00008f0040227a23 */ /* 0x000fe400000108c6 */
[----:B------:R-:W-:Y:S01]  /*8e80*/  MUFU.EX2 R77, R77 ;  /* 0x0000004d004d7308 */ /* 0x000fe20000000800 */
[----:B------:R-:W-:Y:S01]  /*8e90*/  HMMA.16816.F32 R132, R160, R152, RZ ;  /* 0x00000098a084723c */ /* 0x000fe200000018ff */
[----:B------:R-:W-:-:S06]  /*8ea0*/  FFMA.FTZ R35, R71, c[0x0][0x23c], -R195 ;  /* 0x00008f0047237a23 */ /* 0x000fcc00000108c3 */
[----:B------:R-:W1:Y:S01]  /*8eb0*/  MUFU.EX2 R34, R34 ;  /* 0x0000002200227308 */ /* 0x000e620000000800 */
[C---:B------:R-:W-:Y:S07]  /*8ec0*/  HMMA.16816.F32 R152, R160.reuse, R154, RZ ;  /* 0x0000009aa098723c */ /* 0x040fee00000018ff */
[----:B------:R-:W-:Y:S01]  /*8ed0*/  MUFU.EX2 R76, R76 ;  /* 0x0000004c004c7308 */ /* 0x000fe20000000800 */
[C---:B------:R-:W-:Y:S07]  /*8ee0*/  HMMA.16816.F32 R156, R160.reuse, R8, RZ ;  /* 0x00000008a09c723c */ /* 0x040fee00000018ff */
[----:B------:R-:W-:Y:S01]  /*8ef0*/  LOP3.LUT R8, R39, UR26, R36, 0x96, !PT ;  /* 0x0000001a27087c12 */ /* 0x000fe2000f8e9624 */
[----:B------:R-:W-:Y:S01]  /*8f00*/  HMMA.16816.F32 R160, R160, R10, RZ ;  /* 0x0000000aa0a0723c */ /* 0x000fe200000018ff */
[----:B------:R-:W-:Y:S01]  /*8f10*/  SHF.R.U32.HI R9, RZ, 0x10, R38 ;  /* 0x00000010ff097819 */ /* 0x000fe20000011626 */
[----:B------:R-:W2:Y:S01]  /*8f20*/  MUFU.EX2 R35, R35 ;  /* 0x0000002300237308 */ /* 0x000ea20000000800 */
[----:B------:R-:W-:-:S04]  /*8f30*/  LOP3.LUT R37, R8, 0xff, RZ, 0xc0, !PT ;  /* 0x000000ff08257812 */ /* 0x000fc800078ec0ff */
[C---:B------:R-:W-:Y:S02]  /*8f40*/  LOP3.LUT R10, R38.reuse, 0xffff, RZ, 0xc0, !PT ;  /* 0x0000ffff260a7812 */ /* 0x040fe400078ec0ff */
[----:B------:R-:W-:Y:S01]  /*8f50*/  LOP3.LUT R39, R38, 0xff, RZ, 0xc0, !PT ;  /* 0x000000ff26277812 */ /* 0x000fe200078ec0ff */
[----:B------:R-:W-:Y:S01]  /*8f60*/  MUFU.EX2 R89, R89 ;  /* 0x0000005900597308 */ /* 0x000fe20000000800 */
[----:B------:R-:W-:Y:S02]  /*8f70*/  SHF.R.U32.HI R10, RZ, 0x8, R10 ;  /* 0x00000008ff0a7819 */ /* 0x000fe4000001160a */
[----:B------:R-:W-:Y:S01]  /*8f80*/  SHF.R.U32.HI R11, RZ, 0x18, R38 ;  /* 0x00000018ff0b7819 */ /* 0x000fe20000011626 */
[----:B------:R-:W-:Y:S01]  /*8f90*/  FFMA.FTZ R38, R244, c[0x0][0x23c], -R81 ;  /* 0x00008f00f4267a23 */ /* 0x000fe20000010851 */
[----:B------:R-:W-:Y:S02]  /*8fa0*/  PRMT R39, R39, 0x5410, R10 ;  /* 0x0000541027277816 */ /* 0x000fe4000000000a */
[----:B------:R-:W-:Y:S01]  /*8fb0*/  LOP3.LUT R10, R9, 0xff, RZ, 0xc0, !PT ;  /* 0x000000ff090a7812 */ /* 0x000fe200078ec0ff */
[----:B------:R-:W3:Y:S01]  /*8fc0*/  MUFU.EX2 R74, R74 ;  /* 0x0000004a004a7308 */ /* 0x000ee20000000800 */
[----:B------:R-:W-:-:S02]  /*8fd0*/  LOP3.LUT R9, R8, 0xffff, RZ, 0xc0, !PT ;  /* 0x0000ffff08097812 */ /* 0x000fc400078ec0ff */
[----:B------:R-:W-:Y:S02]  /*8fe0*/  PRMT R11, R10, 0x5410, R11 ;  /* 0x000054100a0b7816 */ /* 0x000fe4000000000b */
[--C-:B------:R-:W-:Y:S02]  /*8ff0*/  SHF.R.U32.HI R10, RZ, 0x10, R8.reuse ;  /* 0x00000010ff0a7819 */ /* 0x100fe40000011608 */
[----:B------:R-:W-:Y:S01]  /*9000*/  SHF.R.U32.HI R36, RZ, 0x8, R9 ;  /* 0x00000008ff247819 */ /* 0x000fe20000011609 */
[--C-:B------:R-:W-:Y:S01]  /*9010*/  HSET2.LE.AND R11, R11, R44.reuse, PT ;  /* 0x0000002c0b0b7233 */ /* 0x100fe20003803000 */
[----:B------:R-:W-:Y:S01]  /*9020*/  SHF.R.U32.HI R8, RZ, 0x18, R8 ;  /* 0x00000018ff087819 */ /* 0x000fe20000011608 */
[----:B------:R-:W-:Y:S01]  /*9030*/  MUFU.EX2 R38, R38 ;  /* 0x0000002600267308 */ /* 0x000fe20000000800 */
[----:B------:R-:W-:Y:S01]  /*9040*/  LOP3.LUT R9, R10, 0xff, RZ, 0xc0, !PT ;  /* 0x000000ff0a097812 */ /* 0x000fe200078ec0ff */
[----:B------:R-:W-:Y:S01]  /*9050*/  HSET2.LE.AND R10, R39, R44, PT ;  /* 0x0000002c270a7233 */ /* 0x000fe20003803000 */
[----:B------:R-:W-:-:S02]  /*9060*/  PRMT R37, R37, 0x5410, R36 ;  /* 0x0000541025257816 */ /* 0x000fc40000000024 */
[----:B------:R-:W-:Y:S02]  /*9070*/  PRMT R9, R9, 0x5410, R8 ;  /* 0x0000541009097816 */ /* 0x000fe40000000008 */
[----:B-1----:R-:W-:Y:S01]  /*9080*/  F2FP.PACK_AB R8, R34, R73 ;  /* 0x000000492208723e */ /* 0x002fe200000000ff */
[----:B------:R-:W-:Y:S01]  /*9090*/  MUFU.EX2 R43, R43 ;  /* 0x0000002b002b7308 */ /* 0x000fe20000000800 */
[----:B--2---:R-:W-:Y:S01]  /*90a0*/  F2FP.PACK_AB R39, R35, R76 ;  /* 0x0000004c2327723e */ /* 0x004fe200000000ff */
[--C-:B------:R-:W-:Y:S01]  /*90b0*/  HSET2.LE.AND R9, R9, R44.reuse, PT ;  /* 0x0000002c09097233 */ /* 0x100fe20003803000 */
[----:B------:R-:W-:Y:S01]  /*90c0*/  LOP3.LUT R11, R11, R8, RZ, 0xc0, !PT ;  /* 0x000000080b0b7212 */ /* 0x000fe200078ec0ff */
[----:B------:R-:W-:Y:S01]  /*90d0*/  HSET2.LE.AND R8, R37, R44, PT ;  /* 0x0000002c25087233 */ /* 0x000fe20003803000 */
[----:B------:R-:W-:Y:S02]  /*90e0*/  F2FP.PACK_AB R37, R77, R122 ;  /* 0x0000007a4d25723e */ /* 0x000fe400000000ff */
[----:B---3--:R-:W-:Y:S01]  /*90f0*/  F2FP.PACK_AB R36, R74, R89 ;  /* 0x000000594a24723e */ /* 0x008fe200000000ff */
[----:B------:R-:W-:Y:S01]  /*9100*/  MUFU.EX2 R42, R42 ;  /* 0x0000002a002a7308 */ /* 0x000fe20000000800 */
[----:B------:R-:W-:Y:S01]  /*9110*/  LOP3.LUT R10, R10, R39, RZ, 0xc0, !PT ;  /* 0x000000270a0a7212 */ /* 0x000fe200078ec0ff */
[----:B------:R-:W-:Y:S01]  /*9120*/  FFMA.FTZ R39, R246, c[0x0][0x23c], -R81 ;  /* 0x00008f00f6277a23 */ /* 0x000fe20000010851 */
[----:B------:R-:W-:Y:S01]  /*9130*/  LOP3.LUT R8, R8, R37, RZ, 0xc0, !PT ;  /* 0x0000002508087212 */ /* 0x000fe200078ec0ff */
[--C-:B------:R-:W-:Y:S01]  /*9140*/  FFMA.FTZ R37, R251, c[0x0][0x23c], -R70.reuse ;  /* 0x00008f00fb257a23 */ /* 0x100fe20000010846 */
[----:B------:R-:W-:Y:S01]  /*9150*/  LOP3.LUT R9, R9, R36, RZ, 0xc0, !PT ;  /* 0x0000002409097212 */ /* 0x000fe200078ec0ff */
[----:B------:R-:W-:-:S02]  /*9160*/  FFMA.FTZ R36, R249, c[0x0][0x23c], -R70 ;  /* 0x00008f00f9247a23 */ /* 0x000fc40000010846 */
[----:B------:R-:W-:Y:S04]  /*9170*/  MUFU.EX2 R39, R39 ;  /* 0x0000002700277308 */ /* 0x000fe80000000800 */
[C---:B------:R-:W-:Y:S04]  /*9180*/  HMMA.16816.F32 R156, R8.reuse, R12, R156 ;  /* 0x0000000c089c723c */ /* 0x040fe8000000189c */
[----:B------:R-:W-:Y:S03]  /*9190*/  MUFU.EX2 R37, R37 ;  /* 0x0000002500257308 */ /* 0x000fe60000000800 */
[----:B------:R-:W-:Y:S01]  /*91a0*/  IMAD.U32 R13, RZ, RZ, UR5 ;  /* 0x00000005ff0d7e24 */ /* 0x000fe2000f8e00ff */
[C---:B------:R-:W-:Y:S04]  /*91b0*/  HMMA.16816.F32 R132, R8.reuse, R16, R132 ;  /* 0x000000100884723c */ /* 0x040fe80000001884 */
[----:B------:R-:W-:Y:S01]  /*91c0*/  LOP3.LUT R62, R55, UR33, R13, 0x96, !PT ;  /* 0x00000021373e7c12 */ /* 0x000fe2000f8e960d */
[----:B------:R-:W-:Y:S03]  /*91d0*/  MUFU.EX2 R36, R36 ;  /* 0x0000002400247308 */ /* 0x000fe60000000800 */
[----:B------:R-:W-:Y:S01]  /*91e0*/  HMMA.16816.F32 R152, R8, R18, R152 ;  /* 0x000000120898723c */ /* 0x000fe20000001898 */
[----:B------:R-:W-:Y:S01]  /*91f0*/  IMAD.WIDE.U32 R62, R62, -0x326172a9, RZ ;  /* 0xcd9e8d573e3e7825 */ /* 0x000fe200078e00ff */
[----:B------:R-:W1:Y:S03]  /*9200*/  LDSM.16.MT88.4 R16, [R216+0x4800] ;  /* 0x00480000d810783b */ /* 0x000e660000004200 */
[----:B------:R-:W-:Y:S01]  /*9210*/  MUFU.EX2 R41, R41 ;  /* 0x0000002900297308 */ /* 0x000fe20000000800 */
[----:B------:R-:W-:-:S02]  /*9220*/  LOP3.LUT R13, R63, UR24, R112, 0x96, !PT ;  /* 0x000000183f0d7c12 */ /* 0x000fc4000f8e9670 */
[--C-:B------:R-:W-:Y:S01]  /*9230*/  LOP3.LUT R12, R109, UR22, R62.reuse, 0x96, !PT ;  /* 0x000000166d0c7c12 */ /* 0x100fe2000f8e963e */
[----:B------:R-:W-:Y:S01]  /*9240*/  HMMA.16816.F32 R160, R8, R14, R160 ;  /* 0x0000000e08a0723c */ /* 0x000fe200000018a0 */
[----:B------:R-:W-:-:S03]  /*9250*/  LOP3.LUT R62, R201, UR22, R62, 0x96, !PT ;  /* 0x00000016c93e7c12 */ /* 0x000fc6000f8e963e */
[----:B------:R-:W2:Y:S03]  /*9260*/  MUFU.EX2 R40, R40 ;  /* 0x0000002800287308 */ /* 0x000ea60000000800 */
[----:B------:R-:W-:-:S04]  /*9270*/  IMAD.WIDE.U32 R8, R13, -0x2daee0ad, RZ ;  /* 0xd2511f530d087825 */ /* 0x000fc800078e00ff */
[----:B------:R-:W-:Y:S01]  /*9280*/  IMAD.WIDE.U32 R12, R12, -0x2daee0ad, RZ ;  /* 0xd2511f530c0c7825 */ /* 0x000fe200078e00ff */
[----:B------:R-:W-:Y:S01]  /*9290*/  LOP3.LUT R9, R9, UR21, R110, 0x96, !PT ;  /* 0x0000001509097c12 */ /* 0x000fe2000f8e966e */
[----:B------:R-:W-:Y:S03]  /*92a0*/  MUFU.EX2 R82, R82 ;  /* 0x0000005200527308 */ /* 0x000fe60000000800 */
[----:B------:R-:W-:Y:S01]  /*92b0*/  LOP3.LUT R8, R13, UR19, R8, 0x96, !PT ;  /* 0x000000130d087c12 */ /* 0x000fe2000f8e9608 */
[----:B------:R-:W-:Y:S01]  /*92c0*/  IMAD.WIDE.U32 R10, R9, -0x326172a9, RZ ;  /* 0xcd9e8d57090a7825 */ /* 0x000fe200078e00ff */
[----:B--2---:R-:W-:-:S03]  /*92d0*/  F2FP.PACK_AB R64, R40, R41 ;  /* 0x000000292840723e */ /* 0x004fc600000000ff */
[----:B------:R-:W-:Y:S01]  /*92e0*/  IMAD.WIDE.U32 R48, R8, -0x326172a9, RZ ;  /* 0xcd9e8d5708307825 */ /* 0x000fe200078e00ff */
[----:B------:R-:W-:Y:S01]  /*92f0*/  LOP3.LUT R9, R11, UR20, R108, 0x96, !PT ;  /* 0x000000140b097c12 */ /* 0x000fe2000f8e966c */
[----:B------:R-:W-:Y:S03]  /*9300*/  MUFU.EX2 R75, R75 ;  /* 0x0000004b004b7308 */ /* 0x000fe60000000800 */
[----:B------:R-:W-:Y:S01]  /*9310*/  LOP3.LUT R8, R49, UR18, R10, 0x96, !PT ;  /* 0x0000001231087c12 */ /* 0x000fe2000f8e960a */
[----:B------:R-:W-:-:S04]  /*9320*/  IMAD.WIDE.U32 R10, R9, -0x2daee0ad, RZ ;  /* 0xd2511f53090a7825 */ /* 0x000fc800078e00ff */
[----:B------:R-:W-:Y:S01]  /*9330*/  IMAD.WIDE.U32 R50, R8, -0x2daee0ad, RZ ;  /* 0xd2511f5308327825 */ /* 0x000fe200078e00ff */
[----:B------:R-:W-:-:S04]  /*9340*/  LOP3.LUT R8, R11, UR17, R12, 0x96, !PT ;  /* 0x000000110b087c12 */ /* 0x000fc8000f8e960c */
[----:B------:R-:W-:Y:S01]  /*9350*/  LOP3.LUT R9, R51, UR13, R10, 0x96, !PT ;  /* 0x0000000d33097c12 */ /* 0x000fe2000f8e960a */
[----:B------:R-:W-:-:S04]  /*9360*/  IMAD.WIDE.U32 R208, R8, -0x326172a9, RZ ;  /* 0xcd9e8d5708d07825 */ /* 0x000fc800078e00ff */
[----:B------:R-:W-:-:S05]  /*9370*/  IMAD.WIDE.U32 R12, R9, -0x326172a9, RZ ;  /* 0xcd9e8d57090c7825 */ /* 0x000fca00078e00ff */
[C---:B------:R-:W-:Y:S02]  /*9380*/  LOP3.LUT R10, R12.reuse, 0xffff, RZ, 0xc0, !PT ;  /* 0x0000ffff0c0a7812 */ /* 0x040fe400078ec0ff */
[----:B------:R-:W-:Y:S02]  /*9390*/  LOP3.LUT R11, R12, 0xff, RZ, 0xc0, !PT ;  /* 0x000000ff0c0b7812 */ /* 0x000fe400078ec0ff */
[----:B------:R-:W-:Y:S02]  /*93a0*/  SHF.R.U32.HI R10, RZ, 0x8, R10 ;  /* 0x00000008ff0a7819 */ /* 0x000fe4000001160a */
[----:B------:R-:W-:Y:S02]  /*93b0*/  SHF.R.U32.HI R9, RZ, 0x10, R12 ;  /* 0x00000010ff097819 */ /* 0x000fe4000001160c */
[----:B------:R-:W-:Y:S02]  /*93c0*/  LOP3.LUT R8, R13, UR25, R208, 0x96, !PT ;  /* 0x000000190d087c12 */ /* 0x000fe4000f8e96d0 */
[----:B------:R-:W-:-:S02]  /*93d0*/  PRMT R11, R11, 0x5410, R10 ;  /* 0x000054100b0b7816 */ /* 0x000fc4000000000a */
[----:B------:R-:W-:Y:S02]  /*93e0*/  LOP3.LUT R9, R9, 0xff, RZ, 0xc0, !PT ;  /* 0x000000ff09097812 */ /* 0x000fe400078ec0ff */
[----:B------:R-:W-:Y:S02]  /*93f0*/  SHF.R.U32.HI R10, RZ, 0x18, R12 ;  /* 0x00000018ff0a7819 */ /* 0x000fe4000001160c */
[C---:B------:R-:W-:Y:S01]  /*9400*/  LOP3.LUT R65, R8.reuse, 0xffff, RZ, 0xc0, !PT ;  /* 0x0000ffff08417812 */ /* 0x040fe200078ec0ff */
[----:B------:R-:W2:Y:S01]  /*9410*/  LDSM.16.MT88.4 R12, [R215+0x4800] ;  /* 0x00480000d70c783b */ /* 0x000ea20000004200 */
[----:B------:R-:W-:Y:S02]  /*9420*/  PRMT R9, R9, 0x5410, R10 ;  /* 0x0000541009097816 */ /* 0x000fe4000000000a */
[----:B------:R-:W-:Y:S02]  /*9430*/  SHF.R.U32.HI R65, RZ, 0x8, R65 ;  /* 0x00000008ff417819 */ /* 0x000fe40000011641 */
[----:B------:R-:W-:Y:S01]  /*9440*/  LOP3.LUT R10, R8, 0xff, RZ, 0xc0, !PT ;  /* 0x000000ff080a7812 */ /* 0x000fe200078ec0ff */
[----:B------:R-:W-:Y:S01]  /*9450*/  HSET2.LE.AND R9, R9, R44, PT ;  /* 0x0000002c09097233 */ /* 0x000fe20003803000 */
[----:B------:R-:W-:-:S02]  /*9460*/  SHF.R.U32.HI R71, RZ, 0x18, R8 ;  /* 0x00000018ff477819 */ /* 0x000fc40000011608 */
[----:B------:R-:W-:Y:S02]  /*9470*/  PRMT R65, R10, 0x5410, R65 ;  /* 0x000054100a417816 */ /* 0x000fe40000000041 */
[----:B------:R-:W-:Y:S02]  /*9480*/  SHF.R.U32.HI R10, RZ, 0x10, R8 ;  /* 0x00000010ff0a7819 */ /* 0x000fe40000011608 */
[----:B------:R-:W-:Y:S02]  /*9490*/  F2FP.PACK_AB R8, R36, R37 ;  /* 0x000000252408723e */ /* 0x000fe400000000ff */
[----:B------:R-:W-:-:S04]  /*94a0*/  LOP3.LUT R10, R10, 0xff, RZ, 0xc0, !PT ;  /* 0x000000ff0a0a7812 */ /* 0x000fc800078ec0ff */
[----:B------:R-:W-:Y:S01]  /*94b0*/  PRMT R71, R10, 0x5410, R71 ;  /* 0x000054100a477816 */ /* 0x000fe20000000047 */
[----:B------:R-:W-:Y:S01]  /*94c0*/  HSET2.LE.AND R10, R11, R44, PT ;  /* 0x0000002c0b0a7233 */ /* 0x000fe20003803000 */
[----:B------:R-:W-:-:S04]  /*94d0*/  F2FP.PACK_AB R11, R38, R39 ;  /* 0x00000027260b723e */ /* 0x000fc800000000ff */
[----:B------:R-:W-:Y:S02]  /*94e0*/  LOP3.LUT R10, R10, R11, RZ, 0xc0, !PT ;  /* 0x0000000b0a0a7212 */ /* 0x000fe400078ec0ff */
[----:B------:R-:W-:Y:S01]  /*94f0*/  LOP3.LUT R11, R9, R8, RZ, 0xc0, !PT ;  /* 0x00000008090b7212 */ /* 0x000fe200078ec0ff */
[--C-:B------:R-:W-:Y:S01]  /*9500*/  HSET2.LE.AND R8, R65, R44.reuse, PT ;  /* 0x0000002c41087233 */ /* 0x100fe20003803000 */
[----:B------:R-:W-:Y:S01]  /*9510*/  F2FP.PACK_AB R9, R42, R43 ;  /* 0x0000002b2a09723e */ /* 0x000fe200000000ff */
[--C-:B------:R-:W-:Y:S02]  /*9520*/  FFMA.FTZ R72, R245, c[0x0][0x23c], -R198.reuse ;  /* 0x00008f00f5487a23 */ /* 0x100fe400000108c6 */
[----:B------:R-:W-:Y:S01]  /*9530*/  FFMA.FTZ R65, R204, c[0x0][0x23c], -R195 ;  /* 0x00008f00cc417a23 */ /* 0x000fe200000108c3 */
[----:B------:R-:W-:Y:S01]  /*9540*/  LOP3.LUT R8, R8, R9, RZ, 0xc0, !PT ;  /* 0x0000000908087212 */ /* 0x000fe200078ec0ff */
[----:B------:R-:W-:Y:S02]  /*9550*/  HSET2.LE.AND R9, R71, R44, PT ;  /* 0x0000002c47097233 */ /* 0x000fe40003803000 */
[----:B------:R-:W-:Y:S03]  /*9560*/  MUFU.EX2 R72, R72 ;  /* 0x0000004800487308 */ /* 0x000fe60000000800 */
[----:B------:R-:W-:Y:S01]  /*9570*/  LOP3.LUT R9, R9, R64, RZ, 0xc0, !PT ;  /* 0x0000004009097212 */ /* 0x000fe200078ec0ff */
[----:B------:R-:W-:-:S02]  /*9580*/  FFMA.FTZ R71, R243, c[0x0][0x23c], -R198 ;  /* 0x00008f00f3477a23 */ /* 0x000fc400000108c6 */
[----:B------:R-:W-:Y:S02]  /*9590*/  FFMA.FTZ R64, R202, c[0x0][0x23c], -R195 ;  /* 0x00008f00ca407a23 */ /* 0x000fe400000108c3 */
[----:B------:R-:W-:Y:S02]  /*95a0*/  MUFU.EX2 R65, R65 ;  /* 0x0000004100417308 */ /* 0x000fe40000000800 */
[C---:B-1----:R-:W-:Y:S08]  /*95b0*/  HMMA.16816.F32 R140, R8.reuse, R16, R140 ;  /* 0x00000010088c723c */ /* 0x042ff0000000188c */
[C---:B--2---:R-:W-:Y:S08]  /*95c0*/  HMMA.16816.F32 R148, R8.reuse, R12, R148 ;  /* 0x0000000c0894723c */ /* 0x044ff00000001894 */
[C---:B------:R-:W-:Y:S08]  /*95d0*/  HMMA.16816.F32 R136, R8.reuse, R18, R136 ;  /* 0x000000120888723c */ /* 0x040ff00000001888 */
[----:B------:R-:W-:Y:S07]  /*95e0*/  HMMA.16816.F32 R144, R8, R14, R144 ;  /* 0x0000000e0890723c */ /* 0x000fee0000001890 */
[----:B------:R-:W-:Y:S01]  /*95f0*/  LOP3.LUT R8, R63, UR24, R196, 0x96, !PT ;  /* 0x000000183f087c12 */ /* 0x000fe2000f8e96c4 */
[----:B------:R-:W-:-:S04]  /*9600*/  IMAD.WIDE.U32 R62, R62, -0x2daee0ad, RZ ;  /* 0xd2511f533e3e7825 */ /* 0x000fc800078e00ff */
        /* <DEDUP_REMOVED lines=17> */
[----:B------:R-:W-:Y:S02]  /*9720*/  PRMT R11, R11, 0x5410, R8 ;  /* 0x000054100b0b7816 */ /* 0x000fe40000000008 */
[----:B------:R-:W-:Y:S01]  /*9730*/  LOP3.LUT R8, R63, UR25, R250, 0x96, !PT ;  /* 0x000000193f087c12 */ /* 0x000fe2000f8e96fa */
[----:B------:R-:W1:Y:S01]  /*9740*/  MUFU.EX2 R71, R71 ;  /* 0x0000004700477308 */ /* 0x000e620000000800 */
[----:B------:R-:W-:Y:S01]  /*9750*/  LOP3.LUT R111, R111, 0xff, RZ, 0xc0, !PT ;  /* 0x000000ff6f6f7812 */ /* 0x000fe200078ec0ff */
[----:B------:R-:W-:Y:S01]  /*9760*/  IMAD.MOV.U32 R63, RZ, RZ, R209 ;  /* 0x000000ffff3f7224 */ /* 0x000fe200078e00d1 */
[----:B------:R-:W-:Y:S01]  /*9770*/  SHF.R.U32.HI R10, RZ, 0x18, R62 ;  /* 0x00000018ff0a7819 */ /* 0x000fe2000001163e */
[----:B------:R-:W-:Y:S01]  /*9780*/  IMAD.MOV.U32 R62, RZ, RZ, R208 ;  /* 0x000000ffff3e7224 */ /* 0x000fe200078e00d0 */
[----:B------:R-:W-:Y:S01]  /*9790*/  SHF.R.U32.HI R9, RZ, 0x10, R8 ;  /* 0x00000010ff097819 */ /* 0x000fe20000011608 */
[----:B------:R-:W-:Y:S01]  /*97a0*/  IMAD.MOV.U32 R243, RZ, RZ, R63 ;  /* 0x000000fffff37224 */ /* 0x000fe200078e003f */
[----:B------:R-:W-:Y:S01]  /*97b0*/  PRMT R111, R111, 0x5410, R10 ;  /* 0x000054106f6f7816 */ /* 0x000fe2000000000a */
[----:B------:R-:W-:Y:S01]  /*97c0*/  IMAD.MOV.U32 R242, RZ, RZ, R62 ;  /* 0x000000fffff27224 */ /* 0x000fe200078e003e */
[C---:B------:R-:W-:Y:S01]  /*97d0*/  LOP3.LUT R10, R8.reuse, 0xffff, RZ, 0xc0, !PT ;  /* 0x0000ffff080a7812 */ /* 0x040fe200078ec0ff */
[----:B------:R-:W2:Y:S01]  /*97e0*/  MUFU.EX2 R64, R64 ;  /* 0x0000004000407308 */ /* 0x000ea20000000800 */
[----:B------:R-:W-:Y:S01]  /*97f0*/  LOP3.LUT R113, R8, 0xff, RZ, 0xc0, !PT ;  /* 0x000000ff08717812 */ /* 0x000fe200078ec0ff */
[----:B------:R-:W-:Y:S01]  /*9800*/  FFMA.FTZ R63, R207, c[0x0][0x23c], -R198 ;  /* 0x00008f00cf3f7a23 */ /* 0x000fe200000108c6 */
[----:B------:R-:W-:Y:S01]  /*9810*/  SHF.R.U32.HI R8, RZ, 0x18, R8 ;  /* 0x00000018ff087819 */ /* 0x000fe20000011608 */
[----:B------:R-:W-:Y:S01]  /*9820*/  FFMA.FTZ R62, R115, c[0x0][0x23c], -R198 ;  /* 0x00008f00733e7a23 */ /* 0x000fe200000108c6 */
[----:B------:R-:W-:Y:S01]  /*9830*/  LOP3.LUT R9, R9, 0xff, RZ, 0xc0, !PT ;  /* 0x000000ff09097812 */ /* 0x000fe200078ec0ff */
[----:B------:R-:W-:Y:S01]  /*9840*/  IMAD.MOV.U32 R206, RZ, RZ, R48 ;  /* 0x000000ffffce7224 */ /* 0x000fe200078e0030 */
[----:B------:R-:W-:Y:S01]  /*9850*/  SHF.R.U32.HI R10, RZ, 0x8, R10 ;  /* 0x00000008ff0a7819 */ /* 0x000fe2000001160a */
[----:B------:R-:W-:Y:S01]  /*9860*/  IMAD.MOV.U32 R244, RZ, RZ, R50 ;  /* 0x000000fffff47224 */ /* 0x000fe200078e0032 */
[----:B------:R-:W-:Y:S01]  /*9870*/  PRMT R9, R9, 0x5410, R8 ;  /* 0x0000541009097816 */ /* 0x000fe20000000008 */
[----:B------:R-:W-:Y:S01]  /*9880*/  MUFU.EX2 R63, R63 ;  /* 0x0000003f003f7308 */ /* 0x000fe20000000800 */
[----:B------:R-:W-:Y:S01]  /*9890*/  PRMT R113, R113, 0x5410, R10 ;  /* 0x0000541071717816 */ /* 0x000fe2000000000a */
[----:B------:R-:W-:Y:S01]  /*98a0*/  FFMA.FTZ R107, R107, c[0x0][0x23c], -R70 ;  /* 0x00008f006b6b7a23 */ /* 0x000fe20000010846 */
[----:B-1----:R-:W-:Y:S01]  /*98b0*/  F2FP.PACK_AB R10, R71, R72 ;  /* 0x00000048470a723e */ /* 0x002fe200000000ff */
[--C-:B------:R-:W-:Y:S01]  /*98c0*/  HSET2.LE.AND R9, R9, R44.reuse, PT ;  /* 0x0000002c09097233 */ /* 0x100fe20003803000 */
[----:B------:R-:W-:Y:S01]  /*98d0*/  FFMA.FTZ R120, R120, c[0x0][0x23c], -R81 ;  /* 0x00008f0078787a23 */ /* 0x000fe20000010851 */
[----:B------:R-:W-:Y:S01]  /*98e0*/  LOP3.LUT R248, R251, UR16, R248, 0x96, !PT ;  /* 0x00000010fbf87c12 */ /* 0x000fe2000f8e96f8 */
[--C-:B------:R-:W-:Y:S01]  /*98f0*/  FFMA.FTZ R187, R187, c[0x0][0x23c], -R198.reuse ;  /* 0x00008f00bbbb7a23 */ /* 0x100fe200000108c6 */
[----:B------:R-:W1:Y:S01]  /*9900*/  MUFU.EX2 R62, R62 ;  /* 0x0000003e003e7308 */ /* 0x000e620000000800 */
[----:B------:R-:W-:Y:S01]  /*9910*/  LOP3.LUT R9, R9, R10, RZ, 0xc0, !PT ;  /* 0x0000000a09097212 */ /* 0x000fe200078ec0ff */
[--C-:B------:R-:W-:Y:S01]  /*9920*/  HSET2.LE.AND R10, R11, R44.reuse, PT ;  /* 0x0000002c0b0a7233 */ /* 0x100fe20003803000 */
[----:B--2---:R-:W-:Y:S01]  /*9930*/  F2FP.PACK_AB R11, R64, R65 ;  /* 0x00000041400b723e */ /* 0x004fe200000000ff */
[--C-:B------:R-:W-:Y:S01]  /*9940*/  HSET2.LE.AND R8, R113, R44.reuse, PT ;  /* 0x0000002c71087233 */ /* 0x100fe20003803000 */
[----:B------:R-:W-:Y:S01]  /*9950*/  F2FP.PACK_AB R113, R75, R82 ;  /* 0x000000524b71723e */ /* 0x000fe200000000ff */
[----:B------:R-:W-:Y:S01]  /*9960*/  FFMA.FTZ R186, R186, c[0x0][0x23c], -R198 ;  /* 0x00008f00baba7a23 */ /* 0x000fe200000108c6 */
[----:B------:R-:W-:Y:S01]  /*9970*/  LOP3.LUT R10, R10, R11, RZ, 0xc0, !PT ;  /* 0x0000000b0a0a7212 */ /* 0x000fe200078ec0ff */
[----:B------:R-:W-:Y:S01]  /*9980*/  HSET2.LE.AND R11, R111, R44, PT ;  /* 0x0000002c6f0b7233 */ /* 0x000fe20003803000 */
[----:B------:R-:W-:Y:S01]  /*9990*/  LOP3.LUT R8, R8, R113, RZ, 0xc0, !PT ;  /* 0x0000007108087212 */ /* 0x000fe200078ec0ff */
[----:B------:R-:W-:-:S02]  /*99a0*/  FFMA.FTZ R193, R193, c[0x0][0x23c], -R195 ;  /* 0x00008f00c1c17a23 */ /* 0x000fc400000108c3 */
[--C-:B------:R-:W-:Y:S02]  /*99b0*/  FFMA.FTZ R192, R192, c[0x0][0x23c], -R195.reuse ;  /* 0x00008f00c0c07a23 */ /* 0x100fe400000108c3 */
[--C-:B------:R-:W-:Y:S02]  /*99c0*/  FFMA.FTZ R191, R191, c[0x0][0x23c], -R195.reuse ;  /* 0x00008f00bfbf7a23 */ /* 0x100fe400000108c3 */
[----:B------:R-:W-:Y:S01]  /*99d0*/  FFMA.FTZ R190, R190, c[0x0][0x23c], -R195 ;  /* 0x00008f00bebe7a23 */ /* 0x000fe200000108c3 */
[----:B-1----:R-:W-:Y:S01]  /*99e0*/  F2FP.PACK_AB R202, R62, R63 ;  /* 0x0000003f3eca723e */ /* 0x002fe200000000ff */
[--C-:B------:R-:W-:Y:S02]  /*99f0*/  FFMA.FTZ R189, R189, c[0x0][0x23c], -R198.reuse ;  /* 0x00008f00bdbd7a23 */ /* 0x100fe400000108c6 */
[----:B------:R-:W-:Y:S01]  /*9a00*/  FFMA.FTZ R188, R188, c[0x0][0x23c], -R198 ;  /* 0x00008f00bcbc7a23 */ /* 0x000fe200000108c6 */
[----:B------:R-:W-:Y:S01]  /*9a10*/  LOP3.LUT R11, R11, R202, RZ, 0xc0, !PT ;  /* 0x000000ca0b0b7212 */ /* 0x000fe200078ec0ff */
[----:B------:R-:W-:Y:S01]  /*9a20*/  UIADD3 UR5, UR35, 0x2, URZ ;  /* 0x0000000223057890 */ /* 0x000fe2000fffe03f */
[----:B------:R-:W-:Y:S01]  /*9a30*/  IMAD.MOV.U32 R245, RZ, RZ, R51 ;  /* 0x000000fffff57224 */ /* 0x000fe200078e0033 */
[----:B------:R1:W5:Y:S04]  /*9a40*/  LDL.LU.64 R208, [R1+0x30] ;  /* 0x0000300001d07983 */ /* 0x0003680000300a00 */
[C---:B------:R-:W-:Y:S08]  /*9a50*/  HMMA.16816.F32 R132, R8.reuse, R16, R132 ;  /* 0x000000100884723c */ /* 0x040ff00000001884 */
[C---:B------:R-:W-:Y:S01]  /*9a60*/  HMMA.16816.F32 R152, R8.reuse, R18, R152 ;  /* 0x000000120898723c */ /* 0x040fe20000001898 */
[--C-:B------:R-:W-:Y:S01]  /*9a70*/  FFMA.FTZ R113, R114, c[0x0][0x23c], -R81.reuse ;  /* 0x00008f0072717a23 */ /* 0x100fe20000010851 */
[----:B------:R-:W2:Y:S06]  /*9a80*/  LDSM.16.MT88.4 R16, [R216+0x4c00] ;  /* 0x004c0000d810783b */ /* 0x000eac0000004200 */
[C---:B------:R-:W-:Y:S08]  /*9a90*/  HMMA.16816.F32 R156, R8.reuse, R12, R156 ;  /* 0x0000000c089c723c */ /* 0x040ff0000000189c */
[----:B------:R-:W-:Y:S01]  /*9aa0*/  HMMA.16816.F32 R160, R8, R14, R160 ;  /* 0x0000000e08a0723c */ /* 0x000fe200000018a0 */
[----:B------:R-:W-:Y:S01]  /*9ab0*/  FFMA.FTZ R115, R118, c[0x0][0x23c], -R81 ;  /* 0x00008f0076737a23 */ /* 0x000fe20000010851 */
[----:B------:R-:W-:Y:S01]  /*9ac0*/  MUFU.EX2 R107, R107 ;  /* 0x0000006b006b7308 */ /* 0x000fe20000000800 */
[----:B------:R-:W-:-:S07]  /*9ad0*/  FFMA.FTZ R202, R199, c[0x0][0x23c], -R70 ;  /* 0x00008f00c7ca7a23 */ /* 0x000fce0000010846 */
[----:B------:R-:W-:Y:S01]  /*9ae0*/  MUFU.EX2 R120, R120 ;  /* 0x0000007800787308 */ /* 0x000fe20000000800 */
[----:B------:R-:W-:Y:S01]  /*9af0*/  LOP3.LUT R8, R243, UR16, R206, 0x96, !PT ;  /* 0x00000010f3087c12 */ /* 0x000fe2000f8e96ce */
[----:B------:R-:W-:-:S06]  /*9b00*/  IMAD.WIDE.U32 R248, R248, -0x2daee0ad, RZ ;  /* 0xd2511f53f8f87825 */ /* 0x000fcc00078e00ff */
[----:B------:R-:W-:Y:S01]  /*9b10*/  MUFU.EX2 R187, R187 ;  /* 0x000000bb00bb7308 */ /* 0x000fe20000000800 */
[----:B------:R-:W-:-:S07]  /*9b20*/  IMAD.WIDE.U32 R12, R8, -0x2daee0ad, RZ ;  /* 0xd2511f53080c7825 */ /* 0x000fce00078e00ff */
[----:B------:R-:W-:Y:S01]  /*9b30*/  MUFU.EX2 R186, R186 ;  /* 0x000000ba00ba7308 */ /* 0x000fe20000000800 */
[----:B------:R-:W-:-:S07]  /*9b40*/  LOP3.LUT R10, R12, 0xffff, RZ, 0xc0, !PT ;  /* 0x0000ffff0c0a7812 */ /* 0x000fce00078ec0ff */
[----:B------:R-:W-:Y:S01]  /*9b50*/  MUFU.EX2 R193, R193 ;  /* 0x000000c100c17308 */ /* 0x000fe20000000800 */
[----:B------:R-:W-:-:S07]  /*9b60*/  LOP3.LUT R111, R12, 0xff, RZ, 0xc0, !PT ;  /* 0x000000ff0c6f7812 */ /* 0x000fce00078ec0ff */
[----:B------:R-:W-:Y:S01]  /*9b70*/  MUFU.EX2 R192, R192 ;  /* 0x000000c000c07308 */ /* 0x000fe20000000800 */
[----:B------:R-:W-:-:S07]  /*9b80*/  SHF.R.U32.HI R10, RZ, 0x8, R10 ;  /* 0x00000008ff0a7819 */ /* 0x000fce000001160a */
[----:B------:R-:W-:Y:S01]  /*9b90*/  MUFU.EX2 R191, R191 ;  /* 0x000000bf00bf7308 */ /* 0x000fe20000000800 */
[----:B------:R-:W-:-:S07]  /*9ba0*/  SHF.R.U32.HI R9, RZ, 0x10, R12 ;  /* 0x00000010ff097819 */ /* 0x000fce000001160c */
[----:B------:R-:W-:Y:S01]  /*9bb0*/  MUFU.EX2 R190, R190 ;  /* 0x000000be00be7308 */ /* 0x000fe20000000800 */
[----:B------:R-:W-:-:S07]  /*9bc0*/  LOP3.LUT R8, R13, UR26, R244, 0x96, !PT ;  /* 0x0000001a0d087c12 */ /* 0x000fce000f8e96f4 */
[----:B------:R-:W-:Y:S01]  /*9bd0*/  MUFU.EX2 R189, R189 ;  /* 0x000000bd00bd7308 */ /* 0x000fe20000000800 */
[----:B------:R-:W-:-:S07]  /*9be0*/  PRMT R111, R111, 0x5410, R10 ;  /* 0x000054106f6f7816 */ /* 0x000fce000000000a */
[----:B------:R-:W-:Y:S01]  /*9bf0*/  MUFU.EX2 R188, R188 ;  /* 0x000000bc00bc7308 */ /* 0x000fe20000000800 */
[----:B------:R-:W-:Y:S01]  /*9c00*/  LOP3.LUT R10, R9, 0xff, RZ, 0xc0, !PT ;  /* 0x000000ff090a7812 */ /* 0x000fe200078ec0ff */
[----:B------:R-:W-:Y:S01]  /*9c10*/  FFMA.FTZ R181, R181, c[0x0][0x23c], -R70 ;  /* 0x00008f00b5b57a23 */ /* 0x000fe20000010846 */
[----:B------:R-:W-:Y:S01]  /*9c20*/  LOP3.LUT R9, R8, 0xffff, RZ, 0xc0, !PT ;  /* 0x0000ffff08097812 */ /* 0x000fe200078ec0ff */
[--C-:B------:R-:W-:Y:S01]  /*9c30*/  FFMA.FTZ R180, R180, c[0x0][0x23c], -R81.reuse ;  /* 0x00008f00b4b47a23 */ /* 0x100fe20000010851 */
[----:B------:R-:W-:Y:S01]  /*9c40*/  SHF.R.U32.HI R11, RZ, 0x18, R12 ;  /* 0x00000018ff0b7819 */ /* 0x000fe2000001160c */
[----:B------:R-:W-:Y:S01]  /*9c50*/  FFMA.FTZ R184, R184, c[0x0][0x23c], -R81 ;  /* 0x00008f00b8b87a23 */ /* 0x000fe20000010851 */
[----:B------:R-:W-:Y:S01]  /*9c60*/  SHF.R.U32.HI R12, RZ, 0x8, R9 ;  /* 0x00000008ff0c7819 */ /* 0x000fe20000011609 */
[----:B------:R-:W-:Y:S01]  /*9c70*/  IMAD.MOV.U32 R207, RZ, RZ, R49 ;  /* 0x000000ffffcf7224 */ /* 0x000fe200078e0031 */
[----:B------:R-:W-:Y:S01]  /*9c80*/  LOP3.LUT R197, R8, 0xff, RZ, 0xc0, !PT ;  /* 0x000000ff08c57812 */ /* 0x000fe200078ec0ff */
[----:B------:R-:W-:-:S02]  /*9c90*/  FFMA.FTZ R114, R203, c[0x0][0x23c], -R70 ;  /* 0x00008f00cb727a23 */ /* 0x000fc40000010846 */
[----:B------:R-:W-:Y:S01]  /*9ca0*/  FFMA.FTZ R173, R173, c[0x0][0x23c], -R198 ;  /* 0x00008f00adad7a23 */ /* 0x000fe200000108c6 */
[----:B------:R-:W-:Y:S01]  /*9cb0*/  PRMT R197, R197, 0x5410, R12 ;  /* 0x00005410c5c57816 */ /* 0x000fe2000000000c */
[----:B------:R-:W-:Y:S01]  /*9cc0*/  FFMA.FTZ R172, R172, c[0x0][0x23c], -R198 ;  /* 0x00008f00acac7a23 */ /* 0x000fe200000108c6 */
[----:B------:R-:W3:Y:S01]  /*9cd0*/  LDSM.16.MT88.4 R12, [R215+0x4c00] ;  /* 0x004c0000d70c783b */ /* 0x000ee20000004200 */
[----:B------:R-:W-:Y:S01]  /*9ce0*/  FFMA.FTZ R118, R116, c[0x0][0x23c], -R81 ;  /* 0x00008f0074767a23 */ /* 0x000fe20000010851 */
[----:B------:R-:W-:Y:S01]  /*9cf0*/  PRMT R11, R10, 0x5410, R11 ;  /* 0x000054100a0b7816 */ /* 0x000fe2000000000b */
[----:B------:R-:W-:Y:S01]  /*9d00*/  FFMA.FTZ R116, R205, c[0x0][0x23c], -R70 ;  /* 0x00008f00cd747a23 */ /* 0x000fe20000010846 */
[----:B------:R-:W-:Y:S01]  /*9d10*/  SHF.R.U32.HI R10, RZ, 0x10, R8 ;  /* 0x00000010ff0a7819 */ /* 0x000fe20000011608 */
[----:B------:R-:W4:Y:S01]  /*9d20*/  MUFU.EX2 R114, R114 ;  /* 0x0000007200727308 */ /* 0x000f220000000800 */
[--C-:B------:R-:W-:Y:S02]  /*9d30*/  FFMA.FTZ R175, R175, c[0x0][0x23c], -R195.reuse ;  /* 0x00008f00afaf7a23 */ /* 0x100fe400000108c3 */
[--C-:B------:R-:W-:Y:S01]  /*9d40*/  FFMA.FTZ R174, R174, c[0x0][0x23c], -R195.reuse ;  /* 0x00008f00aeae7a23 */ /* 0x100fe200000108c3 */
[----:B------:R-:W-:Y:S01]  /*9d50*/  LOP3.LUT R9, R10, 0xff, RZ, 0xc0, !PT ;  /* 0x000000ff0a097812 */ /* 0x000fe200078ec0ff */
[----:B------:R-:W-:Y:S01]  /*9d60*/  HSET2.LE.AND R10, R111, R44, PT ;  /* 0x0000002c6f0a7233 */ /* 0x000fe20003803000 */
[----:B------:R-:W-:-:S02]  /*9d70*/  FFMA.FTZ R177, R177, c[0x0][0x23c], -R195 ;  /* 0x00008f00b1b17a23 */ /* 0x000fc400000108c3 */
[----:B------:R-:W-:Y:S01]  /*9d80*/  FFMA.FTZ R176, R176, c[0x0][0x23c], -R195 ;  /* 0x00008f00b0b07a23 */ /* 0x000fe200000108c3 */
[----:B------:R-:W-:Y:S01]  /*9d90*/  MUFU.EX2 R115, R115 ;  /* 0x0000007300737308 */ /* 0x000fe20000000800 */
[----:B------:R-:W-:Y:S01]  /*9da0*/  SHF.R.U32.HI R8, RZ, 0x18, R8 ;  /* 0x00000018ff087819 */ /* 0x000fe20000011608 */
[--C-:B------:R-:W-:Y:S02]  /*9db0*/  FFMA.FTZ R171, R171, c[0x0][0x23c], -R198.reuse ;  /* 0x00008f00abab7a23 */ /* 0x100fe400000108c6 */
[----:B------:R-:W-:Y:S02]  /*9dc0*/  FFMA.FTZ R170, R170, c[0x0][0x23c], -R198 ;  /* 0x00008f00aaaa7a23 */ /* 0x000fe400000108c6 */
[----:B------:R-:W-:Y:S02]  /*9dd0*/  FFMA.FTZ R165, R165, c[0x0][0x23c], -R70 ;  /* 0x00008f00a5a57a23 */ /* 0x000fe40000010846 */
[--C-:B------:R-:W-:Y:S01]  /*9de0*/  FFMA.FTZ R164, R164, c[0x0][0x23c], -R81.reuse ;  /* 0x00008f00a4a47a23 */ /* 0x100fe20000010851 */
[----:B------:R-:W-:Y:S01]  /*9df0*/  MUFU.EX2 R118, R118 ;  /* 0x0000007600767308 */ /* 0x000fe20000000800 */
[----:B------:R-:W-:-:S02]  /*9e00*/  FFMA.FTZ R168, R168, c[0x0][0x23c], -R81 ;  /* 0x00008f00a8a87a23 */ /* 0x000fc40000010851 */
[----:B------:R-:W-:Y:S02]  /*9e10*/  FFMA.FTZ R121, R121, c[0x0][0x23c], -R198 ;  /* 0x00008f0079797a23 */ /* 0x000fe400000108c6 */
[--C-:B------:R-:W-:Y:S02]  /*9e20*/  FFMA.FTZ R127, R127, c[0x0][0x23c], -R195.reuse ;  /* 0x00008f007f7f7a23 */ /* 0x100fe400000108c3 */
[--C-:B------:R-:W-:Y:S01]  /*9e30*/  FFMA.FTZ R126, R126, c[0x0][0x23c], -R195.reuse ;  /* 0x00008f007e7e7a23 */ /* 0x100fe200000108c3 */
[----:B------:R-:W1:Y:S01]  /*9e40*/  MUFU.EX2 R113, R113 ;  /* 0x0000007100717308 */ /* 0x000e620000000800 */
[--C-:B------:R-:W-:Y:S02]  /*9e50*/  FFMA.FTZ R129, R129, c[0x0][0x23c], -R195.reuse ;  /* 0x00008f0081817a23 */ /* 0x100fe400000108c3 */
[--C-:B------:R-:W-:Y:S01]  /*9e60*/  FFMA.FTZ R128, R128, c[0x0][0x23c], -R195.reuse ;  /* 0x00008f0080807a23 */ /* 0x100fe200000108c3 */
[----:B------:R-:W-:Y:S01]  /*9e70*/  UIADD3 UR35, UR35, 0x3, URZ ;  /* 0x0000000323237890 */ /* 0x000fe2000fffe03f */
[--C-:B------:R-:W-:Y:S01]  /*9e80*/  FFMA.FTZ R104, R104, c[0x0][0x23c], -R195.reuse ;  /* 0x00008f0068687a23 */ /* 0x100fe200000108c3 */
[----:B------:R2:W5:Y:S02]  /*9e90*/  LDL.LU.64 R50, [R1+0x28] ;  /* 0x0000280001327983 */ /* 0x0005640000300a00 */
[----:B------:R-:W-:Y:S08]  /*9ea0*/  MUFU.EX2 R116, R116 ;  /* 0x0000007400747308 */ /* 0x000ff00000000800 */
[----:B------:R-:W2:Y:S01]  /*9eb0*/  MUFU.EX2 R111, R202 ;  /* 0x000000ca006f7308 */ /* 0x000ea20000000800 */
[----:B------:R-:W-:Y:S01]  /*9ec0*/  PRMT R9, R9, 0x5410, R8 ;  /* 0x0000541009097816 */ /* 0x000fe20000000008 */
[--C-:B------:R-:W-:Y:S01]  /*9ed0*/  HSET2.LE.AND R11, R11, R44.reuse, PT ;  /* 0x0000002c0b0b7233 */ /* 0x100fe20003803000 */
[----:B----4-:R-:W-:Y:S01]  /*9ee0*/  F2FP.PACK_AB R8, R107, R114 ;  /* 0x000000726b08723e */ /* 0x010fe200000000ff */
[--C-:B------:R-:W-:Y:S01]  /*9ef0*/  FFMA.FTZ R103, R103, c[0x0][0x23c], -R195.reuse ;  /* 0x00008f0067677a23 */ /* 0x100fe200000108c3 */
[----:B-1----:R-:W-:Y:S01]  /*9f00*/  F2FP.PACK_AB R199, R113, R118 ;  /* 0x0000007671c7723e */ /* 0x002fe200000000ff */
[--C-:B------:R-:W-:Y:S01]  /*9f10*/  HSET2.LE.AND R9, R9, R44.reuse, PT ;  /* 0x0000002c09097233 */ /* 0x100fe20003803000 */
[----:B------:R-:W-:Y:S01]  /*9f20*/  LOP3.LUT R11, R11, R8, RZ, 0xc0, !PT ;  /* 0x000000080b0b7212 */ /* 0x000fe200078ec0ff */
[----:B------:R-:W-:Y:S01]  /*9f30*/  HSET2.LE.AND R8, R197, R44, PT ;  /* 0x0000002cc5087233 */ /* 0x000fe20003803000 */
[----:B------:R-:W-:Y:S01]  /*9f40*/  F2FP.PACK_AB R197, R115, R120 ;  /* 0x0000007873c5723e */ /* 0x000fe200000000ff */
[----:B------:R-:W-:Y:S01]  /*9f50*/  MUFU.EX2 R181, R181 ;  /* 0x000000b500b57308 */ /* 0x000fe20000000800 */
[----:B------:R-:W-:Y:S01]  /*9f60*/  LOP3.LUT R10, R10, R199, RZ, 0xc0, !PT ;  /* 0x000000c70a0a7212 */ /* 0x000fe200078ec0ff */
[--C-:B------:R-:W-:Y:S01]  /*9f70*/  FFMA.FTZ R102, R102, c[0x0][0x23c], -R195.reuse ;  /* 0x00008f0066667a23 */ /* 0x100fe200000108c3 */
[----:B------:R1:W5:Y:S01]  /*9f80*/  LDL.LU.64 R48, [R1+0x20] ;  /* 0x0000200001307983 */ /* 0x0003620000300a00 */
[----:B------:R-:W-:Y:S01]  /*9f90*/  LOP3.LUT R8, R8, R197, RZ, 0xc0, !PT ;  /* 0x000000c508087212 */ /* 0x000fe200078ec0ff */
[--C-:B------:R-:W-:Y:S01]  /*9fa0*/  FFMA.FTZ R101, R101, c[0x0][0x23c], -R195.reuse ;  /* 0x00008f0065657a23 */ /* 0x100fe200000108c3 */
[----:B--2---:R-:W-:Y:S01]  /*9fb0*/  F2FP.PACK_AB R204, R111, R116 ;  /* 0x000000746fcc723e */ /* 0x004fe200000000ff */
[--C-:B------:R-:W-:Y:S01]  /*9fc0*/  FFMA.FTZ R100, R100, c[0x0][0x23c], -R195.reuse ;  /* 0x00008f0064647a23 */ /* 0x100fe200000108c3 */
[----:B------:R-:W-:Y:S01]  /*9fd0*/  LOP3.LUT R199, R248, 0xff, RZ, 0xc0, !PT ;  /* 0x000000fff8c77812 */ /* 0x000fe200078ec0ff */
[----:B------:R-:W-:Y:S01]  /*9fe0*/  MUFU.EX2 R180, R180 ;  /* 0x000000b400b47308 */ /* 0x000fe20000000800 */
[----:B------:R-:W-:Y:S01]  /*9ff0*/  LOP3.LUT R9, R9, R204, RZ, 0xc0, !PT ;  /* 0x000000cc09097212 */ /* 0x000fe200078ec0ff */
[----:B------:R-:W-:-:S02]  /*a000*/  FFMA.FTZ R99, R99, c[0x0][0x23c], -R195 ;  /* 0x00008f0063637a23 */ /* 0x000fc400000108c3 */
[--C-:B------:R-:W-:Y:S02]  /*a010*/  FFMA.FTZ R98, R98, c[0x0][0x23c], -R195.reuse ;  /* 0x00008f0062627a23 */ /* 0x100fe400000108c3 */
[----:B------:R-:W-:Y:S02]  /*a020*/  FFMA.FTZ R97, R97, c[0x0][0x23c], -R195 ;  /* 0x00008f0061617a23 */ /* 0x000fe400000108c3 */
[----:B------:R-:W-:Y:S01]  /*a030*/  HMMA.16816.F32 R140, R8, R16, R140 ;  /* 0x00000010088c723c */ /* 0x000fe2000000188c */
[----:B------:R-:W-:Y:S01]  /*a040*/  MUFU.EX2 R184, R184 ;  /* 0x000000b800b87308 */ /* 0x000fe20000000800 */
[----:B------:R-:W-:Y:S02]  /*a050*/  FFMA.FTZ R90, R90, c[0x0][0x23c], -R81 ;  /* 0x00008f005a5a7a23 */ /* 0x000fe40000010851 */
[----:B------:R-:W-:Y:S02]  /*a060*/  FFMA.FTZ R83, R83, c[0x0][0x23c], -R70 ;  /* 0x00008f0053537a23 */ /* 0x000fe40000010846 */
[----:B------:R-:W-:-:S02]  /*a070*/  FADD.FTZ R117, R124, R117 ;  /* 0x000000757c757221 */ /* 0x000fc40000010000 */
[C---:B------:R-:W-:Y:S01]  /*a080*/  HMMA.16816.F32 R136, R8.reuse, R18, R136 ;  /* 0x000000120888723c */ /* 0x040fe20000001888 */
[----:B------:R-:W-:Y:S01]  /*a090*/  MUFU.EX2 R173, R173 ;  /* 0x000000ad00ad7308 */ /* 0x000fe20000000800 */
[----:B------:R-:W-:Y:S02]  /*a0a0*/  FADD.FTZ R106, R106, R117 ;  /* 0x000000756a6a7221 */ /* 0x000fe40000010000 */
[----:B------:R-:W-:Y:S02]  /*a0b0*/  FADD.FTZ R61, R61, R60 ;  /* 0x0000003c3d3d7221 */ /* 0x000fe40000010000 */
[----:B------:R-:W-:Y:S02]  /*a0c0*/  FADD.FTZ R25, R25, R106 ;  /* 0x0000006a19197221 */ /* 0x000fe40000010000 */
[----:B---3--:R-:W-:Y:S01]  /*a0d0*/  HMMA.16816.F32 R148, R8, R12, R148 ;  /* 0x0000000c0894723c */ /* 0x008fe20000001894 */
[----:B------:R-:W-:Y:S01]  /*a0e0*/  MUFU.EX2 R172, R172 ;  /* 0x000000ac00ac7308 */ /* 0x000fe20000000800 */
[----:B------:R-:W-:-:S02]  /*a0f0*/  FADD.FTZ R122, R122, R25 ;  /* 0x000000197a7a7221 */ /* 0x000fc40000010000 */
[----:B------:R-:W-:Y:S02]  /*a100*/  FADD.FTZ R60, R56, R61 ;  /* 0x0000003d383c7221 */ /* 0x000fe40000010000 */
[----:B------:R-:W-:Y:S02]  /*a110*/  FADD.FTZ R77, R77, R122 ;  /* 0x0000007a4d4d7221 */ /* 0x000fe40000010000 */
[----:B------:R-:W-:Y:S01]  /*a120*/  HMMA.16816.F32 R144, R8, R14, R144 ;  /* 0x0000000e0890723c */ /* 0x000fe20000001890 */
[----:B------:R-:W-:Y:S01]  /*a130*/  MUFU.EX2 R175, R175 ;  /* 0x000000af00af7308 */ /* 0x000fe20000000800 */
[----:B------:R-:W-:Y:S02]  /*a140*/  FADD.FTZ R76, R76, R77 ;  /* 0x0000004d4c4c7221 */ /* 0x000fe40000010000 */
[----:B------:R-:W-:Y:S02]  /*a150*/  FFMA.FTZ R96, R96, c[0x0][0x23c], -R198 ;  /* 0x00008f0060607a23 */ /* 0x000fe400000108c6 */
[----:B------:R-:W-:Y:S01]  /*a160*/  FADD.FTZ R35, R35, R76 ;  /* 0x0000004c23237221 */ /* 0x000fe20000010000 */
[----:B------:R-:W-:Y:S01]  /*a170*/  LOP3.LUT R10, R248, 0xffff, RZ, 0xc0, !PT ;  /* 0x0000fffff80a7812 */ /* 0x000fe200078ec0ff */
[----:B------:R-:W-:Y:S01]  /*a180*/  FFMA.FTZ R95, R95, c[0x0][0x23c], -R198 ;  /* 0x00008f005f5f7a23 */ /* 0x000fe200000108c6 */
[----:B------:R-:W-:Y:S01]  /*a190*/  SHF.R.U32.HI R9, RZ, 0x10, R248 ;  /* 0x00000010ff097819 */ /* 0x000fe200000116f8 */
[----:B------:R-:W-:Y:S01]  /*a1a0*/  MUFU.EX2 R174, R174 ;  /* 0x000000ae00ae7308 */ /* 0x000fe20000000800 */
[----:B------:R-:W-:Y:S01]  /*a1b0*/  SHF.R.U32.HI R10, RZ, 0x8, R10 ;  /* 0x00000008ff0a7819 */ /* 0x000fe2000001160a */
[----:B------:R-:W-:Y:S01]  /*a1c0*/  FADD.FTZ R82, R82, R35 ;  /* 0x0000002352527221 */ /* 0x000fe20000010000 */
[----:B------:R-:W-:Y:S01]  /*a1d0*/  LOP3.LUT R8, R249, UR26, R246, 0x96, !PT ;  /* 0x0000001af9087c12 */ /* 0x000fe2000f8e96f6 */
[----:B------:R-:W-:Y:S01]  /*a1e0*/  FFMA.FTZ R94, R94, c[0x0][0x23c], -R198 ;  /* 0x00008f005e5e7a23 */ /* 0x000fe200000108c6 */
[----:B------:R-:W-:Y:S01]  /*a1f0*/  PRMT R199, R199, 0x5410, R10 ;  /* 0x00005410c7c77816 */ /* 0x000fe2000000000a */
[----:B------:R-:W-:Y:S01]  /*a200*/  FADD.FTZ R82, R75, R82 ;  /* 0x000000524b527221 */ /* 0x000fe20000010000 */
[----:B------:R-:W-:Y:S01]  /*a210*/  SHF.R.U32.HI R11, RZ, 0x18, R248 ;  /* 0x00000018ff0b7819 */ /* 0x000fe200000116f8 */
[----:B------:R-:W-:Y:S01]  /*a220*/  MUFU.EX2 R177, R177 ;  /* 0x000000b100b17308 */ /* 0x000fe20000000800 */
[----:B------:R-:W-:Y:S01]  /*a230*/  LOP3.LUT R10, R9, 0xff, RZ, 0xc0, !PT ;  /* 0x000000ff090a7812 */ /* 0x000fe200078ec0ff */
[--C-:B------:R-:W-:Y:S01]  /*a240*/  FFMA.FTZ R93, R93, c[0x0][0x23c], -R198.reuse ;  /* 0x00008f005d5d7a23 */ /* 0x100fe200000108c6 */
[----:B------:R-:W-:Y:S01]  /*a250*/  LOP3.LUT R9, R8, 0xffff, RZ, 0xc0, !PT ;  /* 0x0000ffff08097812 */ /* 0x000fe200078ec0ff */
[--C-:B------:R-:W-:Y:S01]  /*a260*/  FFMA.FTZ R92, R92, c[0x0][0x23c], -R198.reuse ;  /* 0x00008f005c5c7a23 */ /* 0x100fe200000108c6 */
[----:B------:R-:W-:Y:S01]  /*a270*/  PRMT R11, R10, 0x5410, R11 ;  /* 0x000054100a0b7816 */ /* 0x000fe2000000000b */
[----:B------:R-:W-:Y:S01]  /*a280*/  FFMA.FTZ R91, R91, c[0x0][0x23c], -R198 ;  /* 0x00008f005b5b7a23 */ /* 0x000fe200000108c6 */
[----:B------:R-:W-:Y:S01]  /*a290*/  SHF.R.U32.HI R10, RZ, 0x10, R8 ;  /* 0x00000010ff0a7819 */ /* 0x000fe20000011608 */
[----:B------:R-:W-:Y:S01]  /*a2a0*/  MUFU.EX2 R176, R176 ;  /* 0x000000b000b07308 */ /* 0x000fe20000000800 */
[----:B------:R-:W-:Y:S01]  /*a2b0*/  LOP3.LUT R197, R8, 0xff, RZ, 0xc0, !PT ;  /* 0x000000ff08c57812 */ /* 0x000fe200078ec0ff */
[--C-:B------:R-:W-:Y:S01]  /*a2c0*/  HSET2.LE.AND R11, R11, R44.reuse, PT ;  /* 0x0000002c0b0b7233 */ /* 0x100fe20003803000 */
[----:B------:R-:W-:Y:S01]  /*a2d0*/  SHF.R.U32.HI R202, RZ, 0x8, R9 ;  /* 0x00000008ffca7819 */ /* 0x000fe20000011609 */
[----:B------:R-:W-:Y:S01]  /*a2e0*/  FADD.FTZ R60, R57, R60 ;  /* 0x0000003c393c7221 */ /* 0x000fe20000010000 */
[----:B------:R-:W-:Y:S01]  /*a2f0*/  SHF.R.U32.HI R8, RZ, 0x18, R8 ;  /* 0x00000018ff087819 */ /* 0x000fe20000011608 */
[----:B------:R-:W-:Y:S01]  /*a300*/  FADD.FTZ R65, R65, R82 ;  /* 0x0000005241417221 */ /* 0x000fe20000010000 */
[----:B------:R-:W-:Y:S01]  /*a310*/  LOP3.LUT R9, R10, 0xff, RZ, 0xc0, !PT ;  /* 0x000000ff0a097812 */ /* 0x000fe200078ec0ff */
[--C-:B------:R-:W-:Y:S01]  /*a320*/  HSET2.LE.AND R10, R199, R44.reuse, PT ;  /* 0x0000002cc70a7233 */ /* 0x100fe20003803000 */
[----:B------:R-:W-:Y:S01]  /*a330*/  PRMT R197, R197, 0x5410, R202 ;  /* 0x00005410c5c57816 */ /* 0x000fe200000000ca */
[----:B------:R-:W-:Y:S01]  /*a340*/  MUFU.EX2 R171, R171 ;  /* 0x000000ab00ab7308 */ /* 0x000fe20000000800 */
[----:B------:R-:W-:Y:S01]  /*a350*/  PRMT R9, R9, 0x5410, R8 ;  /* 0x0000541009097816 */ /* 0x000fe20000000008 */
[----:B------:R-:W-:Y:S01]  /*a360*/  FADD.FTZ R23, R23, R60 ;  /* 0x0000003c17177221 */ /* 0x000fe20000010000 */
[----:B------:R-:W-:Y:S01]  /*a370*/  F2FP.PACK_AB R8, R186, R187 ;  /* 0x000000bbba08723e */ /* 0x000fe200000000ff */
[----:B------:R-:W-:Y:S01]  /*a380*/  FADD.FTZ R64, R64, R65 ;  /* 0x0000004140407221 */ /* 0x000fe20000010000 */
[----:B------:R-:W-:Y:S01]  /*a390*/  F2FP.PACK_AB R199, R190, R191 ;  /* 0x000000bfbec7723e */ /* 0x000fe200000000ff */
[--C-:B------:R-:W-:Y:S01]  /*a3a0*/  HSET2.LE.AND R9, R9, R44.reuse, PT ;  /* 0x0000002c09097233 */ /* 0x100fe20003803000 */
[----:B------:R-:W-:Y:S01]  /*a3b0*/  LOP3.LUT R11, R11, R8, RZ, 0xc0, !PT ;  /* 0x000000080b0b7212 */ /* 0x000fe200078ec0ff */
[----:B------:R-:W-:Y:S01]  /*a3c0*/  HSET2.LE.AND R8, R197, R44, PT ;  /* 0x0000002cc5087233 */ /* 0x000fe20003803000 */
[----:B------:R-:W-:Y:S01]  /*a3d0*/  F2FP.PACK_AB R197, R192, R193 ;  /* 0x000000c1c0c5723e */ /* 0x000fe200000000ff */
[----:B------:R-:W-:Y:S01]  /*a3e0*/  MUFU.EX2 R170, R170 ;  /* 0x000000aa00aa7308 */ /* 0x000fe20000000800 */
[----:B------:R-:W-:Y:S01]  /*a3f0*/  F2FP.PACK_AB R202, R188, R189 ;  /* 0x000000bdbcca723e */ /* 0x000fe200000000ff */
[----:B------:R-:W-:Y:S01]  /*a400*/  FADD.FTZ R193, R193, R64 ;  /* 0x00000040c1c17221 */ /* 0x000fe20000010000 */
[----:B------:R-:W-:Y:S01]  /*a410*/  LOP3.LUT R10, R10, R199, RZ, 0xc0, !PT ;  /* 0x000000c70a0a7212 */ /* 0x000fe200078ec0ff */
[--C-:B------:R-:W-:Y:S01]  /*a420*/  FFMA.FTZ R199, R178, c[0x0][0x23c], -R81.reuse ;  /* 0x00008f00b2c77a23 */ /* 0x100fe20000010851 */
[----:B------:R-:W-:Y:S01]  /*a430*/  LOP3.LUT R8, R8, R197, RZ, 0xc0, !PT ;  /* 0x000000c508087212 */ /* 0x000fe200078ec0ff */
[----:B------:R-:W-:Y:S01]  /*a440*/  FFMA.FTZ R197, R182, c[0x0][0x23c], -R81 ;  /* 0x00008f00b6c57a23 */ /* 0x000fe20000010851 */
[----:B------:R-:W-:Y:S01]  /*a450*/  LOP3.LUT R9, R9, R202, RZ, 0xc0, !PT ;  /* 0x000000ca09097212 */ /* 0x000fe200078ec0ff */
[--C-:B------:R-:W-:Y:S01]  /*a460*/  FFMA.FTZ R182, R179, c[0x0][0x23c], -R70.reuse ;  /* 0x00008f00b3b67a23 */ /* 0x100fe20000010846 */
[----:B------:R-:W-:Y:S01]  /*a470*/  MUFU.EX2 R165, R165 ;  /* 0x000000a500a57308 */ /* 0x000fe20000000800 */
[----:B------:R-:W-:-:S02]  /*a480*/  FFMA.FTZ R178, R185, c[0x0][0x23c], -R70 ;  /* 0x00008f00b9b27a23 */ /* 0x000fc40000010846 */
[----:B------:R-:W-:Y:S02]  /*a490*/  FFMA.FTZ R179, R183, c[0x0][0x23c], -R70 ;  /* 0x00008f00b7b37a23 */ /* 0x000fe40000010846 */
[C---:B------:R-:W-:Y:S01]  /*a4a0*/  HMMA.16816.F32 R132, R8.reuse, R16, R132 ;  /* 0x000000100884723c */ /* 0x040fe20000001884 */
[----:B------:R-:W-:Y:S02]  /*a4b0*/  FADD.FTZ R192, R192, R193 ;  /* 0x000000c1c0c07221 */ /* 0x000fe40000010000 */
[----:B------:R-:W-:Y:S01]  /*a4c0*/  MUFU.EX2 R182, R182 ;  /* 0x000000b600b67308 */ /* 0x000fe20000000800 */
[----:B------:R-:W-:Y:S02]  /*a4d0*/  FFMA.FTZ R86, R86, c[0x0][0x23c], -R81 ;  /* 0x00008f0056567a23 */ /* 0x000fe40000010851 */
[----:B------:R-:W-:Y:S02]  /*a4e0*/  FADD.FTZ R191, R191, R192 ;  /* 0x000000c0bfbf7221 */ /* 0x000fe40000010000 */
[----:B------:R-:W-:Y:S01]  /*a4f0*/  IMAD.U32 R17, RZ, RZ, UR5 ;  /* 0x00000005ff117e24 */ /* 0x000fe2000f8e00ff */
[----:B------:R-:W-:Y:S01]  /*a500*/  HMMA.16816.F32 R156, R8, R12, R156 ;  /* 0x0000000c089c723c */ /* 0x000fe2000000189c */
[----:B------:R-:W-:Y:S01]  /*a510*/  FADD.FTZ R190, R190, R191 ;  /* 0x000000bfbebe7221 */ /* 0x000fe20000010000 */
[----:B------:R-:W2:Y:S01]  /*a520*/  MUFU.EX2 R199, R199 ;  /* 0x000000c700c77308 */ /* 0x000ea20000000800 */
[----:B------:R-:W-:Y:S01]  /*a530*/  FFMA.FTZ R85, R85, c[0x0][0x23c], -R70 ;  /* 0x00008f0055557a23 */ /* 0x000fe20000010846 */
[----:B------:R-:W-:-:S04]  /*a540*/  LOP3.LUT R202, R55, UR33, R17, 0x96, !PT ;  /* 0x0000002137ca7c12 */ /* 0x000fc8000f8e9611 */
[C---:B------:R-:W-:Y:S01]  /*a550*/  HMMA.16816.F32 R152, R8.reuse, R18, R152 ;  /* 0x000000120898723c */ /* 0x040fe20000001898 */
[----:B------:R-:W-:Y:S01]  /*a560*/  IMAD.WIDE.U32 R202, R202, -0x326172a9, RZ ;  /* 0xcd9e8d57caca7825 */ /* 0x000fe200078e00ff */
[----:B------:R-:W3:Y:S01]  /*a570*/  LDSM.16.MT88.4 R16, [R216+0x5000] ;  /* 0x00500000d810783b */ /* 0x000ee20000004200 */
[----:B------:R-:W-:Y:S03]  /*a580*/  MUFU.EX2 R197, R197 ;  /* 0x000000c500c57308 */ /* 0x000fe60000000800 */
[----:B------:R-:W-:Y:S02]  /*a590*/  LOP3.LUT R13, R203, UR24, R112, 0x96, !PT ;  /* 0x00000018cb0d7c12 */ /* 0x000fe4000f8e9670 */
[--C-:B------:R-:W-:Y:S01]  /*a5a0*/  LOP3.LUT R12, R109, UR22, R202.reuse, 0x96, !PT ;  /* 0x000000166d0c7c12 */ /* 0x100fe2000f8e96ca */
[----:B------:R-:W-:Y:S01]  /*a5b0*/  HMMA.16816.F32 R160, R8, R14, R160 ;  /* 0x0000000e08a0723c */ /* 0x000fe200000018a0 */
[----:B--2---:R-:W-:Y:S01]  /*a5c0*/  F2FP.PACK_AB R183, R199, R180 ;  /* 0x000000b4c7b7723e */ /* 0x004fe200000000ff */
[----:B------:R-:W-:Y:S01]  /*a5d0*/  IMAD.WIDE.U32 R244, R13, -0x2daee0ad, RZ ;  /* 0xd2511f530df47825 */ /* 0x000fe200078e00ff */
[----:B------:R-:W-:Y:S01]  /*a5e0*/  MUFU.EX2 R178, R178 ;  /* 0x000000b200b27308 */ /* 0x000fe20000000800 */
[----:B------:R-:W-:-:S02]  /*a5f0*/  LOP3.LUT R202, R201, UR22, R202, 0x96, !PT ;  /* 0x00000016c9ca7c12 */ /* 0x000fc4000f8e96ca */
[----:B------:R-:W-:Y:S01]  /*a600*/  IMAD.WIDE.U32 R12, R12, -0x2daee0ad, RZ ;  /* 0xd2511f530c0c7825 */ /* 0x000fe200078e00ff */
[----:B------:R-:W-:-:S03]  /*a610*/  LOP3.LUT R8, R245, UR21, R110, 0x96, !PT ;  /* 0x00000015f5087c12 */ /* 0x000fc6000f8e966e */
[----:B------:R-:W-:Y:S01]  /*a620*/  IMAD.WIDE.U32 R206, R202, -0x2daee0ad, RZ ;  /* 0xd2511f53cace7825 */ /* 0x000fe200078e00ff */
[----:B------:R-:W-:Y:S01]  /*a630*/  LOP3.LUT R244, R13, UR19, R244, 0x96, !PT ;  /* 0x000000130df47c12 */ /* 0x000fe2000f8e96f4 */
[----:B------:R-:W2:Y:S02]  /*a640*/  MUFU.EX2 R179, R179 ;  /* 0x000000b300b37308 */ /* 0x000ea40000000800 */
[----:B------:R-:W-:-:S04]  /*a650*/  IMAD.WIDE.U32 R242, R8, -0x326172a9, RZ ;  /* 0xcd9e8d5708f27825 */ /* 0x000fc800078e00ff */
[----:B------:R-:W-:Y:S01]  /*a660*/  IMAD.WIDE.U32 R244, R244, -0x326172a9, RZ ;  /* 0xcd9e8d57f4f47825 */ /* 0x000fe200078e00ff */
[----:B------:R-:W-:Y:S01]  /*a670*/  LOP3.LUT R8, R243, UR20, R108, 0x96, !PT ;  /* 0x00000014f3087c12 */ /* 0x000fe2000f8e966c */
[----:B------:R-:W-:Y:S03]  /*a680*/  MUFU.EX2 R164, R164 ;  /* 0x000000a400a47308 */ /* 0x000fe60000000800 */
[----:B------:R-:W-:Y:S01]  /*a690*/  LOP3.LUT R242, R245, UR18, R242, 0x96, !PT ;  /* 0x00000012f5f27c12 */ /* 0x000fe2000f8e96f2 */
[----:B------:R-:W-:-:S04]  /*a6a0*/  IMAD.WIDE.U32 R8, R8, -0x2daee0ad, RZ ;  /* 0xd2511f5308087825 */ /* 0x000fc800078e00ff */
[----:B------:R-:W-:Y:S01]  /*a6b0*/  IMAD.WIDE.U32 R242, R242, -0x2daee0ad, RZ ;  /* 0xd2511f53f2f27825 */ /* 0x000fe200078e00ff */
[----:B------:R-:W-:Y:S01]  /*a6c0*/  LOP3.LUT R246, R9, UR17, R12, 0x96, !PT ;  /* 0x0000001109f67c12 */ /* 0x000fe2000f8e960c */
[----:B------:R-:W-:Y:S01]  /*a6d0*/  MUFU.EX2 R168, R168 ;  /* 0x000000a800a87308 */ /* 0x000fe20000000800 */
[----:B--2---:R-:W-:Y:S02]  /*a6e0*/  F2FP.PACK_AB R204, R179, R178 ;  /* 0x000000b2b3cc723e */ /* 0x004fe400000000ff */
[----:B------:R-:W-:Y:S01]  /*a6f0*/  LOP3.LUT R8, R243, UR13, R8, 0x96, !PT ;  /* 0x0000000df3087c12 */ /* 0x000fe2000f8e9608 */
[----:B------:R-:W-:-:S04]  /*a700*/  IMAD.WIDE.U32 R246, R246, -0x326172a9, RZ ;  /* 0xcd9e8d57f6f67825 */ /* 0x000fc800078e00ff */
[----:B------:R-:W-:Y:S01]  /*a710*/  IMAD.WIDE.U32 R12, R8, -0x326172a9, RZ ;  /* 0xcd9e8d57080c7825 */ /* 0x000fe200078e00ff */
[----:B------:R-:W-:Y:S01]  /*a720*/  LOP3.LUT R244, R247, UR16, R244, 0x96, !PT ;  /* 0x00000010f7f47c12 */ /* 0x000fe2000f8e96f4 */
[----:B------:R-:W-:Y:S03]  /*a730*/  MUFU.EX2 R121, R121 ;  /* 0x0000007900797308 */ /* 0x000fe60000000800 */
[----:B------:R-:W-:Y:S01]  /*a740*/  LOP3.LUT R8, R12, 0xffff, RZ, 0xc0, !PT ;  /* 0x0000ffff0c087812 */ /* 0x000fe200078ec0ff */
[----:B------:R-:W-:Y:S01]  /*a750*/  IMAD.WIDE.U32 R244, R244, -0x2daee0ad, RZ ;  /* 0xd2511f53f4f47825 */ /* 0x000fe200078e00ff */
[----:B------:R-:W-:Y:S02]  /*a760*/  LOP3.LUT R205, R12, 0xff, RZ, 0xc0, !PT ;  /* 0x000000ff0ccd7812 */ /* 0x000fe400078ec0ff */
[----:B------:R-:W-:Y:S01]  /*a770*/  SHF.R.U32.HI R8, RZ, 0x8, R8 ;  /* 0x00000008ff087819 */ /* 0x000fe20000011608 */
[----:B------:R-:W-:Y:S01]  /*a780*/  MUFU.EX2 R127, R127 ;  /* 0x0000007f007f7308 */ /* 0x000fe20000000800 */
[----:B------:R-:W-:-:S02]  /*a790*/  SHF.R.U32.HI R11, RZ, 0x10, R12 ;  /* 0x00000010ff0b7819 */ /* 0x000fc4000001160c */
[----:B------:R-:W-:Y:S02]  /*a7a0*/  PRMT R205, R205, 0x5410, R8 ;  /* 0x00005410cdcd7816 */ /* 0x000fe40000000008 */
[----:B------:R-:W-:Y:S02]  /*a7b0*/  SHF.R.U32.HI R10, RZ, 0x18, R12 ;  /* 0x00000018ff0a7819 */ /* 0x000fe4000001160c */
[----:B------:R-:W-:Y:S01]  /*a7c0*/  LOP3.LUT R8, R13, UR25, R246, 0x96, !PT ;  /* 0x000000190d087c12 */ /* 0x000fe2000f8e96f6 */
[----:B------:R-:W-:Y:S01]  /*a7d0*/  MUFU.EX2 R126, R126 ;  /* 0x0000007e007e7308 */ /* 0x000fe20000000800 */
[----:B------:R-:W2:Y:S01]  /*a7e0*/  LDSM.16.MT88.4 R12, [R215+0x5000] ;  /* 0x00500000d70c783b */ /* 0x000ea20000004200 */
[----:B------:R-:W-:Y:S02]  /*a7f0*/  LOP3.LUT R11, R11, 0xff, RZ, 0xc0, !PT ;  /* 0x000000ff0b0b7812 */ /* 0x000fe400078ec0ff */
[----:B------:R-:W-:Y:S02]  /*a800*/  SHF.R.U32.HI R9, RZ, 0x10, R8 ;  /* 0x00000010ff097819 */ /* 0x000fe40000011608 */
[----:B------:R-:W-:-:S02]  /*a810*/  PRMT R11, R11, 0x5410, R10 ;  /* 0x000054100b0b7816 */ /* 0x000fc4000000000a */
[C---:B------:R-:W-:Y:S01]  /*a820*/  LOP3.LUT R10, R8.reuse, 0xffff, RZ, 0xc0, !PT ;  /* 0x0000ffff080a7812 */ /* 0x040fe200078ec0ff */
[----:B------:R-:W-:Y:S01]  /*a830*/  MUFU.EX2 R129, R129 ;  /* 0x0000008100817308 */ /* 0x000fe20000000800 */
[----:B------:R-:W-:Y:S01]  /*a840*/  LOP3.LUT R185, R8, 0xff, RZ, 0xc0, !PT ;  /* 0x000000ff08b97812 */ /* 0x000fe200078ec0ff */
[--C-:B------:R-:W-:Y:S01]  /*a850*/  HSET2.LE.AND R11, R11, R44.reuse, PT ;  /* 0x0000002c0b0b7233 */ /* 0x100fe20003803000 */
[----:B------:R-:W-:Y:S02]  /*a860*/  SHF.R.U32.HI R8, RZ, 0x18, R8 ;  /* 0x00000018ff087819 */ /* 0x000fe40000011608 */
[----:B------:R-:W-:Y:S02]  /*a870*/  SHF.R.U32.HI R10, RZ, 0x8, R10 ;  /* 0x00000008ff0a7819 */ /* 0x000fe4000001160a */
[----:B------:R-:W-:Y:S01]  /*a880*/  LOP3.LUT R9, R9, 0xff, RZ, 0xc0, !PT ;  /* 0x000000ff09097812 */ /* 0x000fe200078ec0ff */
[----:B------:R-:W-:Y:S01]  /*a890*/  MUFU.EX2 R128, R128 ;  /* 0x0000008000807308 */ /* 0x000fe20000000800 */
[----:B------:R-:W-:Y:S01]  /*a8a0*/  PRMT R185, R185, 0x5410, R10 ;  /* 0x00005410b9b97816 */ /* 0x000fe2000000000a */
[----:B------:R-:W-:Y:S01]  /*a8b0*/  HSET2.LE.AND R10, R205, R44, PT ;  /* 0x0000002ccd0a7233 */ /* 0x000fe20003803000 */
[----:B------:R-:W-:-:S02]  /*a8c0*/  PRMT R9, R9, 0x5410, R8 ;  /* 0x0000541009097816 */ /* 0x000fc40000000008 */
[----:B------:R-:W-:Y:S02]  /*a8d0*/  F2FP.PACK_AB R8, R182, R181 ;  /* 0x000000b5b608723e */ /* 0x000fe400000000ff */
[----:B------:R-:W-:Y:S01]  /*a8e0*/  LOP3.LUT R10, R10, R183, RZ, 0xc0, !PT ;  /* 0x000000b70a0a7212 */ /* 0x000fe200078ec0ff */
[--C-:B------:R-:W-:Y:S01]  /*a8f0*/  HSET2.LE.AND R9, R9, R44.reuse, PT ;  /* 0x0000002c09097233 */ /* 0x100fe20003803000 */
[----:B------:R-:W-:Y:S01]  /*a900*/  LOP3.LUT R11, R11, R8, RZ, 0xc0, !PT ;  /* 0x000000080b0b7212 */ /* 0x000fe200078ec0ff */
[----:B------:R-:W-:Y:S01]  /*a910*/  HSET2.LE.AND R8, R185, R44, PT ;  /* 0x0000002cb9087233 */ /* 0x000fe20003803000 */
[----:B------:R-:W-:Y:S01]  /*a920*/  F2FP.PACK_AB R183, R197, R184 ;  /* 0x000000b8c5b7723e */ /* 0x000fe200000000ff */
[----:B------:R-:W-:Y:S01]  /*a930*/  MUFU.EX2 R90, R90 ;  /* 0x0000005a005a7308 */ /* 0x000fe20000000800 */
[----:B------:R-:W-:Y:S02]  /*a940*/  LOP3.LUT R9, R9, R204, RZ, 0xc0, !PT ;  /* 0x000000cc09097212 */ /* 0x000fe400078ec0ff */
[----:B------:R-:W-:-:S05]  /*a950*/  LOP3.LUT R8, R8, R183, RZ, 0xc0, !PT ;  /* 0x000000b708087212 */ /* 0x000fca00078ec0ff */
[----:B------:R-:W-:Y:S02]  /*a960*/  MUFU.EX2 R83, R83 ;  /* 0x0000005300537308 */ /* 0x000fe40000000800 */
[C---:B---3--:R-:W-:Y:S06]  /*a970*/  HMMA.16816.F32 R140, R8.reuse, R16, R140 ;  /* 0x00000010088c723c */ /* 0x048fec000000188c */
[----:B------:R-:W-:Y:S02]  /*a980*/  MUFU.EX2 R104, R104 ;  /* 0x0000006800687308 */ /* 0x000fe40000000800 */
[C---:B------:R-:W-:Y:S06]  /*a990*/  HMMA.16816.F32 R136, R8.reuse, R18, R136 ;  /* 0x000000120888723c */ /* 0x040fec0000001888 */
[----:B------:R-:W-:Y:S02]  /*a9a0*/  MUFU.EX2 R103, R103 ;  /* 0x0000006700677308 */ /* 0x000fe40000000800 */
[C---:B--2---:R-:W-:Y:S06]  /*a9b0*/  HMMA.16816.F32 R148, R8.reuse, R12, R148 ;  /* 0x0000000c0894723c */ /* 0x044fec0000001894 */
[----:B------:R-:W-:Y:S02]  /*a9c0*/  MUFU.EX2 R86, R86 ;  /* 0x0000005600567308 */ /* 0x000fe40000000800 */
[----:B------:R-:W-:Y:S06]  /*a9d0*/  HMMA.16816.F32 R144, R8, R14, R144 ;  /* 0x0000000e0890723c */ /* 0x000fec0000001890 */
[----:B------:R-:W-:Y:S01]  /*a9e0*/  MUFU.EX2 R85, R85 ;  /* 0x0000005500557308 */ /* 0x000fe20000000800 */
[----:B------:R-:W-:-:S05]  /*a9f0*/  LOP3.LUT R8, R203, UR24, R196, 0x96, !PT ;  /* 0x00000018cb087c12 */ /* 0x000fca000f8e96c4 */
[----:B------:R-:W-:Y:S02]  /*aa00*/  IMAD.WIDE.U32 R204, R8, -0x2daee0ad, RZ ;  /* 0xd2511f5308cc7825 */ /* 0x000fe400078e00ff */
[----:B------:R-:W-:Y:S03]  /*aa10*/  MUFU.EX2 R102, R102 ;  /* 0x0000006600667308 */ /* 0x000fe60000000800 */
[----:B------:R-:W-:Y:S02]  /*aa20*/  LOP3.LUT R8, R205, UR21, R194, 0x96, !PT ;  /* 0x00000015cd087c12 */ /* 0x000fe4000f8e96c2 */
[----:B------:R-:W-:-:S03]  /*aa30*/  LOP3.LUT R204, R207, UR19, R204, 0x96, !PT ;  /* 0x00000013cfcc7c12 */ /* 0x000fc6000f8e96cc */
[----:B------:R-:W-:Y:S01]  /*aa40*/  IMAD.WIDE.U32 R202, R8, -0x326172a9, RZ ;  /* 0xcd9e8d5708ca7825 */ /* 0x000fe200078e00ff */
[----:B------:R-:W2:Y:S03]  /*aa50*/  MUFU.EX2 R101, R101 ;  /* 0x0000006500657308 */ /* 0x000ea60000000800 */
[----:B------:R-:W-:Y:S01]  /*aa60*/  IMAD.WIDE.U32 R204, R204, -0x326172a9, RZ ;  /* 0xcd9e8d57cccc7825 */ /* 0x000fe200078e00ff */
[----:B------:R-:W-:-:S04]  /*aa70*/  LOP3.LUT R8, R203, UR20, R200, 0x96, !PT ;  /* 0x00000014cb087c12 */ /* 0x000fc8000f8e96c8 */
[----:B------:R-:W-:Y:S01]  /*aa80*/  LOP3.LUT R202, R205, UR18, R202, 0x96, !PT ;  /* 0x00000012cdca7c12 */ /* 0x000fe2000f8e96ca */
[----:B------:R-:W-:Y:S01]  /*aa90*/  IMAD.WIDE.U32 R8, R8, -0x2daee0ad, RZ ;  /* 0xd2511f5308087825 */ /* 0x000fe200078e00ff */
[----:B------:R-:W-:Y:S03]  /*aaa0*/  MUFU.EX2 R96, R96 ;  /* 0x0000006000607308 */ /* 0x000fe60000000800 */
[----:B------:R-:W-:Y:S01]  /*aab0*/  IMAD.WIDE.U32 R202, R202, -0x2daee0ad, RZ ;  /* 0xd2511f53caca7825 */ /* 0x000fe200078e00ff */
[----:B------:R-:W-:Y:S02]  /*aac0*/  LOP3.LUT R206, R9, UR17, R206, 0x96, !PT ;  /* 0x0000001109ce7c12 */ /* 0x000fe4000f8e96ce */
[----:B--2---:R-:W-:Y:S02]  /*aad0*/  F2FP.PACK_AB R57, R101, R102 ;  /* 0x000000666539723e */ /* 0x004fe400000000ff */
[----:B------:R-:W-:Y:S01]  /*aae0*/  LOP3.LUT R8, R203, UR13, R8, 0x96, !PT ;  /* 0x0000000dcb087c12 */ /* 0x000fe2000f8e9608 */
[----:B------:R-:W-:Y:S01]  /*aaf0*/  IMAD.WIDE.U32 R206, R206, -0x326172a9, RZ ;  /* 0xcd9e8d57cece7825 */ /* 0x000fe200078e00ff */
[----:B------:R-:W-:Y:S01]  /*ab00*/  LOP3.LUT R203, R244, 0xff, RZ, 0xc0, !PT ;  /* 0x000000fff4cb7812 */ /* 0x000fe200078ec0ff */
[----:B------:R-:W-:Y:S02]  /*ab10*/  MUFU.EX2 R95, R95 ;  /* 0x0000005f005f7308 */ /* 0x000fe40000000800 */
[----:B------:R-:W-:Y:S01]  /*ab20*/  IMAD.WIDE.U32 R248, R8, -0x326172a9, RZ ;  /* 0xcd9e8d5708f87825 */ /* 0x000fe200078e00ff */
[----:B------:R-:W-:-:S04]  /*ab30*/  LOP3.LUT R204, R207, UR16, R204, 0x96, !PT ;  /* 0x00000010cfcc7c12 */ /* 0x000fc8000f8e96cc */
[----:B------:R-:W-:Y:S01]  /*ab40*/  LOP3.LUT R8, R248, 0xffff, RZ, 0xc0, !PT ;  /* 0x0000fffff8087812 */ /* 0x000fe200078ec0ff */
[----:B------:R-:W-:Y:S01]  /*ab50*/  IMAD.WIDE.U32 R204, R204, -0x2daee0ad, RZ ;  /* 0xd2511f53cccc7825 */ /* 0x000fe200078e00ff */
[----:B------:R-:W-:Y:S01]  /*ab60*/  LOP3.LUT R11, R248, 0xff, RZ, 0xc0, !PT ;  /* 0x000000fff80b7812 */ /* 0x000fe200078ec0ff */
[----:B------:R-:W-:Y:S01]  /*ab70*/  MUFU.EX2 R94, R94 ;  /* 0x0000005e005e7308 */ /* 0x000fe20000000800 */
[----:B------:R-:W-:Y:S02]  /*ab80*/  SHF.R.U32.HI R8, RZ, 0x8, R8 ;  /* 0x00000008ff087819 */ /* 0x000fe40000011608 */
[----:B------:R-:W-:Y:S02]  /*ab90*/  SHF.R.U32.HI R183, RZ, 0x10, R248 ;  /* 0x00000010ffb77819 */ /* 0x000fe400000116f8 */
[----:B------:R-:W-:Y:S02]  /*aba0*/  PRMT R11, R11, 0x5410, R8 ;  /* 0x000054100b0b7816 */ /* 0x000fe40000000008 */
[----:B------:R-:W-:Y:S01]  /*abb0*/  LOP3.LUT R8, R249, UR25, R206, 0x96, !PT ;  /* 0x00000019f9087c12 */ /* 0x000fe2000f8e96ce */
[----:B------:R-:W2:Y:S01]  /*abc0*/  MUFU.EX2 R93, R93 ;  /* 0x0000005d005d7308 */ /* 0x000ea20000000800 */
[----:B------:R-:W-:-:S02]  /*abd0*/  LOP3.LUT R183, R183, 0xff, RZ, 0xc0, !PT ;  /* 0x000000ffb7b77812 */ /* 0x000fc400078ec0ff */
[----:B------:R-:W-:Y:S02]  /*abe0*/  SHF.R.U32.HI R10, RZ, 0x18, R248 ;  /* 0x00000018ff0a7819 */ /* 0x000fe400000116f8 */
[----:B------:R-:W-:Y:S02]  /*abf0*/  SHF.R.U32.HI R9, RZ, 0x10, R8 ;  /* 0x00000010ff097819 */ /* 0x000fe40000011608 */
[----:B------:R-:W-:Y:S01]  /*ac00*/  PRMT R183, R183, 0x5410, R10 ;  /* 0x00005410b7b77816 */ /* 0x000fe2000000000a */
[----:B------:R-:W-:Y:S01]  /*ac10*/  MUFU.EX2 R100, R100 ;  /* 0x0000006400647308 */ /* 0x000fe20000000800 */
[C---:B------:R-:W-:Y:S02]  /*ac20*/  LOP3.LUT R10, R8.reuse, 0xffff, RZ, 0xc0, !PT ;  /* 0x0000ffff080a7812 */ /* 0x040fe400078ec0ff */
[----:B------:R-:W-:Y:S02]  /*ac30*/  LOP3.LUT R185, R8, 0xff, RZ, 0xc0, !PT ;  /* 0x000000ff08b97812 */ /* 0x000fe400078ec0ff */
[----:B------:R-:W-:-:S02]  /*ac40*/  SHF.R.U32.HI R8, RZ, 0x18, R8 ;  /* 0x00000018ff087819 */ /* 0x000fc40000011608 */
[----:B------:R-:W-:Y:S01]  /*ac50*/  LOP3.LUT R9, R9, 0xff, RZ, 0xc0, !PT ;  /* 0x000000ff09097812 */ /* 0x000fe200078ec0ff */
[----:B------:R-:W-:Y:S01]  /*ac60*/  MUFU.EX2 R99, R99 ;  /* 0x0000006300637308 */ /* 0x000fe20000000800 */
[----:B------:R-:W-:Y:S02]  /*ac70*/  SHF.R.U32.HI R10, RZ, 0x8, R10 ;  /* 0x00000008ff0a7819 */ /* 0x000fe4000001160a */
[----:B------:R-:W-:Y:S02]  /*ac80*/  PRMT R9, R9, 0x5410, R8 ;  /* 0x0000541009097816 */ /* 0x000fe40000000008 */
[----:B------:R-:W-:Y:S02]  /*ac90*/  PRMT R185, R185, 0x5410, R10 ;  /* 0x00005410b9b97816 */ /* 0x000fe4000000000a */
[----:B------:R-:W-:Y:S01]  /*aca0*/  F2FP.PACK_AB R10, R172, R173 ;  /* 0x000000adac0a723e */ /* 0x000fe200000000ff */
[--C-:B------:R-:W-:Y:S01]  /*acb0*/  HSET2.LE.AND R9, R9, R44.reuse, PT ;  /* 0x0000002c09097233 */ /* 0x100fe20003803000 */
[----:B------:R-:W-:Y:S01]  /*acc0*/  F2FP.PACK_AB R206, R170, R171 ;  /* 0x000000abaace723e */ /* 0x000fe200000000ff */
[--C-:B------:R-:W-:Y:S01]  /*acd0*/  HSET2.LE.AND R8, R185, R44.reuse, PT ;  /* 0x0000002cb9087233 */ /* 0x100fe20003803000 */
[----:B------:R-:W-:Y:S01]  /*ace0*/  F2FP.PACK_AB R185, R176, R177 ;  /* 0x000000b1b0b9723e */ /* 0x000fe200000000ff */
[----:B------:R-:W-:Y:S01]  /*acf0*/  FADD.FTZ R177, R177, R190 ;  /* 0x000000beb1b17221 */ /* 0x000fe20000010000 */
[----:B------:R-:W-:Y:S01]  /*ad00*/  LOP3.LUT R9, R9, R10, RZ, 0xc0, !PT ;  /* 0x0000000a09097212 */ /* 0x000fe200078ec0ff */
[--C-:B------:R-:W-:Y:S01]  /*ad10*/  HSET2.LE.AND R10, R11, R44.reuse, PT ;  /* 0x0000002c0b0a7233 */ /* 0x100fe20003803000 */
[----:B------:R-:W-:Y:S01]  /*ad20*/  F2FP.PACK_AB R11, R174, R175 ;  /* 0x000000afae0b723e */ /* 0x000fe200000000ff */
[----:B------:R-:W-:Y:S01]  /*ad30*/  FADD.FTZ R176, R176, R177 ;  /* 0x000000b1b0b07221 */ /* 0x000fe20000010000 */
[----:B------:R-:W-:Y:S01]  /*ad40*/  LOP3.LUT R8, R8, R185, RZ, 0xc0, !PT ;  /* 0x000000b908087212 */ /* 0x000fe200078ec0ff */
[--C-:B------:R-:W-:Y:S01]  /*ad50*/  FFMA.FTZ R185, R130, c[0x0][0x23c], -R81.reuse ;  /* 0x00008f0082b97a23 */ /* 0x100fe20000010851 */
[----:B------:R-:W-:Y:S01]  /*ad60*/  LOP3.LUT R10, R10, R11, RZ, 0xc0, !PT ;  /* 0x0000000b0a0a7212 */ /* 0x000fe200078ec0ff */
[----:B------:R-:W-:Y:S01]  /*ad70*/  HSET2.LE.AND R11, R183, R44, PT ;  /* 0x0000002cb70b7233 */ /* 0x000fe20003803000 */
[--C-:B------:R-:W-:Y:S01]  /*ad80*/  FFMA.FTZ R130, R169, c[0x0][0x23c], -R70.reuse ;  /* 0x00008f00a9827a23 */ /* 0x100fe20000010846 */
[----:B------:R-:W-:Y:S01]  /*ad90*/  MUFU.EX2 R92, R92 ;  /* 0x0000005c005c7308 */ /* 0x000fe20000000800 */
[----:B------:R-:W-:Y:S01]  /*ada0*/  FFMA.FTZ R183, R166, c[0x0][0x23c], -R81 ;  /* 0x00008f00a6b77a23 */ /* 0x000fe20000010851 */
[----:B--2---:R-:W-:Y:S01]  /*adb0*/  F2FP.PACK_AB R56, R93, R94 ;  /* 0x0000005e5d38723e */ /* 0x004fe200000000ff */
[--C-:B------:R-:W-:Y:S01]  /*adc0*/  FFMA.FTZ R166, R131, c[0x0][0x23c], -R70.reuse ;  /* 0x00008f0083a67a23 */ /* 0x100fe20000010846 */
[----:B------:R-:W-:Y:S01]  /*add0*/  LOP3.LUT R11, R11, R206, RZ, 0xc0, !PT ;  /* 0x000000ce0b0b7212 */ /* 0x000fe200078ec0ff */
[----:B------:R-:W-:-:S02]  /*ade0*/  FFMA.FTZ R131, R167, c[0x0][0x23c], -R70 ;  /* 0x00008f00a7837a23 */ /* 0x000fc40000010846 */
[----:B------:R-:W-:Y:S01]  /*adf0*/  FADD.FTZ R175, R175, R176 ;  /* 0x000000b0afaf7221 */ /* 0x000fe20000010000 */
[----:B------:R-:W2:Y:S03]  /*ae00*/  MUFU.EX2 R185, R185 ;  /* 0x000000b900b97308 */ /* 0x000ea60000000800 */
[----:B------:R-:W-:Y:S01]  /*ae10*/  HMMA.16816.F32 R132, R8, R16, R132 ;  /* 0x000000100884723c */ /* 0x000fe20000001884 */
[----:B------:R-:W-:-:S04]  /*ae20*/  FADD.FTZ R174, R174, R175 ;  /* 0x000000afaeae7221 */ /* 0x000fc80000010000 */
[----:B------:R-:W-:Y:S03]  /*ae30*/  MUFU.EX2 R166, R166 ;  /* 0x000000a600a67308 */ /* 0x000fe60000000800 */
[C---:B------:R-:W-:Y:S01]  /*ae40*/  HMMA.16816.F32 R152, R8.reuse, R18, R152 ;  /* 0x000000120898723c */ /* 0x040fe20000001898 */
[----:B------:R-:W3:Y:S04]  /*ae50*/  LDSM.16.MT88.4 R16, [R216+0x5400] ;  /* 0x00540000d810783b */ /* 0x000ee80000004200 */
[----:B------:R-:W-:Y:S01]  /*ae60*/  MUFU.EX2 R183, R183 ;  /* 0x000000b700b77308 */ /* 0x000fe20000000800 */
[----:B--2---:R-:W-:Y:S02]  /*ae70*/  F2FP.PACK_AB R167, R185, R164 ;  /* 0x000000a4b9a7723e */ /* 0x004fe400000000ff */
[C---:B------:R-:W-:Y:S05]  /*ae80*/  HMMA.16816.F32 R156, R8.reuse, R12, R156 ;  /* 0x0000000c089c723c */ /* 0x040fea000000189c */
[----:B------:R-:W-:Y:S03]  /*ae90*/  MUFU.EX2 R130, R130 ;  /* 0x0000008200827308 */ /* 0x000fe60000000800 */
[----:B------:R-:W-:Y:S05]  /*aea0*/  HMMA.16816.F32 R160, R8, R14, R160 ;  /* 0x0000000e08a0723c */ /* 0x000fea00000018a0 */
[----:B------:R-:W2:Y:S02]  /*aeb0*/  MUFU.EX2 R131, R131 ;  /* 0x0000008300837308 */ /* 0x000ea40000000800 */
[----:B------:R-:W-:-:S02]  /*aec0*/  LOP3.LUT R10, R244, 0xffff, RZ, 0xc0, !PT ;  /* 0x0000fffff40a7812 */ /* 0x000fc400078ec0ff */
[----:B------:R-:W-:Y:S02]  /*aed0*/  SHF.R.U32.HI R9, RZ, 0x10, R244 ;  /* 0x00000010ff097819 */ /* 0x000fe400000116f4 */
[----:B------:R-:W-:Y:S02]  /*aee0*/  SHF.R.U32.HI R10, RZ, 0x8, R10 ;  /* 0x00000008ff0a7819 */ /* 0x000fe4000001160a */
[----:B------:R-:W-:Y:S01]  /*aef0*/  LOP3.LUT R8, R245, UR26, R242, 0x96, !PT ;  /* 0x0000001af5087c12 */ /* 0x000fe2000f8e96f2 */
[----:B------:R-:W-:Y:S01]  /*af00*/  MUFU.EX2 R91, R91 ;  /* 0x0000005b005b7308 */ /* 0x000fe20000000800 */
[----:B------:R-:W-:Y:S02]  /*af10*/  PRMT R203, R203, 0x5410, R10 ;  /* 0x00005410cbcb7816 */ /* 0x000fe4000000000a */
[----:B------:R-:W-:Y:S02]  /*af20*/  LOP3.LUT R10, R9, 0xff, RZ, 0xc0, !PT ;  /* 0x000000ff090a7812 */ /* 0x000fe400078ec0ff */
[----:B------:R-:W-:-:S02]  /*af30*/  LOP3.LUT R9, R8, 0xffff, RZ, 0xc0, !PT ;  /* 0x0000ffff08097812 */ /* 0x000fc400078ec0ff */
[----:B------:R-:W-:Y:S01]  /*af40*/  LOP3.LUT R169, R8, 0xff, RZ, 0xc0, !PT ;  /* 0x000000ff08a97812 */ /* 0x000fe200078ec0ff */
[----:B------:R-:W-:Y:S01]  /*af50*/  MUFU.EX2 R98, R98 ;  /* 0x0000006200627308 */ /* 0x000fe20000000800 */
[----:B------:R-:W-:Y:S02]  /*af60*/  SHF.R.U32.HI R12, RZ, 0x8, R9 ;  /* 0x00000008ff0c7819 */ /* 0x000fe40000011609 */
[----:B------:R-:W-:Y:S02]  /*af70*/  SHF.R.U32.HI R11, RZ, 0x18, R244 ;  /* 0x00000018ff0b7819 */ /* 0x000fe400000116f4 */
[----:B------:R-:W-:Y:S02]  /*af80*/  PRMT R169, R169, 0x5410, R12 ;  /* 0x00005410a9a97816 */ /* 0x000fe4000000000c */
[----:B------:R-:W4:Y:S01]  /*af90*/  LDSM.16.MT88.4 R12, [R215+0x5400] ;  /* 0x00540000d70c783b */ /* 0x000f220000004200 */
[----:B------:R-:W-:Y:S01]  /*afa0*/  PRMT R11, R10, 0x5410, R11 ;  /* 0x000054100a0b7816 */ /* 0x000fe2000000000b */
[----:B------:R-:W-:Y:S01]  /*afb0*/  MUFU.EX2 R97, R97 ;  /* 0x0000006100617308 */ /* 0x000fe20000000800 */
[----:B------:R-:W-:-:S02]  /*afc0*/  SHF.R.U32.HI R10, RZ, 0x10, R8 ;  /* 0x00000010ff0a7819 */ /* 0x000fc40000011608 */
[----:B------:R-:W-:Y:S01]  /*afd0*/  SHF.R.U32.HI R8, RZ, 0x18, R8 ;  /* 0x00000018ff087819 */ /* 0x000fe20000011608 */
[--C-:B------:R-:W-:Y:S01]  /*afe0*/  HSET2.LE.AND R11, R11, R44.reuse, PT ;  /* 0x0000002c0b0b7233 */ /* 0x100fe20003803000 */
[----:B------:R-:W-:Y:S01]  /*aff0*/  LOP3.LUT R9, R10, 0xff, RZ, 0xc0, !PT ;  /* 0x000000ff0a097812 */ /* 0x000fe200078ec0ff */
[--C-:B------:R-:W-:Y:S01]  /*b000*/  HSET2.LE.AND R10, R203, R44.reuse, PT ;  /* 0x0000002ccb0a7233 */ /* 0x100fe20003803000 */
[----:B--2---:R-:W-:Y:S02]  /*b010*/  F2FP.PACK_AB R206, R131, R130 ;  /* 0x0000008283ce723e */ /* 0x004fe400000000ff */
[----:B------:R-:W-:Y:S02]  /*b020*/  PRMT R9, R9, 0x5410, R8 ;  /* 0x0000541009097816 */ /* 0x000fe40000000008 */
[----:B------:R-:W-:Y:S02]  /*b030*/  F2FP.PACK_AB R8, R166, R165 ;  /* 0x000000a5a608723e */ /* 0x000fe400000000ff */
[----:B------:R-:W-:Y:S01]  /*b040*/  LOP3.LUT R10, R10, R167, RZ, 0xc0, !PT ;  /* 0x000000a70a0a7212 */ /* 0x000fe200078ec0ff */
[--C-:B------:R-:W-:Y:S01]  /*b050*/  HSET2.LE.AND R9, R9, R44.reuse, PT ;  /* 0x0000002c09097233 */ /* 0x100fe20003803000 */
[----:B------:R-:W-:Y:S01]  /*b060*/  LOP3.LUT R11, R11, R8, RZ, 0xc0, !PT ;  /* 0x000000080b0b7212 */ /* 0x000fe200078ec0ff */
[----:B------:R-:W-:Y:S01]  /*b070*/  HSET2.LE.AND R8, R169, R44, PT ;  /* 0x0000002ca9087233 */ /* 0x000fe20003803000 */
[----:B------:R-:W-:-:S02]  /*b080*/  F2FP.PACK_AB R167, R183, R168 ;  /* 0x000000a8b7a7723e */ /* 0x000fc400000000ff */
[----:B------:R-:W-:Y:S02]  /*b090*/  LOP3.LUT R9, R9, R206, RZ, 0xc0, !PT ;  /* 0x000000ce09097212 */ /* 0x000fe400078ec0ff */
[----:B------:R-:W-:Y:S02]  /*b0a0*/  LOP3.LUT R8, R8, R167, RZ, 0xc0, !PT ;  /* 0x000000a708087212 */ /* 0x000fe400078ec0ff */
[----:B------:R-:W-:-:S05]  /*b0b0*/  LOP3.LUT R167, R204, 0xff, RZ, 0xc0, !PT ;  /* 0x000000ffcca77812 */ /* 0x000fca00078ec0ff */
[C---:B---3--:R-:W-:Y:S08]  /*b0c0*/  HMMA.16816.F32 R140, R8.reuse, R16, R140 ;  /* 0x00000010088c723c */ /* 0x048ff0000000188c */
[C---:B------:R-:W-:Y:S08]  /*b0d0*/  HMMA.16816.F32 R136, R8.reuse, R18, R136 ;  /* 0x000000120888723c */ /* 0x040ff00000001888 */
[C---:B----4-:R-:W-:Y:S08]  /*b0e0*/  HMMA.16816.F32 R148, R8.reuse, R12, R148 ;  /* 0x0000000c0894723c */ /* 0x050ff00000001894 */
[----:B------:R-:W-:Y:S07]  /*b0f0*/  HMMA.16816.F32 R144, R8, R14, R144 ;  /* 0x0000000e0890723c */ /* 0x000fee0000001890 */
[----:B------:R-:W-:-:S02]  /*b100*/  LOP3.LUT R10, R204, 0xffff, RZ, 0xc0, !PT ;  /* 0x0000ffffcc0a7812 */ /* 0x000fc400078ec0ff */
[----:B------:R-:W-:Y:S02]  /*b110*/  SHF.R.U32.HI R9, RZ, 0x10, R204 ;  /* 0x00000010ff097819 */ /* 0x000fe400000116cc */
[----:B------:R-:W-:Y:S02]  /*b120*/  SHF.R.U32.HI R10, RZ, 0x8, R10 ;  /* 0x00000008ff0a7819 */ /* 0x000fe4000001160a */
[----:B------:R-:W-:Y:S01]  /*b130*/  LOP3.LUT R8, R205, UR26, R202, 0x96, !PT ;  /* 0x0000001acd087c12 */ /* 0x000fe2000f8e96ca */
[----:B------:R-:W-:Y:S01]  /*b140*/  FFMA.FTZ R202, R119, c[0x0][0x23c], -R198 ;  /* 0x00008f0077ca7a23 */ /* 0x000fe200000108c6 */
[----:B------:R-:W-:Y:S02]  /*b150*/  PRMT R167, R167, 0x5410, R10 ;  /* 0x00005410a7a77816 */ /* 0x000fe4000000000a */
[----:B------:R-:W-:Y:S02]  /*b160*/  LOP3.LUT R10, R9, 0xff, RZ, 0xc0, !PT ;  /* 0x000000ff090a7812 */ /* 0x000fe400078ec0ff */
[----:B------:R-:W-:Y:S01]  /*b170*/  LOP3.LUT R9, R8, 0xffff, RZ, 0xc0, !PT ;  /* 0x0000ffff08097812 */ /* 0x000fe200078ec0ff */
[----:B------:R-:W2:Y:S01]  /*b180*/  MUFU.EX2 R202, R202 ;  /* 0x000000ca00ca7308 */ /* 0x000ea20000000800 */
[----:B------:R-:W-:-:S02]  /*b190*/  SHF.R.U32.HI R119, RZ, 0x10, R8 ;  /* 0x00000010ff777819 */ /* 0x000fc40000011608 */
[----:B------:R-:W-:Y:S02]  /*b1a0*/  SHF.R.U32.HI R169, RZ, 0x8, R9 ;  /* 0x00000008ffa97819 */ /* 0x000fe40000011609 */
[----:B------:R-:W-:Y:S01]  /*b1b0*/  SHF.R.U32.HI R11, RZ, 0x18, R204 ;  /* 0x00000018ff0b7819 */ /* 0x000fe200000116cc */
[--C-:B------:R-:W-:Y:S01]  /*b1c0*/  FFMA.FTZ R204, R123, c[0x0][0x23c], -R198.reuse ;  /* 0x00008f007bcc7a23 */ /* 0x100fe200000108c6 */
[----:B------:R-:W-:Y:S01]  /*b1d0*/  LOP3.LUT R9, R119, 0xff, RZ, 0xc0, !PT ;  /* 0x000000ff77097812 */ /* 0x000fe200078ec0ff */
[----:B------:R-:W-:Y:S01]  /*b1e0*/  FFMA.FTZ R119, R125, c[0x0][0x23c], -R198 ;  /* 0x00008f007d777a23 */ /* 0x000fe200000108c6 */
[----:B------:R-:W-:Y:S02]  /*b1f0*/  PRMT R11, R10, 0x5410, R11 ;  /* 0x000054100a0b7816 */ /* 0x000fe4000000000b */
[----:B------:R-:W-:Y:S01]  /*b200*/  LOP3.LUT R10, R8, 0xff, RZ, 0xc0, !PT ;  /* 0x000000ff080a7812 */ /* 0x000fe200078ec0ff */
[----:B------:R-:W-:Y:S01]  /*b210*/  MUFU.EX2 R204, R204 ;  /* 0x000000cc00cc7308 */ /* 0x000fe20000000800 */
[----:B------:R-:W-:Y:S01]  /*b220*/  SHF.R.U32.HI R8, RZ, 0x18, R8 ;  /* 0x00000018ff087819 */ /* 0x000fe20000011608 */
[--C-:B------:R-:W-:Y:S01]  /*b230*/  HSET2.LE.AND R11, R11, R44.reuse, PT ;  /* 0x0000002c0b0b7233 */ /* 0x100fe20003803000 */
[----:B------:R-:W-:Y:S01]  /*b240*/  PRMT R125, R10, 0x5410, R169 ;  /* 0x000054100a7d7816 */ /* 0x000fe200000000a9 */
[----:B------:R-:W-:Y:S01]  /*b250*/  HSET2.LE.AND R10, R167, R44, PT ;  /* 0x0000002ca70a7233 */ /* 0x000fe20003803000 */
[----:B------:R-:W-:-:S02]  /*b260*/  PRMT R9, R9, 0x5410, R8 ;  /* 0x0000541009097816 */ /* 0x000fc40000000008 */
[----:B--2---:R-:W-:Y:S01]  /*b270*/  F2FP.PACK_AB R8, R202, R121 ;  /* 0x00000079ca08723e */ /* 0x004fe200000000ff */
[----:B------:R-:W2:Y:S01]  /*b280*/  MUFU.EX2 R119, R119 ;  /* 0x0000007700777308 */ /* 0x000ea20000000800 */
[----:B------:R-:W-:Y:S01]  /*b290*/  F2FP.PACK_AB R123, R126, R127 ;  /* 0x0000007f7e7b723e */ /* 0x000fe200000000ff */
[--C-:B------:R-:W-:Y:S01]  /*b2a0*/  HSET2.LE.AND R9, R9, R44.reuse, PT ;  /* 0x0000002c09097233 */ /* 0x100fe20003803000 */
[----:B------:R-:W-:Y:S01]  /*b2b0*/  LOP3.LUT R11, R11, R8, RZ, 0xc0, !PT ;  /* 0x000000080b0b7212 */ /* 0x000fe200078ec0ff */
[----:B------:R-:W-:Y:S01]  /*b2c0*/  HSET2.LE.AND R8, R125, R44, PT ;  /* 0x0000002c7d087233 */ /* 0x000fe20003803000 */
[----:B------:R-:W-:Y:S02]  /*b2d0*/  LOP3.LUT R10, R10, R123, RZ, 0xc0, !PT ;  /* 0x0000007b0a0a7212 */ /* 0x000fe400078ec0ff */
[----:B------:R-:W-:Y:S01]  /*b2e0*/  F2FP.PACK_AB R123, R128, R129 ;  /* 0x00000081807b723e */ /* 0x000fe200000000ff */
[----:B------:R-:W-:-:S03]  /*b2f0*/  FADD.FTZ R129, R129, R174 ;  /* 0x000000ae81817221 */ /* 0x000fc60000010000 */
[----:B------:R-:W-:Y:S01]  /*b300*/  LOP3.LUT R8, R8, R123, RZ, 0xc0, !PT ;  /* 0x0000007b08087212 */ /* 0x000fe200078ec0ff */
[----:B------:R-:W-:Y:S01]  /*b310*/  FADD.FTZ R128, R128, R129 ;  /* 0x0000008180807221 */ /* 0x000fe20000010000 */
[----:B--2---:R-:W-:-:S03]  /*b320*/  F2FP.PACK_AB R206, R204, R119 ;  /* 0x00000077ccce723e */ /* 0x004fc600000000ff */
[----:B------:R-:W-:Y:S01]  /*b330*/  FADD.FTZ R127, R127, R128 ;  /* 0x000000807f7f7221 */ /* 0x000fe20000010000 */
[----:B------:R-:W-:-:S03]  /*b340*/  LOP3.LUT R9, R9, R206, RZ, 0xc0, !PT ;  /* 0x000000ce09097212 */ /* 0x000fc600078ec0ff */
[----:B------:R-:W-:-:S04]  /*b350*/  FADD.FTZ R127, R126, R127 ;  /* 0x0000007f7e7f7221 */ /* 0x000fc80000010000 */
[C---:B------:R-:W-:Y:S07]  /*b360*/  HMMA.16816.F32 R132, R8.reuse, R16, R132 ;  /* 0x000000100884723c */ /* 0x040fee0000001884 */
[----:B------:R-:W-:Y:S01]  /*b370*/  IMAD.U32 R17, RZ, RZ, UR35 ;  /* 0x00000023ff117e24 */ /* 0x000fe2000f8e00ff */
[----:B------:R-:W-:Y:S04]  /*b380*/  HMMA.16816.F32 R152, R8, R18, R152 ;  /* 0x000000120898723c */ /* 0x000fe80000001898 */
[----:B------:R-:W-:-:S04]  /*b390*/  LOP3.LUT R16, R55, UR33, R17, 0x96, !PT ;  /* 0x0000002137107c12 */ /* 0x000fc8000f8e9611 */
[----:B------:R-:W-:Y:S01]  /*b3a0*/  HMMA.16816.F32 R156, R8, R12, R156 ;  /* 0x0000000c089c723c */ /* 0x000fe2000000189c */
[----:B------:R-:W-:-:S05]  /*b3b0*/  IMAD.WIDE.U32 R16, R16, -0x326172a9, RZ ;  /* 0xcd9e8d5710107825 */ /* 0x000fca00078e00ff */
[----:B------:R-:W-:Y:S02]  /*b3c0*/  LOP3.LUT R196, R17, UR24, R196, 0x96, !PT ;  /* 0x0000001811c47c12 */ /* 0x000fe4000f8e96c4 */
[----:B------:R-:W-:Y:S01]  /*b3d0*/  LOP3.LUT R18, R201, UR22, R16, 0x96, !PT ;  /* 0x00000016c9127c12 */ /* 0x000fe2000f8e9610 */
[----:B------:R-:W-:Y:S01]  /*b3e0*/  HMMA.16816.F32 R160, R8, R14, R160 ;  /* 0x0000000e08a0723c */ /* 0x000fe200000018a0 */
[----:B------:R-:W-:Y:S01]  /*b3f0*/  LOP3.LUT R112, R17, UR24, R112, 0x96, !PT ;  /* 0x0000001811707c12 */ /* 0x000fe2000f8e9670 */
[----:B------:R-:W-:Y:S01]  /*b400*/  IMAD.WIDE.U32 R242, R196, -0x2daee0ad, RZ ;  /* 0xd2511f53c4f27825 */ /* 0x000fe200078e00ff */
[----:B------:R-:W-:Y:S01]  /*b410*/  LOP3.LUT R16, R109, UR22, R16, 0x96, !PT ;  /* 0x000000166d107c12 */ /* 0x000fe2000f8e9610 */
[----:B------:R-:W2:Y:S02]  /*b420*/  LDSM.16.MT88.4 R8, [R216+0x5800] ;  /* 0x00580000d808783b */ /* 0x000ea40000004200 */
        /* <DEDUP_REMOVED lines=27> */
[----:B------:R-:W-:Y:S02]  /*b5e0*/  LOP3.LUT R110, R108, 0xffff, RZ, 0xc0, !PT ;  /* 0x0000ffff6c6e7812 */ /* 0x000fe400078ec0ff */
[----:B------:R-:W-:Y:S01]  /*b5f0*/  LOP3.LUT R203, R109, UR25, R244, 0x96, !PT ;  /* 0x000000196dcb7c12 */ /* 0x000fe2000f8e96f4 */
[----:B------:R-:W-:Y:S01]  /*b600*/  IMAD.WIDE.U32 R244, R16, -0x326172a9, RZ ;  /* 0xcd9e8d5710f47825 */ /* 0x000fe200078e00ff */
[----:B------:R-:W-:Y:S02]  /*b610*/  LOP3.LUT R16, R247, UR16, R242, 0x96, !PT ;  /* 0x00000010f7107c12 */ /* 0x000fe4000f8e96f2 */
[----:B------:R-:W-:Y:S01]  /*b620*/  LOP3.LUT R125, R108, 0xff, RZ, 0xc0, !PT ;  /* 0x000000ff6c7d7812 */ /* 0x000fe200078ec0ff */
[----:B------:R-:W-:Y:S01]  /*b630*/  IMAD.WIDE.U32 R242, R18, -0x2daee0ad, RZ ;  /* 0xd2511f5312f27825 */ /* 0x000fe200078e00ff */
[----:B------:R-:W-:-:S02]  /*b640*/  SHF.R.U32.HI R110, RZ, 0x8, R110 ;  /* 0x00000008ff6e7819 */ /* 0x000fc4000001166e */
[----:B------:R-:W-:Y:S02]  /*b650*/  SHF.R.U32.HI R109, RZ, 0x10, R108 ;  /* 0x00000010ff6d7819 */ /* 0x000fe4000001166c */
[----:B------:R-:W-:Y:S02]  /*b660*/  PRMT R125, R125, 0x5410, R110 ;  /* 0x000054107d7d7816 */ /* 0x000fe4000000006e */
[----:B------:R-:W-:Y:S02]  /*b670*/  LOP3.LUT R110, R109, 0xff, RZ, 0xc0, !PT ;  /* 0x000000ff6d6e7812 */ /* 0x000fe400078ec0ff */
[----:B------:R-:W-:Y:S02]  /*b680*/  LOP3.LUT R18, R243, UR26, R200, 0x96, !PT ;  /* 0x0000001af3127c12 */ /* 0x000fe4000f8e96c8 */
[C---:B------:R-:W-:Y:S02]  /*b690*/  LOP3.LUT R194, R242.reuse, 0xffff, RZ, 0xc0, !PT ;  /* 0x0000fffff2c27812 */ /* 0x040fe400078ec0ff */
[----:B------:R-:W-:-:S02]  /*b6a0*/  LOP3.LUT R200, R242, 0xff, RZ, 0xc0, !PT ;  /* 0x000000fff2c87812 */ /* 0x000fc400078ec0ff */
[--C-:B------:R-:W-:Y:S02]  /*b6b0*/  SHF.R.U32.HI R196, RZ, 0x10, R242.reuse ;  /* 0x00000010ffc47819 */ /* 0x100fe400000116f2 */
[----:B------:R-:W-:Y:S01]  /*b6c0*/  SHF.R.U32.HI R109, RZ, 0x18, R242 ;  /* 0x00000018ff6d7819 */ /* 0x000fe200000116f2 */
[----:B------:R-:W-:Y:S01]  /*b6d0*/  IMAD.WIDE.U32 R242, R16, -0x2daee0ad, RZ ;  /* 0xd2511f5310f27825 */ /* 0x000fe200078e00ff */
[----:B------:R-:W-:Y:S02]  /*b6e0*/  LOP3.LUT R201, R203, 0xffff, RZ, 0xc0, !PT ;  /* 0x0000ffffcbc97812 */ /* 0x000fe400078ec0ff */
[----:B------:R-:W-:Y:S02]  /*b6f0*/  SHF.R.U32.HI R195, RZ, 0x10, R203 ;  /* 0x00000010ffc37819 */ /* 0x000fe400000116cb */
[----:B------:R-:W-:Y:S02]  /*b700*/  LOP3.LUT R16, R243, UR26, R206, 0x96, !PT ;  /* 0x0000001af3107c12 */ /* 0x000fe4000f8e96ce */
[----:B------:R-:W-:-:S02]  /*b710*/  SHF.R.U32.HI R201, RZ, 0x8, R201 ;  /* 0x00000008ffc97819 */ /* 0x000fc400000116c9 */
[----:B------:R-:W-:Y:S02]  /*b720*/  LOP3.LUT R206, R203, 0xff, RZ, 0xc0, !PT ;  /* 0x000000ffcbce7812 */ /* 0x000fe400078ec0ff */
[----:B------:R-:W-:Y:S02]  /*b730*/  SHF.R.U32.HI R203, RZ, 0x18, R203 ;  /* 0x00000018ffcb7819 */ /* 0x000fe400000116cb */
[----:B------:R-:W-:Y:S02]  /*b740*/  PRMT R201, R206, 0x5410, R201 ;  /* 0x00005410cec97816 */ /* 0x000fe400000000c9 */
[----:B------:R-:W-:Y:S02]  /*b750*/  LOP3.LUT R206, R195, 0xff, RZ, 0xc0, !PT ;  /* 0x000000ffc3ce7812 */ /* 0x000fe400078ec0ff */
[----:B------:R-:W-:Y:S02]  /*b760*/  LOP3.LUT R19, R244, 0xffff, RZ, 0xc0, !PT ;  /* 0x0000fffff4137812 */ /* 0x000fe400078ec0ff */
[----:B------:R-:W-:-:S02]  /*b770*/  SHF.R.U32.HI R167, RZ, 0x18, R108 ;  /* 0x00000018ffa77819 */ /* 0x000fc4000001166c */
[----:B------:R-:W-:Y:S02]  /*b780*/  LOP3.LUT R108, R245, UR25, R246, 0x96, !PT ;  /* 0x00000019f56c7c12 */ /* 0x000fe4000f8e96f6 */
[----:B------:R-:W-:Y:S02]  /*b790*/  PRMT R203, R206, 0x5410, R203 ;  /* 0x00005410cecb7816 */ /* 0x000fe400000000cb */
[----:B------:R-:W-:Y:S02]  /*b7a0*/  LOP3.LUT R245, R244, 0xff, RZ, 0xc0, !PT ;  /* 0x000000fff4f57812 */ /* 0x000fe400078ec0ff */
[----:B------:R-:W-:Y:S01]  /*b7b0*/  SHF.R.U32.HI R206, RZ, 0x8, R19 ;  /* 0x00000008ffce7819 */ /* 0x000fe20000011613 */
[----:B------:R-:W-:Y:S01]  /*b7c0*/  HSET2.LE.AND R25, R203, R44, PT ;  /* 0x0000002ccb197233 */ /* 0x000fe20003803000 */
[----:B------:R-:W-:Y:S02]  /*b7d0*/  SHF.R.U32.HI R17, RZ, 0x10, R244 ;  /* 0x00000010ff117819 */ /* 0x000fe400000116f4 */
[----:B------:R-:W-:-:S02]  /*b7e0*/  LOP3.LUT R196, R196, 0xff, RZ, 0xc0, !PT ;  /* 0x000000ffc4c47812 */ /* 0x000fc400078ec0ff */
[----:B------:R-:W-:Y:S02]  /*b7f0*/  PRMT R245, R245, 0x5410, R206 ;  /* 0x00005410f5f57816 */ /* 0x000fe400000000ce */
[----:B------:R-:W-:Y:S02]  /*b800*/  LOP3.LUT R206, R17, 0xff, RZ, 0xc0, !PT ;  /* 0x000000ff11ce7812 */ /* 0x000fe400078ec0ff */
[----:B------:R-:W-:Y:S02]  /*b810*/  PRMT R17, R196, 0x5410, R109 ;  /* 0x00005410c4117816 */ /* 0x000fe4000000006d */
[----:B------:R-:W-:Y:S02]  /*b820*/  SHF.R.U32.HI R109, RZ, 0x10, R108 ;  /* 0x00000010ff6d7819 */ /* 0x000fe4000001166c */
[----:B------:R-:W-:Y:S01]  /*b830*/  LOP3.LUT R123, R242, 0xffff, RZ, 0xc0, !PT ;  /* 0x0000fffff27b7812 */ /* 0x000fe200078ec0ff */
[----:B------:R-:W-:Y:S01]  /*b840*/  HSET2.LE.AND R61, R17, R44, PT ;  /* 0x0000002c113d7233 */ /* 0x000fe20003803000 */
[----:B------:R-:W-:-:S02]  /*b850*/  SHF.R.U32.HI R19, RZ, 0x8, R194 ;  /* 0x00000008ff137819 */ /* 0x000fc400000116c2 */
[C---:B------:R-:W-:Y:S02]  /*b860*/  LOP3.LUT R251, R108.reuse, 0xffff, RZ, 0xc0, !PT ;  /* 0x0000ffff6cfb7812 */ /* 0x040fe400078ec0ff */
[----:B------:R-:W-:Y:S02]  /*b870*/  LOP3.LUT R194, R108, 0xff, RZ, 0xc0, !PT ;  /* 0x000000ff6cc27812 */ /* 0x000fe400078ec0ff */
[----:B------:R-:W-:Y:S02]  /*b880*/  SHF.R.U32.HI R249, RZ, 0x18, R108 ;  /* 0x00000018fff97819 */ /* 0x000fe4000001166c */
[----:B------:R-:W-:Y:S01]  /*b890*/  LOP3.LUT R108, R109, 0xff, RZ, 0xc0, !PT ;  /* 0x000000ff6d6c7812 */ /* 0x000fe200078ec0ff */
[----:B------:R-:W-:Y:S01]  /*b8a0*/  FFMA.FTZ R109, R88, c[0x0][0x23c], -R81 ;  /* 0x00008f00586d7a23 */ /* 0x000fe20000010851 */
[----:B------:R-:W-:Y:S01]  /*b8b0*/  SHF.R.U32.HI R88, RZ, 0x8, R123 ;  /* 0x00000008ff587819 */ /* 0x000fe2000001167b */
[----:B------:R-:W-:Y:S01]  /*b8c0*/  FFMA.FTZ R123, R84, c[0x0][0x23c], -R81 ;  /* 0x00008f00547b7a23 */ /* 0x000fe20000010851 */
[C---:B------:R-:W-:Y:S01]  /*b8d0*/  LOP3.LUT R12, R18.reuse, 0xffff, RZ, 0xc0, !PT ;  /* 0x0000ffff120c7812 */ /* 0x040fe200078ec0ff */
[----:B------:R-:W-:Y:S01]  /*b8e0*/  FFMA.FTZ R84, R87, c[0x0][0x23c], -R70 ;  /* 0x00008f0057547a23 */ /* 0x000fe20000010846 */
[----:B------:R-:W-:Y:S01]  /*b8f0*/  SHF.R.U32.HI R13, RZ, 0x10, R18 ;  /* 0x00000010ff0d7819 */ /* 0x000fe20000011612 */
[----:B------:R-:W3:Y:S01]  /*b900*/  MUFU.EX2 R109, R109 ;  /* 0x0000006d006d7308 */ /* 0x000ee20000000800 */
[----:B------:R-:W-:-:S02]  /*b910*/  LOP3.LUT R205, R18, 0xff, RZ, 0xc0, !PT ;  /* 0x000000ff12cd7812 */ /* 0x000fc400078ec0ff */
[----:B------:R-:W-:Y:S02]  /*b920*/  SHF.R.U32.HI R87, RZ, 0x18, R18 ;  /* 0x00000018ff577819 */ /* 0x000fe40000011612 */
[----:B------:R-:W-:Y:S02]  /*b930*/  SHF.R.U32.HI R18, RZ, 0x8, R12 ;  /* 0x00000008ff127819 */ /* 0x000fe4000001160c */
[----:B------:R-:W-:Y:S01]  /*b940*/  LOP3.LUT R12, R13, 0xff, RZ, 0xc0, !PT ;  /* 0x000000ff0d0c7812 */ /* 0x000fe200078ec0ff */
[--C-:B------:R-:W-:Y:S01]  /*b950*/  FFMA.FTZ R13, R80, c[0x0][0x23c], -R198.reuse ;  /* 0x00008f00500d7a23 */ /* 0x100fe200000108c6 */
[----:B------:R-:W-:Y:S01]  /*b960*/  SHF.R.U32.HI R251, RZ, 0x8, R251 ;  /* 0x00000008fffb7819 */ /* 0x000fe200000116fb */
[----:B------:R-:W-:Y:S01]  /*b970*/  FFMA.FTZ R198, R79, c[0x0][0x23c], -R198 ;  /* 0x00008f004fc67a23 */ /* 0x000fe200000108c6 */
[----:B------:R-:W-:Y:S01]  /*b980*/  PRMT R87, R12, 0x5410, R87 ;  /* 0x000054100c577816 */ /* 0x000fe20000000057 */
[----:B------:R-:W-:Y:S01]  /*b990*/  FFMA.FTZ R12, R29, c[0x0][0x23c], -R70 ;  /* 0x00008f001d0c7a23 */ /* 0x000fe20000010846 */
[----:B------:R-:W-:Y:S01]  /*b9a0*/  PRMT R251, R194, 0x5410, R251 ;  /* 0x00005410c2fb7816 */ /* 0x000fe200000000fb */
[----:B------:R-:W-:Y:S01]  /*b9b0*/  FFMA.FTZ R79, R31, c[0x0][0x23c], -R81 ;  /* 0x00008f001f4f7a23 */ /* 0x000fe20000010851 */
[----:B------:R-:W-:Y:S01]  /*b9c0*/  SHF.R.U32.HI R247, RZ, 0x18, R244 ;  /* 0x00000018fff77819 */ /* 0x000fe200000116f4 */
[----:B------:R4:W1:Y:S01]  /*b9d0*/  MUFU.EX2 R80, R12 ;  /* 0x0000000c00507308 */ /* 0x0008620000000800 */
[----:B---3--:R-:W-:Y:S01]  /*b9e0*/  F2FP.PACK_AB R15, R109, R90 ;  /* 0x0000005a6d0f723e */ /* 0x008fe200000000ff */
[----:B------:R-:W-:Y:S01]  /*b9f0*/  HSET2.LE.AND R87, R87, R44, PT ;  /* 0x0000002c57577233 */ /* 0x000fe20003803000 */
[----:B------:R-:W-:-:S02]  /*ba00*/  PRMT R247, R206, 0x5410, R247 ;  /* 0x00005410cef77816 */ /* 0x000fc400000000f7 */
[----:B------:R-:W-:Y:S02]  /*ba10*/  PRMT R249, R108, 0x5410, R249 ;  /* 0x000054106cf97816 */ /* 0x000fe400000000f9 */
[----:B------:R-:W-:Y:S01]  /*ba20*/  LOP3.LUT R169, R242, 0xff, RZ, 0xc0, !PT ;  /* 0x000000fff2a97812 */ /* 0x000fe200078ec0ff */
[----:B------:R-:W3:Y:S01]  /*ba30*/  MUFU.EX2 R123, R123 ;  /* 0x0000007b007b7308 */ /* 0x000ee20000000800 */
[----:B------:R-:W-:Y:S02]  /*ba40*/  SHF.R.U32.HI R112, RZ, 0x10, R242 ;  /* 0x00000010ff707819 */ /* 0x000fe400000116f2 */
[----:B------:R-:W-:Y:S01]  /*ba50*/  PRMT R169, R169, 0x5410, R88 ;  /* 0x00005410a9a97816 */ /* 0x000fe20000000058 */
[----:B------:R-:W-:Y:S01]  /*ba60*/  FFMA.FTZ R88, R78, c[0x0][0x23c], -R81 ;  /* 0x00008f004e587a23 */ /* 0x000fe20000010851 */
[----:B------:R-:W-:Y:S01]  /*ba70*/  LOP3.LUT R14, R16, 0xffff, RZ, 0xc0, !PT ;  /* 0x0000ffff100e7812 */ /* 0x000fe200078ec0ff */
[----:B------:R-:W-:Y:S01]  /*ba80*/  FFMA.FTZ R78, R68, c[0x0][0x23c], -R70 ;  /* 0x00008f00444e7a23 */ /* 0x000fe20000010846 */
[----:B------:R-:W-:Y:S01]  /*ba90*/  SHF.R.U32.HI R207, RZ, 0x10, R16 ;  /* 0x00000010ffcf7819 */ /* 0x000fe20000011610 */
[--C-:B----4-:R-:W-:Y:S01]  /*baa0*/  HSET2.LE.AND R12, R251, R44.reuse, PT ;  /* 0x0000002cfb0c7233 */ /* 0x110fe20003803000 */
[----:B-1----:R-:W-:Y:S01]  /*bab0*/  F2FP.PACK_AB R108, R80, R83 ;  /* 0x00000053506c723e */ /* 0x002fe200000000ff */
[----:B------:R-:W-:Y:S01]  /*bac0*/  FFMA.FTZ R68, R67, c[0x0][0x23c], -R70 ;  /* 0x00008f0043447a23 */ /* 0x000fe20000010846 */
[----:B------:R-:W-:Y:S01]  /*bad0*/  PRMT R167, R110, 0x5410, R167 ;  /* 0x000054106ea77816 */ /* 0x000fe200000000a7 */
[----:B------:R1:W-:Y:S01]  /*bae0*/  MUFU.EX2 R67, R88 ;  /* 0x0000005800437308 */ /* 0x0003e20000000800 */
[----:B------:R-:W-:Y:S01]  /*baf0*/  LOP3.LUT R12, R12, R15, RZ, 0xc0, !PT ;  /* 0x0000000f0c0c7212 */ /* 0x000fe200078ec0ff */
[--C-:B------:R-:W-:Y:S01]  /*bb00*/  HSET2.LE.AND R15, R247, R44.reuse, PT ;  /* 0x0000002cf70f7233 */ /* 0x100fe20003803000 */
[----:B------:R-:W-:Y:S01]  /*bb10*/  LOP3.LUT R243, R16, 0xff, RZ, 0xc0, !PT ;  /* 0x000000ff10f37812 */ /* 0x000fe200078ec0ff */
[----:B------:R-:W-:Y:S01]  /*bb20*/  HSET2.LE.AND R169, R169, R44, PT ;  /* 0x0000002ca9a97233 */ /* 0x000fe20003803000 */
[----:B------:R-:W-:-:S02]  /*bb30*/  SHF.R.U32.HI R110, RZ, 0x18, R242 ;  /* 0x00000018ff6e7819 */ /* 0x000fc400000116f2 */
[----:B------:R-:W-:Y:S01]  /*bb40*/  LOP3.LUT R15, R15, R108, RZ, 0xc0, !PT ;  /* 0x0000006c0f0f7212 */ /* 0x000fe200078ec0ff */
[----:B------:R-:W-:Y:S01]  /*bb50*/  FADD.FTZ R108, R105, R26 ;  /* 0x0000001a696c7221 */ /* 0x000fe20000010000 */
[----:B------:R-:W-:Y:S01]  /*bb60*/  LOP3.LUT R195, R112, 0xff, RZ, 0xc0, !PT ;  /* 0x000000ff70c37812 */ /* 0x000fe200078ec0ff */
[----:B------:R-:W-:Y:S01]  /*bb70*/  FADD.FTZ R26, R59, R58 ;  /* 0x0000003a3b1a7221 */ /* 0x000fe20000010000 */
[----:B------:R-:W-:Y:S01]  /*bb80*/  F2FP.PACK_AB R59, R103, R104 ;  /* 0x00000068673b723e */ /* 0x000fe200000000ff */
[----:B------:R-:W-:Y:S01]  /*bb90*/  FADD.FTZ R27, R27, R108 ;  /* 0x0000006c1b1b7221 */ /* 0x000fe20000010000 */
[----:B------:R-:W-:Y:S01]  /*bba0*/  SHF.R.U32.HI R16, RZ, 0x18, R16 ;  /* 0x00000018ff107819 */ /* 0x000fe20000011610 */
[----:B------:R-:W-:Y:S01]  /*bbb0*/  FADD.FTZ R47, R47, R26 ;  /* 0x0000001a2f2f7221 */ /* 0x000fe20000010000 */
[----:B------:R-:W-:Y:S01]  /*bbc0*/  SHF.R.U32.HI R14, RZ, 0x8, R14 ;  /* 0x00000008ff0e7819 */ /* 0x000fe2000001160e */
[----:B------:R-:W-:Y:S01]  /*bbd0*/  FADD.FTZ R106, R24, R27 ;  /* 0x0000001b186a7221 */ /* 0x000fe20000010000 */
[--C-:B------:R-:W-:Y:S01]  /*bbe0*/  HSET2.LE.AND R24, R201, R44.reuse, PT ;  /* 0x0000002cc9187233 */ /* 0x100fe20003803000 */
[----:B-1----:R-:W-:Y:S01]  /*bbf0*/  FADD.FTZ R88, R46, R47 ;  /* 0x0000002f2e587221 */ /* 0x002fe20000010000 */
[----:B------:R-:W-:Y:S01]  /*bc00*/  LOP3.LUT R207, R207, 0xff, RZ, 0xc0, !PT ;  /* 0x000000ffcfcf7812 */ /* 0x000fe200078ec0ff */
[----:B------:R-:W-:Y:S01]  /*bc10*/  FADD.FTZ R89, R89, R106 ;  /* 0x0000006a59597221 */ /* 0x000fe20000010000 */
[----:B------:R-:W-:Y:S01]  /*bc20*/  PRMT R19, R200, 0x5410, R19 ;  /* 0x00005410c8137816 */ /* 0x000fe20000000013 */
[----:B------:R-:W-:Y:S01]  /*bc30*/  FADD.FTZ R45, R45, R88 ;  /* 0x000000582d2d7221 */ /* 0x000fe20000010000 */
[----:B------:R-:W-:Y:S01]  /*bc40*/  LOP3.LUT R24, R24, R59, RZ, 0xc0, !PT ;  /* 0x0000003b18187212 */ /* 0x000fe200078ec0ff */
[----:B------:R1:W4:Y:S01]  /*bc50*/  MUFU.EX2 R58, R79 ;  /* 0x0000004f003a7308 */ /* 0x0003220000000800 */
[----:B------:R-:W-:Y:S01]  /*bc60*/  PRMT R195, R195, 0x5410, R110 ;  /* 0x00005410c3c37816 */ /* 0x000fe2000000006e */
[----:B------:R-:W-:Y:S01]  /*bc70*/  FADD.FTZ R20, R20, R45 ;  /* 0x0000002d14147221 */ /* 0x000fe20000010000 */
[----:B------:R-:W-:Y:S01]  /*bc80*/  PRMT R205, R205, 0x5410, R18 ;  /* 0x00005410cdcd7816 */ /* 0x000fe20000000012 */
[--C-:B------:R-:W-:Y:S01]  /*bc90*/  HSET2.LE.AND R26, R125, R44.reuse, PT ;  /* 0x0000002c7d1a7233 */ /* 0x100fe20003803000 */
[----:B------:R-:W-:Y:S01]  /*bca0*/  PRMT R243, R243, 0x5410, R14 ;  /* 0x00005410f3f37816 */ /* 0x000fe2000000000e */
[----:B------:R-:W-:Y:S01]  /*bcb0*/  FADD.FTZ R59, R21, R20 ;  /* 0x00000014153b7221 */ /* 0x000fe20000010000 */
[----:B------:R-:W-:Y:S01]  /*bcc0*/  PRMT R207, R207, 0x5410, R16 ;  /* 0x00005410cfcf7816 */ /* 0x000fe20000000010 */
[----:B------:R-:W-:Y:S01]  /*bcd0*/  FFMA.FTZ R16, R69, c[0x0][0x23c], -R70 ;  /* 0x00008f0045107a23 */ /* 0x000fe20000010846 */
[--C-:B------:R-:W-:Y:S01]  /*bce0*/  HSET2.LE.AND R14, R245, R44.reuse, PT ;  /* 0x0000002cf50e7233 */ /* 0x100fe20003803000 */
[----:B------:R-:W-:Y:S01]  /*bcf0*/  FADD.FTZ R32, R32, R59 ;  /* 0x0000003b20207221 */ /* 0x000fe20000010000 */
[----:B------:R2:W-:Y:S01]  /*bd00*/  MUFU.EX2 R69, R13 ;  /* 0x0000000d00457308 */ /* 0x0005e20000000800 */
[--C-:B------:R-:W-:Y:S01]  /*bd10*/  HSET2.LE.AND R27, R167, R44.reuse, PT ;  /* 0x0000002ca71b7233 */ /* 0x100fe20003803000 */
[----:B------:R-:W-:Y:S01]  /*bd20*/  FADD.FTZ R74, R74, R89 ;  /* 0x000000594a4a7221 */ /* 0x000fe20000010000 */
[--C-:B------:R-:W-:Y:S01]  /*bd30*/  HSET2.LE.AND R195, R195, R44.reuse, PT ;  /* 0x0000002cc3c37233 */ /* 0x100fe20003803000 */
[----:B------:R-:W-:Y:S01]  /*bd40*/  FADD.FTZ R43, R43, R32 ;  /* 0x000000202b2b7221 */ /* 0x000fe20000010000 */
[--C-:B-1----:R-:W-:Y:S01]  /*bd50*/  HSET2.LE.AND R79, R19, R44.reuse, PT ;  /* 0x0000002c134f7233 */ /* 0x102fe20003803000 */
[----:B------:R-:W-:Y:S01]  /*bd60*/  FADD.FTZ R73, R73, R74 ;  /* 0x0000004a49497221 */ /* 0x000fe20000010000 */
[--C-:B------:R-:W-:Y:S01]  /*bd70*/  HSET2.LE.AND R205, R205, R44.reuse, PT ;  /* 0x0000002ccdcd7233 */ /* 0x100fe20003803000 */
[----:B------:R-:W-:Y:S01]  /*bd80*/  FADD.FTZ R42, R42, R43 ;  /* 0x0000002b2a2a7221 */ /* 0x000fe20000010000 */
[--C-:B------:R-:W-:Y:S01]  /*bd90*/  HSET2.LE.AND R243, R243, R44.reuse, PT ;  /* 0x0000002cf3f37233 */ /* 0x100fe20003803000 */
[----:B------:R-:W-:Y:S01]  /*bda0*/  FADD.FTZ R73, R34, R73 ;  /* 0x0000004922497221 */ /* 0x000fe20000010000 */
[--C-:B------:R-:W-:Y:S01]  /*bdb0*/  HSET2.LE.AND R207, R207, R44.reuse, PT ;  /* 0x0000002ccfcf7233 */ /* 0x100fe20003803000 */
[----:B------:R-:W-:Y:S01]  /*bdc0*/  FADD.FTZ R39, R39, R42 ;  /* 0x0000002a27277221 */ /* 0x000fe20000010000 */
[----:B------:R-:W1:Y:S01]  /*bdd0*/  MUFU.EX2 R84, R84 ;  /* 0x0000005400547308 */ /* 0x000e620000000800 */
[----:B------:R-:W-:Y:S01]  /*bde0*/  FADD.FTZ R72, R72, R73 ;  /* 0x0000004948487221 */ /* 0x000fe20000010000 */
[----:B---3--:R-:W-:Y:S01]  /*bdf0*/  F2FP.PACK_AB R245, R123, R86 ;  /* 0x000000567bf5723e */ /* 0x008fe200000000ff */
[----:B--2---:R-:W-:Y:S01]  /*be00*/  HSET2.LE.AND R13, R249, R44, PT ;  /* 0x0000002cf90d7233 */ /* 0x004fe20003803000 */
[----:B------:R-:W-:Y:S01]  /*be10*/  FADD.FTZ R39, R38, R39 ;  /* 0x0000002726277221 */ /* 0x000fe20000010000 */
[----:B------:R-:W-:Y:S01]  /*be20*/  LOP3.LUT R26, R26, R57, RZ, 0xc0, !PT ;  /* 0x000000391a1a7212 */ /* 0x000fe200078ec0ff */
[----:B------:R-:W-:Y:S01]  /*be30*/  FADD.FTZ R44, R22, R23 ;  /* 0x00000017162c7221 */ /* 0x000fe20000010000 */
[----:B------:R-:W-:Y:S01]  /*be40*/  LOP3.LUT R14, R14, R245, RZ, 0xc0, !PT ;  /* 0x000000f50e0e7212 */ /* 0x000fe200078ec0ff */
[----:B------:R-:W-:Y:S01]  /*be50*/  FADD.FTZ R120, R120, R39 ;  /* 0x0000002778787221 */ /* 0x000fe20000010000 */
[----:B------:R-:W-:Y:S01]  /*be60*/  LOP3.LUT R27, R27, R56, RZ, 0xc0, !PT ;  /* 0x000000381b1b7212 */ /* 0x000fe200078ec0ff */
[----:B------:R-:W-:Y:S01]  /*be70*/  FADD.FTZ R33, R33, R44 ;  /* 0x0000002c21217221 */ /* 0x000fe20000010000 */
[----:B------:R-:W-:Y:S01]  /*be80*/  MUFU.EX2 R56, R16 ;  /* 0x0000001000387308 */ /* 0x000fe20000000800 */
[----:B------:R-:W-:Y:S01]  /*be90*/  FADD.FTZ R115, R115, R120 ;  /* 0x0000007873737221 */ /* 0x000fe20000010000 */
[----:B----4-:R-:W-:Y:S01]  /*bea0*/  F2FP.PACK_AB R20, R58, R67 ;  /* 0x000000433a14723e */ /* 0x010fe200000000ff */
[----:B------:R-:W-:-:S02]  /*beb0*/  FADD.FTZ R4, R4, R33 ;  /* 0x0000002104047221 */ /* 0x000fc40000010000 */
[----:B------:R-:W-:Y:S01]  /*bec0*/  FADD.FTZ R118, R118, R115 ;  /* 0x0000007376767221 */ /* 0x000fe20000010000 */
[----:B-1----:R-:W-:Y:S01]  /*bed0*/  F2FP.PACK_AB R110, R85, R84 ;  /* 0x00000054556e723e */ /* 0x002fe200000000ff */
[----:B------:R-:W-:Y:S01]  /*bee0*/  FADD.FTZ R41, R41, R4 ;  /* 0x0000000429297221 */ /* 0x000fe20000010000 */
[----:B------:R-:W-:Y:S01]  /*bef0*/  MUFU.EX2 R57, R78 ;  /* 0x0000004e00397308 */ /* 0x000fe20000000800 */
[----:B------:R-:W-:Y:S01]  /*bf00*/  FADD.FTZ R113, R113, R118 ;  /* 0x0000007671717221 */ /* 0x000fe20000010000 */
[----:B------:R-:W-:Y:S01]  /*bf10*/  LOP3.LUT R13, R13, R110, RZ, 0xc0, !PT ;  /* 0x0000006e0d0d7212 */ /* 0x000fe200078ec0ff */
[----:B------:R-:W-:Y:S01]  /*bf20*/  FADD.FTZ R72, R71, R72 ;  /* 0x0000004847487221 */ /* 0x000fe20000010000 */
[----:B------:R-:W-:Y:S01]  /*bf30*/  LOP3.LUT R20, R243, R20, RZ, 0xc0, !PT ;  /* 0x00000014f3147212 */ /* 0x000fe200078ec0ff */
[----:B------:R-:W-:Y:S02]  /*bf40*/  FADD.FTZ R40, R40, R41 ;  /* 0x0000002928287221 */ /* 0x000fe40000010000 */
[--C-:B------:R-:W-:Y:S01]  /*bf50*/  FFMA.FTZ R18, R30, c[0x0][0x23c], -R81.reuse ;  /* 0x00008f001e127a23 */ /* 0x100fe20000010851 */
[----:B------:R-:W-:Y:S01]  /*bf60*/  MUFU.EX2 R68, R68 ;  /* 0x0000004400447308 */ /* 0x000fe20000000800 */
[----:B------:R-:W-:Y:S01]  /*bf70*/  FFMA.FTZ R81, R28, c[0x0][0x23c], -R81 ;  /* 0x00008f001c517a23 */ /* 0x000fe20000010851 */
[----:B------:R-:W-:Y:S01]  /*bf80*/  HMMA.16816.F32 R140, R12, R8, R140 ;  /* 0x000000080c8c723c */ /* 0x000fe2000000188c */
[----:B------:R-:W-:Y:S01]  /*bf90*/  FADD.FTZ R184, R184, R113 ;  /* 0x00000071b8b87221 */ /* 0x000fe20000010000 */
[----:B------:R-:W1:Y:S01]  /*bfa0*/  LDSM.16.MT88.4 R28, [R215+0x5800] ;  /* 0x00580000d71c783b */ /* 0x000e620000004200 */
[----:B------:R-:W-:-:S02]  /*bfb0*/  FADD.FTZ R63, R63, R72 ;  /* 0x000000483f3f7221 */ /* 0x000fc40000010000 */
[----:B------:R-:W-:Y:S01]  /*bfc0*/  FADD.FTZ R37, R37, R40 ;  /* 0x0000002825257221 */ /* 0x000fe20000010000 */
[----:B------:R2:W-:Y:S01]  /*bfd0*/  MUFU.EX2 R46, R18 ;  /* 0x00000012002e7308 */ /* 0x0005e20000000800 */
[----:B------:R-:W-:Y:S01]  /*bfe0*/  FADD.FTZ R197, R197, R184 ;  /* 0x000000b8c5c57221 */ /* 0x000fe20000010000 */
[----:B------:R-:W-:Y:S01]  /*bff0*/  HMMA.16816.F32 R136, R12, R10, R136 ;  /* 0x0000000a0c88723c */ /* 0x000fe20000001888 */
        /* <DEDUP_REMOVED lines=8> */
[----:B--2---:R-:W-:Y:S01]  /*c080*/  F2FP.PACK_AB R18, R95, R96 ;  /* 0x000000605f12723e */ /* 0x004fe200000000ff */
[----:B------:R-:W-:Y:S02]  /*c090*/  FADD.FTZ R111, R111, R116 ;  /* 0x000000746f6f7221 */ /* 0x000fe40000010000 */
[----:B------:R-:W-:Y:S01]  /*c0a0*/  FADD.FTZ R168, R168, R199 ;  /* 0x000000c7a8a87221 */ /* 0x000fe20000010000 */
[----:B------:R-:W-:Y:S01]  /*c0b0*/  LOP3.LUT R25, R25, R18, RZ, 0xc0, !PT ;  /* 0x0000001219197212 */ /* 0x000fe200078ec0ff */
[----:B------:R-:W-:Y:S01]  /*c0c0*/  FADD.FTZ R187, R187, R188 ;  /* 0x000000bcbbbb7221 */ /* 0x000fe20000010000 */
[----:B------:R-:W2:Y:S01]  /*c0d0*/  LDSM.16.MT88.4 R16, [R216+0x5c00] ;  /* 0x005c0000d810783b */ /* 0x000ea20000004200 */
[----:B------:R-:W-:-:S02]  /*c0e0*/  FADD.FTZ R114, R114, R111 ;  /* 0x0000006f72727221 */ /* 0x000fc40000010000 */
[----:B------:R-:W-:Y:S02]  /*c0f0*/  FADD.FTZ R183, R183, R168 ;  /* 0x000000a8b7b77221 */ /* 0x000fe40000010000 */
[----:B------:R-:W-:Y:S01]  /*c100*/  FADD.FTZ R186, R186, R187 ;  /* 0x000000bbbaba7221 */ /* 0x000fe20000010000 */
[----:B------:R-:W-:Y:S01]  /*c110*/  HMMA.16816.F32 R132, R24, R8, R132 ;  /* 0x000000081884723c */ /* 0x000fe20000001884 */
[----:B------:R-:W-:Y:S02]  /*c120*/  FADD.FTZ R107, R107, R114 ;  /* 0x000000726b6b7221 */ /* 0x000fe40000010000 */
[----:B------:R-:W-:Y:S02]  /*c130*/  FADD.FTZ R164, R164, R183 ;  /* 0x000000b7a4a47221 */ /* 0x000fe40000010000 */
[----:B------:R-:W-:Y:S02]  /*c140*/  FADD.FTZ R173, R173, R186 ;  /* 0x000000baadad7221 */ /* 0x000fe40000010000 */
[----:B------:R-:W-:Y:S01]  /*c150*/  FADD.FTZ R178, R178, R107 ;  /* 0x0000006bb2b27221 */ /* 0x000fe20000010000 */
[C---:B-1----:R-:W-:Y:S01]  /*c160*/  HMMA.16816.F32 R148, R12.reuse, R28, R148 ;  /* 0x0000001c0c94723c */ /* 0x042fe20000001894 */
[----:B------:R-:W-:Y:S01]  /*c170*/  FFMA.FTZ R70, R66, c[0x0][0x23c], -R70 ;  /* 0x00008f0042467a23 */ /* 0x000fe20000010846 */
[----:B------:R-:W-:Y:S01]  /*c180*/  F2FP.PACK_AB R8, R99, R100 ;  /* 0x000000646308723e */ /* 0x000fe200000000ff */
[----:B------:R-:W-:Y:S01]  /*c190*/  FADD.FTZ R185, R185, R164 ;  /* 0x000000a4b9b97221 */ /* 0x000fe20000010000 */
[----:B------:R-:W1:Y:S01]  /*c1a0*/  MUFU.EX2 R66, R198 ;  /* 0x000000c600427308 */ /* 0x000e620000000800 */
[----:B------:R-:W-:Y:S01]  /*c1b0*/  FADD.FTZ R172, R172, R173 ;  /* 0x000000adacac7221 */ /* 0x000fe20000010000 */
[----:B------:R-:W-:Y:S01]  /*c1c0*/  LOP3.LUT R8, R205, R8, RZ, 0xc0, !PT ;  /* 0x00000008cd087212 */ /* 0x000fe200078ec0ff */
[----:B------:R-:W-:Y:S01]  /*c1d0*/  FADD.FTZ R178, R179, R178 ;  /* 0x000000b2b3b27221 */ /* 0x000fe20000010000 */
[----:B------:R-:W-:Y:S01]  /*c1e0*/  HMMA.16816.F32 R144, R12, R30, R144 ;  /* 0x0000001e0c90723c */ /* 0x000fe20000001890 */
[----:B------:R-:W-:Y:S01]  /*c1f0*/  FADD.FTZ R104, R104, R127 ;  /* 0x0000007f68687221 */ /* 0x000fe20000010000 */
[----:B------:R-:W3:Y:S01]  /*c200*/  LDSM.16.MT88.4 R12, [R215+0x5c00] ;  /* 0x005c0000d70c783b */ /* 0x000ee20000004200 */
[----:B------:R-:W-:Y:S01]  /*c210*/  FADD.FTZ R90, R90, R185 ;  /* 0x000000b95a5a7221 */ /* 0x000fe20000010000 */
[----:B------:R-:W4:Y:S01]  /*c220*/  MUFU.EX2 R45, R70 ;  /* 0x00000046002d7308 */ /* 0x000f220000000800 */
[----:B------:R-:W-:-:S02]  /*c230*/  FADD.FTZ R171, R171, R172 ;  /* 0x000000acabab7221 */ /* 0x000fc40000010000 */
[----:B------:R-:W-:Y:S01]  /*c240*/  FADD.FTZ R181, R181, R178 ;  /* 0x000000b2b5b57221 */ /* 0x000fe20000010000 */
[C---:B------:R-:W-:Y:S01]  /*c250*/  HMMA.16816.F32 R152, R24.reuse, R10, R152 ;  /* 0x0000000a1898723c */ /* 0x040fe20000001898 */
[----:B------:R-:W-:Y:S02]  /*c260*/  FADD.FTZ R103, R103, R104 ;  /* 0x0000006867677221 */ /* 0x000fe40000010000 */
[----:B------:R-:W-:Y:S01]  /*c270*/  FADD.FTZ R109, R109, R90 ;  /* 0x0000005a6d6d7221 */ /* 0x000fe20000010000 */
[----:B-1----:R-:W-:Y:S01]  /*c280*/  F2FP.PACK_AB R22, R66, R69 ;  /* 0x000000454216723e */ /* 0x002fe200000000ff */
[----:B------:R-:W-:Y:S02]  /*c290*/  FADD.FTZ R170, R170, R171 ;  /* 0x000000abaaaa7221 */ /* 0x000fe40000010000 */
[----:B------:R-:W-:Y:S01]  /*c2a0*/  FADD.FTZ R181, R182, R181 ;  /* 0x000000b5b6b57221 */ /* 0x000fe20000010000 */
[----:B------:R-:W-:Y:S01]  /*c2b0*/  LOP3.LUT R11, R61, R22, RZ, 0xc0, !PT ;  /* 0x000000163d0b7212 */ /* 0x000fe200078ec0ff */
[----:B------:R-:W-:Y:S01]  /*c2c0*/  FADD.FTZ R102, R102, R103 ;  /* 0x0000006766667221 */ /* 0x000fe20000010000 */
[----:B------:R-:W-:Y:S01]  /*c2d0*/  F2FP.PACK_AB R22, R91, R92 ;  /* 0x0000005c5b16723e */ /* 0x000fe200000000ff */
[----:B------:R-:W-:Y:S01]  /*c2e0*/  FADD.FTZ R86, R86, R109 ;  /* 0x0000006d56567221 */ /* 0x000fe20000010000 */
[----:B------:R-:W-:Y:S01]  /*c2f0*/  F2FP.PACK_AB R10, R97, R98 ;  /* 0x00000062610a723e */ /* 0x000fe200000000ff */
[----:B------:R-:W-:Y:S01]  /*c300*/  FADD.FTZ R119, R119, R170 ;  /* 0x000000aa77777221 */ /* 0x000fe20000010000 */
[----:B------:R-:W-:Y:S01]  /*c310*/  LOP3.LUT R9, R87, R22, RZ, 0xc0, !PT ;  /* 0x0000001657097212 */ /* 0x000fe200078ec0ff */
[----:B------:R-:W-:Y:S01]  /*c320*/  FADD.FTZ R130, R130, R181 ;  /* 0x000000b582827221 */ /* 0x000fe20000010000 */
[----:B------:R-:W-:Y:S01]  /*c330*/  F2FP.PACK_AB R22, R47, R46 ;  /* 0x0000002e2f16723e */ /* 0x000fe200000000ff */
[----:B------:R-:W-:Y:S01]  /*c340*/  FADD.FTZ R101, R101, R102 ;  /* 0x0000006665657221 */ /* 0x000fe20000010000 */
[----:B------:R-:W-:Y:S01]  /*c350*/  HMMA.16816.F32 R156, R24, R28, R156 ;  /* 0x0000001c189c723c */ /* 0x000fe2000000189c */
[----:B------:R-:W-:Y:S01]  /*c360*/  FADD.FTZ R86, R123, R86 ;  /* 0x000000567b567221 */ /* 0x000fe20000010000 */
[----:B------:R-:W-:Y:S01]  /*c370*/  LOP3.LUT R10, R79, R10, RZ, 0xc0, !PT ;  /* 0x0000000a4f0a7212 */ /* 0x000fe200078ec0ff */
[----:B------:R-:W-:Y:S01]  /*c380*/  FADD.FTZ R204, R204, R119 ;  /* 0x00000077cccc7221 */ /* 0x000fe20000010000 */
[----:B------:R-:W-:Y:S01]  /*c390*/  LOP3.LUT R22, R169, R22, RZ, 0xc0, !PT ;  /* 0x00000016a9167212 */ /* 0x000fe200078ec0ff */
[----:B------:R-:W-:-:S02]  /*c3a0*/  FADD.FTZ R130, R131, R130 ;  /* 0x0000008283827221 */ /* 0x000fc40000010000 */
[----:B------:R-:W-:Y:S01]  /*c3b0*/  FADD.FTZ R100, R100, R101 ;  /* 0x0000006564647221 */ /* 0x000fe20000010000 */
[----:B------:R-:W-:Y:S01]  /*c3c0*/  HMMA.16816.F32 R160, R24, R30, R160 ;  /* 0x0000001e18a0723c */ /* 0x000fe200000018a0 */
[----:B------:R-:W-:Y:S01]  /*c3d0*/  FADD.FTZ R67, R67, R86 ;  /* 0x0000005643437221 */ /* 0x000fe20000010000 */
[----:B------:R-:W-:Y:S01]  /*c3e0*/  F2FP.PACK_AB R28, R57, R56 ;  /* 0x00000038391c723e */ /* 0x000fe200000000ff */
[----:B------:R-:W-:Y:S02]  /*c3f0*/  FADD.FTZ R121, R121, R204 ;  /* 0x000000cc79797221 */ /* 0x000fe40000010000 */
[----:B------:R-:W-:Y:S01]  /*c400*/  FADD.FTZ R165, R165, R130 ;  /* 0x00000082a5a57221 */ /* 0x000fe20000010000 */
[----:B------:R-:W-:Y:S01]  /*c410*/  LOP3.LUT R21, R207, R28, RZ, 0xc0, !PT ;  /* 0x0000001ccf157212 */ /* 0x000fe200078ec0ff */
[----:B------:R-:W-:Y:S01]  /*c420*/  FADD.FTZ R99, R99, R100 ;  /* 0x0000006463637221 */ /* 0x000fe20000010000 */
[----:B----4-:R-:W-:Y:S01]  /*c430*/  F2FP.PACK_AB R28, R45, R68 ;  /* 0x000000442d1c723e */ /* 0x010fe200000000ff */
[----:B------:R-:W-:Y:S01]  /*c440*/  FADD.FTZ R67, R58, R67 ;  /* 0x000000433a437221 */ /* 0x000fe20000010000 */
[----:B--2---:R-:W-:Y:S01]  /*c450*/  HMMA.16816.F32 R132, R8, R16, R132 ;  /* 0x000000100884723c */ /* 0x004fe20000001884 */
[----:B------:R-:W-:Y:S01]  /*c460*/  FADD.FTZ R121, R202, R121 ;  /* 0x00000079ca797221 */ /* 0x000fe20000010000 */
[----:B------:R-:W-:Y:S01]  /*c470*/  LOP3.LUT R23, R195, R28, RZ, 0xc0, !PT ;  /* 0x0000001cc3177212 */ /* 0x000fe200078ec0ff */
        /* <DEDUP_REMOVED lines=8> */
[----:B------:R-:W-:Y:S01]  /*c500*/  HMMA.16816.F32 R140, R20, R16, R140 ;  /* 0x00000010148c723c */ /* 0x000fe2000000188c */
[----:B------:R-:W-:Y:S01]  /*c510*/  FADD.FTZ R95, R95, R96 ;  /* 0x000000605f5f7221 */ /* 0x000fe20000010000 */
[----:B------:R1:W-:Y:S01]  /*c520*/  STL [R1+0x10], R4 ;  /* 0x0000100401007387 */ /* 0x0003e20000100800 */
[----:B------:R-:W-:-:S02]  /*c530*/  FADD.FTZ R84, R85, R84 ;  /* 0x0000005455547221 */ /* 0x000fc40000010000 */
[----:B------:R-:W-:Y:S01]  /*c540*/  FADD.FTZ R94, R94, R95 ;  /* 0x0000005f5e5e7221 */ /* 0x000fe20000010000 */
[----:B------:R1:W-:Y:S01]  /*c550*/  STL [R1+0x14], R191 ;  /* 0x000014bf01007387 */ /* 0x0003e20000100800 */
[----:B------:R-:W-:Y:S01]  /*c560*/  FADD.FTZ R83, R83, R84 ;  /* 0x0000005453537221 */ /* 0x000fe20000010000 */
[C---:B------:R-:W-:Y:S01]  /*c570*/  HMMA.16816.F32 R136, R20.reuse, R18, R136 ;  /* 0x000000121488723c */ /* 0x040fe20000001888 */
[----:B------:R-:W-:Y:S02]  /*c580*/  FADD.FTZ R93, R93, R94 ;  /* 0x0000005e5d5d7221 */ /* 0x000fe40000010000 */
[----:B------:R-:W-:Y:S02]  /*c590*/  FADD.FTZ R83, R80, R83 ;  /* 0x0000005350537221 */ /* 0x000fe40000010000 */
[----:B------:R-:W-:Y:S02]  /*c5a0*/  FADD.FTZ R92, R92, R93 ;  /* 0x0000005d5c5c7221 */ /* 0x000fe40000010000 */
[----:B------:R-:W-:Y:S01]  /*c5b0*/  FADD.FTZ R56, R56, R83 ;  /* 0x0000005338387221 */ /* 0x000fe20000010000 */
[----:B---3--:R-:W-:Y:S01]  /*c5c0*/  HMMA.16816.F32 R148, R20, R12, R148 ;  /* 0x0000000c1494723c */ /* 0x008fe20000001894 */
[----:B------:R-:W-:-:S02]  /*c5d0*/  FADD.FTZ R92, R91, R92 ;  /* 0x0000005c5b5c7221 */ /* 0x000fc40000010000 */
[----:B------:R-:W-:Y:S02]  /*c5e0*/  FADD.FTZ R57, R57, R56 ;  /* 0x0000003839397221 */ /* 0x000fe40000010000 */
[----:B------:R-:W-:Y:S02]  /*c5f0*/  FADD.FTZ R69, R69, R92 ;  /* 0x0000005c45457221 */ /* 0x000fe40000010000 */
[----:B------:R-:W-:Y:S01]  /*c600*/  FADD.FTZ R68, R68, R57 ;  /* 0x0000003944447221 */ /* 0x000fe20000010000 */
[----:B------:R-:W-:Y:S01]  /*c610*/  HMMA.16816.F32 R144, R20, R14, R144 ;  /* 0x0000000e1490723c */ /* 0x000fe20000001890 */
[----:B------:R-:W-:Y:S02]  /*c620*/  FADD.FTZ R243, R66, R69 ;  /* 0x0000004542f37221 */ /* 0x000fe40000010000 */
[----:B------:R-:W-:-:S05]  /*c630*/  FADD.FTZ R252, R45, R68 ;  /* 0x000000442dfc7221 */ /* 0x000fca0000010000 */
[C---:B------:R-:W-:Y:S08]  /*c640*/  HMMA.16816.F32 R156, R8.reuse, R12, R156 ;  /* 0x0000000c089c723c */ /* 0x040ff0000000189c */
[----:B------:R-:W-:Y:S01]  /*c650*/  HMMA.16816.F32 R160, R8, R14, R160 ;  /* 0x0000000e08a0723c */ /* 0x000fe200000018a0 */
[----:B------:R-:W-:Y:S07]  /*c660*/  @!P0 BRA `(.L_x_827) ;  /* 0x00009e3000008947 */ /* 0x000fee0003800000 */
[----:B-1----:R-:W-:Y:S01]  /*c670*/  UIADD3 UR36, UR34, -0x2, URZ ;  /* 0xfffffffe22247890 */ /* 0x002fe2000fffe03f */
        /* <DEDUP_REMOVED lines=8> */
[----:B-----5:R-:W-:Y:S01]  /*c700*/  IMAD.WIDE.U32 R14, R15, UR28, R50 ;  /* 0x0000001c0f0e7c25 */ /* 0x020fe2000f8e0032 */
[----:B------:R-:W-:-:S03]  /*c710*/  UIMAD UR5, UR35, UR28, UR5 ;  /* 0x0000001c230572a4 */ /* 0x000fc6000f8e0205 */
[----:B------:R-:W-:Y:S01]  /*c720*/  IMAD.U32 R11, RZ, RZ, UR4 ;  /* 0x00000004ff0b7e24 */ /* 0x000fe2000f8e00ff */
[----:B------:R-:W-:Y:S01]  /*c730*/  @!P1 LEA R12, P2, R9, R14, 0x6 ;  /* 0x0000000e090c9211 */ /* 0x000fe200078430ff */
[----:B------:R-:W-:Y:S01]  /*c740*/  @!P1 IMAD.MOV.U32 R8, RZ, RZ, c[0x0][0x1a4] ;  /* 0x00006900ff089624 */ /* 0x000fe200078e00ff */
[----:B------:R-:W-:Y:S01]  /*c750*/  IADD3 R15, R15, UR5, RZ ;  /* 0x000000050f0f7c10 */ /* 0x000fe2000fffe0ff */
[----:B------:R-:W-:Y:S01]  /*c760*/  IMAD.U32 R4, RZ, RZ, UR4 ;  /* 0x00000004ff047e24 */ /* 0x000fe2000f8e00ff */
[C---:B------:R-:W-:Y:S02]  /*c770*/  @!P1 IADD3 R10, P0, R14.reuse, UR30, RZ ;  /* 0x0000001e0e0a9c10 */ /* 0x040fe4000ff1e0ff */
[----:B------:R-:W-:Y:S02]  /*c780*/  @!P1 LEA R20, P3, R14, c[0x0][0x170], 0x1 ;  /* 0x00005c000e149a11 */ /* 0x000fe400078608ff */
[----:B------:R-:W-:Y:S01]  /*c790*/  @!P1 LEA.HI.X R11, R11, R15, R8, 0x6, P2 ;  /* 0x0000000f0b0b9211 */ /* 0x000fe200010f3408 */
[----:B------:R-:W-:Y:S01]  /*c7a0*/  @!P1 IMAD R8, R8, 0x60, RZ ;  /* 0x0000006008089824 */ /* 0x000fe200078e02ff */
[----:B------:R-:W-:-:S02]  /*c7b0*/  @!P1 IADD3.X R9, R15, UR29, RZ, P0, !PT ;  /* 0x0000001d0f099c10 */ /* 0x000fc400087fe4ff */
        /* <DEDUP_REMOVED lines=9> */
[----:B------:R-:W-:Y:S01]  /*c850*/  IMAD.U32 R4, RZ, RZ, UR36 ;  /* 0x00000024ff047e24 */ /* 0x000fe2000f8e00ff */
[----:B------:R-:W-:Y:S01]  /*c860*/  @!P1 LEA R12, P0, R14, c[0x0][0x170], 0x1 ;  /* 0x00005c000e0c9a11 */ /* 0x000fe200078008ff */
[----:B------:R-:W-:Y:S02]  /*c870*/  @P1 STS.64 [R222+0x4008], RZ ;  /* 0x004008ffde001388 */ /* 0x000fe40000000a00 */
[----:B------:R-:W-:Y:S01]  /*c880*/  IMAD R115, R4, 0x80, R221 ;  /* 0x0000008004737824 */ /* 0x000fe200078e02dd */
[----:B------:R-:W-:Y:S01]  /*c890*/  @!P1 LEA.HI.X R13, R14, c[0x0][0x174], R8, 0x1, P0 ;  /* 0x00005d000e0d9a11 */ /* 0x000fe200000f0c08 */
[----:B------:R-:W-:Y:S01]  /*c8a0*/  @!PT LDS RZ, [RZ] ;  /* 0x00000000fffff984 */ /* 0x000fe20000000800 */
[----:B------:R-:W-:Y:S01]  /*c8b0*/  @!PT LDS RZ, [RZ] ;  /* 0x00000000fffff984 */ /* 0x000fe20000000800 */
[----:B------:R-:W-:Y:S01]  /*c8c0*/  @!PT LDS RZ, [RZ] ;  /* 0x00000000fffff984 */ /* 0x000fe20000000800 */
[----:B------:R1:W-:Y:S02]  /*c8d0*/  @!P1 LDGSTS.E.BYPASS.LTC128B.128 [R222+0x4000], [R20.64] ;  /* 0x0400000014de9fae */ /* 0x0003e4000b901d4e */
[--C-:B------:R-:W-:Y:S01]  /*c8e0*/  IMAD.IADD R4, R236, 0x1, -R115.reuse ;  /* 0x00000001ec047824 */ /* 0x100fe200078e0a73 */
[C---:B------:R-:W-:Y:S01]  /*c8f0*/  ISETP.GE.AND P2, PT, R115.reuse, R234, PT ;  /* 0x000000ea7300720c */ /* 0x040fe20003f46270 */
[----:B------:R-:W-:Y:S01]  /*c900*/  @P1 STS.128 [R222+0x4800], RZ ;  /* 0x004800ffde001388 */ /* 0x000fe20000000c00 */
[----:B------:R-:W-:Y:S01]  /*c910*/  IMAD.IADD R93, R230, 0x1, -R115 ;  /* 0x00000001e65d7824 */ /* 0x000fe200078e0a73 */
[----:B------:R-:W-:-:S02]  /*c920*/  ISETP.GE.AND P3, PT, R115, R231, PT ;  /* 0x000000e77300720c */ /* 0x000fc40003f66270 */
[----:B------:R-:W-:Y:S01]  /*c930*/  @!PT LDS RZ, [RZ] ;  /* 0x00000000fffff984 */ /* 0x000fe20000000800 */
[----:B------:R-:W-:Y:S01]  /*c940*/  @!PT LDS RZ, [RZ] ;  /* 0x00000000fffff984 */ /* 0x000fe20000000800 */
[----:B------:R-:W-:Y:S01]  /*c950*/  @!PT LDS RZ, [RZ] ;  /* 0x00000000fffff984 */ /* 0x000fe20000000800 */
[----:B------:R2:W-:Y:S01]  /*c960*/  @!P1 LDGSTS.E.BYPASS.LTC128B.128 [R222+0x4800], [R42.64] ;  /* 0x048000002ade9fae */ /* 0x0005e2000b901d4e */
[----:B------:R-:W-:Y:S02]  /*c970*/  IABS R4, R4 ;  /* 0x0000000400047213 */ /* 0x000fe40000000000 */
[----:B------:R-:W-:Y:S01]  /*c980*/  IABS R93, R93 ;  /* 0x0000005d005d7213 */ /* 0x000fe20000000000 */
[----:B------:R-:W-:Y:S01]  /*c990*/  @P1 STS.128 [R222+0x5000], RZ ;  /* 0x005000ffde001388 */ /* 0x000fe20000000c00 */
[C---:B------:R-:W-:Y:S02]  /*c9a0*/  ISETP.LT.OR P2, PT, R115.reuse, R235, P2 ;  /* 0x000000eb7300720c */ /* 0x040fe40001741670 */
[C---:B------:R-:W-:Y:S01]  /*c9b0*/  ISETP.LT.OR P3, PT, R115.reuse, R232, P3 ;  /* 0x000000e87300720c */ /* 0x040fe20001f61670 */
[----:B------:R-:W-:Y:S01]  /*c9c0*/  @!PT LDS RZ, [RZ] ;  /* 0x00000000fffff984 */ /* 0x000fe20000000800 */
[----:B------:R-:W-:Y:S01]  /*c9d0*/  @!PT LDS RZ, [RZ] ;  /* 0x00000000fffff984 */ /* 0x000fe20000000800 */
[----:B------:R-:W-:Y:S01]  /*c9e0*/  @!PT LDS RZ, [RZ] ;  /* 0x00000000fffff984 */ /* 0x000fe20000000800 */
[----:B------:R3:W-:Y:S01]  /*c9f0*/  @!P1 LDGSTS.E.BYPASS.LTC128B.128 [R222+0x5000], [R40.64] ;  /* 0x0500000028de9fae */ /* 0x0007e2000b901d4e */
[----:B------:R-:W-:Y:S01]  /*ca00*/  I2F R93, R93 ;  /* 0x0000005d005d7306 */ /* 0x000fe20000201400 */
[----:B------:R-:W-:-:S02]  /*ca10*/  ISETP.GE.AND P0, PT, R115, R228, PT ;  /* 0x000000e47300720c */ /* 0x000fc40003f06270 */
[----:B------:R-:W-:Y:S01]  /*ca20*/  @P1 STS.128 [R222+0x5800], RZ ;  /* 0x005800ffde001388 */ /* 0x000fe20000000c00 */
[C---:B------:R-:W-:Y:S02]  /*ca30*/  IADD3 R44, R115.reuse, 0x10, RZ ;  /* 0x00000010732c7810 */ /* 0x040fe40007ffe0ff */
[C---:B------:R-:W-:Y:S01]  /*ca40*/  ISETP.LT.OR P0, PT, R115.reuse, R229, P0 ;  /* 0x000000e57300720c */ /* 0x040fe20000701670 */
[----:B------:R-:W-:Y:S01]  /*ca50*/  @!PT LDS RZ, [RZ] ;  /* 0x00000000fffff984 */ /* 0x000fe20000000800 */
[----:B------:R-:W-:Y:S01]  /*ca60*/  @!PT LDS RZ, [RZ] ;  /* 0x00000000fffff984 */ /* 0x000fe20000000800 */
[----:B------:R-:W-:Y:S01]  /*ca70*/  @!PT LDS RZ, [RZ] ;  /* 0x00000000fffff984 */ /* 0x000fe20000000800 */
[----:B------:R4:W-:Y:S01]  /*ca80*/  @!P1 LDGSTS.E.BYPASS.LTC128B.128 [R222+0x5800], [R12.64] ;  /* 0x058000000cde9fae */ /* 0x0009e2000b901d4e */
[C---:B------:R-:W-:Y:S02]  /*ca90*/  IADD3 R85, R115.reuse, 0x50, RZ ;  /* 0x0000005073557810 */ /* 0x040fe40007ffe0ff */
[C---:B------:R-:W-:Y:S01]  /*caa0*/  IADD3 R97, R115.reuse, 0x58, RZ ;  /* 0x0000005873617810 */ /* 0x040fe20007ffe0ff */
[----:B------:R-:W-:Y:S01]  /*cab0*/  LDSM.16.M88.4 R36, [R220] ;  /* 0x00000000dc24783b */ /* 0x000fe20000000200 */
[C---:B------:R-:W-:Y:S02]  /*cac0*/  IADD3 R107, R115.reuse, 0x59, RZ ;  /* 0x00000059736b7810 */ /* 0x040fe40007ffe0ff */
[----:B------:R-:W-:Y:S01]  /*cad0*/  IADD3 R172, R115, 0x69, RZ ;  /* 0x0000006973ac7810 */ /* 0x000fe20007ffe0ff */
[----:B------:R-:W2:Y:S01]  /*cae0*/  LDSM.16.M88.4 R16, [R219+0x2000] ;  /* 0x00200000db10783b */ /* 0x000ea20000000200 */
[----:B------:R-:W-:-:S02]  /*caf0*/  IMAD.IADD R99, R233, 0x1, -R97 ;  /* 0x00000001e9637824 */ /* 0x000fc400078e0a61 */
[--C-:B------:R-:W-:Y:S01]  /*cb00*/  IMAD.IADD R108, R236, 0x1, -R107.reuse ;  /* 0x00000001ec6c7824 */ /* 0x100fe200078e0a6b */
[----:B------:R-:W4:Y:S01]  /*cb10*/  LDSM.16.M88.4 R32, [R220+0x1000] ;  /* 0x00100000dc20783b */ /* 0x000f220000000200 */
[----:B------:R-:W-:Y:S01]  /*cb20*/  IMAD.IADD R112, R230, 0x1, -R107 ;  /* 0x00000001e6707824 */ /* 0x000fe200078e0a6b */
[----:B------:R-:W-:Y:S01]  /*cb30*/  IABS R99, R99 ;  /* 0x0000006300637213 */ /* 0x000fe20000000000 */
[--C-:B------:R-:W-:Y:S01]  /*cb40*/  IMAD.IADD R188, R233, 0x1, -R172.reuse ;  /* 0x00000001e9bc7824 */ /* 0x100fe200078e0aac */
[----:B------:R-:W-:Y:S01]  /*cb50*/  LDSM.16.M88.4 R24, [R218] ;  /* 0x00000000da18783b */ /* 0x000fe20000000200 */
[----:B------:R-:W-:Y:S01]  /*cb60*/  IABS R108, R108 ;  /* 0x0000006c006c7213 */ /* 0x000fe20000000000 */
[----:B------:R-:W-:Y:S01]  /*cb70*/  IMAD.IADD R185, R227, 0x1, -R172 ;  /* 0x00000001e3b97824 */ /* 0x000fe200078e0aac */
[----:B---3--:R3:W2:Y:S01]  /*cb80*/  I2F R41, R4 ;  /* 0x0000000400297306 */ /* 0x0086a20000201400 */
[----:B------:R-:W4:Y:S01]  /*cb90*/  LDSM.16.M88.4 R28, [R217] ;  /* 0x00000000d91c783b */ /* 0x000f220000000200 */
[----:B------:R-:W-:-:S02]  /*cba0*/  IABS R112, R112 ;  /* 0x0000007000707213 */ /* 0x000fc40000000000 */
[----:B------:R-:W-:Y:S01]  /*cbb0*/  IABS R188, R188 ;  /* 0x000000bc00bc7213 */ /* 0x000fe20000000000 */
[----:B-1----:R-:W1:Y:S03]  /*cbc0*/  LDSM.16.M88.4 R20, [R218+0x1000] ;  /* 0x00100000da14783b */ /* 0x002e660000000200 */
[----:B------:R-:W-:Y:S01]  /*cbd0*/  I2F R99, R99 ;  /* 0x0000006300637306 */ /* 0x000fe20000201400 */
[----:B------:R-:W0:Y:S01]  /*cbe0*/  LDGDEPBAR ;  /* 0x00000000000079af */ /* 0x000e220000000000 */
[----:B---3--:R-:W-:-:S06]  /*cbf0*/  IADD3 R4, R115, 0x1, RZ ;  /* 0x0000000173047810 */ /* 0x008fcc0007ffe0ff */
[----:B------:R-:W-:Y:S01]  /*cc00*/  I2F R108, R108 ;  /* 0x0000006c006c7306 */ /* 0x000fe20000201400 */
[----:B------:R-:W-:Y:S01]  /*cc10*/  ISETP.GE.AND P6, PT, R4, R234, PT ;  /* 0x000000ea0400720c */ /* 0x000fe20003fc6270 */
[----:B------:R-:W-:Y:S01]  /*cc20*/  IMAD.IADD R40, R236, 0x1, -R4 ;  /* 0x00000001ec287824 */ /* 0x000fe200078e0a04 */
[C---:B------:R-:W-:Y:S02]  /*cc30*/  ISETP.GE.AND P5, PT, R4.reuse, R231, PT ;  /* 0x000000e70400720c */ /* 0x040fe40003fa6270 */
[----:B------:R-:W-:-:S03]  /*cc40*/  ISETP.GE.AND P4, PT, R4, R228, PT ;  /* 0x000000e40400720c */ /* 0x000fc60003f86270 */
[----:B------:R-:W-:Y:S01]  /*cc50*/  I2F R188, R188 ;  /* 0x000000bc00bc7306 */ /* 0x000fe20000201400 */
[----:B------:R-:W-:Y:S02]  /*cc60*/  IABS R40, R40 ;  /* 0x0000002800287213 */ /* 0x000fe40000000000 */
[C---:B------:R-:W-:Y:S01]  /*cc70*/  ISETP.LT.OR P6, PT, R4.reuse, R235, P6 ;  /* 0x000000eb0400720c */ /* 0x040fe200037c1670 */
[-C--:B--2---:R-:W-:Y:S01]  /*cc80*/  HMMA.16816.F32 R8, R36, R16.reuse, RZ ;  /* 0x000000102408723c */ /* 0x084fe200000018ff */
[C---:B------:R-:W-:Y:S02]  /*cc90*/  ISETP.LT.OR P5, PT, R4.reuse, R232, P5 ;  /* 0x000000e80400720c */ /* 0x040fe40002fa1670 */
[----:B------:R-:W-:Y:S01]  /*cca0*/  ISETP.LT.OR P4, PT, R4, R229, P4 ;  /* 0x000000e50400720c */ /* 0x000fe20002781670 */
[----:B------:R-:W-:Y:S04]  /*ccb0*/  I2F R40, R40 ;  /* 0x0000002800287306 */ /* 0x000fe80000201400 */
[----:B----4-:R-:W-:Y:S07]  /*ccc0*/  HMMA.16816.F32 R12, R32, R16, RZ ;  /* 0x00000010200c723c */ /* 0x010fee00000018ff */
[----:B------:R-:W-:-:S02]  /*ccd0*/  IMAD.IADD R17, R233, 0x1, -R115 ;  /* 0x00000001e9117824 */ /* 0x000fc400078e0a73 */
[----:B------:R-:W-:-:S03]  /*cce0*/  IMAD.IADD R16, R227, 0x1, -R115 ;  /* 0x00000001e3107824 */ /* 0x000fc600078e0a73 */
[----:B------:R-:W-:Y:S02]  /*ccf0*/  IABS R17, R17 ;  /* 0x0000001100117213 */ /* 0x000fe40000000000 */
[----:B------:R-:W-:Y:S02]  /*cd00*/  IABS R16, R16 ;  /* 0x0000001000107213 */ /* 0x000fe40000000000 */
[-C--:B------:R-:W-:Y:S02]  /*cd10*/  HMMA.16816.F32 R8, R24, R28.reuse, R8 ;  /* 0x0000001c1808723c */ /* 0x080fe40000001808 */
[----:B------:R-:W2:Y:S06]  /*cd20*/  I2F R17, R17 ;  /* 0x0000001100117306 */ /* 0x000eac0000201400 */
[----:B-1----:R-:W-:Y:S02]  /*cd30*/  HMMA.16816.F32 R12, R20, R28, R12 ;  /* 0x0000001c140c723c */ /* 0x002fe4000000180c */
[----:B------:R-:W1:Y:S05]  /*cd40*/  I2F R89, R16 ;  /* 0x0000001000597306 */ /* 0x000e6a0000201400 */
[----:B------:R-:W-:-:S05]  /*cd50*/  IMAD.IADD R28, R233, 0x1, -R4 ;  /* 0x00000001e91c7824 */ /* 0x000fca00078e0a04 */
[----:B------:R-:W-:-:S04]  /*cd60*/  IABS R28, R28 ;  /* 0x0000001c001c7213 */ /* 0x000fc80000000000 */
[----:B------:R-:W-:Y:S02]  /*cd70*/  FFMA.FTZ R8, R41, -UR31, R8 ;  /* 0x8000001f29087c23 */ /* 0x000fe40008010008 */
[----:B------:R-:W3:Y:S01]  /*cd80*/  I2F R28, R28 ;  /* 0x0000001c001c7306 */ /* 0x000ee20000201400 */
[----:B--2---:R-:W-:Y:S02]  /*cd90*/  FFMA.FTZ R17, R17, -UR31, R10 ;  /* 0x8000001f11117c23 */ /* 0x004fe4000801000a */
[----:B------:R-:W-:Y:S01]  /*cda0*/  FFMA.FTZ R105, R40, -UR31, R9 ;  /* 0x8000001f28697c23 */ /* 0x000fe20008010009 */
[----:B------:R-:W-:Y:S02]  /*cdb0*/  FSEL R106, R8, -INF , !P2 ;  /* 0xff800000086a7808 */ /* 0x000fe40005000000 */
[-C--:B------:R-:W-:Y:S01]  /*cdc0*/  ISETP.GE.AND P2, PT, R4, R223.reuse, PT ;  /* 0x000000df0400720c */ /* 0x080fe20003f46270 */
[----:B-1----:R-:W-:Y:S01]  /*cdd0*/  FFMA.FTZ R89, R89, -UR31, R14 ;  /* 0x8000001f59597c23 */ /* 0x002fe2000801000e */
[----:B------:R-:W-:Y:S01]  /*cde0*/  FSEL R102, R17, -INF , !P3 ;  /* 0xff80000011667808 */ /* 0x000fe20005800000 */
[--C-:B------:R-:W-:Y:S01]  /*cdf0*/  IMAD.IADD R14, R230, 0x1, -R4.reuse ;  /* 0x00000001e60e7824 */ /* 0x100fe200078e0a04 */
[----:B------:R-:W-:Y:S01]  /*ce00*/  ISETP.LT.OR P2, PT, R4, R226, P2 ;  /* 0x000000e20400720c */ /* 0x000fe20001741670 */
[----:B------:R-:W-:Y:S01]  /*ce10*/  IMAD.IADD R4, R227, 0x1, -R4 ;  /* 0x00000001e3047824 */ /* 0x000fe200078e0a04 */
[----:B------:R-:W-:Y:S01]  /*ce20*/  ISETP.GE.AND P3, PT, R115, R223, PT ;  /* 0x000000df7300720c */ /* 0x000fe20003f66270 */
[----:B------:R-:W-:Y:S01]  /*ce30*/  FFMA.FTZ R93, R93, -UR31, R12 ;  /* 0x8000001f5d5d7c23 */ /* 0x000fe2000801000c */
[----:B------:R-:W-:Y:S01]  /*ce40*/  FSEL R105, R105, -INF , !P6 ;  /* 0xff80000069697808 */ /* 0x000fe20007000000 */
[----:B---3--:R-:W-:Y:S01]  /*ce50*/  FFMA.FTZ R101, R28, -UR31, R11 ;  /* 0x8000001f1c657c23 */ /* 0x008fe2000801000b */
[----:B------:R-:W-:Y:S01]  /*ce60*/  IADD3 R28, R115, 0x8, RZ ;  /* 0x00000008731c7810 */ /* 0x000fe20007ffe0ff */
[----:B------:R-:W-:Y:S01]  /*ce70*/  HMMA.16816.F32 R8, R36, R18, RZ ;  /* 0x000000122408723c */ /* 0x000fe200000018ff */
[----:B------:R-:W-:-:S02]  /*ce80*/  IABS R4, R4 ;  /* 0x0000000400047213 */ /* 0x000fc40000000000 */
[----:B------:R-:W-:Y:S01]  /*ce90*/  ISETP.LT.OR P3, PT, R115, R226, P3 ;  /* 0x000000e27300720c */ /* 0x000fe20001f61670 */
[----:B------:R-:W-:Y:S01]  /*cea0*/  IMAD.IADD R16, R236, 0x1, -R28 ;  /* 0x00000001ec107824 */ /* 0x000fe200078e0a1c */
[----:B------:R-:W-:Y:S01]  /*ceb0*/  FSEL R93, R93, -INF , !P0 ;  /* 0xff8000005d5d7808 */ /* 0x000fe20004000000 */
[----:B------:R-:W-:Y:S01]  /*cec0*/  IMAD.MOV.U32 R12, RZ, RZ, R4 ;  /* 0x000000ffff0c7224 */ /* 0x000fe200078e0004 */
[----:B------:R-:W-:Y:S01]  /*ced0*/  FSEL R89, R89, -INF , !P3 ;  /* 0xff80000059597808 */ /* 0x000fe20005800000 */
[--C-:B------:R-:W-:Y:S01]  /*cee0*/  IMAD.IADD R40, R233, 0x1, -R28.reuse ;  /* 0x00000001e9287824 */ /* 0x100fe200078e0a1c */
[----:B------:R-:W-:Y:S01]  /*cef0*/  IABS R4, R16 ;  /* 0x0000001000047213 */ /* 0x000fe20000000000 */
[----:B------:R-:W-:Y:S01]  /*cf00*/  IMAD.IADD R45, R230, 0x1, -R28 ;  /* 0x00000001e62d7824 */ /* 0x000fe200078e0a1c */
[----:B------:R-:W-:Y:S01]  /*cf10*/  HMMA.16816.F32 R16, R32, R18, RZ ;  /* 0x000000122010723c */ /* 0x000fe200000018ff */
[----:B------:R-:W-:Y:S01]  /*cf20*/  FSEL R101, R101, -INF , !P5 ;  /* 0xff80000065657808 */ /* 0x000fe20006800000 */
[----:B------:R-:W1:Y:S01]  /*cf30*/  I2F R12, R12 ;  /* 0x0000000c000c7306 */ /* 0x000e620000201400 */
[----:B------:R-:W-:Y:S01]  /*cf40*/  IMAD.MOV.U32 R29, RZ, RZ, R4 ;  /* 0x000000ffff1d7224 */ /* 0x000fe200078e0004 */
[----:B------:R-:W-:-:S02]  /*cf50*/  IABS R4, R40 ;  /* 0x0000002800047213 */ /* 0x000fc40000000000 */
[----:B------:R-:W2:Y:S01]  /*cf60*/  LDSM.16.M88.4 R40, [R219+0x2400] ;  /* 0x00240000db28783b */ /* 0x000ea20000000200 */
[C---:B------:R-:W-:Y:S02]  /*cf70*/  ISETP.GE.AND P0, PT, R28.reuse, R234, PT ;  /* 0x000000ea1c00720c */ /* 0x040fe40003f06270 */
[C---:B------:R-:W-:Y:S01]  /*cf80*/  ISETP.GE.AND P3, PT, R28.reuse, R231, PT ;  /* 0x000000e71c00720c */ /* 0x040fe20003f66270 */
[----:B------:R3:W4:Y:S01]  /*cf90*/  I2F R47, R4 ;  /* 0x00000004002f7306 */ /* 0x0007220000201400 */
[C---:B------:R-:W-:Y:S02]  /*cfa0*/  ISETP.GE.AND P6, PT, R28.reuse, R228, PT ;  /* 0x000000e41c00720c */ /* 0x040fe40003fc6270 */
[----:B------:R-:W-:Y:S01]  /*cfb0*/  HMMA.16816.F32 R8, R24, R30, R8 ;  /* 0x0000001e1808723c */ /* 0x000fe20000001808 */
[----:B------:R-:W-:Y:S02]  /*cfc0*/  ISETP.GE.AND P5, PT, R28, R223, PT ;  /* 0x000000df1c00720c */ /* 0x000fe40003fa6270 */
[----:B------:R-:W-:-:S02]  /*cfd0*/  IABS R14, R14 ;  /* 0x0000000e000e7213 */ /* 0x000fc40000000000 */
[----:B------:R-:W4:Y:S01]  /*cfe0*/  I2F R29, R29 ;  /* 0x0000001d001d7306 */ /* 0x000f220000201400 */
[----:B------:R-:W-:Y:S01]  /*cff0*/  ISETP.LT.OR P0, PT, R28, R235, P0 ;  /* 0x000000eb1c00720c */ /* 0x000fe20000701670 */
[----:B-1----:R-:W-:Y:S01]  /*d000*/  FFMA.FTZ R12, R12, -UR31, R15 ;  /* 0x8000001f0c0c7c23 */ /* 0x002fe2000801000f */
[C---:B------:R-:W-:Y:S02]  /*d010*/  ISETP.LT.OR P3, PT, R28.reuse, R232, P3 ;  /* 0x000000e81c00720c */ /* 0x040fe40001f61670 */
[C---:B------:R-:W-:Y:S01]  /*d020*/  ISETP.LT.OR P6, PT, R28.reuse, R229, P6 ;  /* 0x000000e51c00720c */ /* 0x040fe200037c1670 */
[----:B------:R-:W-:Y:S01]  /*d030*/  HMMA.16816.F32 R16, R20, R30, R16 ;  /* 0x0000001e1410723c */ /* 0x000fe20000001810 */
[----:B------:R-:W-:Y:S01]  /*d040*/  ISETP.LT.OR P5, PT, R28, R226, P5 ;  /* 0x000000e21c00720c */ /* 0x000fe20002fa1670 */
[----:B------:R-:W-:Y:S01]  /*d050*/  IMAD.IADD R28, R227, 0x1, -R28 ;  /* 0x00000001e31c7824 */ /* 0x000fe200078e0a1c */
[----:B------:R-:W1:Y:S01]  /*d060*/  I2F R14, R14 ;  /* 0x0000000e000e7306 */ /* 0x000e620000201400 */
[----:B---3--:R-:W-:-:S02]  /*d070*/  IADD3 R4, R115, 0x9, RZ ;  /* 0x0000000973047810 */ /* 0x008fc40007ffe0ff */
[----:B------:R-:W-:Y:S02]  /*d080*/  IABS R45, R45 ;  /* 0x0000002d002d7213 */ /* 0x000fe40000000000 */
[----:B------:R-:W-:Y:S01]  /*d090*/  IABS R28, R28 ;  /* 0x0000001c001c7213 */ /* 0x000fe20000000000 */
[--C-:B------:R-:W-:Y:S01]  /*d0a0*/  IMAD.IADD R126, R233, 0x1, -R4.reuse ;  /* 0x00000001e97e7824 */ /* 0x100fe200078e0a04 */
[----:B------:R-:W-:Y:S01]  /*d0b0*/  FSEL R95, R12, -INF , !P2 ;  /* 0xff8000000c5f7808 */ /* 0x000fe20005000000 */
[----:B------:R-:W-:Y:S01]  /*d0c0*/  IMAD.IADD R46, R230, 0x1, -R4 ;  /* 0x00000001e62e7824 */ /* 0x000fe200078e0a04 */
[----:B------:R-:W3:Y:S01]  /*d0d0*/  I2F R45, R45 ;  /* 0x0000002d002d7306 */ /* 0x000ee20000201400 */
[----:B----4-:R-:W-:Y:S01]  /*d0e0*/  FFMA.FTZ R116, R47, -UR31, R10 ;  /* 0x8000001f2f747c23 */ /* 0x010fe2000801000a */
[----:B------:R-:W-:Y:S01]  /*d0f0*/  IABS R126, R126 ;  /* 0x0000007e007e7213 */ /* 0x000fe20000000000 */
[----:B------:R-:W-:Y:S01]  /*d100*/  FFMA.FTZ R8, R29, -UR31, R8 ;  /* 0x8000001f1d087c23 */ /* 0x000fe20008010008 */
[----:B------:R-:W-:-:S02]  /*d110*/  ISETP.GE.AND P2, PT, R4, R231, PT ;  /* 0x000000e70400720c */ /* 0x000fc40003f46270 */
[----:B------:R-:W-:Y:S01]  /*d120*/  FSEL R116, R116, -INF , !P3 ;  /* 0xff80000074747808 */ /* 0x000fe20005800000 */
[----:B-1----:R-:W-:Y:S01]  /*d130*/  FFMA.FTZ R13, R14, -UR31, R13 ;  /* 0x8000001f0e0d7c23 */ /* 0x002fe2000801000d */
[----:B------:R1:W4:Y:S01]  /*d140*/  I2F R47, R28 ;  /* 0x0000001c002f7306 */ /* 0x0003220000201400 */
[--C-:B------:R-:W-:Y:S01]  /*d150*/  IMAD.IADD R14, R236, 0x1, -R4.reuse ;  /* 0x00000001ec0e7824 */ /* 0x100fe200078e0a04 */
[----:B------:R-:W-:Y:S01]  /*d160*/  FSEL R118, R8, -INF , !P0 ;  /* 0xff80000008767808 */ /* 0x000fe20004000000 */
[----:B------:R-:W-:Y:S01]  /*d170*/  IMAD.IADD R8, R227, 0x1, -R4 ;  /* 0x00000001e3087824 */ /* 0x000fe200078e0a04 */
[----:B------:R-:W-:Y:S02]  /*d180*/  FSEL R96, R13, -INF , !P4 ;  /* 0xff8000000d607808 */ /* 0x000fe40006000000 */
[----:B------:R-:W-:Y:S02]  /*d190*/  IABS R10, R14 ;  /* 0x0000000e000a7213 */ /* 0x000fe40000000000 */
[----:B--2---:R-:W-:Y:S01]  /*d1a0*/  HMMA.16816.F32 R12, R36, R40, RZ ;  /* 0x00000028240c723c */ /* 0x004fe200000018ff */
[----:B------:R-:W2:Y:S01]  /*d1b0*/  I2F R126, R126 ;  /* 0x0000007e007e7306 */ /* 0x000ea20000201400 */
[C---:B------:R-:W-:Y:S01]  /*d1c0*/  ISETP.GE.AND P4, PT, R4.reuse, R234, PT ;  /* 0x000000ea0400720c */ /* 0x040fe20003f86270 */
[----:B---3--:R-:W-:Y:S01]  /*d1d0*/  FFMA.FTZ R104, R45, -UR31, R16 ;  /* 0x8000001f2d687c23 */ /* 0x008fe20008010010 */
[----:B------:R-:W-:Y:S01]  /*d1e0*/  ISETP.GE.AND P0, PT, R4, R228, PT ;  /* 0x000000e40400720c */ /* 0x000fe20003f06270 */
[----:B------:R-:W-:Y:S01]  /*d1f0*/  IMAD.IADD R45, R236, 0x1, -R44 ;  /* 0x00000001ec2d7824 */ /* 0x000fe200078e0a2c */
[----:B------:R-:W-:Y:S01]  /*d200*/  ISETP.GE.AND P3, PT, R4, R223, PT ;  /* 0x000000df0400720c */ /* 0x000fe20003f66270 */
[----:B-1----:R-:W1:Y:S02]  /*d210*/  LDSM.16.M88.4 R28, [R214] ;  /* 0x00000000d61c783b */ /* 0x002e640000000200 */
[----:B------:R-:W3:Y:S01]  /*d220*/  I2F R10, R10 ;  /* 0x0000000a000a7306 */ /* 0x000ee20000201400 */
[----:B------:R-:W-:Y:S01]  /*d230*/  IABS R46, R46 ;  /* 0x0000002e002e7213 */ /* 0x000fe20000000000 */
[----:B----4-:R-:W-:Y:S01]  /*d240*/  FFMA.FTZ R18, R47, -UR31, R18 ;  /* 0x8000001f2f127c23 */ /* 0x010fe20008010012 */
[----:B------:R-:W-:-:S02]  /*d250*/  IABS R8, R8 ;  /* 0x0000000800087213 */ /* 0x000fc40000000000 */
[C---:B------:R-:W-:Y:S02]  /*d260*/  ISETP.LT.OR P4, PT, R4.reuse, R235, P4 ;  /* 0x000000eb0400720c */ /* 0x040fe40002781670 */
[----:B------:R-:W-:Y:S01]  /*d270*/  ISETP.LT.OR P2, PT, R4, R232, P2 ;  /* 0x000000e80400720c */ /* 0x000fe20001741670 */
[----:B--2---:R-:W-:Y:S01]  /*d280*/  FFMA.FTZ R126, R126, -UR31, R11 ;  /* 0x8000001f7e7e7c23 */ /* 0x004fe2000801000b */
[C---:B------:R-:W-:Y:S01]  /*d290*/  ISETP.LT.OR P0, PT, R4.reuse, R229, P0 ;  /* 0x000000e50400720c */ /* 0x040fe20000701670 */
[----:B------:R2:W4:Y:S01]  /*d2a0*/  I2F R16, R8 ;  /* 0x0000000800107306 */ /* 0x0005220000201400 */
[----:B------:R-:W-:Y:S02]  /*d2b0*/  ISETP.LT.OR P3, PT, R4, R226, P3 ;  /* 0x000000e20400720c */ /* 0x000fe40001f61670 */
[----:B------:R-:W-:Y:S02]  /*d2c0*/  IABS R45, R45 ;  /* 0x0000002d002d7213 */ /* 0x000fe40000000000 */
[----:B------:R-:W-:Y:S01]  /*d2d0*/  FSEL R103, R18, -INF , !P5 ;  /* 0xff80000012677808 */ /* 0x000fe20006800000 */
[----:B---3--:R-:W-:Y:S01]  /*d2e0*/  FFMA.FTZ R127, R10, -UR31, R9 ;  /* 0x8000001f0a7f7c23 */ /* 0x008fe20008010009 */
[----:B------:R-:W-:Y:S01]  /*d2f0*/  FSEL R104, R104, -INF , !P6 ;  /* 0xff80000068687808 */ /* 0x000fe20007000000 */
[----:B------:R-:W3:Y:S01]  /*d300*/  I2F R4, R46 ;  /* 0x0000002e00047306 */ /* 0x000ee20000201400 */
[----:B------:R-:W-:-:S02]  /*d310*/  FSEL R126, R126, -INF , !P2 ;  /* 0xff8000007e7e7808 */ /* 0x000fc40005000000 */
[----:B------:R-:W-:Y:S02]  /*d320*/  FSEL R127, R127, -INF , !P4 ;  /* 0xff8000007f7f7808 */ /* 0x000fe40006000000 */
[C---:B------:R-:W-:Y:S02]  /*d330*/  ISETP.GE.AND P6, PT, R44.reuse, R234, PT ;  /* 0x000000ea2c00720c */ /* 0x040fe40003fc6270 */
[C---:B------:R-:W-:Y:S01]  /*d340*/  ISETP.GE.AND P5, PT, R44.reuse, R231, PT ;  /* 0x000000e72c00720c */ /* 0x040fe20003fa6270 */
[----:B--2---:R-:W-:Y:S01]  /*d350*/  HMMA.16816.F32 R8, R32, R40, RZ ;  /* 0x000000282008723c */ /* 0x004fe200000018ff */
[----:B------:R-:W2:Y:S01]  /*d360*/  I2F R45, R45 ;  /* 0x0000002d002d7306 */ /* 0x000ea20000201400 */
[----:B------:R-:W-:Y:S01]  /*d370*/  ISETP.GE.AND P4, PT, R44, R228, PT ;  /* 0x000000e42c00720c */ /* 0x000fe20003f86270 */
[----:B----4-:R-:W-:Y:S01]  /*d380*/  FFMA.FTZ R16, R16, -UR31, R19 ;  /* 0x8000001f10107c23 */ /* 0x010fe20008010013 */
[C---:B------:R-:W-:Y:S02]  /*d390*/  ISETP.GE.AND P2, PT, R44.reuse, R223, PT ;  /* 0x000000df2c00720c */ /* 0x040fe40003f46270 */
[C---:B------:R-:W-:Y:S01]  /*d3a0*/  ISETP.LT.OR P6, PT, R44.reuse, R235, P6 ;  /* 0x000000eb2c00720c */ /* 0x040fe200037c1670 */
[----:B------:R-:W-:Y:S01]  /*d3b0*/  IMAD.IADD R40, R233, 0x1, -R44 ;  /* 0x00000001e9287824 */ /* 0x000fe200078e0a2c */
[----:B------:R-:W-:Y:S01]  /*d3c0*/  ISETP.LT.OR P5, PT, R44, R232, P5 ;  /* 0x000000e82c00720c */ /* 0x000fe20002fa1670 */
[----:B---3--:R-:W-:Y:S01]  /*d3d0*/  FFMA.FTZ R4, R4, -UR31, R17 ;  /* 0x8000001f04047c23 */ /* 0x008fe20008010011 */
[----:B------:R-:W-:-:S02]  /*d3e0*/  ISETP.LT.OR P4, PT, R44, R229, P4 ;  /* 0x000000e52c00720c */ /* 0x000fc40002781670 */
[----:B------:R-:W-:Y:S01]  /*d3f0*/  IABS R18, R40 ;  /* 0x0000002800127213 */ /* 0x000fe20000000000 */
[-C--:B-1----:R-:W-:Y:S01]  /*d400*/  HMMA.16816.F32 R12, R24, R28.reuse, R12 ;  /* 0x0000001c180c723c */ /* 0x082fe2000000180c */
[----:B------:R-:W-:Y:S01]  /*d410*/  FSEL R125, R4, -INF , !P0 ;  /* 0xff800000047d7808 */ /* 0x000fe20004000000 */
[--C-:B------:R-:W-:Y:S01]  /*d420*/  IMAD.IADD R40, R230, 0x1, -R44.reuse ;  /* 0x00000001e6287824 */ /* 0x100fe200078e0a2c */
[----:B------:R1:W3:Y:S01]  /*d430*/  I2F R41, R18 ;  /* 0x0000001200297306 */ /* 0x0002e20000201400 */
[----:B------:R-:W-:Y:S01]  /*d440*/  ISETP.LT.OR P2, PT, R44, R226, P2 ;  /* 0x000000e22c00720c */ /* 0x000fe20001741670 */
[----:B------:R-:W-:Y:S01]  /*d450*/  IMAD.IADD R44, R227, 0x1, -R44 ;  /* 0x00000001e32c7824 */ /* 0x000fe200078e0a2c */
[----:B------:R-:W-:Y:S02]  /*d460*/  FSEL R123, R16, -INF , !P3 ;  /* 0xff800000107b7808 */ /* 0x000fe40005800000 */
[----:B------:R-:W-:Y:S02]  /*d470*/  IABS R40, R40 ;  /* 0x0000002800287213 */ /* 0x000fe40000000000 */
[----:B------:R-:W-:Y:S01]  /*d480*/  IABS R44, R44 ;  /* 0x0000002c002c7213 */ /* 0x000fe20000000000 */
[----:B------:R-:W-:Y:S01]  /*d490*/  HMMA.16816.F32 R8, R20, R28, R8 ;  /* 0x0000001c1408723c */ /* 0x000fe20000001808 */
[----:B------:R-:W4:Y:S06]  /*d4a0*/  I2F R29, R40 ;  /* 0x00000028001d7306 */ /* 0x000f2c0000201400 */
[----:B------:R-:W-:-:S02]  /*d4b0*/  IADD3 R28, R115, 0x18, RZ ;  /* 0x00000018731c7810 */ /* 0x000fc40007ffe0ff */
[----:B-1----:R-:W-:-:S03]  /*d4c0*/  IADD3 R18, R115, 0x11, RZ ;  /* 0x0000001173127810 */ /* 0x002fc60007ffe0ff */
[----:B------:R-:W-:Y:S01]  /*d4d0*/  IMAD.IADD R173, R230, 0x1, -R28 ;  /* 0x00000001e6ad7824 */ /* 0x000fe200078e0a1c */
[C---:B------:R-:W-:Y:S01]  /*d4e0*/  ISETP.GE.AND P0, PT, R18.reuse, R234, PT ;  /* 0x000000ea1200720c */ /* 0x040fe20003f06270 */
[----:B------:R-:W-:Y:S01]  /*d4f0*/  IMAD.IADD R4, R233, 0x1, -R18 ;  /* 0x00000001e9047824 */ /* 0x000fe200078e0a12 */
[C---:B------:R-:W-:Y:S01]  /*d500*/  ISETP.GE.AND P3, PT, R18.reuse, R231, PT ;  /* 0x000000e71200720c */ /* 0x040fe20003f66270 */
[----:B--2---:R-:W-:Y:S01]  /*d510*/  FFMA.FTZ R12, R45, -UR31, R12 ;  /* 0x8000001f2d0c7c23 */ /* 0x004fe2000801000c */
[----:B------:R-:W-:Y:S01]  /*d520*/  ISETP.LT.OR P0, PT, R18, R235, P0 ;  /* 0x000000eb1200720c */ /* 0x000fe20000701670 */
[----:B------:R-:W-:Y:S01]  /*d530*/  IMAD.IADD R17, R236, 0x1, -R18 ;  /* 0x00000001ec117824 */ /* 0x000fe200078e0a12 */
[----:B------:R-:W-:Y:S01]  /*d540*/  IABS R4, R4 ;  /* 0x0000000400047213 */ /* 0x000fe20000000000 */
[----:B---3--:R-:W-:Y:S01]  /*d550*/  FFMA.FTZ R41, R41, -UR31, R14 ;  /* 0x8000001f29297c23 */ /* 0x008fe2000801000e */
[----:B------:R-:W-:Y:S01]  /*d560*/  FSEL R165, R12, -INF , !P6 ;  /* 0xff8000000ca57808 */ /* 0x000fe20007000000 */
[----:B------:R-:W-:Y:S01]  /*d570*/  IMAD.IADD R16, R227, 0x1, -R18 ;  /* 0x00000001e3107824 */ /* 0x000fe200078e0a12 */
[----:B------:R-:W-:Y:S01]  /*d580*/  IABS R14, R17 ;  /* 0x00000011000e7213 */ /* 0x000fe20000000000 */
[----:B------:R-:W-:Y:S01]  /*d590*/  IMAD.MOV.U32 R12, RZ, RZ, R4 ;  /* 0x000000ffff0c7224 */ /* 0x000fe200078e0004 */
[----:B------:R1:W2:Y:S01]  /*d5a0*/  I2F R17, R44 ;  /* 0x0000002c00117306 */ /* 0x0002a20000201400 */
[----:B------:R-:W-:Y:S01]  /*d5b0*/  FSEL R128, R41, -INF , !P5 ;  /* 0xff80000029807808 */ /* 0x000fe20006800000 */
[----:B----4-:R-:W-:Y:S01]  /*d5c0*/  FFMA.FTZ R124, R29, -UR31, R8 ;  /* 0x8000001f1d7c7c23 */ /* 0x010fe20008010008 */
[----:B------:R-:W-:Y:S01]  /*d5d0*/  IABS R16, R16 ;  /* 0x0000001000107213 */ /* 0x000fe20000000000 */
[----:B------:R-:W-:Y:S01]  /*d5e0*/  IMAD.IADD R4, R230, 0x1, -R18 ;  /* 0x00000001e6047824 */ /* 0x000fe200078e0a12 */
[----:B------:R-:W-:-:S02]  /*d5f0*/  ISETP.GE.AND P6, PT, R18, R228, PT ;  /* 0x000000e41200720c */ /* 0x000fc40003fc6270 */
[C---:B------:R-:W-:Y:S01]  /*d600*/  ISETP.GE.AND P5, PT, R18.reuse, R223, PT ;  /* 0x000000df1200720c */ /* 0x040fe20003fa6270 */
[----:B------:R-:W3:Y:S01]  /*d610*/  I2F R12, R12 ;  /* 0x0000000c000c7306 */ /* 0x000ee20000201400 */
[C---:B------:R-:W-:Y:S01]  /*d620*/  ISETP.LT.OR P3, PT, R18.reuse, R232, P3 ;  /* 0x000000e81200720c */ /* 0x040fe20001f61670 */
[----:B------:R-:W-:Y:S01]  /*d630*/  IMAD.MOV.U32 R8, RZ, RZ, R16 ;  /* 0x000000ffff087224 */ /* 0x000fe200078e0010 */
[C---:B------:R-:W-:Y:S02]  /*d640*/  ISETP.LT.OR P6, PT, R18.reuse, R229, P6 ;  /* 0x000000e51200720c */ /* 0x040fe400037c1670 */
[----:B------:R-:W-:Y:S02]  /*d650*/  ISETP.LT.OR P5, PT, R18, R226, P5 ;  /* 0x000000e21200720c */ /* 0x000fe40002fa1670 */
[----:B------:R-:W-:Y:S01]  /*d660*/  IABS R4, R4 ;  /* 0x0000000400047213 */ /* 0x000fe20000000000 */
[----:B------:R-:W4:Y:S01]  /*d670*/  I2F R14, R14 ;  /* 0x0000000e000e7306 */ /* 0x000f220000201400 */
[----:B-1----:R-:W-:Y:S01]  /*d680*/  HMMA.16816.F32 R44, R36, R42, RZ ;  /* 0x0000002a242c723c */ /* 0x002fe200000018ff */
[----:B--2---:R-:W-:Y:S01]  /*d690*/  FFMA.FTZ R10, R17, -UR31, R10 ;  /* 0x8000001f110a7c23 */ /* 0x004fe2000801000a */
[----:B------:R-:W-:Y:S01]  /*d6a0*/  FSEL R124, R124, -INF , !P4 ;  /* 0xff8000007c7c7808 */ /* 0x000fe20006000000 */
[----:B------:R-:W-:Y:S01]  /*d6b0*/  IMAD.IADD R17, R236, 0x1, -R28 ;  /* 0x00000001ec117824 */ /* 0x000fe200078e0a1c */
[----:B------:R-:W-:-:S02]  /*d6c0*/  ISETP.GE.AND P4, PT, R28, R234, PT ;  /* 0x000000ea1c00720c */ /* 0x000fc40003f86270 */
[----:B------:R-:W-:Y:S01]  /*d6d0*/  FSEL R122, R10, -INF , !P2 ;  /* 0xff8000000a7a7808 */ /* 0x000fe20005000000 */
[----:B---3--:R-:W-:Y:S01]  /*d6e0*/  FFMA.FTZ R167, R12, -UR31, R15 ;  /* 0x8000001f0ca77c23 */ /* 0x008fe2000801000f */
[----:B------:R-:W-:Y:S01]  /*d6f0*/  IABS R12, R17 ;  /* 0x00000011000c7213 */ /* 0x000fe20000000000 */
[----:B------:R-:W1:Y:S01]  /*d700*/  I2F R8, R8 ;  /* 0x0000000800087306 */ /* 0x000e620000201400 */
[----:B------:R-:W-:Y:S01]  /*d710*/  HMMA.16816.F32 R16, R32, R42, RZ ;  /* 0x0000002a2010723c */ /* 0x000fe200000018ff */
[----:B------:R-:W2:Y:S01]  /*d720*/  LDSM.16.M88.4 R40, [R219+0x2800] ;  /* 0x00280000db28783b */ /* 0x000ea20000000200 */
[----:B------:R-:W-:Y:S02]  /*d730*/  FSEL R167, R167, -INF , !P3 ;  /* 0xff800000a7a77808 */ /* 0x000fe40005800000 */
[----:B------:R-:W-:Y:S01]  /*d740*/  ISETP.GE.AND P2, PT, R28, R231, PT ;  /* 0x000000e71c00720c */ /* 0x000fe20003f46270 */
[----:B----4-:R-:W-:Y:S01]  /*d750*/  FFMA.FTZ R169, R14, -UR31, R13 ;  /* 0x8000001f0ea97c23 */ /* 0x010fe2000801000d */
[C---:B------:R-:W-:Y:S01]  /*d760*/  ISETP.GE.AND P3, PT, R28.reuse, R223, PT ;  /* 0x000000df1c00720c */ /* 0x040fe20003f66270 */
[----:B------:R-:W-:Y:S01]  /*d770*/  IMAD.IADD R13, R233, 0x1, -R28 ;  /* 0x00000001e90d7824 */ /* 0x000fe200078e0a1c */
[----:B------:R3:W-:Y:S01]  /*d780*/  I2F R57, R12 ;  /* 0x0000000c00397306 */ /* 0x0007e20000201400 */
[----:B------:R-:W-:-:S02]  /*d790*/  ISETP.LT.OR P4, PT, R28, R235, P4 ;  /* 0x000000eb1c00720c */ /* 0x000fc40002781670 */
[----:B------:R-:W-:Y:S02]  /*d7a0*/  FSEL R169, R169, -INF , !P0 ;  /* 0xff800000a9a97808 */ /* 0x000fe40004000000 */
[----:B------:R-:W-:Y:S02]  /*d7b0*/  IABS R10, R13 ;  /* 0x0000000d000a7213 */ /* 0x000fe40000000000 */
[C---:B------:R-:W-:Y:S01]  /*d7c0*/  ISETP.GE.AND P0, PT, R28.reuse, R228, PT ;  /* 0x000000e41c00720c */ /* 0x040fe20003f06270 */
[----:B------:R-:W4:Y:S01]  /*d7d0*/  I2F R4, R4 ;  /* 0x0000000400047306 */ /* 0x000f220000201400 */
[----:B------:R-:W-:Y:S01]  /*d7e0*/  ISETP.LT.OR P2, PT, R28, R232, P2 ;  /* 0x000000e81c00720c */ /* 0x000fe20001741670 */
[----:B-1----:R-:W-:Y:S01]  /*d7f0*/  FFMA.FTZ R8, R8, -UR31, R11 ;  /* 0x8000001f08087c23 */ /* 0x002fe2000801000b */
[C---:B------:R-:W-:Y:S02]  /*d800*/  ISETP.LT.OR P0, PT, R28.reuse, R229, P0 ;  /* 0x000000e51c00720c */ /* 0x040fe40000701670 */
[----:B------:R-:W-:-:S02]  /*d810*/  ISETP.LT.OR P3, PT, R28, R226, P3 ;  /* 0x000000e21c00720c */ /* 0x000fc40001f61670 */
[----:B------:R-:W-:Y:S01]  /*d820*/  IABS R173, R173 ;  /* 0x000000ad00ad7213 */ /* 0x000fe20000000000 */
[----:B---3--:R-:W-:Y:S01]  /*d830*/  HMMA.16816.F32 R12, R24, R30, R44 ;  /* 0x0000001e180c723c */ /* 0x008fe2000000182c */
[----:B------:R-:W-:-:S04]  /*d840*/  FSEL R166, R8, -INF , !P5 ;  /* 0xff80000008a67808 */ /* 0x000fc80006800000 */
[----:B------:R-:W-:Y:S02]  /*d850*/  I2F R173, R173 ;  /* 0x000000ad00ad7306 */ /* 0x000fe40000201400 */
[----:B------:R-:W-:Y:S01]  /*d860*/  IMAD.MOV.U32 R45, RZ, RZ, R10 ;  /* 0x000000ffff2d7224 */ /* 0x000fe200078e000a */
[----:B------:R-:W-:Y:S01]  /*d870*/  IADD3 R44, R115, 0x19, RZ ;  /* 0x00000019732c7810 */ /* 0x000fe20007ffe0ff */
[----:B------:R-:W-:Y:S02]  /*d880*/  IMAD.IADD R10, R227, 0x1, -R28 ;  /* 0x00000001e30a7824 */ /* 0x000fe400078e0a1c */
[----:B------:R-:W-:Y:S01]  /*d890*/  HMMA.16816.F32 R28, R20, R30, R16 ;  /* 0x0000001e141c723c */ /* 0x000fe20000001810 */
[----:B------:R-:W1:Y:S01]  /*d8a0*/  LDSM.16.M88.4 R16, [R213] ;  /* 0x00000000d510783b */ /* 0x000e620000000200 */
[----:B------:R-:W3:Y:S01]  /*d8b0*/  I2F R45, R45 ;  /* 0x0000002d002d7306 */ /* 0x000ee20000201400 */
[--C-:B------:R-:W-:Y:S01]  /*d8c0*/  IMAD.IADD R190, R236, 0x1, -R44.reuse ;  /* 0x00000001ecbe7824 */ /* 0x100fe200078e0a2c */
[----:B------:R-:W-:Y:S01]  /*d8d0*/  IABS R10, R10 ;  /* 0x0000000a000a7213 */ /* 0x000fe20000000000 */
[----:B------:R-:W-:Y:S01]  /*d8e0*/  IMAD.IADD R182, R233, 0x1, -R44 ;  /* 0x00000001e9b67824 */ /* 0x000fe200078e0a2c */
[----:B------:R-:W-:Y:S01]  /*d8f0*/  ISETP.GE.AND P5, PT, R44, R231, PT ;  /* 0x000000e72c00720c */ /* 0x000fe20003fa6270 */
[----:B----4-:R-:W-:Y:S01]  /*d900*/  FFMA.FTZ R4, R4, -UR31, R9 ;  /* 0x8000001f04047c23 */ /* 0x010fe20008010009 */
[----:B------:R-:W-:-:S02]  /*d910*/  IABS R190, R190 ;  /* 0x000000be00be7213 */ /* 0x000fc40000000000 */
[----:B------:R-:W-:Y:S02]  /*d920*/  IABS R182, R182 ;  /* 0x000000b600b67213 */ /* 0x000fe40000000000 */
[----:B------:R-:W-:Y:S01]  /*d930*/  FSEL R168, R4, -INF , !P6 ;  /* 0xff80000004a87808 */ /* 0x000fe20007000000 */
[----:B------:R-:W-:Y:S01]  /*d940*/  FFMA.FTZ R12, R57, -UR31, R12 ;  /* 0x8000001f390c7c23 */ /* 0x000fe2000801000c */
[----:B------:R-:W4:Y:S01]  /*d950*/  I2F R190, R190 ;  /* 0x000000be00be7306 */ /* 0x000f220000201400 */
[----:B------:R-:W-:Y:S01]  /*d960*/  ISETP.GE.AND P6, PT, R44, R234, PT ;  /* 0x000000ea2c00720c */ /* 0x000fe20003fc6270 */
[----:B------:R-:W-:Y:S01]  /*d970*/  IMAD.IADD R4, R230, 0x1, -R44 ;  /* 0x00000001e6047824 */ /* 0x000fe200078e0a2c */
[----:B------:R-:W-:Y:S01]  /*d980*/  ISETP.LT.OR P5, PT, R44, R232, P5 ;  /* 0x000000e82c00720c */ /* 0x000fe20002fa1670 */
[----:B---3--:R-:W-:Y:S01]  /*d990*/  FFMA.FTZ R14, R45, -UR31, R14 ;  /* 0x8000001f2d0e7c23 */ /* 0x008fe2000801000e */
[----:B------:R-:W-:Y:S01]  /*d9a0*/  FSEL R177, R12, -INF , !P4 ;  /* 0xff8000000cb17808 */ /* 0x000fe20006000000 */
[----:B------:R-:W-:Y:S01]  /*d9b0*/  IMAD.IADD R12, R227, 0x1, -R44 ;  /* 0x00000001e30c7824 */ /* 0x000fe200078e0a2c */
[----:B------:R-:W-:Y:S01]  /*d9c0*/  ISETP.GE.AND P4, PT, R44, R228, PT ;  /* 0x000000e42c00720c */ /* 0x000fe20003f86270 */
[----:B------:R-:W3:Y:S01]  /*d9d0*/  I2F R182, R182 ;  /* 0x000000b600b67306 */ /* 0x000ee20000201400 */
[----:B------:R-:W-:Y:S01]  /*d9e0*/  FSEL R176, R14, -INF , !P2 ;  /* 0xff8000000eb07808 */ /* 0x000fe20005000000 */
[----:B------:R-:W-:Y:S01]  /*d9f0*/  FFMA.FTZ R173, R173, -UR31, R28 ;  /* 0x8000001fadad7c23 */ /* 0x000fe2000801001c */
[----:B------:R-:W-:-:S02]  /*da00*/  IABS R12, R12 ;  /* 0x0000000c000c7213 */ /* 0x000fc40000000000 */
[C---:B------:R-:W-:Y:S02]  /*da10*/  ISETP.GE.AND P2, PT, R44.reuse, R223, PT ;  /* 0x000000df2c00720c */ /* 0x040fe40003f46270 */
[----:B------:R-:W-:Y:S01]  /*da20*/  ISETP.LT.OR P6, PT, R44, R235, P6 ;  /* 0x000000eb2c00720c */ /* 0x000fe200037c1670 */
[----:B------:R2:W1:Y:S01]  /*da30*/  I2F R45, R10 ;  /* 0x0000000a002d7306 */ /* 0x0004620000201400 */
[----:B----4-:R-:W-:Y:S01]  /*da40*/  FFMA.FTZ R190, R190, -UR31, R13 ;  /* 0x8000001fbebe7c23 */ /* 0x010fe2000801000d */
[C---:B------:R-:W-:Y:S02]  /*da50*/  ISETP.LT.OR P4, PT, R44.reuse, R229, P4 ;  /* 0x000000e52c00720c */ /* 0x040fe40002781670 */
[----:B------:R-:W-:Y:S02]  /*da60*/  ISETP.LT.OR P2, PT, R44, R226, P2 ;  /* 0x000000e22c00720c */ /* 0x000fe40001741670 */
[----:B------:R-:W-:Y:S01]  /*da70*/  IABS R4, R4 ;  /* 0x0000000400047213 */ /* 0x000fe20000000000 */
[----:B---3--:R-:W-:Y:S01]  /*da80*/  FFMA.FTZ R182, R182, -UR31, R15 ;  /* 0x8000001fb6b67c23 */ /* 0x008fe2000801000f */
[----:B------:R3:W4:Y:S01]  /*da90*/  I2F R28, R12 ;  /* 0x0000000c001c7306 */ /* 0x0007220000201400 */
[----:B------:R-:W-:-:S02]  /*daa0*/  IADD3 R44, R115, 0x20, RZ ;  /* 0x00000020732c7810 */ /* 0x000fc40007ffe0ff */
[----:B------:R-:W-:Y:S02]  /*dab0*/  FSEL R173, R173, -INF , !P0 ;  /* 0xff800000adad7808 */ /* 0x000fe40004000000 */
[----:B------:R-:W-:Y:S01]  /*dac0*/  FSEL R190, R190, -INF , !P6 ;  /* 0xff800000bebe7808 */ /* 0x000fe20007000000 */
[----:B------:R-:W-:Y:S01]  /*dad0*/  IMAD.IADD R179, R230, 0x1, -R44 ;  /* 0x00000001e6b37824 */ /* 0x000fe200078e0a2c */
[----:B--2---:R-:W-:Y:S01]  /*dae0*/  HMMA.16816.F32 R8, R36, R40, RZ ;  /* 0x000000282408723c */ /* 0x004fe200000018ff */
[----:B-1----:R-:W-:Y:S01]  /*daf0*/  FFMA.FTZ R30, R45, -UR31, R30 ;  /* 0x8000001f2d1e7c23 */ /* 0x002fe2000801001e */
[----:B------:R-:W1:Y:S01]  /*db00*/  I2F R4, R4 ;  /* 0x0000000400047306 */ /* 0x000e620000201400 */
[----:B------:R-:W-:Y:S01]  /*db10*/  IMAD.IADD R45, R236, 0x1, -R44 ;  /* 0x00000001ec2d7824 */ /* 0x000fe200078e0a2c */
[----:B------:R-:W-:Y:S02]  /*db20*/  FSEL R182, R182, -INF , !P5 ;  /* 0xff800000b6b67808 */ /* 0x000fe40006800000 */
[----:B------:R-:W-:-:S02]  /*db30*/  FSEL R170, R30, -INF , !P3 ;  /* 0xff8000001eaa7808 */ /* 0x000fc40005800000 */
[----:B------:R-:W-:Y:S01]  /*db40*/  IABS R45, R45 ;  /* 0x0000002d002d7213 */ /* 0x000fe20000000000 */
[----:B---3--:R-:W-:Y:S01]  /*db50*/  HMMA.16816.F32 R12, R32, R40, RZ ;  /* 0x00000028200c723c */ /* 0x008fe200000018ff */
[----:B------:R-:W-:Y:S01]  /*db60*/  ISETP.GE.AND P0, PT, R44, R234, PT ;  /* 0x000000ea2c00720c */ /* 0x000fe20003f06270 */
[----:B----4-:R-:W-:Y:S01]  /*db70*/  FFMA.FTZ R28, R28, -UR31, R31 ;  /* 0x8000001f1c1c7c23 */ /* 0x010fe2000801001f */
[C---:B------:R-:W-:Y:S02]  /*db80*/  ISETP.GE.AND P3, PT, R44.reuse, R231, PT ;  /* 0x000000e72c00720c */ /* 0x040fe40003f66270 */
[----:B------:R-:W2:Y:S01]  /*db90*/  I2F R45, R45 ;  /* 0x0000002d002d7306 */ /* 0x000ea20000201400 */
[C---:B------:R-:W-:Y:S01]  /*dba0*/  ISETP.GE.AND P6, PT, R44.reuse, R228, PT ;  /* 0x000000e42c00720c */ /* 0x040fe20003fc6270 */
[----:B------:R-:W-:Y:S01]  /*dbb0*/  IMAD.IADD R40, R233, 0x1, -R44 ;  /* 0x00000001e9287824 */ /* 0x000fe200078e0a2c */
[----:B------:R-:W-:Y:S01]  /*dbc0*/  ISETP.GE.AND P5, PT, R44, R223, PT ;  /* 0x000000df2c00720c */ /* 0x000fe20003fa6270 */
[----:B-1----:R-:W-:Y:S01]  /*dbd0*/  FFMA.FTZ R4, R4, -UR31, R29 ;  /* 0x8000001f04047c23 */ /* 0x002fe2000801001d */
[----:B------:R-:W-:-:S02]  /*dbe0*/  ISETP.LT.OR P0, PT, R44, R235, P0 ;  /* 0x000000eb2c00720c */ /* 0x000fc40000701670 */
[----:B------:R-:W-:Y:S02]  /*dbf0*/  IABS R30, R40 ;  /* 0x00000028001e7213 */ /* 0x000fe40000000000 */
[----:B------:R-:W-:Y:S01]  /*dc00*/  FSEL R181, R4, -INF , !P4 ;  /* 0xff80000004b57808 */ /* 0x000fe20006000000 */
[-C--:B------:R-:W-:Y:S01]  /*dc10*/  HMMA.16816.F32 R8, R24, R16.reuse, R8 ;  /* 0x000000101808723c */ /* 0x080fe20000001808 */
[----:B------:R-:W1:Y:S01]  /*dc20*/  I2F R41, R30 ;  /* 0x0000001e00297306 */ /* 0x000e620000201400 */
[C---:B------:R-:W-:Y:S02]  /*dc30*/  ISETP.LT.OR P3, PT, R44.reuse, R232, P3 ;  /* 0x000000e82c00720c */ /* 0x040fe40001f61670 */
[C---:B------:R-:W-:Y:S02]  /*dc40*/  ISETP.LT.OR P6, PT, R44.reuse, R229, P6 ;  /* 0x000000e52c00720c */ /* 0x040fe400037c1670 */
[----:B------:R-:W-:Y:S01]  /*dc50*/  ISETP.LT.OR P5, PT, R44, R226, P5 ;  /* 0x000000e22c00720c */ /* 0x000fe20002fa1670 */
[----:B------:R-:W-:Y:S01]  /*dc60*/  IMAD.IADD R44, R227, 0x1, -R44 ;  /* 0x00000001e32c7824 */ /* 0x000fe200078e0a2c */
[----:B------:R-:W-:Y:S01]  /*dc70*/  IABS R179, R179 ;  /* 0x000000b300b37213 */ /* 0x000fe20000000000 */
[----:B------:R-:W-:Y:S01]  /*dc80*/  HMMA.16816.F32 R12, R20, R16, R12 ;  /* 0x00000010140c723c */ /* 0x000fe2000000180c */
[----:B------:R-:W-:-:S02]  /*dc90*/  FSEL R180, R28, -INF , !P2 ;  /* 0xff8000001cb47808 */ /* 0x000fc40005000000 */
[----:B------:R-:W-:Y:S02]  /*dca0*/  IABS R44, R44 ;  /* 0x0000002c002c7213 */ /* 0x000fe40000000000 */
[----:B------:R-:W3:Y:S02]  /*dcb0*/  I2F R179, R179 ;  /* 0x000000b300b37306 */ /* 0x000ee40000201400 */
[----:B------:R-:W-:-:S04]  /*dcc0*/  IADD3 R16, R115, 0x21, RZ ;  /* 0x0000002173107810 */ /* 0x000fc80007ffe0ff */
[C---:B------:R-:W-:Y:S01]  /*dcd0*/  ISETP.GE.AND P4, PT, R16.reuse, R234, PT ;  /* 0x000000ea1000720c */ /* 0x040fe20003f86270 */
[--C-:B------:R-:W-:Y:S01]  /*dce0*/  IMAD.IADD R4, R233, 0x1, -R16.reuse ;  /* 0x00000001e9047824 */ /* 0x100fe200078e0a10 */
[----:B------:R-:W-:Y:S01]  /*dcf0*/  ISETP.GE.AND P2, PT, R16, R231, PT ;  /* 0x000000e71000720c */ /* 0x000fe20003f46270 */
[----:B------:R-:W-:Y:S01]  /*dd00*/  IMAD.IADD R17, R236, 0x1, -R16 ;  /* 0x00000001ec117824 */ /* 0x000fe200078e0a10 */
[----:B------:R-:W-:Y:S01]  /*dd10*/  ISETP.LT.OR P4, PT, R16, R235, P4 ;  /* 0x000000eb1000720c */ /* 0x000fe20002781670 */
[----:B--2---:R-:W-:Y:S01]  /*dd20*/  FFMA.FTZ R8, R45, -UR31, R8 ;  /* 0x8000001f2d087c23 */ /* 0x004fe20008010008 */
[----:B------:R-:W-:Y:S01]  /*dd30*/  IABS R4, R4 ;  /* 0x0000000400047213 */ /* 0x000fe20000000000 */
[----:B-1----:R-:W-:Y:S01]  /*dd40*/  FFMA.FTZ R10, R41, -UR31, R10 ;  /* 0x8000001f290a7c23 */ /* 0x002fe2000801000a */
[----:B------:R-:W-:Y:S02]  /*dd50*/  IABS R29, R17 ;  /* 0x00000011001d7213 */ /* 0x000fe40000000000 */
[----:B------:R-:W-:Y:S01]  /*dd60*/  FSEL R192, R8, -INF , !P0 ;  /* 0xff80000008c07808 */ /* 0x000fe20004000000 */
[----:B------:R-:W-:Y:S01]  /*dd70*/  IMAD.MOV.U32 R8, RZ, RZ, R4 ;  /* 0x000000ffff087224 */ /* 0x000fe200078e0004 */
[----:B------:R1:W2:Y:S01]  /*dd80*/  I2F R17, R44 ;  /* 0x0000002c00117306 */ /* 0x0002a20000201400 */
[----:B------:R-:W-:Y:S01]  /*dd90*/  FSEL R197, R10, -INF , !P3 ;  /* 0xff8000000ac57808 */ /* 0x000fe20005800000 */
[--C-:B------:R-:W-:Y:S01]  /*dda0*/  IMAD.IADD R4, R230, 0x1, -R16.reuse ;  /* 0x00000001e6047824 */ /* 0x100fe200078e0a10 */
[C---:B------:R-:W-:Y:S01]  /*ddb0*/  ISETP.GE.AND P0, PT, R16.reuse, R228, PT ;  /* 0x000000e41000720c */ /* 0x040fe20003f06270 */
[----:B------:R-:W-:Y:S01]  /*ddc0*/  IMAD.IADD R10, R227, 0x1, -R16 ;  /* 0x00000001e30a7824 */ /* 0x000fe200078e0a10 */
[C---:B------:R-:W-:Y:S01]  /*ddd0*/  ISETP.GE.AND P3, PT, R16.reuse, R223, PT ;  /* 0x000000df1000720c */ /* 0x040fe20003f66270 */
[----:B---3--:R-:W-:Y:S01]  /*dde0*/  FFMA.FTZ R179, R179, -UR31, R12 ;  /* 0x8000001fb3b37c23 */ /* 0x008fe2000801000c */
[C---:B------:R-:W-:Y:S01]  /*ddf0*/  ISETP.LT.OR P2, PT, R16.reuse, R232, P2 ;  /* 0x000000e81000720c */ /* 0x040fe20001741670 */
[----:B------:R3:W4:Y:S01]  /*de00*/  I2F R196, R29 ;  /* 0x0000001d00c47306 */ /* 0x0007220000201400 */
[----:B------:R-:W-:-:S02]  /*de10*/  ISETP.LT.OR P0, PT, R16, R229, P0 ;  /* 0x000000e51000720c */ /* 0x000fc40000701670 */
[----:B------:R-:W-:Y:S02]  /*de20*/  ISETP.LT.OR P3, PT, R16, R226, P3 ;  /* 0x000000e21000720c */ /* 0x000fe40001f61670 */
[----:B------:R-:W-:Y:S02]  /*de30*/  IADD3 R16, R115, 0x28, RZ ;  /* 0x0000002873107810 */ /* 0x000fe40007ffe0ff */
[----:B------:R-:W-:Y:S01]  /*de40*/  IABS R4, R4 ;  /* 0x0000000400047213 */ /* 0x000fe20000000000 */
[-C--:B-1----:R-:W-:Y:S01]  /*de50*/  HMMA.16816.F32 R44, R36, R42.reuse, RZ ;  /* 0x0000002a242c723c */ /* 0x082fe200000018ff */
[----:B------:R-:W1:Y:S01]  /*de60*/  I2F R8, R8 ;  /* 0x0000000800087306 */ /* 0x000e620000201400 */
[----:B------:R-:W-:Y:S01]  /*de70*/  IMAD.IADD R12, R236, 0x1, -R16 ;  /* 0x00000001ec0c7824 */ /* 0x000fe200078e0a10 */
[----:B------:R-:W-:Y:S01]  /*de80*/  IABS R10, R10 ;  /* 0x0000000a000a7213 */ /* 0x000fe20000000000 */
[----:B--2---:R-:W-:Y:S01]  /*de90*/  FFMA.FTZ R14, R17, -UR31, R14 ;  /* 0x8000001f110e7c23 */ /* 0x004fe2000801000e */
[----:B------:R-:W-:Y:S01]  /*dea0*/  FSEL R179, R179, -INF , !P6 ;  /* 0xff800000b3b37808 */ /* 0x000fe20007000000 */
[--C-:B------:R-:W-:Y:S01]  /*deb0*/  IMAD.IADD R187, R230, 0x1, -R16.reuse ;  /* 0x00000001e6bb7824 */ /* 0x100fe200078e0a10 */
[----:B------:R-:W-:Y:S01]  /*dec0*/  ISETP.GE.AND P6, PT, R16, R234, PT ;  /* 0x000000ea1000720c */ /* 0x000fe20003fc6270 */
[----:B---3--:R-:W-:Y:S01]  /*ded0*/  HMMA.16816.F32 R28, R32, R42, RZ ;  /* 0x0000002a201c723c */ /* 0x008fe200000018ff */
[----:B------:R-:W2:Y:S01]  /*dee0*/  LDSM.16.M88.4 R40, [R219+0x2c00] ;  /* 0x002c0000db28783b */ /* 0x000ea20000000200 */
[----:B----4-:R-:W-:Y:S01]  /*def0*/  FFMA.FTZ R196, R196, -UR31, R9 ;  /* 0x8000001fc4c47c23 */ /* 0x010fe20008010009 */
[----:B------:R-:W-:Y:S01]  /*df00*/  FSEL R178, R14, -INF , !P5 ;  /* 0xff8000000eb27808 */ /* 0x000fe20006800000 */
[----:B------:R-:W-:Y:S01]  /*df10*/  IMAD.IADD R9, R233, 0x1, -R16 ;  /* 0x00000001e9097824 */ /* 0x000fe200078e0a10 */
[----:B------:R-:W3:Y:S01]  /*df20*/  I2F R4, R4 ;  /* 0x0000000400047306 */ /* 0x000ee20000201400 */
[----:B------:R-:W-:-:S02]  /*df30*/  ISETP.GE.AND P5, PT, R16, R231, PT ;  /* 0x000000e71000720c */ /* 0x000fc40003fa6270 */
[----:B------:R-:W-:Y:S01]  /*df40*/  FSEL R196, R196, -INF , !P4 ;  /* 0xff800000c4c47808 */ /* 0x000fe20006000000 */
[----:B-1----:R-:W-:Y:S01]  /*df50*/  FFMA.FTZ R203, R8, -UR31, R11 ;  /* 0x8000001f08cb7c23 */ /* 0x002fe2000801000b */
[----:B------:R-:W-:Y:S02]  /*df60*/  IABS R8, R12 ;  /* 0x0000000c00087213 */ /* 0x000fe40000000000 */
[----:B------:R-:W-:Y:S01]  /*df70*/  IABS R14, R9 ;  /* 0x00000009000e7213 */ /* 0x000fe20000000000 */
[----:B------:R-:W1:Y:S01]  /*df80*/  I2F R12, R10 ;  /* 0x0000000a000c7306 */ /* 0x000e620000201400 */
[----:B------:R-:W-:Y:S02]  /*df90*/  FSEL R203, R203, -INF , !P2 ;  /* 0xff800000cbcb7808 */ /* 0x000fe40005000000 */
[C---:B------:R-:W-:Y:S02]  /*dfa0*/  ISETP.GE.AND P4, PT, R16.reuse, R228, PT ;  /* 0x000000e41000720c */ /* 0x040fe40003f86270 */
[----:B------:R-:W-:-:S02]  /*dfb0*/  ISETP.GE.AND P2, PT, R16, R223, PT ;  /* 0x000000df1000720c */ /* 0x000fc40003f46270 */
[C---:B------:R-:W-:Y:S01]  /*dfc0*/  ISETP.LT.OR P6, PT, R16.reuse, R235, P6 ;  /* 0x000000eb1000720c */ /* 0x040fe200037c1670 */
[----:B------:R4:W2:Y:S01]  /*dfd0*/  I2F R57, R8 ;  /* 0x0000000800397306 */ /* 0x0008a20000201400 */
[----:B------:R-:W-:Y:S01]  /*dfe0*/  ISETP.LT.OR P5, PT, R16, R232, P5 ;  /* 0x000000e81000720c */ /* 0x000fe20002fa1670 */
[----:B---3--:R-:W-:Y:S01]  /*dff0*/  FFMA.FTZ R4, R4, -UR31, R13 ;  /* 0x8000001f04047c23 */ /* 0x008fe2000801000d */
[C---:B------:R-:W-:Y:S02]  /*e000*/  ISETP.LT.OR P4, PT, R16.reuse, R229, P4 ;  /* 0x000000e51000720c */ /* 0x040fe40002781670 */
[----:B------:R-:W-:Y:S02]  /*e010*/  ISETP.LT.OR P2, PT, R16, R226, P2 ;  /* 0x000000e21000720c */ /* 0x000fe40001741670 */
[----:B------:R-:W-:Y:S01]  /*e020*/  FSEL R184, R4, -INF , !P0 ;  /* 0xff80000004b87808 */ /* 0x000fe20004000000 */
[----:B-1----:R-:W-:Y:S01]  /*e030*/  FFMA.FTZ R12, R12, -UR31, R15 ;  /* 0x8000001f0c0c7c23 */ /* 0x002fe2000801000f */
[----:B------:R-:W-:-:S04]  /*e040*/  IABS R187, R187 ;  /* 0x000000bb00bb7213 */ /* 0x000fc80000000000 */
[----:B------:R-:W-:Y:S02]  /*e050*/  FSEL R183, R12, -INF , !P3 ;  /* 0xff8000000cb77808 */ /* 0x000fe40005800000 */
[----:B------:R-:W-:Y:S01]  /*e060*/  I2F R187, R187 ;  /* 0x000000bb00bb7306 */ /* 0x000fe20000201400 */
[----:B----4-:R-:W-:Y:S07]  /*e070*/  HMMA.16816.F32 R8, R24, R18, R44 ;  /* 0x000000121808723c */ /* 0x010fee000000182c */
[----:B------:R-:W-:Y:S01]  /*e080*/  IMAD.MOV.U32 R45, RZ, RZ, R14 ;  /* 0x000000ffff2d7224 */ /* 0x000fe200078e000e */
[----:B------:R-:W-:Y:S01]  /*e090*/  IADD3 R44, R115, 0x29, RZ ;  /* 0x00000029732c7810 */ /* 0x000fe20007ffe0ff */
[----:B------:R-:W-:-:S02]  /*e0a0*/  IMAD.IADD R14, R227, 0x1, -R16 ;  /* 0x00000001e30e7824 */ /* 0x000fc400078e0a10 */
[----:B------:R-:W-:Y:S01]  /*e0b0*/  HMMA.16816.F32 R16, R20, R18, R28 ;  /* 0x000000121410723c */ /* 0x000fe2000000181c */
[----:B------:R-:W1:Y:S01]  /*e0c0*/  LDSM.16.M88.4 R28, [R212] ;  /* 0x00000000d41c783b */ /* 0x000e620000000200 */
[----:B------:R-:W3:Y:S01]  /*e0d0*/  I2F R45, R45 ;  /* 0x0000002d002d7306 */ /* 0x000ee20000201400 */
[----:B------:R-:W-:Y:S01]  /*e0e0*/  IABS R14, R14 ;  /* 0x0000000e000e7213 */ /* 0x000fe20000000000 */
[--C-:B------:R-:W-:Y:S01]  /*e0f0*/  IMAD.IADD R4, R233, 0x1, -R44.reuse ;  /* 0x00000001e9047824 */ /* 0x100fe200078e0a2c */
[----:B------:R-:W-:Y:S01]  /*e100*/  ISETP.GE.AND P0, PT, R44, R234, PT ;  /* 0x000000ea2c00720c */ /* 0x000fe20003f06270 */
[----:B------:R-:W-:Y:S01]  /*e110*/  IMAD.IADD R246, R236, 0x1, -R44 ;  /* 0x00000001ecf67824 */ /* 0x000fe200078e0a2c */
[----:B------:R-:W-:Y:S02]  /*e120*/  ISETP.GE.AND P3, PT, R44, R231, PT ;  /* 0x000000e72c00720c */ /* 0x000fe40003f66270 */
[----:B------:R-:W-:Y:S02]  /*e130*/  IABS R4, R4 ;  /* 0x0000000400047213 */ /* 0x000fe40000000000 */
[----:B------:R-:W-:-:S02]  /*e140*/  IABS R246, R246 ;  /* 0x000000f600f67213 */ /* 0x000fc40000000000 */
[----:B--2---:R-:W-:Y:S01]  /*e150*/  FFMA.FTZ R8, R57, -UR31, R8 ;  /* 0x8000001f39087c23 */ /* 0x004fe20008010008 */
[C---:B------:R-:W-:Y:S02]  /*e160*/  ISETP.LT.OR P0, PT, R44.reuse, R235, P0 ;  /* 0x000000eb2c00720c */ /* 0x040fe40000701670 */
[----:B------:R-:W-:Y:S01]  /*e170*/  ISETP.LT.OR P3, PT, R44, R232, P3 ;  /* 0x000000e82c00720c */ /* 0x000fe20001f61670 */
[----:B------:R-:W2:Y:S01]  /*e180*/  I2F R246, R246 ;  /* 0x000000f600f67306 */ /* 0x000ea20000201400 */
[----:B---3--:R-:W-:Y:S01]  /*e190*/  FFMA.FTZ R10, R45, -UR31, R10 ;  /* 0x8000001f2d0a7c23 */ /* 0x008fe2000801000a */
[----:B------:R-:W-:Y:S01]  /*e1a0*/  FSEL R198, R8, -INF , !P6 ;  /* 0xff80000008c67808 */ /* 0x000fe20007000000 */
[----:B------:R-:W-:Y:S01]  /*e1b0*/  IMAD.MOV.U32 R8, RZ, RZ, R4 ;  /* 0x000000ffff087224 */ /* 0x000fe200078e0004 */
[----:B------:R-:W-:Y:S01]  /*e1c0*/  ISETP.GE.AND P6, PT, R44, R228, PT ;  /* 0x000000e42c00720c */ /* 0x000fe20003fc6270 */
[--C-:B------:R-:W-:Y:S01]  /*e1d0*/  IMAD.IADD R4, R230, 0x1, -R44.reuse ;  /* 0x00000001e6047824 */ /* 0x100fe200078e0a2c */
[----:B------:R-:W-:Y:S01]  /*e1e0*/  FSEL R247, R10, -INF , !P5 ;  /* 0xff8000000af77808 */ /* 0x000fe20006800000 */
[----:B------:R-:W-:Y:S01]  /*e1f0*/  IMAD.IADD R10, R227, 0x1, -R44 ;  /* 0x00000001e30a7824 */ /* 0x000fe200078e0a2c */
[----:B------:R3:W4:Y:S01]  /*e200*/  I2F R45, R14 ;  /* 0x0000000e002d7306 */ /* 0x0007220000201400 */
[C---:B------:R-:W-:Y:S01]  /*e210*/  ISETP.GE.AND P5, PT, R44.reuse, R223, PT ;  /* 0x000000df2c00720c */ /* 0x040fe20003fa6270 */
[----:B------:R-:W-:Y:S01]  /*e220*/  FFMA.FTZ R187, R187, -UR31, R16 ;  /* 0x8000001fbbbb7c23 */ /* 0x000fe20008010010 */
[----:B------:R-:W-:-:S02]  /*e230*/  ISETP.LT.OR P6, PT, R44, R229, P6 ;  /* 0x000000e52c00720c */ /* 0x000fc400037c1670 */
[----:B------:R-:W-:Y:S02]  /*e240*/  ISETP.LT.OR P5, PT, R44, R226, P5 ;  /* 0x000000e22c00720c */ /* 0x000fe40002fa1670 */
[----:B------:R-:W-:Y:S01]  /*e250*/  IABS R4, R4 ;  /* 0x0000000400047213 */ /* 0x000fe20000000000 */
[----:B------:R-:W1:Y:S01]  /*e260*/  I2F R8, R8 ;  /* 0x0000000800087306 */ /* 0x000e620000201400 */
[----:B------:R-:W-:Y:S01]  /*e270*/  IADD3 R44, R115, 0x30, RZ ;  /* 0x00000030732c7810 */ /* 0x000fe20007ffe0ff */
[----:B--2---:R-:W-:Y:S01]  /*e280*/  FFMA.FTZ R246, R246, -UR31, R9 ;  /* 0x8000001ff6f67c23 */ /* 0x004fe20008010009 */
[----:B------:R-:W-:Y:S02]  /*e290*/  IABS R10, R10 ;  /* 0x0000000a000a7213 */ /* 0x000fe40000000000 */
[----:B------:R-:W-:Y:S02]  /*e2a0*/  FSEL R187, R187, -INF , !P4 ;  /* 0xff800000bbbb7808 */ /* 0x000fe40006000000 */
[----:B------:R-:W-:Y:S01]  /*e2b0*/  FSEL R246, R246, -INF , !P0 ;  /* 0xff800000f6f67808 */ /* 0x000fe20004000000 */
[----:B---3--:R-:W-:Y:S01]  /*e2c0*/  HMMA.16816.F32 R12, R36, R40, RZ ;  /* 0x00000028240c723c */ /* 0x008fe200000018ff */
[----:B----4-:R-:W-:Y:S01]  /*e2d0*/  FFMA.FTZ R186, R45, -UR31, R18 ;  /* 0x8000001f2dba7c23 */ /* 0x010fe20008010012 */
[----:B------:R-:W2:Y:S01]  /*e2e0*/  I2F R4, R4 ;  /* 0x0000000400047306 */ /* 0x000ea20000201400 */
[----:B------:R-:W-:Y:S01]  /*e2f0*/  IMAD.IADD R45, R236, 0x1, -R44 ;  /* 0x00000001ec2d7824 */ /* 0x000fe200078e0a2c */
[----:B------:R-:W-:-:S02]  /*e300*/  ISETP.GE.AND P4, PT, R44, R234, PT ;  /* 0x000000ea2c00720c */ /* 0x000fc40003f86270 */
[----:B------:R-:W-:Y:S02]  /*e310*/  FSEL R186, R186, -INF , !P2 ;  /* 0xff800000baba7808 */ /* 0x000fe40005000000 */
[----:B------:R-:W-:Y:S01]  /*e320*/  IABS R45, R45 ;  /* 0x0000002d002d7213 */ /* 0x000fe20000000000 */
[----:B-1----:R-:W-:Y:S01]  /*e330*/  FFMA.FTZ R18, R8, -UR31, R11 ;  /* 0x8000001f08127c23 */ /* 0x002fe2000801000b */
[----:B------:R-:W1:Y:S01]  /*e340*/  I2F R16, R10 ;  /* 0x0000000a00107306 */ /* 0x000e620000201400 */
[C---:B------:R-:W-:Y:S02]  /*e350*/  ISETP.GE.AND P2, PT, R44.reuse, R231, PT ;  /* 0x000000e72c00720c */ /* 0x040fe40003f46270 */
[----:B------:R-:W-:Y:S02]  /*e360*/  ISETP.GE.AND P0, PT, R44, R228, PT ;  /* 0x000000e42c00720c */ /* 0x000fe40003f06270 */
[----:B------:R-:W-:Y:S02]  /*e370*/  FSEL R189, R18, -INF , !P3 ;  /* 0xff80000012bd7808 */ /* 0x000fe40005800000 */
[----:B------:R-:W-:Y:S01]  /*e380*/  IADD3 R18, R115, 0x31, RZ ;  /* 0x0000003173127810 */ /* 0x000fe20007ffe0ff */
[----:B------:R-:W3:Y:S01]  /*e390*/  I2F R45, R45 ;  /* 0x0000002d002d7306 */ /* 0x000ee20000201400 */
[----:B--2---:R-:W-:Y:S01]  /*e3a0*/  FFMA.FTZ R4, R4, -UR31, R17 ;  /* 0x8000001f04047c23 */ /* 0x004fe20008010011 */
[----:B------:R-:W-:-:S02]  /*e3b0*/  ISETP.GE.AND P3, PT, R44, R223, PT ;  /* 0x000000df2c00720c */ /* 0x000fc40003f66270 */
[----:B------:R-:W-:Y:S01]  /*e3c0*/  ISETP.LT.OR P4, PT, R44, R235, P4 ;  /* 0x000000eb2c00720c */ /* 0x000fe20002781670 */
[--C-:B------:R-:W-:Y:S01]  /*e3d0*/  IMAD.IADD R17, R236, 0x1, -R18.reuse ;  /* 0x00000001ec117824 */ /* 0x100fe200078e0a12 */
[----:B------:R-:W-:Y:S01]  /*e3e0*/  HMMA.16816.F32 R12, R24, R28, R12 ;  /* 0x0000001c180c723c */ /* 0x000fe2000000180c */
[----:B------:R-:W-:Y:S01]  /*e3f0*/  FSEL R193, R4, -INF , !P6 ;  /* 0xff80000004c17808 */ /* 0x000fe20007000000 */
[--C-:B------:R-:W-:Y:S01]  /*e400*/  IMAD.IADD R4, R233, 0x1, -R18.reuse ;  /* 0x00000001e9047824 */ /* 0x100fe200078e0a12 */
[----:B------:R-:W-:Y:S01]  /*e410*/  ISETP.LT.OR P2, PT, R44, R232, P2 ;  /* 0x000000e82c00720c */ /* 0x000fe20001741670 */
[----:B-1----:R-:W-:Y:S01]  /*e420*/  FFMA.FTZ R16, R16, -UR31, R19 ;  /* 0x8000001f10107c23 */ /* 0x002fe20008010013 */
[----:B------:R-:W-:Y:S01]  /*e430*/  ISETP.LT.OR P0, PT, R44, R229, P0 ;  /* 0x000000e52c00720c */ /* 0x000fe20000701670 */
[----:B------:R-:W-:Y:S01]  /*e440*/  IMAD.IADD R62, R230, 0x1, -R18 ;  /* 0x00000001e63e7824 */ /* 0x000fe200078e0a12 */
[----:B------:R-:W-:Y:S01]  /*e450*/  ISETP.LT.OR P3, PT, R44, R226, P3 ;  /* 0x000000e22c00720c */ /* 0x000fe20001f61670 */
[----:B------:R-:W-:Y:S01]  /*e460*/  HMMA.16816.F32 R8, R32, R40, RZ ;  /* 0x000000282008723c */ /* 0x000fe200000018ff */
[----:B------:R-:W-:-:S02]  /*e470*/  IABS R4, R4 ;  /* 0x0000000400047213 */ /* 0x000fc40000000000 */
[----:B------:R-:W-:Y:S02]  /*e480*/  IABS R19, R17 ;  /* 0x0000001100137213 */ /* 0x000fe40000000000 */
[----:B------:R-:W-:Y:S02]  /*e490*/  FSEL R244, R16, -INF , !P5 ;  /* 0xff80000010f47808 */ /* 0x000fe40006800000 */
[----:B------:R-:W-:Y:S01]  /*e4a0*/  IMAD.IADD R40, R233, 0x1, -R44 ;  /* 0x00000001e9287824 */ /* 0x000fe200078e0a2c */
[----:B------:R-:W1:Y:S01]  /*e4b0*/  I2F R60, R19 ;  /* 0x00000013003c7306 */ /* 0x000e620000201400 */
[C---:B------:R-:W-:Y:S02]  /*e4c0*/  ISETP.GE.AND P6, PT, R18.reuse, R234, PT ;  /* 0x000000ea1200720c */ /* 0x040fe40003fc6270 */
[----:B------:R-:W-:Y:S02]  /*e4d0*/  ISETP.GE.AND P5, PT, R18, R231, PT ;  /* 0x000000e71200720c */ /* 0x000fe40003fa6270 */
[----:B------:R-:W-:-:S02]  /*e4e0*/  IABS R40, R40 ;  /* 0x0000002800287213 */ /* 0x000fc40000000000 */
[C---:B------:R-:W-:Y:S01]  /*e4f0*/  ISETP.LT.OR P6, PT, R18.reuse, R235, P6 ;  /* 0x000000eb1200720c */ /* 0x040fe200037c1670 */
[----:B---3--:R-:W-:Y:S01]  /*e500*/  FFMA.FTZ R12, R45, -UR31, R12 ;  /* 0x8000001f2d0c7c23 */ /* 0x008fe2000801000c */
[----:B------:R-:W-:Y:S01]  /*e510*/  ISETP.LT.OR P5, PT, R18, R232, P5 ;  /* 0x000000e81200720c */ /* 0x000fe20002fa1670 */
[----:B------:R-:W-:Y:S01]  /*e520*/  IMAD.MOV.U32 R41, RZ, RZ, R40 ;  /* 0x000000ffff297224 */ /* 0x000fe200078e0028 */
[----:B------:R-:W-:Y:S01]  /*e530*/  IABS R62, R62 ;  /* 0x0000003e003e7213 */ /* 0x000fe20000000000 */
[--C-:B------:R-:W-:Y:S01]  /*e540*/  IMAD.IADD R40, R230, 0x1, -R44.reuse ;  /* 0x00000001e6287824 */ /* 0x100fe200078e0a2c */
[----:B------:R-:W-:Y:S01]  /*e550*/  FSEL R56, R12, -INF , !P4 ;  /* 0xff8000000c387808 */ /* 0x000fe20006000000 */
[----:B------:R-:W-:Y:S01]  /*e560*/  IMAD.IADD R44, R227, 0x1, -R44 ;  /* 0x00000001e32c7824 */ /* 0x000fe200078e0a2c */
[----:B------:R-:W-:Y:S01]  /*e570*/  ISETP.GE.AND P4, PT, R18, R228, PT ;  /* 0x000000e41200720c */ /* 0x000fe20003f86270 */
[----:B------:R-:W2:Y:S01]  /*e580*/  I2F R41, R41 ;  /* 0x0000002900297306 */ /* 0x000ea20000201400 */
[----:B------:R-:W-:Y:S01]  /*e590*/  HMMA.16816.F32 R8, R20, R28, R8 ;  /* 0x0000001c1408723c */ /* 0x000fe20000001808 */
[----:B------:R-:W-:Y:S01]  /*e5a0*/  IMAD.MOV.U32 R12, RZ, RZ, R4 ;  /* 0x000000ffff0c7224 */ /* 0x000fe200078e0004 */
[----:B------:R-:W-:Y:S01]  /*e5b0*/  IABS R44, R44 ;  /* 0x0000002c002c7213 */ /* 0x000fe20000000000 */
[----:B-1----:R-:W-:Y:S01]  /*e5c0*/  FFMA.FTZ R60, R60, -UR31, R13 ;  /* 0x8000001f3c3c7c23 */ /* 0x002fe2000801000d */
[----:B------:R-:W-:-:S02]  /*e5d0*/  IABS R40, R40 ;  /* 0x0000002800287213 */ /* 0x000fc40000000000 */
[-C--:B------:R-:W-:Y:S01]  /*e5e0*/  ISETP.LT.OR P4, PT, R18, R229.reuse, P4 ;  /* 0x000000e51200720c */ /* 0x080fe20002781670 */
[----:B------:R1:W3:Y:S01]  /*e5f0*/  I2F R17, R44 ;  /* 0x0000002c00117306 */ /* 0x0002e20000201400 */
[----:B------:R-:W-:Y:S02]  /*e600*/  IADD3 R28, R115, 0x38, RZ ;  /* 0x00000038731c7810 */ /* 0x000fe40007ffe0ff */
[----:B------:R-:W-:Y:S02]  /*e610*/  FSEL R60, R60, -INF , !P6 ;  /* 0xff8000003c3c7808 */ /* 0x000fe40007000000 */
[----:B------:R-:W-:Y:S01]  /*e620*/  ISETP.GE.AND P6, PT, R28, R228, PT ;  /* 0x000000e41c00720c */ /* 0x000fe20003fc6270 */
[----:B------:R-:W-:Y:S02]  /*e630*/  IMAD.IADD R16, R236, 0x1, -R28 ;  /* 0x00000001ec107824 */ /* 0x000fe400078e0a1c */
[----:B------:R-:W4:Y:S01]  /*e640*/  I2F R12, R12 ;  /* 0x0000000c000c7306 */ /* 0x000f220000201400 */
[----:B--2---:R-:W-:Y:S01]  /*e650*/  FFMA.FTZ R14, R41, -UR31, R14 ;  /* 0x8000001f290e7c23 */ /* 0x004fe2000801000e */
[----:B------:R-:W-:Y:S01]  /*e660*/  ISETP.LT.OR P6, PT, R28, R229, P6 ;  /* 0x000000e51c00720c */ /* 0x000fe200037c1670 */
[----:B------:R-:W-:-:S03]  /*e670*/  IMAD.IADD R13, R233, 0x1, -R28 ;  /* 0x00000001e90d7824 */ /* 0x000fc600078e0a1c */
[----:B------:R-:W-:Y:S01]  /*e680*/  FSEL R4, R14, -INF , !P2 ;  /* 0xff8000000e047808 */ /* 0x000fe20005000000 */
[----:B------:R-:W-:Y:S01]  /*e690*/  IMAD.IADD R14, R227, 0x1, -R18 ;  /* 0x00000001e30e7824 */ /* 0x000fe200078e0a12 */
[-C--:B-1----:R-:W-:Y:S01]  /*e6a0*/  HMMA.16816.F32 R44, R36, R42.reuse, RZ ;  /* 0x0000002a242c723c */ /* 0x082fe200000018ff */
[----:B------:R-:W1:Y:S01]  /*e6b0*/  I2F R29, R40 ;  /* 0x00000028001d7306 */ /* 0x000e620000201400 */
[C---:B------:R-:W-:Y:S01]  /*e6c0*/  ISETP.GE.AND P2, PT, R18.reuse, R223, PT ;  /* 0x000000df1200720c */ /* 0x040fe20003f46270 */
[----:B---3--:R-:W-:Y:S01]  /*e6d0*/  FFMA.FTZ R10, R17, -UR31, R10 ;  /* 0x8000001f110a7c23 */ /* 0x008fe2000801000a */
[----:B------:R-:W-:Y:S02]  /*e6e0*/  IABS R14, R14 ;  /* 0x0000000e000e7213 */ /* 0x000fe40000000000 */
[----:B------:R-:W-:Y:S01]  /*e6f0*/  ISETP.LT.OR P2, PT, R18, R226, P2 ;  /* 0x000000e21200720c */ /* 0x000fe20001741670 */
[----:B----4-:R-:W-:Y:S01]  /*e700*/  FFMA.FTZ R59, R12, -UR31, R15 ;  /* 0x8000001f0c3b7c23 */ /* 0x010fe2000801000f */
[----:B------:R-:W-:Y:S01]  /*e710*/  IABS R12, R16 ;  /* 0x00000010000c7213 */ /* 0x000fe20000000000 */
[----:B------:R-:W2:Y:S01]  /*e720*/  I2F R62, R62 ;  /* 0x0000003e003e7306 */ /* 0x000ea20000201400 */
[----:B------:R-:W-:Y:S01]  /*e730*/  HMMA.16816.F32 R16, R32, R42, RZ ;  /* 0x0000002a2010723c */ /* 0x000fe200000018ff */
[----:B------:R-:W-:-:S02]  /*e740*/  FSEL R57, R10, -INF , !P3 ;  /* 0xff8000000a397808 */ /* 0x000fc40005800000 */
[----:B------:R-:W-:Y:S02]  /*e750*/  IABS R10, R13 ;  /* 0x0000000d000a7213 */ /* 0x000fe40000000000 */
[----:B------:R-:W-:Y:S01]  /*e760*/  FSEL R59, R59, -INF , !P5 ;  /* 0xff8000003b3b7808 */ /* 0x000fe20006800000 */
[----:B-1----:R-:W-:Y:S01]  /*e770*/  FFMA.FTZ R58, R29, -UR31, R8 ;  /* 0x8000001f1d3a7c23 */ /* 0x002fe20008010008 */
[----:B------:R1:W-:Y:S01]  /*e780*/  I2F R61, R12 ;  /* 0x0000000c003d7306 */ /* 0x0003e20000201400 */
[----:B------:R-:W-:Y:S01]  /*e790*/  IMAD.MOV.U32 R8, RZ, RZ, R14 ;  /* 0x000000ffff087224 */ /* 0x000fe200078e000e */
[----:B------:R-:W3:Y:S01]  /*e7a0*/  LDSM.16.M88.4 R40, [R219+0x3000] ;  /* 0x00300000db28783b */ /* 0x000ee20000000200 */
[----:B------:R-:W-:Y:S02]  /*e7b0*/  ISETP.GE.AND P3, PT, R28, R231, PT ;  /* 0x000000e71c00720c */ /* 0x000fe40003f66270 */
[----:B------:R-:W-:Y:S02]  /*e7c0*/  FSEL R58, R58, -INF , !P0 ;  /* 0xff8000003a3a7808 */ /* 0x000fe40004000000 */
[C---:B------:R-:W-:Y:S01]  /*e7d0*/  ISETP.GE.AND P0, PT, R28.reuse, R234, PT ;  /* 0x000000ea1c00720c */ /* 0x040fe20003f06270 */
[----:B------:R-:W4:Y:S01]  /*e7e0*/  I2F R8, R8 ;  /* 0x0000000800087306 */ /* 0x000f220000201400 */
[----:B------:R-:W-:Y:S01]  /*e7f0*/  ISETP.GE.AND P5, PT, R28, R223, PT ;  /* 0x000000df1c00720c */ /* 0x000fe20003fa6270 */
[----:B--2---:R-:W-:Y:S01]  /*e800*/  FFMA.FTZ R62, R62, -UR31, R9 ;  /* 0x8000001f3e3e7c23 */ /* 0x004fe20008010009 */
[----:B------:R-:W-:-:S02]  /*e810*/  ISETP.LT.OR P0, PT, R28, R235, P0 ;  /* 0x000000eb1c00720c */ /* 0x000fc40000701670 */
[C---:B------:R-:W-:Y:S02]  /*e820*/  ISETP.LT.OR P3, PT, R28.reuse, R232, P3 ;  /* 0x000000e81c00720c */ /* 0x040fe40001f61670 */
[----:B------:R-:W-:Y:S01]  /*e830*/  ISETP.LT.OR P5, PT, R28, R226, P5 ;  /* 0x000000e21c00720c */ /* 0x000fe20002fa1670 */
[----:B-1----:R-:W-:Y:S01]  /*e840*/  HMMA.16816.F32 R12, R24, R30, R44 ;  /* 0x0000001e180c723c */ /* 0x002fe2000000182c */
[----:B------:R-:W-:-:S06]  /*e850*/  FSEL R62, R62, -INF , !P4 ;  /* 0xff8000003e3e7808 */ /* 0x000fcc0006000000 */
[----:B------:R-:W-:Y:S01]  /*e860*/  IMAD.MOV.U32 R45, RZ, RZ, R10 ;  /* 0x000000ffff2d7224 */ /* 0x000fe200078e000a */
[----:B------:R-:W-:Y:S01]  /*e870*/  IADD3 R44, R115, 0x39, RZ ;  /* 0x00000039732c7810 */ /* 0x000fe20007ffe0ff */
[--C-:B------:R-:W-:Y:S02]  /*e880*/  IMAD.IADD R10, R227, 0x1, -R28.reuse ;  /* 0x00000001e30a7824 */ /* 0x100fe400078e0a1c */
[----:B------:R-:W-:Y:S01]  /*e890*/  IMAD.IADD R47, R230, 0x1, -R28 ;  /* 0x00000001e62f7824 */ /* 0x000fe200078e0a1c */
[----:B------:R-:W-:Y:S01]  /*e8a0*/  ISETP.GE.AND P4, PT, R44, R234, PT ;  /* 0x000000ea2c00720c */ /* 0x000fe20003f86270 */
[----:B------:R-:W-:Y:S01]  /*e8b0*/  HMMA.16816.F32 R28, R20, R30, R16 ;  /* 0x0000001e141c723c */ /* 0x000fe20000001810 */
[----:B------:R-:W-:Y:S01]  /*e8c0*/  IABS R10, R10 ;  /* 0x0000000a000a7213 */ /* 0x000fe20000000000 */
[----:B------:R-:W1:Y:S01]  /*e8d0*/  I2F R45, R45 ;  /* 0x0000002d002d7306 */ /* 0x000e620000201400 */
[--C-:B------:R-:W-:Y:S01]  /*e8e0*/  IMAD.IADD R68, R236, 0x1, -R44.reuse ;  /* 0x00000001ec447824 */ /* 0x100fe200078e0a2c */
[----:B------:R-:W-:Y:S01]  /*e8f0*/  IABS R47, R47 ;  /* 0x0000002f002f7213 */ /* 0x000fe20000000000 */
[--C-:B------:R-:W-:Y:S01]  /*e900*/  IMAD.IADD R46, R230, 0x1, -R44.reuse ;  /* 0x00000001e62e7824 */ /* 0x100fe200078e0a2c */
[----:B------:R-:W-:Y:S01]  /*e910*/  ISETP.LT.OR P4, PT, R44, R235, P4 ;  /* 0x000000eb2c00720c */ /* 0x000fe20002781670 */
[----:B----4-:R-:W-:Y:S01]  /*e920*/  FFMA.FTZ R16, R8, -UR31, R11 ;  /* 0x8000001f08107c23 */ /* 0x010fe2000801000b */
[----:B------:R-:W-:Y:S01]  /*e930*/  IABS R68, R68 ;  /* 0x0000004400447213 */ /* 0x000fe20000000000 */
[----:B------:R-:W-:Y:S01]  /*e940*/  IMAD.IADD R17, R233, 0x1, -R44 ;  /* 0x00000001e9117824 */ /* 0x000fe200078e0a2c */
[----:B------:R2:W4:Y:S01]  /*e950*/  I2F R65, R10 ;  /* 0x0000000a00417306 */ /* 0x0005220000201400 */
[----:B------:R-:W-:Y:S01]  /*e960*/  FFMA.FTZ R12, R61, -UR31, R12 ;  /* 0x8000001f3d0c7c23 */ /* 0x000fe2000801000c */
[----:B------:R-:W-:-:S02]  /*e970*/  FSEL R61, R16, -INF , !P2 ;  /* 0xff800000103d7808 */ /* 0x000fc40005000000 */
[----:B------:R-:W-:Y:S02]  /*e980*/  IABS R16, R17 ;  /* 0x0000001100107213 */ /* 0x000fe40000000000 */
[----:B------:R-:W-:Y:S02]  /*e990*/  FSEL R64, R12, -INF , !P0 ;  /* 0xff8000000c407808 */ /* 0x000fe40004000000 */
[----:B------:R-:W4:Y:S01]  /*e9a0*/  I2F R47, R47 ;  /* 0x0000002f002f7306 */ /* 0x000f220000201400 */
[----:B------:R-:W-:Y:S01]  /*e9b0*/  IMAD.MOV.U32 R12, RZ, RZ, R16 ;  /* 0x000000ffff0c7224 */ /* 0x000fe200078e0010 */
[C---:B------:R-:W-:Y:S01]  /*e9c0*/  ISETP.GE.AND P2, PT, R44.reuse, R231, PT ;  /* 0x000000e72c00720c */ /* 0x040fe20003f46270 */
[----:B-1----:R-:W-:Y:S01]  /*e9d0*/  FFMA.FTZ R14, R45, -UR31, R14 ;  /* 0x8000001f2d0e7c23 */ /* 0x002fe2000801000e */
[----:B---3--:R-:W-:Y:S01]  /*e9e0*/  HMMA.16816.F32 R16, R36, R40, RZ ;  /* 0x000000282410723c */ /* 0x008fe200000018ff */
[----:B------:R-:W-:Y:S02]  /*e9f0*/  IADD3 R45, R115, 0x40, RZ ;  /* 0x00000040732d7810 */ /* 0x000fe40007ffe0ff */
[----:B------:R-:W-:Y:S01]  /*ea00*/  ISETP.GE.AND P0, PT, R44, R228, PT ;  /* 0x000000e42c00720c */ /* 0x000fe20003f06270 */
[----:B--2---:R-:W1:Y:S01]  /*ea10*/  LDSM.16.M88.4 R8, [R211] ;  /* 0x00000000d308783b */ /* 0x004e620000000200 */
[----:B------:R-:W2:Y:S01]  /*ea20*/  I2F R68, R68 ;  /* 0x0000004400447306 */ /* 0x000ea20000201400 */
[----:B------:R-:W-:Y:S01]  /*ea30*/  FSEL R63, R14, -INF , !P3 ;  /* 0xff8000000e3f7808 */ /* 0x000fe20005800000 */
[----:B------:R-:W-:Y:S01]  /*ea40*/  IMAD.IADD R14, R227, 0x1, -R44 ;  /* 0x00000001e30e7824 */ /* 0x000fe200078e0a2c */
[----:B------:R-:W-:Y:S01]  /*ea50*/  ISETP.GE.AND P3, PT, R44, R223, PT ;  /* 0x000000df2c00720c */ /* 0x000fe20003f66270 */
[----:B----4-:R-:W-:Y:S01]  /*ea60*/  FFMA.FTZ R30, R65, -UR31, R30 ;  /* 0x8000001f411e7c23 */ /* 0x010fe2000801001e */
[----:B------:R-:W-:-:S02]  /*ea70*/  IABS R46, R46 ;  /* 0x0000002e002e7213 */ /* 0x000fc40000000000 */
[----:B------:R-:W-:Y:S01]  /*ea80*/  IABS R14, R14 ;  /* 0x0000000e000e7213 */ /* 0x000fe20000000000 */
[----:B------:R-:W3:Y:S01]  /*ea90*/  I2F R12, R12 ;  /* 0x0000000c000c7306 */ /* 0x000ee20000201400 */
[----:B------:R-:W-:Y:S01]  /*eaa0*/  FFMA.FTZ R66, R47, -UR31, R28 ;  /* 0x8000001f2f427c23 */ /* 0x000fe2000801001c */
[----:B------:R-:W-:Y:S01]  /*eab0*/  FSEL R65, R30, -INF , !P5 ;  /* 0xff8000001e417808 */ /* 0x000fe20006800000 */
[----:B------:R-:W-:Y:S01]  /*eac0*/  IMAD.IADD R47, R236, 0x1, -R45 ;  /* 0x00000001ec2f7824 */ /* 0x000fe200078e0a2d */
[C---:B------:R-:W-:Y:S02]  /*ead0*/  ISETP.LT.OR P2, PT, R44.reuse, R232, P2 ;  /* 0x000000e82c00720c */ /* 0x040fe40001741670 */
[----:B------:R-:W-:Y:S01]  /*eae0*/  ISETP.LT.OR P0, PT, R44, R229, P0 ;  /* 0x000000e52c00720c */ /* 0x000fe20000701670 */
[----:B--2---:R-:W-:Y:S01]  /*eaf0*/  FFMA.FTZ R68, R68, -UR31, R13 ;  /* 0x8000001f44447c23 */ /* 0x004fe2000801000d */
[----:B------:R2:W4:Y:S01]  /*eb00*/  I2F R28, R14 ;  /* 0x0000000e001c7306 */ /* 0x0005220000201400 */
[----:B------:R-:W-:-:S02]  /*eb10*/  IABS R47, R47 ;  /* 0x0000002f002f7213 */ /* 0x000fc40000000000 */
[----:B------:R-:W-:Y:S02]  /*eb20*/  ISETP.LT.OR P3, PT, R44, R226, P3 ;  /* 0x000000e22c00720c */ /* 0x000fe40001f61670 */
[----:B------:R-:W-:Y:S01]  /*eb30*/  FSEL R66, R66, -INF , !P6 ;  /* 0xff80000042427808 */ /* 0x000fe20007000000 */
[----:B---3--:R-:W-:Y:S02]  /*eb40*/  FFMA.FTZ R67, R12, -UR31, R15 ;  /* 0x8000001f0c437c23 */ /* 0x008fe4000801000f */
[----:B------:R-:W-:Y:S01]  /*eb50*/  I2F R47, R47 ;  /* 0x0000002f002f7306 */ /* 0x000fe20000201400 */
[----:B------:R-:W-:Y:S02]  /*eb60*/  ISETP.GE.AND P6, PT, R45, R234, PT ;  /* 0x000000ea2d00720c */ /* 0x000fe40003fc6270 */
[----:B------:R-:W-:Y:S02]  /*eb70*/  FSEL R68, R68, -INF , !P4 ;  /* 0xff80000044447808 */ /* 0x000fe40006000000 */
[----:B------:R-:W-:-:S02]  /*eb80*/  FSEL R67, R67, -INF , !P2 ;  /* 0xff80000043437808 */ /* 0x000fc40005000000 */
[C---:B------:R-:W-:Y:S01]  /*eb90*/  ISETP.GE.AND P5, PT, R45.reuse, R231, PT ;  /* 0x000000e72d00720c */ /* 0x040fe20003fa6270 */
[----:B--2---:R-:W-:Y:S01]  /*eba0*/  HMMA.16816.F32 R12, R32, R40, RZ ;  /* 0x00000028200c723c */ /* 0x004fe200000018ff */
[----:B------:R-:W2:Y:S01]  /*ebb0*/  I2F R44, R46 ;  /* 0x0000002e002c7306 */ /* 0x000ea20000201400 */
[----:B----4-:R-:W-:Y:S01]  /*ebc0*/  FFMA.FTZ R28, R28, -UR31, R31 ;  /* 0x8000001f1c1c7c23 */ /* 0x010fe2000801001f */
[C---:B------:R-:W-:Y:S02]  /*ebd0*/  ISETP.GE.AND P4, PT, R45.reuse, R228, PT ;  /* 0x000000e42d00720c */ /* 0x040fe40003f86270 */
[----:B------:R-:W-:Y:S02]  /*ebe0*/  ISETP.GE.AND P2, PT, R45, R223, PT ;  /* 0x000000df2d00720c */ /* 0x000fe40003f46270 */
[----:B------:R-:W-:Y:S01]  /*ebf0*/  IMAD.IADD R40, R233, 0x1, -R45 ;  /* 0x00000001e9287824 */ /* 0x000fe200078e0a2d */
[----:B-1----:R-:W-:Y:S01]  /*ec00*/  HMMA.16816.F32 R16, R24, R8, R16 ;  /* 0x000000081810723c */ /* 0x002fe20000001810 */
[----:B------:R-:W-:-:S02]  /*ec10*/  FSEL R69, R28, -INF , !P3 ;  /* 0xff8000001c457808 */ /* 0x000fc40005800000 */
[C---:B------:R-:W-:Y:S02]  /*ec20*/  ISETP.LT.OR P6, PT, R45.reuse, R235, P6 ;  /* 0x000000eb2d00720c */ /* 0x040fe400037c1670 */
[----:B------:R-:W-:Y:S02]  /*ec30*/  IABS R30, R40 ;  /* 0x00000028001e7213 */ /* 0x000fe40000000000 */
[C---:B------:R-:W-:Y:S01]  /*ec40*/  ISETP.LT.OR P5, PT, R45.reuse, R232, P5 ;  /* 0x000000e82d00720c */ /* 0x040fe20002fa1670 */
[----:B--2---:R-:W-:Y:S01]  /*ec50*/  FFMA.FTZ R29, R44, -UR31, R29 ;  /* 0x8000001f2c1d7c23 */ /* 0x004fe2000801001d */
[C---:B------:R-:W-:Y:S01]  /*ec60*/  ISETP.LT.OR P4, PT, R45.reuse, R229, P4 ;  /* 0x000000e52d00720c */ /* 0x040fe20002781670 */
[----:B------:R-:W-:Y:S01]  /*ec70*/  IMAD.MOV.U32 R41, RZ, RZ, R30 ;  /* 0x000000ffff297224 */ /* 0x000fe200078e001e */
[----:B------:R-:W-:Y:S01]  /*ec80*/  ISETP.LT.OR P2, PT, R45, R226, P2 ;  /* 0x000000e22d00720c */ /* 0x000fe20001741670 */
[--C-:B------:R-:W-:Y:S01]  /*ec90*/  IMAD.IADD R30, R230, 0x1, -R45.reuse ;  /* 0x00000001e61e7824 */ /* 0x100fe200078e0a2d */
[----:B------:R-:W-:Y:S01]  /*eca0*/  FSEL R70, R29, -INF , !P0 ;  /* 0xff8000001d467808 */ /* 0x000fe20004000000 */
[----:B------:R-:W-:-:S02]  /*ecb0*/  IMAD.IADD R45, R227, 0x1, -R45 ;  /* 0x00000001e32d7824 */ /* 0x000fc400078e0a2d */
[----:B------:R-:W-:Y:S01]  /*ecc0*/  HMMA.16816.F32 R12, R20, R8, R12 ;  /* 0x00000008140c723c */ /* 0x000fe2000000180c */
[----:B------:R-:W1:Y:S01]  /*ecd0*/  I2F R41, R41 ;  /* 0x0000002900297306 */ /* 0x000e620000201400 */
[----:B------:R-:W-:Y:S02]  /*ece0*/  IABS R30, R30 ;  /* 0x0000001e001e7213 */ /* 0x000fe40000000000 */
[----:B------:R-:W-:-:S03]  /*ecf0*/  IABS R45, R45 ;  /* 0x0000002d002d7213 */ /* 0x000fc60000000000 */
[----:B------:R-:W-:Y:S01]  /*ed00*/  IADD3 R8, R115, 0x41, RZ ;  /* 0x0000004173087810 */ /* 0x000fe20007ffe0ff */
[----:B------:R-:W-:Y:S01]  /*ed10*/  FFMA.FTZ R16, R47, -UR31, R16 ;  /* 0x8000001f2f107c23 */ /* 0x000fe20008010010 */
[----:B------:R-:W2:Y:S02]  /*ed20*/  I2F R9, R30 ;  /* 0x0000001e00097306 */ /* 0x000ea40000201400 */
[----:B------:R-:W-:Y:S01]  /*ed30*/  ISETP.GE.AND P0, PT, R8, R234, PT ;  /* 0x000000ea0800720c */ /* 0x000fe20003f06270 */
[--C-:B------:R-:W-:Y:S01]  /*ed40*/  IMAD.IADD R31, R236, 0x1, -R8.reuse ;  /* 0x00000001ec1f7824 */ /* 0x100fe200078e0a08 */
[----:B------:R-:W-:Y:S01]  /*ed50*/  FSEL R72, R16, -INF , !P6 ;  /* 0xff80000010487808 */ /* 0x000fe20007000000 */
[--C-:B------:R-:W-:Y:S01]  /*ed60*/  IMAD.IADD R44, R230, 0x1, -R8.reuse ;  /* 0x00000001e62c7824 */ /* 0x100fe200078e0a08 */
[C---:B------:R-:W-:Y:S01]  /*ed70*/  ISETP.GE.AND P3, PT, R8.reuse, R231, PT ;  /* 0x000000e70800720c */ /* 0x040fe20003f66270 */
[----:B------:R-:W-:Y:S01]  /*ed80*/  IMAD.IADD R40, R227, 0x1, -R8 ;  /* 0x00000001e3287824 */ /* 0x000fe200078e0a08 */
[----:B------:R-:W-:Y:S01]  /*ed90*/  IABS R31, R31 ;  /* 0x0000001f001f7213 */ /* 0x000fe20000000000 */
[----:B-1----:R-:W-:Y:S01]  /*eda0*/  FFMA.FTZ R71, R41, -UR31, R18 ;  /* 0x8000001f29477c23 */ /* 0x002fe20008010012 */
[C---:B------:R-:W-:Y:S01]  /*edb0*/  ISETP.GE.AND P6, PT, R8.reuse, R228, PT ;  /* 0x000000e40800720c */ /* 0x040fe20003fc6270 */
[----:B------:R-:W-:Y:S01]  /*edc0*/  IMAD.IADD R18, R233, 0x1, -R8 ;  /* 0x00000001e9127824 */ /* 0x000fe200078e0a08 */
[----:B------:R-:W1:Y:S01]  /*edd0*/  I2F R41, R45 ;  /* 0x0000002d00297306 */ /* 0x000e620000201400 */
[----:B------:R-:W-:-:S02]  /*ede0*/  ISETP.LT.OR P0, PT, R8, R235, P0 ;  /* 0x000000eb0800720c */ /* 0x000fc40000701670 */
[----:B------:R-:W-:Y:S01]  /*edf0*/  FSEL R71, R71, -INF , !P5 ;  /* 0xff80000047477808 */ /* 0x000fe20006800000 */
[----:B--2---:R-:W-:Y:S01]  /*ee00*/  FFMA.FTZ R74, R9, -UR31, R12 ;  /* 0x8000001f094a7c23 */ /* 0x004fe2000801000c */
[----:B------:R-:W-:Y:S02]  /*ee10*/  IABS R28, R18 ;  /* 0x00000012001c7213 */ /* 0x000fe40000000000 */
[C---:B------:R-:W-:Y:S01]  /*ee20*/  ISETP.GE.AND P5, PT, R8.reuse, R223, PT ;  /* 0x000000df0800720c */ /* 0x040fe20003fa6270 */
[----:B------:R2:W3:Y:S01]  /*ee30*/  I2F R18, R31 ;  /* 0x0000001f00127306 */ /* 0x0004e20000201400 */
[C---:B------:R-:W-:Y:S01]  /*ee40*/  ISETP.LT.OR P3, PT, R8.reuse, R232, P3 ;  /* 0x000000e80800720c */ /* 0x040fe20001f61670 */
[----:B------:R-:W-:Y:S01]  /*ee50*/  IMAD.MOV.U32 R16, RZ, RZ, R28 ;  /* 0x000000ffff107224 */ /* 0x000fe200078e001c */
[C---:B------:R-:W-:Y:S02]  /*ee60*/  ISETP.LT.OR P6, PT, R8.reuse, R229, P6 ;  /* 0x000000e50800720c */ /* 0x040fe400037c1670 */
[----:B------:R-:W-:-:S02]  /*ee70*/  ISETP.LT.OR P5, PT, R8, R226, P5 ;  /* 0x000000e20800720c */ /* 0x000fc40002fa1670 */
[----:B------:R-:W-:Y:S01]  /*ee80*/  IADD3 R8, R115, 0x48, RZ ;  /* 0x0000004873087810 */ /* 0x000fe20007ffe0ff */
[----:B------:R-:W4:Y:S01]  /*ee90*/  I2F R16, R16 ;  /* 0x0000001000107306 */ /* 0x000f220000201400 */
[----:B------:R-:W-:Y:S01]  /*eea0*/  IABS R40, R40 ;  /* 0x0000002800287213 */ /* 0x000fe20000000000 */
[----:B-1----:R-:W-:Y:S01]  /*eeb0*/  FFMA.FTZ R14, R41, -UR31, R14 ;  /* 0x8000001f290e7c23 */ /* 0x002fe2000801000e */
[----:B------:R-:W-:Y:S01]  /*eec0*/  IABS R44, R44 ;  /* 0x0000002c002c7213 */ /* 0x000fe20000000000 */
[----:B------:R-:W-:Y:S01]  /*eed0*/  IMAD.IADD R9, R236, 0x1, -R8 ;  /* 0x00000001ec097824 */ /* 0x000fe200078e0a08 */
[----:B------:R-:W-:Y:S01]  /*eee0*/  FSEL R74, R74, -INF , !P4 ;  /* 0xff8000004a4a7808 */ /* 0x000fe20006000000 */
[----:B------:R-:W-:Y:S01]  /*eef0*/  IMAD.MOV.U32 R12, RZ, RZ, R40 ;  /* 0x000000ffff0c7224 */ /* 0x000fe200078e0028 */
[----:B------:R-:W-:Y:S01]  /*ef00*/  FSEL R73, R14, -INF , !P2 ;  /* 0xff8000000e497808 */ /* 0x000fe20005000000 */
[-C--:B--2---:R-:W-:Y:S01]  /*ef10*/  HMMA.16816.F32 R28, R36, R42.reuse, RZ ;  /* 0x0000002a241c723c */ /* 0x084fe200000018ff */
[----:B------:R-:W-:Y:S01]  /*ef20*/  IABS R9, R9 ;  /* 0x0000000900097213 */ /* 0x000fe20000000000 */
[----:B---3--:R-:W-:Y:S01]  /*ef30*/  FFMA.FTZ R17, R18, -UR31, R17 ;  /* 0x8000001f12117c23 */ /* 0x008fe20008010011 */
[----:B------:R-:W1:Y:S01]  /*ef40*/  I2F R44, R44 ;  /* 0x0000002c002c7306 */ /* 0x000e620000201400 */
[--C-:B------:R-:W-:Y:S01]  /*ef50*/  IMAD.IADD R46, R227, 0x1, -R8.reuse ;  /* 0x00000001e32e7824 */ /* 0x100fe200078e0a08 */
[----:B------:R-:W-:Y:S01]  /*ef60*/  ISETP.GE.AND P4, PT, R8, R234, PT ;  /* 0x000000ea0800720c */ /* 0x000fe20003f86270 */
[----:B------:R-:W-:Y:S01]  /*ef70*/  IMAD.MOV.U32 R45, RZ, RZ, R9 ;  /* 0x000000ffff2d7224 */ /* 0x000fe200078e0009 */
[----:B------:R-:W-:Y:S01]  /*ef80*/  FSEL R76, R17, -INF , !P0 ;  /* 0xff800000114c7808 */ /* 0x000fe20004000000 */
[----:B----4-:R-:W-:Y:S01]  /*ef90*/  FFMA.FTZ R19, R16, -UR31, R19 ;  /* 0x8000001f10137c23 */ /* 0x010fe20008010013 */
[----:B------:R-:W-:Y:S01]  /*efa0*/  HMMA.16816.F32 R40, R32, R42, RZ ;  /* 0x0000002a2028723c */ /* 0x000fe200000018ff */
[--C-:B------:R-:W-:Y:S01]  /*efb0*/  IMAD.IADD R16, R233, 0x1, -R8.reuse ;  /* 0x00000001e9107824 */ /* 0x100fe200078e0a08 */
[----:B------:R-:W2:Y:S01]  /*efc0*/  I2F R12, R12 ;  /* 0x0000000c000c7306 */ /* 0x000ea20000201400 */
[----:B------:R-:W-:Y:S01]  /*efd0*/  ISETP.GE.AND P2, PT, R8, R231, PT ;  /* 0x000000e70800720c */ /* 0x000fe20003f46270 */
[----:B------:R-:W-:Y:S01]  /*efe0*/  IMAD.IADD R14, R230, 0x1, -R8 ;  /* 0x00000001e60e7824 */ /* 0x000fe200078e0a08 */
[----:B------:R-:W-:-:S02]  /*eff0*/  FSEL R75, R19, -INF , !P3 ;  /* 0xff800000134b7808 */ /* 0x000fc40005800000 */
[----:B------:R-:W-:Y:S02]  /*f000*/  IABS R9, R16 ;  /* 0x0000001000097213 */ /* 0x000fe40000000000 */
[----:B------:R-:W3:Y:S01]  /*f010*/  LDSM.16.M88.4 R16, [R219+0x3400] ;  /* 0x00340000db10783b */ /* 0x000ee20000000200 */
[----:B------:R-:W4:Y:S01]  /*f020*/  I2F R45, R45 ;  /* 0x0000002d002d7306 */ /* 0x000f220000201400 */
[----:B------:R-:W-:Y:S01]  /*f030*/  ISETP.GE.AND P0, PT, R8, R228, PT ;  /* 0x000000e40800720c */ /* 0x000fe20003f06270 */
[----:B-1----:R-:W-:Y:S01]  /*f040*/  FFMA.FTZ R13, R44, -UR31, R13 ;  /* 0x8000001f2c0d7c23 */ /* 0x002fe2000801000d */
[C---:B------:R-:W-:Y:S02]  /*f050*/  ISETP.GE.AND P3, PT, R8.reuse, R223, PT ;  /* 0x000000df0800720c */ /* 0x040fe40003f66270 */
[----:B------:R-:W-:Y:S01]  /*f060*/  HMMA.16816.F32 R28, R24, R10, R28 ;  /* 0x0000000a181c723c */ /* 0x000fe2000000181c */
[----:B------:R-:W-:Y:S02]  /*f070*/  IABS R46, R46 ;  /* 0x0000002e002e7213 */ /* 0x000fe40000000000 */
[----:B------:R1:W1:Y:S01]  /*f080*/  I2F R47, R9 ;  /* 0x00000009002f7306 */ /* 0x0002620000201400 */
[----:B------:R-:W-:Y:S01]  /*f090*/  ISETP.LT.OR P4, PT, R8, R235, P4 ;  /* 0x000000eb0800720c */ /* 0x000fe20002781670 */
[----:B--2---:R-:W-:Y:S01]  /*f0a0*/  FFMA.FTZ R12, R12, -UR31, R15 ;  /* 0x8000001f0c0c7c23 */ /* 0x004fe2000801000f */
[----:B------:R-:W-:-:S02]  /*f0b0*/  ISETP.LT.OR P2, PT, R8, R232, P2 ;  /* 0x000000e80800720c */ /* 0x000fc40001741670 */
[C---:B------:R-:W-:Y:S02]  /*f0c0*/  ISETP.LT.OR P0, PT, R8.reuse, R229, P0 ;  /* 0x000000e50800720c */ /* 0x040fe40000701670 */
[----:B------:R-:W-:Y:S01]  /*f0d0*/  ISETP.LT.OR P3, PT, R8, R226, P3 ;  /* 0x000000e20800720c */ /* 0x000fe20001f61670 */
[----:B------:R2:W-:Y:S01]  /*f0e0*/  I2F R81, R46 ;  /* 0x0000002e00517306 */ /* 0x0005e20000201400 */
[----:B------:R-:W-:Y:S02]  /*f0f0*/  IABS R14, R14 ;  /* 0x0000000e000e7213 */ /* 0x000fe40000000000 */
[----:B------:R-:W-:Y:S02]  /*f100*/  FSEL R78, R13, -INF , !P6 ;  /* 0xff8000000d4e7808 */ /* 0x000fe40007000000 */
[----:B------:R-:W-:Y:S01]  /*f110*/  FSEL R77, R12, -INF , !P5 ;  /* 0xff8000000c4d7808 */ /* 0x000fe20006800000 */
[----:B-1----:R-:W-:Y:S02]  /*f120*/  HMMA.16816.F32 R8, R20, R10, R40 ;  /* 0x0000000a1408723c */ /* 0x002fe40000001828 */
[----:B------:R3:W1:Y:S05]  /*f130*/  I2F R41, R14 ;  /* 0x0000000e00297306 */ /* 0x00066a0000201400 */
[----:B----4-:R-:W-:Y:S01]  /*f140*/  FFMA.FTZ R28, R45, -UR31, R28 ;  /* 0x8000001f2d1c7c23 */ /* 0x010fe2000801001c */
[----:B------:R-:W-:Y:S01]  /*f150*/  IADD3 R40, R115, 0x49, RZ ;  /* 0x0000004973287810 */ /* 0x000fe20007ffe0ff */
[----:B------:R-:W-:-:S02]  /*f160*/  FFMA.FTZ R30, R47, -UR31, R30 ;  /* 0x8000001f2f1e7c23 */ /* 0x000fc4000801001e */
[----:B--2---:R-:W2:Y:S01]  /*f170*/  LDSM.16.M88.4 R44, [R210] ;  /* 0x00000000d22c783b */ /* 0x004ea20000000200 */
[----:B------:R-:W-:Y:S01]  /*f180*/  FSEL R80, R28, -INF , !P4 ;  /* 0xff8000001c507808 */ /* 0x000fe20006000000 */
[--C-:B------:R-:W-:Y:S01]  /*f190*/  IMAD.IADD R15, R236, 0x1, -R40.reuse ;  /* 0x00000001ec0f7824 */ /* 0x100fe200078e0a28 */
[----:B------:R-:W-:Y:S01]  /*f1a0*/  FSEL R79, R30, -INF , !P2 ;  /* 0xff8000001e4f7808 */ /* 0x000fe20005000000 */
[--C-:B------:R-:W-:Y:S01]  /*f1b0*/  IMAD.IADD R13, R233, 0x1, -R40.reuse ;  /* 0x00000001e90d7824 */ /* 0x100fe200078e0a28 */
[----:B------:R-:W-:Y:S01]  /*f1c0*/  ISETP.GE.AND P6, PT, R40, R234, PT ;  /* 0x000000ea2800720c */ /* 0x000fe20003fc6270 */
[--C-:B------:R-:W-:Y:S01]  /*f1d0*/  IMAD.IADD R42, R227, 0x1, -R40.reuse ;  /* 0x00000001e32a7824 */ /* 0x100fe200078e0a28 */
[----:B------:R-:W-:Y:S01]  /*f1e0*/  IABS R84, R15 ;  /* 0x0000000f00547213 */ /* 0x000fe20000000000 */
[----:B------:R-:W-:Y:S01]  /*f1f0*/  IMAD.IADD R30, R230, 0x1, -R40 ;  /* 0x00000001e61e7824 */ /* 0x000fe200078e0a28 */
[----:B------:R-:W-:Y:S02]  /*f200*/  IABS R12, R13 ;  /* 0x0000000d000c7213 */ /* 0x000fe40000000000 */
[----:B------:R-:W-:-:S02]  /*f210*/  ISETP.GE.AND P5, PT, R40, R231, PT ;  /* 0x000000e72800720c */ /* 0x000fc40003fa6270 */
[----:B------:R-:W4:Y:S01]  /*f220*/  I2F R84, R84 ;  /* 0x0000005400547306 */ /* 0x000f220000201400 */
[C---:B------:R-:W-:Y:S01]  /*f230*/  ISETP.GE.AND P4, PT, R40.reuse, R228, PT ;  /* 0x000000e42800720c */ /* 0x040fe20003f86270 */
[----:B------:R-:W-:Y:S01]  /*f240*/  IMAD.MOV.U32 R28, RZ, RZ, R12 ;  /* 0x000000ffff1c7224 */ /* 0x000fe200078e000c */
[C---:B------:R-:W-:Y:S01]  /*f250*/  ISETP.GE.AND P2, PT, R40.reuse, R223, PT ;  /* 0x000000df2800720c */ /* 0x040fe20003f46270 */
[----:B---3--:R-:W-:Y:S01]  /*f260*/  HMMA.16816.F32 R12, R36, R16, RZ ;  /* 0x00000010240c723c */ /* 0x008fe200000018ff */
[C---:B------:R-:W-:Y:S01]  /*f270*/  ISETP.LT.OR P6, PT, R40.reuse, R235, P6 ;  /* 0x000000eb2800720c */ /* 0x040fe200037c1670 */
[----:B-1----:R-:W-:Y:S01]  /*f280*/  FFMA.FTZ R82, R41, -UR31, R8 ;  /* 0x8000001f29527c23 */ /* 0x002fe20008010008 */
[C---:B------:R-:W-:Y:S01]  /*f290*/  ISETP.LT.OR P5, PT, R40.reuse, R232, P5 ;  /* 0x000000e82800720c */ /* 0x040fe20002fa1670 */
[----:B------:R-:W1:Y:S01]  /*f2a0*/  I2F R28, R28 ;  /* 0x0000001c001c7306 */ /* 0x000e620000201400 */
[C---:B------:R-:W-:Y:S01]  /*f2b0*/  ISETP.LT.OR P4, PT, R40.reuse, R229, P4 ;  /* 0x000000e52800720c */ /* 0x040fe20002781670 */
[----:B------:R-:W-:Y:S01]  /*f2c0*/  FFMA.FTZ R81, R81, -UR31, R10 ;  /* 0x8000001f51517c23 */ /* 0x000fe2000801000a */
[----:B------:R-:W-:Y:S01]  /*f2d0*/  ISETP.LT.OR P2, PT, R40, R226, P2 ;  /* 0x000000e22800720c */ /* 0x000fe20001741670 */
[----:B------:R-:W-:Y:S01]  /*f2e0*/  IMAD.IADD R10, R236, 0x1, -R85 ;  /* 0x00000001ec0a7824 */ /* 0x000fe200078e0a55 */
[----:B------:R-:W-:-:S02]  /*f2f0*/  IABS R40, R42 ;  /* 0x0000002a00287213 */ /* 0x000fc40000000000 */
[----:B------:R-:W-:Y:S01]  /*f300*/  IABS R30, R30 ;  /* 0x0000001e001e7213 */ /* 0x000fe20000000000 */
[----:B----4-:R-:W-:Y:S01]  /*f310*/  FFMA.FTZ R84, R84, -UR31, R29 ;  /* 0x8000001f54547c23 */ /* 0x010fe2000801001d */
[----:B------:R-:W-:Y:S01]  /*f320*/  IABS R29, R10 ;  /* 0x0000000a001d7213 */ /* 0x000fe20000000000 */
[----:B------:R-:W-:Y:S01]  /*f330*/  IMAD.MOV.U32 R8, RZ, RZ, R40 ;  /* 0x000000ffff087224 */ /* 0x000fe200078e0028 */
[----:B------:R-:W-:Y:S01]  /*f340*/  FSEL R82, R82, -INF , !P0 ;  /* 0xff80000052527808 */ /* 0x000fe20004000000 */
[----:B------:R-:W-:Y:S01]  /*f350*/  HMMA.16816.F32 R40, R32, R16, RZ ;  /* 0x000000102028723c */ /* 0x000fe200000018ff */
[----:B------:R-:W-:Y:S01]  /*f360*/  IMAD.IADD R10, R233, 0x1, -R85 ;  /* 0x00000001e90a7824 */ /* 0x000fe200078e0a55 */
[----:B------:R-:W3:Y:S01]  /*f370*/  I2F R30, R30 ;  /* 0x0000001e001e7306 */ /* 0x000ee20000201400 */
[----:B------:R-:W-:Y:S01]  /*f380*/  FSEL R81, R81, -INF , !P3 ;  /* 0xff80000051517808 */ /* 0x000fe20005800000 */
[----:B-1----:R-:W-:Y:S01]  /*f390*/  FFMA.FTZ R31, R28, -UR31, R31 ;  /* 0x8000001f1c1f7c23 */ /* 0x002fe2000801001f */
[----:B------:R-:W-:-:S02]  /*f3a0*/  IADD3 R28, R115, 0x51, RZ ;  /* 0x00000051731c7810 */ /* 0x000fc40007ffe0ff */
[----:B------:R-:W-:Y:S01]  /*f3b0*/  IABS R10, R10 ;  /* 0x0000000a000a7213 */ /* 0x000fe20000000000 */
[-C--:B--2---:R-:W-:Y:S01]  /*f3c0*/  HMMA.16816.F32 R12, R24, R44.reuse, R12 ;  /* 0x0000002c180c723c */ /* 0x084fe2000000180c */
[----:B------:R-:W-:Y:S01]  /*f3d0*/  FSEL R83, R31, -INF , !P5 ;  /* 0xff8000001f537808 */ /* 0x000fe20006800000 */
[----:B------:R-:W1:Y:S01]  /*f3e0*/  I2F R8, R8 ;  /* 0x0000000800087306 */ /* 0x000e620000201400 */
[--C-:B------:R-:W-:Y:S01]  /*f3f0*/  IMAD.IADD R31, R227, 0x1, -R85.reuse ;  /* 0x00000001e31f7824 */ /* 0x100fe200078e0a55 */
[----:B------:R-:W-:Y:S01]  /*f400*/  FSEL R84, R84, -INF , !P6 ;  /* 0xff80000054547808 */ /* 0x000fe20007000000 */
[----:B------:R-:W-:Y:S01]  /*f410*/  IMAD.MOV.U32 R87, RZ, RZ, R10 ;  /* 0x000000ffff577224 */ /* 0x000fe200078e000a */
[----:B------:R-:W-:Y:S01]  /*f420*/  ISETP.GE.AND P0, PT, R85, R234, PT ;  /* 0x000000ea5500720c */ /* 0x000fe20003f06270 */
[----:B------:R-:W-:Y:S01]  /*f430*/  IMAD.IADD R16, R230, 0x1, -R85 ;  /* 0x00000001e6107824 */ /* 0x000fe200078e0a55 */
[----:B------:R-:W-:Y:S01]  /*f440*/  IABS R31, R31 ;  /* 0x0000001f001f7213 */ /* 0x000fe20000000000 */
[--C-:B------:R-:W-:Y:S01]  /*f450*/  IMAD.IADD R92, R233, 0x1, -R28.reuse ;  /* 0x00000001e95c7824 */ /* 0x100fe200078e0a1c */
[----:B------:R-:W2:Y:S01]  /*f460*/  I2F R29, R29 ;  /* 0x0000001d001d7306 */ /* 0x000ea20000201400 */
[C---:B------:R-:W-:Y:S01]  /*f470*/  ISETP.GE.AND P3, PT, R85.reuse, R231, PT ;  /* 0x000000e75500720c */ /* 0x040fe20003f66270 */
[----:B---3--:R-:W-:Y:S01]  /*f480*/  FFMA.FTZ R9, R30, -UR31, R9 ;  /* 0x8000001f1e097c23 */ /* 0x008fe20008010009 */
[----:B------:R-:W-:Y:S01]  /*f490*/  IABS R10, R16 ;  /* 0x00000010000a7213 */ /* 0x000fe20000000000 */
[----:B------:R-:W-:Y:S01]  /*f4a0*/  IMAD.IADD R98, R230, 0x1, -R28 ;  /* 0x00000001e6627824 */ /* 0x000fe200078e0a1c */
[C---:B------:R-:W-:Y:S01]  /*f4b0*/  ISETP.GE.AND P6, PT, R85.reuse, R228, PT ;  /* 0x000000e45500720c */ /* 0x040fe20003fc6270 */
[----:B------:R-:W-:Y:S01]  /*f4c0*/  HMMA.16816.F32 R40, R20, R44, R40 ;  /* 0x0000002c1428723c */ /* 0x000fe20000001828 */
[C---:B------:R-:W-:Y:S01]  /*f4d0*/  ISETP.GE.AND P5, PT, R85.reuse, R223, PT ;  /* 0x000000df5500720c */ /* 0x040fe20003fa6270 */
[----:B------:R-:W3:Y:S01]  /*f4e0*/  I2F R87, R87 ;  /* 0x0000005700577306 */ /* 0x000ee20000201400 */
[----:B-1----:R-:W-:Y:S01]  /*f4f0*/  FFMA.FTZ R8, R8, -UR31, R11 ;  /* 0x8000001f08087c23 */ /* 0x002fe2000801000b */
[----:B------:R-:W-:-:S02]  /*f500*/  ISETP.LT.OR P0, PT, R85, R235, P0 ;  /* 0x000000eb5500720c */ /* 0x000fc40000701670 */
[----:B------:R-:W-:Y:S01]  /*f510*/  ISETP.LT.OR P3, PT, R85, R232, P3 ;  /* 0x000000e85500720c */ /* 0x000fe20001f61670 */
[----:B------:R-:W-:Y:S01]  /*f520*/  IMAD.IADD R44, R227, 0x1, -R28 ;  /* 0x00000001e32c7824 */ /* 0x000fe200078e0a1c */
[C---:B------:R-:W-:Y:S02]  /*f530*/  ISETP.LT.OR P6, PT, R85.reuse, R229, P6 ;  /* 0x000000e55500720c */ /* 0x040fe400037c1670 */
[----:B------:R-:W1:Y:S01]  /*f540*/  I2F R31, R31 ;  /* 0x0000001f001f7306 */ /* 0x000e620000201400 */
[----:B------:R-:W-:Y:S01]  /*f550*/  ISETP.LT.OR P5, PT, R85, R226, P5 ;  /* 0x000000e25500720c */ /* 0x000fe20002fa1670 */
[----:B--2---:R-:W-:Y:S01]  /*f560*/  FFMA.FTZ R12, R29, -UR31, R12 ;  /* 0x8000001f1d0c7c23 */ /* 0x004fe2000801000c */
[----:B------:R-:W-:Y:S02]  /*f570*/  FSEL R86, R9, -INF , !P4 ;  /* 0xff80000009567808 */ /* 0x000fe40006000000 */
[----:B------:R-:W-:Y:S02]  /*f580*/  FSEL R85, R8, -INF , !P2 ;  /* 0xff80000008557808 */ /* 0x000fe40005000000 */
[----:B------:R-:W-:Y:S01]  /*f590*/  IABS R92, R92 ;  /* 0x0000005c005c7213 */ /* 0x000fe20000000000 */
[----:B------:R2:W4:Y:S01]  /*f5a0*/  I2F R17, R10 ;  /* 0x0000000a00117306 */ /* 0x0005220000201400 */
[----:B---3--:R-:W-:Y:S01]  /*f5b0*/  FFMA.FTZ R87, R87, -UR31, R14 ;  /* 0x8000001f57577c23 */ /* 0x008fe2000801000e */
[----:B------:R-:W-:Y:S01]  /*f5c0*/  FSEL R88, R12, -INF , !P0 ;  /* 0xff8000000c587808 */ /* 0x000fe20004000000 */
[----:B------:R-:W-:Y:S01]  /*f5d0*/  IMAD.IADD R12, R236, 0x1, -R97 ;  /* 0x00000001ec0c7824 */ /* 0x000fe200078e0a61 */
[----:B------:R-:W-:-:S02]  /*f5e0*/  ISETP.GE.AND P4, PT, R28, R234, PT ;  /* 0x000000ea1c00720c */ /* 0x000fc40003f86270 */
[----:B------:R-:W-:Y:S02]  /*f5f0*/  FSEL R87, R87, -INF , !P3 ;  /* 0xff80000057577808 */ /* 0x000fe40005800000 */
[C---:B------:R-:W-:Y:S01]  /*f600*/  ISETP.GE.AND P2, PT, R28.reuse, R231, PT ;  /* 0x000000e71c00720c */ /* 0x040fe20003f46270 */
[----:B------:R-:W3:Y:S01]  /*f610*/  I2F R92, R92 ;  /* 0x0000005c005c7306 */ /* 0x000ee20000201400 */
[C---:B------:R-:W-:Y:S01]  /*f620*/  ISETP.GE.AND P0, PT, R28.reuse, R228, PT ;  /* 0x000000e41c00720c */ /* 0x040fe20003f06270 */
[----:B-1----:R-:W-:Y:S01]  /*f630*/  FFMA.FTZ R42, R31, -UR31, R42 ;  /* 0x8000001f1f2a7c23 */ /* 0x002fe2000801002a */
[C---:B------:R-:W-:Y:S02]  /*f640*/  ISETP.GE.AND P3, PT, R28.reuse, R223, PT ;  /* 0x000000df1c00720c */ /* 0x040fe40003f66270 */
[----:B------:R-:W-:Y:S01]  /*f650*/  ISETP.LT.OR P4, PT, R28, R235, P4 ;  /* 0x000000eb1c00720c */ /* 0x000fe20002781670 */
[----:B--2---:R-:W-:Y:S01]  /*f660*/  IMAD.IADD R10, R236, 0x1, -R28 ;  /* 0x00000001ec0a7824 */ /* 0x004fe200078e0a1c */
[C---:B------:R-:W-:Y:S01]  /*f670*/  ISETP.LT.OR P2, PT, R28.reuse, R232, P2 ;  /* 0x000000e81c00720c */ /* 0x040fe20001741670 */
[----:B----4-:R-:W-:Y:S01]  /*f680*/  FFMA.FTZ R40, R17, -UR31, R40 ;  /* 0x8000001f11287c23 */ /* 0x010fe20008010028 */
[----:B------:R-:W-:Y:S01]  /*f690*/  ISETP.LT.OR P0, PT, R28, R229, P0 ;  /* 0x000000e51c00720c */ /* 0x000fe20000701670 */
[----:B------:R-:W-:Y:S01]  /*f6a0*/  IMAD.IADD R17, R230, 0x1, -R97 ;  /* 0x00000001e6117824 */ /* 0x000fe200078e0a61 */
[----:B------:R-:W-:-:S02]  /*f6b0*/  IABS R16, R10 ;  /* 0x0000000a00107213 */ /* 0x000fc40000000000 */
[----:B------:R-:W-:Y:S01]  /*f6c0*/  HMMA.16816.F32 R8, R36, R18, RZ ;  /* 0x000000122408723c */ /* 0x000fe200000018ff */
[----:B------:R-:W-:Y:S01]  /*f6d0*/  ISETP.LT.OR P3, PT, R28, R226, P3 ;  /* 0x000000e21c00720c */ /* 0x000fe20001f61670 */
[----:B------:R-:W1:Y:S01]  /*f6e0*/  I2F R94, R16 ;  /* 0x00000010005e7306 */ /* 0x000e620000201400 */
[----:B------:R-:W2:Y:S01]  /*f6f0*/  LDSM.16.M88.4 R28, [R219+0x3800] ;  /* 0x00380000db1c783b */ /* 0x000ea20000000200 */
[----:B------:R-:W-:Y:S01]  /*f700*/  IABS R12, R12 ;  /* 0x0000000c000c7213 */ /* 0x000fe20000000000 */
[----:B---3--:R-:W-:Y:S01]  /*f710*/  FFMA.FTZ R92, R92, -UR31, R15 ;  /* 0x8000001f5c5c7c23 */ /* 0x008fe2000801000f */
[----:B------:R-:W-:Y:S02]  /*f720*/  IABS R98, R98 ;  /* 0x0000006200627213 */ /* 0x000fe40000000000 */
[----:B------:R-:W-:Y:S02]  /*f730*/  IABS R44, R44 ;  /* 0x0000002c002c7213 */ /* 0x000fe40000000000 */
[----:B------:R3:W-:Y:S01]  /*f740*/  I2F R45, R12 ;  /* 0x0000000c002d7306 */ /* 0x0007e20000201400 */
[----:B------:R-:W-:-:S02]  /*f750*/  IABS R17, R17 ;  /* 0x0000001100117213 */ /* 0x000fc40000000000 */
[----:B------:R-:W-:Y:S01]  /*f760*/  FSEL R91, R40, -INF , !P6 ;  /* 0xff800000285b7808 */ /* 0x000fe20007000000 */
[----:B------:R-:W-:Y:S01]  /*f770*/  IMAD.IADD R40, R233, 0x1, -R107 ;  /* 0x00000001e9287824 */ /* 0x000fe200078e0a6b */
[----:B------:R-:W-:Y:S02]  /*f780*/  FSEL R90, R42, -INF , !P5 ;  /* 0xff8000002a5a7808 */ /* 0x000fe40006800000 */
[----:B------:R-:W-:Y:S01]  /*f790*/  FSEL R92, R92, -INF , !P2 ;  /* 0xff8000005c5c7808 */ /* 0x000fe20005000000 */
[----:B-1----:R-:W-:Y:S01]  /*f7a0*/  FFMA.FTZ R94, R94, -UR31, R13 ;  /* 0x8000001f5e5e7c23 */ /* 0x002fe2000801000d */
[----:B------:R-:W1:Y:S01]  /*f7b0*/  I2F R98, R98 ;  /* 0x0000006200627306 */ /* 0x000e620000201400 */
[----:B------:R-:W-:Y:S01]  /*f7c0*/  IMAD.IADD R16, R227, 0x1, -R97 ;  /* 0x00000001e3107824 */ /* 0x000fe200078e0a61 */
[----:B------:R-:W-:Y:S02]  /*f7d0*/  ISETP.GE.AND P6, PT, R97, R234, PT ;  /* 0x000000ea6100720c */ /* 0x000fe40003fc6270 */
[----:B------:R-:W-:Y:S01]  /*f7e0*/  FSEL R94, R94, -INF , !P4 ;  /* 0xff8000005e5e7808 */ /* 0x000fe20006000000 */
[----:B------:R-:W-:Y:S01]  /*f7f0*/  HMMA.16816.F32 R8, R24, R46, R8 ;  /* 0x0000002e1808723c */ /* 0x000fe20000001808 */
[----:B------:R-:W-:-:S02]  /*f800*/  IABS R109, R16 ;  /* 0x00000010006d7213 */ /* 0x000fc40000000000 */
[----:B------:R-:W4:Y:S01]  /*f810*/  I2F R44, R44 ;  /* 0x0000002c002c7306 */ /* 0x000f220000201400 */
[C---:B------:R-:W-:Y:S02]  /*f820*/  ISETP.GE.AND P5, PT, R97.reuse, R231, PT ;  /* 0x000000e76100720c */ /* 0x040fe40003fa6270 */
[C---:B------:R-:W-:Y:S02]  /*f830*/  ISETP.GE.AND P4, PT, R97.reuse, R228, PT ;  /* 0x000000e46100720c */ /* 0x040fe40003f86270 */
[----:B---3--:R-:W-:Y:S01]  /*f840*/  HMMA.16816.F32 R12, R32, R18, RZ ;  /* 0x00000012200c723c */ /* 0x008fe200000018ff */
[C---:B------:R-:W-:Y:S02]  /*f850*/  ISETP.GE.AND P2, PT, R97.reuse, R223, PT ;  /* 0x000000df6100720c */ /* 0x040fe40003f46270 */
[----:B------:R3:W-:Y:S01]  /*f860*/  I2F R111, R17 ;  /* 0x00000011006f7306 */ /* 0x0007e20000201400 */
[C---:B------:R-:W-:Y:S02]  /*f870*/  ISETP.LT.OR P6, PT, R97.reuse, R235, P6 ;  /* 0x000000eb6100720c */ /* 0x040fe400037c1670 */
[----:B------:R-:W-:-:S02]  /*f880*/  ISETP.LT.OR P5, PT, R97, R232, P5 ;  /* 0x000000e86100720c */ /* 0x000fc40002fa1670 */
[C---:B------:R-:W-:Y:S02]  /*f890*/  ISETP.LT.OR P4, PT, R97.reuse, R229, P4 ;  /* 0x000000e56100720c */ /* 0x040fe40002781670 */
[----:B------:R-:W-:Y:S01]  /*f8a0*/  ISETP.LT.OR P2, PT, R97, R226, P2 ;  /* 0x000000e26100720c */ /* 0x000fe20001741670 */
[----:B-1----:R-:W-:Y:S01]  /*f8b0*/  FFMA.FTZ R97, R98, -UR31, R41 ;  /* 0x8000001f62617c23 */ /* 0x002fe20008010029 */
[----:B------:R-:W-:Y:S01]  /*f8c0*/  IABS R110, R40 ;  /* 0x00000028006e7213 */ /* 0x000fe20000000000 */
[----:B----4-:R-:W-:Y:S01]  /*f8d0*/  FFMA.FTZ R98, R44, -UR31, R43 ;  /* 0x8000001f2c627c23 */ /* 0x010fe2000801002b */
[----:B------:R-:W1:Y:S01]  /*f8e0*/  I2F R109, R109 ;  /* 0x0000006d006d7306 */ /* 0x000e620000201400 */
[----:B--2---:R-:W-:Y:S01]  /*f8f0*/  HMMA.16816.F32 R40, R36, R28, RZ ;  /* 0x0000001c2428723c */ /* 0x004fe200000018ff */
[----:B------:R-:W-:Y:S01]  /*f900*/  FFMA.FTZ R100, R45, -UR31, R8 ;  /* 0x8000001f2d647c23 */ /* 0x000fe20008010008 */
[----:B------:R-:W-:Y:S01]  /*f910*/  IADD3 R8, R115, 0x60, RZ ;  /* 0x0000006073087810 */ /* 0x000fe20007ffe0ff */
[----:B------:R-:W-:Y:S01]  /*f920*/  FFMA.FTZ R99, R99, -UR31, R10 ;  /* 0x8000001f63637c23 */ /* 0x000fe2000801000a */
[----:B---3--:R-:W2:Y:S01]  /*f930*/  LDSM.16.M88.4 R16, [R209] ;  /* 0x00000000d110783b */ /* 0x008ea20000000200 */
[----:B------:R-:W-:Y:S01]  /*f940*/  IMAD.IADD R10, R227, 0x1, -R107 ;  /* 0x00000001e30a7824 */ /* 0x000fe200078e0a6b */
[----:B------:R-:W-:Y:S01]  /*f950*/  FSEL R97, R97, -INF , !P0 ;  /* 0xff80000061617808 */ /* 0x000fe20004000000 */
[----:B------:R-:W3:Y:S01]  /*f960*/  I2F R110, R110 ;  /* 0x0000006e006e7306 */ /* 0x000ee20000201400 */
[----:B------:R-:W-:Y:S01]  /*f970*/  FSEL R98, R98, -INF , !P3 ;  /* 0xff80000062627808 */ /* 0x000fe20005800000 */
[----:B------:R-:W-:Y:S01]  /*f980*/  HMMA.16816.F32 R12, R20, R46, R12 ;  /* 0x0000002e140c723c */ /* 0x000fe2000000180c */
[----:B------:R-:W-:Y:S01]  /*f990*/  IABS R10, R10 ;  /* 0x0000000a000a7213 */ /* 0x000fe20000000000 */
[----:B------:R-:W-:Y:S01]  /*f9a0*/  FFMA.FTZ R9, R108, -UR31, R9 ;  /* 0x8000001f6c097c23 */ /* 0x000fe20008010009 */
[----:B------:R-:W-:-:S02]  /*f9b0*/  FSEL R100, R100, -INF , !P6 ;  /* 0xff80000064647808 */ /* 0x000fc40007000000 */
[----:B------:R-:W-:Y:S02]  /*f9c0*/  FSEL R99, R99, -INF , !P5 ;  /* 0xff80000063637808 */ /* 0x000fe40006800000 */
[C---:B------:R-:W-:Y:S01]  /*f9d0*/  ISETP.GE.AND P0, PT, R107.reuse, R234, PT ;  /* 0x000000ea6b00720c */ /* 0x040fe20003f06270 */
[----:B------:R-:W-:Y:S01]  /*f9e0*/  HMMA.16816.F32 R44, R32, R28, RZ ;  /* 0x0000001c202c723c */ /* 0x000fe200000018ff */
[----:B------:R4:W-:Y:S01]  /*f9f0*/  I2F R28, R112 ;  /* 0x00000070001c7306 */ /* 0x0009e20000201400 */
[C---:B------:R-:W-:Y:S02]  /*fa00*/  ISETP.GE.AND P3, PT, R107.reuse, R231, PT ;  /* 0x000000e76b00720c */ /* 0x040fe40003f66270 */
[C---:B------:R-:W-:Y:S02]  /*fa10*/  ISETP.GE.AND P6, PT, R107.reuse, R228, PT ;  /* 0x000000e46b00720c */ /* 0x040fe40003fc6270 */
[C---:B------:R-:W-:Y:S01]  /*fa20*/  ISETP.GE.AND P5, PT, R107.reuse, R223, PT ;  /* 0x000000df6b00720c */ /* 0x040fe20003fa6270 */
[----:B------:R-:W-:Y:S01]  /*fa30*/  IMAD.IADD R29, R236, 0x1, -R8 ;  /* 0x00000001ec1d7824 */ /* 0x000fe200078e0a08 */
[C---:B------:R-:W-:Y:S01]  /*fa40*/  ISETP.LT.OR P0, PT, R107.reuse, R235, P0 ;  /* 0x000000eb6b00720c */ /* 0x040fe20000701670 */
[----:B------:R-:W2:Y:S01]  /*fa50*/  I2F R10, R10 ;  /* 0x0000000a000a7306 */ /* 0x000ea20000201400 */
[----:B------:R-:W-:-:S02]  /*fa60*/  ISETP.LT.OR P3, PT, R107, R232, P3 ;  /* 0x000000e86b00720c */ /* 0x000fc40001f61670 */
[C---:B------:R-:W-:Y:S02]  /*fa70*/  ISETP.LT.OR P6, PT, R107.reuse, R229, P6 ;  /* 0x000000e56b00720c */ /* 0x040fe400037c1670 */
[----:B------:R-:W-:Y:S02]  /*fa80*/  ISETP.LT.OR P5, PT, R107, R226, P5 ;  /* 0x000000e26b00720c */ /* 0x000fe40002fa1670 */
[----:B-1----:R-:W-:Y:S01]  /*fa90*/  FFMA.FTZ R14, R109, -UR31, R14 ;  /* 0x8000001f6d0e7c23 */ /* 0x002fe2000801000e */
[----:B------:R-:W-:Y:S01]  /*faa0*/  IABS R29, R29 ;  /* 0x0000001d001d7213 */ /* 0x000fe20000000000 */
[----:B----4-:R-:W-:Y:S02]  /*fab0*/  IMAD.IADD R112, R233, 0x1, -R8 ;  /* 0x00000001e9707824 */ /* 0x010fe400078e0a08 */
[----:B------:R-:W-:Y:S01]  /*fac0*/  FFMA.FTZ R111, R111, -UR31, R12 ;  /* 0x8000001f6f6f7c23 */ /* 0x000fe2000801000c */
[----:B------:R-:W-:Y:S01]  /*fad0*/  IADD3 R12, R115, 0x61, RZ ;  /* 0x00000061730c7810 */ /* 0x000fe20007ffe0ff */
[----:B---3--:R-:W-:Y:S01]  /*fae0*/  FFMA.FTZ R109, R110, -UR31, R11 ;  /* 0x8000001f6e6d7c23 */ /* 0x008fe2000801000b */
[----:B------:R-:W-:Y:S01]  /*faf0*/  IABS R113, R112 ;  /* 0x0000007000717213 */ /* 0x000fe20000000000 */
[----:B------:R-:W-:Y:S01]  /*fb00*/  IMAD.IADD R112, R230, 0x1, -R8 ;  /* 0x00000001e6707824 */ /* 0x000fe200078e0a08 */
[----:B------:R-:W-:Y:S01]  /*fb10*/  FSEL R110, R9, -INF , !P0 ;  /* 0xff800000096e7808 */ /* 0x000fe20004000000 */
[----:B--2---:R-:W-:Y:S01]  /*fb20*/  FFMA.FTZ R10, R10, -UR31, R15 ;  /* 0x8000001f0a0a7c23 */ /* 0x004fe2000801000f */
[----:B------:R-:W-:Y:S01]  /*fb30*/  HMMA.16816.F32 R40, R24, R16, R40 ;  /* 0x000000101828723c */ /* 0x000fe20000001828 */
[----:B------:R-:W-:Y:S01]  /*fb40*/  IMAD.MOV.U32 R107, RZ, RZ, R113 ;  /* 0x000000ffff6b7224 */ /* 0x000fe200078e0071 */
[----:B------:R-:W-:Y:S01]  /*fb50*/  IABS R112, R112 ;  /* 0x0000007000707213 */ /* 0x000fe20000000000 */
[----:B------:R-:W1:Y:S01]  /*fb60*/  I2F R29, R29 ;  /* 0x0000001d001d7306 */ /* 0x000e620000201400 */
[----:B------:R-:W-:Y:S01]  /*fb70*/  FSEL R108, R111, -INF , !P4 ;  /* 0xff8000006f6c7808 */ /* 0x000fe20006000000 */
[----:B------:R-:W-:Y:S01]  /*fb80*/  FFMA.FTZ R13, R28, -UR31, R13 ;  /* 0x8000001f1c0d7c23 */ /* 0x000fe2000801000d */
[----:B------:R-:W-:-:S02]  /*fb90*/  FSEL R109, R109, -INF , !P3 ;  /* 0xff8000006d6d7808 */ /* 0x000fc40005800000 */
[----:B------:R-:W-:Y:S01]  /*fba0*/  HMMA.16816.F32 R44, R20, R16, R44 ;  /* 0x00000010142c723c */ /* 0x000fe2000000182c */
[C---:B------:R-:W-:Y:S02]  /*fbb0*/  ISETP.GE.AND P4, PT, R8.reuse, R234, PT ;  /* 0x000000ea0800720c */ /* 0x040fe40003f86270 */
[----:B------:R2:W3:Y:S01]  /*fbc0*/  I2F R17, R107 ;  /* 0x0000006b00117306 */ /* 0x0004e20000201400 */
[C---:B------:R-:W-:Y:S02]  /*fbd0*/  ISETP.GE.AND P0, PT, R8.reuse, R228, PT ;  /* 0x000000e40800720c */ /* 0x040fe40003f06270 */
[C---:B------:R-:W-:Y:S01]  /*fbe0*/  ISETP.GE.AND P3, PT, R8.reuse, R223, PT ;  /* 0x000000df0800720c */ /* 0x040fe20003f66270 */
[----:B------:R-:W-:Y:S01]  /*fbf0*/  IMAD.IADD R16, R227, 0x1, -R8 ;  /* 0x00000001e3107824 */ /* 0x000fe200078e0a08 */
[C---:B------:R-:W-:Y:S02]  /*fc00*/  ISETP.LT.OR P4, PT, R8.reuse, R235, P4 ;  /* 0x000000eb0800720c */ /* 0x040fe40002781670 */
[----:B------:R-:W-:Y:S01]  /*fc10*/  ISETP.LT.OR P0, PT, R8, R229, P0 ;  /* 0x000000e50800720c */ /* 0x000fe20000701670 */
[----:B------:R-:W4:Y:S01]  /*fc20*/  I2F R11, R112 ;  /* 0x00000070000b7306 */ /* 0x000f220000201400 */
[----:B------:R-:W-:-:S02]  /*fc30*/  IABS R16, R16 ;  /* 0x0000001000107213 */ /* 0x000fc40000000000 */
[----:B------:R-:W-:Y:S02]  /*fc40*/  ISETP.LT.OR P3, PT, R8, R226, P3 ;  /* 0x000000e20800720c */ /* 0x000fe40001f61670 */
[----:B------:R-:W-:Y:S01]  /*fc50*/  FSEL R111, R10, -INF , !P5 ;  /* 0xff8000000a6f7808 */ /* 0x000fe20006800000 */
[----:B-1----:R-:W-:Y:S01]  /*fc60*/  FFMA.FTZ R29, R29, -UR31, R40 ;  /* 0x8000001f1d1d7c23 */ /* 0x002fe20008010028 */
[-C--:B------:R-:W-:Y:S01]  /*fc70*/  ISETP.GE.AND P5, PT, R12, R231.reuse, PT ;  /* 0x000000e70c00720c */ /* 0x080fe20003fa6270 */
[----:B------:R-:W1:Y:S01]  /*fc80*/  I2F R9, R16 ;  /* 0x0000001000097306 */ /* 0x000e620000201400 */
[----:B--2---:R-:W-:Y:S01]  /*fc90*/  FSEL R107, R14, -INF , !P2 ;  /* 0xff8000000e6b7808 */ /* 0x004fe20005000000 */
[----:B------:R-:W-:Y:S01]  /*fca0*/  IMAD.IADD R14, R236, 0x1, -R12 ;  /* 0x00000001ec0e7824 */ /* 0x000fe200078e0a0c */
[----:B------:R-:W-:Y:S01]  /*fcb0*/  ISETP.GE.AND P2, PT, R8, R231, PT ;  /* 0x000000e70800720c */ /* 0x000fe20003f46270 */
[----:B---3--:R-:W-:Y:S01]  /*fcc0*/  FFMA.FTZ R17, R17, -UR31, R42 ;  /* 0x8000001f11117c23 */ /* 0x008fe2000801002a */
[----:B------:R-:W-:Y:S01]  /*fcd0*/  FSEL R114, R29, -INF , !P4 ;  /* 0xff8000001d727808 */ /* 0x000fe20006000000 */
[--C-:B------:R-:W-:Y:S01]  /*fce0*/  IMAD.IADD R40, R230, 0x1, -R12.reuse ;  /* 0x00000001e6287824 */ /* 0x100fe200078e0a0c */
[----:B------:R-:W-:Y:S01]  /*fcf0*/  ISETP.LT.OR P2, PT, R8, R232, P2 ;  /* 0x000000e80800720c */ /* 0x000fe20001741670 */
[----:B------:R-:W-:Y:S01]  /*fd00*/  IMAD.IADD R8, R233, 0x1, -R12 ;  /* 0x00000001e9087824 */ /* 0x000fe200078e0a0c */
[----:B------:R-:W-:Y:S01]  /*fd10*/  IABS R14, R14 ;  /* 0x0000000e000e7213 */ /* 0x000fe20000000000 */
[----:B----4-:R-:W-:Y:S01]  /*fd20*/  FFMA.FTZ R44, R11, -UR31, R44 ;  /* 0x8000001f0b2c7c23 */ /* 0x010fe2000801002c */
[----:B------:R-:W-:Y:S01]  /*fd30*/  FSEL R112, R13, -INF , !P6 ;  /* 0xff8000000d707808 */ /* 0x000fe20007000000 */
[----:B------:R-:W-:Y:S01]  /*fd40*/  IMAD.IADD R42, R227, 0x1, -R12 ;  /* 0x00000001e32a7824 */ /* 0x000fe200078e0a0c */
[----:B------:R-:W-:Y:S01]  /*fd50*/  IABS R8, R8 ;  /* 0x0000000800087213 */ /* 0x000fe20000000000 */
[----:B------:R-:W2:Y:S01]  /*fd60*/  I2F R16, R14 ;  /* 0x0000000e00107306 */ /* 0x000ea20000201400 */
[----:B------:R-:W-:Y:S01]  /*fd70*/  ISETP.GE.AND P6, PT, R12, R234, PT ;  /* 0x000000ea0c00720c */ /* 0x000fe20003fc6270 */
[----:B-1----:R-:W-:Y:S01]  /*fd80*/  FFMA.FTZ R46, R9, -UR31, R46 ;  /* 0x8000001f092e7c23 */ /* 0x002fe2000801002e */
[----:B------:R-:W-:-:S02]  /*fd90*/  FSEL R113, R17, -INF , !P2 ;  /* 0xff80000011717808 */ /* 0x000fc40005000000 */
[C---:B------:R-:W-:Y:S02]  /*fda0*/  ISETP.GE.AND P4, PT, R12.reuse, R228, PT ;  /* 0x000000e40c00720c */ /* 0x040fe40003f86270 */
[C---:B------:R-:W-:Y:S01]  /*fdb0*/  ISETP.GE.AND P2, PT, R12.reuse, R223, PT ;  /* 0x000000df0c00720c */ /* 0x040fe20003f46270 */
[----:B------:R1:W3:Y:S01]  /*fdc0*/  I2F R14, R8 ;  /* 0x00000008000e7306 */ /* 0x0002e20000201400 */
[C---:B------:R-:W-:Y:S02]  /*fdd0*/  ISETP.LT.OR P6, PT, R12.reuse, R235, P6 ;  /* 0x000000eb0c00720c */ /* 0x040fe400037c1670 */
[----:B------:R-:W-:Y:S02]  /*fde0*/  IABS R40, R40 ;  /* 0x0000002800287213 */ /* 0x000fe40000000000 */
[C---:B------:R-:W-:Y:S02]  /*fdf0*/  ISETP.LT.OR P5, PT, R12.reuse, R232, P5 ;  /* 0x000000e80c00720c */ /* 0x040fe40002fa1670 */
[----:B------:R-:W-:Y:S01]  /*fe00*/  ISETP.LT.OR P4, PT, R12, R229, P4 ;  /* 0x000000e50c00720c */ /* 0x000fe20002781670 */
[----:B--2---:R-:W-:Y:S01]  /*fe10*/  FFMA.FTZ R41, R16, -UR31, R41 ;  /* 0x8000001f10297c23 */ /* 0x004fe20008010029 */
[----:B------:R-:W-:Y:S01]  /*fe20*/  IADD3 R16, R115, 0x68, RZ ;  /* 0x0000006873107810 */ /* 0x000fe20007ffe0ff */
[----:B------:R-:W2:Y:S01]  /*fe30*/  I2F R40, R40 ;  /* 0x0000002800287306 */ /* 0x000ea20000201400 */
[----:B------:R-:W-:-:S02]  /*fe40*/  ISETP.LT.OR P2, PT, R12, R226, P2 ;  /* 0x000000e20c00720c */ /* 0x000fc40001741670 */
[----:B------:R-:W-:Y:S01]  /*fe50*/  FSEL R121, R41, -INF , !P6 ;  /* 0xff80000029797808 */ /* 0x000fe20007000000 */
[--C-:B------:R-:W-:Y:S01]  /*fe60*/  IMAD.IADD R17, R233, 0x1, -R16.reuse ;  /* 0x00000001e9117824 */ /* 0x100fe200078e0a10 */
[----:B------:R-:W-:Y:S01]  /*fe70*/  IABS R42, R42 ;  /* 0x0000002a002a7213 */ /* 0x000fe20000000000 */
[-C--:B-1----:R-:W-:Y:S01]  /*fe80*/  HMMA.16816.F32 R8, R36, R30.reuse, RZ ;  /* 0x0000001e2408723c */ /* 0x082fe200000018ff */
[----:B---3--:R-:W-:Y:S01]  /*fe90*/  FFMA.FTZ R43, R14, -UR31, R43 ;  /* 0x8000001f0e2b7c23 */ /* 0x008fe2000801002b */
[----:B------:R-:W-:Y:S01]  /*fea0*/  FSEL R117, R44, -INF , !P0 ;  /* 0xff8000002c757808 */ /* 0x000fe20004000000 */
[----:B------:R-:W1:Y:S01]  /*feb0*/  LDSM.16.M88.4 R12, [R219+0x3c00] ;  /* 0x003c0000db0c783b */ /* 0x000e620000000200 */
[--C-:B------:R-:W-:Y:S01]  /*fec0*/  IMAD.IADD R41, R230, 0x1, -R16.reuse ;  /* 0x00000001e6297824 */ /* 0x100fe200078e0a10 */
[----:B------:R-:W-:Y:S01]  /*fed0*/  IABS R17, R17 ;  /* 0x0000001100117213 */ /* 0x000fe20000000000 */
[----:B------:R-:W3:Y:S01]  /*fee0*/  I2F R42, R42 ;  /* 0x0000002a002a7306 */ /* 0x000ee20000201400 */
[----:B------:R-:W-:Y:S01]  /*fef0*/  FSEL R120, R43, -INF , !P5 ;  /* 0xff8000002b787808 */ /* 0x000fe20006800000 */
[--C-:B------:R-:W-:Y:S01]  /*ff00*/  IMAD.IADD R43, R227, 0x1, -R16.reuse ;  /* 0x00000001e32b7824 */ /* 0x100fe200078e0a10 */
[----:B------:R-:W-:Y:S01]  /*ff10*/  IABS R171, R41 ;  /* 0x0000002900ab7213 */ /* 0x000fe20000000000 */
[----:B--2---:R-:W-:Y:S01]  /*ff20*/  FFMA.FTZ R40, R40, -UR31, R45 ;  /* 0x8000001f28287c23 */ /* 0x004fe2000801002d */
[----:B------:R-:W-:Y:S01]  /*ff30*/  HMMA.16816.F32 R28, R32, R30, RZ ;  /* 0x0000001e201c723c */ /* 0x000fe200000018ff */
[----:B------:R-:W-:Y:S01]  /*ff40*/  IMAD.IADD R131, R236, 0x1, -R16 ;  /* 0x00000001ec837824 */ /* 0x000fe200078e0a10 */
[----:B------:R-:W-:Y:S01]  /*ff50*/  IABS R43, R43 ;  /* 0x0000002b002b7213 */ /* 0x000fe20000000000 */
[----:B------:R2:W4:Y:S01]  /*ff60*/  I2F R41, R17 ;  /* 0x0000001100297306 */ /* 0x0005220000201400 */
[----:B------:R-:W-:Y:S01]  /*ff70*/  FSEL R130, R40, -INF , !P4 ;  /* 0xff80000028827808 */ /* 0x000fe20006000000 */
[----:B------:R-:W-:Y:S01]  /*ff80*/  IMAD.IADD R44, R230, 0x1, -R172 ;  /* 0x00000001e62c7824 */ /* 0x000fe200078e0aac */
[----:B------:R-:W-:-:S02]  /*ff90*/  IABS R131, R131 ;  /* 0x0000008300837213 */ /* 0x000fc40000000000 */
[----:B------:R-:W-:Y:S02]  /*ffa0*/  FSEL R119, R46, -INF , !P3 ;  /* 0xff8000002e777808 */ /* 0x000fe40005800000 */
[----:B------:R-:W-:Y:S01]  /*ffb0*/  ISETP.GE.AND P3, PT, R16, R231, PT ;  /* 0x000000e71000720c */ /* 0x000fe20003f66270 */
[----:B---3--:R-:W-:Y:S01]  /*ffc0*/  FFMA.FTZ R47, R42, -UR31, R47 ;  /* 0x8000001f2a2f7c23 */ /* 0x008fe2000801002f */
[----:B------:R3:W-:Y:S01]  /*ffd0*/  I2F R175, R43 ;  /* 0x0000002b00af7306 */ /* 0x0007e20000201400 */
[----:B------:R-:W-:Y:S01]  /*ffe0*/  HMMA.16816.F32 R8, R24, R18, R8 ;  /* 0x000000121808723c */ /* 0x000fe20000001808 */
[C---:B------:R-:W-:Y:S02]  /*fff0*/  ISETP.LT.OR P3, PT, R16.reuse, R232, P3 ;  /* 0x000000e81000720c */ /* 0x040fe40001f61670 */
[----:B------:R-:W-:Y:S02]  /*10000*/  IABS R44, R44 ;  /* 0x0000002c002c7213 */ /* 0x000fe40000000000 */
[----:B------:R-:W-:-:S02]  /*10010*/  ISETP.GE.AND P0, PT, R16, R234, PT ;  /* 0x000000ea1000720c */ /* 0x000fc40003f06270 */
[----:B------:R-:W1:Y:S01]  /*10020*/  I2F R131, R131 ;  /* 0x0000008300837306 */ /* 0x000e620000201400 */
[C---:B------:R-:W-:Y:S02]  /*10030*/  ISETP.GE.AND P6, PT, R16.reuse, R228, PT ;  /* 0x000000e41000720c */ /* 0x040fe40003fc6270 */
[C---:B------:R-:W-:Y:S02]  /*10040*/  ISETP.GE.AND P5, PT, R16.reuse, R223, PT ;  /* 0x000000df1000720c */ /* 0x040fe40003fa6270 */
[----:B------:R-:W-:Y:S02]  /*10050*/  FSEL R129, R47, -INF , !P2 ;  /* 0xff8000002f817808 */ /* 0x000fe40005000000 */
[C---:B------:R-:W-:Y:S01]  /*10060*/  ISETP.LT.OR P0, PT, R16.reuse, R235, P0 ;  /* 0x000000eb1000720c */ /* 0x040fe20000701670 */
[----:B------:R-:W1:Y:S01]  /*10070*/  I2F R171, R171 ;  /* 0x000000ab00ab7306 */ /* 0x000e620000201400 */
[C---:B------:R-:W-:Y:S02]  /*10080*/  ISETP.LT.OR P6, PT, R16.reuse, R229, P6 ;  /* 0x000000e51000720c */ /* 0x040fe400037c1670 */
[----:B------:R-:W-:-:S02]  /*10090*/  ISETP.LT.OR P5, PT, R16, R226, P5 ;  /* 0x000000e21000720c */ /* 0x000fc40002fa1670 */
[----:B--2---:R-:W-:Y:S01]  /*100a0*/  HMMA.16816.F32 R16, R20, R18, R28 ;  /* 0x000000121410723c */ /* 0x004fe2000000181c */
[C---:B------:R-:W-:Y:S02]  /*100b0*/  ISETP.GE.AND P4, PT, R172.reuse, R234, PT ;  /* 0x000000eaac00720c */ /* 0x040fe40003f86270 */
[C---:B------:R-:W-:Y:S01]  /*100c0*/  ISETP.GE.AND P2, PT, R172.reuse, R231, PT ;  /* 0x000000e7ac00720c */ /* 0x040fe20003f46270 */
[----:B----4-:R-:W-:Y:S01]  /*100d0*/  FFMA.FTZ R10, R41, -UR31, R10 ;  /* 0x8000001f290a7c23 */ /* 0x010fe2000801000a */
[----:B------:R-:W-:Y:S01]  /*100e0*/  ISETP.LT.OR P4, PT, R172, R235, P4 ;  /* 0x000000ebac00720c */ /* 0x000fe20002781670 */
[----:B---3--:R-:W2:Y:S01]  /*100f0*/  LDSM.16.M88.4 R40, [R208] ;  /* 0x00000000d028783b */ /* 0x008ea20000000200 */
[----:B------:R-:W-:Y:S01]  /*10100*/  IMAD.IADD R28, R236, 0x1, -R172 ;  /* 0x00000001ec1c7824 */ /* 0x000fe200078e0aac */
[----:B------:R-:W-:Y:S01]  /*10110*/  ISETP.LT.OR P2, PT, R172, R232, P2 ;  /* 0x000000e8ac00720c */ /* 0x000fe20001741670 */
[----:B-1----:R-:W-:Y:S01]  /*10120*/  FFMA.FTZ R131, R131, -UR31, R8 ;  /* 0x8000001f83837c23 */ /* 0x002fe20008010008 */
[----:B------:R-:W-:Y:S01]  /*10130*/  FSEL R164, R10, -INF , !P3 ;  /* 0xff8000000aa47808 */ /* 0x000fe20005800000 */
[----:B------:R-:W-:Y:S01]  /*10140*/  IMAD.MOV.U32 R10, RZ, RZ, R44 ;  /* 0x000000ffff0a7224 */ /* 0x000fe200078e002c */
[----:B------:R-:W-:Y:S01]  /*10150*/  IABS R28, R28 ;  /* 0x0000001c001c7213 */ /* 0x000fe20000000000 */
[----:B------:R-:W-:Y:S01]  /*10160*/  HMMA.16816.F32 R44, R36, R12, RZ ;  /* 0x0000000c242c723c */ /* 0x000fe200000018ff */
[----:B------:R-:W-:Y:S01]  /*10170*/  IADD3 R8, R115, 0x70, RZ ;  /* 0x0000007073087810 */ /* 0x000fe20007ffe0ff */
[----:B------:R-:W-:-:S04]  /*10180*/  DEPBAR.LE SB0, 0x0 ;  /* 0x000080000000791a */ /* 0x000fc80000000000 */
[----:B------:R1:W3:Y:S01]  /*10190*/  I2F R174, R28 ;  /* 0x0000001c00ae7306 */ /* 0x0002e20000201400 */
[----:B------:R-:W-:Y:S01]  /*101a0*/  FSEL R131, R131, -INF , !P0 ;  /* 0xff80000083837808 */ /* 0x000fe20004000000 */
[----:B------:R-:W-:Y:S01]  /*101b0*/  HMMA.16816.F32 R36, R36, R14, RZ ;  /* 0x0000000e2424723c */ /* 0x000fe200000018ff */
[C---:B------:R-:W-:Y:S02]  /*101c0*/  ISETP.GE.AND P0, PT, R172.reuse, R228, PT ;  /* 0x000000e4ac00720c */ /* 0x040fe40003f06270 */
[C---:B------:R-:W-:Y:S01]  /*101d0*/  ISETP.GE.AND P3, PT, R172.reuse, R223, PT ;  /* 0x000000dfac00720c */ /* 0x040fe20003f66270 */
[----:B------:R-:W-:Y:S01]  /*101e0*/  FFMA.FTZ R16, R171, -UR31, R16 ;  /* 0x8000001fab107c23 */ /* 0x000fe20008010010 */
[C---:B------:R-:W-:Y:S01]  /*101f0*/  ISETP.LT.OR P0, PT, R172.reuse, R229, P0 ;  /* 0x000000e5ac00720c */ /* 0x040fe20000701670 */
[----:B------:R-:W4:Y:S01]  /*10200*/  I2F R10, R10 ;  /* 0x0000000a000a7306 */ /* 0x000f220000201400 */
[----:B------:R-:W-:Y:S01]  /*10210*/  FFMA.FTZ R18, R175, -UR31, R18 ;  /* 0x8000001faf127c23 */ /* 0x000fe20008010012 */
[----:B------:R-:W-:Y:S01]  /*10220*/  BAR.SYNC.DEFER_BLOCKING 0x0 ;  /* 0x0000000000007b1d */ /* 0x000fe20000010000 */
[----:B------:R-:W-:-:S02]  /*10230*/  ISETP.LT.OR P3, PT, R172, R226, P3 ;  /* 0x000000e2ac00720c */ /* 0x000fc40001f61670 */
[----:B------:R-:W-:Y:S02]  /*10240*/  FSEL R172, R16, -INF , !P6 ;  /* 0xff80000010ac7808 */ /* 0x000fe40007000000 */
[----:B------:R-:W-:Y:S01]  /*10250*/  FSEL R171, R18, -INF , !P5 ;  /* 0xff80000012ab7808 */ /* 0x000fe20006800000 */
[C---:B-1----:R-:W-:Y:S01]  /*10260*/  HMMA.16816.F32 R28, R32.reuse, R12, RZ ;  /* 0x0000000c201c723c */ /* 0x042fe200000018ff */
[----:B---3--:R-:W-:Y:S01]  /*10270*/  FFMA.FTZ R9, R174, -UR31, R9 ;  /* 0x8000001fae097c23 */ /* 0x008fe20008010009 */
[----:B------:R-:W-:Y:S01]  /*10280*/  ISETP.GE.AND P6, PT, R8, R234, PT ;  /* 0x000000ea0800720c */ /* 0x000fe20003fc6270 */
[----:B------:R-:W-:Y:S01]  /*10290*/  FFMA.FTZ R174, R188, -UR31, R11 ;  /* 0x8000001fbcae7c23 */ /* 0x000fe2000801000b */
[----:B------:R-:W-:Y:S02]  /*102a0*/  IADD3 R11, R115, 0x71, RZ ;  /* 0x00000071730b7810 */ /* 0x000fe40007ffe0ff */
[----:B------:R-:W-:Y:S01]  /*102b0*/  FSEL R175, R9, -INF , !P4 ;  /* 0xff80000009af7808 */ /* 0x000fe20006000000 */
[--C-:B------:R-:W-:Y:S01]  /*102c0*/  IMAD.IADD R13, R236, 0x1, -R8.reuse ;  /* 0x00000001ec0d7824 */ /* 0x100fe200078e0a08 */
[----:B------:R-:W-:Y:S01]  /*102d0*/  IABS R12, R185 ;  /* 0x000000b9000c7213 */ /* 0x000fe20000000000 */
[--C-:B------:R-:W-:Y:S01]  /*102e0*/  IMAD.IADD R185, R233, 0x1, -R8.reuse ;  /* 0x00000001e9b97824 */ /* 0x100fe200078e0a08 */
[----:B------:R-:W-:Y:S01]  /*102f0*/  HMMA.16816.F32 R32, R32, R14, RZ ;  /* 0x0000000e2020723c */ /* 0x000fe200000018ff */
[----:B------:R-:W-:Y:S01]  /*10300*/  FSEL R174, R174, -INF , !P2 ;  /* 0xff800000aeae7808 */ /* 0x000fe20005000000 */
[----:B------:R-:W-:Y:S01]  /*10310*/  IMAD.IADD R16, R236, 0x1, -R11 ;  /* 0x00000001ec107824 */ /* 0x000fe200078e0a0b */
[----:B------:R-:W-:Y:S01]  /*10320*/  IABS R13, R13 ;  /* 0x0000000d000d7213 */ /* 0x000fe20000000000 */
[----:B------:R-:W1:Y:S01]  /*10330*/  I2F R12, R12 ;  /* 0x0000000c000c7306 */ /* 0x000e620000201400 */
[----:B------:R-:W-:Y:S01]  /*10340*/  IABS R185, R185 ;  /* 0x000000b900b97213 */ /* 0x000fe20000000000 */
[--C-:B------:R-:W-:Y:S01]  /*10350*/  IMAD.IADD R9, R227, 0x1, -R8.reuse ;  /* 0x00000001e3097824 */ /* 0x100fe200078e0a08 */
[C---:B------:R-:W-:Y:S01]  /*10360*/  ISETP.GE.AND P5, PT, R8.reuse, R231, PT ;  /* 0x000000e70800720c */ /* 0x040fe20003fa6270 */
[-C--:B--2---:R-:W-:Y:S01]  /*10370*/  HMMA.16816.F32 R44, R24, R40.reuse, R44 ;  /* 0x00000028182c723c */ /* 0x084fe2000000182c */
[----:B------:R-:W-:Y:S01]  /*10380*/  IMAD.MOV.U32 R15, RZ, RZ, R13 ;  /* 0x000000ffff0f7224 */ /* 0x000fe200078e000d */
[----:B------:R-:W-:Y:S01]  /*10390*/  ISETP.GE.AND P4, PT, R8, R228, PT ;  /* 0x000000e40800720c */ /* 0x000fe20003f86270 */
[----:B------:R-:W-:Y:S01]  /*103a0*/  IMAD.IADD R13, R230, 0x1, -R8 ;  /* 0x00000001e60d7824 */ /* 0x000fe200078e0a08 */
[----:B------:R-:W-:Y:S01]  /*103b0*/  I2F R185, R185 ;  /* 0x000000b900b97306 */ /* 0x000fe20000201400 */
[----:B------:R-:W-:Y:S01]  /*103c0*/  ISETP.GE.AND P2, PT, R8, R223, PT ;  /* 0x000000df0800720c */ /* 0x000fe20003f46270 */
[----:B----4-:R-:W-:Y:S01]  /*103d0*/  FFMA.FTZ R10, R10, -UR31, R17 ;  /* 0x8000001f0a0a7c23 */ /* 0x010fe20008010011 */
[----:B------:R-:W-:Y:S01]  /*103e0*/  ISETP.LT.OR P6, PT, R8, R235, P6 ;  /* 0x000000eb0800720c */ /* 0x000fe200037c1670 */
[----:B------:R-:W-:Y:S01]  /*103f0*/  IMAD.IADD R17, R230, 0x1, -R11 ;  /* 0x00000001e6117824 */ /* 0x000fe200078e0a0b */
[C---:B------:R-:W-:Y:S01]  /*10400*/  ISETP.LT.OR P5, PT, R8.reuse, R232, P5 ;  /* 0x000000e80800720c */ /* 0x040fe20002fa1670 */
[C---:B------:R-:W-:Y:S01]  /*10410*/  HMMA.16816.F32 R28, R20.reuse, R40, R28 ;  /* 0x00000028141c723c */ /* 0x040fe2000000181c */
[C---:B------:R-:W-:Y:S01]  /*10420*/  ISETP.LT.OR P4, PT, R8.reuse, R229, P4 ;  /* 0x000000e50800720c */ /* 0x040fe20002781670 */
[----:B------:R-:W2:Y:S01]  /*10430*/  I2F R15, R15 ;  /* 0x0000000f000f7306 */ /* 0x000ea20000201400 */
[----:B------:R-:W-:Y:S01]  /*10440*/  ISETP.LT.OR P2, PT, R8, R226, P2 ;  /* 0x000000e20800720c */ /* 0x000fe20001741670 */
[----:B-1----:R-:W-:Y:S01]  /*10450*/  FFMA.FTZ R19, R12, -UR31, R19 ;  /* 0x8000001f0c137c23 */ /* 0x002fe20008010013 */
[----:B------:R-:W-:Y:S01]  /*10460*/  IABS R8, R16 ;  /* 0x0000001000087213 */ /* 0x000fe20000000000 */
[----:B------:R-:W-:Y:S01]  /*10470*/  IMAD.IADD R16, R233, 0x1, -R11 ;  /* 0x00000001e9107824 */ /* 0x000fe200078e0a0b */
[----:B------:R-:W-:Y:S01]  /*10480*/  IABS R13, R13 ;  /* 0x0000000d000d7213 */ /* 0x000fe20000000000 */
[----:B------:R-:W-:Y:S01]  /*10490*/  HMMA.16816.F32 R32, R20, R42, R32 ;  /* 0x0000002a1420723c */ /* 0x000fe20000001820 */
[----:B------:R-:W-:-:S02]  /*104a0*/  IABS R14, R9 ;  /* 0x00000009000e7213 */ /* 0x000fc40000000000 */
[----:B------:R-:W-:Y:S01]  /*104b0*/  IADD3 R12, R115, 0x78, RZ ;  /* 0x00000078730c7810 */ /* 0x000fe20007ffe0ff */
[----:B------:R-:W1:Y:S01]  /*104c0*/  I2F R9, R13 ;  /* 0x0000000d00097306 */ /* 0x000e620000201400 */
[----:B------:R-:W-:Y:S02]  /*104d0*/  IABS R16, R16 ;  /* 0x0000001000107213 */ /* 0x000fe40000000000 */
[----:B------:R-:W-:Y:S01]  /*104e0*/  FSEL R41, R10, -INF , !P0 ;  /* 0xff8000000a297808 */ /* 0x000fe20004000000 */
[----:B------:R-:W-:Y:S01]  /*104f0*/  HMMA.16816.F32 R36, R24, R42, R36 ;  /* 0x0000002a1824723c */ /* 0x000fe20000001824 */
[----:B------:R-:W-:Y:S01]  /*10500*/  IABS R10, R17 ;  /* 0x00000011000a7213 */ /* 0x000fe20000000000 */
[----:B--2---:R-:W-:Y:S01]  /*10510*/  FFMA.FTZ R15, R15, -UR31, R44 ;  /* 0x8000001f0f0f7c23 */ /* 0x004fe2000801002c */
[----:B------:R-:W-:Y:S01]  /*10520*/  FSEL R40, R19, -INF , !P3 ;  /* 0xff80000013287808 */ /* 0x000fe20005800000 */
[----:B------:R-:W2:Y:S01]  /*10530*/  I2F R13, R14 ;  /* 0x0000000e000d7306 */ /* 0x000ea20000201400 */
[----:B------:R-:W-:Y:S01]  /*10540*/  FFMA.FTZ R44, R185, -UR31, R46 ;  /* 0x8000001fb92c7c23 */ /* 0x000fe2000801002e */
[----:B------:R-:W-:Y:S01]  /*10550*/  ISETP.GE.AND P0, PT, R11, R234, PT ;  /* 0x000000ea0b00720c */ /* 0x000fe20003f06270 */
[--C-:B------:R-:W-:Y:S01]  /*10560*/  IMAD.IADD R17, R236, 0x1, -R12.reuse ;  /* 0x00000001ec117824 */ /* 0x100fe200078e0a0c */
[----:B------:R-:W-:Y:S01]  /*10570*/  FSEL R46, R15, -INF , !P6 ;  /* 0xff8000000f2e7808 */ /* 0x000fe20007000000 */
[----:B------:R-:W-:Y:S01]  /*10580*/  IMAD.IADD R15, R233, 0x1, -R12 ;  /* 0x00000001e90f7824 */ /* 0x000fe200078e0a0c */
[----:B------:R-:W-:-:S02]  /*10590*/  FSEL R44, R44, -INF , !P5 ;  /* 0xff8000002c2c7808 */ /* 0x000fc40006800000 */
[----:B------:R3:W4:Y:S01]  /*105a0*/  I2F R14, R8 ;  /* 0x00000008000e7306 */ /* 0x0007220000201400 */
[----:B------:R-:W-:Y:S01]  /*105b0*/  ISETP.GE.AND P3, PT, R11, R231, PT ;  /* 0x000000e70b00720c */ /* 0x000fe20003f66270 */
[----:B-1----:R-:W-:Y:S01]  /*105c0*/  FFMA.FTZ R9, R9, -UR31, R28 ;  /* 0x8000001f09097c23 */ /* 0x002fe2000801001c */
[C---:B------:R-:W-:Y:S02]  /*105d0*/  ISETP.GE.AND P6, PT, R11.reuse, R228, PT ;  /* 0x000000e40b00720c */ /* 0x040fe40003fc6270 */
[C---:B------:R-:W-:Y:S02]  /*105e0*/  ISETP.GE.AND P5, PT, R11.reuse, R223, PT ;  /* 0x000000df0b00720c */ /* 0x040fe40003fa6270 */
[----:B------:R-:W-:Y:S01]  /*105f0*/  IABS R17, R17 ;  /* 0x0000001100117213 */ /* 0x000fe20000000000 */
[----:B------:R-:W1:Y:S01]  /*10600*/  I2F R16, R16 ;  /* 0x0000001000107306 */ /* 0x000e620000201400 */
[----:B------:R-:W-:Y:S01]  /*10610*/  ISETP.LT.OR P0, PT, R11, R235, P0 ;  /* 0x000000eb0b00720c */ /* 0x000fe20000701670 */
[----:B--2---:R-:W-:Y:S01]  /*10620*/  FFMA.FTZ R13, R13, -UR31, R30 ;  /* 0x8000001f0d0d7c23 */ /* 0x004fe2000801001e */
[----:B------:R-:W-:-:S02]  /*10630*/  ISETP.LT.OR P3, PT, R11, R232, P3 ;  /* 0x000000e80b00720c */ /* 0x000fc40001f61670 */
[C---:B------:R-:W-:Y:S02]  /*10640*/  ISETP.LT.OR P6, PT, R11.reuse, R229, P6 ;  /* 0x000000e50b00720c */ /* 0x040fe400037c1670 */
[----:B------:R-:W-:Y:S01]  /*10650*/  ISETP.LT.OR P5, PT, R11, R226, P5 ;  /* 0x000000e20b00720c */ /* 0x000fe20002fa1670 */
[----:B---3--:R-:W-:Y:S01]  /*10660*/  IMAD.IADD R8, R227, 0x1, -R11 ;  /* 0x00000001e3087824 */ /* 0x008fe200078e0a0b */
[----:B------:R-:W2:Y:S01]  /*10670*/  I2F R10, R10 ;  /* 0x0000000a000a7306 */ /* 0x000ea20000201400 */
[----:B------:R-:W-:Y:S01]  /*10680*/  IMAD.MOV.U32 R11, RZ, RZ, R17 ;  /* 0x000000ffff0b7224 */ /* 0x000fe200078e0011 */
[----:B------:R-:W-:Y:S01]  /*10690*/  IABS R15, R15 ;  /* 0x0000000f000f7213 */ /* 0x000fe20000000000 */
[----:B------:R-:W-:Y:S01]  /*106a0*/  IMAD.IADD R17, R230, 0x1, -R12 ;  /* 0x00000001e6117824 */ /* 0x000fe200078e0a0c */
[----:B------:R-:W-:Y:S01]  /*106b0*/  IABS R8, R8 ;  /* 0x0000000800087213 */ /* 0x000fe20000000000 */
[----:B----4-:R-:W-:Y:S01]  /*106c0*/  FFMA.FTZ R185, R14, -UR31, R45 ;  /* 0x8000001f0eb97c23 */ /* 0x010fe2000801002d */
[----:B------:R-:W-:Y:S01]  /*106d0*/  IADD3 R14, R115, 0x79, RZ ;  /* 0x00000079730e7810 */ /* 0x000fe20007ffe0ff */
[----:B-1----:R-:W-:Y:S01]  /*106e0*/  FFMA.FTZ R16, R16, -UR31, R47 ;  /* 0x8000001f10107c23 */ /* 0x002fe2000801002f */
[----:B------:R-:W-:Y:S01]  /*106f0*/  IABS R17, R17 ;  /* 0x0000001100117213 */ /* 0x000fe20000000000 */
[----:B------:R-:W1:Y:S01]  /*10700*/  I2F R11, R11 ;  /* 0x0000000b000b7306 */ /* 0x000e620000201400 */
[----:B------:R-:W-:-:S02]  /*10710*/  FSEL R45, R13, -INF , !P2 ;  /* 0xff8000000d2d7808 */ /* 0x000fc40005000000 */
[----:B------:R-:W-:Y:S01]  /*10720*/  FSEL R47, R9, -INF , !P4 ;  /* 0xff800000092f7808 */ /* 0x000fe20006000000 */
[----:B------:R-:W-:Y:S01]  /*10730*/  IMAD.MOV.U32 R18, RZ, RZ, R17 ;  /* 0x000000ffff127224 */ /* 0x000fe200078e0011 */
[----:B------:R-:W-:Y:S01]  /*10740*/  FSEL R185, R185, -INF , !P0 ;  /* 0xff800000b9b97808 */ /* 0x000fe20004000000 */
[----:B------:R-:W-:Y:S01]  /*10750*/  IMAD.IADD R17, R236, 0x1, -R14 ;  /* 0x00000001ec117824 */ /* 0x000fe200078e0a0e */
[----:B------:R-:W-:Y:S01]  /*10760*/  FSEL R115, R16, -INF , !P3 ;  /* 0xff80000010737808 */ /* 0x000fe20005800000 */
[----:B------:R-:W3:Y:S01]  /*10770*/  I2F R8, R8 ;  /* 0x0000000800087306 */ /* 0x000ee20000201400 */
[C---:B------:R-:W-:Y:S01]  /*10780*/  ISETP.GE.AND P4, PT, R12.reuse, R234, PT ;  /* 0x000000ea0c00720c */ /* 0x040fe20003f86270 */
[----:B------:R-:W-:Y:S01]  /*10790*/  IMAD.IADD R9, R227, 0x1, -R12 ;  /* 0x00000001e3097824 */ /* 0x000fe200078e0a0c */
[C---:B------:R-:W-:Y:S01]  /*107a0*/  ISETP.GE.AND P2, PT, R12.reuse, R231, PT ;  /* 0x000000e70c00720c */ /* 0x040fe20003f46270 */
[----:B------:R-:W-:Y:S01]  /*107b0*/  IMAD.IADD R16, R233, 0x1, -R14 ;  /* 0x00000001e9107824 */ /* 0x000fe200078e0a0e */
[----:B------:R-:W-:Y:S01]  /*107c0*/  ISETP.GE.AND P0, PT, R12, R228, PT ;  /* 0x000000e40c00720c */ /* 0x000fe20003f06270 */
[----:B--2---:R-:W-:Y:S01]  /*107d0*/  FFMA.FTZ R10, R10, -UR31, R29 ;  /* 0x8000001f0a0a7c23 */ /* 0x004fe2000801001d */
[C---:B------:R-:W-:Y:S01]  /*107e0*/  ISETP.GE.AND P3, PT, R12.reuse, R223, PT ;  /* 0x000000df0c00720c */ /* 0x040fe20003f66270 */
[----:B------:R2:W4:Y:S01]  /*107f0*/  I2F R13, R18 ;  /* 0x00000012000d7306 */ /* 0x0005220000201400 */
[----:B------:R-:W-:Y:S01]  /*10800*/  IABS R17, R17 ;  /* 0x0000001100117213 */ /* 0x000fe20000000000 */
[----:B-1----:R-:W-:Y:S01]  /*10810*/  FFMA.FTZ R11, R11, -UR31, R36 ;  /* 0x8000001f0b0b7c23 */ /* 0x002fe20008010024 */
[----:B------:R-:W-:-:S02]  /*10820*/  ISETP.LT.OR P4, PT, R12, R235, P4 ;  /* 0x000000eb0c00720c */ /* 0x000fc40002781670 */
[C---:B------:R-:W-:Y:S02]  /*10830*/  ISETP.LT.OR P2, PT, R12.reuse, R232, P2 ;  /* 0x000000e80c00720c */ /* 0x040fe40001741670 */
[C---:B------:R-:W-:Y:S01]  /*10840*/  ISETP.LT.OR P0, PT, R12.reuse, R229, P0 ;  /* 0x000000e50c00720c */ /* 0x040fe20000701670 */
[----:B------:R-:W1:Y:S01]  /*10850*/  I2F R15, R15 ;  /* 0x0000000f000f7306 */ /* 0x000e620000201400 */
[----:B------:R-:W-:Y:S01]  /*10860*/  ISETP.LT.OR P3, PT, R12, R226, P3 ;  /* 0x000000e20c00720c */ /* 0x000fe20001f61670 */
[----:B---3--:R-:W-:Y:S01]  /*10870*/  FFMA.FTZ R31, R8, -UR31, R31 ;  /* 0x8000001f081f7c23 */ /* 0x008fe2000801001f */
[----:B------:R-:W-:Y:S02]  /*10880*/  IABS R9, R9 ;  /* 0x0000000900097213 */ /* 0x000fe40000000000 */
[----:B------:R-:W-:Y:S02]  /*10890*/  IABS R16, R16 ;  /* 0x0000001000107213 */ /* 0x000fe40000000000 */
[----:B------:R-:W-:Y:S01]  /*108a0*/  FSEL R200, R10, -INF , !P6 ;  /* 0xff8000000ac87808 */ /* 0x000fe20007000000 */
[----:B------:R3:W3:Y:S01]  /*108b0*/  I2F R12, R17 ;  /* 0x00000011000c7306 */ /* 0x0006e20000201400 */
[----:B--2---:R-:W-:Y:S01]  /*108c0*/  IMAD.IADD R18, R230, 0x1, -R14 ;  /* 0x00000001e6127824 */ /* 0x004fe200078e0a0e */
[----:B------:R-:W-:Y:S01]  /*108d0*/  FSEL R42, R31, -INF , !P5 ;  /* 0xff8000001f2a7808 */ /* 0x000fe20006800000 */
[----:B----4-:R-:W-:Y:S01]  /*108e0*/  FFMA.FTZ R13, R13, -UR31, R32 ;  /* 0x8000001f0d0d7c23 */ /* 0x010fe20008010020 */
[----:B------:R-:W-:-:S02]  /*108f0*/  FSEL R202, R11, -INF , !P4 ;  /* 0xff8000000bca7808 */ /* 0x000fc40006000000 */
[----:B------:R-:W-:Y:S02]  /*10900*/  IABS R18, R18 ;  /* 0x0000001200127213 */ /* 0x000fe40000000000 */
[----:B------:R-:W2:Y:S01]  /*10910*/  I2F R8, R16 ;  /* 0x0000001000087306 */ /* 0x000ea20000201400 */
[----:B------:R-:W-:Y:S01]  /*10920*/  FSEL R204, R13, -INF , !P0 ;  /* 0xff8000000dcc7808 */ /* 0x000fe20004000000 */
[----:B-1----:R-:W-:Y:S01]  /*10930*/  FFMA.FTZ R15, R15, -UR31, R38 ;  /* 0x8000001f0f0f7c23 */ /* 0x002fe20008010026 */
[----:B------:R-:W-:Y:S02]  /*10940*/  PLOP3.LUT P0, PT, PT, PT, UP0, 0x80, 0x0 ;  /* 0x000000000000781c */ /* 0x000fe40003f0f008 */
[C---:B------:R-:W-:Y:S02]  /*10950*/  ISETP.GE.AND P6, PT, R14.reuse, R234, PT ;  /* 0x000000ea0e00720c */ /* 0x040fe40003fc6270 */
[----:B------:R-:W-:Y:S01]  /*10960*/  FSEL R201, R15, -INF , !P2 ;  /* 0xff8000000fc97808 */ /* 0x000fe20005000000 */
[----:B---3--:R-:W-:Y:S01]  /*10970*/  IMAD.IADD R17, R227, 0x1, -R14 ;  /* 0x00000001e3117824 */ /* 0x008fe200078e0a0e */
[----:B------:R-:W1:Y:S01]  /*10980*/  I2F R9, R9 ;  /* 0x0000000900097306 */ /* 0x000e620000201400 */
[----:B------:R-:W-:Y:S01]  /*10990*/  ISETP.GE.AND P5, PT, R14, R231, PT ;  /* 0x000000e70e00720c */ /* 0x000fe20003fa6270 */
[----:B------:R-:W-:Y:S01]  /*109a0*/  FFMA.FTZ R12, R12, -UR31, R37 ;  /* 0x8000001f0c0c7c23 */ /* 0x000fe20008010025 */
[----:B------:R-:W-:-:S02]  /*109b0*/  ISETP.GE.AND P4, PT, R14, R228, PT ;  /* 0x000000e40e00720c */ /* 0x000fc40003f86270 */
[----:B------:R-:W-:Y:S02]  /*109c0*/  IABS R17, R17 ;  /* 0x0000001100117213 */ /* 0x000fe40000000000 */
[----:B------:R-:W-:Y:S01]  /*109d0*/  ISETP.GE.AND P2, PT, R14, R223, PT ;  /* 0x000000df0e00720c */ /* 0x000fe20003f46270 */
[----:B------:R-:W3:Y:S01]  /*109e0*/  I2F R10, R18 ;  /* 0x00000012000a7306 */ /* 0x000ee20000201400 */
[----:B--2---:R-:W-:Y:S01]  /*109f0*/  FFMA.FTZ R8, R8, -UR31, R39 ;  /* 0x8000001f08087c23 */ /* 0x004fe20008010027 */
[C---:B------:R-:W-:Y:S02]  /*10a00*/  ISETP.LT.OR P6, PT, R14.reuse, R235, P6 ;  /* 0x000000eb0e00720c */ /* 0x040fe400037c1670 */
[C---:B------:R-:W-:Y:S02]  /*10a10*/  ISETP.LT.OR P5, PT, R14.reuse, R232, P5 ;  /* 0x000000e80e00720c */ /* 0x040fe40002fa1670 */
[C---:B------:R-:W-:Y:S02]  /*10a20*/  ISETP.LT.OR P4, PT, R14.reuse, R229, P4 ;  /* 0x000000e50e00720c */ /* 0x040fe40002781670 */
[----:B------:R-:W2:Y:S01]  /*10a30*/  I2F R16, R17 ;  /* 0x0000001100107306 */ /* 0x000ea20000201400 */
[----:B-1----:R-:W-:Y:S01]  /*10a40*/  FFMA.FTZ R9, R9, -UR31, R34 ;  /* 0x8000001f09097c23 */ /* 0x002fe20008010022 */
[----:B------:R-:W-:-:S02]  /*10a50*/  ISETP.LT.OR P2, PT, R14, R226, P2 ;  /* 0x000000e20e00720c */ /* 0x000fc40001741670 */
[----:B------:R-:W-:Y:S02]  /*10a60*/  FSEL R207, R12, -INF , !P6 ;  /* 0xff8000000ccf7808 */ /* 0x000fe40007000000 */
[----:B------:R-:W-:Y:S01]  /*10a70*/  FSEL R188, R9, -INF , !P3 ;  /* 0xff80000009bc7808 */ /* 0x000fe20005800000 */
[----:B---3--:R-:W-:Y:S01]  /*10a80*/  FFMA.FTZ R10, R10, -UR31, R33 ;  /* 0x8000001f0a0a7c23 */ /* 0x008fe20008010021 */
[----:B------:R-:W-:-:S04]  /*10a90*/  FSEL R206, R8, -INF , !P5 ;  /* 0xff80000008ce7808 */ /* 0x000fc80006800000 */
[----:B------:R-:W-:Y:S01]  /*10aa0*/  FSEL R205, R10, -INF , !P4 ;  /* 0xff8000000acd7808 */ /* 0x000fe20006000000 */
[----:B--2---:R-:W-:-:S05]  /*10ab0*/  FFMA.FTZ R16, R16, -UR31, R35 ;  /* 0x8000001f10107c23 */ /* 0x004fca0008010023 */
        /* <DEDUP_REMOVED lines=58> */
.L_x_830:
[----:B------:R-:W-:Y:S05]  /*10e60*/  BSYNC B0 ;  /* 0x0000000000007941 */ /* 0x000fea0003800000 */
.L_x_829:
[----:B------:R-:W0:Y:S02]  /*10e70*/  LDGDEPBAR ;  /* 0x00000000000079af */ /* 0x000e240000000000 */
.L_x_828:
[----:B------:R-:W-:Y:S01]  /*10e80*/  FMNMX.FTZ R8, R5, R106, !PT ;  /* 0x0000006a05087209 */ /* 0x000fe20007810000 */
[----:B------:R-:W-:Y:S01]  /*10e90*/  IMAD.WIDE.U32 R20, R53, -0x326172a9, RZ ;  /* 0xcd9e8d5735147825 */ /* 0x000fe200078e00ff */
[----:B------:R-:W-:Y:S01]  /*10ea0*/  USHF.L.U32 UR4, UR36, 0x2, URZ ;  /* 0x0000000224047899 */ /* 0x000fe2000800063f */
[----:B------:R-:W-:Y:S01]  /*10eb0*/  STL.64 [R1+0x58], R222 ;  /* 0x000058de01007387 */ /* 0x000fe20000100a00 */
[----:B--2---:R-:W-:Y:S01]  /*10ec0*/  FMNMX.FTZ R11, R105, R8, !PT ;  /* 0x00000008690b7209 */ /* 0x004fe20007810000 */
[----:B------:R-:W-:Y:S01]  /*10ed0*/  IMAD.U32 R9, RZ, RZ, UR33 ;  /* 0x00000021ff097e24 */ /* 0x000fe2000f8e00ff */
[----:B------:R-:W-:Y:S01]  /*10ee0*/  LOP3.LUT R248, R21, R7, RZ, 0x3c, !PT ;  /* 0x0000000715f87212 */ /* 0x000fe200078e3cff */
[----:B------:R-:W-:Y:S01]  /*10ef0*/  UIADD3 UR5, UR4, 0x1, URZ ;  /* 0x0000000104057890 */ /* 0x000fe2000fffe03f */
[----:B------:R-:W-:Y:S01]  /*10f00*/  FMNMX.FTZ R12, R118, R11, !PT ;  /* 0x0000000b760c7209 */ /* 0x000fe20007810000 */
[----:B------:R-:W-:Y:S01]  /*10f10*/  STL.64 [R1+0x50], R220 ;  /* 0x000050dc01007387 */ /* 0x000fe20000100a00 */
[----:B------:R-:W-:Y:S01]  /*10f20*/  LOP3.LUT R36, R55, UR4, R9, 0x96, !PT ;  /* 0x0000000437247c12 */ /* 0x000fe2000f8e9609 */
[----:B------:R-:W-:Y:S01]  /*10f30*/  IMAD.WIDE.U32 R248, R248, -0x2daee0ad, RZ ;  /* 0xd2511f53f8f87825 */ /* 0x000fe200078e00ff */
[----:B------:R-:W-:Y:S01]  /*10f40*/  FMNMX.FTZ R12, R127, R12, !PT ;  /* 0x0000000c7f0c7209 */ /* 0x000fe20007810000 */
[----:B------:R2:W-:Y:S02]  /*10f50*/  STL.64 [R1+0x48], R218 ;  /* 0x000048da01007387 */ /* 0x0005e40000100a00 */
[----:B------:R-:W-:Y:S01]  /*10f60*/  IMAD.WIDE.U32 R36, R36, -0x326172a9, RZ ;  /* 0xcd9e8d5724247825 */ /* 0x000fe200078e00ff */
[----:B------:R-:W-:Y:S01]  /*10f70*/  FMNMX.FTZ R12, R165, R12, !PT ;  /* 0x0000000ca50c7209 */ /* 0x000fe20007810000 */
[----:B------:R3:W-:Y:S01]  /*10f80*/  STL.64 [R1+0x40], R212 ;  /* 0x000040d401007387 */ /* 0x0007e20000100a00 */
[----:B------:R-:W-:Y:S01]  /*10f90*/  LOP3.LUT R250, R249, UR23, R54, 0x96, !PT ;  /* 0x00000017f9fa7c12 */ /* 0x000fe2000f8e9636 */
[----:B------:R-:W-:Y:S01]  /*10fa0*/  IMAD.MOV.U32 R29, RZ, RZ, R189 ;  /* 0x000000ffff1d7224 */ /* 0x000fe200078e00bd */
[----:B------:R-:W-:Y:S01]  /*10fb0*/  FMNMX.FTZ R12, R169, R12, !PT ;  /* 0x0000000ca90c7209 */ /* 0x000fe20007810000 */
[----:B------:R-:W-:Y:S01]  /*10fc0*/  IMAD.MOV.U32 R27, RZ, RZ, R191 ;  /* 0x000000ffff1b7224 */ /* 0x000fe200078e00bf */
[----:B------:R-:W-:Y:S01]  /*10fd0*/  LOP3.LUT R8, R37, UR24, R20, 0x96, !PT ;  /* 0x0000001825087c12 */ /* 0x000fe2000f8e9614 */
[----:B------:R-:W-:Y:S01]  /*10fe0*/  IMAD.WIDE.U32 R250, R250, -0x326172a9, RZ ;  /* 0xcd9e8d57fafa7825 */ /* 0x000fe200078e00ff */
[----:B------:R-:W-:Y:S01]  /*10ff0*/  FMNMX.FTZ R25, R177, R12, !PT ;  /* 0x0000000cb1197209 */ /* 0x000fe20007810000 */
[----:B------:R-:W-:Y:S02]  /*11000*/  STL.64 [R1+0x38], R210 ;  /* 0x000038d201007387 */ /* 0x000fe40000100a00 */
[----:B------:R-:W-:Y:S01]  /*11010*/  IMAD.WIDE.U32 R12, R8, -0x2daee0ad, RZ ;  /* 0xd2511f53080c7825 */ /* 0x000fe200078e00ff */
[----:B------:R-:W-:Y:S01]  /*11020*/  FMNMX.FTZ R25, R190, R25, !PT ;  /* 0x00000019be197209 */ /* 0x000fe20007810000 */
[----:B------:R-:W-:Y:S01]  /*11030*/  STL.64 [R1+0x30], R208 ;  /* 0x000030d001007387 */ /* 0x000fe20000100a00 */
[----:B------:R-:W-:-:S02]  /*11040*/  LOP3.LUT R10, R251, UR22, R36, 0x96, !PT ;  /* 0x00000016fb0a7c12 */ /* 0x000fc4000f8e9624 */
[----:B------:R-:W-:Y:S01]  /*11050*/  FMNMX.FTZ R25, R192, R25, !PT ;  /* 0x00000019c0197209 */ /* 0x000fe20007810000 */
[----:B------:R-:W-:Y:S01]  /*11060*/  STL.64 [R1+0x28], R50 ;  /* 0x0000283201007387 */ /* 0x000fe20000100a00 */
[----:B------:R-:W-:Y:S01]  /*11070*/  LOP3.LUT R8, R13, UR21, R248, 0x96, !PT ;  /* 0x000000150d087c12 */ /* 0x000fe2000f8e96f8 */
[----:B------:R-:W-:Y:S01]  /*11080*/  IMAD.WIDE.U32 R10, R10, -0x2daee0ad, RZ ;  /* 0xd2511f530a0a7825 */ /* 0x000fe200078e00ff */
[----:B------:R-:W-:Y:S01]  /*11090*/  FMNMX.FTZ R25, R196, R25, !PT ;  /* 0x00000019c4197209 */ /* 0x000fe20007810000 */
[----:B------:R-:W-:Y:S02]  /*110a0*/  STL.64 [R1+0x20], R48 ;  /* 0x0000203001007387 */ /* 0x000fe40000100a00 */
[----:B-1----:R-:W-:Y:S01]  /*110b0*/  IMAD.WIDE.U32 R14, R8, -0x326172a9, RZ ;  /* 0xcd9e8d57080e7825 */ /* 0x002fe200078e00ff */
[----:B------:R-:W-:Y:S02]  /*110c0*/  FMNMX.FTZ R25, R198, R25, !PT ;  /* 0x00000019c6197209 */ /* 0x000fe40007810000 */
[----:B------:R-:W-:Y:S01]  /*110d0*/  LOP3.LUT R12, R11, UR19, R12, 0x96, !PT ;  /* 0x000000130b0c7c12 */ /* 0x000fe2000f8e960c */
[----:B------:R-:W-:Y:S01]  /*110e0*/  IMAD.U32 R11, RZ, RZ, UR5 ;  /* 0x00000005ff0b7e24 */ /* 0x000fe2000f8e00ff */
[----:B------:R-:W-:Y:S01]  /*110f0*/  FMNMX.FTZ R25, R246, R25, !PT ;  /* 0x00000019f6197209 */ /* 0x000fe20007810000 */
[----:B--2---:R-:W-:Y:S01]  /*11100*/  IMAD.MOV.U32 R218, RZ, RZ, R193 ;  /* 0x000000ffffda7224 */ /* 0x004fe200078e00c1 */
[----:B------:R-:W-:Y:S01]  /*11110*/  LOP3.LUT R8, R15, UR20, R250, 0x96, !PT ;  /* 0x000000140f087c12 */ /* 0x000fe2000f8e96fa */
[----:B------:R-:W-:Y:S01]  /*11120*/  IMAD.WIDE.U32 R12, R12, -0x326172a9, RZ ;  /* 0xcd9e8d570c0c7825 */ /* 0x000fe200078e00ff */
[----:B------:R-:W-:-:S03]  /*11130*/  FMNMX.FTZ R25, R56, R25, !PT ;  /* 0x0000001938197209 */ /* 0x000fc60007810000 */
[----:B------:R-:W-:Y:S01]  /*11140*/  IMAD.WIDE.U32 R8, R8, -0x2daee0ad, RZ ;  /* 0xd2511f5308087825 */ /* 0x000fe200078e00ff */
[----:B------:R-:W-:Y:S02]  /*11150*/  FMNMX.FTZ R25, R60, R25, !PT ;  /* 0x000000193c197209 */ /* 0x000fe40007810000 */
[----:B------:R-:W-:Y:S01]  /*11160*/  LOP3.LUT R14, R13, UR18, R14, 0x96, !PT ;  /* 0x000000120d0e7c12 */ /* 0x000fe2000f8e960e */
[----:B------:R-:W-:Y:S01]  /*11170*/  IMAD.MOV.U32 R219, RZ, RZ, R27 ;  /* 0x000000ffffdb7224 */ /* 0x000fe200078e001b */
[----:B------:R-:W-:Y:S02]  /*11180*/  FMNMX.FTZ R25, R64, R25, !PT ;  /* 0x0000001940197209 */ /* 0x000fe40007810000 */
        /* <DEDUP_REMOVED lines=9> */
[----:B------:R-:W-:Y:S02]  /*11220*/  FMNMX.FTZ R25, R80, R25, !PT ;  /* 0x0000001950197209 */ /* 0x000fe40007810000 */
[----:B------:R-:W-:Y:S01]  /*11230*/  LOP3.LUT R10, R19, UR16, R12, 0x96, !PT ;  /* 0x00000010130a7c12 */ /* 0x000fe2000f8e960c */
[----:B------:R-:W-:Y:S01]  /*11240*/  IMAD.WIDE.U32 R8, R8, -0x326172a9, RZ ;  /* 0xcd9e8d5708087825 */ /* 0x000fe200078e00ff */
[----:B------:R-:W-:-:S02]  /*11250*/  FMNMX.FTZ R25, R84, R25, !PT ;  /* 0x0000001954197209 */ /* 0x000fc40007810000 */
[----:B------:R-:W-:Y:S01]  /*11260*/  LOP3.LUT R13, R17, UR25, R18, 0x96, !PT ;  /* 0x00000019110d7c12 */ /* 0x000fe2000f8e9612 */
[----:B------:R-:W-:Y:S01]  /*11270*/  IMAD.WIDE.U32 R30, R10, -0x2daee0ad, RZ ;  /* 0xd2511f530a1e7825 */ /* 0x000fe200078e00ff */
[----:B------:R-:W-:Y:S02]  /*11280*/  LOP3.LUT R11, R9, UR24, R20, 0x96, !PT ;  /* 0x00000018090b7c12 */ /* 0x000fe4000f8e9614 */
[----:B------:R-:W-:Y:S02]  /*11290*/  LOP3.LUT R20, R251, UR22, R8, 0x96, !PT ;  /* 0x00000016fb147c12 */ /* 0x000fe4000f8e9608 */
[----:B------:R-:W-:Y:S01]  /*112a0*/  FMNMX.FTZ R25, R88, R25, !PT ;  /* 0x0000001958197209 */ /* 0x000fe20007810000 */
[----:B------:R-:W-:Y:S01]  /*112b0*/  IMAD.WIDE.U32 R18, R11, -0x2daee0ad, RZ ;  /* 0xd2511f530b127825 */ /* 0x000fe200078e00ff */
[----:B------:R-:W-:Y:S02]  /*112c0*/  LOP3.LUT R11, R31, UR26, R14, 0x96, !PT ;  /* 0x0000001a1f0b7c12 */ /* 0x000fe4000f8e960e */
[----:B------:R-:W-:Y:S01]  /*112d0*/  FMNMX.FTZ R25, R94, R25, !PT ;  /* 0x000000195e197209 */ /* 0x000fe20007810000 */
[----:B------:R-:W-:Y:S01]  /*112e0*/  IMAD.WIDE.U32 R20, R20, -0x2daee0ad, RZ ;  /* 0xd2511f5314147825 */ /* 0x000fe200078e00ff */
[----:B------:R-:W-:-:S02]  /*112f0*/  LOP3.LUT R12, R19, UR21, R248, 0x96, !PT ;  /* 0x00000015130c7c12 */ /* 0x000fc4000f8e96f8 */
[----:B------:R-:W-:Y:S02]  /*11300*/  FMNMX.FTZ R25, R100, R25, !PT ;  /* 0x0000001964197209 */ /* 0x000fe40007810000 */
[----:B------:R-:W-:Y:S02]  /*11310*/  LOP3.LUT R10, R21, UR19, R18, 0x96, !PT ;  /* 0x00000013150a7c12 */ /* 0x000fe4000f8e9612 */
[----:B------:R-:W-:Y:S02]  /*11320*/  FMNMX.FTZ R25, R110, R25, !PT ;  /* 0x000000196e197209 */ /* 0x000fe40007810000 */
[----:B------:R-:W-:Y:S01]  /*11330*/  LOP3.LUT R21, R30, 0xffff, RZ, 0xc0, !PT ;  /* 0x0000ffff1e157812 */ /* 0x000fe200078ec0ff */
[----:B------:R-:W-:Y:S01]  /*11340*/  IMAD.WIDE.U32 R222, R10, -0x326172a9, RZ ;  /* 0xcd9e8d570ade7825 */ /* 0x000fe200078e00ff */
[----:B------:R-:W-:Y:S02]  /*11350*/  LOP3.LUT R18, R30, 0xff, RZ, 0xc0, !PT ;  /* 0x000000ff1e127812 */ /* 0x000fe400078ec0ff */
[----:B------:R-:W-:-:S02]  /*11360*/  SHF.R.U32.HI R14, RZ, 0x10, R30 ;  /* 0x00000010ff0e7819 */ /* 0x000fc4000001161e */
[----:B------:R-:W-:Y:S01]  /*11370*/  SHF.R.U32.HI R19, RZ, 0x18, R30 ;  /* 0x00000018ff137819 */ /* 0x000fe2000001161e */
[----:B------:R-:W-:Y:S01]  /*11380*/  IMAD.WIDE.U32 R30, R12, -0x326172a9, RZ ;  /* 0xcd9e8d570c1e7825 */ /* 0x000fe200078e00ff */
[----:B------:R-:W-:Y:S02]  /*11390*/  FMNMX.FTZ R10, R114, R25, !PT ;  /* 0x00000019720a7209 */ /* 0x000fe40007810000 */
[C---:B------:R-:W-:Y:S02]  /*113a0*/  LOP3.LUT R23, R16.reuse, 0xffff, RZ, 0xc0, !PT ;  /* 0x0000ffff10177812 */ /* 0x040fe400078ec0ff */
[----:B------:R-:W-:Y:S02]  /*113b0*/  FMNMX.FTZ R10, R121, R10, !PT ;  /* 0x0000000a790a7209 */ /* 0x000fe40007810000 */
[----:B------:R-:W-:Y:S02]  /*113c0*/  LOP3.LUT R28, R16, 0xff, RZ, 0xc0, !PT ;  /* 0x000000ff101c7812 */ /* 0x000fe400078ec0ff */
[----:B------:R-:W-:-:S02]  /*113d0*/  LOP3.LUT R15, R31, UR20, R250, 0x96, !PT ;  /* 0x000000141f0f7c12 */ /* 0x000fc4000f8e96fa */
[----:B------:R-:W-:Y:S02]  /*113e0*/  SHF.R.U32.HI R23, RZ, 0x8, R23 ;  /* 0x00000008ff177819 */ /* 0x000fe40000011617 */
[----:B------:R-:W-:Y:S02]  /*113f0*/  FMNMX.FTZ R10, R131, R10, !PT ;  /* 0x0000000a830a7209 */ /* 0x000fe40007810000 */
[----:B------:R-:W-:Y:S01]  /*11400*/  PRMT R28, R28, 0x5410, R23 ;  /* 0x000054101c1c7816 */ /* 0x000fe20000000017 */
[----:B------:R-:W-:Y:S01]  /*11410*/  IMAD.WIDE.U32 R22, R15, -0x2daee0ad, RZ ;  /* 0xd2511f530f167825 */ /* 0x000fe200078e00ff */
[----:B------:R-:W-:Y:S02]  /*11420*/  FMNMX.FTZ R15, R175, R10, !PT ;  /* 0x0000000aaf0f7209 */ /* 0x000fe40007810000 */
[--C-:B------:R-:W-:Y:S02]  /*11430*/  SHF.R.U32.HI R26, RZ, 0x10, R16.reuse ;  /* 0x00000010ff1a7819 */ /* 0x100fe40000011610 */
[----:B------:R-:W-:-:S02]  /*11440*/  SHF.R.U32.HI R17, RZ, 0x18, R16 ;  /* 0x00000018ff117819 */ /* 0x000fc40000011610 */
[----:B------:R-:W-:Y:S02]  /*11450*/  FMNMX.FTZ R16, R46, R15, !PT ;  /* 0x0000000f2e107209 */ /* 0x000fe40007810000 */
[----:B------:R-:W-:Y:S02]  /*11460*/  LOP3.LUT R12, R223, UR18, R30, 0x96, !PT ;  /* 0x00000012df0c7c12 */ /* 0x000fe4000f8e961e */
[----:B------:R-:W-:Y:S02]  /*11470*/  FMNMX.FTZ R15, R185, R16, !PT ;  /* 0x00000010b90f7209 */ /* 0x000fe40007810000 */
[----:B------:R-:W-:Y:S01]  /*11480*/  LOP3.LUT R26, R26, 0xff, RZ, 0xc0, !PT ;  /* 0x000000ff1a1a7812 */ /* 0x000fe200078ec0ff */
[----:B---3--:R-:W-:Y:S01]  /*11490*/  IMAD.WIDE.U32 R212, R12, -0x2daee0ad, RZ ;  /* 0xd2511f530cd47825 */ /* 0x008fe200078e00ff */
[----:B------:R-:W-:Y:S02]  /*114a0*/  FMNMX.FTZ R16, R202, R15, !PT ;  /* 0x0000000fca107209 */ /* 0x000fe40007810000 */
[----:B------:R-:W-:-:S02]  /*114b0*/  PRMT R26, R26, 0x5410, R17 ;  /* 0x000054101a1a7816 */ /* 0x000fc40000000011 */
[----:B------:R-:W-:Y:S02]  /*114c0*/  FMNMX.FTZ R15, R207, R16, !PT ;  /* 0x00000010cf0f7209 */ /* 0x000fe40007810000 */
        /* <DEDUP_REMOVED lines=28> */
[----:B------:R-:W-:-:S02]  /*11690*/  FMNMX.FTZ R24, R3, R102, !PT ;  /* 0x0000006603187209 */ /* 0x000fc40007810000 */
[----:B------:R-:W-:Y:S02]  /*116a0*/  PRMT R12, R12, 0x5410, R15 ;  /* 0x000054100c0c7816 */ /* 0x000fe4000000000f */
[----:B------:R-:W-:Y:S02]  /*116b0*/  FMNMX.FTZ R15, R2, R93, !PT ;  /* 0x0000005d020f7209 */ /* 0x000fe40007810000 */
[----:B------:R-:W-:Y:S02]  /*116c0*/  PRMT R10, R10, 0x5410, R13 ;  /* 0x000054100a0a7816 */ /* 0x000fe4000000000d */
[----:B------:R-:W-:Y:S02]  /*116d0*/  FMNMX.FTZ R13, R101, R24, !PT ;  /* 0x00000018650d7209 */ /* 0x000fe40007810000 */
[----:B------:R-:W-:Y:S02]  /*116e0*/  FMNMX.FTZ R15, R96, R15, !PT ;  /* 0x0000000f600f7209 */ /* 0x000fe40007810000 */
[----:B------:R-:W-:-:S02]  /*116f0*/  FMNMX.FTZ R13, R116, R13, !PT ;  /* 0x0000000d740d7209 */ /* 0x000fc40007810000 */
[----:B------:R-:W-:Y:S02]  /*11700*/  FMNMX.FTZ R24, R104, R15, !PT ;  /* 0x0000000f68187209 */ /* 0x000fe40007810000 */
[----:B------:R-:W-:Y:S02]  /*11710*/  FMNMX.FTZ R13, R126, R13, !PT ;  /* 0x0000000d7e0d7209 */ /* 0x000fe40007810000 */
[----:B------:R-:W-:Y:S02]  /*11720*/  FMNMX.FTZ R15, R125, R24, !PT ;  /* 0x000000187d0f7209 */ /* 0x000fe40007810000 */
[----:B-1----:R-:W-:Y:S02]  /*11730*/  FMNMX.FTZ R189, R16, R189, !PT ;  /* 0x000000bd10bd7209 */ /* 0x002fe40007810000 */
[----:B------:R-:W-:Y:S02]  /*11740*/  FMNMX.FTZ R24, R0, R89, !PT ;  /* 0x0000005900187209 */ /* 0x000fe40007810000 */
[----:B------:R-:W-:Y:S01]  /*11750*/  FMNMX.FTZ R16, R128, R13, !PT ;  /* 0x0000000d80107209 */ /* 0x000fe20007810000 */
[----:B------:R-:W-:Y:S01]  /*11760*/  FMUL.FTZ R245, R189, c[0x0][0x23c] ;  /* 0x00008f00bdf57a20 */ /* 0x000fe20000410000 */
[----:B------:R-:W-:-:S02]  /*11770*/  SHF.R.U32.HI R38, RZ, 0x10, R17 ;  /* 0x00000010ff267819 */ /* 0x000fc40000011611 */
[----:B------:R-:W-:Y:S02]  /*11780*/  FMNMX.FTZ R24, R95, R24, !PT ;  /* 0x000000185f187209 */ /* 0x000fe40007810000 */
[----:B------:R-:W-:Y:S02]  /*11790*/  FMNMX.FTZ R15, R124, R15, !PT ;  /* 0x0000000f7c0f7209 */ /* 0x000fe40007810000 */
[----:B------:R-:W-:Y:S02]  /*117a0*/  FMNMX.FTZ R13, R167, R16, !PT ;  /* 0x00000010a70d7209 */ /* 0x000fe40007810000 */
[----:B------:R-:W-:Y:S02]  /*117b0*/  SHF.R.U32.HI R17, RZ, 0x18, R17 ;  /* 0x00000018ff117819 */ /* 0x000fe40000011611 */
[----:B------:R-:W-:Y:S02]  /*117c0*/  LOP3.LUT R38, R38, 0xff, RZ, 0xc0, !PT ;  /* 0x000000ff26267812 */ /* 0x000fe400078ec0ff */
[----:B------:R-:W-:-:S02]  /*117d0*/  FMNMX.FTZ R24, R103, R24, !PT ;  /* 0x0000001867187209 */ /* 0x000fc40007810000 */
[----:B------:R-:W-:Y:S02]  /*117e0*/  FMNMX.FTZ R16, R168, R15, !PT ;  /* 0x0000000fa8107209 */ /* 0x000fe40007810000 */
        /* <DEDUP_REMOVED lines=78> */
[----:B------:R-:W-:Y:S01]  /*11cd0*/  FMNMX.FTZ R195, R205, R16, !PT ;  /* 0x00000010cdc37209 */ /* 0x000fe20007810000 */
[----:B------:R-:W1:Y:S01]  /*11ce0*/  SHFL.BFLY PT, R24, R13, 0x2, 0x1f ;  /* 0x0c401f000d187f89 */ /* 0x000e6200000e0000 */
[----:B------:R-:W-:Y:S02]  /*11cf0*/  FMNMX.FTZ R15, R42, R15, !PT ;  /* 0x0000000f2a0f7209 */ /* 0x000fe40007810000 */
[----:B------:R-:W-:Y:S01]  /*11d00*/  FSETP.NEU.FTZ.AND P1, PT, R189, -INF , PT ;  /* 0xff800000bd00780b */ /* 0x000fe20003f3d000 */
[----:B------:R-:W2:Y:S01]  /*11d10*/  SHFL.BFLY PT, R16, R195, 0x2, 0x1f ;  /* 0x0c401f00c3107f89 */ /* 0x000ea200000e0000 */
[----:B------:R-:W-:Y:S02]  /*11d20*/  FMNMX.FTZ R32, R188, R15, !PT ;  /* 0x0000000fbc207209 */ /* 0x000fe40007810000 */
[----:B------:R-:W-:-:S02]  /*11d30*/  FSEL R245, R245, RZ, P1 ;  /* 0x000000fff5f57208 */ /* 0x000fc40000800000 */
[----:B------:R-:W-:Y:S02]  /*11d40*/  FMNMX.FTZ R32, R43, R32, !PT ;  /* 0x000000202b207209 */ /* 0x000fe40007810000 */
[----:B------:R-:W-:Y:S01]  /*11d50*/  LOP3.LUT R17, R11, 0xffff, RZ, 0xc0, !PT ;  /* 0x0000ffff0b117812 */ /* 0x000fe200078ec0ff */
[----:B------:R-:W-:Y:S01]  /*11d60*/  FFMA.FTZ R191, R190, c[0x0][0x23c], -R245 ;  /* 0x00008f00bebf7a23 */ /* 0x000fe200000108f5 */
[----:B------:R-:W-:Y:S01]  /*11d70*/  SHF.R.U32.HI R190, RZ, 0x18, R11 ;  /* 0x00000018ffbe7819 */ /* 0x000fe2000001160b */
[----:B------:R-:W3:Y:S01]  /*11d80*/  SHFL.BFLY PT, R15, R32, 0x2, 0x1f ;  /* 0x0c401f00200f7f89 */ /* 0x000ee200000e0000 */
[----:B------:R-:W-:Y:S01]  /*11d90*/  FFMA.FTZ R194, R177, c[0x0][0x23c], -R245 ;  /* 0x00008f00b1c27a23 */ /* 0x000fe200000108f5 */
[----:B------:R-:W-:Y:S01]  /*11da0*/  SHF.R.U32.HI R17, RZ, 0x8, R17 ;  /* 0x00000008ff117819 */ /* 0x000fe20000011611 */
[--C-:B------:R-:W-:Y:S01]  /*11db0*/  FFMA.FTZ R177, R196, c[0x0][0x23c], -R245.reuse ;  /* 0x00008f00c4b17a23 */ /* 0x100fe200000108f5 */
[----:B------:R-:W-:Y:S01]  /*11dc0*/  MUFU.EX2 R191, R191 ;  /* 0x000000bf00bf7308 */ /* 0x000fe20000000800 */
[--C-:B------:R-:W-:Y:S01]  /*11dd0*/  FFMA.FTZ R199, R105, c[0x0][0x23c], -R245.reuse ;  /* 0x00008f0069c77a23 */ /* 0x100fe200000108f5 */
[----:B------:R-:W-:Y:S01]  /*11de0*/  LOP3.LUT R14, R14, 0xff, RZ, 0xc0, !PT ;  /* 0x000000ff0e0e7812 */ /* 0x000fe200078ec0ff */
[----:B------:R-:W-:-:S02]  /*11df0*/  FFMA.FTZ R105, R118, c[0x0][0x23c], -R245 ;  /* 0x00008f0076697a23 */ /* 0x000fc400000108f5 */
[--C-:B------:R-:W-:Y:S01]  /*11e00*/  FFMA.FTZ R118, R165, c[0x0][0x23c], -R245.reuse ;  /* 0x00008f00a5767a23 */ /* 0x100fe200000108f5 */
[----:B-1----:R-:W-:Y:S01]  /*11e10*/  FMNMX.FTZ R13, R13, R24, !PT ;  /* 0x000000180d0d7209 */ /* 0x002fe20007810000 */
[--C-:B------:R-:W-:Y:S01]  /*11e20*/  FFMA.FTZ R165, R246, c[0x0][0x23c], -R245.reuse ;  /* 0x00008f00f6a57a23 */ /* 0x100fe200000108f5 */
[----:B------:R-:W-:Y:S01]  /*11e30*/  LOP3.LUT R24, R11, 0xff, RZ, 0xc0, !PT ;  /* 0x000000ff0b187812 */ /* 0x000fe200078ec0ff */
[--C-:B------:R-:W-:Y:S01]  /*11e40*/  FFMA.FTZ R242, R106, c[0x0][0x23c], -R245.reuse ;  /* 0x00008f006af27a23 */ /* 0x100fe200000108f5 */
[----:B--2---:R-:W-:Y:S01]  /*11e50*/  FMNMX.FTZ R195, R195, R16, !PT ;  /* 0x00000010c3c37209 */ /* 0x004fe20007810000 */
[--C-:B------:R-:W-:Y:S01]  /*11e60*/  FFMA.FTZ R106, R127, c[0x0][0x23c], -R245.reuse ;  /* 0x00008f007f6a7a23 */ /* 0x100fe200000108f5 */
[----:B------:R-:W1:Y:S01]  /*11e70*/  SHFL.BFLY PT, R16, R13, 0x1, 0x1f ;  /* 0x0c201f000d107f89 */ /* 0x000e6200000e0000 */
[----:B------:R-:W-:Y:S01]  /*11e80*/  FFMA.FTZ R192, R192, c[0x0][0x23c], -R245 ;  /* 0x00008f00c0c07a23 */ /* 0x000fe200000108f5 */
[----:B------:R-:W-:Y:S01]  /*11e90*/  MUFU.EX2 R177, R177 ;  /* 0x000000b100b17308 */ /* 0x000fe20000000800 */
[----:B------:R-:W-:Y:S01]  /*11ea0*/  PRMT R24, R24, 0x5410, R17 ;  /* 0x0000541018187816 */ /* 0x000fe20000000011 */
[----:B------:R-:W2:Y:S01]  /*11eb0*/  SHFL.BFLY PT, R34, R195, 0x1, 0x1f ;  /* 0x0c201f00c3227f89 */ /* 0x000ea200000e0000 */
[----:B------:R-:W-:-:S02]  /*11ec0*/  PRMT R14, R14, 0x5410, R19 ;  /* 0x000054100e0e7816 */ /* 0x000fc40000000013 */
[----:B---3--:R-:W-:Y:S02]  /*11ed0*/  FMNMX.FTZ R32, R32, R15, !PT ;  /* 0x0000000f20207209 */ /* 0x008fe40007810000 */
[----:B------:R-:W-:Y:S01]  /*11ee0*/  SHF.R.U32.HI R15, RZ, 0x10, R11 ;  /* 0x00000010ff0f7819 */ /* 0x000fe2000001160b */
[----:B------:R-:W3:Y:S02]  /*11ef0*/  MUFU.EX2 R192, R192 ;  /* 0x000000c000c07308 */ /* 0x000ee40000000800 */
[----:B------:R-:W4:Y:S01]  /*11f00*/  SHFL.BFLY PT, R193, R32, 0x1, 0x1f ;  /* 0x0c201f0020c17f89 */ /* 0x000f2200000e0000 */
[----:B------:R-:W-:-:S05]  /*11f10*/  LOP3.LUT R11, R15, 0xff, RZ, 0xc0, !PT ;  /* 0x000000ff0f0b7812 */ /* 0x000fca00078ec0ff */
[----:B------:R-:W-:Y:S01]  /*11f20*/  MUFU.EX2 R165, R165 ;  /* 0x000000a500a57308 */ /* 0x000fe20000000800 */
[----:B-1----:R-:W-:Y:S02]  /*11f30*/  FMNMX.FTZ R196, R13, R16, !PT ;  /* 0x000000100dc47209 */ /* 0x002fe40007810000 */
[----:B------:R-:W-:Y:S01]  /*11f40*/  PRMT R16, R11, 0x5410, R190 ;  /* 0x000054100b107816 */ /* 0x000fe200000000be */
[----:B------:R-:W-:Y:S01]  /*11f50*/  FFMA.FTZ R190, R198, c[0x0][0x23c], -R245 ;  /* 0x00008f00c6be7a23 */ /* 0x000fe200000108f5 */
[----:B------:R-:W1:Y:S01]  /*11f60*/  LDC.U8 R11, c[0x0][0x2d8] ;  /* 0x0000b600ff0b7b82 */ /* 0x000e620000000000 */
[C---:B------:R-:W-:Y:S01]  /*11f70*/  FMUL.FTZ R13, R196.reuse, c[0x0][0x23c] ;  /* 0x00008f00c40d7a20 */ /* 0x040fe20000410000 */
[----:B------:R-:W-:Y:S01]  /*11f80*/  FSETP.NEU.FTZ.AND P0, PT, R196, -INF , PT ;  /* 0xff800000c400780b */ /* 0x000fe20003f1d000 */
[----:B------:R-:W-:Y:S01]  /*11f90*/  MUFU.EX2 R105, R105 ;  /* 0x0000006900697308 */ /* 0x000fe20000000800 */
[----:B--2---:R-:W-:Y:S02]  /*11fa0*/  FMNMX.FTZ R195, R195, R34, !PT ;  /* 0x00000022c3c37209 */ /* 0x004fe40007810000 */
[----:B------:R-:W-:-:S02]  /*11fb0*/  FSEL R246, R13, RZ, P0 ;  /* 0x000000ff0df67208 */ /* 0x000fc40000000000 */
[----:B------:R-:W-:Y:S02]  /*11fc0*/  FSEL R34, R196, RZ, P0 ;  /* 0x000000ffc4227208 */ /* 0x000fe40000000000 */
[----:B----4-:R-:W-:Y:S01]  /*11fd0*/  FMNMX.FTZ R193, R32, R193, !PT ;  /* 0x000000c120c17209 */ /* 0x010fe20007810000 */
[--C-:B------:R-:W-:Y:S01]  /*11fe0*/  FFMA.FTZ R127, R197, c[0x0][0x23c], -R246.reuse ;  /* 0x00008f00c57f7a23 */ /* 0x100fe200000108f6 */
[----:B------:R-:W-:Y:S01]  /*11ff0*/  FSEL R32, R189, RZ, P1 ;  /* 0x000000ffbd207208 */ /* 0x000fe20000800000 */
[--C-:B------:R-:W-:Y:S01]  /*12000*/  FFMA.FTZ R197, R182, c[0x0][0x23c], -R246.reuse ;  /* 0x00008f00b6c57a23 */ /* 0x100fe200000108f6 */
[----:B------:R-:W-:Y:S01]  /*12010*/  FSETP.NEU.FTZ.AND P0, PT, R193, -INF , PT ;  /* 0xff800000c100780b */ /* 0x000fe20003f1d000 */
[----:B------:R-:W-:Y:S01]  /*12020*/  FFMA.FTZ R182, R101, c[0x0][0x23c], -R246 ;  /* 0x00008f0065b67a23 */ /* 0x000fe200000108f6 */
[----:B------:R-:W2:Y:S01]  /*12030*/  MUFU.EX2 R190, R190 ;  /* 0x000000be00be7308 */ /* 0x000ea20000000800 */
[----:B------:R-:W-:Y:S01]  /*12040*/  FADD.FTZ R34, R3, -R34 ;  /* 0x8000002203227221 */ /* 0x000fe20000010000 */
[----:B------:R-:W-:Y:S01]  /*12050*/  FSETP.NEU.FTZ.AND P1, PT, R195, -INF , PT ;  /* 0xff800000c300780b */ /* 0x000fe20003f3d000 */
[----:B------:R-:W-:-:S02]  /*12060*/  FFMA.FTZ R102, R102, c[0x0][0x23c], -R246 ;  /* 0x00008f0066667a23 */ /* 0x000fc400000108f6 */
[----:B------:R-:W-:Y:S01]  /*12070*/  FFMA.FTZ R198, R203, c[0x0][0x23c], -R246 ;  /* 0x00008f00cbc67a23 */ /* 0x000fe200000108f6 */
[----:B------:R-:W-:Y:S01]  /*12080*/  FSEL R33, R195, RZ, P1 ;  /* 0x000000ffc3217208 */ /* 0x000fe20000800000 */
[----:B------:R-:W-:Y:S01]  /*12090*/  FADD.FTZ R35, R5, -R32 ;  /* 0x8000002005237221 */ /* 0x000fe20000010000 */
[----:B-1----:R-:W-:Y:S01]  /*120a0*/  PRMT R3, R11, 0x7054, R11 ;  /* 0x000070540b037816 */ /* 0x002fe2000000000b */
[----:B------:R1:W-:Y:S01]  /*120b0*/  MUFU.EX2 R51, R102 ;  /* 0x0000006600337308 */ /* 0x0003e20000000800 */
[----:B------:R-:W-:Y:S01]  /*120c0*/  FSEL R11, R193, RZ, P0 ;  /* 0x000000ffc10b7208 */ /* 0x000fe20000000000 */
[--C-:B------:R-:W-:Y:S02]  /*120d0*/  FFMA.FTZ R5, R247, c[0x0][0x23c], -R246.reuse ;  /* 0x00008f00f7057a23 */ /* 0x100fe400000108f6 */
[--C-:B------:R-:W-:Y:S01]  /*120e0*/  FFMA.FTZ R203, R116, c[0x0][0x23c], -R246.reuse ;  /* 0x00008f0074cb7a23 */ /* 0x100fe200000108f6 */
[--C-:B------:R-:W-:Y:S01]  /*120f0*/  HSET2.LE.AND R21, R38, R3.reuse, PT ;  /* 0x0000000326157233 */ /* 0x100fe20003803000 */
[----:B------:R-:W-:Y:S01]  /*12100*/  FADD.FTZ R32, R0, -R11 ;  /* 0x8000000b00207221 */ /* 0x000fe20000010000 */
[--C-:B------:R-:W-:Y:S01]  /*12110*/  HSET2.LE.AND R10, R10, R3.reuse, PT ;  /* 0x000000030a0a7233 */ /* 0x100fe20003803000 */
[----:B------:R-:W4:Y:S01]  /*12120*/  MUFU.EX2 R182, R182 ;  /* 0x000000b600b67308 */ /* 0x000f220000000800 */
[--C-:B------:R-:W-:Y:S01]  /*12130*/  FFMA.FTZ R0, R29, c[0x0][0x23c], -R246.reuse ;  /* 0x00008f001d007a23 */ /* 0x100fe200000108f6 */
[--C-:B------:R-:W-:Y:S01]  /*12140*/  HSET2.LE.AND R20, R20, R3.reuse, PT ;  /* 0x0000000314147233 */ /* 0x100fe20003803000 */
[----:B------:R-:W-:Y:S01]  /*12150*/  FFMA.FTZ R126, R126, c[0x0][0x23c], -R246 ;  /* 0x00008f007e7e7a23 */ /* 0x000fe200000108f6 */
[----:B---3--:R-:W-:Y:S01]  /*12160*/  F2FP.PACK_AB R11, R177, R192 ;  /* 0x000000c0b10b723e */ /* 0x008fe200000000ff */
[----:B------:R-:W-:Y:S01]  /*12170*/  IMAD.WIDE.U32 R38, R52, -0x326172a9, RZ ;  /* 0xcd9e8d5734267825 */ /* 0x000fe200078e00ff */
[----:B------:R-:W-:-:S02]  /*12180*/  HSET2.LE.AND R22, R22, R3, PT ;  /* 0x0000000316167233 */ /* 0x000fc40003803000 */
[----:B------:R-:W-:Y:S01]  /*12190*/  MUFU.EX2 R127, R127 ;  /* 0x0000007f007f7308 */ /* 0x000fe20000000800 */
[----:B------:R-:W-:Y:S01]  /*121a0*/  FADD.FTZ R33, R2, -R33 ;  /* 0x8000002102217221 */ /* 0x000fe20000010000 */
[----:B------:R-:W-:Y:S01]  /*121b0*/  LOP3.LUT R20, R20, R11, RZ, 0xc0, !PT ;  /* 0x0000000b14147212 */ /* 0x000fe200078ec0ff */
[----:B------:R-:W-:Y:S01]  /*121c0*/  FFMA.FTZ R101, R169, c[0x0][0x23c], -R245 ;  /* 0x00008f00a9657a23 */ /* 0x000fe200000108f5 */
[----:B--2---:R-:W-:Y:S01]  /*121d0*/  F2FP.PACK_AB R11, R165, R190 ;  /* 0x000000bea50b723e */ /* 0x004fe200000000ff */
[--C-:B------:R-:W-:Y:S01]  /*121e0*/  HSET2.LE.AND R23, R30, R3.reuse, PT ;  /* 0x000000031e177233 */ /* 0x100fe20003803000 */
[--C-:B-1----:R-:W-:Y:S01]  /*121f0*/  FFMA.FTZ R102, R128, c[0x0][0x23c], -R246.reuse ;  /* 0x00008f0080667a23 */ /* 0x102fe200000108f6 */
[--C-:B------:R-:W-:Y:S01]  /*12200*/  HSET2.LE.AND R28, R28, R3.reuse, PT ;  /* 0x000000031c1c7233 */ /* 0x100fe20003803000 */
[----:B------:R-:W1:Y:S01]  /*12210*/  MUFU.EX2 R198, R198 ;  /* 0x000000c600c67308 */ /* 0x000e620000000800 */
[----:B----4-:R-:W-:Y:S01]  /*12220*/  F2FP.PACK_AB R29, R182, R51 ;  /* 0x00000033b61d723e */ /* 0x010fe200000000ff */
[----:B------:R-:W-:Y:S01]  /*12230*/  FFMA.FTZ R167, R167, c[0x0][0x23c], -R246 ;  /* 0x00008f00a7a77a23 */ /* 0x000fe200000108f6 */
[----:B------:R-:W-:Y:S01]  /*12240*/  LOP3.LUT R22, R22, R11, RZ, 0xc0, !PT ;  /* 0x0000000b16167212 */ /* 0x000fe200078ec0ff */
[--C-:B------:R-:W-:Y:S01]  /*12250*/  HSET2.LE.AND R26, R26, R3.reuse, PT ;  /* 0x000000031a1a7233 */ /* 0x100fe20003803000 */
[----:B------:R-:W-:Y:S01]  /*12260*/  LOP3.LUT R29, R10, R29, RZ, 0xc0, !PT ;  /* 0x0000001d0a1d7212 */ /* 0x000fe200078ec0ff */
[--C-:B------:R-:W-:Y:S01]  /*12270*/  HSET2.LE.AND R18, R18, R3.reuse, PT ;  /* 0x0000000312127233 */ /* 0x100fe20003803000 */
[----:B------:R-:W-:Y:S01]  /*12280*/  LOP3.LUT R10, R39, R7, RZ, 0x3c, !PT ;  /* 0x00000007270a7212 */ /* 0x000fe200078e3cff */
[----:B------:R-:W-:Y:S01]  /*12290*/  MUFU.EX2 R5, R5 ;  /* 0x0000000500057308 */ /* 0x000fe20000000800 */
[--C-:B------:R-:W-:Y:S01]  /*122a0*/  HSET2.LE.AND R12, R12, R3.reuse, PT ;  /* 0x000000030c0c7233 */ /* 0x100fe20003803000 */
[----:B------:R-:W-:Y:S01]  /*122b0*/  LOP3.LUT R9, R9, UR24, R38, 0x96, !PT ;  /* 0x0000001809097c12 */ /* 0x000fe2000f8e9626 */
[--C-:B------:R-:W-:Y:S01]  /*122c0*/  HSET2.LE.AND R24, R24, R3.reuse, PT ;  /* 0x0000000318187233 */ /* 0x100fe20003803000 */
[----:B------:R-:W-:Y:S01]  /*122d0*/  IMAD.WIDE.U32 R48, R10, -0x2daee0ad, RZ ;  /* 0xd2511f530a307825 */ /* 0x000fe200078e00ff */
[----:B------:R-:W-:-:S02]  /*122e0*/  HSET2.LE.AND R14, R14, R3, PT ;  /* 0x000000030e0e7233 */ /* 0x000fc40003803000 */
[----:B------:R-:W-:Y:S01]  /*122f0*/  HSET2.LE.AND R16, R16, R3, PT ;  /* 0x0000000310107233 */ /* 0x000fe20003803000 */
[----:B------:R-:W2:Y:S01]  /*12300*/  MUFU.EX2 R0, R0 ;  /* 0x0000000000007308 */ /* 0x000ea20000000800 */
[----:B-1----:R-:W-:Y:S01]  /*12310*/  F2FP.PACK_AB R2, R198, R127 ;  /* 0x0000007fc602723e */ /* 0x002fe200000000ff */
[----:B------:R-:W-:Y:S01]  /*12320*/  IMAD.MOV.U32 R169, RZ, RZ, R221 ;  /* 0x000000ffffa97224 */ /* 0x000fe200078e00dd */
[----:B------:R-:W-:Y:S02]  /*12330*/  LOP3.LUT R10, R49, UR23, R54, 0x96, !PT ;  /* 0x00000017310a7c12 */ /* 0x000fe4000f8e9636 */
[----:B------:R-:W-:Y:S01]  /*12340*/  LOP3.LUT R21, R21, R2, RZ, 0xc0, !PT ;  /* 0x0000000215157212 */ /* 0x000fe200078ec0ff */
[----:B------:R-:W-:Y:S02]  /*12350*/  FFMA.FTZ R2, R176, c[0x0][0x23c], -R246 ;  /* 0x00008f00b0027a23 */ /* 0x000fe400000108f6 */
[----:B------:R-:W1:Y:S01]  /*12360*/  MUFU.EX2 R106, R106 ;  /* 0x0000006a006a7308 */ /* 0x000e620000000800 */
[----:B------:R-:W-:Y:S01]  /*12370*/  IMAD.WIDE.U32 R208, R10, -0x326172a9, RZ ;  /* 0xcd9e8d570ad07825 */ /* 0x000fe200078e00ff */
[----:B------:R-:W-:-:S04]  /*12380*/  LOP3.LUT R10, R37, UR24, R38, 0x96, !PT ;  /* 0x00000018250a7c12 */ /* 0x000fc8000f8e9626 */
[----:B------:R-:W-:Y:S02]  /*12390*/  LOP3.LUT R36, R209, UR22, R36, 0x96, !PT ;  /* 0x00000016d1247c12 */ /* 0x000fe4000f8e9624 */
[----:B------:R-:W-:Y:S01]  /*123a0*/  MUFU.EX2 R203, R203 ;  /* 0x000000cb00cb7308 */ /* 0x000fe20000000800 */
[----:B--2---:R-:W-:Y:S02]  /*123b0*/  F2FP.PACK_AB R30, R0, R5 ;  /* 0x00000005001e723e */ /* 0x004fe400000000ff */
[----:B------:R-:W-:Y:S02]  /*123c0*/  IMAD.WIDE.U32 R36, R36, -0x2daee0ad, RZ ;  /* 0xd2511f5324247825 */ /* 0x000fe400078e00ff */
[----:B------:R-:W-:-:S03]  /*123d0*/  LOP3.LUT R23, R23, R30, RZ, 0xc0, !PT ;  /* 0x0000001e17177212 */ /* 0x000fc600078ec0ff */
[----:B------:R-:W2:Y:S01]  /*123e0*/  MUFU.EX2 R126, R126 ;  /* 0x0000007e007e7308 */ /* 0x000ea20000000800 */
[----:B-1----:R-:W-:-:S04]  /*123f0*/  F2FP.PACK_AB R11, R106, R105 ;  /* 0x000000696a0b723e */ /* 0x002fc800000000ff */
[----:B------:R-:W-:-:S03]  /*12400*/  LOP3.LUT R30, R28, R11, RZ, 0xc0, !PT ;  /* 0x0000000b1c1e7212 */ /* 0x000fc600078ec0ff */
[----:B------:R-:W1:Y:S08]  /*12410*/  MUFU.EX2 R194, R194 ;  /* 0x000000c200c27308 */ /* 0x000e700000000800 */
[----:B------:R-:W-:Y:S01]  /*12420*/  MUFU.EX2 R242, R242 ;  /* 0x000000f200f27308 */ /* 0x000fe20000000800 */
[----:B--2---:R-:W-:-:S04]  /*12430*/  F2FP.PACK_AB R31, R126, R203 ;  /* 0x000000cb7e1f723e */ /* 0x004fc800000000ff */
[----:B------:R-:W-:-:S03]  /*12440*/  LOP3.LUT R31, R26, R31, RZ, 0xc0, !PT ;  /* 0x0000001f1a1f7212 */ /* 0x000fc600078ec0ff */
[----:B------:R-:W2:Y:S01]  /*12450*/  MUFU.EX2 R199, R199 ;  /* 0x000000c700c77308 */ /* 0x000ea20000000800 */
[----:B-1----:R-:W-:-:S04]  /*12460*/  F2FP.PACK_AB R11, R191, R194 ;  /* 0x000000c2bf0b723e */ /* 0x002fc800000000ff */
[----:B------:R-:W-:-:S03]  /*12470*/  LOP3.LUT R26, R18, R11, RZ, 0xc0, !PT ;  /* 0x0000000b121a7212 */ /* 0x000fc600078ec0ff */
[----:B------:R-:W-:Y:S08]  /*12480*/  MUFU.EX2 R118, R118 ;  /* 0x0000007600767308 */ /* 0x000ff00000000800 */
[----:B------:R-:W1:Y:S01]  /*12490*/  MUFU.EX2 R101, R101 ;  /* 0x0000006500657308 */ /* 0x000e620000000800 */
[----:B--2---:R-:W-:-:S04]  /*124a0*/  F2FP.PACK_AB R11, R199, R242 ;  /* 0x000000f2c70b723e */ /* 0x004fc800000000ff */
[----:B------:R-:W-:Y:S01]  /*124b0*/  LOP3.LUT R28, R12, R11, RZ, 0xc0, !PT ;  /* 0x0000000b0c1c7212 */ /* 0x000fe200078ec0ff */
[----:B------:R-:W-:Y:S02]  /*124c0*/  IMAD.WIDE.U32 R12, R10, -0x2daee0ad, RZ ;  /* 0xd2511f530a0c7825 */ /* 0x000fe400078e00ff */
[----:B------:R-:W-:Y:S03]  /*124d0*/  MUFU.EX2 R2, R2 ;  /* 0x0000000200027308 */ /* 0x000fe60000000800 */
[----:B------:R-:W-:-:S05]  /*124e0*/  LOP3.LUT R10, R13, UR21, R48, 0x96, !PT ;  /* 0x000000150d0a7c12 */ /* 0x000fca000f8e9630 */
[----:B------:R-:W2:Y:S01]  /*124f0*/  MUFU.EX2 R197, R197 ;  /* 0x000000c500c57308 */ /* 0x000ea20000000800 */
[----:B-1----:R-:W-:-:S04]  /*12500*/  F2FP.PACK_AB R11, R101, R118 ;  /* 0x00000076650b723e */ /* 0x002fc800000000ff */
[----:B------:R-:W-:Y:S02]  /*12510*/  LOP3.LUT R24, R24, R11, RZ, 0xc0, !PT ;  /* 0x0000000b18187212 */ /* 0x000fe400078ec0ff */
[----:B------:R-:W-:Y:S01]  /*12520*/  LOP3.LUT R11, R37, UR19, R12, 0x96, !PT ;  /* 0x00000013250b7c12 */ /* 0x000fe2000f8e960c */
[----:B------:R-:W-:Y:S08]  /*12530*/  MUFU.EX2 R102, R102 ;  /* 0x0000006600667308 */ /* 0x000ff00000000800 */
[----:B------:R-:W1:Y:S01]  /*12540*/  MUFU.EX2 R167, R167 ;  /* 0x000000a700a77308 */ /* 0x000e620000000800 */
[----:B--2---:R-:W-:-:S04]  /*12550*/  F2FP.PACK_AB R27, R197, R2 ;  /* 0x00000002c51b723e */ /* 0x004fc800000000ff */
[----:B------:R-:W-:Y:S01]  /*12560*/  LOP3.LUT R27, R14, R27, RZ, 0xc0, !PT ;  /* 0x0000001b0e1b7212 */ /* 0x000fe200078ec0ff */
[----:B------:R-:W-:-:S05]  /*12570*/  IMAD.WIDE.U32 R14, R10, -0x326172a9, RZ ;  /* 0xcd9e8d570a0e7825 */ /* 0x000fca00078e00ff */
[----:B------:R-:W-:Y:S02]  /*12580*/  LOP3.LUT R10, R15, UR20, R208, 0x96, !PT ;  /* 0x000000140f0a7c12 */ /* 0x000fe4000f8e96d0 */
[----:B-1----:R-:W-:-:S03]  /*12590*/  F2FP.PACK_AB R25, R167, R102 ;  /* 0x00000066a719723e */ /* 0x002fc600000000ff */
[----:B------:R-:W-:Y:S01]  /*125a0*/  IMAD.WIDE.U32 R12, R10, -0x2daee0ad, RZ ;  /* 0xd2511f530a0c7825 */ /* 0x000fe200078e00ff */
[----:B------:R-:W-:-:S03]  /*125b0*/  LOP3.LUT R25, R16, R25, RZ, 0xc0, !PT ;  /* 0x0000001910197212 */ /* 0x000fc600078ec0ff */
[----:B------:R-:W-:Y:S01]  /*125c0*/  IMAD.WIDE.U32 R16, R11, -0x326172a9, RZ ;  /* 0xcd9e8d570b107825 */ /* 0x000fe200078e00ff */
[----:B------:R-:W-:-:S03]  /*125d0*/  LOP3.LUT R10, R13, UR17, R36, 0x96, !PT ;  /* 0x000000110d0a7c12 */ /* 0x000fc6000f8e9624 */
[----:B------:R-:W-:Y:S01]  /*125e0*/  IMAD.WIDE.U32 R36, R9, -0x2daee0ad, RZ ;  /* 0xd2511f5309247825 */ /* 0x000fe200078e00ff */
        /* <DEDUP_REMOVED lines=10> */
[----:B------:R-:W-:Y:S01]  /*12690*/  PRMT R12, R12, 0x5410, R13 ;  /* 0x000054100c0c7816 */ /* 0x000fe2000000000d */
[----:B------:R-:W-:-:S04]  /*126a0*/  FMUL.FTZ R13, R195, c[0x0][0x23c] ;  /* 0x00008f00c30d7a20 */ /* 0x000fc80000410000 */
[----:B------:R-:W-:Y:S01]  /*126b0*/  HSET2.LE.AND R12, R12, R3, PT ;  /* 0x000000030c0c7233 */ /* 0x000fe20003803000 */
[----:B------:R-:W-:-:S05]  /*126c0*/  FSEL R211, R13, RZ, P1 ;  /* 0x000000ff0dd37208 */ /* 0x000fca0000800000 */
[--C-:B------:R-:W-:Y:S02]  /*126d0*/  FFMA.FTZ R249, R104, c[0x0][0x23c], -R211.reuse ;  /* 0x00008f0068f97a23 */ /* 0x100fe400000108d3 */
[--C-:B------:R-:W-:Y:S02]  /*126e0*/  FFMA.FTZ R176, R125, c[0x0][0x23c], -R211.reuse ;  /* 0x00008f007db07a23 */ /* 0x100fe400000108d3 */
[--C-:B------:R-:W-:Y:S02]  /*126f0*/  FFMA.FTZ R104, R173, c[0x0][0x23c], -R211.reuse ;  /* 0x00008f00ad687a23 */ /* 0x100fe400000108d3 */
[----:B------:R-:W-:Y:S01]  /*12700*/  MUFU.EX2 R249, R249 ;  /* 0x000000f900f97308 */ /* 0x000fe20000000800 */
[----:B------:R-:W-:-:S07]  /*12710*/  FFMA.FTZ R128, R124, c[0x0][0x23c], -R211 ;  /* 0x00008f007c807a23 */ /* 0x000fce00000108d3 */
[----:B------:R-:W1:Y:S08]  /*12720*/  MUFU.EX2 R176, R176 ;  /* 0x000000b000b07308 */ /* 0x000e700000000800 */
[----:B------:R-:W-:Y:S01]  /*12730*/  MUFU.EX2 R104, R104 ;  /* 0x0000006800687308 */ /* 0x000fe20000000800 */
[----:B-1----:R-:W-:-:S07]  /*12740*/  F2FP.PACK_AB R13, R176, R249 ;  /* 0x000000f9b00d723e */ /* 0x002fce00000000ff */
[----:B------:R-:W-:Y:S01]  /*12750*/  MUFU.EX2 R128, R128 ;  /* 0x0000008000807308 */ /* 0x000fe20000000800 */
[----:B------:R-:W-:Y:S02]  /*12760*/  LOP3.LUT R18, R12, R13, RZ, 0xc0, !PT ;  /* 0x0000000d0c127212 */ /* 0x000fe400078ec0ff */
[--C-:B------:R-:W-:Y:S02]  /*12770*/  SHF.R.U32.HI R12, RZ, 0x10, R16.reuse ;  /* 0x00000010ff0c7819 */ /* 0x100fe40000011610 */
[----:B------:R-:W-:Y:S01]  /*12780*/  SHF.R.U32.HI R13, RZ, 0x18, R16 ;  /* 0x00000018ff0d7819 */ /* 0x000fe20000011610 */
[----:B------:R-:W-:Y:S01]  /*12790*/  IMAD.WIDE.U32 R16, R10, -0x2daee0ad, RZ ;  /* 0xd2511f530a107825 */ /* 0x000fe200078e00ff */
[----:B------:R-:W-:-:S04]  /*127a0*/  LOP3.LUT R12, R12, 0xff, RZ, 0xc0, !PT ;  /* 0x000000ff0c0c7812 */ /* 0x000fc800078ec0ff */
[----:B------:R-:W-:Y:S01]  /*127b0*/  PRMT R12, R12, 0x5410, R13 ;  /* 0x000054100c0c7816 */ /* 0x000fe2000000000d */
[----:B------:R-:W-:Y:S01]  /*127c0*/  FMUL.FTZ R13, R193, c[0x0][0x23c] ;  /* 0x00008f00c10d7a20 */ /* 0x000fe20000410000 */
[----:B------:R-:W-:-:S03]  /*127d0*/  LOP3.LUT R10, R17, UR26, R14, 0x96, !PT ;  /* 0x0000001a110a7c12 */ /* 0x000fc6000f8e960e */
[----:B------:R-:W-:Y:S01]  /*127e0*/  HSET2.LE.AND R12, R12, R3, PT ;  /* 0x000000030c0c7233 */ /* 0x000fe20003803000 */
[----:B------:R-:W-:Y:S02]  /*127f0*/  FSEL R210, R13, RZ, P0 ;  /* 0x000000ff0dd27208 */ /* 0x000fe40000000000 */
[----:B------:R-:W-:Y:S02]  /*12800*/  LOP3.LUT R13, R16, 0xffff, RZ, 0xc0, !PT ;  /* 0x0000ffff100d7812 */ /* 0x000fe400078ec0ff */
[----:B------:R-:W-:Y:S01]  /*12810*/  FSETP.NEU.FTZ.AND P0, PT, R195, -INF , PT ;  /* 0xff800000c300780b */ /* 0x000fe20003f1d000 */
[--C-:B------:R-:W-:Y:S01]  /*12820*/  FFMA.FTZ R247, R103, c[0x0][0x23c], -R210.reuse ;  /* 0x00008f0067f77a23 */ /* 0x100fe200000108d2 */
[----:B------:R-:W-:Y:S01]  /*12830*/  SHF.R.U32.HI R13, RZ, 0x8, R13 ;  /* 0x00000008ff0d7819 */ /* 0x000fe2000001160d */
[----:B------:R-:W-:Y:S02]  /*12840*/  FFMA.FTZ R54, R123, c[0x0][0x23c], -R210 ;  /* 0x00008f007b367a23 */ /* 0x000fe400000108d2 */
[----:B------:R-:W-:-:S02]  /*12850*/  FFMA.FTZ R103, R181, c[0x0][0x23c], -R211 ;  /* 0x00008f00b5677a23 */ /* 0x000fc400000108d3 */
[----:B------:R-:W-:Y:S01]  /*12860*/  MUFU.EX2 R247, R247 ;  /* 0x000000f700f77308 */ /* 0x000fe20000000800 */
[--C-:B------:R-:W-:Y:S02]  /*12870*/  FFMA.FTZ R123, R170, c[0x0][0x23c], -R210.reuse ;  /* 0x00008f00aa7b7a23 */ /* 0x100fe400000108d2 */
[--C-:B------:R-:W-:Y:S02]  /*12880*/  FFMA.FTZ R116, R180, c[0x0][0x23c], -R210.reuse ;  /* 0x00008f00b4747a23 */ /* 0x100fe400000108d2 */
[--C-:B------:R-:W-:Y:S02]  /*12890*/  FFMA.FTZ R181, R93, c[0x0][0x23c], -R211.reuse ;  /* 0x00008f005db57a23 */ /* 0x100fe400000108d3 */
[----:B------:R-:W-:Y:S01]  /*128a0*/  FFMA.FTZ R180, R96, c[0x0][0x23c], -R211 ;  /* 0x00008f0060b47a23 */ /* 0x000fe200000108d3 */
[----:B------:R-:W1:Y:S01]  /*128b0*/  MUFU.EX2 R54, R54 ;  /* 0x0000003600367308 */ /* 0x000e620000000800 */
[--C-:B------:R-:W-:Y:S02]  /*128c0*/  FFMA.FTZ R170, R95, c[0x0][0x23c], -R210.reuse ;  /* 0x00008f005faa7a23 */ /* 0x100fe400000108d2 */
[----:B------:R-:W-:-:S02]  /*128d0*/  FFMA.FTZ R96, R122, c[0x0][0x23c], -R210 ;  /* 0x00008f007a607a23 */ /* 0x000fc400000108d2 */
[--C-:B------:R-:W-:Y:S02]  /*128e0*/  FFMA.FTZ R93, R166, c[0x0][0x23c], -R210.reuse ;  /* 0x00008f00a65d7a23 */ /* 0x100fe400000108d2 */
[--C-:B------:R-:W-:Y:S01]  /*128f0*/  FFMA.FTZ R122, R187, c[0x0][0x23c], -R211.reuse ;  /* 0x00008f00bb7a7a23 */ /* 0x100fe200000108d3 */
[----:B------:R-:W2:Y:S01]  /*12900*/  MUFU.EX2 R103, R103 ;  /* 0x0000006700677308 */ /* 0x000ea20000000800 */
[----:B------:R-:W-:Y:S02]  /*12910*/  FFMA.FTZ R95, R218, c[0x0][0x23c], -R211 ;  /* 0x00008f00da5f7a23 */ /* 0x000fe400000108d3 */
[--C-:B------:R-:W-:Y:S02]  /*12920*/  FFMA.FTZ R125, R186, c[0x0][0x23c], -R210.reuse ;  /* 0x00008f00ba7d7a23 */ /* 0x100fe400000108d2 */
[--C-:B------:R-:W-:Y:S02]  /*12930*/  FFMA.FTZ R124, R244, c[0x0][0x23c], -R210.reuse ;  /* 0x00008f00f47c7a23 */ /* 0x100fe400000108d2 */
[----:B------:R-:W-:Y:S01]  /*12940*/  FMUL.FTZ R244, R195, c[0x0][0x23c] ;  /* 0x00008f00c3f47a20 */ /* 0x000fe20000410000 */
[----:B-1----:R-:W-:Y:S01]  /*12950*/  F2FP.PACK_AB R19, R54, R247 ;  /* 0x000000f73613723e */ /* 0x002fe200000000ff */
[----:B------:R-:W-:Y:S01]  /*12960*/  MUFU.EX2 R123, R123 ;  /* 0x0000007b007b7308 */ /* 0x000fe20000000800 */
[----:B------:R-:W-:-:S02]  /*12970*/  FFMA.FTZ R173, R178, c[0x0][0x23c], -R210 ;  /* 0x00008f00b2ad7a23 */ /* 0x000fc400000108d2 */
[----:B------:R-:W-:Y:S01]  /*12980*/  LOP3.LUT R19, R12, R19, RZ, 0xc0, !PT ;  /* 0x000000130c137212 */ /* 0x000fe200078ec0ff */
[----:B------:R-:W-:Y:S01]  /*12990*/  IMAD.MOV.U32 R178, RZ, RZ, R222 ;  /* 0x000000ffffb27224 */ /* 0x000fe200078e00de */
[----:B------:R-:W-:Y:S02]  /*129a0*/  LOP3.LUT R12, R16, 0xff, RZ, 0xc0, !PT ;  /* 0x000000ff100c7812 */ /* 0x000fe400078ec0ff */
[----:B------:R-:W-:Y:S01]  /*129b0*/  FSEL R244, R244, RZ, P0 ;  /* 0x000000fff4f47208 */ /* 0x000fe20000000000 */
[----:B------:R-:W1:Y:S01]  /*129c0*/  MUFU.EX2 R116, R116 ;  /* 0x0000007400747308 */ /* 0x000e620000000800 */
[----:B------:R-:W-:Y:S02]  /*129d0*/  PRMT R12, R12, 0x5410, R13 ;  /* 0x000054100c0c7816 */ /* 0x000fe4000000000d */
[----:B--2---:R-:W-:Y:S01]  /*129e0*/  F2FP.PACK_AB R13, R103, R104 ;  /* 0x00000068670d723e */ /* 0x004fe200000000ff */
[----:B------:R-:W-:Y:S02]  /*129f0*/  FFMA.FTZ R166, R184, c[0x0][0x23c], -R244 ;  /* 0x00008f00b8a67a23 */ /* 0x000fe400000108f4 */
[----:B------:R-:W-:-:S02]  /*12a00*/  HSET2.LE.AND R12, R12, R3, PT ;  /* 0x000000030c0c7233 */ /* 0x000fc40003803000 */
[----:B------:R-:W-:Y:S03]  /*12a10*/  MUFU.EX2 R181, R181 ;  /* 0x000000b500b57308 */ /* 0x000fe60000000800 */
[----:B------:R-:W-:Y:S02]  /*12a20*/  LOP3.LUT R14, R12, R13, RZ, 0xc0, !PT ;  /* 0x0000000d0c0e7212 */ /* 0x000fe400078ec0ff */
[--C-:B------:R-:W-:Y:S02]  /*12a30*/  SHF.R.U32.HI R12, RZ, 0x10, R16.reuse ;  /* 0x00000010ff0c7819 */ /* 0x100fe40000011610 */
[----:B------:R-:W-:Y:S01]  /*12a40*/  SHF.R.U32.HI R13, RZ, 0x18, R16 ;  /* 0x00000018ff0d7819 */ /* 0x000fe20000011610 */
[----:B------:R-:W2:Y:S01]  /*12a50*/  MUFU.EX2 R180, R180 ;  /* 0x000000b400b47308 */ /* 0x000ea20000000800 */
[----:B------:R-:W-:Y:S02]  /*12a60*/  LOP3.LUT R12, R12, 0xff, RZ, 0xc0, !PT ;  /* 0x000000ff0c0c7812 */ /* 0x000fe400078ec0ff */
[----:B-1----:R-:W-:-:S02]  /*12a70*/  F2FP.PACK_AB R15, R116, R123 ;  /* 0x0000007b740f723e */ /* 0x002fc400000000ff */
[----:B------:R-:W-:Y:S02]  /*12a80*/  PRMT R12, R12, 0x5410, R13 ;  /* 0x000054100c0c7816 */ /* 0x000fe4000000000d */
[----:B------:R-:W-:Y:S01]  /*12a90*/  LOP3.LUT R13, R11, 0xffff, RZ, 0xc0, !PT ;  /* 0x0000ffff0b0d7812 */ /* 0x000fe200078ec0ff */
[----:B------:R-:W-:Y:S02]  /*12aa0*/  MUFU.EX2 R170, R170 ;  /* 0x000000aa00aa7308 */ /* 0x000fe40000000800 */
[----:B------:R-:W-:Y:S01]  /*12ab0*/  HSET2.LE.AND R12, R12, R3, PT ;  /* 0x000000030c0c7233 */ /* 0x000fe20003803000 */
[----:B------:R-:W-:-:S04]  /*12ac0*/  SHF.R.U32.HI R13, RZ, 0x8, R13 ;  /* 0x00000008ff0d7819 */ /* 0x000fc8000001160d */
[----:B------:R-:W-:Y:S01]  /*12ad0*/  LOP3.LUT R15, R12, R15, RZ, 0xc0, !PT ;  /* 0x0000000f0c0f7212 */ /* 0x000fe200078ec0ff */
[----:B------:R-:W-:Y:S01]  /*12ae0*/  MUFU.EX2 R96, R96 ;  /* 0x0000006000607308 */ /* 0x000fe20000000800 */
[----:B------:R-:W-:-:S04]  /*12af0*/  LOP3.LUT R12, R11, 0xff, RZ, 0xc0, !PT ;  /* 0x000000ff0b0c7812 */ /* 0x000fc800078ec0ff */
[----:B------:R-:W-:Y:S02]  /*12b00*/  PRMT R12, R12, 0x5410, R13 ;  /* 0x000054100c0c7816 */ /* 0x000fe4000000000d */
[----:B--2---:R-:W-:Y:S01]  /*12b10*/  F2FP.PACK_AB R13, R180, R181 ;  /* 0x000000b5b40d723e */ /* 0x004fe200000000ff */
[----:B------:R-:W-:Y:S02]  /*12b20*/  MUFU.EX2 R93, R93 ;  /* 0x0000005d005d7308 */ /* 0x000fe40000000800 */
[----:B------:R-:W-:-:S05]  /*12b30*/  HSET2.LE.AND R12, R12, R3, PT ;  /* 0x000000030c0c7233 */ /* 0x000fca0003803000 */
[----:B------:R-:W-:Y:S01]  /*12b40*/  LOP3.LUT R16, R12, R13, RZ, 0xc0, !PT ;  /* 0x0000000d0c107212 */ /* 0x000fe200078ec0ff */
[----:B------:R-:W-:Y:S01]  /*12b50*/  FFMA.FTZ R13, R89, c[0x0][0x23c], -R210 ;  /* 0x00008f00590d7a23 */ /* 0x000fe200000108d2 */
[----:B------:R-:W-:Y:S01]  /*12b60*/  SHF.R.U32.HI R12, RZ, 0x10, R11 ;  /* 0x00000010ff0c7819 */ /* 0x000fe2000001160b */
[----:B------:R-:W-:Y:S01]  /*12b70*/  FFMA.FTZ R89, R168, c[0x0][0x23c], -R211 ;  /* 0x00008f00a8597a23 */ /* 0x000fe200000108d3 */
[----:B------:R-:W-:Y:S01]  /*12b80*/  SHF.R.U32.HI R11, RZ, 0x18, R11 ;  /* 0x00000018ff0b7819 */ /* 0x000fe2000001160b */
[----:B------:R-:W1:Y:S01]  /*12b90*/  MUFU.EX2 R50, R13 ;  /* 0x0000000d00327308 */ /* 0x000e620000000800 */
[----:B------:R-:W-:Y:S01]  /*12ba0*/  LOP3.LUT R12, R12, 0xff, RZ, 0xc0, !PT ;  /* 0x000000ff0c0c7812 */ /* 0x000fe200078ec0ff */
[----:B------:R-:W-:Y:S02]  /*12bb0*/  IMAD.MOV.U32 R168, RZ, RZ, R220 ;  /* 0x000000ffffa87224 */ /* 0x000fe400078e00dc */
[----:B------:R-:W-:Y:S01]  /*12bc0*/  IMAD.MOV.U32 R211, RZ, RZ, R219 ;  /* 0x000000ffffd37224 */ /* 0x000fe200078e00db */
[----:B------:R-:W-:-:S02]  /*12bd0*/  PRMT R12, R12, 0x5410, R11 ;  /* 0x000054100c0c7816 */ /* 0x000fc4000000000b */
[----:B------:R-:W-:Y:S01]  /*12be0*/  LOP3.LUT R11, R10, 0xffff, RZ, 0xc0, !PT ;  /* 0x0000ffff0a0b7812 */ /* 0x000fe200078ec0ff */
[----:B------:R-:W2:Y:S02]  /*12bf0*/  MUFU.EX2 R89, R89 ;  /* 0x0000005900597308 */ /* 0x000ea40000000800 */
[----:B------:R-:W-:Y:S01]  /*12c00*/  HSET2.LE.AND R12, R12, R3, PT ;  /* 0x000000030c0c7233 */ /* 0x000fe20003803000 */
[----:B------:R-:W-:Y:S02]  /*12c10*/  SHF.R.U32.HI R11, RZ, 0x8, R11 ;  /* 0x00000008ff0b7819 */ /* 0x000fe4000001160b */
[----:B-1----:R-:W-:-:S03]  /*12c20*/  F2FP.PACK_AB R17, R170, R50 ;  /* 0x00000032aa11723e */ /* 0x002fc600000000ff */
[----:B------:R-:W-:Y:S01]  /*12c30*/  MUFU.EX2 R122, R122 ;  /* 0x0000007a007a7308 */ /* 0x000fe20000000800 */
[----:B------:R-:W-:Y:S02]  /*12c40*/  F2FP.PACK_AB R13, R93, R96 ;  /* 0x000000605d0d723e */ /* 0x000fe400000000ff */
[----:B------:R-:W-:Y:S02]  /*12c50*/  LOP3.LUT R17, R12, R17, RZ, 0xc0, !PT ;  /* 0x000000110c117212 */ /* 0x000fe400078ec0ff */
[----:B------:R-:W-:-:S03]  /*12c60*/  LOP3.LUT R12, R10, 0xff, RZ, 0xc0, !PT ;  /* 0x000000ff0a0c7812 */ /* 0x000fc600078ec0ff */
[----:B------:R-:W1:Y:S01]  /*12c70*/  MUFU.EX2 R95, R95 ;  /* 0x0000005f005f7308 */ /* 0x000e620000000800 */
[----:B------:R-:W-:Y:S02]  /*12c80*/  PRMT R12, R12, 0x5410, R11 ;  /* 0x000054100c0c7816 */ /* 0x000fe4000000000b */
[----:B--2---:R-:W-:-:S03]  /*12c90*/  F2FP.PACK_AB R11, R89, R128 ;  /* 0x00000080590b723e */ /* 0x004fc600000000ff */
[----:B------:R-:W-:Y:S02]  /*12ca0*/  HSET2.LE.AND R12, R12, R3, PT ;  /* 0x000000030c0c7233 */ /* 0x000fe40003803000 */
[----:B------:R-:W-:Y:S03]  /*12cb0*/  MUFU.EX2 R125, R125 ;  /* 0x0000007d007d7308 */ /* 0x000fe60000000800 */
[----:B------:R-:W-:Y:S02]  /*12cc0*/  LOP3.LUT R12, R12, R11, RZ, 0xc0, !PT ;  /* 0x0000000b0c0c7212 */ /* 0x000fe400078ec0ff */
[--C-:B------:R-:W-:Y:S02]  /*12cd0*/  SHF.R.U32.HI R11, RZ, 0x10, R10.reuse ;  /* 0x00000010ff0b7819 */ /* 0x100fe4000001160a */
[----:B------:R-:W-:Y:S01]  /*12ce0*/  SHF.R.U32.HI R10, RZ, 0x18, R10 ;  /* 0x00000018ff0a7819 */ /* 0x000fe2000001160a */
[----:B------:R-:W2:Y:S01]  /*12cf0*/  MUFU.EX2 R124, R124 ;  /* 0x0000007c007c7308 */ /* 0x000ea20000000800 */
[----:B------:R-:W-:-:S04]  /*12d00*/  LOP3.LUT R11, R11, 0xff, RZ, 0xc0, !PT ;  /* 0x000000ff0b0b7812 */ /* 0x000fc800078ec0ff */
[----:B------:R-:W-:-:S03]  /*12d10*/  PRMT R10, R11, 0x5410, R10 ;  /* 0x000054100b0a7816 */ /* 0x000fc6000000000a */
[----:B------:R-:W-:Y:S02]  /*12d20*/  MUFU.EX2 R166, R166 ;  /* 0x000000a600a67308 */ /* 0x000fe40000000800 */
[----:B------:R-:W-:-:S05]  /*12d30*/  HSET2.LE.AND R10, R10, R3, PT ;  /* 0x000000030a0a7233 */ /* 0x000fca0003803000 */
[----:B------:R-:W-:Y:S02]  /*12d40*/  LOP3.LUT R13, R10, R13, RZ, 0xc0, !PT ;  /* 0x0000000d0a0d7212 */ /* 0x000fe400078ec0ff */
[----:B------:R-:W-:Y:S02]  /*12d50*/  LOP3.LUT R10, R209, UR22, R8, 0x96, !PT ;  /* 0x00000016d10a7c12 */ /* 0x000fe4000f8e9608 */
[----:B------:R-:W-:-:S03]  /*12d60*/  LOP3.LUT R8, R37, UR21, R48, 0x96, !PT ;  /* 0x0000001525087c12 */ /* 0x000fc6000f8e9630 */
[----:B------:R-:W-:-:S05]  /*12d70*/  IMAD.WIDE.U32 R38, R10, -0x2daee0ad, RZ ;  /* 0xd2511f530a267825 */ /* 0x000fca00078e00ff */
[----:B------:R-:W-:Y:S01]  /*12d80*/  LOP3.LUT R9, R39, UR19, R36, 0x96, !PT ;  /* 0x0000001327097c12 */ /* 0x000fe2000f8e9624 */
[----:B------:R-:W-:-:S04]  /*12d90*/  IMAD.WIDE.U32 R36, R8, -0x326172a9, RZ ;  /* 0xcd9e8d5708247825 */ /* 0x000fc800078e00ff */
[----:B------:R-:W-:Y:S01]  /*12da0*/  IMAD.WIDE.U32 R220, R9, -0x326172a9, RZ ;  /* 0xcd9e8d5709dc7825 */ /* 0x000fe200078e00ff */
[----:B------:R-:W-:-:S03]  /*12db0*/  LOP3.LUT R8, R37, UR20, R208, 0x96, !PT ;  /* 0x0000001425087c12 */ /* 0x000fc6000f8e96d0 */
[----:B------:R-:W-:Y:S01]  /*12dc0*/  IMAD.MOV.U32 R39, RZ, RZ, R213 ;  /* 0x000000ffff277224 */ /* 0x000fe200078e00d5 */
[----:B------:R-:W-:Y:S01]  /*12dd0*/  LOP3.LUT R9, R221, UR18, R36, 0x96, !PT ;  /* 0x00000012dd097c12 */ /* 0x000fe2000f8e9624 */
[----:B------:R-:W-:-:S04]  /*12de0*/  IMAD.WIDE.U32 R10, R8, -0x2daee0ad, RZ ;  /* 0xd2511f53080a7825 */ /* 0x000fc800078e00ff */
[----:B------:R-:W-:Y:S01]  /*12df0*/  IMAD.MOV.U32 R187, RZ, RZ, R39 ;  /* 0x000000ffffbb7224 */ /* 0x000fe200078e0027 */
[----:B------:R-:W-:Y:S01]  /*12e00*/  LOP3.LUT R8, R11, UR17, R38, 0x96, !PT ;  /* 0x000000110b087c12 */ /* 0x000fe2000f8e9626 */
[----:B------:R-:W-:Y:S02]  /*12e10*/  IMAD.MOV.U32 R38, RZ, RZ, R212 ;  /* 0x000000ffff267224 */ /* 0x000fe400078e00d4 */
[----:B------:R-:W-:-:S04]  /*12e20*/  IMAD.WIDE.U32 R212, R9, -0x2daee0ad, RZ ;  /* 0xd2511f5309d47825 */ /* 0x000fc800078e00ff */
[----:B------:R-:W-:Y:S01]  /*12e30*/  IMAD.WIDE.U32 R218, R8, -0x326172a9, RZ ;  /* 0xcd9e8d5708da7825 */ /* 0x000fe200078e00ff */
[----:B------:R-:W-:-:S03]  /*12e40*/  LOP3.LUT R9, R213, UR13, R10, 0x96, !PT ;  /* 0x0000000dd5097c12 */ /* 0x000fc6000f8e960a */
[----:B------:R-:W-:Y:S02]  /*12e50*/  IMAD.MOV.U32 R186, RZ, RZ, R38 ;  /* 0x000000ffffba7224 */ /* 0x000fe400078e0026 */
[----:B------:R-:W-:-:S04]  /*12e60*/  IMAD.WIDE.U32 R36, R9, -0x326172a9, RZ ;  /* 0xcd9e8d5709247825 */ /* 0x000fc800078e00ff */
[----:B------:R-:W-:Y:S01]  /*12e70*/  IMAD.MOV.U32 R38, RZ, RZ, R168 ;  /* 0x000000ffff267224 */ /* 0x000fe200078e00a8 */
[C---:B------:R-:W-:Y:S01]  /*12e80*/  LOP3.LUT R9, R36.reuse, 0xffff, RZ, 0xc0, !PT ;  /* 0x0000ffff24097812 */ /* 0x040fe200078ec0ff */
[----:B------:R-:W-:Y:S01]  /*12e90*/  IMAD.MOV.U32 R39, RZ, RZ, R169 ;  /* 0x000000ffff277224 */ /* 0x000fe200078e00a9 */
[----:B------:R-:W-:Y:S01]  /*12ea0*/  LOP3.LUT R10, R36, 0xff, RZ, 0xc0, !PT ;  /* 0x000000ff240a7812 */ /* 0x000fe200078ec0ff */
[----:B------:R-:W-:Y:S01]  /*12eb0*/  FFMA.FTZ R169, R179, c[0x0][0x23c], -R244 ;  /* 0x00008f00b3a97a23 */ /* 0x000fe200000108f4 */
[----:B------:R-:W-:Y:S02]  /*12ec0*/  SHF.R.U32.HI R9, RZ, 0x8, R9 ;  /* 0x00000008ff097819 */ /* 0x000fe40000011609 */
[--C-:B------:R-:W-:Y:S02]  /*12ed0*/  SHF.R.U32.HI R8, RZ, 0x10, R36.reuse ;  /* 0x00000010ff087819 */ /* 0x100fe40000011624 */
[----:B------:R-:W-:Y:S01]  /*12ee0*/  SHF.R.U32.HI R11, RZ, 0x18, R36 ;  /* 0x00000018ff0b7819 */ /* 0x000fe20000011624 */
[----:B------:R-:W-:Y:S01]  /*12ef0*/  FFMA.FTZ R168, R183, c[0x0][0x23c], -R210 ;  /* 0x00008f00b7a87a23 */ /* 0x000fe200000108d2 */
[----:B------:R-:W-:Y:S01]  /*12f00*/  PRMT R10, R10, 0x5410, R9 ;  /* 0x000054100a0a7816 */ /* 0x000fe20000000009 */
[----:B------:R-:W3:Y:S01]  /*12f10*/  MUFU.EX2 R169, R169 ;  /* 0x000000a900a97308 */ /* 0x000ee20000000800 */
[----:B------:R-:W-:Y:S01]  /*12f20*/  LOP3.LUT R8, R8, 0xff, RZ, 0xc0, !PT ;  /* 0x000000ff08087812 */ /* 0x000fe200078ec0ff */
[----:B------:R-:W-:Y:S01]  /*12f30*/  IMAD.MOV.U32 R179, RZ, RZ, R223 ;  /* 0x000000ffffb37224 */ /* 0x000fe200078e00df */
[----:B-1----:R-:W-:Y:S01]  /*12f40*/  F2FP.PACK_AB R9, R95, R122 ;  /* 0x0000007a5f09723e */ /* 0x002fe200000000ff */
[----:B------:R-:W-:Y:S01]  /*12f50*/  HSET2.LE.AND R10, R10, R3, PT ;  /* 0x000000030a0a7233 */ /* 0x000fe20003803000 */
[----:B------:R-:W-:-:S03]  /*12f60*/  PRMT R8, R8, 0x5410, R11 ;  /* 0x0000541008087816 */ /* 0x000fc6000000000b */
[----:B------:R-:W-:Y:S01]  /*12f70*/  MUFU.EX2 R173, R173 ;  /* 0x000000ad00ad7308 */ /* 0x000fe20000000800 */
[----:B------:R-:W-:Y:S01]  /*12f80*/  LOP3.LUT R10, R10, R9, RZ, 0xc0, !PT ;  /* 0x000000090a0a7212 */ /* 0x000fe200078ec0ff */
[----:B------:R-:W-:Y:S01]  /*12f90*/  HSET2.LE.AND R8, R8, R3, PT ;  /* 0x0000000308087233 */ /* 0x000fe20003803000 */
[----:B------:R-:W-:Y:S01]  /*12fa0*/  LOP3.LUT R9, R37, UR25, R218, 0x96, !PT ;  /* 0x0000001925097c12 */ /* 0x000fe2000f8e96da */
[----:B------:R-:W-:Y:S01]  /*12fb0*/  FMUL.FTZ R35, R35, c[0x0][0x23c] ;  /* 0x00008f0023237a20 */ /* 0x000fe20000410000 */
[----:B--2---:R-:W-:Y:S01]  /*12fc0*/  F2FP.PACK_AB R11, R124, R125 ;  /* 0x0000007d7c0b723e */ /* 0x004fe200000000ff */
[----:B------:R-:W-:Y:S01]  /*12fd0*/  FMUL.FTZ R34, R34, c[0x0][0x23c] ;  /* 0x00008f0022227a20 */ /* 0x000fe20000410000 */
[----:B------:R-:W-:Y:S01]  /*12fe0*/  LOP3.LUT R37, R9, 0xffff, RZ, 0xc0, !PT ;  /* 0x0000ffff09257812 */ /* 0x000fe200078ec0ff */
[----:B------:R-:W1:Y:S01]  /*12ff0*/  MUFU.EX2 R168, R168 ;  /* 0x000000a800a87308 */ /* 0x000e620000000800 */
[----:B------:R-:W-:Y:S01]  /*13000*/  SHF.R.U32.HI R36, RZ, 0x10, R9 ;  /* 0x00000010ff247819 */ /* 0x000fe20000011609 */
[----:B------:R-:W-:Y:S01]  /*13010*/  FMUL.FTZ R184, R33, c[0x0][0x23c] ;  /* 0x00008f0021b87a20 */ /* 0x000fe20000410000 */
[----:B------:R-:W-:Y:S01]  /*13020*/  LOP3.LUT R11, R8, R11, RZ, 0xc0, !PT ;  /* 0x0000000b080b7212 */ /* 0x000fe200078ec0ff */
[----:B------:R-:W-:Y:S01]  /*13030*/  FMUL.FTZ R183, R32, c[0x0][0x23c] ;  /* 0x00008f0020b77a20 */ /* 0x000fe20000410000 */
[----:B------:R-:W-:Y:S01]  /*13040*/  LOP3.LUT R8, R9, 0xff, RZ, 0xc0, !PT ;  /* 0x000000ff09087812 */ /* 0x000fe200078ec0ff */
[----:B------:R2:W5:Y:S01]  /*13050*/  LDL.LU.64 R222, [R1+0x58] ;  /* 0x0000580001de7983 */ /* 0x0005620000300a00 */
[----:B------:R-:W-:-:S02]  /*13060*/  SHF.R.U32.HI R37, RZ, 0x8, R37 ;  /* 0x00000008ff257819 */ /* 0x000fc40000011625 */
[----:B------:R-:W-:Y:S02]  /*13070*/  SHF.R.U32.HI R9, RZ, 0x18, R9 ;  /* 0x00000018ff097819 */ /* 0x000fe40000011609 */
[----:B------:R-:W-:Y:S02]  /*13080*/  LOP3.LUT R36, R36, 0xff, RZ, 0xc0, !PT ;  /* 0x000000ff24247812 */ /* 0x000fe400078ec0ff */
[----:B------:R-:W-:Y:S02]  /*13090*/  PRMT R8, R8, 0x5410, R37 ;  /* 0x0000541008087816 */ /* 0x000fe40000000025 */
[----:B------:R-:W-:Y:S02]  /*130a0*/  PRMT R36, R36, 0x5410, R9 ;  /* 0x0000541024247816 */ /* 0x000fe40000000009 */
[----:B---3--:R-:W-:Y:S01]  /*130b0*/  F2FP.PACK_AB R37, R166, R169 ;  /* 0x000000a9a625723e */ /* 0x008fe200000000ff */
[--C-:B------:R-:W-:Y:S02]  /*130c0*/  HSET2.LE.AND R8, R8, R3.reuse, PT ;  /* 0x0000000308087233 */ /* 0x100fe40003803000 */
[----:B------:R-:W-:Y:S01]  /*130d0*/  HSET2.LE.AND R9, R36, R3, PT ;  /* 0x0000000324097233 */ /* 0x000fe20003803000 */
[----:B-1----:R-:W-:-:S02]  /*130e0*/  F2FP.PACK_AB R36, R168, R173 ;  /* 0x000000ada824723e */ /* 0x002fc400000000ff */
[----:B------:R-:W-:Y:S01]  /*130f0*/  LOP3.LUT R8, R8, R37, RZ, 0xc0, !PT ;  /* 0x0000002508087212 */ /* 0x000fe200078ec0ff */
[----:B------:R-:W-:Y:S01]  /*13100*/  IMAD.MOV.U32 R37, RZ, RZ, R179 ;  /* 0x000000ffff257224 */ /* 0x000fe200078e00b3 */
[----:B------:R-:W-:Y:S01]  /*13110*/  LOP3.LUT R9, R9, R36, RZ, 0xc0, !PT ;  /* 0x0000002409097212 */ /* 0x000fe200078ec0ff */
[----:B------:R-:W-:Y:S01]  /*13120*/  IMAD.MOV.U32 R36, RZ, RZ, R178 ;  /* 0x000000ffff247224 */ /* 0x000fe200078e00b2 */
[----:B------:R-:W1:Y:S08]  /*13130*/  MUFU.EX2 R179, R35 ;  /* 0x0000002300b37308 */ /* 0x000e700000000800 */
[----:B------:R3:W4:Y:S02]  /*13140*/  MUFU.EX2 R178, R34 ;  /* 0x0000002200b27308 */ /* 0x0007240000000800 */
[----:B---3--:R-:W3:Y:S06]  /*13150*/  LDSM.16.MT88.4 R32, [R216+0x4000] ;  /* 0x00400000d820783b */ /* 0x008eec0000004200 */
[----:B------:R-:W2:Y:S08]  /*13160*/  MUFU.EX2 R184, R184 ;  /* 0x000000b800b87308 */ /* 0x000eb00000000800 */
[----:B------:R-:W2:Y:S01]  /*13170*/  MUFU.EX2 R183, R183 ;  /* 0x000000b700b77308 */ /* 0x000ea20000000800 */
[----:B-1----:R-:W-:-:S02]  /*13180*/  FMUL.FTZ R132, R132, R179 ;  /* 0x000000b384847220 */ /* 0x002fc40000410000 */
[----:B------:R-:W-:Y:S02]  /*13190*/  FMUL.FTZ R133, R133, R179 ;  /* 0x000000b385857220 */ /* 0x000fe40000410000 */
[-C--:B----4-:R-:W-:Y:S02]  /*131a0*/  FMUL.FTZ R134, R134, R178.reuse ;  /* 0x000000b286867220 */ /* 0x090fe40000410000 */
[----:B------:R-:W-:Y:S02]  /*131b0*/  FMUL.FTZ R135, R135, R178 ;  /* 0x000000b287877220 */ /* 0x000fe40000410000 */
[-C--:B--2---:R-:W-:Y:S02]  /*131c0*/  FMUL.FTZ R140, R140, R184.reuse ;  /* 0x000000b88c8c7220 */ /* 0x084fe40000410000 */
[----:B------:R-:W-:Y:S02]  /*131d0*/  FMUL.FTZ R141, R141, R184 ;  /* 0x000000b88d8d7220 */ /* 0x000fe40000410000 */
[----:B------:R-:W-:-:S02]  /*131e0*/  FMUL.FTZ R142, R142, R183 ;  /* 0x000000b78e8e7220 */ /* 0x000fc40000410000 */
[----:B------:R-:W-:Y:S02]  /*131f0*/  FMUL.FTZ R143, R143, R183 ;  /* 0x000000b78f8f7220 */ /* 0x000fe40000410000 */
[-C--:B------:R-:W-:Y:S02]  /*13200*/  FMUL.FTZ R152, R152, R179.reuse ;  /* 0x000000b398987220 */ /* 0x080fe40000410000 */
[----:B------:R-:W-:Y:S02]  /*13210*/  FMUL.FTZ R153, R153, R179 ;  /* 0x000000b399997220 */ /* 0x000fe40000410000 */
[-C--:B------:R-:W-:Y:S02]  /*13220*/  FMUL.FTZ R154, R154, R178.reuse ;  /* 0x000000b29a9a7220 */ /* 0x080fe40000410000 */
[----:B------:R-:W-:Y:S01]  /*13230*/  FMUL.FTZ R155, R155, R178 ;  /* 0x000000b29b9b7220 */ /* 0x000fe20000410000 */
[-C--:B---3--:R-:W-:Y:S08]  /*13240*/  HMMA.16816.F32 R132, R28, R32.reuse, R132 ;  /* 0x000000201c84723c */ /* 0x088ff00000001884 */
[----:B------:R-:W-:Y:S07]  /*13250*/  HMMA.16816.F32 R140, R16, R32, R140 ;  /* 0x00000020108c723c */ /* 0x000fee000000188c */
[----:B------:R-:W-:-:S02]  /*13260*/  IMAD.MOV.U32 R32, RZ, RZ, R36 ;  /* 0x000000ffff207224 */ /* 0x000fc400078e0024 */
[----:B------:R-:W-:Y:S02]  /*13270*/  IMAD.MOV.U32 R33, RZ, RZ, R37 ;  /* 0x000000ffff217224 */ /* 0x000fe400078e0025 */
[-C--:B------:R-:W-:Y:S02]  /*13280*/  FMUL.FTZ R36, R136, R184.reuse ;  /* 0x000000b888247220 */ /* 0x080fe40000410000 */
[----:B------:R-:W-:Y:S02]  /*13290*/  FMUL.FTZ R37, R137, R184 ;  /* 0x000000b889257220 */ /* 0x000fe40000410000 */
[----:B------:R-:W-:Y:S02]  /*132a0*/  IMAD.MOV.U32 R136, RZ, RZ, R38 ;  /* 0x000000ffff887224 */ /* 0x000fe400078e0026 */
[----:B------:R-:W-:Y:S02]  /*132b0*/  IMAD.MOV.U32 R137, RZ, RZ, R39 ;  /* 0x000000ffff897224 */ /* 0x000fe400078e0027 */
[----:B------:R-:W-:-:S02]  /*132c0*/  FMUL.FTZ R38, R138, R183 ;  /* 0x000000b78a267220 */ /* 0x000fc40000410000 */
[----:B------:R-:W-:Y:S01]  /*132d0*/  FMUL.FTZ R39, R139, R183 ;  /* 0x000000b78b277220 */ /* 0x000fe20000410000 */
[----:B------:R-:W-:Y:S01]  /*132e0*/  HMMA.16816.F32 R152, R28, R34, R152 ;  /* 0x000000221c98723c */ /* 0x000fe20000001898 */
[----:B------:R-:W-:Y:S02]  /*132f0*/  IMAD.MOV.U32 R138, RZ, RZ, R32 ;  /* 0x000000ffff8a7224 */ /* 0x000fe400078e0020 */
[----:B------:R-:W-:-:S05]  /*13300*/  IMAD.MOV.U32 R139, RZ, RZ, R33 ;  /* 0x000000ffff8b7224 */ /* 0x000fca00078e0021 */
[----:B------:R-:W-:Y:S01]  /*13310*/  HMMA.16816.F32 R36, R16, R34, R36 ;  /* 0x000000221024723c */ /* 0x000fe20000001824 */
[----:B------:R-:W1:Y:S01]  /*13320*/  LDSM.16.MT88.4 R32, [R215+0x4000] ;  /* 0x00400000d720783b */ /* 0x000e620000004200 */
[-C--:B------:R-:W-:Y:S02]  /*13330*/  FMUL.FTZ R148, R148, R184.reuse ;  /* 0x000000b894947220 */ /* 0x080fe40000410000 */
[-C--:B------:R-:W-:Y:S02]  /*13340*/  FMUL.FTZ R149, R149, R184.reuse ;  /* 0x000000b895957220 */ /* 0x080fe40000410000 */
[-C--:B------:R-:W-:Y:S02]  /*13350*/  FMUL.FTZ R150, R150, R183.reuse ;  /* 0x000000b796967220 */ /* 0x080fe40000410000 */
[----:B------:R-:W-:Y:S02]  /*13360*/  FMUL.FTZ R151, R151, R183 ;  /* 0x000000b797977220 */ /* 0x000fe40000410000 */
[----:B------:R-:W-:-:S02]  /*13370*/  FMUL.FTZ R144, R144, R184 ;  /* 0x000000b890907220 */ /* 0x000fc40000410000 */
[----:B------:R-:W-:Y:S02]  /*13380*/  FMUL.FTZ R145, R145, R184 ;  /* 0x000000b891917220 */ /* 0x000fe40000410000 */
[-C--:B------:R-:W-:Y:S02]  /*13390*/  FMUL.FTZ R146, R146, R183.reuse ;  /* 0x000000b792927220 */ /* 0x080fe40000410000 */
[----:B------:R-:W-:Y:S01]  /*133a0*/  FMUL.FTZ R147, R147, R183 ;  /* 0x000000b793937220 */ /* 0x000fe20000410000 */
[C---:B-1----:R-:W-:Y:S08]  /*133b0*/  HMMA.16816.F32 R148, R16.reuse, R32, R148 ;  /* 0x000000201094723c */ /* 0x042ff00000001894 */
[----:B------:R-:W-:Y:S01]  /*133c0*/  HMMA.16816.F32 R144, R16, R34, R144 ;  /* 0x000000221090723c */ /* 0x000fe20000001890 */
[----:B------:R-:W1:Y:S07]  /*133d0*/  LDSM.16.MT88.4 R16, [R216+0x4400] ;  /* 0x00440000d810783b */ /* 0x000e6e0000004200 */
[-C--:B-1----:R-:W-:Y:S08]  /*133e0*/  HMMA.16816.F32 R132, R24, R16.reuse, R132 ;  /* 0x000000101884723c */ /* 0x082ff00000001884 */
[C---:B------:R-:W-:Y:S08]  /*133f0*/  HMMA.16816.F32 R140, R12.reuse, R16, R140 ;  /* 0x000000100c8c723c */ /* 0x040ff0000000188c */
[-C--:B------:R-:W-:Y:S08]  /*13400*/  HMMA.16816.F32 R36, R12, R18.reuse, R36 ;  /* 0x000000120c24723c */ /* 0x080ff00000001824 */
[----:B------:R-:W-:Y:S01]  /*13410*/  HMMA.16816.F32 R152, R24, R18, R152 ;  /* 0x000000121898723c */ /* 0x000fe20000001898 */
[----:B------:R-:W1:Y:S07]  /*13420*/  LDSM.16.MT88.4 R16, [R215+0x4400] ;  /* 0x00440000d710783b */ /* 0x000e6e0000004200 */
[C---:B-1----:R-:W-:Y:S08]  /*13430*/  HMMA.16816.F32 R148, R12.reuse, R16, R148 ;  /* 0x000000100c94723c */ /* 0x042ff00000001894 */
[----:B------:R-:W-:Y:S01]  /*13440*/  HMMA.16816.F32 R144, R12, R18, R144 ;  /* 0x000000120c90723c */ /* 0x000fe20000001890 */
[----:B------:R-:W1:Y:S01]  /*13450*/  LDSM.16.MT88.4 R12, [R216+0x4800] ;  /* 0x00480000d80c783b */ /* 0x000e620000004200 */
[----:B------:R-:W-:-:S02]  /*13460*/  FMUL.FTZ R156, R156, R179 ;  /* 0x000000b39c9c7220 */ /* 0x000fc40000410000 */
[----:B------:R-:W-:Y:S02]  /*13470*/  FMUL.FTZ R157, R157, R179 ;  /* 0x000000b39d9d7220 */ /* 0x000fe40000410000 */
[-C--:B------:R-:W-:Y:S02]  /*13480*/  FMUL.FTZ R158, R158, R178.reuse ;  /* 0x000000b29e9e7220 */ /* 0x080fe40000410000 */
[----:B------:R-:W-:-:S07]  /*13490*/  FMUL.FTZ R159, R159, R178 ;  /* 0x000000b29f9f7220 */ /* 0x000fce0000410000 */
[----:B------:R-:W-:Y:S08]  /*134a0*/  HMMA.16816.F32 R156, R28, R32, R156 ;  /* 0x000000201c9c723c */ /* 0x000ff0000000189c */
[-C--:B-1----:R-:W-:Y:S08]  /*134b0*/  HMMA.16816.F32 R132, R20, R12.reuse, R132 ;  /* 0x0000000c1484723c */ /* 0x082ff00000001884 */
[C---:B------:R-:W-:Y:S08]  /*134c0*/  HMMA.16816.F32 R140, R8.reuse, R12, R140 ;  /* 0x0000000c088c723c */ /* 0x040ff0000000188c */
[-C--:B------:R-:W-:Y:S08]  /*134d0*/  HMMA.16816.F32 R36, R8, R14.reuse, R36 ;  /* 0x0000000e0824723c */ /* 0x080ff00000001824 */
[----:B------:R-:W-:Y:S01]  /*134e0*/  HMMA.16816.F32 R152, R20, R14, R152 ;  /* 0x0000000e1498723c */ /* 0x000fe20000001898 */
[----:B------:R-:W1:Y:S01]  /*134f0*/  LDSM.16.MT88.4 R12, [R215+0x4800] ;  /* 0x00480000d70c783b */ /* 0x000e620000004200 */
[----:B------:R-:W-:-:S02]  /*13500*/  FMUL.FTZ R160, R160, R179 ;  /* 0x000000b3a0a07220 */ /* 0x000fc40000410000 */
[----:B------:R-:W-:Y:S02]  /*13510*/  FMUL.FTZ R161, R161, R179 ;  /* 0x000000b3a1a17220 */ /* 0x000fe40000410000 */
[-C--:B------:R-:W-:Y:S02]  /*13520*/  FMUL.FTZ R162, R162, R178.reuse ;  /* 0x000000b2a2a27220 */ /* 0x080fe40000410000 */
[----:B------:R-:W-:Y:S01]  /*13530*/  FMUL.FTZ R163, R163, R178 ;  /* 0x000000b2a3a37220 */ /* 0x000fe20000410000 */
[----:B------:R-:W-:Y:S01]  /*13540*/  HMMA.16816.F32 R156, R24, R16, R156 ;  /* 0x00000010189c723c */ /* 0x000fe2000000189c */
[----:B------:R-:W-:-:S07]  /*13550*/  FFMA.FTZ R33, R69, c[0x0][0x23c], -R210 ;  /* 0x00008f0045217a23 */ /* 0x000fce00000108d2 */
[----:B------:R-:W-:Y:S07]  /*13560*/  HMMA.16816.F32 R160, R28, R34, R160 ;  /* 0x000000221ca0723c */ /* 0x000fee00000018a0 */
[----:B------:R-:W-:Y:S02]  /*13570*/  IMAD.MOV.U32 R31, RZ, RZ, R139 ;  /* 0x000000ffff1f7224 */ /* 0x000fe400078e008b */
[----:B------:R-:W-:Y:S02]  /*13580*/  IMAD.MOV.U32 R139, RZ, RZ, R137 ;  /* 0x000000ffff8b7224 */ /* 0x000fe400078e0089 */
[----:B------:R-:W-:-:S02]  /*13590*/  FFMA.FTZ R137, R62, c[0x0][0x23c], -R244 ;  /* 0x00008f003e897a23 */ /* 0x000fc400000108f4 */
[----:B------:R-:W-:Y:S01]  /*135a0*/  FFMA.FTZ R34, R58, c[0x0][0x23c], -R244 ;  /* 0x00008f003a227a23 */ /* 0x000fe200000108f4 */
[C---:B-1----:R-:W-:Y:S08]  /*135b0*/  HMMA.16816.F32 R148, R8.reuse, R12, R148 ;  /* 0x0000000c0894723c */ /* 0x042ff00000001894 */
[----:B------:R-:W-:Y:S07]  /*135c0*/  HMMA.16816.F32 R144, R8, R14, R144 ;  /* 0x0000000e0890723c */ /* 0x000fee0000001890 */
[----:B------:R-:W-:Y:S01]  /*135d0*/  LOP3.LUT R8, R219, UR16, R220, 0x96, !PT ;  /* 0x00000010db087c12 */ /* 0x000fe2000f8e96dc */
[--C-:B------:R-:W-:Y:S01]  /*135e0*/  FFMA.FTZ R62, R57, c[0x0][0x23c], -R210.reuse ;  /* 0x00008f00393e7a23 */ /* 0x100fe200000108d2 */
[----:B------:R1:W5:Y:S03]  /*135f0*/  LDL.LU.64 R220, [R1+0x50] ;  /* 0x0000500001dc7983 */ /* 0x0003660000300a00 */
[----:B------:R-:W-:Y:S01]  /*13600*/  IMAD.WIDE.U32 R16, R8, -0x2daee0ad, RZ ;  /* 0xd2511f5308107825 */ /* 0x000fe200078e00ff */
[----:B------:R1:W5:Y:S03]  /*13610*/  LDL.LU.64 R218, [R1+0x48] ;  /* 0x0000480001da7983 */ /* 0x0003660000300a00 */
[----:B------:R-:W-:Y:S01]  /*13620*/  FFMA.FTZ R58, R65, c[0x0][0x23c], -R210 ;  /* 0x00008f00413a7a23 */ /* 0x000fe200000108d2 */
[----:B------:R-:W-:Y:S01]  /*13630*/  LOP3.LUT R9, R17, UR26, R212, 0x96, !PT ;  /* 0x0000001a11097c12 */ /* 0x000fe2000f8e96d4 */
[----:B------:R-:W-:Y:S01]  /*13640*/  FFMA.FTZ R57, R61, c[0x0][0x23c], -R210 ;  /* 0x00008f003d397a23 */ /* 0x000fe200000108d2 */
[----:B------:R1:W5:Y:S04]  /*13650*/  LDL.LU.64 R212, [R1+0x40] ;  /* 0x0000400001d47983 */ /* 0x0003680000300a00 */
[----:B------:R-:W2:Y:S01]  /*13660*/  LDL.LU R210, [R1+0x10] ;  /* 0x0000100001d27983 */ /* 0x000ea20000300800 */
[----:B------:R-:W-:Y:S01]  /*13670*/  HMMA.16816.F32 R160, R24, R18, R160 ;  /* 0x0000001218a0723c */ /* 0x000fe200000018a0 */
[----:B------:R-:W-:-:S02]  /*13680*/  LOP3.LUT R11, R16, 0xffff, RZ, 0xc0, !PT ;  /* 0x0000ffff100b7812 */ /* 0x000fc400078ec0ff */
[--C-:B------:R-:W-:Y:S02]  /*13690*/  SHF.R.U32.HI R8, RZ, 0x10, R16.reuse ;  /* 0x00000010ff087819 */ /* 0x100fe40000011610 */
[----:B------:R-:W-:Y:S02]  /*136a0*/  SHF.R.U32.HI R11, RZ, 0x8, R11 ;  /* 0x00000008ff0b7819 */ /* 0x000fe4000001160b */
[----:B------:R-:W-:Y:S01]  /*136b0*/  LOP3.LUT R18, R16, 0xff, RZ, 0xc0, !PT ;  /* 0x000000ff10127812 */ /* 0x000fe200078ec0ff */
[----:B------:R-:W-:Y:S01]  /*136c0*/  HMMA.16816.F32 R156, R20, R12, R156 ;  /* 0x0000000c149c723c */ /* 0x000fe2000000189c */
[----:B------:R-:W-:Y:S02]  /*136d0*/  SHF.R.U32.HI R16, RZ, 0x18, R16 ;  /* 0x00000018ff107819 */ /* 0x000fe40000011610 */
[----:B------:R-:W-:Y:S02]  /*136e0*/  PRMT R18, R18, 0x5410, R11 ;  /* 0x0000541012127816 */ /* 0x000fe4000000000b */
[----:B------:R-:W-:-:S02]  /*136f0*/  LOP3.LUT R11, R8, 0xff, RZ, 0xc0, !PT ;  /* 0x000000ff080b7812 */ /* 0x000fc400078ec0ff */
[----:B------:R-:W-:Y:S02]  /*13700*/  LOP3.LUT R8, R9, 0xffff, RZ, 0xc0, !PT ;  /* 0x0000ffff09087812 */ /* 0x000fe400078ec0ff */
[----:B------:R-:W-:Y:S02]  /*13710*/  PRMT R16, R11, 0x5410, R16 ;  /* 0x000054100b107816 */ /* 0x000fe40000000010 */
[----:B------:R-:W-:-:S05]  /*13720*/  SHF.R.U32.HI R11, RZ, 0x8, R8 ;  /* 0x00000008ff0b7819 */ /* 0x000fca0000011608 */
[----:B------:R-:W-:Y:S01]  /*13730*/  HMMA.16816.F32 R160, R20, R14, R160 ;  /* 0x0000000e14a0723c */ /* 0x000fe200000018a0 */
[--C-:B------:R-:W-:Y:S01]  /*13740*/  FFMA.FTZ R35, R66, c[0x0][0x23c], -R244.reuse ;  /* 0x00008f0042237a23 */ /* 0x100fe200000108f4 */
[----:B------:R-:W3:Y:S05]  /*13750*/  LDSM.16.MT88.4 R12, [R216+0x4c00] ;  /* 0x004c0000d80c783b */ /* 0x000eea0000004200 */
[--C-:B------:R-:W-:Y:S02]  /*13760*/  SHF.R.U32.HI R20, RZ, 0x10, R9.reuse ;  /* 0x00000010ff147819 */ /* 0x100fe40000011609 */
[----:B------:R-:W-:Y:S02]  /*13770*/  LOP3.LUT R22, R9, 0xff, RZ, 0xc0, !PT ;  /* 0x000000ff09167812 */ /* 0x000fe400078ec0ff */
[----:B------:R-:W-:Y:S01]  /*13780*/  SHF.R.U32.HI R9, RZ, 0x18, R9 ;  /* 0x00000018ff097819 */ /* 0x000fe20000011609 */
[----:B------:R-:W-:Y:S01]  /*13790*/  FFMA.FTZ R32, R70, c[0x0][0x23c], -R244 ;  /* 0x00008f0046207a23 */ /* 0x000fe200000108f4 */
[----:B------:R-:W-:-:S02]  /*137a0*/  LOP3.LUT R20, R20, 0xff, RZ, 0xc0, !PT ;  /* 0x000000ff14147812 */ /* 0x000fc400078ec0ff */
[----:B------:R-:W-:Y:S02]  /*137b0*/  PRMT R22, R22, 0x5410, R11 ;  /* 0x0000541016167816 */ /* 0x000fe4000000000b */
[----:B------:R-:W-:Y:S01]  /*137c0*/  PRMT R20, R20, 0x5410, R9 ;  /* 0x0000541014147816 */ /* 0x000fe20000000009 */
[----:B------:R-:W-:Y:S01]  /*137d0*/  MUFU.EX2 R58, R58 ;  /* 0x0000003a003a7308 */ /* 0x000fe20000000800 */
[----:B------:R-:W4:Y:S07]  /*137e0*/  LDSM.16.MT88.4 R8, [R215+0x4c00] ;  /* 0x004c0000d708783b */ /* 0x000f2e0000004200 */
[----:B------:R-:W1:Y:S08]  /*137f0*/  MUFU.EX2 R33, R33 ;  /* 0x0000002100217308 */ /* 0x000e700000000800 */
[----:B------:R-:W-:Y:S08]  /*13800*/  MUFU.EX2 R35, R35 ;  /* 0x0000002300237308 */ /* 0x000ff00000000800 */
[----:B------:R-:W1:Y:S08]  /*13810*/  MUFU.EX2 R32, R32 ;  /* 0x0000002000207308 */ /* 0x000e700000000800 */
[----:B------:R-:W-:Y:S08]  /*13820*/  MUFU.EX2 R34, R34 ;  /* 0x0000002200227308 */ /* 0x000ff00000000800 */
[----:B------:R-:W3:Y:S01]  /*13830*/  MUFU.EX2 R137, R137 ;  /* 0x0000008900897308 */ /* 0x000ee20000000800 */
[--C-:B------:R-:W-:Y:S01]  /*13840*/  HSET2.LE.AND R16, R16, R3.reuse, PT ;  /* 0x0000000310107233 */ /* 0x100fe20003803000 */
[----:B-1----:R-:W-:Y:S01]  /*13850*/  F2FP.PACK_AB R19, R33, R58 ;  /* 0x0000003a2113723e */ /* 0x002fe200000000ff */
[----:B------:R-:W-:-:S05]  /*13860*/  HSET2.LE.AND R18, R18, R3, PT ;  /* 0x0000000312127233 */ /* 0x000fca0003803000 */
[----:B------:R-:W-:Y:S01]  /*13870*/  MUFU.EX2 R62, R62 ;  /* 0x0000003e003e7308 */ /* 0x000fe20000000800 */
[----:B------:R-:W-:-:S07]  /*13880*/  F2FP.PACK_AB R17, R32, R35 ;  /* 0x000000232011723e */ /* 0x000fce00000000ff */
[----:B------:R-:W1:Y:S01]  /*13890*/  MUFU.EX2 R57, R57 ;  /* 0x0000003900397308 */ /* 0x000e620000000800 */
[----:B------:R-:W-:Y:S01]  /*138a0*/  LOP3.LUT R19, R16, R19, RZ, 0xc0, !PT ;  /* 0x0000001310137212 */ /* 0x000fe200078ec0ff */
[----:B------:R-:W-:Y:S01]  /*138b0*/  HSET2.LE.AND R16, R22, R3, PT ;  /* 0x0000000316107233 */ /* 0x000fe20003803000 */
[----:B------:R-:W-:Y:S02]  /*138c0*/  LOP3.LUT R18, R18, R17, RZ, 0xc0, !PT ;  /* 0x0000001112127212 */ /* 0x000fe400078ec0ff */
[----:B---3--:R-:W-:-:S04]  /*138d0*/  F2FP.PACK_AB R17, R137, R34 ;  /* 0x000000228911723e */ /* 0x008fc800000000ff */
[----:B------:R-:W-:Y:S01]  /*138e0*/  LOP3.LUT R16, R16, R17, RZ, 0xc0, !PT ;  /* 0x0000001110107212 */ /* 0x000fe200078ec0ff */
[----:B------:R-:W-:Y:S01]  /*138f0*/  HSET2.LE.AND R17, R20, R3, PT ;  /* 0x0000000314117233 */ /* 0x000fe20003803000 */
[----:B-1----:R-:W-:Y:S01]  /*13900*/  F2FP.PACK_AB R20, R57, R62 ;  /* 0x0000003e3914723e */ /* 0x002fe200000000ff */
[----:B------:R-:W-:-:S03]  /*13910*/  IMAD.MOV.U32 R30, RZ, RZ, R138 ;  /* 0x000000ffff1e7224 */ /* 0x000fc600078e008a */
[----:B------:R-:W-:Y:S01]  /*13920*/  LOP3.LUT R17, R17, R20, RZ, 0xc0, !PT ;  /* 0x0000001411117212 */ /* 0x000fe200078ec0ff */
[----:B------:R-:W-:-:S06]  /*13930*/  FFMA.FTZ R69, R68, c[0x0][0x23c], -R245 ;  /* 0x00008f0044457a23 */ /* 0x000fcc00000108f5 */
[----:B------:R-:W-:Y:S01]  /*13940*/  HMMA.16816.F32 R140, R16, R12, R140 ;  /* 0x0000000c108c723c */ /* 0x000fe2000000188c */
[----:B------:R-:W-:-:S07]  /*13950*/  FFMA.FTZ R68, R63, c[0x0][0x23c], -R246 ;  /* 0x00008f003f447a23 */ /* 0x000fce00000108f6 */
[C---:B------:R-:W-:Y:S08]  /*13960*/  HMMA.16816.F32 R36, R16.reuse, R14, R36 ;  /* 0x0000000e1024723c */ /* 0x040ff00000001824 */
[C---:B----4-:R-:W-:Y:S08]  /*13970*/  HMMA.16816.F32 R148, R16.reuse, R8, R148 ;  /* 0x000000081094723c */ /* 0x050ff00000001894 */
[----:B------:R-:W-:Y:S07]  /*13980*/  HMMA.16816.F32 R144, R16, R10, R144 ;  /* 0x0000000a1090723c */ /* 0x000fee0000001890 */
[----:B------:R-:W-:Y:S01]  /*13990*/  LOP3.LUT R16, R139, UR16, R30, 0x96, !PT ;  /* 0x000000108b107c12 */ /* 0x000fe2000f8e961e */
[----:B------:R-:W-:-:S02]  /*139a0*/  FFMA.FTZ R66, R60, c[0x0][0x23c], -R245 ;  /* 0x00008f003c427a23 */ /* 0x000fc400000108f5 */
[----:B------:R-:W-:Y:S02]  /*139b0*/  FFMA.FTZ R63, R67, c[0x0][0x23c], -R246 ;  /* 0x00008f00433f7a23 */ /* 0x000fe400000108f6 */
[----:B------:R-:W-:-:S04]  /*139c0*/  IMAD.WIDE.U32 R16, R16, -0x2daee0ad, RZ ;  /* 0xd2511f5310107825 */ /* 0x000fc800078e00ff */
[--C-:B------:R-:W-:Y:S01]  /*139d0*/  FFMA.FTZ R60, R64, c[0x0][0x23c], -R245.reuse ;  /* 0x00008f00403c7a23 */ /* 0x100fe200000108f5 */
[----:B------:R-:W-:Y:S02]  /*139e0*/  LOP3.LUT R22, R17, UR26, R186, 0x96, !PT ;  /* 0x0000001a11167c12 */ /* 0x000fe4000f8e96ba */
[----:B------:R-:W-:Y:S02]  /*139f0*/  LOP3.LUT R19, R16, 0xffff, RZ, 0xc0, !PT ;  /* 0x0000ffff10137812 */ /* 0x000fe400078ec0ff */
[--C-:B------:R-:W-:Y:S01]  /*13a00*/  SHF.R.U32.HI R17, RZ, 0x10, R16.reuse ;  /* 0x00000010ff117819 */ /* 0x100fe20000011610 */
[----:B------:R-:W-:Y:S01]  /*13a10*/  FFMA.FTZ R31, R56, c[0x0][0x23c], -R245 ;  /* 0x00008f00381f7a23 */ /* 0x000fe200000108f5 */
[----:B------:R-:W-:Y:S01]  /*13a20*/  MUFU.EX2 R68, R68 ;  /* 0x0000004400447308 */ /* 0x000fe20000000800 */
[----:B------:R-:W-:Y:S02]  /*13a30*/  LOP3.LUT R18, R16, 0xff, RZ, 0xc0, !PT ;  /* 0x000000ff10127812 */ /* 0x000fe400078ec0ff */
[----:B------:R-:W-:-:S02]  /*13a40*/  SHF.R.U32.HI R16, RZ, 0x18, R16 ;  /* 0x00000018ff107819 */ /* 0x000fc40000011610 */
[----:B------:R-:W-:-:S03]  /*13a50*/  LOP3.LUT R17, R17, 0xff, RZ, 0xc0, !PT ;  /* 0x000000ff11117812 */ /* 0x000fc600078ec0ff */
[----:B------:R-:W1:Y:S01]  /*13a60*/  MUFU.EX2 R63, R63 ;  /* 0x0000003f003f7308 */ /* 0x000e620000000800 */
[----:B------:R-:W-:Y:S01]  /*13a70*/  SHF.R.U32.HI R19, RZ, 0x8, R19 ;  /* 0x00000008ff137819 */ /* 0x000fe20000011613 */
[----:B------:R-:W-:Y:S01]  /*13a80*/  IMAD.MOV.U32 R138, RZ, RZ, R136 ;  /* 0x000000ffff8a7224 */ /* 0x000fe200078e0088 */
[----:B------:R-:W-:Y:S01]  /*13a90*/  PRMT R16, R17, 0x5410, R16 ;  /* 0x0000541011107816 */ /* 0x000fe20000000010 */
[----:B------:R-:W-:-:S04]  /*13aa0*/  FFMA.FTZ R29, R4, c[0x0][0x23c], -R246 ;  /* 0x00008f00041d7a23 */ /* 0x000fc800000108f6 */
[----:B------:R-:W-:Y:S01]  /*13ab0*/  MUFU.EX2 R60, R60 ;  /* 0x0000003c003c7308 */ /* 0x000fe20000000800 */
[----:B------:R-:W-:Y:S01]  /*13ac0*/  FFMA.FTZ R136, R59, c[0x0][0x23c], -R246 ;  /* 0x00008f003b887a23 */ /* 0x000fe200000108f6 */
[----:B------:R-:W-:-:S06]  /*13ad0*/  PRMT R18, R18, 0x5410, R19 ;  /* 0x0000541012127816 */ /* 0x000fcc0000000013 */
[----:B------:R-:W3:Y:S01]  /*13ae0*/  MUFU.EX2 R69, R69 ;  /* 0x0000004500457308 */ /* 0x000ee20000000800 */
[----:B------:R-:W-:Y:S02]  /*13af0*/  LOP3.LUT R17, R22, 0xffff, RZ, 0xc0, !PT ;  /* 0x0000ffff16117812 */ /* 0x000fe400078ec0ff */
[----:B------:R-:W-:-:S05]  /*13b00*/  SHF.R.U32.HI R19, RZ, 0x10, R22 ;  /* 0x00000010ff137819 */ /* 0x000fca0000011616 */
[----:B------:R-:W-:Y:S01]  /*13b10*/  MUFU.EX2 R31, R31 ;  /* 0x0000001f001f7308 */ /* 0x000fe20000000800 */
[----:B------:R-:W-:Y:S02]  /*13b20*/  LOP3.LUT R20, R22, 0xff, RZ, 0xc0, !PT ;  /* 0x000000ff16147812 */ /* 0x000fe400078ec0ff */
[----:B------:R-:W-:-:S05]  /*13b30*/  SHF.R.U32.HI R21, RZ, 0x8, R17 ;  /* 0x00000008ff157819 */ /* 0x000fca0000011611 */
[----:B------:R-:W4:Y:S01]  /*13b40*/  MUFU.EX2 R66, R66 ;  /* 0x0000004200427308 */ /* 0x000f220000000800 */
[----:B------:R-:W-:Y:S02]  /*13b50*/  SHF.R.U32.HI R22, RZ, 0x18, R22 ;  /* 0x00000018ff167819 */ /* 0x000fe40000011616 */
[----:B------:R-:W-:Y:S01]  /*13b60*/  LOP3.LUT R17, R19, 0xff, RZ, 0xc0, !PT ;  /* 0x000000ff13117812 */ /* 0x000fe200078ec0ff */
[----:B------:R-:W-:-:S04]  /*13b70*/  HSET2.LE.AND R16, R16, R3, PT ;  /* 0x0000000310107233 */ /* 0x000fc80003803000 */
[----:B------:R-:W-:Y:S01]  /*13b80*/  MUFU.EX2 R29, R29 ;  /* 0x0000001d001d7308 */ /* 0x000fe20000000800 */
[----:B------:R-:W-:Y:S01]  /*13b90*/  PRMT R20, R20, 0x5410, R21 ;  /* 0x0000541014147816 */ /* 0x000fe20000000015 */
[----:B------:R-:W-:Y:S01]  /*13ba0*/  HSET2.LE.AND R18, R18, R3, PT ;  /* 0x0000000312127233 */ /* 0x000fe20003803000 */
[----:B------:R-:W-:-:S05]  /*13bb0*/  PRMT R4, R17, 0x5410, R22 ;  /* 0x0000541011047816 */ /* 0x000fca0000000016 */
[----:B------:R-:W4:Y:S01]  /*13bc0*/  MUFU.EX2 R136, R136 ;  /* 0x0000008800887308 */ /* 0x000f220000000800 */
[----:B-1----:R-:W-:Y:S02]  /*13bd0*/  F2FP.PACK_AB R19, R63, R68 ;  /* 0x000000443f13723e */ /* 0x002fe400000000ff */
[----:B---3--:R-:W-:Y:S02]  /*13be0*/  F2FP.PACK_AB R17, R69, R60 ;  /* 0x0000003c4511723e */ /* 0x008fe400000000ff */
[----:B------:R-:W-:Y:S01]  /*13bf0*/  LOP3.LUT R19, R16, R19, RZ, 0xc0, !PT ;  /* 0x0000001310137212 */ /* 0x000fe200078ec0ff */
[--C-:B------:R-:W-:Y:S01]  /*13c00*/  HSET2.LE.AND R16, R20, R3.reuse, PT ;  /* 0x0000000314107233 */ /* 0x100fe20003803000 */
[----:B------:R-:W-:Y:S02]  /*13c10*/  LOP3.LUT R18, R18, R17, RZ, 0xc0, !PT ;  /* 0x0000001112127212 */ /* 0x000fe400078ec0ff */
[----:B----4-:R-:W-:Y:S01]  /*13c20*/  F2FP.PACK_AB R17, R66, R31 ;  /* 0x0000001f4211723e */ /* 0x010fe200000000ff */
[----:B------:R-:W-:-:S03]  /*13c30*/  HSET2.LE.AND R4, R4, R3, PT ;  /* 0x0000000304047233 */ /* 0x000fc60003803000 */
[----:B------:R-:W-:Y:S02]  /*13c40*/  LOP3.LUT R16, R16, R17, RZ, 0xc0, !PT ;  /* 0x0000001110107212 */ /* 0x000fe400078ec0ff */
[----:B------:R-:W-:Y:S01]  /*13c50*/  F2FP.PACK_AB R17, R136, R29 ;  /* 0x0000001d8811723e */ /* 0x000fe200000000ff */
        /* <DEDUP_REMOVED lines=15> */
[----:B------:R-:W-:-:S04]  /*13d50*/  LOP3.LUT R9, R251, UR22, R14, 0x96, !PT ;  /* 0x00000016fb097c12 */ /* 0x000fc8000f8e960e */
        /* <DEDUP_REMOVED lines=28> */
[----:B------:R-:W-:Y:S02]  /*13f20*/  LOP3.LUT R10, R13, UR24, R186, 0x96, !PT ;  /* 0x000000180d0a7c12 */ /* 0x000fe4000f8e96ba */
[----:B------:R-:W-:Y:S01]  /*13f30*/  LOP3.LUT R13, R25, UR17, R22, 0x96, !PT ;  /* 0x00000011190d7c12 */ /* 0x000fe2000f8e9616 */
[----:B------:R-:W-:Y:S01]  /*13f40*/  IMAD.WIDE.U32 R22, R4, -0x326172a9, RZ ;  /* 0xcd9e8d5704167825 */ /* 0x000fe200078e00ff */
[----:B------:R-:W-:-:S03]  /*13f50*/  LOP3.LUT R4, R27, UR13, R250, 0x96, !PT ;  /* 0x0000000d1b047c12 */ /* 0x000fc6000f8e96fa */
[----:B------:R-:W-:-:S04]  /*13f60*/  IMAD.WIDE.U32 R64, R12, -0x326172a9, RZ ;  /* 0xcd9e8d570c407825 */ /* 0x000fc800078e00ff */
[----:B------:R-:W-:Y:S01]  /*13f70*/  IMAD.WIDE.U32 R186, R4, -0x326172a9, RZ ;  /* 0xcd9e8d5704ba7825 */ /* 0x000fe200078e00ff */
[----:B------:R-:W-:-:S03]  /*13f80*/  LOP3.LUT R4, R65, UR16, R16, 0x96, !PT ;  /* 0x0000001041047c12 */ /* 0x000fc6000f8e9610 */
[----:B--2---:R-:W-:Y:S02]  /*13f90*/  FFMA.FTZ R20, R210, R179, R242 ;  /* 0x000000b3d2147223 */ /* 0x004fe400000100f2 */
[----:B------:R-:W-:Y:S02]  /*13fa0*/  FFMA.FTZ R244, R211, R184, R181 ;  /* 0x000000b8d3f47223 */ /* 0x000fe400000100b5 */
[----:B------:R-:W-:-:S04]  /*13fb0*/  IMAD.WIDE.U32 R16, R9, -0x2daee0ad, RZ ;  /* 0xd2511f5309107825 */ /* 0x000fc800078e00ff */
[----:B------:R-:W-:Y:S01]  /*13fc0*/  IMAD.WIDE.U32 R210, R8, -0x2daee0ad, RZ ;  /* 0xd2511f5308d27825 */ /* 0x000fe200078e00ff */
[----:B------:R-:W-:-:S04]  /*13fd0*/  LOP3.LUT R9, R17, UR21, R48, 0x96, !PT ;  /* 0x0000001511097c12 */ /* 0x000fc8000f8e9630 */
[----:B------:R-:W-:Y:S01]  /*13fe0*/  LOP3.LUT R8, R211, UR19, R16, 0x96, !PT ;  /* 0x00000013d3087c12 */ /* 0x000fe2000f8e9610 */
[----:B------:R-:W-:Y:S01]  /*13ff0*/  IMAD.WIDE.U32 R16, R10, -0x2daee0ad, RZ ;  /* 0xd2511f530a107825 */ /* 0x000fe200078e00ff */
[----:B------:R-:W-:-:S03]  /*14000*/  LOP3.LUT R12, R187, UR25, R64, 0x96, !PT ;  /* 0x00000019bb0c7c12 */ /* 0x000fc6000f8e9640 */
[----:B------:R-:W-:Y:S02]  /*14010*/  FFMA.FTZ R243, R243, R178, R51 ;  /* 0x000000b2f3f37223 */ /* 0x000fe40000010033 */
        /* <DEDUP_REMOVED lines=8> */
[----:B------:R-:W-:Y:S01]  /*140a0*/  FFMA.FTZ R251, R252, R183, R50 ;  /* 0x000000b7fcfb7223 */ /* 0x000fe20000010032 */
[----:B------:R-:W-:Y:S01]  /*140b0*/  LOP3.LUT R9, R17, UR20, R208, 0x96, !PT ;  /* 0x0000001411097c12 */ /* 0x000fe2000f8e96d0 */
[----:B------:R-:W-:-:S04]  /*140c0*/  IMAD.WIDE.U32 R50, R10, -0x326172a9, RZ ;  /* 0xcd9e8d570a327825 */ /* 0x000fc800078e00ff */
[----:B------:R-:W-:Y:S02]  /*140d0*/  IMAD.MOV.U32 R10, RZ, RZ, R210 ;  /* 0x000000ffff0a7224 */ /* 0x000fe400078e00d2 */
[----:B------:R-:W-:-:S04]  /*140e0*/  IMAD.WIDE.U32 R208, R8, -0x2daee0ad, RZ ;  /* 0xd2511f5308d07825 */ /* 0x000fc800078e00ff */
[----:B------:R-:W-:Y:S01]  /*140f0*/  IMAD.WIDE.U32 R64, R64, -0x2daee0ad, RZ ;  /* 0xd2511f5340407825 */ /* 0x000fe200078e00ff */
[----:B------:R-:W-:Y:S02]  /*14100*/  LOP3.LUT R16, R51, UR18, R16, 0x96, !PT ;  /* 0x0000001233107c12 */ /* 0x000fe4000f8e9610 */
[----:B------:R-:W-:Y:S02]  /*14110*/  LOP3.LUT R10, R209, UR17, R10, 0x96, !PT ;  /* 0x00000011d10a7c12 */ /* 0x000fe4000f8e960a */
[----:B------:R-:W-:Y:S01]  /*14120*/  LOP3.LUT R8, R65, UR13, R208, 0x96, !PT ;  /* 0x0000000d41087c12 */ /* 0x000fe2000f8e96d0 */
[----:B------:R-:W-:-:S04]  /*14130*/  IMAD.WIDE.U32 R208, R9, -0x2daee0ad, RZ ;  /* 0xd2511f5309d07825 */ /* 0x000fc800078e00ff */
[----:B------:R-:W-:Y:S01]  /*14140*/  IMAD.WIDE.U32 R16, R16, -0x2daee0ad, RZ ;  /* 0xd2511f5310107825 */ /* 0x000fe200078e00ff */
[----:B------:R-:W-:-:S03]  /*14150*/  LOP3.LUT R27, R209, UR17, R178, 0x96, !PT ;  /* 0x00000011d11b7c12 */ /* 0x000fc6000f8e96b2 */
[----:B------:R-:W-:Y:S02]  /*14160*/  IMAD.MOV.U32 R11, RZ, RZ, R211 ;  /* 0x000000ffff0b7224 */ /* 0x000fe400078e00d3 */
[----:B------:R-:W-:Y:S01]  /*14170*/  IMAD.WIDE.U32 R14, R13, -0x326172a9, RZ ;  /* 0xcd9e8d570d0e7825 */ /* 0x000fe200078e00ff */
[----:B------:R-:W-:Y:S01]  /*14180*/  LOP3.LUT R9, R17, UR13, R208, 0x96, !PT ;  /* 0x0000000d11097c12 */ /* 0x000fe2000f8e96d0 */
[----:B------:R1:W5:Y:S02]  /*14190*/  LDL.LU.64 R210, [R1+0x38] ;  /* 0x0000380001d27983 */ /* 0x0003640000300a00 */
[----:B------:R-:W-:-:S04]  /*141a0*/  IMAD.WIDE.U32 R10, R10, -0x326172a9, RZ ;  /* 0xcd9e8d570a0a7825 */ /* 0x000fc800078e00ff */
[----:B------:R-:W-:Y:S01]  /*141b0*/  IMAD.WIDE.U32 R178, R8, -0x326172a9, RZ ;  /* 0xcd9e8d5708b27825 */ /* 0x000fe200078e00ff */
[----:B------:R-:W-:Y:S01]  /*141c0*/  LOP3.LUT R13, R15, UR16, R18, 0x96, !PT ;  /* 0x000000100f0d7c12 */ /* 0x000fe2000f8e9612 */
[----:B------:R1:W5:Y:S01]  /*141d0*/  LDL.LU.64 R208, [R1+0x30] ;  /* 0x0000300001d07983 */ /* 0x0003620000300a00 */
[----:B------:R-:W-:Y:S02]  /*141e0*/  LOP3.LUT R15, R22, 0xffff, RZ, 0xc0, !PT ;  /* 0x0000ffff160f7812 */ /* 0x000fe400078ec0ff */
        /* <DEDUP_REMOVED lines=8> */
[----:B------:R-:W-:Y:S02]  /*14270*/  SHF.R.U32.HI R18, RZ, 0x10, R22 ;  /* 0x00000010ff127819 */ /* 0x000fe40000011616 */
[----:B------:R-:W-:Y:S02]  /*14280*/  SHF.R.U32.HI R27, RZ, 0x8, R15 ;  /* 0x00000008ff1b7819 */ /* 0x000fe4000001160f */
[----:B------:R-:W-:Y:S02]  /*14290*/  LOP3.LUT R15, R18, 0xff, RZ, 0xc0, !PT ;  /* 0x000000ff120f7812 */ /* 0x000fe400078ec0ff */
[----:B------:R-:W-:-:S02]  /*142a0*/  LOP3.LUT R24, R22, 0xff, RZ, 0xc0, !PT ;  /* 0x000000ff16187812 */ /* 0x000fc400078ec0ff */
[----:B------:R-:W-:Y:S02]  /*142b0*/  LOP3.LUT R55, R179, UR25, R48, 0x96, !PT ;  /* 0x00000019b3377c12 */ /* 0x000fe4000f8e9630 */
[C---:B------:R-:W-:Y:S02]  /*142c0*/  LOP3.LUT R17, R178.reuse, 0xffff, RZ, 0xc0, !PT ;  /* 0x0000ffffb2117812 */ /* 0x040fe400078ec0ff */
[----:B------:R-:W-:Y:S02]  /*142d0*/  LOP3.LUT R250, R178, 0xff, RZ, 0xc0, !PT ;  /* 0x000000ffb2fa7812 */ /* 0x000fe400078ec0ff */
[--C-:B------:R-:W-:Y:S02]  /*142e0*/  SHF.R.U32.HI R18, RZ, 0x10, R178.reuse ;  /* 0x00000010ff127819 */ /* 0x100fe400000116b2 */
[----:B------:R-:W-:Y:S01]  /*142f0*/  SHF.R.U32.HI R30, RZ, 0x18, R178 ;  /* 0x00000018ff1e7819 */ /* 0x000fe200000116b2 */
[----:B------:R-:W-:Y:S01]  /*14300*/  IMAD.WIDE.U32 R178, R13, -0x2daee0ad, RZ ;  /* 0xd2511f530db27825 */ /* 0x000fe200078e00ff */
[----:B------:R-:W-:-:S04]  /*14310*/  SHF.R.U32.HI R22, RZ, 0x18, R22 ;  /* 0x00000018ff167819 */ /* 0x000fc80000011616 */
[----:B------:R-:W-:Y:S02]  /*14320*/  PRMT R22, R15, 0x5410, R22 ;  /* 0x000054100f167816 */ /* 0x000fe40000000016 */
[----:B------:R-:W-:Y:S01]  /*14330*/  LOP3.LUT R15, R179, UR26, R138, 0x96, !PT ;  /* 0x0000001ab30f7c12 */ /* 0x000fe2000f8e968a */
[----:B------:R-:W-:Y:S01]  /*14340*/  IMAD.WIDE.U32 R138, R4, -0x2daee0ad, RZ ;  /* 0xd2511f53048a7825 */ /* 0x000fe200078e00ff */
[----:B------:R-:W-:Y:S02]  /*14350*/  PRMT R24, R24, 0x5410, R27 ;  /* 0x0000541018187816 */ /* 0x000fe4000000001b */
[----:B------:R-:W-:Y:S02]  /*14360*/  LOP3.LUT R9, R49, UR16, R50, 0x96, !PT ;  /* 0x0000001031097c12 */ /* 0x000fe4000f8e9632 */
[----:B------:R-:W-:Y:S01]  /*14370*/  LOP3.LUT R13, R139, UR26, R26, 0x96, !PT ;  /* 0x0000001a8b0d7c12 */ /* 0x000fe2000f8e961a */
[----:B------:R-:W-:Y:S01]  /*14380*/  IMAD.WIDE.U32 R26, R11, -0x2daee0ad, RZ ;  /* 0xd2511f530b1a7825 */ /* 0x000fe200078e00ff */
[----:B------:R-:W-:-:S02]  /*14390*/  SHF.R.U32.HI R19, RZ, 0x8, R19 ;  /* 0x00000008ff137819 */ /* 0x000fc40000011613 */
[----:B------:R-:W-:Y:S02]  /*143a0*/  LOP3.LUT R14, R23, UR25, R14, 0x96, !PT ;  /* 0x00000019170e7c12 */ /* 0x000fe4000f8e960e */
[----:B------:R-:W-:Y:S02]  /*143b0*/  LOP3.LUT R21, R21, 0xff, RZ, 0xc0, !PT ;  /* 0x000000ff15157812 */ /* 0x000fe400078ec0ff */
[----:B------:R-:W-:Y:S02]  /*143c0*/  LOP3.LUT R242, R186, 0xff, RZ, 0xc0, !PT ;  /* 0x000000ffbaf27812 */ /* 0x000fe400078ec0ff */
[----:B------:R-:W-:Y:S02]  /*143d0*/  LOP3.LUT R184, R12, 0xffff, RZ, 0xc0, !PT ;  /* 0x0000ffff0cb87812 */ /* 0x000fe400078ec0ff */
[----:B------:R-:W-:Y:S02]  /*143e0*/  LOP3.LUT R4, R138, 0xffff, RZ, 0xc0, !PT ;  /* 0x0000ffff8a047812 */ /* 0x000fe400078ec0ff */
[----:B------:R-:W-:-:S02]  /*143f0*/  LOP3.LUT R67, R178, 0xff, RZ, 0xc0, !PT ;  /* 0x000000ffb2437812 */ /* 0x000fc400078ec0ff */
[----:B------:R-:W-:Y:S01]  /*14400*/  SHF.R.U32.HI R70, RZ, 0x10, R178 ;  /* 0x00000010ff467819 */ /* 0x000fe200000116b2 */
[--C-:B------:R-:W-:Y:S01]  /*14410*/  FFMA.FTZ R181, R72, c[0x0][0x23c], -R245.reuse ;  /* 0x00008f0048b57a23 */ /* 0x100fe200000108f5 */
[----:B------:R-:W-:Y:S02]  /*14420*/  LOP3.LUT R23, R186, 0xffff, RZ, 0xc0, !PT ;  /* 0x0000ffffba177812 */ /* 0x000fe400078ec0ff */
[----:B------:R-:W-:Y:S02]  /*14430*/  LOP3.LUT R61, R178, 0xffff, RZ, 0xc0, !PT ;  /* 0x0000ffffb23d7812 */ /* 0x000fe400078ec0ff */
[--C-:B------:R-:W-:Y:S02]  /*14440*/  SHF.R.U32.HI R59, RZ, 0x10, R138.reuse ;  /* 0x00000010ff3b7819 */ /* 0x100fe4000001168a */
[----:B------:R-:W-:Y:S01]  /*14450*/  SHF.R.U32.HI R183, RZ, 0x18, R138 ;  /* 0x00000018ffb77819 */ /* 0x000fe2000001168a */
[----:B------:R-:W-:Y:S01]  /*14460*/  FFMA.FTZ R175, R175, c[0x0][0x23c], -R245 ;  /* 0x00008f00afaf7a23 */ /* 0x000fe200000108f5 */
[----:B------:R-:W-:Y:S01]  /*14470*/  PRMT R10, R10, 0x5410, R19 ;  /* 0x000054100a0a7816 */ /* 0x000fe20000000013 */
[----:B------:R-:W-:Y:S01]  /*14480*/  FFMA.FTZ R46, R46, c[0x0][0x23c], -R245 ;  /* 0x00008f002e2e7a23 */ /* 0x000fe200000108f5 */
[----:B------:R-:W-:Y:S01]  /*14490*/  LOP3.LUT R11, R27, UR26, R64, 0x96, !PT ;  /* 0x0000001a1b0b7c12 */ /* 0x000fe2000f8e9640 */
[----:B------:R-:W-:Y:S01]  /*144a0*/  IMAD.WIDE.U32 R64, R9, -0x2daee0ad, RZ ;  /* 0xd2511f5309407825 */ /* 0x000fe200078e00ff */
[----:B------:R-:W-:-:S03]  /*144b0*/  SHF.R.U32.HI R19, RZ, 0x8, R17 ;  /* 0x00000008ff137819 */ /* 0x000fc60000011611 */
[--C-:B------:R-:W-:Y:S01]  /*144c0*/  FFMA.FTZ R202, R202, c[0x0][0x23c], -R245.reuse ;  /* 0x00008f00caca7a23 */ /* 0x100fe200000108f5 */
[----:B------:R-:W-:Y:S01]  /*144d0*/  LOP3.LUT R17, R18, 0xff, RZ, 0xc0, !PT ;  /* 0x000000ff12117812 */ /* 0x000fe200078ec0ff */
[----:B------:R-:W-:Y:S01]  /*144e0*/  FFMA.FTZ R207, R207, c[0x0][0x23c], -R245 ;  /* 0x00008f00cfcf7a23 */ /* 0x000fe200000108f5 */
[----:B------:R-:W-:Y:S02]  /*144f0*/  SHF.R.U32.HI R23, RZ, 0x8, R23 ;  /* 0x00000008ff177819 */ /* 0x000fe40000011617 */
[----:B------:R-:W-:Y:S02]  /*14500*/  FSETP.NEU.FTZ.AND P0, PT, R193, -INF , PT ;  /* 0xff800000c100780b */ /* 0x000fe40003f1d000 */
[----:B------:R-:W-:Y:S02]  /*14510*/  FSETP.NEU.FTZ.AND P1, PT, R195, -INF , PT ;  /* 0xff800000c300780b */ /* 0x000fe40003f3d000 */
[----:B------:R-:W-:Y:S02]  /*14520*/  SHF.R.U32.HI R25, RZ, 0x10, R186 ;  /* 0x00000010ff197819 */ /* 0x000fe400000116ba */
[----:B------:R-:W-:-:S02]  /*14530*/  SHF.R.U32.HI R248, RZ, 0x18, R178 ;  /* 0x00000018fff87819 */ /* 0x000fc400000116b2 */
[----:B------:R-:W-:Y:S01]  /*14540*/  SHF.R.U32.HI R252, RZ, 0x18, R55 ;  /* 0x00000018fffc7819 */ /* 0x000fe20000011637 */
[----:B------:R-:W-:Y:S01]  /*14550*/  FFMA.FTZ R71, R71, c[0x0][0x23c], -R246 ;  /* 0x00008f0047477a23 */ /* 0x000fe200000108f6 */
[----:B------:R-:W-:Y:S01]  /*14560*/  PRMT R8, R21, 0x5410, R8 ;  /* 0x0000541015087816 */ /* 0x000fe20000000008 */
[--C-:B------:R-:W-:Y:S01]  /*14570*/  FFMA.FTZ R113, R113, c[0x0][0x23c], -R246.reuse ;  /* 0x00008f0071717a23 */ /* 0x100fe200000108f6 */
[----:B------:R-:W-:Y:S01]  /*14580*/  LOP3.LUT R21, R14, 0xffff, RZ, 0xc0, !PT ;  /* 0x0000ffff0e157812 */ /* 0x000fe200078ec0ff */
[----:B------:R-:W-:Y:S01]  /*14590*/  FFMA.FTZ R174, R174, c[0x0][0x23c], -R246 ;  /* 0x00008f00aeae7a23 */ /* 0x000fe200000108f6 */
[----:B------:R-:W-:Y:S01]  /*145a0*/  SHF.R.U32.HI R56, RZ, 0x10, R14 ;  /* 0x00000010ff387819 */ /* 0x000fe2000001160e */
[--C-:B------:R-:W-:Y:S01]  /*145b0*/  FFMA.FTZ R115, R115, c[0x0][0x23c], -R246.reuse ;  /* 0x00008f0073737a23 */ /* 0x100fe200000108f6 */
[----:B------:R-:W-:Y:S01]  /*145c0*/  PRMT R250, R250, 0x5410, R19 ;  /* 0x00005410fafa7816 */ /* 0x000fe20000000013 */
[----:B------:R-:W-:Y:S01]  /*145d0*/  FFMA.FTZ R201, R201, c[0x0][0x23c], -R246 ;  /* 0x00008f00c9c97a23 */ /* 0x000fe200000108f6 */
[----:B------:R-:W-:Y:S01]  /*145e0*/  PRMT R30, R17, 0x5410, R30 ;  /* 0x00005410111e7816 */ /* 0x000fe2000000001e */
[----:B------:R-:W-:Y:S01]  /*145f0*/  FFMA.FTZ R206, R206, c[0x0][0x23c], -R246 ;  /* 0x00008f00cece7a23 */ /* 0x000fe200000108f6 */
[----:B------:R-:W-:Y:S01]  /*14600*/  LOP3.LUT R9, R65, UR26, R16, 0x96, !PT ;  /* 0x0000001a41097c12 */ /* 0x000fe2000f8e9610 */
[----:B------:R-:W-:Y:S01]  /*14610*/  FADD.FTZ R20, R199, R20 ;  /* 0x00000014c7147221 */ /* 0x000fe20000010000 */
[----:B------:R-:W-:Y:S01]  /*14620*/  PRMT R242, R242, 0x5410, R23 ;  /* 0x00005410f2f27816 */ /* 0x000fe20000000017 */
[----:B------:R-:W-:Y:S01]  /*14630*/  HSET2.LE.AND R24, R24, R3, PT ;  /* 0x0000000318187233 */ /* 0x000fe20003803000 */
[----:B------:R-:W-:Y:S01]  /*14640*/  LOP3.LUT R17, R64, 0xffff, RZ, 0xc0, !PT ;  /* 0x0000ffff40117812 */ /* 0x000fe200078ec0ff */
[----:B------:R-:W-:Y:S01]  /*14650*/  FADD.FTZ R170, R170, R251 ;  /* 0x000000fbaaaa7221 */ /* 0x000fe20000010000 */
[----:B------:R-:W-:Y:S01]  /*14660*/  LOP3.LUT R19, R64, 0xff, RZ, 0xc0, !PT ;  /* 0x000000ff40137812 */ /* 0x000fe200078ec0ff */
[----:B------:R-:W-:Y:S01]  /*14670*/  FADD.FTZ R182, R182, R243 ;  /* 0x000000f3b6b67221 */ /* 0x000fe20000010000 */
[--C-:B------:R-:W-:Y:S01]  /*14680*/  SHF.R.U32.HI R18, RZ, 0x10, R64.reuse ;  /* 0x00000010ff127819 */ /* 0x100fe20000011640 */
[----:B------:R1:W5:Y:S01]  /*14690*/  LDL.LU.64 R50, [R1+0x28] ;  /* 0x0000280001327983 */ /* 0x0003620000300a00 */
[----:B------:R-:W-:-:S02]  /*146a0*/  SHF.R.U32.HI R16, RZ, 0x18, R64 ;  /* 0x00000018ff107819 */ /* 0x000fc40000011640 */
[----:B------:R-:W-:Y:S02]  /*146b0*/  LOP3.LUT R23, R14, 0xff, RZ, 0xc0, !PT ;  /* 0x000000ff0e177812 */ /* 0x000fe400078ec0ff */
[----:B------:R-:W-:Y:S02]  /*146c0*/  SHF.R.U32.HI R184, RZ, 0x8, R184 ;  /* 0x00000008ffb87819 */ /* 0x000fe400000116b8 */
[----:B------:R-:W-:Y:S01]  /*146d0*/  LOP3.LUT R65, R12, 0xff, RZ, 0xc0, !PT ;  /* 0x000000ff0c417812 */ /* 0x000fe200078ec0ff */
[----:B------:R-:W-:Y:S01]  /*146e0*/  FFMA.FTZ R139, R94, c[0x0][0x23c], -R245 ;  /* 0x00008f005e8b7a23 */ /* 0x000fe200000108f5 */
[----:B------:R-:W-:Y:S02]  /*146f0*/  SHF.R.U32.HI R64, RZ, 0x8, R21 ;  /* 0x00000008ff407819 */ /* 0x000fe40000011615 */
[----:B------:R-:W-:Y:S01]  /*14700*/  LOP3.LUT R187, R138, 0xff, RZ, 0xc0, !PT ;  /* 0x000000ff8abb7812 */ /* 0x000fe200078ec0ff */
[----:B------:R-:W-:Y:S01]  /*14710*/  FFMA.FTZ R72, R88, c[0x0][0x23c], -R245 ;  /* 0x00008f0058487a23 */ /* 0x000fe200000108f5 */
[----:B------:R-:W-:-:S02]  /*14720*/  SHF.R.U32.HI R14, RZ, 0x18, R14 ;  /* 0x00000018ff0e7819 */ /* 0x000fc4000001160e */
[----:B------:R-:W-:Y:S01]  /*14730*/  SHF.R.U32.HI R61, RZ, 0x8, R61 ;  /* 0x00000008ff3d7819 */ /* 0x000fe2000001163d */
[----:B------:R-:W-:Y:S01]  /*14740*/  FFMA.FTZ R179, R80, c[0x0][0x23c], -R245 ;  /* 0x00008f0050b37a23 */ /* 0x000fe200000108f5 */
[----:B------:R-:W-:Y:S02]  /*14750*/  LOP3.LUT R21, R56, 0xff, RZ, 0xc0, !PT ;  /* 0x000000ff38157812 */ /* 0x000fe400078ec0ff */
[----:B------:R-:W-:Y:S02]  /*14760*/  LOP3.LUT R27, R26, 0xffff, RZ, 0xc0, !PT ;  /* 0x0000ffff1a1b7812 */ /* 0x000fe400078ec0ff */
[----:B------:R-:W-:Y:S02]  /*14770*/  SHF.R.U32.HI R178, RZ, 0x10, R26 ;  /* 0x00000010ffb27819 */ /* 0x000fe4000001161a */
[----:B------:R-:W-:Y:S02]  /*14780*/  SHF.R.U32.HI R186, RZ, 0x18, R186 ;  /* 0x00000018ffba7819 */ /* 0x000fe400000116ba */
[----:B------:R-:W-:Y:S01]  /*14790*/  LOP3.LUT R25, R25, 0xff, RZ, 0xc0, !PT ;  /* 0x000000ff19197812 */ /* 0x000fe200078ec0ff */
[--C-:B------:R-:W-:Y:S01]  /*147a0*/  HSET2.LE.AND R10, R10, R3.reuse, PT ;  /* 0x000000030a0a7233 */ /* 0x100fe20003803000 */
[----:B------:R-:W-:Y:S01]  /*147b0*/  PRMT R21, R21, 0x5410, R14 ;  /* 0x0000541015157816 */ /* 0x000fe2000000000e */
[----:B------:R-:W-:Y:S01]  /*147c0*/  HSET2.LE.AND R8, R8, R3, PT ;  /* 0x0000000308087233 */ /* 0x000fe20003803000 */
[----:B------:R-:W-:Y:S01]  /*147d0*/  SHF.R.U32.HI R14, RZ, 0x10, R12 ;  /* 0x00000010ff0e7819 */ /* 0x000fe2000001160c */
[----:B------:R-:W-:Y:S01]  /*147e0*/  IMAD.MOV.U32 R94, RZ, RZ, R244 ;  /* 0x000000ffff5e7224 */ /* 0x000fe200078e00f4 */
[----:B------:R-:W-:Y:S01]  /*147f0*/  PRMT R184, R65, 0x5410, R184 ;  /* 0x0000541041b87816 */ /* 0x000fe200000000b8 */
[----:B------:R-:W-:Y:S01]  /*14800*/  MUFU.EX2 R181, R181 ;  /* 0x000000b500b57308 */ /* 0x000fe20000000800 */
[----:B------:R-:W-:Y:S01]  /*14810*/  SHF.R.U32.HI R244, RZ, 0x18, R12 ;  /* 0x00000018fff47819 */ /* 0x000fe2000001160c */
[----:B------:R-:W-:Y:S01]  /*14820*/  FADD.FTZ R247, R247, R170 ;  /* 0x000000aaf7f77221 */ /* 0x000fe20000010000 */
[----:B------:R-:W-:Y:S01]  /*14830*/  LOP3.LUT R65, R14, 0xff, RZ, 0xc0, !PT ;  /* 0x000000ff0e417812 */ /* 0x000fe200078ec0ff */
[----:B------:R-:W-:Y:S01]  /*14840*/  FADD.FTZ R199, R203, R182 ;  /* 0x000000b6cbc77221 */ /* 0x000fe20000010000 */
[----:B------:R-:W-:-:S03]  /*14850*/  LOP3.LUT R12, R28, 0xffff, RZ, 0xc0, !PT ;  /* 0x0000ffff1c0c7812 */ /* 0x000fc600078ec0ff */
[----:B------:R-:W-:Y:S01]  /*14860*/  MUFU.EX2 R174, R174 ;  /* 0x000000ae00ae7308 */ /* 0x000fe20000000800 */
[----:B------:R-:W-:Y:S01]  /*14870*/  PRMT R244, R65, 0x5410, R244 ;  /* 0x0000541041f47816 */ /* 0x000fe200000000f4 */
[----:B------:R-:W-:Y:S01]  /*14880*/  HSET2.LE.AND R250, R250, R3, PT ;  /* 0x00000003fafa7233 */ /* 0x000fe20003803000 */
[--C-:B------:R-:W-:Y:S01]  /*14890*/  SHF.R.U32.HI R56, RZ, 0x10, R28.reuse ;  /* 0x00000010ff387819 */ /* 0x100fe2000001161c */
[----:B------:R1:W5:Y:S01]  /*148a0*/  LDL.LU.64 R48, [R1+0x20] ;  /* 0x0000200001307983 */ /* 0x0003620000300a00 */
[----:B------:R-:W-:Y:S02]  /*148b0*/  LOP3.LUT R14, R28, 0xff, RZ, 0xc0, !PT ;  /* 0x000000ff1c0e7812 */ /* 0x000fe400078ec0ff */
[----:B------:R-:W-:Y:S02]  /*148c0*/  SHF.R.U32.HI R65, RZ, 0x18, R28 ;  /* 0x00000018ff417819 */ /* 0x000fe4000001161c */
[----:B------:R-:W-:Y:S02]  /*148d0*/  SHF.R.U32.HI R28, RZ, 0x8, R12 ;  /* 0x00000008ff1c7819 */ /* 0x000fe4000001160c */
[----:B------:R-:W-:-:S02]  /*148e0*/  LOP3.LUT R12, R56, 0xff, RZ, 0xc0, !PT ;  /* 0x000000ff380c7812 */ /* 0x000fc400078ec0ff */
[----:B------:R-:W-:Y:S02]  /*148f0*/  PRMT R14, R14, 0x5410, R28 ;  /* 0x000054100e0e7816 */ /* 0x000fe4000000001c */
[----:B------:R-:W-:Y:S01]  /*14900*/  LOP3.LUT R28, R55, 0xffff, RZ, 0xc0, !PT ;  /* 0x0000ffff371c7812 */ /* 0x000fe200078ec0ff */
[----:B------:R-:W-:Y:S01]  /*14910*/  FFMA.FTZ R138, R76, c[0x0][0x23c], -R245 ;  /* 0x00008f004c8a7a23 */ /* 0x000fe200000108f5 */
[----:B------:R-:W-:Y:S01]  /*14920*/  PRMT R12, R12, 0x5410, R65 ;  /* 0x000054100c0c7816 */ /* 0x000fe20000000041 */
[--C-:B------:R-:W-:Y:S01]  /*14930*/  FFMA.FTZ R76, R84, c[0x0][0x23c], -R245.reuse ;  /* 0x00008f00544c7a23 */ /* 0x100fe200000108f5 */
[----:B------:R-:W-:Y:S01]  /*14940*/  SHF.R.U32.HI R28, RZ, 0x8, R28 ;  /* 0x00000008ff1c7819 */ /* 0x000fe2000001161c */
[----:B------:R-:W-:Y:S01]  /*14950*/  FFMA.FTZ R65, R121, c[0x0][0x23c], -R245 ;  /* 0x00008f0079417a23 */ /* 0x000fe200000108f5 */
[----:B------:R-:W-:Y:S01]  /*14960*/  LOP3.LUT R121, R55, 0xff, RZ, 0xc0, !PT ;  /* 0x000000ff37797812 */ /* 0x000fe200078ec0ff */
[----:B------:R-:W-:Y:S02]  /*14970*/  IMAD.MOV.U32 R84, RZ, RZ, R70 ;  /* 0x000000ffff547224 */ /* 0x000fe400078e0046 */
[----:B------:R-:W-:Y:S01]  /*14980*/  IMAD.MOV.U32 R88, RZ, RZ, R67 ;  /* 0x000000ffff587224 */ /* 0x000fe200078e0043 */
[----:B------:R-:W-:Y:S01]  /*14990*/  PRMT R23, R23, 0x5410, R64 ;  /* 0x0000541017177816 */ /* 0x000fe20000000040 */
[--C-:B------:R-:W-:Y:S01]  /*149a0*/  FFMA.FTZ R64, R114, c[0x0][0x23c], -R245.reuse ;  /* 0x00008f0072407a23 */ /* 0x100fe200000108f5 */
[----:B------:R-:W-:Y:S01]  /*149b0*/  PRMT R28, R121, 0x5410, R28 ;  /* 0x00005410791c7816 */ /* 0x000fe2000000001c */
[----:B------:R-:W-:Y:S01]  /*149c0*/  FFMA.FTZ R56, R131, c[0x0][0x23c], -R245 ;  /* 0x00008f0083387a23 */ /* 0x000fe200000108f5 */
[----:B------:R-:W-:-:S02]  /*149d0*/  SHF.R.U32.HI R114, RZ, 0x8, R17 ;  /* 0x00000008ff727819 */ /* 0x000fc40000011611 */
[----:B------:R-:W-:Y:S02]  /*149e0*/  PRMT R131, R88, 0x5410, R61 ;  /* 0x0000541058837816 */ /* 0x000fe4000000003d */
[----:B------:R-:W-:Y:S01]  /*149f0*/  LOP3.LUT R121, R84, 0xff, RZ, 0xc0, !PT ;  /* 0x000000ff54797812 */ /* 0x000fe200078ec0ff */
[--C-:B------:R-:W-:Y:S01]  /*14a00*/  FFMA.FTZ R67, R100, c[0x0][0x23c], -R245.reuse ;  /* 0x00008f0064437a23 */ /* 0x100fe200000108f5 */
[----:B------:R-:W-:Y:S01]  /*14a10*/  SHF.R.U32.HI R84, RZ, 0x8, R4 ;  /* 0x00000008ff547819 */ /* 0x000fe20000011604 */
[--C-:B------:R-:W-:Y:S01]  /*14a20*/  FFMA.FTZ R70, R110, c[0x0][0x23c], -R245.reuse ;  /* 0x00008f006e467a23 */ /* 0x100fe200000108f5 */
[----:B------:R-:W-:Y:S01]  /*14a30*/  LOP3.LUT R88, R59, 0xff, RZ, 0xc0, !PT ;  /* 0x000000ff3b587812 */ /* 0x000fe200078ec0ff */
[----:B------:R-:W-:Y:S01]  /*14a40*/  FFMA.FTZ R4, R185, c[0x0][0x23c], -R245 ;  /* 0x00008f00b9047a23 */ /* 0x000fe200000108f5 */
[----:B------:R-:W-:Y:S01]  /*14a50*/  PRMT R114, R19, 0x5410, R114 ;  /* 0x0000541013727816 */ /* 0x000fe20000000072 */
[----:B------:R-:W-:Y:S01]  /*14a60*/  FMUL.FTZ R245, R193, c[0x0][0x23c] ;  /* 0x00008f00c1f57a20 */ /* 0x000fe20000410000 */
[----:B------:R-:W-:Y:S01]  /*14a70*/  PRMT R88, R88, 0x5410, R183 ;  /* 0x0000541058587816 */ /* 0x000fe200000000b7 */
[----:B------:R-:W-:Y:S01]  /*14a80*/  FMUL.FTZ R19, R195, c[0x0][0x23c] ;  /* 0x00008f00c3137a20 */ /* 0x000fe20000410000 */
[----:B------:R-:W-:-:S02]  /*14a90*/  LOP3.LUT R17, R18, 0xff, RZ, 0xc0, !PT ;  /* 0x000000ff12117812 */ /* 0x000fc400078ec0ff */
[----:B------:R-:W-:Y:S02]  /*14aa0*/  LOP3.LUT R183, R15, 0xffff, RZ, 0xc0, !PT ;  /* 0x0000ffff0fb77812 */ /* 0x000fe400078ec0ff */
[----:B------:R-:W-:Y:S02]  /*14ab0*/  FSEL R245, R245, RZ, P0 ;  /* 0x000000fff5f57208 */ /* 0x000fe40000000000 */
[----:B------:R-:W-:Y:S02]  /*14ac0*/  PRMT R110, R17, 0x5410, R16 ;  /* 0x00005410116e7816 */ /* 0x000fe40000000010 */
[----:B------:R-:W-:Y:S02]  /*14ad0*/  FSEL R19, R19, RZ, P1 ;  /* 0x000000ff13137208 */ /* 0x000fe40000800000 */
[----:B------:R-:W-:Y:S02]  /*14ae0*/  SHF.R.U32.HI R183, RZ, 0x8, R183 ;  /* 0x00000008ffb77819 */ /* 0x000fe400000116b7 */
[----:B------:R-:W-:Y:S01]  /*14af0*/  LOP3.LUT R16, R15, 0xff, RZ, 0xc0, !PT ;  /* 0x000000ff0f107812 */ /* 0x000fe200078ec0ff */
[----:B------:R-:W-:Y:S01]  /*14b00*/  FFMA.FTZ R81, R81, c[0x0][0x23c], -R245 ;  /* 0x00008f0051517a23 */ /* 0x000fe200000108f5 */
[----:B------:R-:W-:Y:S01]  /*14b10*/  SHF.R.U32.HI R80, RZ, 0x10, R55 ;  /* 0x00000010ff507819 */ /* 0x000fe20000011637 */
[----:B------:R-:W-:Y:S01]  /*14b20*/  FFMA.FTZ R245, R97, c[0x0][0x23c], -R19 ;  /* 0x00008f0061f57a23 */ /* 0x000fe20000010813 */
[----:B------:R-:W-:Y:S01]  /*14b30*/  PRMT R183, R16, 0x5410, R183 ;  /* 0x0000541010b77816 */ /* 0x000fe200000000b7 */
[----:B------:R-:W-:Y:S01]  /*14b40*/  FMUL.FTZ R97, R193, c[0x0][0x23c] ;  /* 0x00008f00c1617a20 */ /* 0x000fe20000410000 */
[----:B------:R-:W-:-:S02]  /*14b50*/  SHF.R.U32.HI R16, RZ, 0x10, R15 ;  /* 0x00000010ff107819 */ /* 0x000fc4000001160f */
[----:B------:R-:W-:Y:S01]  /*14b60*/  FSETP.NEU.FTZ.AND P0, PT, R193, -INF , PT ;  /* 0xff800000c100780b */ /* 0x000fe20003f1d000 */
[----:B------:R2:W-:Y:S01]  /*14b70*/  MUFU.EX2 R61, R46 ;  /* 0x0000002e003d7308 */ /* 0x0005e20000000800 */
[----:B------:R-:W-:Y:S02]  /*14b80*/  LOP3.LUT R55, R80, 0xff, RZ, 0xc0, !PT ;  /* 0x000000ff50377812 */ /* 0x000fe400078ec0ff */
[----:B------:R-:W-:Y:S02]  /*14b90*/  SHF.R.U32.HI R185, RZ, 0x18, R15 ;  /* 0x00000018ffb97819 */ /* 0x000fe4000001160f */
[----:B------:R-:W-:Y:S02]  /*14ba0*/  LOP3.LUT R16, R16, 0xff, RZ, 0xc0, !PT ;  /* 0x000000ff10107812 */ /* 0x000fe400078ec0ff */
[----:B------:R-:W-:Y:S02]  /*14bb0*/  FSEL R97, R97, RZ, P0 ;  /* 0x000000ff61617208 */ /* 0x000fe40000000000 */
[----:B------:R-:W-:Y:S01]  /*14bc0*/  SHF.R.U32.HI R17, RZ, 0x10, R13 ;  /* 0x00000010ff117819 */ /* 0x000fe2000001160d */
[----:B------:R-:W-:Y:S01]  /*14bd0*/  IMAD.MOV.U32 R18, RZ, RZ, R94 ;  /* 0x000000ffff127224 */ /* 0x000fe200078e005e */
[----:B------:R-:W-:Y:S01]  /*14be0*/  PRMT R186, R25, 0x5410, R186 ;  /* 0x0000541019ba7816 */ /* 0x000fe200000000ba */
[----:B------:R-:W-:Y:S01]  /*14bf0*/  FFMA.FTZ R100, R87, c[0x0][0x23c], -R246 ;  /* 0x00008f0057647a23 */ /* 0x000fe200000108f6 */
[----:B------:R-:W-:-:S02]  /*14c00*/  LOP3.LUT R25, R26, 0xff, RZ, 0xc0, !PT ;  /* 0x000000ff1a197812 */ /* 0x000fc400078ec0ff */
[----:B--2---:R-:W-:Y:S02]  /*14c10*/  SHF.R.U32.HI R46, RZ, 0x8, R27 ;  /* 0x00000008ff2e7819 */ /* 0x004fe4000001161b */
[----:B------:R-:W-:Y:S01]  /*14c20*/  LOP3.LUT R27, R178, 0xff, RZ, 0xc0, !PT ;  /* 0x000000ffb21b7812 */ /* 0x000fe200078ec0ff */
[--C-:B------:R-:W-:Y:S01]  /*14c30*/  FFMA.FTZ R178, R79, c[0x0][0x23c], -R246.reuse ;  /* 0x00008f004fb27a23 */ /* 0x100fe200000108f6 */
[----:B------:R-:W-:Y:S01]  /*14c40*/  PRMT R185, R16, 0x5410, R185 ;  /* 0x0000541010b97816 */ /* 0x000fe200000000b9 */
[----:B------:R-:W-:Y:S01]  /*14c50*/  FFMA.FTZ R79, R83, c[0x0][0x23c], -R246 ;  /* 0x00008f00534f7a23 */ /* 0x000fe200000108f6 */
[----:B------:R-:W-:Y:S01]  /*14c60*/  PRMT R252, R55, 0x5410, R252 ;  /* 0x0000541037fc7816 */ /* 0x000fe200000000fc */
[--C-:B------:R-:W-:Y:S01]  /*14c70*/  FFMA.FTZ R87, R74, c[0x0][0x23c], -R19.reuse ;  /* 0x00008f004a577a23 */ /* 0x100fe20000010813 */
[C---:B------:R-:W-:Y:S01]  /*14c80*/  LOP3.LUT R15, R13.reuse, 0xffff, RZ, 0xc0, !PT ;  /* 0x0000ffff0d0f7812 */ /* 0x040fe200078ec0ff */
[----:B------:R-:W-:Y:S01]  /*14c90*/  FFMA.FTZ R83, R86, c[0x0][0x23c], -R19 ;  /* 0x00008f0056537a23 */ /* 0x000fe20000010813 */
[----:B------:R-:W-:Y:S01]  /*14ca0*/  LOP3.LUT R94, R13, 0xff, RZ, 0xc0, !PT ;  /* 0x000000ff0d5e7812 */ /* 0x000fe200078ec0ff */
[----:B------:R2:W-:Y:S01]  /*14cb0*/  MUFU.EX2 R55, R175 ;  /* 0x000000af00377308 */ /* 0x0005e20000000800 */
[----:B------:R-:W-:Y:S01]  /*14cc0*/  SHF.R.U32.HI R16, RZ, 0x18, R13 ;  /* 0x00000018ff107819 */ /* 0x000fe2000001160d */
[----:B------:R-:W-:Y:S01]  /*14cd0*/  FFMA.FTZ R74, R82, c[0x0][0x23c], -R19 ;  /* 0x00008f00524a7a23 */ /* 0x000fe20000010813 */
[----:B------:R-:W-:Y:S01]  /*14ce0*/  PRMT R84, R187, 0x5410, R84 ;  /* 0x00005410bb547816 */ /* 0x000fe20000000054 */
[----:B------:R-:W-:Y:S01]  /*14cf0*/  FFMA.FTZ R86, R85, c[0x0][0x23c], -R97 ;  /* 0x00008f0055567a23 */ /* 0x000fe20000010861 */
[----:B------:R-:W-:-:S02]  /*14d00*/  LOP3.LUT R13, R17, 0xff, RZ, 0xc0, !PT ;  /* 0x000000ff110d7812 */ /* 0x000fc400078ec0ff */
[----:B------:R-:W-:Y:S02]  /*14d10*/  LOP3.LUT R187, R11, 0xffff, RZ, 0xc0, !PT ;  /* 0x0000ffff0bbb7812 */ /* 0x000fe400078ec0ff */
[----:B------:R-:W-:Y:S02]  /*14d20*/  PRMT R25, R25, 0x5410, R46 ;  /* 0x0000541019197816 */ /* 0x000fe4000000002e */
[----:B------:R3:W-:Y:S01]  /*14d30*/  MUFU.EX2 R46, R207 ;  /* 0x000000cf002e7308 */ /* 0x0007e20000000800 */
[----:B------:R-:W-:Y:S02]  /*14d40*/  SHF.R.U32.HI R26, RZ, 0x18, R26 ;  /* 0x00000018ff1a7819 */ /* 0x000fe4000001161a */
[----:B--2---:R-:W-:Y:S01]  /*14d50*/  PRMT R175, R121, 0x5410, R248 ;  /* 0x0000541079af7816 */ /* 0x004fe200000000f8 */
[--C-:B------:R-:W-:Y:S02]  /*14d60*/  FFMA.FTZ R121, R75, c[0x0][0x23c], -R246.reuse ;  /* 0x00008f004b797a23 */ /* 0x100fe400000108f6 */
[----:B------:R-:W-:Y:S01]  /*14d70*/  FFMA.FTZ R75, R92, c[0x0][0x23c], -R246 ;  /* 0x00008f005c4b7a23 */ /* 0x000fe200000108f6 */
[----:B------:R-:W-:Y:S01]  /*14d80*/  PRMT R92, R13, 0x5410, R16 ;  /* 0x000054100d5c7816 */ /* 0x000fe20000000010 */
[----:B------:R-:W-:Y:S01]  /*14d90*/  FFMA.FTZ R248, R78, c[0x0][0x23c], -R19 ;  /* 0x00008f004ef87a23 */ /* 0x000fe20000010813 */
[----:B------:R-:W-:Y:S01]  /*14da0*/  SHF.R.U32.HI R187, RZ, 0x8, R187 ;  /* 0x00000008ffbb7819 */ /* 0x000fe200000116bb */
[----:B------:R-:W-:Y:S01]  /*14db0*/  FFMA.FTZ R85, R73, c[0x0][0x23c], -R97 ;  /* 0x00008f0049557a23 */ /* 0x000fe20000010861 */
[----:B------:R-:W-:Y:S01]  /*14dc0*/  LOP3.LUT R16, R11, 0xff, RZ, 0xc0, !PT ;  /* 0x000000ff0b107812 */ /* 0x000fe200078ec0ff */
[----:B------:R-:W-:Y:S01]  /*14dd0*/  MUFU.EX2 R74, R74 ;  /* 0x0000004a004a7308 */ /* 0x000fe20000000800 */
[----:B---3--:R-:W-:Y:S01]  /*14de0*/  FFMA.FTZ R207, R108, c[0x0][0x23c], -R19 ;  /* 0x00008f006ccf7a23 */ /* 0x008fe20000010813 */
[----:B------:R-:W-:Y:S01]  /*14df0*/  SHF.R.U32.HI R13, RZ, 0x10, R11 ;  /* 0x00000010ff0d7819 */ /* 0x000fe2000001160b */
[----:B------:R-:W-:Y:S01]  /*14e00*/  FFMA.FTZ R108, R77, c[0x0][0x23c], -R97 ;  /* 0x00008f004d6c7a23 */ /* 0x000fe20000010861 */
[----:B------:R-:W-:-:S04]  /*14e10*/  PRMT R26, R27, 0x5410, R26 ;  /* 0x000054101b1a7816 */ /* 0x000fc8000000001a */
[----:B------:R-:W2:Y:S01]  /*14e20*/  MUFU.EX2 R83, R83 ;  /* 0x0000005300537308 */ /* 0x000ea20000000800 */
[----:B------:R-:W-:Y:S02]  /*14e30*/  PRMT R187, R16, 0x5410, R187 ;  /* 0x0000541010bb7816 */ /* 0x000fe400000000bb */
[----:B------:R-:W-:-:S05]  /*14e40*/  SHF.R.U32.HI R27, RZ, 0x18, R11 ;  /* 0x00000018ff1b7819 */ /* 0x000fca000001160b */
[----:B------:R-:W-:Y:S01]  /*14e50*/  MUFU.EX2 R81, R81 ;  /* 0x0000005100517308 */ /* 0x000fe20000000800 */
[----:B------:R-:W-:Y:S02]  /*14e60*/  LOP3.LUT R16, R13, 0xff, RZ, 0xc0, !PT ;  /* 0x000000ff0d107812 */ /* 0x000fe400078ec0ff */
[----:B------:R-:W-:-:S05]  /*14e70*/  SHF.R.U32.HI R78, RZ, 0x10, R9 ;  /* 0x00000010ff4e7819 */ /* 0x000fca0000011609 */
[----:B------:R-:W3:Y:S01]  /*14e80*/  MUFU.EX2 R86, R86 ;  /* 0x0000005600567308 */ /* 0x000ee20000000800 */
[C---:B------:R-:W-:Y:S02]  /*14e90*/  LOP3.LUT R13, R9.reuse, 0xffff, RZ, 0xc0, !PT ;  /* 0x0000ffff090d7812 */ /* 0x040fe400078ec0ff */
[----:B------:R-:W-:Y:S02]  /*14ea0*/  LOP3.LUT R11, R9, 0xff, RZ, 0xc0, !PT ;  /* 0x000000ff090b7812 */ /* 0x000fe400078ec0ff */
[----:B------:R-:W-:-:S03]  /*14eb0*/  PRMT R27, R16, 0x5410, R27 ;  /* 0x00005410101b7816 */ /* 0x000fc6000000001b */
[----:B------:R-:W-:Y:S01]  /*14ec0*/  MUFU.EX2 R87, R87 ;  /* 0x0000005700577308 */ /* 0x000fe20000000800 */
[----:B------:R-:W-:Y:S02]  /*14ed0*/  SHF.R.U32.HI R9, RZ, 0x18, R9 ;  /* 0x00000018ff097819 */ /* 0x000fe40000011609 */
[----:B------:R-:W-:-:S05]  /*14ee0*/  LOP3.LUT R78, R78, 0xff, RZ, 0xc0, !PT ;  /* 0x000000ff4e4e7812 */ /* 0x000fca00078ec0ff */
[----:B------:R-:W4:Y:S01]  /*14ef0*/  MUFU.EX2 R248, R248 ;  /* 0x000000f800f87308 */ /* 0x000f220000000800 */
[----:B------:R-:W-:-:S07]  /*14f00*/  SHF.R.U32.HI R16, RZ, 0x8, R13 ;  /* 0x00000008ff107819 */ /* 0x000fce000001160d */
[----:B------:R-:W-:Y:S01]  /*14f10*/  MUFU.EX2 R85, R85 ;  /* 0x0000005500557308 */ /* 0x000fe20000000800 */
[----:B------:R-:W-:-:S07]  /*14f20*/  PRMT R78, R78, 0x5410, R9 ;  /* 0x000054104e4e7816 */ /* 0x000fce0000000009 */
[----:B------:R-:W1:Y:S01]  /*14f30*/  MUFU.EX2 R108, R108 ;  /* 0x0000006c006c7308 */ /* 0x000e620000000800 */
[----:B------:R-:W-:Y:S01]  /*14f40*/  PRMT R82, R11, 0x5410, R16 ;  /* 0x000054100b527816 */ /* 0x000fe20000000010 */
[--C-:B------:R-:W-:Y:S02]  /*14f50*/  FFMA.FTZ R9, R164, c[0x0][0x23c], -R246.reuse ;  /* 0x00008f00a4097a23 */ /* 0x100fe400000108f6 */
[--C-:B------:R-:W-:Y:S02]  /*14f60*/  FFMA.FTZ R80, R109, c[0x0][0x23c], -R246.reuse ;  /* 0x00008f006d507a23 */ /* 0x100fe400000108f6 */
[----:B------:R-:W-:Y:S02]  /*14f70*/  FFMA.FTZ R11, R120, c[0x0][0x23c], -R246 ;  /* 0x00008f00780b7a23 */ /* 0x000fe400000108f6 */
[--C-:B------:R-:W-:Y:S01]  /*14f80*/  FFMA.FTZ R164, R112, c[0x0][0x23c], -R19.reuse ;  /* 0x00008f0070a47a23 */ /* 0x100fe20000010813 */
[----:B------:R-:W-:Y:S01]  /*14f90*/  MUFU.EX2 R59, R202 ;  /* 0x000000ca003b7308 */ /* 0x000fe20000000800 */
[--C-:B------:R-:W-:Y:S01]  /*14fa0*/  FFMA.FTZ R91, R91, c[0x0][0x23c], -R19.reuse ;  /* 0x00008f005b5b7a23 */ /* 0x100fe20000010813 */
[----:B--2---:R-:W-:Y:S01]  /*14fb0*/  F2FP.PACK_AB R13, R83, R74 ;  /* 0x0000004a530d723e */ /* 0x004fe200000000ff */
[----:B------:R-:W-:-:S02]  /*14fc0*/  FFMA.FTZ R120, R117, c[0x0][0x23c], -R19 ;  /* 0x00008f0075787a23 */ /* 0x000fc40000010813 */
[--C-:B------:R-:W-:Y:S02]  /*14fd0*/  FFMA.FTZ R130, R130, c[0x0][0x23c], -R19.reuse ;  /* 0x00008f0082827a23 */ /* 0x100fe40000010813 */
[--C-:B------:R-:W-:Y:S01]  /*14fe0*/  FFMA.FTZ R172, R172, c[0x0][0x23c], -R19.reuse ;  /* 0x00008f00acac7a23 */ /* 0x100fe20000010813 */
[----:B------:R2:W-:Y:S01]  /*14ff0*/  MUFU.EX2 R202, R71 ;  /* 0x0000004700ca7308 */ /* 0x0005e20000000800 */
[--C-:B------:R-:W-:Y:S02]  /*15000*/  FFMA.FTZ R112, R41, c[0x0][0x23c], -R19.reuse ;  /* 0x00008f0029707a23 */ /* 0x100fe40000010813 */
[--C-:B------:R-:W-:Y:S02]  /*15010*/  FFMA.FTZ R109, R47, c[0x0][0x23c], -R19.reuse ;  /* 0x00008f002f6d7a23 */ /* 0x100fe40000010813 */
[--C-:B------:R-:W-:Y:S02]  /*15020*/  FFMA.FTZ R200, R200, c[0x0][0x23c], -R19.reuse ;  /* 0x00008f00c8c87a23 */ /* 0x100fe40000010813 */
[----:B------:R-:W-:-:S02]  /*15030*/  FFMA.FTZ R204, R204, c[0x0][0x23c], -R19 ;  /* 0x00008f00cccc7a23 */ /* 0x000fc40000010813 */
[----:B------:R-:W-:Y:S01]  /*15040*/  FFMA.FTZ R205, R205, c[0x0][0x23c], -R19 ;  /* 0x00008f00cdcd7a23 */ /* 0x000fe20000010813 */
[----:B---3--:R-:W-:Y:S01]  /*15050*/  F2FP.PACK_AB R19, R86, R81 ;  /* 0x000000515613723e */ /* 0x008fe200000000ff */
[--C-:B------:R-:W-:Y:S01]  /*15060*/  HSET2.LE.AND R14, R14, R3.reuse, PT ;  /* 0x000000030e0e7233 */ /* 0x100fe20003803000 */
[----:B------:R-:W-:Y:S01]  /*15070*/  SHF.R.U32.HI R15, RZ, 0x8, R15 ;  /* 0x00000008ff0f7819 */ /* 0x000fe2000001160f */
[--C-:B--2---:R-:W-:Y:S02]  /*15080*/  FFMA.FTZ R71, R99, c[0x0][0x23c], -R246.reuse ;  /* 0x00008f0063477a23 */ /* 0x104fe400000108f6 */
[----:B------:R-:W-:Y:S01]  /*15090*/  FFMA.FTZ R99, R44, c[0x0][0x23c], -R246 ;  /* 0x00008f002c637a23 */ /* 0x000fe200000108f6 */
[----:B------:R-:W-:Y:S01]  /*150a0*/  LOP3.LUT R19, R8, R19, RZ, 0xc0, !PT ;  /* 0x0000001308137212 */ /* 0x000fe200078ec0ff */
[----:B------:R-:W-:Y:S01]  /*150b0*/  IMAD.MOV.U32 R246, RZ, RZ, R18 ;  /* 0x000000fffff67224 */ /* 0x000fe200078e0012 */
[----:B------:R-:W-:Y:S01]  /*150c0*/  LOP3.LUT R18, R10, R13, RZ, 0xc0, !PT ;  /* 0x0000000d0a127212 */ /* 0x000fe200078ec0ff */
[----:B------:R-:W-:Y:S01]  /*150d0*/  HSET2.LE.AND R17, R12, R3, PT ;  /* 0x000000030c117233 */ /* 0x000fe20003803000 */
[----:B----4-:R-:W-:-:S02]  /*150e0*/  F2FP.PACK_AB R13, R248, R87 ;  /* 0x00000057f80d723e */ /* 0x010fc400000000ff */
[----:B-1----:R-:W-:Y:S01]  /*150f0*/  F2FP.PACK_AB R8, R108, R85 ;  /* 0x000000556c08723e */ /* 0x002fe200000000ff */
[----:B------:R-:W-:Y:S01]  /*15100*/  MUFU.EX2 R44, R11 ;  /* 0x0000000b002c7308 */ /* 0x000fe20000000800 */
[----:B------:R-:W-:Y:S02]  /*15110*/  PRMT R94, R94, 0x5410, R15 ;  /* 0x000054105e5e7816 */ /* 0x000fe4000000000f */
[----:B------:R-:W-:Y:S02]  /*15120*/  LOP3.LUT R16, R14, R13, RZ, 0xc0, !PT ;  /* 0x0000000d0e107212 */ /* 0x000fe400078ec0ff */
[----:B------:R-:W-:Y:S01]  /*15130*/  LOP3.LUT R17, R17, R8, RZ, 0xc0, !PT ;  /* 0x0000000811117212 */ /* 0x000fe200078ec0ff */
[----:B------:R-:W1:Y:S02]  /*15140*/  LDSM.16.MT88.4 R12, [R216+0x5000] ;  /* 0x00500000d80c783b */ /* 0x000e640000004200 */
[----:B------:R2:W-:Y:S02]  /*15150*/  MUFU.EX2 R41, R9 ;  /* 0x0000000900297308 */ /* 0x0005e40000000800 */
[----:B--2---:R-:W2:Y:S06]  /*15160*/  LDSM.16.MT88.4 R8, [R215+0x5000] ;  /* 0x00500000d708783b */ /* 0x004eac0000004200 */
[----:B------:R-:W3:Y:S01]  /*15170*/  MUFU.EX2 R138, R138 ;  /* 0x0000008a008a7308 */ /* 0x000ee20000000800 */
[----:B------:R-:W-:-:S07]  /*15180*/  FSETP.NEU.FTZ.AND P0, PT, R193, -INF , PT ;  /* 0xff800000c100780b */ /* 0x000fce0003f1d000 */
[----:B------:R4:W-:Y:S08]  /*15190*/  MUFU.EX2 R73, R91 ;  /* 0x0000005b00497308 */ /* 0x0009f00000000800 */
[----:B------:R-:W-:Y:S01]  /*151a0*/  MUFU.EX2 R179, R179 ;  /* 0x000000b300b37308 */ /* 0x000fe20000000800 */
[----:B----4-:R-:W-:-:S07]  /*151b0*/  FMUL.FTZ R91, R193, c[0x0][0x23c] ;  /* 0x00008f00c15b7a20 */ /* 0x010fce0000410000 */
[----:B------:R-:W-:Y:S01]  /*151c0*/  MUFU.EX2 R76, R76 ;  /* 0x0000004c004c7308 */ /* 0x000fe20000000800 */
[----:B------:R-:W-:-:S07]  /*151d0*/  FSEL R91, R91, RZ, P0 ;  /* 0x000000ff5b5b7208 */ /* 0x000fce0000000000 */
[----:B------:R-:W4:Y:S01]  /*151e0*/  MUFU.EX2 R121, R121 ;  /* 0x0000007900797308 */ /* 0x000f220000000800 */
[----:B------:R-:W-:-:S07]  /*151f0*/  FFMA.FTZ R117, R107, c[0x0][0x23c], -R91 ;  /* 0x00008f006b757a23 */ /* 0x000fce000001085b */
[----:B------:R-:W-:Y:S08]  /*15200*/  MUFU.EX2 R178, R178 ;  /* 0x000000b200b27308 */ /* 0x000ff00000000800 */
[----:B------:R-:W2:Y:S01]  /*15210*/  MUFU.EX2 R79, R79 ;  /* 0x0000004f004f7308 */ /* 0x000ea20000000800 */
[----:B------:R-:W-:Y:S02]  /*15220*/  FFMA.FTZ R107, R45, c[0x0][0x23c], -R91 ;  /* 0x00008f002d6b7a23 */ /* 0x000fe4000001085b */
[----:B------:R-:W-:Y:S01]  /*15230*/  FADD.FTZ R45, R105, R20 ;  /* 0x00000014692d7221 */ /* 0x000fe20000010000 */
[--C-:B------:R-:W-:Y:S01]  /*15240*/  HSET2.LE.AND R20, R23, R3.reuse, PT ;  /* 0x0000000317147233 */ /* 0x100fe20003803000 */
[----:B---3--:R-:W-:Y:S01]  /*15250*/  F2FP.PACK_AB R23, R138, R181 ;  /* 0x000000b58a17723e */ /* 0x008fe200000000ff */
[----:B-1----:R-:W-:Y:S01]  /*15260*/  HMMA.16816.F32 R140, R16, R12, R140 ;  /* 0x0000000c108c723c */ /* 0x002fe2000000188c */
[----:B------:R-:W-:-:S02]  /*15270*/  HSET2.LE.AND R21, R21, R3, PT ;  /* 0x0000000315157233 */ /* 0x000fc40003803000 */
[----:B------:R-:W-:Y:S01]  /*15280*/  LOP3.LUT R20, R20, R23, RZ, 0xc0, !PT ;  /* 0x0000001714147212 */ /* 0x000fe200078ec0ff */
[----:B------:R-:W-:-:S04]  /*15290*/  HSET2.LE.AND R23, R22, R3, PT ;  /* 0x0000000316177233 */ /* 0x000fc80003803000 */
[C---:B------:R-:W-:Y:S08]  /*152a0*/  HMMA.16816.F32 R36, R16.reuse, R14, R36 ;  /* 0x0000000e1024723c */ /* 0x040ff00000001824 */
[C---:B--2---:R-:W-:Y:S08]  /*152b0*/  HMMA.16816.F32 R148, R16.reuse, R8, R148 ;  /* 0x000000081094723c */ /* 0x044ff00000001894 */
[----:B------:R-:W-:Y:S07]  /*152c0*/  HMMA.16816.F32 R144, R16, R10, R144 ;  /* 0x0000000a1090723c */ /* 0x000fee0000001890 */
[----:B----4-:R-:W-:-:S02]  /*152d0*/  F2FP.PACK_AB R18, R121, R202 ;  /* 0x000000ca7912723e */ /* 0x010fc400000000ff */
[----:B------:R-:W-:Y:S02]  /*152e0*/  F2FP.PACK_AB R17, R76, R179 ;  /* 0x000000b34c11723e */ /* 0x000fe400000000ff */
[----:B------:R-:W-:Y:S02]  /*152f0*/  F2FP.PACK_AB R16, R79, R178 ;  /* 0x000000b24f10723e */ /* 0x000fe400000000ff */
[----:B------:R-:W-:Y:S02]  /*15300*/  LOP3.LUT R21, R21, R18, RZ, 0xc0, !PT ;  /* 0x0000001215157212 */ /* 0x000fe400078ec0ff */
[----:B------:R-:W-:Y:S02]  /*15310*/  LOP3.LUT R22, R24, R17, RZ, 0xc0, !PT ;  /* 0x0000001118167212 */ /* 0x000fe400078ec0ff */
[----:B------:R-:W-:Y:S01]  /*15320*/  LOP3.LUT R23, R23, R16, RZ, 0xc0, !PT ;  /* 0x0000001017177212 */ /* 0x000fe200078ec0ff */
[----:B------:R-:W-:Y:S01]  /*15330*/  FADD.FTZ R45, R106, R45 ;  /* 0x0000002d6a2d7221 */ /* 0x000fe20000010000 */
[----:B------:R-:W1:Y:S01]  /*15340*/  LDSM.16.MT88.4 R16, [R216+0x5400] ;  /* 0x00540000d810783b */ /* 0x000e620000004200 */
[----:B------:R2:W-:Y:S01]  /*15350*/  MUFU.EX2 R47, R113 ;  /* 0x00000071002f7308 */ /* 0x0005e20000000800 */
[----:B------:R-:W-:-:S02]  /*15360*/  FFMA.FTZ R77, R90, c[0x0][0x23c], -R97 ;  /* 0x00008f005a4d7a23 */ /* 0x000fc40000010861 */
[--C-:B------:R-:W-:Y:S02]  /*15370*/  FFMA.FTZ R98, R98, c[0x0][0x23c], -R91.reuse ;  /* 0x00008f0062627a23 */ /* 0x100fe4000001085b */
[--C-:B------:R-:W-:Y:S02]  /*15380*/  FFMA.FTZ R119, R119, c[0x0][0x23c], -R91.reuse ;  /* 0x00008f0077777a23 */ /* 0x100fe4000001085b */
[--C-:B------:R-:W-:Y:S02]  /*15390*/  FFMA.FTZ R129, R129, c[0x0][0x23c], -R91.reuse ;  /* 0x00008f0081817a23 */ /* 0x100fe4000001085b */
[--C-:B------:R-:W-:Y:S02]  /*153a0*/  FFMA.FTZ R171, R171, c[0x0][0x23c], -R91.reuse ;  /* 0x00008f00abab7a23 */ /* 0x100fe4000001085b */
[--C-:B------:R-:W-:Y:S02]  /*153b0*/  FFMA.FTZ R97, R42, c[0x0][0x23c], -R91.reuse ;  /* 0x00008f002a617a23 */ /* 0x100fe4000001085b */
[----:B------:R-:W-:-:S02]  /*153c0*/  FFMA.FTZ R188, R188, c[0x0][0x23c], -R91 ;  /* 0x00008f00bcbc7a23 */ /* 0x000fc4000001085b */
[--C-:B--2---:R-:W-:Y:S02]  /*153d0*/  FFMA.FTZ R113, R111, c[0x0][0x23c], -R91.reuse ;  /* 0x00008f006f717a23 */ /* 0x104fe4000001085b */
[--C-:B------:R-:W-:Y:S02]  /*153e0*/  FFMA.FTZ R111, R40, c[0x0][0x23c], -R91.reuse ;  /* 0x00008f00286f7a23 */ /* 0x100fe4000001085b */
[----:B------:R-:W-:Y:S01]  /*153f0*/  FFMA.FTZ R91, R43, c[0x0][0x23c], -R91 ;  /* 0x00008f002b5b7a23 */ /* 0x000fe2000001085b */
[----:B------:R-:W-:Y:S01]  /*15400*/  MUFU.EX2 R40, R207 ;  /* 0x000000cf00287308 */ /* 0x000fe20000000800 */
[----:B------:R-:W-:Y:S02]  /*15410*/  FADD.FTZ R247, R54, R247 ;  /* 0x000000f736f77221 */ /* 0x000fe40000010000 */
[----:B------:R-:W-:Y:S01]  /*15420*/  FADD.FTZ R118, R118, R45 ;  /* 0x0000002d76767221 */ /* 0x000fe20000010000 */
[----:B------:R-:W-:Y:S01]  /*15430*/  HMMA.16816.F32 R132, R20, R12, R132 ;  /* 0x0000000c1484723c */ /* 0x000fe20000001884 */
[----:B------:R-:W-:-:S03]  /*15440*/  FADD.FTZ R180, R180, R246 ;  /* 0x000000f6b4b47221 */ /* 0x000fc60000010000 */
[----:B------:R-:W2:Y:S01]  /*15450*/  MUFU.EX2 R43, R164 ;  /* 0x000000a4002b7308 */ /* 0x000ea20000000800 */
[----:B------:R-:W-:-:S03]  /*15460*/  FADD.FTZ R105, R249, R180 ;  /* 0x000000b4f9697221 */ /* 0x000fc60000010000 */
[----:B------:R-:W-:Y:S01]  /*15470*/  HMMA.16816.F32 R152, R20, R14, R152 ;  /* 0x0000000e1498723c */ /* 0x000fe20000001898 */
[----:B------:R-:W3:Y:S03]  /*15480*/  LDSM.16.MT88.4 R12, [R215+0x5400] ;  /* 0x00540000d70c783b */ /* 0x000ee60000004200 */
[----:B------:R-:W-:Y:S01]  /*15490*/  MUFU.EX2 R45, R117 ;  /* 0x00000075002d7308 */ /* 0x000fe20000000800 */
[----:B------:R-:W-:-:S07]  /*154a0*/  FADD.FTZ R199, R126, R199 ;  /* 0x000000c77ec77221 */ /* 0x000fce0000010000 */
[----:B------:R-:W4:Y:S01]  /*154b0*/  MUFU.EX2 R54, R113 ;  /* 0x0000007100367308 */ /* 0x000f220000000800 */
[----:B------:R-:W-:Y:S02]  /*154c0*/  FADD.FTZ R105, R176, R105 ;  /* 0x00000069b0697221 */ /* 0x000fe40000010000 */
[----:B------:R-:W-:-:S05]  /*154d0*/  FADD.FTZ R102, R102, R199 ;  /* 0x000000c766667221 */ /* 0x000fca0000010000 */
[----:B------:R-:W-:Y:S01]  /*154e0*/  MUFU.EX2 R72, R72 ;  /* 0x0000004800487308 */ /* 0x000fe20000000800 */
[----:B------:R-:W-:-:S07]  /*154f0*/  FADD.FTZ R128, R128, R105 ;  /* 0x0000006980807221 */ /* 0x000fce0000010000 */
[----:B------:R-:W-:Y:S01]  /*15500*/  MUFU.EX2 R139, R139 ;  /* 0x0000008b008b7308 */ /* 0x000fe20000000800 */
[C---:B------:R-:W-:Y:S07]  /*15510*/  HMMA.16816.F32 R156, R20.reuse, R8, R156 ;  /* 0x00000008149c723c */ /* 0x040fee000000189c */
[----:B------:R-:W-:Y:S08]  /*15520*/  MUFU.EX2 R67, R67 ;  /* 0x0000004300437308 */ /* 0x000ff00000000800 */
[----:B------:R-:W-:Y:S08]  /*15530*/  MUFU.EX2 R70, R70 ;  /* 0x0000004600467308 */ /* 0x000ff00000000800 */
[----:B------:R-:W-:Y:S08]  /*15540*/  MUFU.EX2 R100, R100 ;  /* 0x0000006400647308 */ /* 0x000ff00000000800 */
[----:B------:R-:W-:Y:S08]  /*15550*/  MUFU.EX2 R75, R75 ;  /* 0x0000004b004b7308 */ /* 0x000ff00000000800 */
[----:B------:R-:W-:Y:S08]  /*15560*/  MUFU.EX2 R71, R71 ;  /* 0x0000004700477308 */ /* 0x000ff00000000800 */
[----:B------:R-:W-:Y:S08]  /*15570*/  MUFU.EX2 R80, R80 ;  /* 0x0000005000507308 */ /* 0x000ff00000000800 */
[----:B------:R-:W1:Y:S08]  /*15580*/  MUFU.EX2 R90, R245 ;  /* 0x000000f5005a7308 */ /* 0x000e700000000800 */
[----:B------:R-:W-:Y:S08]  /*15590*/  MUFU.EX2 R77, R77 ;  /* 0x0000004d004d7308 */ /* 0x000ff00000000800 */
[----:B------:R-:W1:Y:S01]  /*155a0*/  MUFU.EX2 R98, R98 ;  /* 0x0000006200627308 */ /* 0x000e620000000800 */
[--C-:B------:R-:W-:Y:S01]  /*155b0*/  HSET2.LE.AND R9, R25, R3.reuse, PT ;  /* 0x0000000319097233 */ /* 0x100fe20003803000 */
[----:B------:R-:W-:Y:S01]  /*155c0*/  FADD.FTZ R101, R101, R118 ;  /* 0x0000007665657221 */ /* 0x000fe20000010000 */
[--C-:B------:R-:W-:Y:S01]  /*155d0*/  HSET2.LE.AND R8, R26, R3.reuse, PT ;  /* 0x000000031a087233 */ /* 0x100fe20003803000 */
[----:B------:R-:W-:Y:S01]  /*155e0*/  FADD.FTZ R167, R167, R102 ;  /* 0x00000066a7a77221 */ /* 0x000fe20000010000 */
[--C-:B------:R-:W-:Y:S01]  /*155f0*/  HSET2.LE.AND R25, R27, R3.reuse, PT ;  /* 0x000000031b197233 */ /* 0x100fe20003803000 */
[----:B------:R-:W-:Y:S01]  /*15600*/  FADD.FTZ R89, R89, R128 ;  /* 0x0000008059597221 */ /* 0x000fe20000010000 */
[----:B--2---:R-:W-:Y:S01]  /*15610*/  F2FP.PACK_AB R26, R43, R40 ;  /* 0x000000282b1a723e */ /* 0x004fe200000000ff */
[----:B------:R-:W-:Y:S01]  /*15620*/  FADD.FTZ R96, R96, R247 ;  /* 0x000000f760607221 */ /* 0x000fe20000010000 */
[----:B----4-:R-:W-:Y:S01]  /*15630*/  F2FP.PACK_AB R27, R54, R45 ;  /* 0x0000002d361b723e */ /* 0x010fe200000000ff */
[----:B------:R-:W-:Y:S01]  /*15640*/  FADD.FTZ R194, R194, R101 ;  /* 0x00000065c2c27221 */ /* 0x000fe20000010000 */
[----:B------:R-:W-:Y:S01]  /*15650*/  LOP3.LUT R26, R9, R26, RZ, 0xc0, !PT ;  /* 0x0000001a091a7212 */ /* 0x000fe200078ec0ff */
[----:B------:R-:W-:Y:S01]  /*15660*/  FADD.FTZ R102, R2, R167 ;  /* 0x000000a702667221 */ /* 0x000fe20000010000 */
[----:B------:R-:W-:Y:S01]  /*15670*/  HMMA.16816.F32 R160, R20, R10, R160 ;  /* 0x0000000a14a0723c */ /* 0x000fe200000018a0 */
[----:B------:R-:W-:Y:S01]  /*15680*/  FADD.FTZ R104, R104, R89 ;  /* 0x0000005968687221 */ /* 0x000fe20000010000 */
[----:B------:R-:W-:Y:S01]  /*15690*/  LOP3.LUT R27, R8, R27, RZ, 0xc0, !PT ;  /* 0x0000001b081b7212 */ /* 0x000fe200078ec0ff */
[----:B------:R-:W-:Y:S01]  /*156a0*/  FADD.FTZ R96, R93, R96 ;  /* 0x000000605d607221 */ /* 0x000fe20000010000 */
[--C-:B------:R-:W-:Y:S01]  /*156b0*/  HSET2.LE.AND R24, R187, R3.reuse, PT ;  /* 0x00000003bb187233 */ /* 0x100fe20003803000 */
[----:B-1----:R-:W-:Y:S01]  /*156c0*/  F2FP.PACK_AB R93, R90, R73 ;  /* 0x000000495a5d723e */ /* 0x002fe200000000ff */
[--C-:B------:R-:W-:Y:S01]  /*156d0*/  HSET2.LE.AND R8, R183, R3.reuse, PT ;  /* 0x00000003b7087233 */ /* 0x100fe20003803000 */
[----:B------:R-:W-:Y:S01]  /*156e0*/  F2FP.PACK_AB R106, R98, R77 ;  /* 0x0000004d626a723e */ /* 0x000fe200000000ff */
[--C-:B------:R-:W-:Y:S01]  /*156f0*/  HSET2.LE.AND R10, R131, R3.reuse, PT ;  /* 0x00000003830a7233 */ /* 0x100fe20003803000 */
[----:B------:R-:W-:Y:S01]  /*15700*/  F2FP.PACK_AB R21, R70, R67 ;  /* 0x000000434615723e */ /* 0x000fe200000000ff */
[--C-:B------:R-:W-:Y:S01]  /*15710*/  HSET2.LE.AND R11, R175, R3.reuse, PT ;  /* 0x00000003af0b7233 */ /* 0x100fe20003803000 */
[----:B------:R-:W-:Y:S01]  /*15720*/  F2FP.PACK_AB R20, R80, R71 ;  /* 0x000000475014723e */ /* 0x000fe200000000ff */
[----:B------:R-:W-:Y:S01]  /*15730*/  HSET2.LE.AND R9, R185, R3, PT ;  /* 0x00000003b9097233 */ /* 0x000fe20003803000 */
[----:B------:R-:W-:Y:S01]  /*15740*/  F2FP.PACK_AB R23, R139, R72 ;  /* 0x000000488b17723e */ /* 0x000fe200000000ff */
[----:B------:R-:W-:Y:S01]  /*15750*/  FADD.FTZ R191, R191, R194 ;  /* 0x000000c2bfbf7221 */ /* 0x000fe20000010000 */
[----:B------:R-:W-:Y:S01]  /*15760*/  F2FP.PACK_AB R22, R75, R100 ;  /* 0x000000644b16723e */ /* 0x000fe200000000ff */
[----:B------:R-:W-:-:S02]  /*15770*/  FADD.FTZ R102, R197, R102 ;  /* 0x00000066c5667221 */ /* 0x000fc40000010000 */
[----:B------:R-:W-:Y:S01]  /*15780*/  FADD.FTZ R104, R103, R104 ;  /* 0x0000006867687221 */ /* 0x000fe20000010000 */
[----:B------:R-:W-:Y:S01]  /*15790*/  LOP3.LUT R24, R24, R93, RZ, 0xc0, !PT ;  /* 0x0000005d18187212 */ /* 0x000fe200078ec0ff */
[----:B------:R-:W-:Y:S01]  /*157a0*/  FADD.FTZ R123, R123, R96 ;  /* 0x000000607b7b7221 */ /* 0x000fe20000010000 */
[----:B------:R-:W-:Y:S01]  /*157b0*/  LOP3.LUT R25, R25, R106, RZ, 0xc0, !PT ;  /* 0x0000006a19197212 */ /* 0x000fe200078ec0ff */
[----:B------:R-:W-:Y:S01]  /*157c0*/  FADD.FTZ R192, R192, R191 ;  /* 0x000000bfc0c07221 */ /* 0x000fe20000010000 */
[----:B------:R-:W-:Y:S01]  /*157d0*/  LOP3.LUT R10, R10, R21, RZ, 0xc0, !PT ;  /* 0x000000150a0a7212 */ /* 0x000fe200078ec0ff */
[----:B------:R-:W-:Y:S01]  /*157e0*/  FADD.FTZ R127, R127, R102 ;  /* 0x000000667f7f7221 */ /* 0x000fe20000010000 */
[----:B------:R-:W-:Y:S02]  /*157f0*/  LOP3.LUT R11, R11, R20, RZ, 0xc0, !PT ;  /* 0x000000140b0b7212 */ /* 0x000fe400078ec0ff */
[----:B------:R-:W-:Y:S02]  /*15800*/  LOP3.LUT R8, R8, R23, RZ, 0xc0, !PT ;  /* 0x0000001708087212 */ /* 0x000fe400078ec0ff */
[----:B------:R-:W-:Y:S01]  /*15810*/  LOP3.LUT R9, R9, R22, RZ, 0xc0, !PT ;  /* 0x0000001609097212 */ /* 0x000fe200078ec0ff */
[----:B------:R-:W-:Y:S01]  /*15820*/  MUFU.EX2 R42, R120 ;  /* 0x00000078002a7308 */ /* 0x000fe20000000800 */
[----:B------:R-:W-:Y:S01]  /*15830*/  FADD.FTZ R169, R169, R104 ;  /* 0x00000068a9a97221 */ /* 0x000fe20000010000 */
[----:B------:R-:W1:Y:S01]  /*15840*/  LDSM.16.MT88.4 R20, [R216+0x5800] ;  /* 0x00580000d814783b */ /* 0x000e620000004200 */
[----:B------:R-:W-:-:S02]  /*15850*/  FADD.FTZ R116, R116, R123 ;  /* 0x0000007b74747221 */ /* 0x000fc40000010000 */
[----:B------:R-:W-:-:S03]  /*15860*/  FADD.FTZ R177, R177, R192 ;  /* 0x000000c0b1b17221 */ /* 0x000fc60000010000 */
[----:B------:R-:W2:Y:S01]  /*15870*/  MUFU.EX2 R89, R130 ;  /* 0x0000008200597308 */ /* 0x000ea20000000800 */
[----:B------:R-:W-:Y:S01]  /*15880*/  FADD.FTZ R198, R198, R127 ;  /* 0x0000007fc6c67221 */ /* 0x000fe20000010000 */
[----:B------:R-:W-:Y:S01]  /*15890*/  HMMA.16816.F32 R140, R24, R16, R140 ;  /* 0x00000010188c723c */ /* 0x000fe2000000188c */
[----:B------:R-:W-:-:S05]  /*158a0*/  FADD.FTZ R169, R166, R169 ;  /* 0x000000a9a6a97221 */ /* 0x000fca0000010000 */
[----:B------:R-:W-:Y:S01]  /*158b0*/  MUFU.EX2 R96, R119 ;  /* 0x0000007700607308 */ /* 0x000fe20000000800 */
[----:B------:R-:W-:Y:S01]  /*158c0*/  FADD.FTZ R173, R173, R116 ;  /* 0x00000074adad7221 */ /* 0x000fe20000010000 */
[----:B------:R-:W-:Y:S06]  /*158d0*/  HMMA.16816.F32 R36, R24, R18, R36 ;  /* 0x000000121824723c */ /* 0x000fec0000001824 */
[----:B------:R-:W4:Y:S02]  /*158e0*/  MUFU.EX2 R101, R129 ;  /* 0x0000008100657308 */ /* 0x000f240000000800 */
[----:B------:R-:W-:Y:S01]  /*158f0*/  HMMA.16816.F32 R132, R8, R16, R132 ;  /* 0x000000100884723c */ /* 0x000fe20000001884 */
[----:B------:R-:W-:-:S02]  /*15900*/  FADD.FTZ R190, R190, R177 ;  /* 0x000000b1bebe7221 */ /* 0x000fc40000010000 */
[----:B------:R-:W-:-:S03]  /*15910*/  FADD.FTZ R5, R5, R198 ;  /* 0x000000c605057221 */ /* 0x000fc60000010000 */
[----:B------:R-:W-:Y:S02]  /*15920*/  MUFU.EX2 R56, R56 ;  /* 0x0000003800387308 */ /* 0x000fe40000000800 */
[----:B------:R-:W-:Y:S01]  /*15930*/  HMMA.16816.F32 R152, R8, R18, R152 ;  /* 0x000000120898723c */ /* 0x000fe20000001898 */
[----:B------:R-:W1:Y:S01]  /*15940*/  LDSM.16.MT88.4 R16, [R215+0x5800] ;  /* 0x00580000d710783b */ /* 0x000e620000004200 */
[----:B------:R-:W-:-:S04]  /*15950*/  FADD.FTZ R122, R122, R169 ;  /* 0x000000a97a7a7221 */ /* 0x000fc80000010000 */
[----:B------:R-:W-:Y:S01]  /*15960*/  MUFU.EX2 R171, R171 ;  /* 0x000000ab00ab7308 */ /* 0x000fe20000000800 */
[----:B------:R-:W-:Y:S02]  /*15970*/  FADD.FTZ R168, R168, R173 ;  /* 0x000000ada8a87221 */ /* 0x000fe40000010000 */
[----:B------:R-:W-:-:S05]  /*15980*/  FADD.FTZ R190, R165, R190 ;  /* 0x000000bea5be7221 */ /* 0x000fca0000010000 */
[----:B------:R-:W1:Y:S01]  /*15990*/  MUFU.EX2 R102, R111 ;  /* 0x0000006f00667308 */ /* 0x000e620000000800 */
[----:B------:R-:W-:Y:S02]  /*159a0*/  FADD.FTZ R0, R0, R5 ;  /* 0x0000000500007221 */ /* 0x000fe40000010000 */
[----:B------:R-:W-:Y:S01]  /*159b0*/  FADD.FTZ R95, R95, R122 ;  /* 0x0000007a5f5f7221 */ /* 0x000fe20000010000 */
[----:B---3--:R-:W-:Y:S01]  /*159c0*/  HMMA.16816.F32 R148, R24, R12, R148 ;  /* 0x0000000c1894723c */ /* 0x008fe20000001894 */
[----:B------:R-:W-:-:S03]  /*159d0*/  FADD.FTZ R125, R125, R168 ;  /* 0x000000a87d7d7221 */ /* 0x000fc60000010000 */
[----:B------:R-:W-:Y:S01]  /*159e0*/  MUFU.EX2 R64, R64 ;  /* 0x0000004000407308 */ /* 0x000fe20000000800 */
[--C-:B------:R-:W-:Y:S01]  /*159f0*/  HSET2.LE.AND R28, R28, R3.reuse, PT ;  /* 0x000000031c1c7233 */ /* 0x100fe20003803000 */
[----:B------:R-:W-:Y:S02]  /*15a00*/  FADD.FTZ R34, R34, R95 ;  /* 0x0000005f22227221 */ /* 0x000fe40000010000 */
[----:B------:R-:W-:Y:S04]  /*15a10*/  HMMA.16816.F32 R144, R24, R14, R144 ;  /* 0x0000000e1890723c */ /* 0x000fe80000001890 */
[----:B------:R-:W3:Y:S01]  /*15a20*/  MUFU.EX2 R65, R65 ;  /* 0x0000004100417308 */ /* 0x000ee20000000800 */
[----:B------:R-:W-:Y:S02]  /*15a30*/  FADD.FTZ R5, R124, R125 ;  /* 0x0000007d7c057221 */ /* 0x000fe40000010000 */
[----:B------:R-:W-:Y:S01]  /*15a40*/  FADD.FTZ R25, R31, R190 ;  /* 0x000000be1f197221 */ /* 0x000fe20000010000 */
[----:B--2---:R-:W-:Y:S01]  /*15a50*/  F2FP.PACK_AB R31, R89, R42 ;  /* 0x0000002a591f723e */ /* 0x004fe200000000ff */
[----:B------:R-:W-:Y:S01]  /*15a60*/  FADD.FTZ R27, R29, R0 ;  /* 0x000000001d1b7221 */ /* 0x000fe20000010000 */
[----:B------:R-:W-:-:S02]  /*15a70*/  HSET2.LE.AND R29, R252, R3, PT ;  /* 0x00000003fc1d7233 */ /* 0x000fc40003803000 */
[----:B------:R-:W-:Y:S01]  /*15a80*/  MUFU.EX2 R2, R172 ;  /* 0x000000ac00027308 */ /* 0x000fe20000000800 */
[----:B----4-:R-:W-:Y:S01]  /*15a90*/  F2FP.PACK_AB R0, R101, R96 ;  /* 0x000000606500723e */ /* 0x010fe200000000ff */
[----:B------:R-:W-:-:S06]  /*15aa0*/  FADD.FTZ R25, R66, R25 ;  /* 0x0000001942197221 */ /* 0x000fcc0000010000 */
[----:B------:R-:W2:Y:S01]  /*15ab0*/  MUFU.EX2 R93, R112 ;  /* 0x00000070005d7308 */ /* 0x000ea20000000800 */
[----:B------:R-:W-:Y:S01]  /*15ac0*/  LOP3.LUT R28, R28, R31, RZ, 0xc0, !PT ;  /* 0x0000001f1c1c7212 */ /* 0x000fe200078ec0ff */
[----:B------:R-:W-:Y:S01]  /*15ad0*/  FADD.FTZ R34, R137, R34 ;  /* 0x0000002289227221 */ /* 0x000fe20000010000 */
[----:B------:R-:W-:Y:S01]  /*15ae0*/  LOP3.LUT R29, R29, R0, RZ, 0xc0, !PT ;  /* 0x000000001d1d7212 */ /* 0x000fe200078ec0ff */
[--C-:B------:R-:W-:Y:S01]  /*15af0*/  HSET2.LE.AND R31, R30, R3.reuse, PT ;  /* 0x000000031e1f7233 */ /* 0x100fe20003803000 */
[----:B------:R-:W-:Y:S01]  /*15b00*/  FADD.FTZ R62, R62, R5 ;  /* 0x000000053e3e7221 */ /* 0x000fe20000010000 */
[----:B------:R-:W-:Y:S01]  /*15b10*/  HSET2.LE.AND R26, R242, R3, PT ;  /* 0x00000003f21a7233 */ /* 0x000fe20003803000 */
[----:B------:R-:W-:Y:S01]  /*15b20*/  HMMA.16816.F32 R156, R8, R12, R156 ;  /* 0x0000000c089c723c */ /* 0x000fe2000000189c */
[----:B-1----:R-:W-:Y:S01]  /*15b30*/  F2FP.PACK_AB R0, R102, R171 ;  /* 0x000000ab6600723e */ /* 0x002fe200000000ff */
[----:B------:R-:W-:Y:S01]  /*15b40*/  FADD.FTZ R27, R136, R27 ;  /* 0x0000001b881b7221 */ /* 0x000fe20000010000 */
[----:B------:R-:W-:Y:S01]  /*15b50*/  F2FP.PACK_AB R5, R55, R56 ;  /* 0x000000383705723e */ /* 0x000fe200000000ff */
[----:B------:R-:W-:-:S03]  /*15b60*/  FADD.FTZ R35, R35, R34 ;  /* 0x0000002223237221 */ /* 0x000fc60000010000 */
[----:B------:R-:W-:Y:S01]  /*15b70*/  FADD.FTZ R12, R60, R25 ;  /* 0x000000193c0c7221 */ /* 0x000fe20000010000 */
[----:B------:R-:W-:Y:S01]  /*15b80*/  HMMA.16816.F32 R160, R8, R14, R160 ;  /* 0x0000000e08a0723c */ /* 0x000fe200000018a0 */
[----:B------:R-:W-:Y:S01]  /*15b90*/  LOP3.LUT R31, R31, R0, RZ, 0xc0, !PT ;  /* 0x000000001f1f7212 */ /* 0x000fe200078ec0ff */
[----:B------:R-:W-:Y:S01]  /*15ba0*/  FADD.FTZ R57, R57, R62 ;  /* 0x0000003e39397221 */ /* 0x000fe20000010000 */
[----:B------:R-:W-:Y:S01]  /*15bb0*/  LOP3.LUT R26, R26, R5, RZ, 0xc0, !PT ;  /* 0x000000051a1a7212 */ /* 0x000fe200078ec0ff */
[----:B------:R-:W-:Y:S01]  /*15bc0*/  FADD.FTZ R68, R68, R27 ;  /* 0x0000001b44447221 */ /* 0x000fe20000010000 */
[--C-:B------:R-:W-:Y:S01]  /*15bd0*/  HSET2.LE.AND R24, R184, R3.reuse, PT ;  /* 0x00000003b8187233 */ /* 0x100fe20003803000 */
[----:B------:R-:W-:Y:S01]  /*15be0*/  MUFU.EX2 R109, R109 ;  /* 0x0000006d006d7308 */ /* 0x000fe20000000800 */
[----:B------:R-:W-:Y:S01]  /*15bf0*/  FADD.FTZ R12, R69, R12 ;  /* 0x0000000c450c7221 */ /* 0x000fe20000010000 */
[--C-:B------:R-:W-:Y:S01]  /*15c00*/  HSET2.LE.AND R27, R186, R3.reuse, PT ;  /* 0x00000003ba1b7233 */ /* 0x100fe20003803000 */
[----:B------:R-:W-:Y:S01]  /*15c10*/  F2FP.PACK_AB R0, R174, R41 ;  /* 0x00000029ae00723e */ /* 0x000fe200000000ff */
[----:B------:R-:W-:Y:S01]  /*15c20*/  FADD.FTZ R32, R32, R35 ;  /* 0x0000002320207221 */ /* 0x000fe20000010000 */
[----:B---3--:R-:W-:Y:S01]  /*15c30*/  F2FP.PACK_AB R5, R65, R64 ;  /* 0x000000404105723e */ /* 0x008fe200000000ff */
[----:B------:R-:W-:-:S02]  /*15c40*/  HSET2.LE.AND R25, R244, R3, PT ;  /* 0x00000003f4197233 */ /* 0x000fc40003803000 */
[----:B------:R-:W1:Y:S01]  /*15c50*/  MUFU.EX2 R200, R200 ;  /* 0x000000c800c87308 */ /* 0x000e620000000800 */
[----:B--2---:R-:W-:Y:S01]  /*15c60*/  F2FP.PACK_AB R13, R93, R2 ;  /* 0x000000025d0d723e */ /* 0x004fe200000000ff */
[----:B------:R-:W-:Y:S01]  /*15c70*/  FADD.FTZ R58, R58, R57 ;  /* 0x000000393a3a7221 */ /* 0x000fe20000010000 */
[----:B------:R-:W-:Y:S01]  /*15c80*/  F2FP.PACK_AB R8, R44, R47 ;  /* 0x0000002f2c08723e */ /* 0x000fe200000000ff */
[----:B------:R-:W-:Y:S01]  /*15c90*/  FADD.FTZ R181, R181, R12 ;  /* 0x0000000cb5b57221 */ /* 0x000fe20000010000 */
[----:B------:R-:W-:Y:S01]  /*15ca0*/  LOP3.LUT R24, R24, R5, RZ, 0xc0, !PT ;  /* 0x0000000518187212 */ /* 0x000fe200078ec0ff */
[----:B------:R-:W-:Y:S01]  /*15cb0*/  FADD.FTZ R5, R87, R32 ;  /* 0x0000002057057221 */ /* 0x000fe20000010000 */
[----:B------:R-:W-:Y:S01]  /*15cc0*/  LOP3.LUT R27, R27, R0, RZ, 0xc0, !PT ;  /* 0x000000001b1b7212 */ /* 0x000fe200078ec0ff */
[----:B------:R-:W-:Y:S01]  /*15cd0*/  MUFU.EX2 R107, R107 ;  /* 0x0000006b006b7308 */ /* 0x000fe20000000800 */
[----:B------:R-:W-:Y:S01]  /*15ce0*/  LOP3.LUT R30, R250, R13, RZ, 0xc0, !PT ;  /* 0x0000000dfa1e7212 */ /* 0x000fe200078ec0ff */
[----:B------:R-:W-:Y:S01]  /*15cf0*/  FADD.FTZ R63, R63, R68 ;  /* 0x000000443f3f7221 */ /* 0x000fe20000010000 */
[----:B------:R-:W-:Y:S01]  /*15d00*/  LOP3.LUT R25, R25, R8, RZ, 0xc0, !PT ;  /* 0x0000000819197212 */ /* 0x000fe200078ec0ff */
[----:B------:R-:W-:Y:S01]  /*15d10*/  FADD.FTZ R58, R33, R58 ;  /* 0x0000003a213a7221 */ /* 0x000fe20000010000 */
[----:B------:R-:W2:Y:S01]  /*15d20*/  LDSM.16.MT88.4 R8, [R216+0x5c00] ;  /* 0x005c0000d808783b */ /* 0x000ea20000004200 */
[----:B------:R-:W-:-:S02]  /*15d30*/  FADD.FTZ R138, R138, R181 ;  /* 0x000000b58a8a7221 */ /* 0x000fc40000010000 */
[----:B------:R-:W3:Y:S01]  /*15d40*/  MUFU.EX2 R0, R97 ;  /* 0x0000006100007308 */ /* 0x000ee20000000800 */
[----:B------:R-:W-:Y:S01]  /*15d50*/  FADD.FTZ R5, R248, R5 ;  /* 0x00000005f8057221 */ /* 0x000fe20000010000 */
[----:B------:R-:W4:Y:S01]  /*15d60*/  LDSM.16.MT88.4 R12, [R215+0x5c00] ;  /* 0x005c0000d70c783b */ /* 0x000f220000004200 */
[----:B------:R-:W-:Y:S02]  /*15d70*/  FADD.FTZ R202, R202, R63 ;  /* 0x0000003fcaca7221 */ /* 0x000fe40000010000 */
[----:B------:R-:W-:Y:S02]  /*15d80*/  FADD.FTZ R85, R85, R58 ;  /* 0x0000003a55557221 */ /* 0x000fe40000010000 */
[----:B------:R-:W-:Y:S01]  /*15d90*/  FADD.FTZ R179, R179, R138 ;  /* 0x0000008ab3b37221 */ /* 0x000fe20000010000 */
[----:B------:R-:W-:Y:S01]  /*15da0*/  HMMA.16816.F32 R140, R28, R20, R140 ;  /* 0x000000141c8c723c */ /* 0x000fe2000000188c */
[----:B------:R-:W-:Y:S02]  /*15db0*/  FADD.FTZ R74, R74, R5 ;  /* 0x000000054a4a7221 */ /* 0x000fe40000010000 */
[----:B------:R-:W-:-:S02]  /*15dc0*/  FADD.FTZ R121, R121, R202 ;  /* 0x000000ca79797221 */ /* 0x000fc40000010000 */
[----:B------:R-:W-:-:S03]  /*15dd0*/  FADD.FTZ R108, R108, R85 ;  /* 0x000000556c6c7221 */ /* 0x000fc60000010000 */
[----:B------:R-:W-:Y:S01]  /*15de0*/  HMMA.16816.F32 R132, R24, R20, R132 ;  /* 0x000000141884723c */ /* 0x000fe20000001884 */
[----:B------:R-:W-:Y:S02]  /*15df0*/  FADD.FTZ R179, R76, R179 ;  /* 0x000000b34cb37221 */ /* 0x000fe40000010000 */
[----:B------:R-:W-:-:S04]  /*15e00*/  FADD.FTZ R74, R83, R74 ;  /* 0x0000004a534a7221 */ /* 0x000fc80000010000 */
[--C-:B------:R-:W-:Y:S01]  /*15e10*/  HSET2.LE.AND R20, R82, R3.reuse, PT ;  /* 0x0000000352147233 */ /* 0x100fe20003803000 */
[----:B-1----:R-:W-:Y:S01]  /*15e20*/  F2FP.PACK_AB R21, R200, R109 ;  /* 0x0000006dc815723e */ /* 0x002fe200000000ff */
[----:B------:R-:W-:Y:S01]  /*15e30*/  MUFU.EX2 R188, R188 ;  /* 0x000000bc00bc7308 */ /* 0x000fe20000000800 */
[C---:B------:R-:W-:Y:S01]  /*15e40*/  HMMA.16816.F32 R152, R24.reuse, R22, R152 ;  /* 0x000000161898723c */ /* 0x040fe20000001898 */
[----:B------:R-:W-:Y:S01]  /*15e50*/  FADD.FTZ R178, R178, R121 ;  /* 0x00000079b2b27221 */ /* 0x000fe20000010000 */
[----:B------:R-:W-:Y:S01]  /*15e60*/  LOP3.LUT R20, R20, R21, RZ, 0xc0, !PT ;  /* 0x0000001514147212 */ /* 0x000fe200078ec0ff */
[----:B------:R-:W-:Y:S01]  /*15e70*/  FADD.FTZ R81, R81, R108 ;  /* 0x0000006c51517221 */ /* 0x000fe20000010000 */
[----:B------:R-:W-:Y:S01]  /*15e80*/  HSET2.LE.AND R21, R78, R3, PT ;  /* 0x000000034e157233 */ /* 0x000fe20003803000 */
[----:B------:R-:W-:Y:S02]  /*15e90*/  FADD.FTZ R5, R73, R74 ;  /* 0x0000004a49057221 */ /* 0x000fe40000010000 */
[----:B------:R-:W1:Y:S01]  /*15ea0*/  MUFU.EX2 R91, R91 ;  /* 0x0000005b005b7308 */ /* 0x000e620000000800 */
[----:B------:R-:W-:Y:S01]  /*15eb0*/  HMMA.16816.F32 R156, R24, R16, R156 ;  /* 0x00000010189c723c */ /* 0x000fe2000000189c */
[----:B------:R-:W-:-:S02]  /*15ec0*/  FADD.FTZ R79, R79, R178 ;  /* 0x000000b24f4f7221 */ /* 0x000fc40000010000 */
[----:B------:R-:W-:-:S04]  /*15ed0*/  FADD.FTZ R86, R86, R81 ;  /* 0x0000005156567221 */ /* 0x000fc80000010000 */
[----:B------:R-:W-:Y:S01]  /*15ee0*/  MUFU.EX2 R204, R204 ;  /* 0x000000cc00cc7308 */ /* 0x000fe20000000800 */
[----:B------:R-:W-:Y:S01]  /*15ef0*/  HMMA.16816.F32 R160, R24, R18, R160 ;  /* 0x0000001218a0723c */ /* 0x000fe200000018a0 */
[----:B------:R-:W-:-:S06]  /*15f00*/  FADD.FTZ R5, R90, R5 ;  /* 0x000000055a057221 */ /* 0x000fcc0000010000 */
[----:B------:R-:W1:Y:S01]  /*15f10*/  MUFU.EX2 R205, R205 ;  /* 0x000000cd00cd7308 */ /* 0x000e620000000800 */
[----:B------:R-:W-:Y:S01]  /*15f20*/  FADD.FTZ R26, R72, R179 ;  /* 0x000000b3481a7221 */ /* 0x000fe20000010000 */
[----:B------:R-:W-:Y:S03]  /*15f30*/  HMMA.16816.F32 R36, R28, R22, R36 ;  /* 0x000000161c24723c */ /* 0x000fe60000001824 */
[----:B------:R-:W-:-:S05]  /*15f40*/  FADD.FTZ R26, R139, R26 ;  /* 0x0000001a8b1a7221 */ /* 0x000fca0000010000 */
[----:B------:R-:W-:Y:S01]  /*15f50*/  HMMA.16816.F32 R148, R28, R16, R148 ;  /* 0x000000101c94723c */ /* 0x000fe20000001894 */
[----:B------:R-:W-:Y:S01]  /*15f60*/  MUFU.EX2 R4, R4 ;  /* 0x0000000400047308 */ /* 0x000fe20000000800 */
[----:B------:R-:W-:-:S06]  /*15f70*/  FADD.FTZ R77, R77, R86 ;  /* 0x000000564d4d7221 */ /* 0x000fcc0000010000 */
[----:B------:R-:W-:Y:S01]  /*15f80*/  HMMA.16816.F32 R144, R28, R18, R144 ;  /* 0x000000121c90723c */ /* 0x000fe20000001890 */
[----:B------:R-:W-:Y:S06]  /*15f90*/  MUFU.EX2 R99, R99 ;  /* 0x0000006300637308 */ /* 0x000fec0000000800 */
[----:B---3--:R-:W-:Y:S02]  /*15fa0*/  F2FP.PACK_AB R28, R0, R107 ;  /* 0x0000006b001c723e */ /* 0x008fe400000000ff */
[----:B------:R-:W-:Y:S02]  /*15fb0*/  MUFU.EX2 R201, R201 ;  /* 0x000000c900c97308 */ /* 0x000fe40000000800 */
[----:B------:R-:W-:Y:S01]  /*15fc0*/  LOP3.LUT R21, R21, R28, RZ, 0xc0, !PT ;  /* 0x0000001c15157212 */ /* 0x000fe200078ec0ff */
[----:B------:R-:W-:-:S02]  /*15fd0*/  FADD.FTZ R28, R100, R79 ;  /* 0x0000004f641c7221 */ /* 0x000fc40000010000 */
[----:B------:R-:W-:-:S03]  /*15fe0*/  FADD.FTZ R67, R67, R26 ;  /* 0x0000001a43437221 */ /* 0x000fc60000010000 */
[----:B------:R-:W3:Y:S01]  /*15ff0*/  MUFU.EX2 R206, R206 ;  /* 0x000000ce00ce7308 */ /* 0x000ee20000000800 */
[----:B------:R-:W-:Y:S02]  /*16000*/  FADD.FTZ R40, R40, R5 ;  /* 0x0000000528287221 */ /* 0x000fe40000010000 */
[----:B------:R-:W-:-:S05]  /*16010*/  FADD.FTZ R28, R75, R28 ;  /* 0x0000001c4b1c7221 */ /* 0x000fca0000010000 */
[----:B------:R-:W2:Y:S01]  /*16020*/  MUFU.EX2 R24, R115 ;  /* 0x0000007300187308 */ /* 0x000ea20000000800 */
[----:B------:R-:W-:Y:S02]  /*16030*/  FADD.FTZ R98, R98, R77 ;  /* 0x0000004d62627221 */ /* 0x000fe40000010000 */
[----:B------:R-:W-:Y:S01]  /*16040*/  FADD.FTZ R67, R70, R67 ;  /* 0x0000004346437221 */ /* 0x000fe20000010000 */
[--C-:B------:R-:W-:Y:S01]  /*16050*/  HSET2.LE.AND R23, R110, R3.reuse, PT ;  /* 0x000000036e177233 */ /* 0x100fe20003803000 */
[----:B------:R-:W-:Y:S01]  /*16060*/  FADD.FTZ R43, R43, R40 ;  /* 0x000000282b2b7221 */ /* 0x000fe20000010000 */
[----:B------:R-:W-:Y:S01]  /*16070*/  HSET2.LE.AND R22, R114, R3, PT ;  /* 0x0000000372167233 */ /* 0x000fe20003803000 */
[----:B-1----:R-:W-:Y:S01]  /*16080*/  F2FP.PACK_AB R16, R91, R188 ;  /* 0x000000bc5b10723e */ /* 0x002fe200000000ff */
[----:B------:R-:W-:Y:S01]  /*16090*/  FADD.FTZ R71, R71, R28 ;  /* 0x0000001c47477221 */ /* 0x000fe20000010000 */
[----:B------:R-:W-:Y:S01]  /*160a0*/  F2FP.PACK_AB R17, R205, R204 ;  /* 0x000000cccd11723e */ /* 0x000fe200000000ff */
[----:B------:R-:W-:-:S02]  /*160b0*/  FADD.FTZ R45, R45, R98 ;  /* 0x000000622d2d7221 */ /* 0x000fc40000010000 */
[----:B------:R-:W-:Y:S02]  /*160c0*/  FADD.FTZ R64, R64, R67 ;  /* 0x0000004340407221 */ /* 0x000fe40000010000 */
        /* <DEDUP_REMOVED lines=8> */
[----:B------:R-:W-:Y:S01]  /*16150*/  F2FP.PACK_AB R17, R46, R59 ;  /* 0x0000003b2e11723e */ /* 0x000fe200000000ff */
[--C-:B------:R-:W-:Y:S01]  /*16160*/  HSET2.LE.AND R16, R94, R3.reuse, PT ;  /* 0x000000035e107233 */ /* 0x100fe20003803000 */
[----:B------:R-:W-:Y:S01]  /*16170*/  FADD.FTZ R89, R89, R42 ;  /* 0x0000002a59597221 */ /* 0x000fe20000010000 */
[----:B------:R-:W-:Y:S01]  /*16180*/  HSET2.LE.AND R3, R92, R3, PT ;  /* 0x000000035c037233 */ /* 0x000fe20003803000 */
[----:B---3--:R-:W-:Y:S01]  /*16190*/  F2FP.PACK_AB R32, R206, R201 ;  /* 0x000000c9ce20723e */ /* 0x008fe200000000ff */
[----:B------:R-:W-:Y:S01]  /*161a0*/  FADD.FTZ R47, R47, R80 ;  /* 0x000000502f2f7221 */ /* 0x000fe20000010000 */
[----:B------:R-:W-:Y:S01]  /*161b0*/  F2FP.PACK_AB R25, R4, R61 ;  /* 0x0000003d0419723e */ /* 0x000fe200000000ff */
[----:B------:R-:W-:Y:S01]  /*161c0*/  FADD.FTZ R96, R96, R45 ;  /* 0x0000002d60607221 */ /* 0x000fe20000010000 */
[----:B--2---:R-:W-:Y:S01]  /*161d0*/  F2FP.PACK_AB R30, R24, R99 ;  /* 0x00000063181e723e */ /* 0x004fe200000000ff */
        /* <DEDUP_REMOVED lines=19> */
[----:B----4-:R-:W-:Y:S01]  /*16310*/  HMMA.16816.F32 R148, R20, R12, R148 ;  /* 0x0000000c1494723c */ /* 0x010fe20000001894 */
        /* <DEDUP_REMOVED lines=17> */
[----:B------:R-:W-:-:S02]  /*16430*/  FADD.FTZ R243, R206, R201 ;  /* 0x000000c9cef37221 */ /* 0x000fc40000010000 */
[----:B------:R-:W-:Y:S01]  /*16440*/  FADD.FTZ R252, R91, R188 ;  /* 0x000000bc5bfc7221 */ /* 0x000fe20000010000 */
[----:B------:R2:W-:Y:S01]  /*16450*/  STL [R1+0x14], R0 ;  /* 0x0000140001007387 */ /* 0x0005e20000100800 */
[----:B------:R-:W-:Y:S02]  /*16460*/  IMAD.MOV.U32 R3, RZ, RZ, R196 ;  /* 0x000000ffff037224 */ /* 0x000fe400078e00c4 */
[----:B------:R-:W-:Y:S02]  /*16470*/  IMAD.MOV.U32 R5, RZ, RZ, R189 ;  /* 0x000000ffff057224 */ /* 0x000fe400078e00bd */
[----:B-1----:R-:W-:Y:S02]  /*16480*/  IMAD.MOV.U32 R2, RZ, RZ, R195 ;  /* 0x000000ffff027224 */ /* 0x002fe400078e00c3 */
[----:B--2---:R-:W-:Y:S02]  /*16490*/  IMAD.MOV.U32 R0, RZ, RZ, R193 ;  /* 0x000000ffff007224 */ /* 0x004fe400078e00c1 */
.L_x_827:
[----:B-1----:R-:W-:-:S06]  /*164a0*/  UISETP.GT.AND UP0, UPT, UR36, UR9, UPT ;  /* 0x000000092400728c */ /* 0x002fcc000bf04270 */
[----:B------:R-:W-:-:S13]  /*164b0*/  PLOP3.LUT P0, PT, PT, PT, UP0, 0x80, 0x0 ;  /* 0x000000000000781c */ /* 0x000fda0003f0f008 */
[----:B------:R-:W-:Y:S05]  /*164c0*/  @!P0 BRA `(.L_x_831) ;  /* 0x00009f6000008947 */ /* 0x000fea0003800000 */
[----:B------:R-:W-:Y:S01]  /*164d0*/  MOV R167, R3 ;  /* 0x0000000300a77202 */ /* 0x000fe20000000f00 */
[----:B------:R-:W-:Y:S01]  /*164e0*/  IMAD.MOV.U32 R164, RZ, RZ, R2 ;  /* 0x000000ffffa47224 */ /* 0x000fe200078e0002 */
[----:B------:R-:W1:Y:S01]  /*164f0*/  LDC.U8 R242, c[0x0][0x2d8] ;  /* 0x0000b600fff27b82 */ /* 0x000e620000000000 */
[----:B------:R-:W-:Y:S01]  /*16500*/  IMAD.WIDE.U32 R2, R6, -0x2daee0ad, RZ ;  /* 0xd2511f5306027825 */ /* 0x000fe200078e00ff */
[----:B------:R-:W-:Y:S01]  /*16510*/  ULDC.64 UR4, c[0x0][0x1a0] ;  /* 0x0000680000047ab9 */ /* 0x000fe20000000a00 */
[----:B------:R-:W-:Y:S01]  /*16520*/  MOV R166, R5 ;  /* 0x0000000500a67202 */ /* 0x000fe20000000f00 */
[----:B------:R-:W-:Y:S01]  /*16530*/  ULDC UR39, c[0x0][0x19c] ;  /* 0x0000670000277ab9 */ /* 0x000fe20000000800 */
[----:B------:R-:W-:Y:S01]  /*16540*/  IMAD.WIDE.U32 R250, R53, -0x326172a9, RZ ;  /* 0xcd9e8d5735fa7825 */ /* 0x000fe200078e00ff */
[----:B------:R2:W-:Y:S01]  /*16550*/  STL.64 [R1], R2 ;  /* 0x0000000201007387 */ /* 0x0005e20000100a00 */
[----:B------:R-:W-:Y:S01]  /*16560*/  UIMAD.WIDE.U32 UR42, UR4, 0x60, URZ ;  /* 0x00000060042a78a5 */ /* 0x000fe2000f8e003f */
[----:B------:R-:W-:Y:S01]  /*16570*/  MOV R165, R0 ;  /* 0x0000000000a57202 */ /* 0x000fe20000000f00 */
[----:B------:R-:W-:Y:S01]  /*16580*/  IMAD.WIDE.U32 R246, R52, -0x326172a9, RZ ;  /* 0xcd9e8d5734f67825 */ /* 0x000fe200078e00ff */
[-C--:B------:R-:W-:Y:S01]  /*16590*/  LOP3.LUT R248, R251, R7.reuse, RZ, 0x3c, !PT ;  /* 0x00000007fbf87212 */ /* 0x080fe200078e3cff */
[----:B------:R-:W-:Y:S01]  /*165a0*/  UIMAD UR38, UR5, 0x60, URZ ;  /* 0x00000060052678a4 */ /* 0x000fe2000f8e023f */
[----:B------:R-:W-:Y:S01]  /*165b0*/  ISETP.GE.AND P4, PT, R240, c[0x0][0x220], PT ;  /* 0x00008800f0007a0c */ /* 0x000fe20003f86270 */
[----:B------:R-:W-:Y:S01]  /*165c0*/  UIMAD.WIDE.U32 UR44, UR6, 0x60, URZ ;  /* 0x00000060062c78a5 */ /* 0x000fe2000f8e003f */
[----:B------:R-:W-:Y:S01]  /*165d0*/  LOP3.LUT R244, R247, R7, RZ, 0x3c, !PT ;  /* 0x00000007f7f47212 */ /* 0x000fe200078e3cff */
[----:B------:R-:W-:Y:S01]  /*165e0*/  UIMAD UR40, UR39, 0x60, URZ ;  /* 0x00000060272878a4 */ /* 0x000fe2000f8e023f */
[----:B------:R-:W-:Y:S01]  /*165f0*/  IMAD.WIDE.U32 R248, R248, -0x2daee0ad, RZ ;  /* 0xd2511f53f8f87825 */ /* 0x000fe200078e00ff */
[----:B------:R-:W-:-:S02]  /*16600*/  USHF.L.U64.HI UR34, UR4, 0x6, UR5 ;  /* 0x0000000604227899 */ /* 0x000fc40008010205 */
[----:B------:R-:W-:Y:S01]  /*16610*/  USHF.L.U32 UR35, UR4, 0x6, URZ ;  /* 0x0000000604237899 */ /* 0x000fe2000800063f */
[----:B------:R-:W-:Y:S01]  /*16620*/  IMAD.WIDE.U32 R244, R244, -0x2daee0ad, RZ ;  /* 0xd2511f53f4f47825 */ /* 0x000fe200078e00ff */
[----:B------:R-:W-:Y:S02]  /*16630*/  USHF.L.U32 UR37, UR6, 0x6, URZ ;  /* 0x0000000606257899 */ /* 0x000fe4000800063f */
[----:B------:R-:W-:Y:S01]  /*16640*/  USHF.L.U64.HI UR39, UR6, 0x6, UR39 ;  /* 0x0000000606277899 */ /* 0x000fe20008010227 */
[----:B-1----:R-:W-:Y:S01]  /*16650*/  PRMT R242, R242, 0x7054, R242 ;  /* 0x00007054f2f27816 */ /* 0x002fe200000000f2 */
[----:B------:R-:W-:Y:S02]  /*16660*/  UIADD3 UR38, UR38, UR43, URZ ;  /* 0x0000002b26267290 */ /* 0x000fe4000fffe03f */
[----:B------:R-:W-:Y:S01]  /*16670*/  UIADD3 UR40, UR40, UR45, URZ ;  /* 0x0000002d28287290 */ /* 0x000fe2000fffe03f */
[----:B--2--5:R-:W-:Y:S01]  /*16680*/  MOV R2, R48 ;  /* 0x0000003000027202 */ /* 0x024fe20000000f00 */
[----:B------:R-:W-:-:S05]  /*16690*/  IMAD.MOV.U32 R3, RZ, RZ, R51 ;  /* 0x000000ffff037224 */ /* 0x000fca00078e0033 */
[----:B------:R1:W-:Y:S01]  /*166a0*/  STL.64 [R1+0x8], R2 ;  /* 0x0000080201007387 */ /* 0x0003e20000100a00 */
[----:B------:R-:W-:Y:S05]  /*166b0*/  BRA `(.L_x_832) ;  /* 0x0000032000007947 */ /* 0x000fea0003800000 */
.L_x_834:
[----:B------:R1:W-:Y:S01]  /*166c0*/  @P4 STS [R222+0x2000], RZ ;  /* 0x002000ffde004388 */ /* 0x0003e20000000800 */
[----:B------:R-:W-:Y:S02]  /*166d0*/  UIADD3 UR41, UR36, -0x2, URZ ;  /* 0xfffffffe24297890 */ /* 0x000fe4000fffe03f */
[----:B------:R-:W-:Y:S01]  /*166e0*/  ULDC.64 UR4, c[0x0][0x198] ;  /* 0x0000660000047ab9 */ /* 0x000fe20000000a00 */
[----:B------:R1:W-:Y:S01]  /*166f0*/  @P4 STS [R222+0x2004], RZ ;  /* 0x002004ffde004388 */ /* 0x0003e20000000800 */
[----:B------:R-:W-:Y:S02]  /*16700*/  USHF.R.S32.HI UR36, URZ, 0x1f, UR41 ;  /* 0x0000001f3f247899 */ /* 0x000fe40008011429 */
[----:B------:R-:W-:Y:S01]  /*16710*/  UIMAD.WIDE.U32 UR46, UR41, UR4, URZ ;  /* 0x00000004292e72a5 */ /* 0x000fe2000f8e003f */
[----:B------:R1:W-:Y:S01]  /*16720*/  @P4 STS.64 [R222+0x2008], RZ ;  /* 0x002008ffde004388 */ /* 0x0003e20000000a00 */
[----:B------:R-:W-:Y:S04]  /*16730*/  UIMAD UR36, UR36, UR4, URZ ;  /* 0x00000004242472a4 */ /* 0x000fe8000f8e023f */
[----:B------:R-:W-:Y:S01]  /*16740*/  UIMAD UR36, UR41, UR5, UR36 ;  /* 0x00000005292472a4 */ /* 0x000fe2000f8e0224 */
[----:B------:R-:W-:Y:S02]  /*16750*/  IMAD.U32 R3, RZ, RZ, UR46 ;  /* 0x0000002eff037e24 */ /* 0x000fe4000f8e00ff */
[----:B------:R-:W-:Y:S01]  /*16760*/  IMAD.U32 R0, RZ, RZ, UR46 ;  /* 0x0000002eff007e24 */ /* 0x000fe2000f8e00ff */
[----:B------:R-:W-:Y:S02]  /*16770*/  UIADD3 UR36, UR47, UR36, URZ ;  /* 0x000000242f247290 */ /* 0x000fe4000fffe03f */
[----:B------:R-:W-:Y:S04]  /*16780*/  LEA R3, P1, R3, R224, 0x7 ;  /* 0x000000e003037211 */ /* 0x000fe800078238ff */
[----:B------:R-:W-:Y:S01]  /*16790*/  IMAD.U32 R173, RZ, RZ, UR36 ;  /* 0x00000024ffad7e24 */ /* 0x000fe2000f8e00ff */
[C---:B------:R-:W-:Y:S02]  /*167a0*/  @!P4 LEA R178, P6, R3.reuse, c[0x0][0x168], 0x1 ;  /* 0x00005a0003b2ca11 */ /* 0x040fe400078c08ff */
[----:B------:R-:W-:Y:S02]  /*167b0*/  @!P4 IADD3 R169, P0, R3, UR12, RZ ;  /* 0x0000000c03a9cc10 */ /* 0x000fe4000ff1e0ff */
[----:B------:R-:W-:Y:S02]  /*167c0*/  LEA.HI.X R0, R0, R239, R173, 0x7, P1 ;  /* 0x000000ef00007211 */ /* 0x000fe400008f3cad */
[----:B------:R-:W-:Y:S02]  /*167d0*/  @!P4 LEA R176, P5, R169, c[0x0][0x168], 0x1 ;  /* 0x00005a00a9b0ca11 */ /* 0x000fe400078a08ff */
[C---:B------:R-:W-:Y:S02]  /*167e0*/  @!P4 LEA.HI.X R179, R3.reuse, c[0x0][0x16c], R0, 0x1, P6 ;  /* 0x00005b0003b3ca11 */ /* 0x040fe400030f0c00 */
[C---:B------:R-:W-:Y:S02]  /*167f0*/  @!P4 IADD3.X R2, R0.reuse, UR7, RZ, P0, !PT ;  /* 0x000000070002cc10 */ /* 0x040fe400087fe4ff */
[----:B------:R-:W-:Y:S01]  /*16800*/  @!P4 IADD3 R171, P3, R3, UR37, RZ ;  /* 0x0000002503abcc10 */ /* 0x000fe2000ff7e0ff */
[----:B------:R-:W-:Y:S01]  /*16810*/  @!PT LDS RZ, [RZ] ;  /* 0x00000000fffff984 */ /* 0x000fe20000000800 */
[----:B------:R-:W-:Y:S01]  /*16820*/  @!PT LDS RZ, [RZ] ;  /* 0x00000000fffff984 */ /* 0x000fe20000000800 */
[----:B------:R-:W-:Y:S01]  /*16830*/  @!PT LDS RZ, [RZ] ;  /* 0x00000000fffff984 */ /* 0x000fe20000000800 */
[----:B------:R1:W-:Y:S01]  /*16840*/  @!P4 LDGSTS.E.BYPASS.LTC128B.128 [R222+0x2000], [R178.64] ;  /* 0x02000000b2decfae */ /* 0x0003e2000b901d4e */
[----:B------:R-:W-:Y:S02]  /*16850*/  @!P4 LEA.HI.X R177, R169, c[0x0][0x16c], R2, 0x1, P5 ;  /* 0x00005b00a9b1ca11 */ /* 0x000fe400028f0c02 */
[----:B------:R-:W-:Y:S01]  /*16860*/  @!P4 LEA R174, P2, R171, c[0x0][0x168], 0x1 ;  /* 0x00005a00abaeca11 */ /* 0x000fe200078408ff */
[----:B------:R1:W-:Y:S01]  /*16870*/  @P4 STS.128 [R222+0x2800], RZ ;  /* 0x002800ffde004388 */ /* 0x0003e20000000c00 */
[C---:B------:R-:W-:Y:S02]  /*16880*/  @!P4 IADD3.X R168, R0.reuse, UR39, RZ, P3, !PT ;  /* 0x0000002700a8cc10 */ /* 0x040fe40009ffe4ff */
[----:B------:R-:W-:Y:S01]  /*16890*/  @!P4 IADD3 R173, P1, R3, UR44, RZ ;  /* 0x0000002c03adcc10 */ /* 0x000fe2000ff3e0ff */
[----:B------:R-:W-:Y:S01]  /*168a0*/  @!PT LDS RZ, [RZ] ;  /* 0x00000000fffff984 */ /* 0x000fe20000000800 */
[----:B------:R-:W-:Y:S01]  /*168b0*/  @!PT LDS RZ, [RZ] ;  /* 0x00000000fffff984 */ /* 0x000fe20000000800 */
[----:B------:R-:W-:Y:S01]  /*168c0*/  @!PT LDS RZ, [RZ] ;  /* 0x00000000fffff984 */ /* 0x000fe20000000800 */
[----:B------:R1:W-:Y:S01]  /*168d0*/  @!P4 LDGSTS.E.BYPASS.LTC128B.128 [R222+0x2800], [R176.64] ;  /* 0x02800000b0decfae */ /* 0x0003e2000b901d4e */
[----:B------:R-:W-:Y:S02]  /*168e0*/  @!P4 LEA.HI.X R175, R171, c[0x0][0x16c], R168, 0x1, P2 ;  /* 0x00005b00abafca11 */ /* 0x000fe400010f0ca8 */
[C---:B------:R-:W-:Y:S01]  /*168f0*/  @!P4 LEA R172, P0, R173.reuse, c[0x0][0x168], 0x1 ;  /* 0x00005a00adacca11 */ /* 0x040fe200078008ff */
[----:B------:R1:W-:Y:S01]  /*16900*/  @P4 STS.128 [R222+0x3000], RZ ;  /* 0x003000ffde004388 */ /* 0x0003e20000000c00 */
[----:B------:R-:W-:Y:S03]  /*16910*/  @!P4 IADD3.X R170, R0, UR40, RZ, P1, !PT ;  /* 0x0000002800aacc10 */ /* 0x000fe60008ffe4ff */
        /* <DEDUP_REMOVED lines=10> */
[----:B------:R-:W0:Y:S01]  /*169c0*/  LDGDEPBAR ;  /* 0x00000000000079af */ /* 0x000e220000000000 */
[----:B------:R-:W-:-:S05]  /*169d0*/  BRA `(.L_x_833) ;  /* 0x0000088000007947 */ /* 0x000fca0003800000 */
.L_x_832:
        /* <DEDUP_REMOVED lines=9> */
[----:B------:R-:W-:Y:S06]  /*16a70*/  @P4 STS [R222+0x4000], RZ ;  /* 0x004000ffde004388 */ /* 0x000fec0000000800 */
        /* <DEDUP_REMOVED lines=8> */
[C---:B------:R-:W-:Y:S01]  /*16b00*/  @!P4 LEA R26, P2, R3.reuse, c[0x0][0x170], 0x1 ;  /* 0x00005c00031aca11 */ /* 0x040fe200078408ff */
        /* <DEDUP_REMOVED lines=8> */
[----:B------:R-:W-:Y:S02]  /*16b90*/  @!P4 LEA R22, P1, R6, c[0x0][0x170], 0x1 ;  /* 0x00005c000616ca11 */ /* 0x000fe400078208ff */
        /* <DEDUP_REMOVED lines=22> */
[----:B------:R-:W1:Y:S06]  /*16d00*/  LDSM.16.M88.4 R176, [R220+0x1000] ;  /* 0x00100000dcb0783b */ /* 0x000e6c0000000200 */
[----:B------:R-:W3:Y:S06]  /*16d10*/  LDSM.16.M88.4 R180, [R219+0x2400] ;  /* 0x00240000dbb4783b */ /* 0x000eec0000000200 */
[----:B------:R-:W0:Y:S06]  /*16d20*/  LDGDEPBAR ;  /* 0x00000000000079af */ /* 0x000e2c0000000000 */
[----:B------:R-:W2:Y:S06]  /*16d30*/  LDSM.16.M88.4 R184, [R219+0x2800] ;  /* 0x00280000dbb8783b */ /* 0x000eac0000000200 */
[----:B------:R-:W2:Y:S06]  /*16d40*/  LDSM.16.M88.4 R188, [R219+0x2c00] ;  /* 0x002c0000dbbc783b */ /* 0x000eac0000000200 */
[----:B------:R-:W2:Y:S01]  /*16d50*/  LDSM.16.M88.4 R192, [R219+0x3000] ;  /* 0x00300000dbc0783b */ /* 0x000ea20000000200 */
[-C--:B-----5:R-:W-:Y:S05]  /*16d60*/  HMMA.16816.F32 R4, R168, R172.reuse, RZ ;  /* 0x000000aca804723c */ /* 0x0a0fea00000018ff */
[----:B------:R-:W-:Y:S03]  /*16d70*/  LDSM.16.M88.4 R196, [R219+0x3800] ;  /* 0x00380000dbc4783b */ /* 0x000fe60000000200 */
[C---:B-1----:R-:W-:Y:S03]  /*16d80*/  HMMA.16816.F32 R8, R176.reuse, R172, RZ ;  /* 0x000000acb008723c */ /* 0x042fe600000018ff */
[----:B------:R-:W-:Y:S06]  /*16d90*/  LDSM.16.M88.4 R200, [R219+0x3c00] ;  /* 0x003c0000dbc8783b */ /* 0x000fec0000000200 */
[----:B------:R-:W-:Y:S01]  /*16da0*/  LDSM.16.M88.4 R204, [R211] ;  /* 0x00000000d3cc783b */ /* 0x000fe20000000200 */
[-C--:B------:R-:W-:Y:S08]  /*16db0*/  HMMA.16816.F32 R12, R176, R174.reuse, RZ ;  /* 0x000000aeb00c723c */ /* 0x080ff000000018ff */
[C---:B----4-:R-:W-:Y:S01]  /*16dc0*/  HMMA.16816.F32 R16, R168.reuse, R174, RZ ;  /* 0x000000aea810723c */ /* 0x050fe200000018ff */
[----:B------:R-:W1:Y:S07]  /*16dd0*/  LDSM.16.M88.4 R172, [R219+0x3400] ;  /* 0x00340000dbac783b */ /* 0x000e6e0000000200 */
[-C--:B---3--:R-:W-:Y:S08]  /*16de0*/  HMMA.16816.F32 R20, R168, R180.reuse, RZ ;  /* 0x000000b4a814723c */ /* 0x088ff000000018ff */
[C---:B--2---:R-:W-:Y:S08]  /*16df0*/  HMMA.16816.F32 R24, R176.reuse, R180, RZ ;  /* 0x000000b4b018723c */ /* 0x044ff000000018ff */
        /* <DEDUP_REMOVED lines=33> */
[----:B------:R-:W5:Y:S07]  /*17010*/  LDSM.16.M88.4 R168, [R210] ;  /* 0x00000000d2a8783b */ /* 0x000f6e0000000200 */
[-C--:B--2---:R-:W-:Y:S08]  /*17020*/  HMMA.16816.F32 R4, R180, R184.reuse, R4 ;  /* 0x000000b8b404723c */ /* 0x084ff00000001804 */
        /* <DEDUP_REMOVED lines=35> */
.L_x_833:
[----:B------:R-:W-:Y:S01]  /*17260*/  IMAD.U32 R0, RZ, RZ, UR6 ;  /* 0x00000006ff007e24 */ /* 0x000fe2000f8e00ff */
[----:B------:R-:W-:Y:S01]  /*17270*/  STL [R1+0x68], R252 ;  /* 0x000068fc01007387 */ /* 0x000fe20000100800 */
[----:B------:R-:W-:Y:S02]  /*17280*/  USHF.L.U32 UR5, UR6, 0x2, URZ ;  /* 0x0000000206057899 */ /* 0x000fe4000800063f */
[----:B-1----:R-:W-:Y:S01]  /*17290*/  IMAD R175, R0, 0x80, R221 ;  /* 0x0000008000af7824 */ /* 0x002fe200078e02dd */
[----:B------:R-:W-:Y:S01]  /*172a0*/  STL [R1+0x64], R241 ;  /* 0x000064f101007387 */ /* 0x000fe20000100800 */
[----:B------:R-:W-:Y:S02]  /*172b0*/  UIADD3 UR4, UR5, 0x1, URZ ;  /* 0x0000000105047890 */ /* 0x000fe4000fffe03f */
[--C-:B------:R-:W-:Y:S01]  /*172c0*/  IMAD.IADD R0, R236, 0x1, -R175.reuse ;  /* 0x00000001ec007824 */ /* 0x100fe200078e0aaf */
[C---:B------:R-:W-:Y:S01]  /*172d0*/  IADD3 R174, R175.reuse, 0x1, RZ ;  /* 0x00000001afae7810 */ /* 0x040fe20007ffe0ff */
[----:B------:R-:W-:Y:S01]  /*172e0*/  STL [R1+0x60], R240 ;  /* 0x000060f001007387 */ /* 0x000fe20000100800 */
[----:B------:R-:W-:Y:S01]  /*172f0*/  IADD3 R177, R175, 0x8, RZ ;  /* 0x00000008afb17810 */ /* 0x000fe20007ffe0ff */
[----:B------:R-:W-:Y:S01]  /*17300*/  UISETP.GT.AND UP0, UPT, UR6, UR9, UPT ;  /* 0x000000090600728c */ /* 0x000fe2000bf04270 */
[----:B------:R-:W-:Y:S01]  /*17310*/  IABS R201, R0 ;  /* 0x0000000000c97213 */ /* 0x000fe20000000000 */
[--C-:B------:R-:W-:Y:S01]  /*17320*/  IMAD.IADD R0, R233, 0x1, -R175.reuse ;  /* 0x00000001e9007824 */ /* 0x100fe200078e0aaf */
[C---:B------:R-:W-:Y:S01]  /*17330*/  IADD3 R183, R175.reuse, 0x9, RZ ;  /* 0x00000009afb77810 */ /* 0x040fe20007ffe0ff */
[----:B------:R-:W-:Y:S01]  /*17340*/  STL [R1+0x5c], R239 ;  /* 0x00005cef01007387 */ /* 0x000fe20000100800 */
[C---:B------:R-:W-:Y:S01]  /*17350*/  IADD3 R170, R175.reuse, 0x11, RZ ;  /* 0x00000011afaa7810 */ /* 0x040fe20007ffe0ff */
[----:B------:R-:W-:Y:S01]  /*17360*/  UMOV UR36, UR6 ;  /* 0x0000000600247c82 */ /* 0x000fe20008000000 */
[----:B------:R-:W-:Y:S01]  /*17370*/  I2F R201, R201 ;  /* 0x000000c900c97306 */ /* 0x000fe20000201400 */
[----:B------:R-:W-:Y:S01]  /*17380*/  IABS R199, R0 ;  /* 0x0000000000c77213 */ /* 0x000fe20000000000 */
[--C-:B------:R-:W-:Y:S01]  /*17390*/  IMAD.IADD R0, R230, 0x1, -R175.reuse ;  /* 0x00000001e6007824 */ /* 0x100fe200078e0aaf */
[C---:B------:R-:W-:Y:S01]  /*173a0*/  IADD3 R206, R175.reuse, 0x10, RZ ;  /* 0x00000010afce7810 */ /* 0x040fe20007ffe0ff */
[C---:B------:R-:W-:Y:S01]  /*173b0*/  IMAD.IADD R2, R236.reuse, 0x1, -R170 ;  /* 0x00000001ec027824 */ /* 0x040fe200078e0aaa */
[----:B------:R-:W-:Y:S01]  /*173c0*/  IADD3 R205, R175, 0x18, RZ ;  /* 0x00000018afcd7810 */ /* 0x000fe20007ffe0ff */
[----:B------:R-:W-:Y:S01]  /*173d0*/  STL [R1+0x58], R238 ;  /* 0x000058ee01007387 */ /* 0x000fe20000100800 */
[----:B------:R-:W-:Y:S01]  /*173e0*/  IABS R171, R0 ;  /* 0x0000000000ab7213 */ /* 0x000fe20000000000 */
[----:B------:R-:W-:Y:S01]  /*173f0*/  IMAD.IADD R0, R227, 0x1, -R175 ;  /* 0x00000001e3007824 */ /* 0x000fe200078e0aaf */
[----:B------:R-:W-:Y:S01]  /*17400*/  IABS R188, R2 ;  /* 0x0000000200bc7213 */ /* 0x000fe20000000000 */
[----:B------:R-:W-:Y:S01]  /*17410*/  I2F R199, R199 ;  /* 0x000000c700c77306 */ /* 0x000fe20000201400 */
[----:B------:R-:W-:Y:S01]  /*17420*/  IMAD.IADD R2, R233, 0x1, -R174 ;  /* 0x00000001e9027824 */ /* 0x000fe200078e0aae */
[----:B------:R-:W-:Y:S01]  /*17430*/  IADD3 R169, R175, 0x19, RZ ;  /* 0x00000019afa97810 */ /* 0x000fe20007ffe0ff */
[----:B------:R-:W-:Y:S01]  /*17440*/  IMAD.IADD R3, R233, 0x1, -R206 ;  /* 0x00000001e9037824 */ /* 0x000fe200078e0ace */
[----:B------:R-:W-:Y:S01]  /*17450*/  IABS R197, R0 ;  /* 0x0000000000c57213 */ /* 0x000fe20000000000 */
[C---:B------:R-:W-:Y:S01]  /*17460*/  IMAD.IADD R0, R236.reuse, 0x1, -R174 ;  /* 0x00000001ec007824 */ /* 0x040fe200078e0aae */
[C---:B------:R-:W-:Y:S01]  /*17470*/  IADD3 R204, R175.reuse, 0x20, RZ ;  /* 0x00000020afcc7810 */ /* 0x040fe20007ffe0ff */
[----:B------:R-:W-:Y:S01]  /*17480*/  STL [R1+0x54], R237 ;  /* 0x000054ed01007387 */ /* 0x000fe20000100800 */
[C---:B------:R-:W-:Y:S02]  /*17490*/  IADD3 R202, R175.reuse, 0x21, RZ ;  /* 0x00000021afca7810 */ /* 0x040fe40007ffe0ff */
[----:B------:R-:W-:Y:S01]  /*174a0*/  I2F R171, R171 ;  /* 0x000000ab00ab7306 */ /* 0x000fe20000201400 */
[----:B------:R-:W-:Y:S01]  /*174b0*/  IABS R182, R0 ;  /* 0x0000000000b67213 */ /* 0x000fe20000000000 */
[C---:B------:R-:W-:Y:S01]  /*174c0*/  IMAD.IADD R0, R236.reuse, 0x1, -R177 ;  /* 0x00000001ec007824 */ /* 0x040fe200078e0ab1 */
[----:B------:R-:W-:Y:S01]  /*174d0*/  IABS R189, R3 ;  /* 0x0000000300bd7213 */ /* 0x000fe20000000000 */
[C---:B------:R-:W-:Y:S01]  /*174e0*/  IMAD.IADD R3, R236.reuse, 0x1, -R202 ;  /* 0x00000001ec037824 */ /* 0x040fe200078e0aca */
[C---:B------:R-:W-:Y:S01]  /*174f0*/  IADD3 R196, R175.reuse, 0x28, RZ ;  /* 0x00000028afc47810 */ /* 0x040fe20007ffe0ff */
[----:B------:R-:W-:Y:S01]  /*17500*/  STL [R1+0x50], R225 ;  /* 0x000050e101007387 */ /* 0x000fe20000100800 */
[----:B------:R-:W-:Y:S01]  /*17510*/  IABS R173, R0 ;  /* 0x0000000000ad7213 */ /* 0x000fe20000000000 */
[C---:B------:R-:W-:Y:S01]  /*17520*/  IMAD.IADD R0, R236.reuse, 0x1, -R183 ;  /* 0x00000001ec007824 */ /* 0x040fe200078e0ab7 */
[C---:B------:R-:W-:Y:S01]  /*17530*/  IADD3 R193, R175.reuse, 0x30, RZ ;  /* 0x00000030afc17810 */ /* 0x040fe20007ffe0ff */
[----:B------:R-:W-:Y:S01]  /*17540*/  I2F R182, R182 ;  /* 0x000000b600b67306 */ /* 0x000fe20000201400 */
[C---:B------:R-:W-:Y:S01]  /*17550*/  IADD3 R194, R175.reuse, 0x29, RZ ;  /* 0x00000029afc27810 */ /* 0x040fe20007ffe0ff */
[----:B------:R-:W-:Y:S01]  /*17560*/  STL [R1+0x4c], R224 ;  /* 0x00004ce001007387 */ /* 0x000fe20000100800 */
[----:B------:R-:W-:Y:S01]  /*17570*/  IABS R180, R0 ;  /* 0x0000000000b47213 */ /* 0x000fe20000000000 */
[C---:B------:R-:W-:Y:S01]  /*17580*/  IMAD.IADD R0, R236.reuse, 0x1, -R206 ;  /* 0x00000001ec007824 */ /* 0x040fe200078e0ace */
[C---:B------:R-:W-:Y:S01]  /*17590*/  IADD3 R186, R175.reuse, 0x31, RZ ;  /* 0x00000031afba7810 */ /* 0x040fe20007ffe0ff */
[C---:B------:R-:W-:Y:S01]  /*175a0*/  IMAD.IADD R172, R236.reuse, 0x1, -R193 ;  /* 0x00000001ecac7824 */ /* 0x040fe200078e0ac1 */
[----:B------:R-:W-:Y:S01]  /*175b0*/  STL [R1+0x48], R222 ;  /* 0x000048de01007387 */ /* 0x000fe20000100800 */
[C---:B------:R-:W-:Y:S02]  /*175c0*/  ISETP.GE.AND P2, PT, R175.reuse, R232, PT ;  /* 0x000000e8af00720c */ /* 0x040fe40003f46270 */
[----:B------:R-:W-:Y:S01]  /*175d0*/  I2F R180, R180 ;  /* 0x000000b400b47306 */ /* 0x000fe20000201400 */
[----:B------:R-:W-:Y:S01]  /*175e0*/  IABS R179, R0 ;  /* 0x0000000000b37213 */ /* 0x000fe20000000000 */
[C---:B------:R-:W-:Y:S01]  /*175f0*/  IMAD.IADD R198, R236.reuse, 0x1, -R186 ;  /* 0x00000001ecc67824 */ /* 0x040fe200078e0aba */
[----:B------:R-:W-:Y:S01]  /*17600*/  IABS R0, R2 ;  /* 0x0000000200007213 */ /* 0x000fe20000000000 */
[----:B------:R-:W-:Y:S01]  /*17610*/  IMAD.IADD R2, R236, 0x1, -R205 ;  /* 0x00000001ec027824 */ /* 0x000fe200078e0acd */
[----:B------:R-:W-:Y:S01]  /*17620*/  STL [R1+0x44], R220 ;  /* 0x000044dc01007387 */ /* 0x000fe20000100800 */
[----:B------:R-:W-:Y:S02]  /*17630*/  ISETP.GE.OR P2, PT, R175, R231, !P2 ;  /* 0x000000e7af00720c */ /* 0x000fe40005746670 */
[CC--:B------:R-:W-:Y:S01]  /*17640*/  ISETP.GE.AND P6, PT, R174.reuse, R235.reuse, PT ;  /* 0x000000ebae00720c */ /* 0x0c0fe20003fc6270 */
[----:B------:R-:W-:Y:S01]  /*17650*/  STL [R1+0x40], R219 ;  /* 0x000040db01007387 */ /* 0x000fe20000100800 */
[----:B------:R-:W-:Y:S01]  /*17660*/  I2F R0, R0 ;  /* 0x0000000000007306 */ /* 0x000fe20000201400 */
[----:B------:R-:W-:Y:S01]  /*17670*/  IABS R195, R2 ;  /* 0x0000000200c37213 */ /* 0x000fe20000000000 */
[----:B------:R-:W-:Y:S01]  /*17680*/  IMAD.IADD R2, R233, 0x1, -R177 ;  /* 0x00000001e9027824 */ /* 0x000fe200078e0ab1 */
[----:B------:R1:W-:Y:S01]  /*17690*/  STL [R1+0x3c], R218 ;  /* 0x00003cda01007387 */ /* 0x0003e20000100800 */
[----:B------:R-:W-:Y:S02]  /*176a0*/  ISETP.GE.OR P6, PT, R174, R234, !P6 ;  /* 0x000000eaae00720c */ /* 0x000fe400077c6670 */
[CC--:B------:R-:W-:Y:S02]  /*176b0*/  ISETP.GE.AND P5, PT, R175.reuse, R235.reuse, PT ;  /* 0x000000ebaf00720c */ /* 0x0c0fe40003fa6270 */
[----:B------:R-:W-:Y:S01]  /*176c0*/  IABS R181, R2 ;  /* 0x0000000200b57213 */ /* 0x000fe20000000000 */
[C---:B------:R-:W-:Y:S01]  /*176d0*/  IMAD.IADD R2, R236.reuse, 0x1, -R169 ;  /* 0x00000001ec027824 */ /* 0x040fe200078e0aa9 */
[----:B------:R-:W-:Y:S01]  /*176e0*/  I2F R195, R195 ;  /* 0x000000c300c37306 */ /* 0x000fe20000201400 */
[----:B------:R-:W-:Y:S02]  /*176f0*/  ISETP.GE.OR P5, PT, R175, R234, !P5 ;  /* 0x000000eaaf00720c */ /* 0x000fe40006fa6670 */
[----:B------:R-:W-:Y:S02]  /*17700*/  ISETP.GE.AND P3, PT, R177, R235, PT ;  /* 0x000000ebb100720c */ /* 0x000fe40003f66270 */
[----:B------:R-:W-:Y:S01]  /*17710*/  IABS R192, R2 ;  /* 0x0000000200c07213 */ /* 0x000fe20000000000 */
[----:B------:R-:W-:Y:S01]  /*17720*/  IMAD.IADD R2, R233, 0x1, -R183 ;  /* 0x00000001e9027824 */ /* 0x000fe200078e0ab7 */
[----:B------:R-:W-:Y:S02]  /*17730*/  ISETP.GE.OR P3, PT, R177, R234, !P3 ;  /* 0x000000eab100720c */ /* 0x000fe40005f66670 */
[C---:B------:R-:W-:Y:S01]  /*17740*/  ISETP.GE.AND P0, PT, R175.reuse, R226, PT ;  /* 0x000000e2af00720c */ /* 0x040fe20003f06270 */
[----:B------:R-:W-:Y:S01]  /*17750*/  I2F R179, R179 ;  /* 0x000000b300b37306 */ /* 0x000fe20000201400 */
[----:B------:R-:W-:Y:S01]  /*17760*/  IABS R178, R2 ;  /* 0x0000000200b27213 */ /* 0x000fe20000000000 */
[C---:B------:R-:W-:Y:S01]  /*17770*/  IMAD.IADD R2, R236.reuse, 0x1, -R204 ;  /* 0x00000001ec027824 */ /* 0x040fe200078e0acc */
[C---:B------:R-:W-:Y:S02]  /*17780*/  ISETP.GE.OR P0, PT, R175.reuse, R223, !P0 ;  /* 0x000000dfaf00720c */ /* 0x040fe40004706670 */
[----:B------:R-:W-:Y:S02]  /*17790*/  ISETP.GE.AND P1, PT, R175, R229, PT ;  /* 0x000000e5af00720c */ /* 0x000fe40003f26270 */
[----:B------:R-:W-:Y:S01]  /*177a0*/  IABS R185, R2 ;  /* 0x0000000200b97213 */ /* 0x000fe20000000000 */
[----:B-1----:R-:W2:Y:S01]  /*177b0*/  LDL.64 R218, [R1] ;  /* 0x0000000001da7983 */ /* 0x002ea20000100a00 */
[----:B------:R-:W-:Y:S01]  /*177c0*/  IABS R2, R3 ;  /* 0x0000000300027213 */ /* 0x000fe20000000000 */
[----:B------:R-:W1:Y:S01]  /*177d0*/  I2F R192, R192 ;  /* 0x000000c000c07306 */ /* 0x000e620000201400 */
[----:B------:R-:W-:Y:S01]  /*177e0*/  IMAD.IADD R3, R233, 0x1, -R170 ;  /* 0x00000001e9037824 */ /* 0x000fe200078e0aaa */
[----:B------:R-:W-:Y:S02]  /*177f0*/  ISETP.GE.OR P1, PT, R175, R228, !P1 ;  /* 0x000000e4af00720c */ /* 0x000fe40004f26670 */
[----:B------:R-:W-:Y:S02]  /*17800*/  STL [R1+0x38], R217 ;  /* 0x000038d901007387 */ /* 0x000fe40000100800 */
[----:B------:R-:W-:Y:S01]  /*17810*/  IABS R190, R3 ;  /* 0x0000000300be7213 */ /* 0x000fe20000000000 */
[C---:B------:R-:W-:Y:S01]  /*17820*/  IMAD.IADD R3, R236.reuse, 0x1, -R196 ;  /* 0x00000001ec037824 */ /* 0x040fe200078e0ac4 */
[----:B------:R-:W-:Y:S02]  /*17830*/  STL [R1+0x34], R214 ;  /* 0x000034d601007387 */ /* 0x000fe40000100800 */
[----:B------:R-:W3:Y:S02]  /*17840*/  I2F R185, R185 ;  /* 0x000000b900b97306 */ /* 0x000ee40000201400 */
[----:B------:R-:W-:Y:S01]  /*17850*/  IABS R191, R3 ;  /* 0x0000000300bf7213 */ /* 0x000fe20000000000 */
[C---:B------:R-:W-:Y:S01]  /*17860*/  IMAD.IADD R3, R233.reuse, 0x1, -R205 ;  /* 0x00000001e9037824 */ /* 0x040fe200078e0acd */
[----:B------:R-:W-:Y:S04]  /*17870*/  STL [R1+0x30], R213 ;  /* 0x000030d501007387 */ /* 0x000fe80000100800 */
[----:B------:R-:W-:Y:S01]  /*17880*/  IABS R187, R3 ;  /* 0x0000000300bb7213 */ /* 0x000fe20000000000 */
[----:B------:R-:W-:Y:S01]  /*17890*/  IMAD.IADD R3, R236, 0x1, -R194 ;  /* 0x00000001ec037824 */ /* 0x000fe200078e0ac2 */
[----:B------:R-:W4:Y:S01]  /*178a0*/  I2F R2, R2 ;  /* 0x0000000200027306 */ /* 0x000f220000201400 */
[----:B------:R-:W-:Y:S03]  /*178b0*/  STL [R1+0x2c], R212 ;  /* 0x00002cd401007387 */ /* 0x000fe60000100800 */
[----:B------:R-:W-:Y:S01]  /*178c0*/  IABS R176, R3 ;  /* 0x0000000300b07213 */ /* 0x000fe20000000000 */
[C---:B------:R-:W-:Y:S01]  /*178d0*/  IMAD.IADD R3, R233.reuse, 0x1, -R169 ;  /* 0x00000001e9037824 */ /* 0x040fe200078e0aa9 */
[----:B------:R-:W-:Y:S04]  /*178e0*/  STL [R1+0x28], R211 ;  /* 0x000028d301007387 */ /* 0x000fe80000100800 */
[----:B------:R-:W-:Y:S01]  /*178f0*/  I2F R178, R178 ;  /* 0x000000b200b27306 */ /* 0x000fe20000201400 */
[----:B------:R-:W-:Y:S01]  /*17900*/  IABS R168, R3 ;  /* 0x0000000300a87213 */ /* 0x000fe20000000000 */
[----:B------:R-:W-:Y:S01]  /*17910*/  STL [R1+0x24], R210 ;  /* 0x000024d201007387 */ /* 0x000fe20000100800 */
[----:B------:R-:W-:Y:S01]  /*17920*/  IABS R3, R172 ;  /* 0x000000ac00037213 */ /* 0x000fe20000000000 */
[C---:B------:R-:W-:Y:S02]  /*17930*/  IMAD.IADD R172, R233.reuse, 0x1, -R204 ;  /* 0x00000001e9ac7824 */ /* 0x040fe400078e0acc */
[----:B------:R-:W-:Y:S03]  /*17940*/  STL [R1+0x20], R209 ;  /* 0x000020d101007387 */ /* 0x000fe60000100800 */
[----:B------:R-:W-:Y:S01]  /*17950*/  IABS R184, R172 ;  /* 0x000000ac00b87213 */ /* 0x000fe20000000000 */
[----:B------:R-:W-:Y:S01]  /*17960*/  I2F R190, R190 ;  /* 0x000000be00be7306 */ /* 0x000fe20000201400 */
[----:B------:R-:W-:Y:S01]  /*17970*/  IABS R172, R198 ;  /* 0x000000c600ac7213 */ /* 0x000fe20000000000 */
[----:B------:R-:W-:Y:S04]  /*17980*/  STL [R1+0x18], R208 ;  /* 0x000018d001007387 */ /* 0x000fe80000100800 */
[----:B------:R-:W-:Y:S04]  /*17990*/  STL [R1+0x6c], R236 ;  /* 0x00006cec01007387 */ /* 0x000fe80000100800 */
[----:B------:R-:W1:Y:S01]  /*179a0*/  I2F R187, R187 ;  /* 0x000000bb00bb7306 */ /* 0x000e620000201400 */
[----:B------:R-:W-:Y:S04]  /*179b0*/  STL [R1+0x70], R233 ;  /* 0x000070e901007387 */ /* 0x000fe80000100800 */
[----:B------:R-:W-:Y:S04]  /*179c0*/  STL [R1+0x74], R235 ;  /* 0x000074eb01007387 */ /* 0x000fe80000100800 */
[----:B------:R-:W-:Y:S01]  /*179d0*/  STL [R1+0x78], R234 ;  /* 0x000078ea01007387 */ /* 0x000fe20000100800 */
[----:B------:R-:W-:Y:S03]  /*179e0*/  I2F R176, R176 ;  /* 0x000000b000b07306 */ /* 0x000fe60000201400 */
[----:B------:R-:W-:Y:S04]  /*179f0*/  STL [R1+0x7c], R232 ;  /* 0x00007ce801007387 */ /* 0x000fe80000100800 */
[----:B------:R-:W-:Y:S03]  /*17a00*/  STL [R1+0x80], R231 ;  /* 0x000080e701007387 */ /* 0x000fe60000100800 */
[----:B------:R-:W1:Y:S10]  /*17a10*/  I2F R168, R168 ;  /* 0x000000a800a87306 */ /* 0x000e740000201400 */
[----:B------:R-:W1:Y:S10]  /*17a20*/  I2F R191, R191 ;  /* 0x000000bf00bf7306 */ /* 0x000e740000201400 */
[----:B------:R-:W1:Y:S10]  /*17a30*/  I2F R197, R197 ;  /* 0x000000c500c57306 */ /* 0x000e740000201400 */
[----:B------:R-:W1:Y:S10]  /*17a40*/  I2F R173, R173 ;  /* 0x000000ad00ad7306 */ /* 0x000e740000201400 */
[----:B------:R-:W1:Y:S10]  /*17a50*/  I2F R188, R188 ;  /* 0x000000bc00bc7306 */ /* 0x000e740000201400 */
[----:B------:R-:W1:Y:S10]  /*17a60*/  I2F R3, R3 ;  /* 0x0000000300037306 */ /* 0x000e740000201400 */
[----:B------:R-:W-:Y:S10]  /*17a70*/  I2F R181, R181 ;  /* 0x000000b500b57306 */ /* 0x000ff40000201400 */
[----:B------:R-:W-:Y:S10]  /*17a80*/  I2F R172, R172 ;  /* 0x000000ac00ac7306 */ /* 0x000ff40000201400 */
[----:B------:R-:W4:Y:S01]  /*17a90*/  I2F R189, R189 ;  /* 0x000000bd00bd7306 */ /* 0x000f220000201400 */
[----:B-1----:R-:W-:Y:S02]  /*17aa0*/  FFMA.FTZ R33, R192, -UR31, R33 ;  /* 0x8000001fc0217c23 */ /* 0x002fe40008010021 */
[----:B------:R-:W-:Y:S02]  /*17ab0*/  IMAD.IADD R192, R233, 0x1, -R193 ;  /* 0x00000001e9c07824 */ /* 0x000fe400078e0ac1 */
[----:B---3--:R-:W-:Y:S02]  /*17ac0*/  FFMA.FTZ R36, R185, -UR31, R36 ;  /* 0x8000001fb9247c23 */ /* 0x008fe40008010024 */
[----:B------:R-:W-:Y:S01]  /*17ad0*/  FFMA.FTZ R7, R0, -UR31, R7 ;  /* 0x8000001f00077c23 */ /* 0x000fe20008010007 */
[----:B------:R-:W-:Y:S01]  /*17ae0*/  IABS R192, R192 ;  /* 0x000000c000c07213 */ /* 0x000fe20000000000 */
[----:B------:R-:W-:Y:S02]  /*17af0*/  IMAD.IADD R0, R233, 0x1, -R194 ;  /* 0x00000001e9007824 */ /* 0x000fe400078e0ac2 */
[----:B------:R-:W-:Y:S01]  /*17b00*/  FFMA.FTZ R32, R195, -UR31, R32 ;  /* 0x8000001fc3207c23 */ /* 0x000fe20008010020 */
[----:B------:R1:W-:Y:S01]  /*17b10*/  I2F R185, R192 ;  /* 0x000000c000b97306 */ /* 0x0003e20000201400 */
[----:B----4-:R-:W-:Y:S01]  /*17b20*/  FFMA.FTZ R37, R2, -UR31, R37 ;  /* 0x8000001f02257c23 */ /* 0x010fe20008010025 */
[----:B------:R-:W-:Y:S01]  /*17b30*/  IABS R195, R0 ;  /* 0x0000000000c37213 */ /* 0x000fe20000000000 */
[----:B------:R-:W-:Y:S01]  /*17b40*/  FFMA.FTZ R34, R187, -UR31, R34 ;  /* 0x8000001fbb227c23 */ /* 0x000fe20008010022 */
[C---:B------:R-:W-:Y:S01]  /*17b50*/  IADD3 R2, R175.reuse, 0x48, RZ ;  /* 0x00000048af027810 */ /* 0x040fe20007ffe0ff */
[----:B------:R-:W-:Y:S01]  /*17b60*/  FFMA.FTZ R35, R168, -UR31, R35 ;  /* 0x8000001fa8237c23 */ /* 0x000fe20008010023 */
[----:B------:R-:W-:Y:S01]  /*17b70*/  IADD3 R0, R175, 0x40, RZ ;  /* 0x00000040af007810 */ /* 0x000fe20007ffe0ff */
[----:B------:R-:W-:Y:S02]  /*17b80*/  FFMA.FTZ R17, R180, -UR31, R17 ;  /* 0x8000001fb4117c23 */ /* 0x000fe40008010011 */
[----:B------:R-:W-:Y:S01]  /*17b90*/  IMAD.IADD R180, R233, 0x1, -R196 ;  /* 0x00000001e9b47824 */ /* 0x000fe200078e0ac4 */
[----:B------:R3:W-:Y:S01]  /*17ba0*/  I2F R198, R195 ;  /* 0x000000c300c67306 */ /* 0x0007e20000201400 */
[----:B------:R-:W-:Y:S01]  /*17bb0*/  FFMA.FTZ R5, R182, -UR31, R5 ;  /* 0x8000001fb6057c23 */ /* 0x000fe20008010005 */
[C---:B------:R-:W-:Y:S01]  /*17bc0*/  IADD3 R182, R175.reuse, 0x38, RZ ;  /* 0x00000038afb67810 */ /* 0x040fe20007ffe0ff */
[----:B------:R-:W-:Y:S01]  /*17bd0*/  FFMA.FTZ R19, R178, -UR31, R19 ;  /* 0x8000001fb2137c23 */ /* 0x000fe20008010013 */
[----:B------:R-:W-:Y:S01]  /*17be0*/  IADD3 R178, R175, 0x41, RZ ;  /* 0x00000041afb27810 */ /* 0x000fe20007ffe0ff */
[----:B------:R-:W-:Y:S02]  /*17bf0*/  FFMA.FTZ R23, R190, -UR31, R23 ;  /* 0x8000001fbe177c23 */ /* 0x000fe40008010017 */
[----:B------:R-:W-:Y:S02]  /*17c00*/  FFMA.FTZ R49, R176, -UR31, R49 ;  /* 0x8000001fb0317c23 */ /* 0x000fe40008010031 */
[----:B------:R-:W-:Y:S02]  /*17c10*/  FFMA.FTZ R8, R171, -UR31, R8 ;  /* 0x8000001fab087c23 */ /* 0x000fe40008010008 */
[----:B------:R4:W4:Y:S01]  /*17c20*/  I2F R171, R184 ;  /* 0x000000b800ab7306 */ /* 0x0009220000201400 */
[----:B------:R-:W-:Y:S02]  /*17c30*/  FFMA.FTZ R48, R191, -UR31, R48 ;  /* 0x8000001fbf307c23 */ /* 0x000fe40008010030 */
[C---:B-1----:R-:W-:Y:S02]  /*17c40*/  IMAD.IADD R192, R236.reuse, 0x1, -R2 ;  /* 0x00000001ecc07824 */ /* 0x042fe400078e0a02 */
[----:B------:R-:W-:Y:S01]  /*17c50*/  FFMA.FTZ R20, R179, -UR31, R20 ;  /* 0x8000001fb3147c23 */ /* 0x000fe20008010014 */
[----:B------:R-:W-:Y:S01]  /*17c60*/  IABS R179, R180 ;  /* 0x000000b400b37213 */ /* 0x000fe20000000000 */
[----:B------:R-:W-:Y:S01]  /*17c70*/  FFMA.FTZ R10, R197, -UR31, R10 ;  /* 0x8000001fc50a7c23 */ /* 0x000fe2000801000a */
[----:B------:R-:W-:Y:S01]  /*17c80*/  IABS R190, R192 ;  /* 0x000000c000be7213 */ /* 0x000fe20000000000 */
[--C-:B------:R-:W-:Y:S01]  /*17c90*/  IMAD.IADD R192, R233, 0x1, -R182.reuse ;  /* 0x00000001e9c07824 */ /* 0x100fe200078e0ab6 */
[----:B------:R-:W-:Y:S01]  /*17ca0*/  IADD3 R180, R175, 0x39, RZ ;  /* 0x00000039afb47810 */ /* 0x000fe20007ffe0ff */
[C---:B------:R-:W-:Y:S01]  /*17cb0*/  IMAD.IADD R197, R236.reuse, 0x1, -R182 ;  /* 0x00000001ecc57824 */ /* 0x040fe200078e0ab6 */
[----:B------:R1:W1:Y:S01]  /*17cc0*/  I2F R191, R190 ;  /* 0x000000be00bf7306 */ /* 0x0002620000201400 */
[----:B---3--:R-:W-:Y:S01]  /*17cd0*/  IMAD.IADD R195, R236, 0x1, -R178 ;  /* 0x00000001ecc37824 */ /* 0x008fe200078e0ab2 */
[----:B------:R-:W-:Y:S01]  /*17ce0*/  IABS R187, R192 ;  /* 0x000000c000bb7213 */ /* 0x000fe20000000000 */
[----:B------:R-:W-:Y:S01]  /*17cf0*/  FFMA.FTZ R16, R173, -UR31, R16 ;  /* 0x8000001fad107c23 */ /* 0x000fe20008010010 */
[----:B------:R-:W-:Y:S01]  /*17d00*/  IADD3 R192, R175, 0x49, RZ ;  /* 0x00000049afc07810 */ /* 0x000fe20007ffe0ff */
[----:B------:R-:W-:Y:S01]  /*17d10*/  FFMA.FTZ R21, R188, -UR31, R21 ;  /* 0x8000001fbc157c23 */ /* 0x000fe20008010015 */
[----:B------:R-:W-:Y:S01]  /*17d20*/  IABS R200, R195 ;  /* 0x000000c300c87213 */ /* 0x000fe20000000000 */
[----:B------:R-:W-:Y:S01]  /*17d30*/  FFMA.FTZ R52, R3, -UR31, R52 ;  /* 0x8000001f03347c23 */ /* 0x000fe20008010034 */
[----:B------:R-:W-:Y:S01]  /*17d40*/  IABS R173, R197 ;  /* 0x000000c500ad7213 */ /* 0x000fe20000000000 */
[C---:B------:R-:W-:Y:S01]  /*17d50*/  IMAD.IADD R195, R236.reuse, 0x1, -R192 ;  /* 0x00000001ecc37824 */ /* 0x040fe200078e0ac0 */
[----:B------:R-:W3:Y:S01]  /*17d60*/  I2F R179, R179 ;  /* 0x000000b300b37306 */ /* 0x000ee20000201400 */
[----:B------:R-:W-:Y:S01]  /*17d70*/  IMAD.IADD R197, R236, 0x1, -R180 ;  /* 0x00000001ecc57824 */ /* 0x000fe200078e0ab4 */
[----:B------:R-:W-:Y:S01]  /*17d80*/  FSEL R10, R10, -INF , !P0 ;  /* 0xff8000000a0a7808 */ /* 0x000fe20004000000 */
[----:B----4-:R-:W-:Y:S01]  /*17d90*/  IMAD.IADD R184, R233, 0x1, -R202 ;  /* 0x00000001e9b87824 */ /* 0x010fe200078e0aca */
[----:B------:R-:W-:Y:S01]  /*17da0*/  IABS R176, R195 ;  /* 0x000000c300b07213 */ /* 0x000fe20000000000 */
[----:B------:R-:W-:Y:S01]  /*17db0*/  IMAD.IADD R195, R230, 0x1, -R174 ;  /* 0x00000001e6c37824 */ /* 0x000fe200078e0aae */
[----:B------:R-:W-:Y:S01]  /*17dc0*/  ISETP.GE.AND P0, PT, R174, R232, PT ;  /* 0x000000e8ae00720c */ /* 0x000fe20003f06270 */
[----:B------:R-:W-:Y:S01]  /*17dd0*/  FFMA.FTZ R22, R189, -UR31, R22 ;  /* 0x8000001fbd167c23 */ /* 0x000fe20008010016 */
[----:B------:R-:W-:Y:S01]  /*17de0*/  IABS R188, R197 ;  /* 0x000000c500bc7213 */ /* 0x000fe20000000000 */
[----:B------:R-:W-:Y:S01]  /*17df0*/  IMAD.IADD R197, R236, 0x1, -R0 ;  /* 0x00000001ecc57824 */ /* 0x000fe200078e0a00 */
[----:B------:R4:W4:Y:S01]  /*17e00*/  I2F R168, R176 ;  /* 0x000000b000a87306 */ /* 0x0009220000201400 */
[----:B------:R-:W-:Y:S01]  /*17e10*/  FFMA.FTZ R38, R171, -UR31, R38 ;  /* 0x8000001fab267c23 */ /* 0x000fe20008010026 */
[----:B------:R-:W-:Y:S01]  /*17e20*/  IABS R184, R184 ;  /* 0x000000b800b87213 */ /* 0x000fe20000000000 */
[----:B------:R-:W-:Y:S01]  /*17e30*/  IMAD.IADD R189, R233, 0x1, -R186 ;  /* 0x00000001e9bd7824 */ /* 0x000fe200078e0aba */
[----:B-1----:R-:W-:Y:S01]  /*17e40*/  IABS R190, R195 ;  /* 0x000000c300be7213 */ /* 0x002fe20000000000 */
[----:B------:R-:W-:Y:S01]  /*17e50*/  FFMA.FTZ R6, R199, -UR31, R6 ;  /* 0x8000001fc7067c23 */ /* 0x000fe20008010006 */
[----:B------:R-:W-:Y:S01]  /*17e60*/  ISETP.GE.OR P0, PT, R174, R231, !P0 ;  /* 0x000000e7ae00720c */ /* 0x000fe20004706670 */
[----:B------:R-:W-:Y:S01]  /*17e70*/  FFMA.FTZ R80, R191, -UR31, R80 ;  /* 0x8000001fbf507c23 */ /* 0x000fe20008010050 */
[----:B------:R-:W-:Y:S01]  /*17e80*/  FSEL R199, R5, -INF , !P6 ;  /* 0xff80000005c77808 */ /* 0x000fe20007000000 */
[----:B------:R-:W-:Y:S01]  /*17e90*/  FFMA.FTZ R18, R181, -UR31, R18 ;  /* 0x8000001fb5127c23 */ /* 0x000fe20008010012 */
[----:B------:R-:W1:Y:S01]  /*17ea0*/  I2F R184, R184 ;  /* 0x000000b800b87306 */ /* 0x000e620000201400 */
[----:B------:R-:W-:Y:S01]  /*17eb0*/  ISETP.GE.AND P6, PT, R205, R235, PT ;  /* 0x000000ebcd00720c */ /* 0x000fe20003fc6270 */
[----:B------:R-:W-:Y:S01]  /*17ec0*/  FFMA.FTZ R53, R172, -UR31, R53 ;  /* 0x8000001fac357c23 */ /* 0x000fe20008010035 */
[----:B------:R-:W-:Y:S01]  /*17ed0*/  IABS R181, R197 ;  /* 0x000000c500b57213 */ /* 0x000fe20000000000 */
[----:B---3--:R-:W-:Y:S01]  /*17ee0*/  FFMA.FTZ R50, R179, -UR31, R50 ;  /* 0x8000001fb3327c23 */ /* 0x008fe20008010032 */
[-C--:B------:R-:W-:Y:S01]  /*17ef0*/  ISETP.GE.OR P6, PT, R205, R234.reuse, !P6 ;  /* 0x000000eacd00720c */ /* 0x080fe200077c6670 */
[----:B------:R-:W-:Y:S01]  /*17f00*/  FFMA.FTZ R4, R201, -UR31, R4 ;  /* 0x8000001fc9047c23 */ /* 0x000fe20008010004 */
[----:B------:R-:W-:Y:S01]  /*17f10*/  IABS R189, R189 ;  /* 0x000000bd00bd7213 */ /* 0x000fe20000000000 */
[----:B------:R-:W-:Y:S01]  /*17f20*/  IMAD.IADD R5, R230, 0x1, -R183 ;  /* 0x00000001e6057824 */ /* 0x000fe200078e0ab7 */
[----:B------:R-:W-:Y:S01]  /*17f30*/  FSEL R238, R32, -INF , !P6 ;  /* 0xff80000020ee7808 */ /* 0x000fe20007000000 */
[----:B------:R3:W3:Y:S01]  /*17f40*/  I2F R3, R190 ;  /* 0x000000be00037306 */ /* 0x0006e20000201400 */
[----:B------:R-:W-:Y:S01]  /*17f50*/  ISETP.GE.AND P6, PT, R202, R235, PT ;  /* 0x000000ebca00720c */ /* 0x000fe20003fc6270 */
[----:B------:R-:W-:Y:S01]  /*17f60*/  FFMA.FTZ R51, R198, -UR31, R51 ;  /* 0x8000001fc6337c23 */ /* 0x000fe20008010033 */
[----:B------:R-:W-:Y:S01]  /*17f70*/  IABS R5, R5 ;  /* 0x0000000500057213 */ /* 0x000fe20000000000 */
[----:B----4-:R-:W-:Y:S01]  /*17f80*/  IMAD.IADD R176, R233, 0x1, -R180 ;  /* 0x00000001e9b07824 */ /* 0x010fe200078e0ab4 */
[----:B------:R-:W-:Y:S01]  /*17f90*/  IADD3 R198, R175, 0x58, RZ ;  /* 0x00000058afc67810 */ /* 0x000fe20007ffe0ff */
[----:B------:R-:W-:Y:S01]  /*17fa0*/  FFMA.FTZ R54, R185, -UR31, R54 ;  /* 0x8000001fb9367c23 */ /* 0x000fe20008010036 */
[----:B------:R-:W-:Y:S01]  /*17fb0*/  ISETP.GE.OR P6, PT, R202, R234, !P6 ;  /* 0x000000eaca00720c */ /* 0x000fe200077c6670 */
[----:B------:R-:W-:Y:S01]  /*17fc0*/  FFMA.FTZ R81, R168, -UR31, R81 ;  /* 0x8000001fa8517c23 */ /* 0x000fe20008010051 */
[----:B------:R-:W-:Y:S01]  /*17fd0*/  IABS R171, R176 ;  /* 0x000000b000ab7213 */ /* 0x000fe20000000000 */
[----:B------:R-:W4:Y:S01]  /*17fe0*/  I2F R188, R188 ;  /* 0x000000bc00bc7306 */ /* 0x000f220000201400 */
[----:B------:R-:W-:Y:S02]  /*17ff0*/  IADD3 R176, R175, 0x50, RZ ;  /* 0x00000050afb07810 */ /* 0x000fe40007ffe0ff */
[----:B------:R-:W-:Y:S01]  /*18000*/  FSEL R203, R4, -INF , !P5 ;  /* 0xff80000004cb7808 */ /* 0x000fe20006800000 */
[----:B-1----:R-:W-:Y:S01]  /*18010*/  FFMA.FTZ R39, R184, -UR31, R39 ;  /* 0x8000001fb8277c23 */ /* 0x002fe20008010027 */
[C---:B------:R-:W-:Y:S01]  /*18020*/  ISETP.GE.AND P5, PT, R183.reuse, R235, PT ;  /* 0x000000ebb700720c */ /* 0x040fe20003fa6270 */
[----:B------:R-:W-:Y:S02]  /*18030*/  IMAD.IADD R195, R236, 0x1, -R176 ;  /* 0x00000001ecc37824 */ /* 0x000fe400078e0ab0 */
[----:B------:R-:W-:Y:S01]  /*18040*/  IMAD.IADD R184, R230, 0x1, -R177 ;  /* 0x00000001e6b87824 */ /* 0x000fe200078e0ab1 */
[----:B------:R-:W-:Y:S01]  /*18050*/  ISETP.GE.OR P5, PT, R183, R234, !P5 ;  /* 0x000000eab700720c */ /* 0x000fe20006fa6670 */
[----:B------:R-:W1:Y:S01]  /*18060*/  I2F R172, R171 ;  /* 0x000000ab00ac7306 */ /* 0x000e620000201400 */
[----:B------:R-:W-:Y:S02]  /*18070*/  IABS R197, R195 ;  /* 0x000000c300c57213 */ /* 0x000fe40000000000 */
[----:B------:R-:W-:Y:S01]  /*18080*/  IABS R195, R184 ;  /* 0x000000b800c37213 */ /* 0x000fe20000000000 */
[----:B------:R-:W-:Y:S01]  /*18090*/  IMAD.IADD R184, R233, 0x1, -R0 ;  /* 0x00000001e9b87824 */ /* 0x000fe200078e0a00 */
[----:B---3--:R-:W-:Y:S01]  /*180a0*/  IADD3 R190, R175, 0x51, RZ ;  /* 0x00000051afbe7810 */ /* 0x008fe20007ffe0ff */
[----:B------:R-:W-:Y:S01]  /*180b0*/  FFMA.FTZ R9, R3, -UR31, R9 ;  /* 0x8000001f03097c23 */ /* 0x000fe20008010009 */
[----:B------:R-:W-:Y:S02]  /*180c0*/  FSEL R3, R16, -INF , !P3 ;  /* 0xff80000010037808 */ /* 0x000fe40005800000 */
[C---:B------:R-:W-:Y:S01]  /*180d0*/  ISETP.GE.AND P3, PT, R177.reuse, R232, PT ;  /* 0x000000e8b100720c */ /* 0x040fe20003f66270 */
[----:B------:R3:W3:Y:S01]  /*180e0*/  I2F R171, R197 ;  /* 0x000000c500ab7306 */ /* 0x0006e20000201400 */
[----:B------:R-:W-:Y:S02]  /*180f0*/  IABS R184, R184 ;  /* 0x000000b800b87213 */ /* 0x000fe40000000000 */
[-C--:B------:R-:W-:Y:S01]  /*18100*/  ISETP.GE.OR P3, PT, R177, R231.reuse, !P3 ;  /* 0x000000e7b100720c */ /* 0x080fe20005f66670 */
[----:B----4-:R-:W-:Y:S03]  /*18110*/  FFMA.FTZ R65, R188, -UR31, R65 ;  /* 0x8000001fbc417c23 */ /* 0x010fe60008010041 */
[----:B------:R-:W-:Y:S02]  /*18120*/  FSEL R16, R18, -INF , !P3 ;  /* 0xff80000012107808 */ /* 0x000fe40005800000 */
[CC--:B------:R-:W-:Y:S01]  /*18130*/  ISETP.GE.AND P3, PT, R170.reuse, R232.reuse, PT ;  /* 0x000000e8aa00720c */ /* 0x0c0fe20003f66270 */
[----:B------:R-:W4:Y:S03]  /*18140*/  I2F R173, R173 ;  /* 0x000000ad00ad7306 */ /* 0x000f260000201400 */
[-C--:B------:R-:W-:Y:S01]  /*18150*/  ISETP.GE.OR P3, PT, R170, R231.reuse, !P3 ;  /* 0x000000e7aa00720c */ /* 0x080fe20005f66670 */
[----:B-1----:R-:W-:Y:S03]  /*18160*/  FFMA.FTZ R67, R172, -UR31, R67 ;  /* 0x8000001fac437c23 */ /* 0x002fe60008010043 */
[----:B------:R-:W-:Y:S02]  /*18170*/  FSEL R4, R23, -INF , !P3 ;  /* 0xff80000017047808 */ /* 0x000fe40005800000 */
[CC--:B------:R-:W-:Y:S01]  /*18180*/  ISETP.GE.AND P3, PT, R169.reuse, R232.reuse, PT ;  /* 0x000000e8a900720c */ /* 0x0c0fe20003f66270 */
[----:B------:R-:W1:Y:S03]  /*18190*/  I2F R189, R189 ;  /* 0x000000bd00bd7306 */ /* 0x000e660000201400 */
[----:B------:R-:W-:Y:S01]  /*181a0*/  ISETP.GE.OR P3, PT, R169, R231, !P3 ;  /* 0x000000e7a900720c */ /* 0x000fe20005f66670 */
[----:B---3--:R-:W-:Y:S02]  /*181b0*/  IMAD.IADD R197, R236, 0x1, -R190 ;  /* 0x00000001ecc57824 */ /* 0x008fe400078e0abe */
[----:B------:R-:W-:Y:S01]  /*181c0*/  FFMA.FTZ R84, R171, -UR31, R84 ;  /* 0x8000001fab547c23 */ /* 0x000fe20008010054 */
[----:B------:R-:W-:Y:S02]  /*181d0*/  FSEL R241, R35, -INF , !P3 ;  /* 0xff80000023f17808 */ /* 0x000fe40005800000 */
[----:B------:R-:W-:Y:S01]  /*181e0*/  IABS R188, R197 ;  /* 0x000000c500bc7213 */ /* 0x000fe20000000000 */
[----:B------:R-:W3:Y:S01]  /*181f0*/  I2F R179, R184 ;  /* 0x000000b800b37306 */ /* 0x000ee20000201400 */
[CC--:B------:R-:W-:Y:S02]  /*18200*/  ISETP.GE.AND P3, PT, R202.reuse, R232.reuse, PT ;  /* 0x000000e8ca00720c */ /* 0x0c0fe40003f66270 */
[----:B------:R-:W-:Y:S01]  /*18210*/  IADD3 R197, R175, 0x59, RZ ;  /* 0x00000059afc57810 */ /* 0x000fe20007ffe0ff */
[----:B----4-:R-:W-:Y:S01]  /*18220*/  FFMA.FTZ R64, R173, -UR31, R64 ;  /* 0x8000001fad407c23 */ /* 0x010fe20008010040 */
[-C--:B------:R-:W-:Y:S04]  /*18230*/  ISETP.GE.OR P3, PT, R202, R231.reuse, !P3 ;  /* 0x000000e7ca00720c */ /* 0x080fe80005f66670 */
[----:B------:R-:W-:Y:S01]  /*18240*/  FSEL R39, R39, -INF , !P3 ;  /* 0xff80000027277808 */ /* 0x000fe20005800000 */
[----:B------:R-:W4:Y:S01]  /*18250*/  I2F R184, R188 ;  /* 0x000000bc00b87306 */ /* 0x000f220000201400 */
[CC--:B------:R-:W-:Y:S01]  /*18260*/  ISETP.GE.AND P3, PT, R194.reuse, R232.reuse, PT ;  /* 0x000000e8c200720c */ /* 0x0c0fe20003f66270 */
[----:B-1----:R-:W-:Y:S03]  /*18270*/  FFMA.FTZ R55, R189, -UR31, R55 ;  /* 0x8000001fbd377c23 */ /* 0x002fe60008010037 */
[-C--:B------:R-:W-:Y:S02]  /*18280*/  ISETP.GE.OR P3, PT, R194, R231.reuse, !P3 ;  /* 0x000000e7c200720c */ /* 0x080fe40005f66670 */
[----:B------:R-:W-:Y:S01]  /*18290*/  FSEL R189, R7, -INF , !P0 ;  /* 0xff80000007bd7808 */ /* 0x000fe20004000000 */
[----:B------:R-:W-:Y:S01]  /*182a0*/  IMAD.IADD R7, R233, 0x1, -R178 ;  /* 0x00000001e9077824 */ /* 0x000fe200078e0ab2 */
[C---:B------:R-:W-:Y:S01]  /*182b0*/  ISETP.GE.AND P0, PT, R206.reuse, R232, PT ;  /* 0x000000e8ce00720c */ /* 0x040fe20003f06270 */
[----:B------:R-:W1:Y:S03]  /*182c0*/  I2F R173, R195 ;  /* 0x000000c300ad7306 */ /* 0x000e660000201400 */
[----:B------:R-:W-:Y:S01]  /*182d0*/  ISETP.GE.OR P0, PT, R206, R231, !P0 ;  /* 0x000000e7ce00720c */ /* 0x000fe20004706670 */
[----:B---3--:R-:W-:Y:S01]  /*182e0*/  FFMA.FTZ R70, R179, -UR31, R70 ;  /* 0x8000001fb3467c23 */ /* 0x008fe20008010046 */
[----:B------:R-:W-:Y:S02]  /*182f0*/  IABS R7, R7 ;  /* 0x0000000700077213 */ /* 0x000fe40000000000 */
[----:B------:R-:W-:Y:S01]  /*18300*/  FSEL R179, R17, -INF , !P5 ;  /* 0xff80000011b37808 */ /* 0x000fe20006800000 */
[----:B------:R-:W-:Y:S01]  /*18310*/  IMAD.IADD R17, R230, 0x1, -R206 ;  /* 0x00000001e6117824 */ /* 0x000fe200078e0ace */
[C---:B------:R-:W-:Y:S01]  /*18320*/  ISETP.GE.AND P5, PT, R169.reuse, R235, PT ;  /* 0x000000eba900720c */ /* 0x040fe20003fa6270 */
[----:B------:R-:W3:Y:S01]  /*18330*/  I2F R181, R181 ;  /* 0x000000b500b57306 */ /* 0x000ee20000201400 */
[----:B------:R-:W-:Y:S02]  /*18340*/  FSEL R171, R22, -INF , !P0 ;  /* 0xff80000016ab7808 */ /* 0x000fe40004000000 */
[----:B------:R-:W-:Y:S01]  /*18350*/  IABS R17, R17 ;  /* 0x0000001100117213 */ /* 0x000fe20000000000 */
[----:B----4-:R-:W-:Y:S01]  /*18360*/  FFMA.FTZ R85, R184, -UR31, R85 ;  /* 0x8000001fb8557c23 */ /* 0x010fe20008010055 */
[----:B------:R-:W-:Y:S02]  /*18370*/  FSEL R184, R6, -INF , !P2 ;  /* 0xff80000006b87808 */ /* 0x000fe40005000000 */
[CC--:B------:R-:W-:Y:S02]  /*18380*/  ISETP.GE.AND P2, PT, R206.reuse, R235.reuse, PT ;  /* 0x000000ebce00720c */ /* 0x0c0fe40003f46270 */
[-C--:B------:R-:W-:Y:S01]  /*18390*/  ISETP.GE.OR P5, PT, R169, R234.reuse, !P5 ;  /* 0x000000eaa900720c */ /* 0x080fe20006fa6670 */
[----:B------:R4:W2:Y:S01]  /*183a0*/  I2F R32, R7 ;  /* 0x0000000700207306 */ /* 0x0008a20000201400 */
[----:B------:R-:W-:Y:S02]  /*183b0*/  ISETP.GE.OR P2, PT, R206, R234, !P2 ;  /* 0x000000eace00720c */ /* 0x000fe40005746670 */
[----:B------:R-:W-:Y:S01]  /*183c0*/  FSEL R239, R33, -INF , !P5 ;  /* 0xff80000021ef7808 */ /* 0x000fe20006800000 */
[----:B-1----:R-:W-:Y:S01]  /*183d0*/  FFMA.FTZ R12, R173, -UR31, R12 ;  /* 0x8000001fad0c7c23 */ /* 0x002fe2000801000c */
[----:B------:R-:W-:Y:S02]  /*183e0*/  FSEL R173, R20, -INF , !P2 ;  /* 0xff80000014ad7808 */ /* 0x000fe40005000000 */
[C---:B------:R-:W-:Y:S02]  /*183f0*/  ISETP.GE.AND P2, PT, R183.reuse, R232, PT ;  /* 0x000000e8b700720c */ /* 0x040fe40003f46270 */
[C---:B------:R-:W-:Y:S01]  /*18400*/  ISETP.GE.AND P5, PT, R196.reuse, R235, PT ;  /* 0x000000ebc400720c */ /* 0x040fe20003fa6270 */
[----:B------:R-:W1:Y:S01]  /*18410*/  I2F R187, R187 ;  /* 0x000000bb00bb7306 */ /* 0x000e620000201400 */
[-C--:B------:R-:W-:Y:S02]  /*18420*/  ISETP.GE.OR P2, PT, R183, R231.reuse, !P2 ;  /* 0x000000e7b700720c */ /* 0x080fe40005746670 */
[----:B------:R-:W-:Y:S01]  /*18430*/  ISETP.GE.OR P5, PT, R196, R234, !P5 ;  /* 0x000000eac400720c */ /* 0x000fe20006fa6670 */
[----:B---3--:R-:W-:Y:S01]  /*18440*/  FFMA.FTZ R68, R181, -UR31, R68 ;  /* 0x8000001fb5447c23 */ /* 0x008fe20008010044 */
[----:B------:R-:W-:Y:S02]  /*18450*/  FSEL R181, R19, -INF , !P2 ;  /* 0xff80000013b57808 */ /* 0x000fe40005000000 */
[CC--:B------:R-:W-:Y:S02]  /*18460*/  ISETP.GE.AND P2, PT, R205.reuse, R232.reuse, PT ;  /* 0x000000e8cd00720c */ /* 0x0c0fe40003f46270 */
[----:B------:R-:W-:Y:S01]  /*18470*/  FSEL R172, R48, -INF , !P5 ;  /* 0xff80000030ac7808 */ /* 0x000fe20006800000 */
[----:B------:R3:W3:Y:S01]  /*18480*/  I2F R19, R17 ;  /* 0x0000001100137306 */ /* 0x0006e20000201400 */
[----:B------:R-:W-:Y:S02]  /*18490*/  ISETP.GE.OR P2, PT, R205, R231, !P2 ;  /* 0x000000e7cd00720c */ /* 0x000fe40005746670 */
[----:B------:R-:W-:Y:S01]  /*184a0*/  IADD3 R195, R175, 0x60, RZ ;  /* 0x00000060afc37810 */ /* 0x000fe20007ffe0ff */
[C---:B----4-:R-:W-:Y:S01]  /*184b0*/  IMAD.IADD R7, R233.reuse, 0x1, -R2 ;  /* 0x00000001e9077824 */ /* 0x050fe200078e0a02 */
[----:B------:R-:W-:Y:S01]  /*184c0*/  FSEL R240, R34, -INF , !P2 ;  /* 0xff80000022f07808 */ /* 0x000fe20005000000 */
[----:B------:R-:W-:Y:S01]  /*184d0*/  IMAD.IADD R34, R233, 0x1, -R192 ;  /* 0x00000001e9227824 */ /* 0x000fe200078e0ac0 */
[-C--:B------:R-:W-:Y:S01]  /*184e0*/  ISETP.GE.AND P2, PT, R204, R232.reuse, PT ;  /* 0x000000e8cc00720c */ /* 0x080fe20003f46270 */
[----:B--2---:R-:W-:Y:S01]  /*184f0*/  FFMA.FTZ R71, R32, -UR31, R71 ;  /* 0x8000001f20477c23 */ /* 0x004fe20008010047 */
[----:B------:R-:W-:Y:S01]  /*18500*/  IABS R7, R7 ;  /* 0x0000000700077213 */ /* 0x000fe20000000000 */
[----:B------:R2:W4:Y:S01]  /*18510*/  I2F R20, R5 ;  /* 0x0000000500147306 */ /* 0x0005220000201400 */
[----:B------:R-:W-:Y:S02]  /*18520*/  ISETP.GE.OR P2, PT, R204, R231, !P2 ;  /* 0x000000e7cc00720c */ /* 0x000fe40005746670 */
[----:B------:R-:W-:Y:S01]  /*18530*/  ISETP.GE.AND P5, PT, R193, R235, PT ;  /* 0x000000ebc100720c */ /* 0x000fe20003fa6270 */
[----:B------:R-:W-:Y:S01]  /*18540*/  IMAD.MOV.U32 R23, RZ, RZ, R7 ;  /* 0x000000ffff177224 */ /* 0x000fe200078e0007 */
[----:B------:R-:W-:Y:S01]  /*18550*/  FSEL R33, R38, -INF , !P2 ;  /* 0xff80000026217808 */ /* 0x000fe20005000000 */
[----:B------:R-:W-:Y:S01]  /*18560*/  IMAD.IADD R7, R227, 0x1, -R174 ;  /* 0x00000001e3077824 */ /* 0x000fe200078e0aae */
[C---:B------:R-:W-:Y:S01]  /*18570*/  ISETP.GE.AND P2, PT, R196.reuse, R232, PT ;  /* 0x000000e8c400720c */ /* 0x040fe20003f46270 */
[----:B-1----:R-:W-:Y:S01]  /*18580*/  FFMA.FTZ R66, R187, -UR31, R66 ;  /* 0x8000001fbb427c23 */ /* 0x002fe20008010042 */
[-C--:B------:R-:W-:Y:S01]  /*18590*/  ISETP.GE.OR P5, PT, R193, R234.reuse, !P5 ;  /* 0x000000eac100720c */ /* 0x080fe20006fa6670 */
[----:B------:R-:W1:Y:S01]  /*185a0*/  I2F R200, R200 ;  /* 0x000000c800c87306 */ /* 0x000e620000201400 */
[----:B------:R-:W-:Y:S02]  /*185b0*/  IABS R7, R7 ;  /* 0x0000000700077213 */ /* 0x000fe40000000000 */
[----:B------:R-:W-:Y:S01]  /*185c0*/  ISETP.GE.OR P2, PT, R196, R231, !P2 ;  /* 0x000000e7c400720c */ /* 0x000fe20005746670 */
[----:B---3--:R-:W-:Y:S01]  /*185d0*/  IMAD.IADD R17, R236, 0x1, -R197 ;  /* 0x00000001ec117824 */ /* 0x008fe200078e0ac5 */
[----:B------:R-:W-:Y:S01]  /*185e0*/  FSEL R187, R8, -INF , !P1 ;  /* 0xff80000008bb7808 */ /* 0x000fe20004800000 */
[----:B------:R-:W-:Y:S01]  /*185f0*/  FFMA.FTZ R24, R19, -UR31, R24 ;  /* 0x8000001f13187c23 */ /* 0x000fe20008010018 */
[C---:B------:R-:W-:Y:S02]  /*18600*/  ISETP.GE.AND P1, PT, R170.reuse, R235, PT ;  /* 0x000000ebaa00720c */ /* 0x040fe40003f26270 */
[----:B------:R-:W-:Y:S01]  /*18610*/  IABS R17, R17 ;  /* 0x0000001100117213 */ /* 0x000fe20000000000 */
[----:B------:R-:W3:Y:S01]  /*18620*/  I2F R18, R7 ;  /* 0x0000000700127306 */ /* 0x000ee20000201400 */
[-C--:B------:R-:W-:Y:S02]  /*18630*/  ISETP.GE.OR P1, PT, R170, R234.reuse, !P1 ;  /* 0x000000eaaa00720c */ /* 0x080fe40004f26670 */
[----:B------:R-:W-:Y:S01]  /*18640*/  FSEL R52, R52, -INF , !P5 ;  /* 0xff80000034347808 */ /* 0x000fe20006800000 */
[----:B--2---:R-:W-:Y:S01]  /*18650*/  IMAD.IADD R5, R236, 0x1, -R198 ;  /* 0x00000001ec057824 */ /* 0x004fe200078e0ac6 */
[-C--:B------:R-:W-:Y:S01]  /*18660*/  ISETP.GE.AND P5, PT, R182, R235.reuse, PT ;  /* 0x000000ebb600720c */ /* 0x080fe20003fa6270 */
[----:B----4-:R-:W-:Y:S01]  /*18670*/  FFMA.FTZ R13, R20, -UR31, R13 ;  /* 0x8000001f140d7c23 */ /* 0x010fe2000801000d */
[----:B------:R-:W-:Y:S01]  /*18680*/  FSEL R168, R21, -INF , !P1 ;  /* 0xff80000015a87808 */ /* 0x000fe20004800000 */
[----:B------:R-:W-:Y:S01]  /*18690*/  IMAD.IADD R21, R230, 0x1, -R170 ;  /* 0x00000001e6157824 */ /* 0x000fe200078e0aaa */
[----:B------:R-:W-:Y:S01]  /*186a0*/  ISETP.GE.AND P1, PT, R204, R235, PT ;  /* 0x000000ebcc00720c */ /* 0x000fe20003f26270 */
[----:B------:R2:W4:Y:S01]  /*186b0*/  I2F R48, R17 ;  /* 0x0000001100307306 */ /* 0x0005220000201400 */
[----:B------:R-:W-:Y:S01]  /*186c0*/  IABS R5, R5 ;  /* 0x0000000500057213 */ /* 0x000fe20000000000 */
[----:B------:R-:W-:Y:S01]  /*186d0*/  IMAD.IADD R20, R230, 0x1, -R205 ;  /* 0x00000001e6147824 */ /* 0x000fe200078e0acd */
[-C--:B------:R-:W-:Y:S01]  /*186e0*/  ISETP.GE.OR P1, PT, R204, R234.reuse, !P1 ;  /* 0x000000eacc00720c */ /* 0x080fe20004f26670 */
[----:B-1----:R-:W-:Y:S01]  /*186f0*/  FFMA.FTZ R69, R200, -UR31, R69 ;  /* 0x8000001fc8457c23 */ /* 0x002fe20008010045 */
[----:B------:R-:W-:Y:S02]  /*18700*/  FSEL R200, R37, -INF , !P6 ;  /* 0xff80000025c87808 */ /* 0x000fe40007000000 */
[----:B------:R-:W-:Y:S02]  /*18710*/  ISETP.GE.AND P6, PT, R194, R235, PT ;  /* 0x000000ebc200720c */ /* 0x000fe40003fc6270 */
[----:B------:R-:W-:Y:S01]  /*18720*/  FSEL R8, R36, -INF , !P1 ;  /* 0xff80000024087808 */ /* 0x000fe20004800000 */
[----:B------:R-:W1:Y:S01]  /*18730*/  I2F R5, R5 ;  /* 0x0000000500057306 */ /* 0x000e620000201400 */
[-C--:B------:R-:W-:Y:S02]  /*18740*/  ISETP.GE.OR P6, PT, R194, R234.reuse, !P6 ;  /* 0x000000eac200720c */ /* 0x080fe400077c6670 */
[-C--:B------:R-:W-:Y:S01]  /*18750*/  ISETP.GE.OR P5, PT, R182, R234.reuse, !P5 ;  /* 0x000000eab600720c */ /* 0x080fe20006fa6670 */
[----:B---3--:R-:W-:Y:S01]  /*18760*/  FFMA.FTZ R11, R18, -UR31, R11 ;  /* 0x8000001f120b7c23 */ /* 0x008fe2000801000b */
[----:B------:R-:W-:Y:S01]  /*18770*/  IABS R7, R21 ;  /* 0x0000001500077213 */ /* 0x000fe20000000000 */
[----:B------:R-:W-:Y:S01]  /*18780*/  IMAD.IADD R18, R230, 0x1, -R202 ;  /* 0x00000001e6127824 */ /* 0x000fe200078e0aca */
[----:B------:R-:W-:Y:S02]  /*18790*/  FSEL R188, R49, -INF , !P6 ;  /* 0xff80000031bc7808 */ /* 0x000fe40007000000 */
[----:B------:R-:W-:Y:S01]  /*187a0*/  ISETP.GE.AND P6, PT, R186, R235, PT ;  /* 0x000000ebba00720c */ /* 0x000fe20003fc6270 */
[----:B------:R3:W3:Y:S01]  /*187b0*/  I2F R22, R7 ;  /* 0x0000000700167306 */ /* 0x0006e20000201400 */
[----:B------:R-:W-:Y:S02]  /*187c0*/  ISETP.GE.AND P1, PT, R174, R229, PT ;  /* 0x000000e5ae00720c */ /* 0x000fe40003f26270 */
[----:B------:R-:W-:Y:S01]  /*187d0*/  ISETP.GE.OR P6, PT, R186, R234, !P6 ;  /* 0x000000eaba00720c */ /* 0x000fe200077c6670 */
[----:B--2---:R-:W-:Y:S01]  /*187e0*/  IMAD.IADD R17, R236, 0x1, -R195 ;  /* 0x00000001ec117824 */ /* 0x004fe200078e0ac3 */
[----:B------:R-:W-:Y:S01]  /*187f0*/  ISETP.GE.AND P0, PT, R174, R226, PT ;  /* 0x000000e2ae00720c */ /* 0x000fe20003f06270 */
[----:B----4-:R-:W-:Y:S01]  /*18800*/  FFMA.FTZ R97, R48, -UR31, R97 ;  /* 0x8000001f30617c23 */ /* 0x010fe20008010061 */
[----:B------:R-:W-:Y:S02]  /*18810*/  FSEL R201, R53, -INF , !P6 ;  /* 0xff80000035c97808 */ /* 0x000fe40007000000 */
[----:B------:R-:W-:Y:S01]  /*18820*/  IABS R17, R17 ;  /* 0x0000001100117213 */ /* 0x000fe20000000000 */
[----:B------:R-:W2:Y:S01]  /*18830*/  I2F R23, R23 ;  /* 0x0000001700177306 */ /* 0x000ea20000201400 */
[----:B------:R-:W-:Y:S02]  /*18840*/  ISETP.GE.AND P6, PT, R180, R235, PT ;  /* 0x000000ebb400720c */ /* 0x000fe40003fc6270 */
[----:B------:R-:W-:Y:S01]  /*18850*/  ISETP.GE.OR P1, PT, R174, R228, !P1 ;  /* 0x000000e4ae00720c */ /* 0x000fe20004f26670 */
[----:B-1----:R-:W-:Y:S01]  /*18860*/  FFMA.FTZ R96, R5, -UR31, R96 ;  /* 0x8000001f05607c23 */ /* 0x002fe20008010060 */
[-C--:B------:R-:W-:Y:S01]  /*18870*/  ISETP.GE.OR P6, PT, R180, R234.reuse, !P6 ;  /* 0x000000eab400720c */ /* 0x080fe200077c6670 */
[----:B------:R-:W-:Y:S01]  /*18880*/  IMAD.IADD R5, R230, 0x1, -R169 ;  /* 0x00000001e6057824 */ /* 0x000fe200078e0aa9 */
[----:B------:R-:W-:Y:S02]  /*18890*/  ISETP.GE.OR P0, PT, R174, R223, !P0 ;  /* 0x000000dfae00720c */ /* 0x000fe40004706670 */
[----:B------:R-:W-:Y:S01]  /*188a0*/  FSEL R36, R65, -INF , !P6 ;  /* 0xff80000041247808 */ /* 0x000fe20007000000 */
[----:B------:R-:W1:Y:S01]  /*188b0*/  I2F R207, R17 ;  /* 0x0000001100cf7306 */ /* 0x000e620000201400 */
[----:B------:R-:W-:Y:S02]  /*188c0*/  ISETP.GE.AND P6, PT, R0, R235, PT ;  /* 0x000000eb0000720c */ /* 0x000fe40003fc6270 */
[----:B------:R-:W-:Y:S01]  /*188d0*/  FSEL R174, R64, -INF , !P5 ;  /* 0xff80000040ae7808 */ /* 0x000fe20006800000 */
[----:B---3--:R-:W-:Y:S01]  /*188e0*/  IMAD.IADD R7, R227, 0x1, -R177 ;  /* 0x00000001e3077824 */ /* 0x008fe200078e0ab1 */
[----:B------:R-:W-:Y:S01]  /*188f0*/  FSEL R37, R50, -INF , !P2 ;  /* 0xff80000032257808 */ /* 0x000fe20005000000 */
[----:B------:R-:W-:Y:S01]  /*18900*/  FFMA.FTZ R25, R22, -UR31, R25 ;  /* 0x8000001f16197c23 */ /* 0x000fe20008010019 */
[----:B------:R-:W-:Y:S01]  /*18910*/  ISETP.GE.OR P6, PT, R0, R234, !P6 ;  /* 0x000000ea0000720c */ /* 0x000fe200077c6670 */
[----:B------:R-:W-:Y:S01]  /*18920*/  IMAD.IADD R50, R233, 0x1, -R176 ;  /* 0x00000001e9327824 */ /* 0x000fe200078e0ab0 */
[C---:B------:R-:W-:Y:S02]  /*18930*/  ISETP.GE.AND P5, PT, R177.reuse, R229, PT ;  /* 0x000000e5b100720c */ /* 0x040fe40003fa6270 */
[----:B------:R-:W-:Y:S02]  /*18940*/  ISETP.GE.AND P2, PT, R177, R226, PT ;  /* 0x000000e2b100720c */ /* 0x000fe40003f46270 */
[----:B------:R-:W-:Y:S01]  /*18950*/  FSEL R21, R51, -INF , !P3 ;  /* 0xff80000033157808 */ /* 0x000fe20005800000 */
[----:B--2---:R-:W-:Y:S01]  /*18960*/  FFMA.FTZ R82, R23, -UR31, R82 ;  /* 0x8000001f17527c23 */ /* 0x004fe20008010052 */
[----:B------:R-:W-:Y:S02]  /*18970*/  ISETP.GE.AND P3, PT, R193, R232, PT ;  /* 0x000000e8c100720c */ /* 0x000fe40003f66270 */
[C---:B------:R-:W-:Y:S02]  /*18980*/  ISETP.GE.OR P2, PT, R177.reuse, R223, !P2 ;  /* 0x000000dfb100720c */ /* 0x040fe40005746670 */
[----:B------:R-:W-:Y:S02]  /*18990*/  ISETP.GE.OR P5, PT, R177, R228, !P5 ;  /* 0x000000e4b100720c */ /* 0x000fe40006fa6670 */
[----:B------:R-:W-:Y:S02]  /*189a0*/  FSEL R177, R68, -INF , !P6 ;  /* 0xff80000044b17808 */ /* 0x000fe40007000000 */
[C---:B------:R-:W-:Y:S01]  /*189b0*/  ISETP.GE.AND P6, PT, R178.reuse, R235, PT ;  /* 0x000000ebb200720c */ /* 0x040fe20003fc6270 */
[----:B-1----:R-:W-:Y:S01]  /*189c0*/  FFMA.FTZ R100, R207, -UR31, R100 ;  /* 0x8000001fcf647c23 */ /* 0x002fe20008010064 */
[----:B------:R-:W-:Y:S02]  /*189d0*/  IABS R20, R20 ;  /* 0x0000001400147213 */ /* 0x000fe40000000000 */
[----:B------:R-:W-:Y:S02]  /*189e0*/  ISETP.GE.OR P3, PT, R193, R231, !P3 ;  /* 0x000000e7c100720c */ /* 0x000fe40005f66670 */
[----:B------:R1:W2:Y:S01]  /*189f0*/  I2F R38, R20 ;  /* 0x0000001400267306 */ /* 0x0002a20000201400 */
[----:B------:R-:W-:Y:S02]  /*18a00*/  ISETP.GE.OR P6, PT, R178, R234, !P6 ;  /* 0x000000eab200720c */ /* 0x000fe400077c6670 */
[----:B------:R-:W-:Y:S02]  /*18a10*/  IABS R5, R5 ;  /* 0x0000000500057213 */ /* 0x000fe40000000000 */
[----:B------:R-:W-:Y:S02]  /*18a20*/  FSEL R17, R54, -INF , !P3 ;  /* 0xff80000036117808 */ /* 0x000fe40005800000 */
[----:B------:R-:W-:Y:S02]  /*18a30*/  ISETP.GE.AND P3, PT, R186, R232, PT ;  /* 0x000000e8ba00720c */ /* 0x000fe40003f66270 */
[----:B------:R-:W-:Y:S01]  /*18a40*/  FSEL R51, R69, -INF , !P6 ;  /* 0xff80000045337808 */ /* 0x000fe20007000000 */
[----:B------:R3:W4:Y:S01]  /*18a50*/  I2F R48, R5 ;  /* 0x0000000500307306 */ /* 0x0007220000201400 */
[----:B------:R-:W-:Y:S02]  /*18a60*/  ISETP.GE.AND P6, PT, R2, R235, PT ;  /* 0x000000eb0200720c */ /* 0x000fe40003fc6270 */
[----:B------:R-:W-:Y:S02]  /*18a70*/  IABS R34, R34 ;  /* 0x0000002200227213 */ /* 0x000fe40000000000 */
[----:B------:R-:W-:Y:S02]  /*18a80*/  ISETP.GE.OR P3, PT, R186, R231, !P3 ;  /* 0x000000e7ba00720c */ /* 0x000fe40005f66670 */
[----:B------:R-:W-:Y:S02]  /*18a90*/  ISETP.GE.OR P6, PT, R2, R234, !P6 ;  /* 0x000000ea0200720c */ /* 0x000fe400077c6670 */
[----:B------:R-:W-:Y:S01]  /*18aa0*/  FSEL R55, R55, -INF , !P3 ;  /* 0xff80000037377808 */ /* 0x000fe20005800000 */
[----:B------:R-:W4:Y:S01]  /*18ab0*/  I2F R34, R34 ;  /* 0x0000002200227306 */ /* 0x000f220000201400 */
[----:B------:R-:W-:Y:S02]  /*18ac0*/  ISETP.GE.AND P3, PT, R182, R232, PT ;  /* 0x000000e8b600720c */ /* 0x000fe40003f66270 */
[----:B------:R-:W-:Y:S01]  /*18ad0*/  FSEL R32, R80, -INF , !P6 ;  /* 0xff80000050207808 */ /* 0x000fe20007000000 */
[----:B-1----:R-:W-:Y:S01]  /*18ae0*/  IMAD.IADD R20, R227, 0x1, -R183 ;  /* 0x00000001e3147824 */ /* 0x002fe200078e0ab7 */
[----:B------:R-:W-:Y:S01]  /*18af0*/  ISETP.GE.AND P6, PT, R192, R235, PT ;  /* 0x000000ebc000720c */ /* 0x000fe20003fc6270 */
[----:B--2---:R-:W-:Y:S01]  /*18b00*/  FFMA.FTZ R28, R38, -UR31, R28 ;  /* 0x8000001f261c7c23 */ /* 0x004fe2000801001c */
[----:B------:R-:W-:Y:S01]  /*18b10*/  ISETP.GE.OR P3, PT, R182, R231, !P3 ;  /* 0x000000e7b600720c */ /* 0x000fe20005f66670 */
[----:B------:R-:W-:Y:S01]  /*18b20*/  IMAD.IADD R80, R233, 0x1, -R198 ;  /* 0x00000001e9507824 */ /* 0x000fe200078e0ac6 */
[----:B------:R-:W-:Y:S02]  /*18b30*/  ISETP.GE.OR P6, PT, R192, R234, !P6 ;  /* 0x000000eac000720c */ /* 0x000fe400077c6670 */
[----:B------:R-:W-:Y:S02]  /*18b40*/  FSEL R65, R66, -INF , !P3 ;  /* 0xff80000042417808 */ /* 0x000fe40005800000 */
[----:B------:R-:W-:Y:S01]  /*18b50*/  ISETP.GE.AND P3, PT, R183, R229, PT ;  /* 0x000000e5b700720c */ /* 0x000fe20003f66270 */
[----:B---3--:R-:W-:Y:S01]  /*18b60*/  IMAD.IADD R5, R230, 0x1, -R204 ;  /* 0x00000001e6057824 */ /* 0x008fe200078e0acc */
[----:B------:R-:W-:Y:S01]  /*18b70*/  FSEL R81, R81, -INF , !P6 ;  /* 0xff80000051517808 */ /* 0x000fe20007000000 */
[----:B----4-:R-:W-:Y:S01]  /*18b80*/  FFMA.FTZ R29, R48, -UR31, R29 ;  /* 0x8000001f301d7c23 */ /* 0x010fe2000801001d */
[C---:B------:R-:W-:Y:S02]  /*18b90*/  ISETP.GE.AND P6, PT, R183.reuse, R226, PT ;  /* 0x000000e2b700720c */ /* 0x040fe40003fc6270 */
[C---:B------:R-:W-:Y:S02]  /*18ba0*/  ISETP.GE.OR P3, PT, R183.reuse, R228, !P3 ;  /* 0x000000e4b700720c */ /* 0x040fe40005f66670 */
[----:B------:R-:W-:Y:S02]  /*18bb0*/  ISETP.GE.OR P6, PT, R183, R223, !P6 ;  /* 0x000000dfb700720c */ /* 0x000fe400077c6670 */
[----:B------:R-:W-:Y:S01]  /*18bc0*/  FSEL R183, R9, -INF , !P1 ;  /* 0xff80000009b77808 */ /* 0x000fe20004800000 */
[----:B------:R-:W-:Y:S01]  /*18bd0*/  FFMA.FTZ R83, R34, -UR31, R83 ;  /* 0x8000001f22537c23 */ /* 0x000fe20008010053 */
[CC--:B------:R-:W-:Y:S01]  /*18be0*/  ISETP.GE.AND P1, PT, R180.reuse, R232.reuse, PT ;  /* 0x000000e8b400720c */ /* 0x0c0fe20003f26270 */
[----:B------:R-:W-:Y:S01]  /*18bf0*/  IMAD.IADD R9, R233, 0x1, -R190 ;  /* 0x00000001e9097824 */ /* 0x000fe200078e0abe */
[----:B------:R-:W-:Y:S02]  /*18c00*/  IABS R5, R5 ;  /* 0x0000000500057213 */ /* 0x000fe40000000000 */
[----:B------:R-:W-:Y:S02]  /*18c10*/  ISETP.GE.OR P1, PT, R180, R231, !P1 ;  /* 0x000000e7b400720c */ /* 0x000fe40004f26670 */
[----:B------:R-:W1:Y:S01]  /*18c20*/  I2F R34, R5 ;  /* 0x0000000500227306 */ /* 0x000e620000201400 */
[----:B------:R-:W-:Y:S02]  /*18c30*/  FSEL R13, R13, -INF , !P3 ;  /* 0xff8000000d0d7808 */ /* 0x000fe40005800000 */
[----:B------:R-:W-:Y:S02]  /*18c40*/  FSEL R53, R67, -INF , !P1 ;  /* 0xff80000043357808 */ /* 0x000fe40004800000 */
[----:B------:R-:W-:Y:S02]  /*18c50*/  ISETP.GE.AND P1, PT, R176, R235, PT ;  /* 0x000000ebb000720c */ /* 0x000fe40003f26270 */
[----:B------:R-:W-:Y:S02]  /*18c60*/  ISETP.GE.AND P3, PT, R178, R232, PT ;  /* 0x000000e8b200720c */ /* 0x000fe40003f66270 */
[----:B------:R-:W-:Y:S02]  /*18c70*/  ISETP.GE.OR P1, PT, R176, R234, !P1 ;  /* 0x000000eab000720c */ /* 0x000fe40004f26670 */
[-C--:B------:R-:W-:Y:S02]  /*18c80*/  ISETP.GE.OR P3, PT, R178, R231.reuse, !P3 ;  /* 0x000000e7b200720c */ /* 0x080fe40005f66670 */
[----:B------:R-:W-:Y:S02]  /*18c90*/  FSEL R191, R84, -INF , !P1 ;  /* 0xff80000054bf7808 */ /* 0x000fe40004800000 */
[C---:B------:R-:W-:Y:S02]  /*18ca0*/  ISETP.GE.AND P1, PT, R0.reuse, R232, PT ;  /* 0x000000e80000720c */ /* 0x040fe40003f26270 */
[----:B------:R-:W-:Y:S02]  /*18cb0*/  FSEL R71, R71, -INF , !P3 ;  /* 0xff80000047477808 */ /* 0x000fe40005800000 */
[----:B------:R-:W-:Y:S02]  /*18cc0*/  ISETP.GE.OR P1, PT, R0, R231, !P1 ;  /* 0x000000e70000720c */ /* 0x000fe40004f26670 */
[----:B------:R-:W-:Y:S02]  /*18cd0*/  ISETP.GE.AND P3, PT, R198, R235, PT ;  /* 0x000000ebc600720c */ /* 0x000fe40003f66270 */
[----:B------:R-:W-:Y:S01]  /*18ce0*/  FSEL R49, R70, -INF , !P1 ;  /* 0xff80000046317808 */ /* 0x000fe20004800000 */
[----:B-1----:R-:W-:Y:S01]  /*18cf0*/  FFMA.FTZ R40, R34, -UR31, R40 ;  /* 0x8000001f22287c23 */ /* 0x002fe20008010028 */
[----:B------:R-:W-:Y:S02]  /*18d00*/  ISETP.GE.AND P1, PT, R206, R229, PT ;  /* 0x000000e5ce00720c */ /* 0x000fe40003f26270 */
[----:B------:R-:W-:Y:S02]  /*18d10*/  ISETP.GE.OR P3, PT, R198, R234, !P3 ;  /* 0x000000eac600720c */ /* 0x000fe40005f66670 */
[----:B------:R-:W-:Y:S02]  /*18d20*/  ISETP.GE.OR P1, PT, R206, R228, !P1 ;  /* 0x000000e4ce00720c */ /* 0x000fe40004f26670 */
[----:B------:R-:W-:Y:S02]  /*18d30*/  FSEL R70, R96, -INF , !P3 ;  /* 0xff80000060467808 */ /* 0x000fe40005800000 */
[----:B------:R-:W-:Y:S02]  /*18d40*/  ISETP.GE.AND P3, PT, R2, R232, PT ;  /* 0x000000e80200720c */ /* 0x000fe40003f66270 */
[----:B------:R-:W-:Y:S01]  /*18d50*/  FSEL R96, R24, -INF , !P1 ;  /* 0xff80000018607808 */ /* 0x000fe20004800000 */
[----:B------:R-:W-:Y:S01]  /*18d60*/  IMAD.IADD R24, R230, 0x1, -R196 ;  /* 0x00000001e6187824 */ /* 0x000fe200078e0ac4 */
[C---:B------:R-:W-:Y:S02]  /*18d70*/  ISETP.GE.AND P1, PT, R197.reuse, R235, PT ;  /* 0x000000ebc500720c */ /* 0x040fe40003f26270 */
[----:B------:R-:W-:Y:S02]  /*18d80*/  ISETP.GE.OR P3, PT, R2, R231, !P3 ;  /* 0x000000e70200720c */ /* 0x000fe40005f66670 */
[----:B------:R-:W-:Y:S02]  /*18d90*/  ISETP.GE.OR P1, PT, R197, R234, !P1 ;  /* 0x000000eac500720c */ /* 0x000fe40004f26670 */
[----:B------:R-:W-:Y:S02]  /*18da0*/  IADD3 R5, R175, 0x69, RZ ;  /* 0x00000069af057810 */ /* 0x000fe40007ffe0ff */
[----:B------:R-:W-:Y:S02]  /*18db0*/  FSEL R69, R82, -INF , !P3 ;  /* 0xff80000052457808 */ /* 0x000fe40005800000 */
[----:B------:R-:W-:Y:S02]  /*18dc0*/  FSEL R66, R97, -INF , !P1 ;  /* 0xff80000061427808 */ /* 0x000fe40004800000 */
[C---:B------:R-:W-:Y:S02]  /*18dd0*/  ISETP.GE.AND P1, PT, R170.reuse, R226, PT ;  /* 0x000000e2aa00720c */ /* 0x040fe40003f26270 */
[C---:B------:R-:W-:Y:S02]  /*18de0*/  ISETP.GE.AND P3, PT, R170.reuse, R229, PT ;  /* 0x000000e5aa00720c */ /* 0x040fe40003f66270 */
[----:B------:R-:W-:Y:S02]  /*18df0*/  ISETP.GE.OR P1, PT, R170, R223, !P1 ;  /* 0x000000dfaa00720c */ /* 0x000fe40004f26670 */
[----:B------:R-:W-:Y:S02]  /*18e00*/  FSEL R19, R12, -INF , !P5 ;  /* 0xff8000000c137808 */ /* 0x000fe40006800000 */
[----:B------:R-:W-:Y:S01]  /*18e10*/  IABS R12, R9 ;  /* 0x00000009000c7213 */ /* 0x000fe20000000000 */
[----:B------:R-:W-:Y:S01]  /*18e20*/  IMAD.IADD R9, R236, 0x1, -R5 ;  /* 0x00000001ec097824 */ /* 0x000fe200078e0a05 */
[----:B------:R-:W-:Y:S01]  /*18e30*/  ISETP.GE.OR P3, PT, R170, R228, !P3 ;  /* 0x000000e4aa00720c */ /* 0x000fe20005f66670 */
[----:B------:R-:W-:Y:S01]  /*18e40*/  IMAD.IADD R170, R227, 0x1, -R170 ;  /* 0x00000001e3aa7824 */ /* 0x000fe200078e0aaa */
[----:B------:R-:W-:Y:S02]  /*18e50*/  IABS R20, R20 ;  /* 0x0000001400147213 */ /* 0x000fe40000000000 */
[----:B------:R-:W1:Y:S01]  /*18e60*/  I2F R12, R12 ;  /* 0x0000000c000c7306 */ /* 0x000e620000201400 */
[----:B------:R-:W-:Y:S02]  /*18e70*/  IABS R84, R9 ;  /* 0x0000000900547213 */ /* 0x000fe40000000000 */
[----:B------:R-:W-:Y:S02]  /*18e80*/  IABS R9, R170 ;  /* 0x000000aa00097213 */ /* 0x000fe40000000000 */
[----:B------:R-:W-:Y:S02]  /*18e90*/  FSEL R170, R11, -INF , !P0 ;  /* 0xff8000000baa7808 */ /* 0x000fe40004000000 */
[----:B------:R-:W-:Y:S02]  /*18ea0*/  ISETP.GE.AND P0, PT, R192, R232, PT ;  /* 0x000000e8c000720c */ /* 0x000fe40003f06270 */
[----:B------:R-:W-:Y:S01]  /*18eb0*/  ISETP.GE.AND P5, PT, R190, R235, PT ;  /* 0x000000ebbe00720c */ /* 0x000fe20003fa6270 */
[----:B------:R-:W2:Y:S01]  /*18ec0*/  I2F R22, R9 ;  /* 0x0000000900167306 */ /* 0x000ea20000201400 */
[----:B------:R-:W-:Y:S02]  /*18ed0*/  ISETP.GE.OR P0, PT, R192, R231, !P0 ;  /* 0x000000e7c000720c */ /* 0x000fe40004706670 */
[-C--:B------:R-:W-:Y:S02]  /*18ee0*/  ISETP.GE.OR P5, PT, R190, R234.reuse, !P5 ;  /* 0x000000eabe00720c */ /* 0x080fe40006fa6670 */
[----:B------:R-:W-:Y:S02]  /*18ef0*/  FSEL R82, R25, -INF , !P3 ;  /* 0xff80000019527808 */ /* 0x000fe40005800000 */
[----:B------:R-:W-:Y:S02]  /*18f00*/  ISETP.GE.AND P3, PT, R195, R235, PT ;  /* 0x000000ebc300720c */ /* 0x000fe40003f66270 */
[----:B------:R-:W-:Y:S01]  /*18f10*/  FSEL R185, R85, -INF , !P5 ;  /* 0xff80000055b97808 */ /* 0x000fe20006800000 */
[----:B------:R3:W4:Y:S01]  /*18f20*/  I2F R54, R20 ;  /* 0x0000001400367306 */ /* 0x0007220000201400 */
[----:B------:R-:W-:Y:S02]  /*18f30*/  IABS R7, R7 ;  /* 0x0000000700077213 */ /* 0x000fe40000000000 */
[----:B------:R-:W-:Y:S01]  /*18f40*/  ISETP.GE.OR P3, PT, R195, R234, !P3 ;  /* 0x000000eac300720c */ /* 0x000fe20005f66670 */
[----:B-1----:R-:W-:Y:S01]  /*18f50*/  FFMA.FTZ R87, R12, -UR31, R87 ;  /* 0x8000001f0c577c23 */ /* 0x002fe20008010057 */
[----:B------:R-:W-:Y:S02]  /*18f60*/  IADD3 R25, R175, 0x78, RZ ;  /* 0x00000078af197810 */ /* 0x000fe40007ffe0ff */
[----:B------:R-:W-:Y:S02]  /*18f70*/  FSEL R100, R100, -INF , !P3 ;  /* 0xff80000064647808 */ /* 0x000fe40005800000 */
[----:B------:R-:W-:Y:S01]  /*18f80*/  ISETP.GE.AND P3, PT, R205, R226, PT ;  /* 0x000000e2cd00720c */ /* 0x000fe20003f66270 */
[----:B------:R-:W1:Y:S01]  /*18f90*/  I2F R35, R7 ;  /* 0x0000000700237306 */ /* 0x000e620000201400 */
[----:B------:R-:W-:Y:S02]  /*18fa0*/  FSEL R83, R83, -INF , !P0 ;  /* 0xff80000053537808 */ /* 0x000fe40004000000 */
[C---:B------:R-:W-:Y:S01]  /*18fb0*/  ISETP.GE.AND P0, PT, R205.reuse, R229, PT ;  /* 0x000000e5cd00720c */ /* 0x040fe20003f06270 */
[----:B--2---:R-:W-:Y:S01]  /*18fc0*/  FFMA.FTZ R27, R22, -UR31, R27 ;  /* 0x8000001f161b7c23 */ /* 0x004fe2000801001b */
[----:B------:R-:W-:Y:S02]  /*18fd0*/  IABS R9, R18 ;  /* 0x0000001200097213 */ /* 0x000fe40000000000 */
[CC--:B------:R-:W-:Y:S02]  /*18fe0*/  ISETP.GE.OR P3, PT, R205.reuse, R223.reuse, !P3 ;  /* 0x000000dfcd00720c */ /* 0x0c0fe40005f66670 */
[----:B------:R-:W-:Y:S01]  /*18ff0*/  ISETP.GE.OR P0, PT, R205, R228, !P0 ;  /* 0x000000e4cd00720c */ /* 0x000fe20004706670 */
[----:B------:R2:W2:Y:S01]  /*19000*/  I2F R38, R9 ;  /* 0x0000000900267306 */ /* 0x0004a20000201400 */
[----:B------:R-:W-:Y:S01]  /*19010*/  IMAD.IADD R205, R227, 0x1, -R205 ;  /* 0x00000001e3cd7824 */ /* 0x000fe200078e0acd */
[----:B------:R-:W-:Y:S02]  /*19020*/  IABS R50, R50 ;  /* 0x0000003200327213 */ /* 0x000fe40000000000 */
[----:B---3--:R-:W-:Y:S01]  /*19030*/  IADD3 R20, R175, 0x68, RZ ;  /* 0x00000068af147810 */ /* 0x008fe20007ffe0ff */
[----:B----4-:R-:W-:Y:S01]  /*19040*/  FFMA.FTZ R15, R54, -UR31, R15 ;  /* 0x8000001f360f7c23 */ /* 0x010fe2000801000f */
[----:B------:R-:W-:Y:S02]  /*19050*/  ISETP.GE.AND P5, PT, R206, R226, PT ;  /* 0x000000e2ce00720c */ /* 0x000fe40003fa6270 */
[----:B------:R-:W-:Y:S01]  /*19060*/  IABS R80, R80 ;  /* 0x0000005000507213 */ /* 0x000fe20000000000 */
[----:B------:R-:W-:Y:S01]  /*19070*/  IMAD.IADD R67, R236, 0x1, -R20 ;  /* 0x00000001ec437824 */ /* 0x000fe200078e0a14 */
[----:B------:R-:W3:Y:S01]  /*19080*/  I2F R50, R50 ;  /* 0x0000003200327306 */ /* 0x000ee20000201400 */
[----:B------:R-:W-:Y:S01]  /*19090*/  ISETP.GE.OR P5, PT, R206, R223, !P5 ;  /* 0x000000dfce00720c */ /* 0x000fe20006fa6670 */
[----:B------:R-:W-:Y:S02]  /*190a0*/  IMAD.IADD R206, R227, 0x1, -R206 ;  /* 0x00000001e3ce7824 */ /* 0x000fe400078e0ace */
[----:B------:R-:W-:Y:S01]  /*190b0*/  IABS R67, R67 ;  /* 0x0000004300437213 */ /* 0x000fe20000000000 */
[----:B-1----:R-:W-:Y:S01]  /*190c0*/  FFMA.FTZ R14, R35, -UR31, R14 ;  /* 0x8000001f230e7c23 */ /* 0x002fe2000801000e */
[----:B------:R-:W-:Y:S01]  /*190d0*/  IADD3 R7, R175, 0x61, RZ ;  /* 0x00000061af077810 */ /* 0x000fe20007ffe0ff */
[----:B------:R-:W-:Y:S01]  /*190e0*/  IMAD.IADD R35, R233, 0x1, -R195 ;  /* 0x00000001e9237824 */ /* 0x000fe200078e0ac3 */
[----:B------:R-:W-:Y:S02]  /*190f0*/  IABS R206, R206 ;  /* 0x000000ce00ce7213 */ /* 0x000fe40000000000 */
[----:B------:R-:W1:Y:S01]  /*19100*/  I2F R67, R67 ;  /* 0x0000004300437306 */ /* 0x000e620000201400 */
[----:B------:R-:W-:Y:S01]  /*19110*/  IMAD.IADD R64, R236, 0x1, -R7 ;  /* 0x00000001ec407824 */ /* 0x000fe200078e0a07 */
[----:B------:R-:W-:Y:S02]  /*19120*/  FSEL R12, R14, -INF , !P2 ;  /* 0xff8000000e0c7808 */ /* 0x000fe40005000000 */
[----:B--2---:R-:W-:Y:S01]  /*19130*/  IADD3 R9, R175, 0x70, RZ ;  /* 0x00000070af097810 */ /* 0x004fe20007ffe0ff */
[----:B------:R-:W-:Y:S01]  /*19140*/  FFMA.FTZ R41, R38, -UR31, R41 ;  /* 0x8000001f26297c23 */ /* 0x000fe20008010029 */
[----:B------:R-:W-:Y:S02]  /*19150*/  IABS R64, R64 ;  /* 0x0000004000407213 */ /* 0x000fe40000000000 */
[-C--:B------:R-:W-:Y:S01]  /*19160*/  ISETP.GE.AND P2, PT, R176, R232.reuse, PT ;  /* 0x000000e8b000720c */ /* 0x080fe20003f46270 */
[----:B------:R-:W-:Y:S01]  /*19170*/  IMAD.IADD R11, R236, 0x1, -R9 ;  /* 0x00000001ec0b7824 */ /* 0x000fe200078e0a09 */
[----:B------:R-:W2:Y:S01]  /*19180*/  I2F R23, R206 ;  /* 0x000000ce00177306 */ /* 0x000ea20000201400 */
[----:B------:R-:W-:Y:S02]  /*19190*/  IABS R35, R35 ;  /* 0x0000002300237213 */ /* 0x000fe40000000000 */
[----:B------:R-:W-:Y:S01]  /*191a0*/  ISETP.GE.OR P2, PT, R176, R231, !P2 ;  /* 0x000000e7b000720c */ /* 0x000fe20005746670 */
[----:B---3--:R-:W-:Y:S01]  /*191b0*/  FFMA.FTZ R86, R50, -UR31, R86 ;  /* 0x8000001f32567c23 */ /* 0x008fe20008010056 */
[----:B------:R-:W-:Y:S01]  /*191c0*/  IABS R18, R11 ;  /* 0x0000000b00127213 */ /* 0x000fe20000000000 */
[----:B------:R-:W-:Y:S01]  /*191d0*/  IMAD.IADD R50, R233, 0x1, -R197 ;  /* 0x00000001e9327824 */ /* 0x000fe200078e0ac5 */
[----:B------:R-:W-:Y:S02]  /*191e0*/  IABS R11, R205 ;  /* 0x000000cd000b7213 */ /* 0x000fe40000000000 */
[----:B------:R-:W-:Y:S01]  /*191f0*/  FSEL R85, R86, -INF , !P2 ;  /* 0xff80000056557808 */ /* 0x000fe20005000000 */
[----:B------:R-:W3:Y:S01]  /*19200*/  I2F R64, R64 ;  /* 0x0000004000407306 */ /* 0x000ee20000201400 */
[----:B------:R-:W-:Y:S01]  /*19210*/  FSEL R86, R27, -INF , !P1 ;  /* 0xff8000001b567808 */ /* 0x000fe20004800000 */
[----:B------:R-:W-:Y:S01]  /*19220*/  IMAD.IADD R27, R233, 0x1, -R5 ;  /* 0x00000001e91b7824 */ /* 0x000fe200078e0a05 */
[----:B------:R-:W-:Y:S01]  /*19230*/  ISETP.GE.AND P1, PT, R197, R232, PT ;  /* 0x000000e8c500720c */ /* 0x000fe20003f26270 */
[----:B-1----:R-:W-:Y:S01]  /*19240*/  FFMA.FTZ R112, R67, -UR31, R112 ;  /* 0x8000001f43707c23 */ /* 0x002fe20008010070 */
[----:B------:R-:W-:Y:S02]  /*19250*/  FSEL R205, R28, -INF , !P0 ;  /* 0xff8000001ccd7808 */ /* 0x000fe40004000000 */
[----:B------:R-:W-:Y:S02]  /*19260*/  ISETP.GE.OR P1, PT, R197, R231, !P1 ;  /* 0x000000e7c500720c */ /* 0x000fe40004f26670 */
[----:B------:R-:W-:Y:S01]  /*19270*/  ISETP.GE.AND P0, PT, R7, R235, PT ;  /* 0x000000eb0700720c */ /* 0x000fe20003f06270 */
[----:B------:R-:W1:Y:S01]  /*19280*/  I2F R207, R11 ;  /* 0x0000000b00cf7306 */ /* 0x000e620000201400 */
[----:B------:R-:W-:Y:S02]  /*19290*/  ISETP.GE.AND P2, PT, R169, R229, PT ;  /* 0x000000e5a900720c */ /* 0x000fe40003f46270 */
[----:B------:R-:W-:Y:S01]  /*192a0*/  ISETP.GE.OR P0, PT, R7, R234, !P0 ;  /* 0x000000ea0700720c */ /* 0x000fe20004706670 */
[----:B--2---:R-:W-:Y:S01]  /*192b0*/  FFMA.FTZ R26, R23, -UR31, R26 ;  /* 0x8000001f171a7c23 */ /* 0x004fe2000801001a */
[----:B------:R-:W-:Y:S01]  /*192c0*/  ISETP.GE.OR P2, PT, R169, R228, !P2 ;  /* 0x000000e4a900720c */ /* 0x000fe20005746670 */
[----:B------:R-:W-:Y:S01]  /*192d0*/  IMAD.IADD R23, R230, 0x1, -R194 ;  /* 0x00000001e6177824 */ /* 0x000fe200078e0ac2 */
[----:B------:R-:W-:Y:S02]  /*192e0*/  IABS R50, R50 ;  /* 0x0000003200327213 */ /* 0x000fe40000000000 */
[----:B------:R-:W-:Y:S01]  /*192f0*/  FSEL R54, R29, -INF , !P2 ;  /* 0xff8000001d367808 */ /* 0x000fe20005000000 */
[----:B------:R-:W2:Y:S01]  /*19300*/  I2F R80, R80 ;  /* 0x0000005000507306 */ /* 0x000ea20000201400 */
[----:B------:R-:W-:Y:S02]  /*19310*/  ISETP.GE.AND P2, PT, R20, R235, PT ;  /* 0x000000eb1400720c */ /* 0x000fe40003f46270 */
[----:B------:R-:W-:Y:S01]  /*19320*/  IABS R38, R27 ;  /* 0x0000001b00267213 */ /* 0x000fe20000000000 */
[----:B---3--:R-:W-:Y:S01]  /*19330*/  FFMA.FTZ R101, R64, -UR31, R101 ;  /* 0x8000001f40657c23 */ /* 0x008fe20008010065 */
[----:B------:R-:W-:Y:S01]  /*19340*/  ISETP.GE.OR P2, PT, R20, R234, !P2 ;  /* 0x000000ea1400720c */ /* 0x000fe20005746670 */
[----:B------:R-:W-:Y:S03]  /*19350*/  IMAD.IADD R64, R233, 0x1, -R7 ;  /* 0x00000001e9407824 */ /* 0x000fe600078e0a07 */
[----:B------:R-:W-:Y:S01]  /*19360*/  FSEL R68, R101, -INF , !P0 ;  /* 0xff80000065447808 */ /* 0x000fe20004000000 */
[----:B------:R-:W3:Y:S01]  /*19370*/  I2F R18, R18 ;  /* 0x0000001200127306 */ /* 0x000ee20000201400 */
[----:B------:R-:W-:Y:S02]  /*19380*/  ISETP.GE.AND P0, PT, R169, R226, PT ;  /* 0x000000e2a900720c */ /* 0x000fe40003f06270 */
[----:B------:R-:W-:Y:S01]  /*19390*/  FSEL R112, R112, -INF , !P2 ;  /* 0xff80000070707808 */ /* 0x000fe20005000000 */
[----:B-1----:R-:W-:Y:S01]  /*193a0*/  FFMA.FTZ R30, R207, -UR31, R30 ;  /* 0x8000001fcf1e7c23 */ /* 0x002fe2000801001e */
[----:B------:R-:W-:Y:S02]  /*193b0*/  IABS R11, R24 ;  /* 0x00000018000b7213 */ /* 0x000fe40000000000 */
[-C--:B------:R-:W-:Y:S01]  /*193c0*/  ISETP.GE.OR P0, PT, R169, R223.reuse, !P0 ;  /* 0x000000dfa900720c */ /* 0x080fe20004706670 */
[----:B------:R-:W-:Y:S01]  /*193d0*/  IMAD.IADD R169, R227, 0x1, -R169 ;  /* 0x00000001e3a97824 */ /* 0x000fe200078e0aa9 */
[----:B------:R-:W-:Y:S01]  /*193e0*/  FSEL R30, R30, -INF , !P3 ;  /* 0xff8000001e1e7808 */ /* 0x000fe20005800000 */
[----:B------:R1:W4:Y:S01]  /*193f0*/  I2F R67, R11 ;  /* 0x0000000b00437306 */ /* 0x0003220000201400 */
[----:B------:R-:W-:Y:S02]  /*19400*/  ISETP.GE.AND P2, PT, R204, R226, PT ;  /* 0x000000e2cc00720c */ /* 0x000fe40003f46270 */
[----:B------:R-:W-:Y:S01]  /*19410*/  FSEL R101, R26, -INF , !P5 ;  /* 0xff8000001a657808 */ /* 0x000fe20006800000 */
[----:B--2---:R-:W-:Y:S01]  /*19420*/  FFMA.FTZ R98, R80, -UR31, R98 ;  /* 0x8000001f50627c23 */ /* 0x004fe20008010062 */
[----:B------:R-:W-:Y:S02]  /*19430*/  ISETP.GE.OR P2, PT, R204, R223, !P2 ;  /* 0x000000dfcc00720c */ /* 0x000fe40005746670 */
[----:B------:R-:W-:Y:S02]  /*19440*/  IADD3 R26, R175, 0x79, RZ ;  /* 0x00000079af1a7810 */ /* 0x000fe40007ffe0ff */
[-C--:B------:R-:W-:Y:S01]  /*19450*/  ISETP.GE.AND P5, PT, R198, R232.reuse, PT ;  /* 0x000000e8c600720c */ /* 0x080fe20003fa6270 */
[----:B------:R-:W2:Y:S01]  /*19460*/  I2F R84, R84 ;  /* 0x0000005400547306 */ /* 0x000ea20000201400 */
[C---:B------:R-:W-:Y:S01]  /*19470*/  ISETP.GE.AND P3, PT, R195.reuse, R232, PT ;  /* 0x000000e8c300720c */ /* 0x040fe20003f66270 */
[----:B------:R-:W-:Y:S01]  /*19480*/  IMAD.IADD R22, R236, 0x1, -R26 ;  /* 0x00000001ec167824 */ /* 0x000fe200078e0a1a */
[-C--:B------:R-:W-:Y:S01]  /*19490*/  ISETP.GE.OR P5, PT, R198, R231.reuse, !P5 ;  /* 0x000000e7c600720c */ /* 0x080fe20006fa6670 */
[----:B---3--:R-:W-:Y:S01]  /*194a0*/  FFMA.FTZ R116, R18, -UR31, R116 ;  /* 0x8000001f12747c23 */ /* 0x008fe20008010074 */
[----:B------:R-:W-:Y:S01]  /*194b0*/  ISETP.GE.OR P3, PT, R195, R231, !P3 ;  /* 0x000000e7c300720c */ /* 0x000fe20005f66670 */
[----:B------:R-:W-:Y:S01]  /*194c0*/  IMAD.IADD R18, R230, 0x1, -R186 ;  /* 0x00000001e6127824 */ /* 0x000fe200078e0aba */
[----:B------:R-:W-:Y:S02]  /*194d0*/  IABS R29, R22 ;  /* 0x00000016001d7213 */ /* 0x000fe40000000000 */
[----:B------:R-:W-:Y:S01]  /*194e0*/  IABS R64, R64 ;  /* 0x0000004000407213 */ /* 0x000fe20000000000 */
[----:B------:R-:W3:Y:S01]  /*194f0*/  I2F R50, R50 ;  /* 0x0000003200327306 */ /* 0x000ee20000201400 */
[----:B------:R-:W-:Y:S02]  /*19500*/  IABS R18, R18 ;  /* 0x0000001200127213 */ /* 0x000fe40000000000 */
[----:B-1----:R-:W-:Y:S01]  /*19510*/  IADD3 R11, R175, 0x71, RZ ;  /* 0x00000071af0b7810 */ /* 0x002fe20007ffe0ff */
[----:B----4-:R-:W-:Y:S01]  /*19520*/  FFMA.FTZ R44, R67, -UR31, R44 ;  /* 0x8000001f432c7c23 */ /* 0x010fe2000801002c */
[----:B------:R-:W-:Y:S02]  /*19530*/  FSEL R175, R98, -INF , !P5 ;  /* 0xff80000062af7808 */ /* 0x000fe40006800000 */
[----:B------:R-:W-:Y:S01]  /*19540*/  ISETP.GE.AND P5, PT, R202, R229, PT ;  /* 0x000000e5ca00720c */ /* 0x000fe20003fa6270 */
[----:B------:R-:W-:Y:S02]  /*19550*/  IMAD.IADD R14, R236, 0x1, -R11 ;  /* 0x00000001ec0e7824 */ /* 0x000fe400078e0a0b */
[----:B------:R-:W1:Y:S01]  /*19560*/  I2F R35, R35 ;  /* 0x0000002300237306 */ /* 0x000e620000201400 */
[----:B------:R-:W-:Y:S02]  /*19570*/  ISETP.GE.OR P5, PT, R202, R228, !P5 ;  /* 0x000000e4ca00720c */ /* 0x000fe40006fa6670 */
[----:B------:R-:W-:Y:S01]  /*19580*/  IABS R24, R14 ;  /* 0x0000000e00187213 */ /* 0x000fe20000000000 */
[----:B--2---:R-:W-:Y:S01]  /*19590*/  FFMA.FTZ R113, R84, -UR31, R113 ;  /* 0x8000001f54717c23 */ /* 0x004fe20008010071 */
[----:B------:R-:W-:Y:S02]  /*195a0*/  IABS R14, R169 ;  /* 0x000000a9000e7213 */ /* 0x000fe40000000000 */
[----:B------:R-:W-:Y:S03]  /*195b0*/  FSEL R41, R41, -INF , !P5 ;  /* 0xff80000029297808 */ /* 0x000fe60006800000 */
[----:B------:R2:W4:Y:S01]  /*195c0*/  I2F R28, R14 ;  /* 0x0000000e001c7306 */ /* 0x0005220000201400 */
[----:B------:R-:W-:Y:S01]  /*195d0*/  FSEL R169, R15, -INF , !P6 ;  /* 0xff8000000fa97808 */ /* 0x000fe20007000000 */
[----:B------:R-:W-:Y:S01]  /*195e0*/  IMAD.IADD R15, R236, 0x1, -R25 ;  /* 0x00000001ec0f7824 */ /* 0x000fe200078e0a19 */
[----:B------:R-:W-:Y:S01]  /*195f0*/  ISETP.GE.AND P6, PT, R190, R232, PT ;  /* 0x000000e8be00720c */ /* 0x000fe20003fc6270 */
[----:B---3--:R-:W-:Y:S01]  /*19600*/  FFMA.FTZ R99, R50, -UR31, R99 ;  /* 0x8000001f32637c23 */ /* 0x008fe20008010063 */
[----:B------:R-:W-:Y:S01]  /*19610*/  ISETP.GE.AND P5, PT, R9, R235, PT ;  /* 0x000000eb0900720c */ /* 0x000fe20003fa6270 */
[----:B------:R-:W-:Y:S01]  /*19620*/  IMAD.IADD R50, R233, 0x1, -R20 ;  /* 0x00000001e9327824 */ /* 0x000fe200078e0a14 */
[----:B------:R-:W-:Y:S02]  /*19630*/  ISETP.GE.OR P6, PT, R190, R231, !P6 ;  /* 0x000000e7be00720c */ /* 0x000fe400077c6670 */
[----:B------:R-:W-:Y:S01]  /*19640*/  ISETP.GE.OR P5, PT, R9, R234, !P5 ;  /* 0x000000ea0900720c */ /* 0x000fe20006fa6670 */
[----:B------:R3:W3:Y:S01]  /*19650*/  I2F R22, R29 ;  /* 0x0000001d00167306 */ /* 0x0006e20000201400 */
[----:B------:R-:W-:Y:S02]  /*19660*/  FSEL R87, R87, -INF , !P6 ;  /* 0xff80000057577808 */ /* 0x000fe40007000000 */
[----:B------:R-:W-:Y:S01]  /*19670*/  ISETP.GE.AND P6, PT, R204, R229, PT ;  /* 0x000000e5cc00720c */ /* 0x000fe20003fc6270 */
[----:B-1----:R-:W-:Y:S01]  /*19680*/  FFMA.FTZ R102, R35, -UR31, R102 ;  /* 0x8000001f23667c23 */ /* 0x002fe20008010066 */
[----:B------:R-:W-:Y:S01]  /*19690*/  FSEL R116, R116, -INF , !P5 ;  /* 0xff80000074747808 */ /* 0x000fe20006800000 */
[----:B------:R-:W-:Y:S01]  /*196a0*/  IMAD.IADD R35, R233, 0x1, -R9 ;  /* 0x00000001e9237824 */ /* 0x000fe200078e0a09 */
[----:B------:R-:W-:Y:S01]  /*196b0*/  ISETP.GE.OR P6, PT, R204, R228, !P6 ;  /* 0x000000e4cc00720c */ /* 0x000fe200077c6670 */
[----:B------:R-:W-:Y:S01]  /*196c0*/  IMAD.IADD R204, R227, 0x1, -R204 ;  /* 0x00000001e3cc7824 */ /* 0x000fe200078e0acc */
[----:B------:R-:W-:Y:S01]  /*196d0*/  IABS R34, R15 ;  /* 0x0000000f00227213 */ /* 0x000fe20000000000 */
[----:B------:R-:W1:Y:S01]  /*196e0*/  I2F R48, R18 ;  /* 0x0000001200307306 */ /* 0x000e620000201400 */
[----:B------:R-:W-:Y:S01]  /*196f0*/  IMAD.IADD R15, R230, 0x1, -R193 ;  /* 0x00000001e60f7824 */ /* 0x000fe200078e0ac1 */
[----:B------:R-:W-:Y:S02]  /*19700*/  ISETP.GE.AND P5, PT, R196, R226, PT ;  /* 0x000000e2c400720c */ /* 0x000fe40003fa6270 */
[----:B--2---:R-:W-:Y:S01]  /*19710*/  IABS R14, R23 ;  /* 0x00000017000e7213 */ /* 0x004fe20000000000 */
[----:B----4-:R-:W-:Y:S01]  /*19720*/  FFMA.FTZ R31, R28, -UR31, R31 ;  /* 0x8000001f1c1f7c23 */ /* 0x010fe2000801001f */
[----:B------:R-:W-:Y:S02]  /*19730*/  IABS R35, R35 ;  /* 0x0000002300237213 */ /* 0x000fe40000000000 */
[----:B------:R-:W-:Y:S02]  /*19740*/  ISETP.GE.OR P5, PT, R196, R223, !P5 ;  /* 0x000000dfc400720c */ /* 0x000fe40006fa6670 */
[----:B------:R2:W4:Y:S01]  /*19750*/  I2F R80, R14 ;  /* 0x0000000e00507306 */ /* 0x0005220000201400 */
[----:B------:R-:W-:Y:S01]  /*19760*/  IABS R50, R50 ;  /* 0x0000003200327213 */ /* 0x000fe20000000000 */
[----:B---3--:R-:W-:Y:S02]  /*19770*/  IMAD.IADD R29, R230, 0x1, -R182 ;  /* 0x00000001e61d7824 */ /* 0x008fe400078e0ab6 */
[----:B------:R-:W-:Y:S02]  /*19780*/  FFMA.FTZ R129, R22, -UR31, R129 ;  /* 0x8000001f16817c23 */ /* 0x000fe40008010081 */
[----:B------:R-:W-:Y:S01]  /*19790*/  IMAD.IADD R22, R230, 0x1, -R2 ;  /* 0x00000001e6167824 */ /* 0x000fe200078e0a02 */
[----:B------:R-:W-:Y:S03]  /*197a0*/  IABS R27, R29 ;  /* 0x0000001d001b7213 */ /* 0x000fe60000000000 */
[----:B------:R3:W3:Y:S01]  /*197b0*/  I2F R67, R35 ;  /* 0x0000002300437306 */ /* 0x0006e20000201400 */
[----:B-1----:R-:W-:Y:S02]  /*197c0*/  FFMA.FTZ R57, R48, -UR31, R57 ;  /* 0x8000001f30397c23 */ /* 0x002fe40008010039 */
[----:B------:R-:W-:Y:S07]  /*197d0*/  IMAD.IADD R48, R230, 0x1, -R190 ;  /* 0x00000001e6307824 */ /* 0x000fee00078e0abe */
[----:B------:R-:W1:Y:S01]  /*197e0*/  I2F R24, R24 ;  /* 0x0000001800187306 */ /* 0x000e620000201400 */
[----:B--2---:R-:W-:Y:S01]  /*197f0*/  IABS R14, R204 ;  /* 0x000000cc000e7213 */ /* 0x004fe20000000000 */
[----:B----4-:R-:W-:Y:S08]  /*19800*/  FFMA.FTZ R45, R80, -UR31, R45 ;  /* 0x8000001f502d7c23 */ /* 0x010ff0000801002d */
[----:B------:R2:W4:Y:S01]  /*19810*/  I2F R23, R14 ;  /* 0x0000000e00177306 */ /* 0x0005220000201400 */
[----:B---3--:R-:W-:Y:S02]  /*19820*/  IMAD.IADD R35, R233, 0x1, -R11 ;  /* 0x00000001e9237824 */ /* 0x008fe400078e0a0b */
[----:B------:R-:W-:Y:S03]  /*19830*/  FFMA.FTZ R118, R67, -UR31, R118 ;  /* 0x8000001f43767c23 */ /* 0x000fe60008010076 */
[----:B------:R-:W-:Y:S04]  /*19840*/  IABS R28, R35 ;  /* 0x00000023001c7213 */ /* 0x000fe80000000000 */
[----:B------:R-:W3:Y:S01]  /*19850*/  I2F R34, R34 ;  /* 0x0000002200227306 */ /* 0x000ee20000201400 */
[C---:B------:R-:W-:Y:S02]  /*19860*/  IMAD.IADD R35, R227.reuse, 0x1, -R193 ;  /* 0x00000001e3237824 */ /* 0x040fe400078e0ac1 */
[----:B-1----:R-:W-:Y:S02]  /*19870*/  FFMA.FTZ R117, R24, -UR31, R117 ;  /* 0x8000001f18757c23 */ /* 0x002fe40008010075 */
[----:B------:R-:W-:Y:S05]  /*19880*/  IMAD.IADD R24, R227, 0x1, -R194 ;  /* 0x00000001e3187824 */ /* 0x000fea00078e0ac2 */
[----:B------:R-:W1:Y:S01]  /*19890*/  I2F R84, R28 ;  /* 0x0000001c00547306 */ /* 0x000e620000201400 */
[----:B------:R-:W-:Y:S02]  /*198a0*/  IABS R24, R24 ;  /* 0x0000001800187213 */ /* 0x000fe40000000000 */
[----:B--2---:R-:W-:Y:S01]  /*198b0*/  IABS R14, R15 ;  /* 0x0000000f000e7213 */ /* 0x004fe20000000000 */
[----:B----4-:R-:W-:Y:S01]  /*198c0*/  FFMA.FTZ R42, R23, -UR31, R42 ;  /* 0x8000001f172a7c23 */ /* 0x010fe2000801002a */
[----:B------:R-:W-:Y:S01]  /*198d0*/  FSEL R15, R40, -INF , !P6 ;  /* 0xff800000280f7808 */ /* 0x000fe20007000000 */
[----:B------:R-:W-:Y:S01]  /*198e0*/  IMAD.IADD R40, R230, 0x1, -R180 ;  /* 0x00000001e6287824 */ /* 0x000fe200078e0ab4 */
[C---:B------:R-:W-:Y:S03]  /*198f0*/  ISETP.GE.AND P6, PT, R5.reuse, R235, PT ;  /* 0x000000eb0500720c */ /* 0x040fe60003fc6270 */
[----:B------:R-:W2:Y:S01]  /*19900*/  I2F R64, R64 ;  /* 0x0000004000407306 */ /* 0x000ea20000201400 */
[----:B------:R-:W-:Y:S02]  /*19910*/  FSEL R42, R42, -INF , !P2 ;  /* 0xff8000002a2a7808 */ /* 0x000fe40005000000 */
[----:B------:R-:W-:Y:S01]  /*19920*/  ISETP.GE.OR P6, PT, R5, R234, !P6 ;  /* 0x000000ea0500720c */ /* 0x000fe200077c6670 */
[----:B---3--:R-:W-:Y:S01]  /*19930*/  FFMA.FTZ R128, R34, -UR31, R128 ;  /* 0x8000001f22807c23 */ /* 0x008fe20008010080 */
[----:B------:R-:W-:Y:S01]  /*19940*/  ISETP.GE.AND P2, PT, R20, R232, PT ;  /* 0x000000e81400720c */ /* 0x000fe20003f46270 */
[----:B------:R-:W-:Y:S01]  /*19950*/  IMAD.IADD R34, R233, 0x1, -R25 ;  /* 0x00000001e9227824 */ /* 0x000fe200078e0a19 */
[----:B------:R-:W-:Y:S02]  /*19960*/  FSEL R252, R113, -INF , !P6 ;  /* 0xff80000071fc7808 */ /* 0x000fe40007000000 */
[----:B------:R-:W-:Y:S01]  /*19970*/  FSEL R113, R99, -INF , !P1 ;  /* 0xff80000063717808 */ /* 0x000fe20004800000 */
[----:B------:R-:W3:Y:S01]  /*19980*/  I2F R97, R14 ;  /* 0x0000000e00617306 */ /* 0x000ee20000201400 */
[----:B------:R-:W-:Y:S02]  /*19990*/  ISETP.GE.AND P1, PT, R196, R229, PT ;  /* 0x000000e5c400720c */ /* 0x000fe40003f26270 */
[----:B------:R-:W-:Y:S01]  /*199a0*/  IABS R34, R34 ;  /* 0x0000002200227213 */ /* 0x000fe20000000000 */
[----:B-1----:R-:W-:Y:S01]  /*199b0*/  FFMA.FTZ R119, R84, -UR31, R119 ;  /* 0x8000001f54777c23 */ /* 0x002fe20008010077 */
[----:B------:R-:W-:Y:S01]  /*199c0*/  ISETP.GE.OR P1, PT, R196, R228, !P1 ;  /* 0x000000e4c400720c */ /* 0x000fe20004f26670 */
[----:B------:R-:W-:Y:S01]  /*199d0*/  IMAD.IADD R196, R227, 0x1, -R196 ;  /* 0x00000001e3c47824 */ /* 0x000fe200078e0ac4 */
[----:B------:R-:W-:Y:S01]  /*199e0*/  FSEL R28, R31, -INF , !P0 ;  /* 0xff8000001f1c7808 */ /* 0x000fe20004000000 */
[----:B------:R-:W-:Y:S01]  /*199f0*/  IMAD.IADD R31, R230, 0x1, -R0 ;  /* 0x00000001e61f7824 */ /* 0x000fe200078e0a00 */
[----:B------:R-:W-:Y:S01]  /*19a00*/  FSEL R29, R44, -INF , !P1 ;  /* 0xff8000002c1d7808 */ /* 0x000fe20004800000 */
[----:B------:R-:W1:Y:S01]  /*19a10*/  I2F R50, R50 ;  /* 0x0000003200327306 */ /* 0x000e620000201400 */
[----:B------:R-:W-:Y:S01]  /*19a20*/  IABS R18, R196 ;  /* 0x000000c400127213 */ /* 0x000fe20000000000 */
[----:B------:R-:W-:Y:S01]  /*19a30*/  IMAD.IADD R44, R227, 0x1, -R186 ;  /* 0x00000001e32c7824 */ /* 0x000fe200078e0aba */
[----:B------:R-:W-:Y:S01]  /*19a40*/  FSEL R99, R102, -INF , !P3 ;  /* 0xff80000066637808 */ /* 0x000fe20005800000 */
[----:B--2---:R-:W-:Y:S01]  /*19a50*/  FFMA.FTZ R103, R64, -UR31, R103 ;  /* 0x8000001f40677c23 */ /* 0x004fe20008010067 */
[C---:B------:R-:W-:Y:S02]  /*19a60*/  ISETP.GE.AND P0, PT, R7.reuse, R232, PT ;  /* 0x000000e80700720c */ /* 0x040fe40003f06270 */
[-C--:B------:R-:W-:Y:S02]  /*19a70*/  ISETP.GE.OR P2, PT, R20, R231.reuse, !P2 ;  /* 0x000000e71400720c */ /* 0x080fe40005746670 */
[----:B------:R-:W-:Y:S01]  /*19a80*/  ISETP.GE.OR P0, PT, R7, R231, !P0 ;  /* 0x000000e70700720c */ /* 0x000fe20004706670 */
[----:B------:R-:W2:Y:S01]  /*19a90*/  I2F R207, R18 ;  /* 0x0000001200cf7306 */ /* 0x000ea20000201400 */
[----:B------:R-:W-:Y:S02]  /*19aa0*/  ISETP.GE.AND P1, PT, R11, R235, PT ;  /* 0x000000eb0b00720c */ /* 0x000fe40003f26270 */
[----:B------:R-:W-:Y:S01]  /*19ab0*/  FSEL R103, R103, -INF , !P0 ;  /* 0xff80000067677808 */ /* 0x000fe20004000000 */
[----:B---3--:R-:W-:Y:S01]  /*19ac0*/  FFMA.FTZ R56, R97, -UR31, R56 ;  /* 0x8000001f61387c23 */ /* 0x008fe20008010038 */
[----:B------:R-:W-:Y:S02]  /*19ad0*/  ISETP.GE.OR P1, PT, R11, R234, !P1 ;  /* 0x000000ea0b00720c */ /* 0x000fe40004f26670 */
[CC--:B------:R-:W-:Y:S02]  /*19ae0*/  ISETP.GE.AND P6, PT, R202.reuse, R226.reuse, PT ;  /* 0x000000e2ca00720c */ /* 0x0c0fe40003fc6270 */
[----:B------:R-:W-:Y:S01]  /*19af0*/  FSEL R98, R117, -INF , !P1 ;  /* 0xff80000075627808 */ /* 0x000fe20004800000 */
[----:B------:R-:W3:Y:S01]  /*19b00*/  I2F R18, R27 ;  /* 0x0000001b00127306 */ /* 0x000ee20000201400 */
[----:B------:R-:W-:Y:S02]  /*19b10*/  IABS R31, R31 ;  /* 0x0000001f001f7213 */ /* 0x000fe40000000000 */
[----:B------:R-:W-:Y:S01]  /*19b20*/  ISETP.GE.OR P6, PT, R202, R223, !P6 ;  /* 0x000000dfca00720c */ /* 0x000fe200077c6670 */
[----:B-1----:R-:W-:Y:S01]  /*19b30*/  FFMA.FTZ R114, R50, -UR31, R114 ;  /* 0x8000001f32727c23 */ /* 0x002fe20008010072 */
[C---:B------:R-:W-:Y:S01]  /*19b40*/  ISETP.GE.AND P1, PT, R194.reuse, R226, PT ;  /* 0x000000e2c200720c */ /* 0x040fe20003f26270 */
[----:B------:R-:W-:Y:S01]  /*19b50*/  IMAD.IADD R202, R227, 0x1, -R202 ;  /* 0x00000001e3ca7824 */ /* 0x000fe200078e0aca */
[----:B------:R-:W-:Y:S02]  /*19b60*/  ISETP.GE.AND P3, PT, R194, R229, PT ;  /* 0x000000e5c200720c */ /* 0x000fe40003f66270 */
[----:B------:R-:W-:Y:S01]  /*19b70*/  FSEL R114, R114, -INF , !P2 ;  /* 0xff80000072727808 */ /* 0x000fe20005000000 */
[----:B------:R1:W4:Y:S01]  /*19b80*/  I2F R117, R31 ;  /* 0x0000001f00757306 */ /* 0x0003220000201400 */
[C---:B------:R-:W-:Y:S02]  /*19b90*/  ISETP.GE.OR P1, PT, R194.reuse, R223, !P1 ;  /* 0x000000dfc200720c */ /* 0x040fe40004f26670 */
[----:B------:R-:W-:Y:S01]  /*19ba0*/  ISETP.GE.OR P3, PT, R194, R228, !P3 ;  /* 0x000000e4c200720c */ /* 0x000fe20005f66670 */
[----:B--2---:R-:W-:Y:S01]  /*19bb0*/  FFMA.FTZ R46, R207, -UR31, R46 ;  /* 0x8000001fcf2e7c23 */ /* 0x004fe2000801002e */
[----:B------:R-:W-:Y:S02]  /*19bc0*/  ISETP.GE.AND P2, PT, R186, R229, PT ;  /* 0x000000e5ba00720c */ /* 0x000fe40003f46270 */
[----:B------:R-:W-:Y:S02]  /*19bd0*/  FSEL R45, R45, -INF , !P3 ;  /* 0xff8000002d2d7808 */ /* 0x000fe40005800000 */
[----:B------:R-:W-:Y:S01]  /*19be0*/  ISETP.GE.AND P3, PT, R25, R235, PT ;  /* 0x000000eb1900720c */ /* 0x000fe20003f66270 */
[----:B------:R-:W2:Y:S01]  /*19bf0*/  I2F R102, R34 ;  /* 0x0000002200667306 */ /* 0x000ea20000201400 */
[----:B------:R-:W-:Y:S02]  /*19c00*/  ISETP.GE.AND P0, PT, R193, R229, PT ;  /* 0x000000e5c100720c */ /* 0x000fe40003f06270 */
[----:B------:R-:W-:Y:S01]  /*19c10*/  ISETP.GE.OR P3, PT, R25, R234, !P3 ;  /* 0x000000ea1900720c */ /* 0x000fe20005f66670 */
[----:B---3--:R-:W-:Y:S01]  /*19c20*/  FFMA.FTZ R60, R18, -UR31, R60 ;  /* 0x8000001f123c7c23 */ /* 0x008fe2000801003c */
[----:B------:R-:W-:Y:S01]  /*19c30*/  IABS R27, R40 ;  /* 0x00000028001b7213 */ /* 0x000fe20000000000 */
[----:B------:R-:W-:Y:S01]  /*19c40*/  IMAD.IADD R18, R227, 0x1, -R2 ;  /* 0x00000001e3127824 */ /* 0x000fe200078e0a02 */
[----:B------:R-:W-:Y:S02]  /*19c50*/  FSEL R128, R128, -INF , !P3 ;  /* 0xff80000080807808 */ /* 0x000fe40005800000 */
[C---:B------:R-:W-:Y:S01]  /*19c60*/  ISETP.GE.OR P0, PT, R193.reuse, R228, !P0 ;  /* 0x000000e4c100720c */ /* 0x040fe20004706670 */
[----:B------:R3:W3:Y:S01]  /*19c70*/  I2F R40, R27 ;  /* 0x0000001b00287306 */ /* 0x0006e20000201400 */
[C---:B------:R-:W-:Y:S02]  /*19c80*/  ISETP.GE.AND P3, PT, R193.reuse, R226, PT ;  /* 0x000000e2c100720c */ /* 0x040fe40003f66270 */
[----:B------:R-:W-:Y:S01]  /*19c90*/  IABS R14, R202 ;  /* 0x000000ca000e7213 */ /* 0x000fe20000000000 */
[----:B-1----:R-:W-:Y:S01]  /*19ca0*/  IMAD.IADD R31, R230, 0x1, -R178 ;  /* 0x00000001e61f7824 */ /* 0x002fe200078e0ab2 */
[----:B------:R-:W-:Y:S01]  /*19cb0*/  ISETP.GE.OR P3, PT, R193, R223, !P3 ;  /* 0x000000dfc100720c */ /* 0x000fe20005f66670 */
[----:B----4-:R-:W-:Y:S01]  /*19cc0*/  FFMA.FTZ R72, R117, -UR31, R72 ;  /* 0x8000001f75487c23 */ /* 0x010fe20008010048 */
[----:B------:R-:W-:Y:S02]  /*19cd0*/  FSEL R97, R56, -INF , !P0 ;  /* 0xff80000038617808 */ /* 0x000fe40004000000 */
[----:B------:R-:W-:Y:S01]  /*19ce0*/  IABS R23, R31 ;  /* 0x0000001f00177213 */ /* 0x000fe20000000000 */
[----:B------:R-:W1:Y:S01]  /*19cf0*/  I2F R14, R14 ;  /* 0x0000000e000e7306 */ /* 0x000e620000201400 */
[----:B------:R-:W-:Y:S02]  /*19d00*/  ISETP.GE.AND P0, PT, R26, R235, PT ;  /* 0x000000eb1a00720c */ /* 0x000fe40003f06270 */
[----:B------:R-:W-:Y:S01]  /*19d10*/  ISETP.GE.OR P2, PT, R186, R228, !P2 ;  /* 0x000000e4ba00720c */ /* 0x000fe20005746670 */
[----:B--2---:R-:W-:Y:S01]  /*19d20*/  FFMA.FTZ R130, R102, -UR31, R130 ;  /* 0x8000001f66827c23 */ /* 0x004fe20008010082 */
[----:B------:R-:W-:Y:S04]  /*19d30*/  ISETP.GE.OR P0, PT, R26, R234, !P0 ;  /* 0x000000ea1a00720c */ /* 0x000fe80004706670 */
[----:B------:R-:W-:Y:S01]  /*19d40*/  FSEL R129, R129, -INF , !P0 ;  /* 0xff80000081817808 */ /* 0x000fe20004000000 */
[----:B------:R-:W2:Y:S01]  /*19d50*/  I2F R64, R23 ;  /* 0x0000001700407306 */ /* 0x000ea20000201400 */
[----:B------:R-:W-:Y:S02]  /*19d60*/  ISETP.GE.AND P0, PT, R186, R226, PT ;  /* 0x000000e2ba00720c */ /* 0x000fe40003f06270 */
[----:B---3--:R-:W-:Y:S01]  /*19d70*/  IABS R27, R35 ;  /* 0x00000023001b7213 */ /* 0x008fe20000000000 */
[----:B------:R-:W-:Y:S01]  /*19d80*/  FFMA.FTZ R61, R40, -UR31, R61 ;  /* 0x8000001f283d7c23 */ /* 0x000fe2000801003d */
[----:B------:R-:W-:Y:S01]  /*19d90*/  ISETP.GE.OR P0, PT, R186, R223, !P0 ;  /* 0x000000dfba00720c */ /* 0x000fe20004706670 */
[----:B------:R-:W-:Y:S04]  /*19da0*/  IMAD.IADD R186, R227, 0x1, -R197 ;  /* 0x00000001e3ba7824 */ /* 0x000fe800078e0ac5 */
[----:B------:R-:W3:Y:S01]  /*19db0*/  I2F R35, R27 ;  /* 0x0000001b00237306 */ /* 0x000ee20000201400 */
[----:B------:R-:W-:Y:S01]  /*19dc0*/  IABS R186, R186 ;  /* 0x000000ba00ba7213 */ /* 0x000fe20000000000 */
[----:B-1----:R-:W-:Y:S02]  /*19dd0*/  FFMA.FTZ R43, R14, -UR31, R43 ;  /* 0x8000001f0e2b7c23 */ /* 0x002fe4000801002b */
[----:B------:R-:W-:Y:S06]  /*19de0*/  IMAD.IADD R14, R230, 0x1, -R192 ;  /* 0x00000001e60e7824 */ /* 0x000fec00078e0ac0 */
[----:B------:R-:W1:Y:S01]  /*19df0*/  I2F R38, R38 ;  /* 0x0000002600267306 */ /* 0x000e620000201400 */
[----:B------:R-:W-:Y:S02]  /*19e00*/  IABS R50, R14 ;  /* 0x0000000e00327213 */ /* 0x000fe40000000000 */
[----:B------:R-:W-:Y:S01]  /*19e10*/  FSEL R14, R43, -INF , !P6 ;  /* 0xff8000002b0e7808 */ /* 0x000fe20007000000 */
[----:B--2---:R-:W-:Y:S01]  /*19e20*/  FFMA.FTZ R73, R64, -UR31, R73 ;  /* 0x8000001f40497c23 */ /* 0x004fe20008010049 */
[----:B------:R-:W-:Y:S02]  /*19e30*/  FSEL R43, R57, -INF , !P2 ;  /* 0xff800000392b7808 */ /* 0x000fe40005000000 */
[C---:B------:R-:W-:Y:S02]  /*19e40*/  ISETP.GE.AND P6, PT, R5.reuse, R232, PT ;  /* 0x000000e80500720c */ /* 0x040fe40003fc6270 */
[C---:B------:R-:W-:Y:S01]  /*19e50*/  ISETP.GE.AND P2, PT, R182.reuse, R229, PT ;  /* 0x000000e5b600720c */ /* 0x040fe20003f46270 */
[----:B------:R-:W2:Y:S01]  /*19e60*/  I2F R50, R50 ;  /* 0x0000003200327306 */ /* 0x000ea20000201400 */
[----:B------:R-:W-:Y:S02]  /*19e70*/  ISETP.GE.OR P6, PT, R5, R231, !P6 ;  /* 0x000000e70500720c */ /* 0x000fe400077c6670 */
[----:B------:R-:W-:Y:S01]  /*19e80*/  ISETP.GE.OR P2, PT, R182, R228, !P2 ;  /* 0x000000e4b600720c */ /* 0x000fe20005746670 */
[----:B---3--:R-:W-:Y:S01]  /*19e90*/  FFMA.FTZ R58, R35, -UR31, R58 ;  /* 0x8000001f233a7c23 */ /* 0x008fe2000801003a */
[----:B------:R-:W-:Y:S01]  /*19ea0*/  IABS R27, R44 ;  /* 0x0000002c001b7213 */ /* 0x000fe20000000000 */
[----:B------:R-:W-:Y:S02]  /*19eb0*/  IMAD.IADD R44, R233, 0x1, -R26 ;  /* 0x00000001e92c7824 */ /* 0x000fe400078e0a1a */
[----:B------:R-:W-:Y:S02]  /*19ec0*/  IMAD.IADD R35, R230, 0x1, -R197 ;  /* 0x00000001e6237824 */ /* 0x000fe400078e0ac5 */
[----:B------:R3:W4:Y:S01]  /*19ed0*/  I2F R34, R27 ;  /* 0x0000001b00227306 */ /* 0x0007220000201400 */
[----:B------:R-:W-:Y:S01]  /*19ee0*/  IABS R31, R44 ;  /* 0x0000002c001f7213 */ /* 0x000fe20000000000 */
[----:B------:R-:W-:Y:S01]  /*19ef0*/  IMAD.IADD R44, R227, 0x1, -R180 ;  /* 0x00000001e32c7824 */ /* 0x000fe200078e0ab4 */
[----:B------:R-:W-:Y:S01]  /*19f00*/  IABS R102, R35 ;  /* 0x0000002300667213 */ /* 0x000fe20000000000 */
[----:B-1----:R-:W-:Y:S02]  /*19f10*/  FFMA.FTZ R115, R38, -UR31, R115 ;  /* 0x8000001f26737c23 */ /* 0x002fe40008010073 */
[----:B------:R-:W-:Y:S03]  /*19f20*/  IMAD.IADD R35, R230, 0x1, -R195 ;  /* 0x00000001e6237824 */ /* 0x000fe600078e0ac3 */
[----:B------:R-:W-:Y:S01]  /*19f30*/  FSEL R56, R115, -INF , !P6 ;  /* 0xff80000073387808 */ /* 0x000fe20007000000 */
[----:B------:R-:W1:Y:S01]  /*19f40*/  I2F R80, R31 ;  /* 0x0000001f00507306 */ /* 0x000e620000201400 */
[----:B------:R-:W-:Y:S01]  /*19f50*/  FSEL R115, R60, -INF , !P2 ;  /* 0xff8000003c737808 */ /* 0x000fe20005000000 */
[----:B------:R-:W-:Y:S01]  /*19f60*/  IMAD.IADD R60, R227, 0x1, -R192 ;  /* 0x00000001e33c7824 */ /* 0x000fe200078e0ac0 */
[----:B------:R-:W-:Y:S01]  /*19f70*/  ISETP.GE.AND P2, PT, R180, R229, PT ;  /* 0x000000e5b400720c */ /* 0x000fe20003f46270 */
[----:B--2---:R-:W-:Y:S01]  /*19f80*/  FFMA.FTZ R77, R50, -UR31, R77 ;  /* 0x8000001f324d7c23 */ /* 0x004fe2000801004d */
[----:B------:R-:W-:Y:S01]  /*19f90*/  ISETP.GE.AND P6, PT, R182, R226, PT ;  /* 0x000000e2b600720c */ /* 0x000fe20003fc6270 */
[----:B------:R-:W-:Y:S01]  /*19fa0*/  IMAD.IADD R50, R230, 0x1, -R5 ;  /* 0x00000001e6327824 */ /* 0x000fe200078e0a05 */
[----:B------:R-:W-:Y:S02]  /*19fb0*/  IABS R60, R60 ;  /* 0x0000003c003c7213 */ /* 0x000fe40000000000 */
[----:B------:R-:W-:Y:S01]  /*19fc0*/  ISETP.GE.OR P2, PT, R180, R228, !P2 ;  /* 0x000000e4b400720c */ /* 0x000fe20005746670 */
[----:B------:R-:W2:Y:S01]  /*19fd0*/  I2F R24, R24 ;  /* 0x0000001800187306 */ /* 0x000ea20000201400 */
[----:B------:R-:W-:Y:S02]  /*19fe0*/  IABS R50, R50 ;  /* 0x0000003200327213 */ /* 0x000fe40000000000 */
[----:B------:R-:W-:Y:S01]  /*19ff0*/  FSEL R40, R61, -INF , !P2 ;  /* 0xff8000003d287808 */ /* 0x000fe20005000000 */
[----:B---3--:R-:W-:Y:S01]  /*1a000*/  IMAD.IADD R27, R227, 0x1, -R182 ;  /* 0x00000001e31b7824 */ /* 0x008fe200078e0ab6 */
[----:B------:R-:W-:Y:S01]  /*1a010*/  ISETP.GE.OR P6, PT, R182, R223, !P6 ;  /* 0x000000dfb600720c */ /* 0x000fe200077c6670 */
[----:B----4-:R-:W-:Y:S01]  /*1a020*/  FFMA.FTZ R59, R34, -UR31, R59 ;  /* 0x8000001f223b7c23 */ /* 0x010fe2000801003b */
[----:B------:R-:W-:Y:S01]  /*1a030*/  LOP3.LUT R34, R249, UR23, R218, 0x96, !PT ;  /* 0x00000017f9227c12 */ /* 0x000fe2000f8e96da */
[----:B------:R-:W-:Y:S01]  /*1a040*/  IMAD.IADD R61, R227, 0x1, -R176 ;  /* 0x00000001e33d7824 */ /* 0x000fe200078e0ab0 */
[----:B------:R-:W-:Y:S01]  /*1a050*/  IABS R27, R27 ;  /* 0x0000001b001b7213 */ /* 0x000fe20000000000 */
[----:B------:R-:W3:Y:S01]  /*1a060*/  I2F R194, R50 ;  /* 0x0000003200c27306 */ /* 0x000ee20000201400 */
[----:B------:R-:W-:Y:S02]  /*1a070*/  FSEL R64, R59, -INF , !P0 ;  /* 0xff8000003b407808 */ /* 0x000fe40004000000 */
[----:B------:R-:W-:Y:S01]  /*1a080*/  ISETP.GE.AND P0, PT, R26, R232, PT ;  /* 0x000000e81a00720c */ /* 0x000fe20003f06270 */
[----:B-1----:R-:W-:Y:S01]  /*1a090*/  FFMA.FTZ R131, R80, -UR31, R131 ;  /* 0x8000001f50837c23 */ /* 0x002fe20008010083 */
[----:B------:R-:W-:Y:S02]  /*1a0a0*/  IABS R31, R22 ;  /* 0x00000016001f7213 */ /* 0x000fe40000000000 */
[----:B------:R-:W-:Y:S02]  /*1a0b0*/  ISETP.GE.OR P0, PT, R26, R231, !P0 ;  /* 0x000000e71a00720c */ /* 0x000fe40004706670 */
[----:B------:R-:W-:Y:S01]  /*1a0c0*/  IABS R22, R44 ;  /* 0x0000002c00167213 */ /* 0x000fe20000000000 */
[----:B------:R1:W4:Y:S01]  /*1a0d0*/  I2F R23, R27 ;  /* 0x0000001b00177306 */ /* 0x0003220000201400 */
[----:B------:R-:W-:Y:S01]  /*1a0e0*/  IMAD.IADD R44, R227, 0x1, -R178 ;  /* 0x00000001e32c7824 */ /* 0x000fe200078e0ab2 */
[----:B------:R-:W-:Y:S01]  /*1a0f0*/  ISETP.GE.AND P2, PT, R0, R229, PT ;  /* 0x000000e50000720c */ /* 0x000fe20003f46270 */
[----:B--2---:R-:W-:Y:S01]  /*1a100*/  FFMA.FTZ R47, R24, -UR31, R47 ;  /* 0x8000001f182f7c23 */ /* 0x004fe2000801002f */
[----:B------:R-:W-:Y:S02]  /*1a110*/  IABS R35, R35 ;  /* 0x0000002300237213 */ /* 0x000fe40000000000 */
[----:B------:R-:W-:Y:S02]  /*1a120*/  ISETP.GE.OR P2, PT, R0, R228, !P2 ;  /* 0x000000e40000720c */ /* 0x000fe40005746670 */
[----:B------:R-:W-:Y:S02]  /*1a130*/  FSEL R24, R47, -INF , !P1 ;  /* 0xff8000002f187808 */ /* 0x000fe40004800000 */
[----:B------:R2:W2:Y:S01]  /*1a140*/  I2F R193, R31 ;  /* 0x0000001f00c17306 */ /* 0x0004a20000201400 */
[CC--:B------:R-:W-:Y:S02]  /*1a150*/  ISETP.GE.AND P1, PT, R11.reuse, R232.reuse, PT ;  /* 0x000000e80b00720c */ /* 0x0c0fe40003f26270 */
[----:B------:R-:W-:Y:S01]  /*1a160*/  FSEL R117, R72, -INF , !P2 ;  /* 0xff80000048757808 */ /* 0x000fe20005000000 */
[----:B---3--:R-:W-:Y:S01]  /*1a170*/  FFMA.FTZ R109, R194, -UR31, R109 ;  /* 0x8000001fc26d7c23 */ /* 0x008fe2000801006d */
[----:B------:R-:W-:Y:S02]  /*1a180*/  ISETP.GE.OR P1, PT, R11, R231, !P1 ;  /* 0x000000e70b00720c */ /* 0x000fe40004f26670 */
[C---:B------:R-:W-:Y:S02]  /*1a190*/  ISETP.GE.AND P2, PT, R178.reuse, R229, PT ;  /* 0x000000e5b200720c */ /* 0x040fe40003f46270 */
[----:B------:R-:W-:Y:S01]  /*1a1a0*/  FSEL R119, R119, -INF , !P1 ;  /* 0xff80000077777808 */ /* 0x000fe20004800000 */
[----:B------:R-:W3:Y:S01]  /*1a1b0*/  I2F R22, R22 ;  /* 0x0000001600167306 */ /* 0x000ee20000201400 */
[----:B------:R-:W-:Y:S02]  /*1a1c0*/  ISETP.GE.AND P1, PT, R25, R232, PT ;  /* 0x000000e81900720c */ /* 0x000fe40003f26270 */
[----:B------:R-:W-:Y:S01]  /*1a1d0*/  ISETP.GE.OR P2, PT, R178, R228, !P2 ;  /* 0x000000e4b200720c */ /* 0x000fe20005746670 */
[----:B-1----:R-:W-:Y:S01]  /*1a1e0*/  IMAD.IADD R27, R227, 0x1, -R0 ;  /* 0x00000001e31b7824 */ /* 0x002fe200078e0a00 */
[----:B------:R-:W-:Y:S01]  /*1a1f0*/  ISETP.GE.OR P1, PT, R25, R231, !P1 ;  /* 0x000000e71900720c */ /* 0x000fe20004f26670 */
[----:B----4-:R-:W-:Y:S01]  /*1a200*/  FFMA.FTZ R62, R23, -UR31, R62 ;  /* 0x8000001f173e7c23 */ /* 0x010fe2000801003e */
[----:B------:R-:W-:Y:S01]  /*1a210*/  IABS R61, R61 ;  /* 0x0000003d003d7213 */ /* 0x000fe20000000000 */
[----:B------:R-:W-:Y:S01]  /*1a220*/  IMAD.IADD R23, R227, 0x1, -R198 ;  /* 0x00000001e3177824 */ /* 0x000fe200078e0ac6 */
[----:B------:R-:W-:Y:S01]  /*1a230*/  IABS R27, R27 ;  /* 0x0000001b001b7213 */ /* 0x000fe20000000000 */
[----:B------:R-:W1:Y:S01]  /*1a240*/  I2F R207, R35 ;  /* 0x0000002300cf7306 */ /* 0x000e620000201400 */
[----:B------:R-:W-:Y:S02]  /*1a250*/  FSEL R47, R130, -INF , !P1 ;  /* 0xff800000822f7808 */ /* 0x000fe40004800000 */
[----:B------:R-:W-:Y:S01]  /*1a260*/  FSEL R84, R62, -INF , !P6 ;  /* 0xff8000003e547808 */ /* 0x000fe20007000000 */
[----:B--2---:R-:W-:Y:S01]  /*1a270*/  IMAD.IADD R31, R230, 0x1, -R176 ;  /* 0x00000001e61f7824 */ /* 0x004fe200078e0ab0 */
[----:B------:R-:W-:Y:S01]  /*1a280*/  IABS R23, R23 ;  /* 0x0000001700177213 */ /* 0x000fe20000000000 */
[----:B------:R-:W-:Y:S01]  /*1a290*/  FFMA.FTZ R76, R193, -UR31, R76 ;  /* 0x8000001fc14c7c23 */ /* 0x000fe2000801004c */
[----:B------:R-:W-:Y:S02]  /*1a2a0*/  FSEL R130, R73, -INF , !P2 ;  /* 0xff80000049827808 */ /* 0x000fe40005000000 */
[----:B------:R-:W-:Y:S01]  /*1a2b0*/  IABS R38, R31 ;  /* 0x0000001f00267213 */ /* 0x000fe20000000000 */
[----:B------:R-:W2:Y:S01]  /*1a2c0*/  I2F R57, R27 ;  /* 0x0000001b00397306 */ /* 0x000ea20000201400 */
[----:B------:R-:W-:Y:S02]  /*1a2d0*/  IABS R31, R44 ;  /* 0x0000002c001f7213 */ /* 0x000fe40000000000 */
[----:B------:R-:W-:Y:S01]  /*1a2e0*/  IABS R44, R48 ;  /* 0x00000030002c7213 */ /* 0x000fe20000000000 */
[----:B---3--:R-:W-:Y:S01]  /*1a2f0*/  FFMA.FTZ R63, R22, -UR31, R63 ;  /* 0x8000001f163f7c23 */ /* 0x008fe2000801003f */
[----:B------:R-:W-:Y:S02]  /*1a300*/  LOP3.LUT R22, R245, UR23, R218, 0x96, !PT ;  /* 0x00000017f5167c12 */ /* 0x000fe4000f8e96da */
[----:B------:R-:W-:Y:S02]  /*1a310*/  ISETP.GE.AND P1, PT, R178, R226, PT ;  /* 0x000000e2b200720c */ /* 0x000fe40003f26270 */
[----:B------:R-:W-:Y:S01]  /*1a320*/  ISETP.GE.AND P6, PT, R192, R229, PT ;  /* 0x000000e5c000720c */ /* 0x000fe20003fc6270 */
[----:B------:R-:W3:Y:S01]  /*1a330*/  I2F R27, R38 ;  /* 0x00000026001b7306 */ /* 0x000ee20000201400 */
[----:B------:R-:W-:Y:S02]  /*1a340*/  ISETP.GE.OR P1, PT, R178, R223, !P1 ;  /* 0x000000dfb200720c */ /* 0x000fe40004f26670 */
[----:B------:R-:W-:Y:S01]  /*1a350*/  ISETP.GE.OR P6, PT, R192, R228, !P6 ;  /* 0x000000e4c000720c */ /* 0x000fe200077c6670 */
[----:B-1----:R-:W-:Y:S01]  /*1a360*/  FFMA.FTZ R104, R207, -UR31, R104 ;  /* 0x8000001fcf687c23 */ /* 0x002fe20008010068 */
[----:B------:R-:W-:Y:S01]  /*1a370*/  ISETP.GE.AND P2, PT, R2, R229, PT ;  /* 0x000000e50200720c */ /* 0x000fe20003f46270 */
[----:B------:R-:W-:Y:S01]  /*1a380*/  IMAD.WIDE.U32 R34, R34, -0x326172a9, RZ ;  /* 0xcd9e8d5722227825 */ /* 0x000fe200078e00ff */
[----:B------:R-:W-:Y:S02]  /*1a390*/  FSEL R77, R77, -INF , !P6 ;  /* 0xff8000004d4d7808 */ /* 0x000fe40007000000 */
[----:B------:R-:W-:Y:S01]  /*1a3a0*/  ISETP.GE.AND P6, PT, R176, R226, PT ;  /* 0x000000e2b000720c */ /* 0x000fe20003fc6270 */
[----:B------:R1:W4:Y:S01]  /*1a3b0*/  I2F R38, R31 ;  /* 0x0000001f00267306 */ /* 0x0003220000201400 */
[----:B------:R-:W-:Y:S02]  /*1a3c0*/  ISETP.GE.OR P2, PT, R2, R228, !P2 ;  /* 0x000000e40200720c */ /* 0x000fe40005746670 */
[----:B------:R-:W-:Y:S01]  /*1a3d0*/  ISETP.GE.OR P6, PT, R176, R223, !P6 ;  /* 0x000000dfb000720c */ /* 0x000fe200077c6670 */
[----:B--2---:R-:W-:Y:S02]  /*1a3e0*/  FFMA.FTZ R74, R57, -UR31, R74 ;  /* 0x8000001f394a7c23 */ /* 0x004fe4000801004a */
[----:B------:R-:W-:Y:S04]  /*1a3f0*/  IMAD.IADD R57, R227, 0x1, -R195 ;  /* 0x00000001e3397824 */ /* 0x000fe800078e0ac3 */
[----:B------:R2:W2:Y:S01]  /*1a400*/  I2F R48, R44 ;  /* 0x0000002c00307306 */ /* 0x0004a20000201400 */
[----:B------:R-:W-:Y:S01]  /*1a410*/  IABS R57, R57 ;  /* 0x0000003900397213 */ /* 0x000fe20000000000 */
[----:B---3--:R-:W-:Y:S08]  /*1a420*/  FFMA.FTZ R88, R27, -UR31, R88 ;  /* 0x8000001f1b587c23 */ /* 0x008ff00008010058 */
[----:B------:R-:W3:Y:S01]  /*1a430*/  I2F R59, R23 ;  /* 0x00000017003b7306 */ /* 0x000ee20000201400 */
[----:B-1----:R-:W-:Y:S01]  /*1a440*/  IABS R31, R18 ;  /* 0x00000012001f7213 */ /* 0x002fe20000000000 */
[----:B----4-:R-:W-:Y:S01]  /*1a450*/  FFMA.FTZ R75, R38, -UR31, R75 ;  /* 0x8000001f264b7c23 */ /* 0x010fe2000801004b */
[----:B------:R-:W-:Y:S01]  /*1a460*/  FSEL R18, R46, -INF , !P5 ;  /* 0xff8000002e127808 */ /* 0x000fe20006800000 */
[----:B------:R-:W-:Y:S01]  /*1a470*/  IMAD.IADD R38, R227, 0x1, -R7 ;  /* 0x00000001e3267824 */ /* 0x000fe200078e0a07 */
[----:B------:R-:W-:Y:S05]  /*1a480*/  ISETP.GE.AND P5, PT, R9, R232, PT ;  /* 0x000000e80900720c */ /* 0x000fea0003fa6270 */
[----:B------:R-:W1:Y:S01]  /*1a490*/  I2F R31, R31 ;  /* 0x0000001f001f7306 */ /* 0x000e620000201400 */
[----:B------:R-:W-:Y:S02]  /*1a4a0*/  FSEL R80, R75, -INF , !P1 ;  /* 0xff8000004b507808 */ /* 0x000fe40004800000 */
[----:B------:R-:W-:Y:S01]  /*1a4b0*/  ISETP.GE.OR P5, PT, R9, R231, !P5 ;  /* 0x000000e70900720c */ /* 0x000fe20006fa6670 */
[----:B--2---:R-:W-:Y:S01]  /*1a4c0*/  IMAD.IADD R44, R230, 0x1, -R198 ;  /* 0x00000001e62c7824 */ /* 0x004fe200078e0ac6 */
[----:B------:R-:W-:Y:S01]  /*1a4d0*/  IABS R38, R38 ;  /* 0x0000002600267213 */ /* 0x000fe20000000000 */
[----:B------:R-:W-:Y:S01]  /*1a4e0*/  FFMA.FTZ R89, R48, -UR31, R89 ;  /* 0x8000001f30597c23 */ /* 0x000fe20008010059 */
[----:B------:R-:W-:Y:S01]  /*1a4f0*/  ISETP.GE.AND P1, PT, R198, R229, PT ;  /* 0x000000e5c600720c */ /* 0x000fe20003f26270 */
[----:B------:R-:W-:Y:S01]  /*1a500*/  IMAD.IADD R48, R230, 0x1, -R11 ;  /* 0x00000001e6307824 */ /* 0x000fe200078e0a0b */
[----:B------:R-:W-:Y:S01]  /*1a510*/  IABS R46, R44 ;  /* 0x0000002c002e7213 */ /* 0x000fe20000000000 */
[----:B------:R-:W2:Y:S01]  /*1a520*/  I2F R27, R57 ;  /* 0x00000039001b7306 */ /* 0x000ea20000201400 */
[----:B------:R-:W-:Y:S02]  /*1a530*/  FSEL R44, R118, -INF , !P5 ;  /* 0xff800000762c7808 */ /* 0x000fe40006800000 */
[----:B------:R-:W-:Y:S01]  /*1a540*/  ISETP.GE.OR P1, PT, R198, R228, !P1 ;  /* 0x000000e4c600720c */ /* 0x000fe20004f26670 */
[----:B---3--:R-:W-:Y:S01]  /*1a550*/  FFMA.FTZ R94, R59, -UR31, R94 ;  /* 0x8000001f3b5e7c23 */ /* 0x008fe2000801005e */
[----:B------:R-:W-:Y:S01]  /*1a560*/  IABS R48, R48 ;  /* 0x0000003000307213 */ /* 0x000fe20000000000 */
[----:B------:R-:W-:Y:S01]  /*1a570*/  IMAD.WIDE.U32 R22, R22, -0x326172a9, RZ ;  /* 0xcd9e8d5716167825 */ /* 0x000fe200078e00ff */
[C---:B------:R-:W-:Y:S03]  /*1a580*/  ISETP.GE.AND P5, PT, R180.reuse, R226, PT ;  /* 0x000000e2b400720c */ /* 0x040fe60003fa6270 */
[----:B------:R3:W4:Y:S01]  /*1a590*/  I2F R118, R60 ;  /* 0x0000003c00767306 */ /* 0x0007220000201400 */
[----:B------:R-:W-:Y:S01]  /*1a5a0*/  ISETP.GE.OR P5, PT, R180, R223, !P5 ;  /* 0x000000dfb400720c */ /* 0x000fe20006fa6670 */
[----:B------:R-:W-:Y:S02]  /*1a5b0*/  IMAD.IADD R180, R230, 0x1, -R7 ;  /* 0x00000001e6b47824 */ /* 0x000fe400078e0a07 */
[----:B-1----:R-:W-:Y:S03]  /*1a5c0*/  FFMA.FTZ R78, R31, -UR31, R78 ;  /* 0x8000001f1f4e7c23 */ /* 0x002fe6000801004e */
[----:B------:R-:W-:Y:S03]  /*1a5d0*/  IABS R180, R180 ;  /* 0x000000b400b47213 */ /* 0x000fe60000000000 */
[----:B------:R-:W1:Y:S01]  /*1a5e0*/  I2F R67, R46 ;  /* 0x0000002e00437306 */ /* 0x000e620000201400 */
[----:B--2---:R-:W-:Y:S02]  /*1a5f0*/  FFMA.FTZ R106, R27, -UR31, R106 ;  /* 0x8000001f1b6a7c23 */ /* 0x004fe4000801006a */
[C---:B------:R-:W-:Y:S07]  /*1a600*/  IMAD.IADD R57, R227.reuse, 0x1, -R20 ;  /* 0x00000001e3397824 */ /* 0x040fee00078e0a14 */
[----:B------:R-:W2:Y:S01]  /*1a610*/  I2F R61, R61 ;  /* 0x0000003d003d7306 */ /* 0x000ea20000201400 */
[----:B------:R-:W-:Y:S02]  /*1a620*/  IABS R57, R57 ;  /* 0x0000003900397213 */ /* 0x000fe40000000000 */
[----:B---3--:R-:W-:Y:S01]  /*1a630*/  FSEL R60, R58, -INF , !P3 ;  /* 0xff8000003a3c7808 */ /* 0x008fe20005800000 */
[----:B------:R-:W-:Y:S01]  /*1a640*/  IMAD.IADD R58, R230, 0x1, -R9 ;  /* 0x00000001e63a7824 */ /* 0x000fe200078e0a09 */
[----:B------:R-:W-:Y:S01]  /*1a650*/  ISETP.GE.AND P3, PT, R0, R226, PT ;  /* 0x000000e20000720c */ /* 0x000fe20003f66270 */
[----:B----4-:R-:W-:Y:S04]  /*1a660*/  FFMA.FTZ R79, R118, -UR31, R79 ;  /* 0x8000001f764f7c23 */ /* 0x010fe8000801004f */
[----:B------:R-:W3:Y:S01]  /*1a670*/  I2F R186, R186 ;  /* 0x000000ba00ba7306 */ /* 0x000ee20000201400 */
[-C--:B------:R-:W-:Y:S01]  /*1a680*/  ISETP.GE.OR P3, PT, R0, R223.reuse, !P3 ;  /* 0x000000df0000720c */ /* 0x080fe20005f66670 */
[----:B------:R-:W-:Y:S01]  /*1a690*/  IMAD.IADD R0, R227, 0x1, -R190 ;  /* 0x00000001e3007824 */ /* 0x000fe200078e0abe */
[----:B------:R-:W-:Y:S01]  /*1a6a0*/  IABS R58, R58 ;  /* 0x0000003a003a7213 */ /* 0x000fe20000000000 */
[----:B-1----:R-:W-:Y:S01]  /*1a6b0*/  FFMA.FTZ R92, R67, -UR31, R92 ;  /* 0x8000001f435c7c23 */ /* 0x002fe2000801005c */
[----:B------:R-:W-:Y:S01]  /*1a6c0*/  FSEL R50, R74, -INF , !P3 ;  /* 0xff8000004a327808 */ /* 0x000fe20005800000 */
[----:B------:R-:W-:Y:S01]  /*1a6d0*/  IMAD.MOV.U32 R74, RZ, RZ, R38 ;  /* 0x000000ffff4a7224 */ /* 0x000fe200078e0026 */
[----:B------:R-:W-:Y:S02]  /*1a6e0*/  FSEL R46, R131, -INF , !P0 ;  /* 0xff800000832e7808 */ /* 0x000fe40004000000 */
[----:B------:R-:W-:Y:S01]  /*1a6f0*/  FSEL R92, R92, -INF , !P1 ;  /* 0xff8000005c5c7808 */ /* 0x000fe20004800000 */
[----:B------:R-:W1:Y:S01]  /*1a700*/  I2F R31, R58 ;  /* 0x0000003a001f7306 */ /* 0x000e620000201400 */
[----:B------:R-:W-:Y:S02]  /*1a710*/  ISETP.GE.AND P1, PT, R197, R226, PT ;  /* 0x000000e2c500720c */ /* 0x000fe40003f26270 */
[----:B------:R-:W-:Y:S01]  /*1a720*/  IABS R0, R0 ;  /* 0x0000000000007213 */ /* 0x000fe20000000000 */
[----:B--2---:R-:W-:Y:S01]  /*1a730*/  FFMA.FTZ R90, R61, -UR31, R90 ;  /* 0x8000001f3d5a7c23 */ /* 0x004fe2000801005a */
[----:B------:R-:W-:Y:S01]  /*1a740*/  ISETP.GE.OR P1, PT, R197, R223, !P1 ;  /* 0x000000dfc500720c */ /* 0x000fe20004f26670 */
[----:B------:R-:W-:Y:S01]  /*1a750*/  IMAD.IADD R61, R230, 0x1, -R25 ;  /* 0x00000001e63d7824 */ /* 0x000fe200078e0a19 */
[----:B------:R-:W-:Y:S02]  /*1a760*/  ISETP.GE.AND P3, PT, R190, R229, PT ;  /* 0x000000e5be00720c */ /* 0x000fe40003f66270 */
[----:B------:R-:W-:Y:S01]  /*1a770*/  FSEL R131, R76, -INF , !P2 ;  /* 0xff8000004c837808 */ /* 0x000fe20005000000 */
[----:B------:R-:W2:Y:S01]  /*1a780*/  I2F R74, R74 ;  /* 0x0000004a004a7306 */ /* 0x000ea20000201400 */
[----:B------:R-:W-:Y:S02]  /*1a790*/  ISETP.GE.OR P3, PT, R190, R228, !P3 ;  /* 0x000000e4be00720c */ /* 0x000fe40005f66670 */
[----:B------:R-:W-:Y:S01]  /*1a7a0*/  FSEL R193, R90, -INF , !P6 ;  /* 0xff8000005ac17808 */ /* 0x000fe20007000000 */
[----:B---3--:R-:W-:Y:S01]  /*1a7b0*/  FFMA.FTZ R95, R186, -UR31, R95 ;  /* 0x8000001fba5f7c23 */ /* 0x008fe2000801005f */
[-C--:B------:R-:W-:Y:S02]  /*1a7c0*/  ISETP.GE.AND P0, PT, R2, R226.reuse, PT ;  /* 0x000000e20200720c */ /* 0x080fe40003f06270 */
[----:B------:R-:W-:Y:S02]  /*1a7d0*/  ISETP.GE.AND P2, PT, R192, R226, PT ;  /* 0x000000e2c000720c */ /* 0x000fe40003f46270 */
[----:B------:R-:W-:Y:S01]  /*1a7e0*/  FSEL R207, R95, -INF , !P1 ;  /* 0xff8000005fcf7808 */ /* 0x000fe20004800000 */
[----:B------:R3:W4:Y:S01]  /*1a7f0*/  I2F R178, R0 ;  /* 0x0000000000b27306 */ /* 0x0007220000201400 */
[-C--:B------:R-:W-:Y:S01]  /*1a800*/  ISETP.GE.OR P0, PT, R2, R223.reuse, !P0 ;  /* 0x000000df0200720c */ /* 0x080fe20004706670 */
[----:B------:R-:W-:Y:S01]  /*1a810*/  IMAD.IADD R2, R230, 0x1, -R20 ;  /* 0x00000001e6027824 */ /* 0x000fe200078e0a14 */
[----:B------:R-:W-:Y:S01]  /*1a820*/  ISETP.GE.OR P2, PT, R192, R223, !P2 ;  /* 0x000000dfc000720c */ /* 0x000fe20005746670 */
[----:B-1----:R-:W-:Y:S01]  /*1a830*/  FFMA.FTZ R120, R31, -UR31, R120 ;  /* 0x8000001f1f787c23 */ /* 0x002fe20008010078 */
[----:B------:R-:W-:Y:S02]  /*1a840*/  FSEL R38, R78, -INF , !P0 ;  /* 0xff8000004e267808 */ /* 0x000fe40004000000 */
[----:B------:R-:W-:Y:S02]  /*1a850*/  FSEL R58, R89, -INF , !P3 ;  /* 0xff800000593a7808 */ /* 0x000fe40005800000 */
[C---:B------:R-:W-:Y:S01]  /*1a860*/  ISETP.GE.AND P0, PT, R197.reuse, R229, PT ;  /* 0x000000e5c500720c */ /* 0x040fe20003f06270 */
[----:B------:R-:W1:Y:S01]  /*1a870*/  I2F R78, R48 ;  /* 0x00000030004e7306 */ /* 0x000e620000201400 */
[----:B------:R-:W-:Y:S02]  /*1a880*/  IABS R2, R2 ;  /* 0x0000000200027213 */ /* 0x000fe40000000000 */
[----:B------:R-:W-:Y:S01]  /*1a890*/  ISETP.GE.OR P0, PT, R197, R228, !P0 ;  /* 0x000000e4c500720c */ /* 0x000fe20004706670 */
[----:B--2---:R-:W-:Y:S01]  /*1a8a0*/  FFMA.FTZ R107, R74, -UR31, R107 ;  /* 0x8000001f4a6b7c23 */ /* 0x004fe2000801006b */
[----:B------:R-:W-:Y:S02]  /*1a8b0*/  FMNMX.FTZ R74, R203, R166, !PT ;  /* 0x000000a6cb4a7209 */ /* 0x000fe40007810000 */
[C---:B------:R-:W-:Y:S02]  /*1a8c0*/  ISETP.GE.AND P3, PT, R198.reuse, R226, PT ;  /* 0x000000e2c600720c */ /* 0x040fe40003f66270 */
[----:B------:R-:W-:Y:S01]  /*1a8d0*/  FMNMX.FTZ R74, R199, R74, !PT ;  /* 0x0000004ac74a7209 */ /* 0x000fe20007810000 */
[----:B------:R-:W2:Y:S01]  /*1a8e0*/  I2F R192, R2 ;  /* 0x0000000200c07306 */ /* 0x000ea20000201400 */
[----:B------:R-:W-:Y:S02]  /*1a8f0*/  ISETP.GE.OR P3, PT, R198, R223, !P3 ;  /* 0x000000dfc600720c */ /* 0x000fe40005f66670 */
[----:B------:R-:W-:Y:S01]  /*1a900*/  FMNMX.FTZ R74, R3, R74, !PT ;  /* 0x0000004a034a7209 */ /* 0x000fe20007810000 */
[----:B---3--:R-:W-:Y:S01]  /*1a910*/  IMAD.U32 R0, RZ, RZ, UR33 ;  /* 0x00000021ff007e24 */ /* 0x008fe2000f8e00ff */
[----:B------:R-:W-:Y:S01]  /*1a920*/  FSEL R6, R94, -INF , !P3 ;  /* 0xff8000005e067808 */ /* 0x000fe20005800000 */
[----:B----4-:R-:W-:Y:S01]  /*1a930*/  FFMA.FTZ R91, R178, -UR31, R91 ;  /* 0x8000001fb25b7c23 */ /* 0x010fe2000801005b */
[----:B------:R-:W-:Y:S02]  /*1a940*/  FMNMX.FTZ R74, R179, R74, !PT ;  /* 0x0000004ab34a7209 */ /* 0x000fe40007810000 */
[----:B------:R-:W-:Y:S01]  /*1a950*/  LOP3.LUT R0, R219, UR5, R0, 0x96, !PT ;  /* 0x00000005db007c12 */ /* 0x000fe2000f8e9600 */
[----:B------:R-:W3:Y:S01]  /*1a960*/  I2F R102, R102 ;  /* 0x0000006600667306 */ /* 0x000ee20000201400 */
[----:B------:R-:W-:Y:S02]  /*1a970*/  FMNMX.FTZ R31, R173, R74, !PT ;  /* 0x0000004aad1f7209 */ /* 0x000fe40007810000 */
[----:B------:R-:W-:Y:S01]  /*1a980*/  FMNMX.FTZ R74, R184, R167, !PT ;  /* 0x000000a7b84a7209 */ /* 0x000fe20007810000 */
[----:B------:R-:W-:Y:S01]  /*1a990*/  IMAD.WIDE.U32 R72, R0, -0x326172a9, RZ ;  /* 0xcd9e8d5700487825 */ /* 0x000fe200078e00ff */
[----:B------:R-:W-:Y:S02]  /*1a9a0*/  ISETP.GE.AND P3, PT, R5, R229, PT ;  /* 0x000000e50500720c */ /* 0x000fe40003f66270 */
[----:B------:R-:W-:Y:S01]  /*1a9b0*/  FMNMX.FTZ R27, R189, R74, !PT ;  /* 0x0000004abd1b7209 */ /* 0x000fe20007810000 */
[----:B-1----:R-:W-:Y:S01]  /*1a9c0*/  FFMA.FTZ R121, R78, -UR31, R121 ;  /* 0x8000001f4e797c23 */ /* 0x002fe20008010079 */
[----:B------:R-:W-:Y:S01]  /*1a9d0*/  FMNMX.FTZ R31, R168, R31, !PT ;  /* 0x0000001fa81f7209 */ /* 0x000fe20007810000 */
[----:B------:R-:W1:Y:S01]  /*1a9e0*/  I2F R180, R180 ;  /* 0x000000b400b47306 */ /* 0x000e620000201400 */
[----:B------:R-:W-:Y:S02]  /*1a9f0*/  ISETP.GE.OR P3, PT, R5, R228, !P3 ;  /* 0x000000e40500720c */ /* 0x000fe40005f66670 */
[----:B------:R-:W-:Y:S01]  /*1aa00*/  FMNMX.FTZ R74, R16, R27, !PT ;  /* 0x0000001b104a7209 */ /* 0x000fe20007810000 */
[----:B------:R-:W-:Y:S01]  /*1aa10*/  IMAD.IADD R27, R227, 0x1, -R5 ;  /* 0x00000001e31b7824 */ /* 0x000fe200078e0a05 */
[----:B------:R-:W-:Y:S01]  /*1aa20*/  FMNMX.FTZ R31, R238, R31, !PT ;  /* 0x0000001fee1f7209 */ /* 0x000fe20007810000 */
[----:B--2---:R-:W-:Y:S01]  /*1aa30*/  FFMA.FTZ R108, R192, -UR31, R108 ;  /* 0x8000001fc06c7c23 */ /* 0x004fe2000801006c */
[--C-:B------:R-:W-:Y:S02]  /*1aa40*/  LOP3.LUT R0, R23, UR22, R72.reuse, 0x96, !PT ;  /* 0x0000001617007c12 */ /* 0x100fe4000f8e9648 */
[----:B------:R-:W-:Y:S01]  /*1aa50*/  LOP3.LUT R76, R35, UR22, R72, 0x96, !PT ;  /* 0x00000016234c7c12 */ /* 0x000fe2000f8e9648 */
[----:B------:R-:W2:Y:S01]  /*1aa60*/  I2F R57, R57 ;  /* 0x0000003900397306 */ /* 0x000ea20000201400 */
[----:B------:R-:W-:Y:S02]  /*1aa70*/  FSEL R72, R63, -INF , !P5 ;  /* 0xff8000003f487808 */ /* 0x000fe40006800000 */
[----:B------:R-:W-:Y:S01]  /*1aa80*/  ISETP.GE.AND P5, PT, R176, R229, PT ;  /* 0x000000e5b000720c */ /* 0x000fe20003fa6270 */
[----:B---3--:R-:W-:Y:S01]  /*1aa90*/  FFMA.FTZ R93, R102, -UR31, R93 ;  /* 0x8000001f665d7c23 */ /* 0x008fe2000801005d */
[----:B------:R-:W-:Y:S02]  /*1aaa0*/  FSEL R78, R109, -INF , !P3 ;  /* 0xff8000006d4e7808 */ /* 0x000fe40005800000 */
[----:B------:R-:W-:Y:S02]  /*1aab0*/  FMNMX.FTZ R74, R181, R74, !PT ;  /* 0x0000004ab54a7209 */ /* 0x000fe40007810000 */
[----:B------:R-:W-:Y:S02]  /*1aac0*/  ISETP.GE.AND P3, PT, R5, R226, PT ;  /* 0x000000e20500720c */ /* 0x000fe40003f66270 */
[----:B------:R-:W-:Y:S02]  /*1aad0*/  FMNMX.FTZ R31, R239, R31, !PT ;  /* 0x0000001fef1f7209 */ /* 0x000fe40007810000 */
[----:B------:R-:W-:Y:S01]  /*1aae0*/  ISETP.GE.OR P5, PT, R176, R228, !P5 ;  /* 0x000000e4b000720c */ /* 0x000fe20006fa6670 */
[----:B-1----:R-:W-:Y:S01]  /*1aaf0*/  FFMA.FTZ R105, R180, -UR31, R105 ;  /* 0x8000001fb4697c23 */ /* 0x002fe20008010069 */
[----:B------:R-:W-:Y:S02]  /*1ab00*/  ISETP.GE.OR P3, PT, R5, R223, !P3 ;  /* 0x000000df0500720c */ /* 0x000fe40005f66670 */
[----:B------:R-:W-:Y:S01]  /*1ab10*/  FMNMX.FTZ R5, R171, R74, !PT ;  /* 0x0000004aab057209 */ /* 0x000fe20007810000 */
[----:B------:R-:W-:Y:S01]  /*1ab20*/  IMAD.IADD R74, R227, 0x1, -R11 ;  /* 0x00000001e34a7824 */ /* 0x000fe200078e0a0b */
[----:B------:R-:W-:Y:S02]  /*1ab30*/  FSEL R48, R79, -INF , !P2 ;  /* 0xff8000004f307808 */ /* 0x000fe40005000000 */
[----:B------:R-:W-:Y:S02]  /*1ab40*/  ISETP.GE.AND P2, PT, R195, R229, PT ;  /* 0x000000e5c300720c */ /* 0x000fe40003f46270 */
[----:B------:R-:W-:Y:S01]  /*1ab50*/  IABS R61, R61 ;  /* 0x0000003d003d7213 */ /* 0x000fe20000000000 */
[----:B--2---:R-:W-:Y:S01]  /*1ab60*/  FFMA.FTZ R110, R57, -UR31, R110 ;  /* 0x8000001f396e7c23 */ /* 0x004fe2000801006e */
[----:B------:R-:W-:Y:S02]  /*1ab70*/  FMNMX.FTZ R31, R8, R31, !PT ;  /* 0x0000001f081f7209 */ /* 0x000fe40007810000 */
[C---:B------:R-:W-:Y:S02]  /*1ab80*/  LOP3.LUT R182, R73.reuse, UR24, R250, 0x96, !PT ;  /* 0x0000001849b67c12 */ /* 0x040fe4000f8e96fa */
[----:B------:R-:W1:Y:S01]  /*1ab90*/  I2F R61, R61 ;  /* 0x0000003d003d7306 */ /* 0x000e620000201400 */
[----:B------:R-:W-:Y:S02]  /*1aba0*/  LOP3.LUT R2, R73, UR24, R246, 0x96, !PT ;  /* 0x0000001849027c12 */ /* 0x000fe4000f8e96f6 */
[----:B------:R-:W-:Y:S01]  /*1abb0*/  FSEL R73, R88, -INF , !P5 ;  /* 0xff80000058497808 */ /* 0x000fe20006800000 */
[----:B------:R-:W-:Y:S01]  /*1abc0*/  IMAD.WIDE.U32 R88, R76, -0x2daee0ad, RZ ;  /* 0xd2511f534c587825 */ /* 0x000fe200078e00ff */
[----:B------:R-:W-:Y:S02]  /*1abd0*/  FMNMX.FTZ R5, R4, R5, !PT ;  /* 0x0000000504057209 */ /* 0x000fe40007810000 */
[----:B------:R-:W-:Y:S02]  /*1abe0*/  ISETP.GE.AND P5, PT, R190, R226, PT ;  /* 0x000000e2be00720c */ /* 0x000fe40003fa6270 */
[----:B------:R-:W-:Y:S02]  /*1abf0*/  ISETP.GE.OR P2, PT, R195, R228, !P2 ;  /* 0x000000e4c300720c */ /* 0x000fe40005746670 */
[----:B------:R-:W-:Y:S02]  /*1ac00*/  FMNMX.FTZ R31, R200, R31, !PT ;  /* 0x0000001fc81f7209 */ /* 0x000fe40007810000 */
[----:B------:R-:W-:Y:S01]  /*1ac10*/  FMNMX.FTZ R76, R240, R5, !PT ;  /* 0x00000005f04c7209 */ /* 0x000fe20007810000 */
[----:B------:R-:W-:Y:S01]  /*1ac20*/  IMAD.IADD R5, R227, 0x1, -R9 ;  /* 0x00000001e3057824 */ /* 0x000fe200078e0a09 */
[----:B------:R-:W-:Y:S02]  /*1ac30*/  ISETP.GE.OR P5, PT, R190, R223, !P5 ;  /* 0x000000dfbe00720c */ /* 0x000fe40006fa6670 */
[----:B------:R-:W-:Y:S02]  /*1ac40*/  FSEL R104, R104, -INF , !P2 ;  /* 0xff80000068687808 */ /* 0x000fe40005000000 */
[----:B------:R-:W-:Y:S02]  /*1ac50*/  FMNMX.FTZ R31, R172, R31, !PT ;  /* 0x0000001fac1f7209 */ /* 0x000fe40007810000 */
[----:B------:R-:W-:Y:S02]  /*1ac60*/  ISETP.GE.AND P2, PT, R7, R226, PT ;  /* 0x000000e20700720c */ /* 0x000fe40003f46270 */
[----:B------:R-:W-:Y:S01]  /*1ac70*/  FSEL R197, R91, -INF , !P5 ;  /* 0xff8000005bc57808 */ /* 0x000fe20006800000 */
[----:B------:R-:W-:Y:S01]  /*1ac80*/  IMAD.WIDE.U32 R90, R182, -0x2daee0ad, RZ ;  /* 0xd2511f53b65a7825 */ /* 0x000fe200078e00ff */
[----:B------:R-:W-:Y:S02]  /*1ac90*/  FMNMX.FTZ R76, R241, R76, !PT ;  /* 0x0000004cf14c7209 */ /* 0x000fe40007810000 */
[----:B------:R-:W-:Y:S01]  /*1aca0*/  FMNMX.FTZ R31, R188, R31, !PT ;  /* 0x0000001fbc1f7209 */ /* 0x000fe20007810000 */
[----:B-1----:R-:W-:Y:S01]  /*1acb0*/  FFMA.FTZ R124, R61, -UR31, R124 ;  /* 0x8000001f3d7c7c23 */ /* 0x002fe2000801007c */
[C---:B------:R-:W-:Y:S02]  /*1acc0*/  ISETP.GE.AND P6, PT, R7.reuse, R229, PT ;  /* 0x000000e50700720c */ /* 0x040fe40003fc6270 */
[----:B------:R-:W-:Y:S02]  /*1acd0*/  ISETP.GE.OR P2, PT, R7, R223, !P2 ;  /* 0x000000df0700720c */ /* 0x000fe40005746670 */
[----:B------:R-:W-:Y:S02]  /*1ace0*/  FMNMX.FTZ R76, R33, R76, !PT ;  /* 0x0000004c214c7209 */ /* 0x000fe40007810000 */
[----:B------:R-:W-:Y:S02]  /*1acf0*/  ISETP.GE.AND P1, PT, R11, R229, PT ;  /* 0x000000e50b00720c */ /* 0x000fe40003f26270 */
[----:B------:R-:W-:Y:S02]  /*1ad00*/  FSEL R204, R107, -INF , !P2 ;  /* 0xff8000006bcc7808 */ /* 0x000fe40005000000 */
[----:B------:R-:W-:Y:S02]  /*1ad10*/  ISETP.GE.AND P2, PT, R11, R226, PT ;  /* 0x000000e20b00720c */ /* 0x000fe40003f46270 */
[----:B------:R-:W-:Y:S02]  /*1ad20*/  ISETP.GE.OR P6, PT, R7, R228, !P6 ;  /* 0x000000e40700720c */ /* 0x000fe400077c6670 */
[----:B------:R-:W-:Y:S02]  /*1ad30*/  LOP3.LUT R7, R89, UR19, R90, 0x96, !PT ;  /* 0x0000001359077c12 */ /* 0x000fe4000f8e965a */
[----:B------:R-:W-:Y:S02]  /*1ad40*/  FMNMX.FTZ R90, R52, R31, !PT ;  /* 0x0000001f345a7209 */ /* 0x000fe40007810000 */
[----:B------:R-:W-:Y:S02]  /*1ad50*/  FSEL R62, R93, -INF , !P0 ;  /* 0xff8000005d3e7808 */ /* 0x000fe40004000000 */
[----:B------:R-:W-:Y:S02]  /*1ad60*/  FMNMX.FTZ R76, R39, R76, !PT ;  /* 0x0000004c274c7209 */ /* 0x000fe40007810000 */
[----:B------:R-:W-:Y:S02]  /*1ad70*/  ISETP.GE.AND P0, PT, R195, R226, PT ;  /* 0x000000e2c300720c */ /* 0x000fe40003f06270 */
[C---:B------:R-:W-:Y:S02]  /*1ad80*/  ISETP.GE.OR P1, PT, R11.reuse, R228, !P1 ;  /* 0x000000e40b00720c */ /* 0x040fe40004f26670 */
[-C--:B------:R-:W-:Y:S02]  /*1ad90*/  ISETP.GE.OR P2, PT, R11, R223.reuse, !P2 ;  /* 0x000000df0b00720c */ /* 0x080fe40005746670 */
[----:B------:R-:W-:Y:S02]  /*1ada0*/  FMNMX.FTZ R11, R201, R90, !PT ;  /* 0x0000005ac90b7209 */ /* 0x000fe40007810000 */
[----:B------:R-:W-:Y:S02]  /*1adb0*/  FMNMX.FTZ R76, R37, R76, !PT ;  /* 0x0000004c254c7209 */ /* 0x000fe40007810000 */
[----:B------:R-:W-:Y:S01]  /*1adc0*/  ISETP.GE.OR P0, PT, R195, R223, !P0 ;  /* 0x000000dfc300720c */ /* 0x000fe20004706670 */
[----:B------:R-:W-:Y:S01]  /*1add0*/  IMAD.WIDE.U32 R194, R2, -0x2daee0ad, RZ ;  /* 0xd2511f5302c27825 */ /* 0x000fe200078e00ff */
[----:B------:R-:W-:Y:S02]  /*1ade0*/  FMNMX.FTZ R11, R174, R11, !PT ;  /* 0x0000000bae0b7209 */ /* 0x000fe40007810000 */
[----:B------:R-:W-:Y:S02]  /*1adf0*/  FSEL R93, R105, -INF , !P6 ;  /* 0xff800000695d7808 */ /* 0x000fe40007000000 */
[----:B------:R-:W-:Y:S01]  /*1ae00*/  FSEL R206, R106, -INF , !P0 ;  /* 0xff8000006ace7808 */ /* 0x000fe20004000000 */
[--C-:B------:R-:W-:Y:S01]  /*1ae10*/  IMAD.IADD R106, R230, 0x1, -R26.reuse ;  /* 0x00000001e66a7824 */ /* 0x100fe200078e0a1a */
[----:B------:R-:W-:Y:S02]  /*1ae20*/  FMNMX.FTZ R76, R21, R76, !PT ;  /* 0x0000004c154c7209 */ /* 0x000fe40007810000 */
[----:B------:R-:W-:Y:S02]  /*1ae30*/  ISETP.GE.AND P0, PT, R25, R229, PT ;  /* 0x000000e51900720c */ /* 0x000fe40003f06270 */
[----:B------:R-:W-:Y:S02]  /*1ae40*/  ISETP.GE.AND P6, PT, R20, R226, PT ;  /* 0x000000e21400720c */ /* 0x000fe40003fc6270 */
[----:B------:R-:W-:Y:S02]  /*1ae50*/  FMNMX.FTZ R90, R36, R11, !PT ;  /* 0x0000000b245a7209 */ /* 0x000fe40007810000 */
[C---:B------:R-:W-:Y:S02]  /*1ae60*/  ISETP.GE.AND P5, PT, R20.reuse, R229, PT ;  /* 0x000000e51400720c */ /* 0x040fe40003fa6270 */
[----:B------:R-:W-:Y:S02]  /*1ae70*/  FMNMX.FTZ R76, R17, R76, !PT ;  /* 0x0000004c114c7209 */ /* 0x000fe40007810000 */
[----:B------:R-:W-:Y:S02]  /*1ae80*/  ISETP.GE.OR P0, PT, R25, R228, !P0 ;  /* 0x000000e41900720c */ /* 0x000fe40004706670 */
[C---:B------:R-:W-:Y:S02]  /*1ae90*/  ISETP.GE.OR P6, PT, R20.reuse, R223, !P6 ;  /* 0x000000df1400720c */ /* 0x040fe400077c6670 */
[----:B------:R-:W-:Y:S02]  /*1aea0*/  FMNMX.FTZ R90, R177, R90, !PT ;  /* 0x0000005ab15a7209 */ /* 0x000fe40007810000 */
[----:B------:R-:W-:Y:S02]  /*1aeb0*/  ISETP.GE.OR P5, PT, R20, R228, !P5 ;  /* 0x000000e41400720c */ /* 0x000fe40006fa6670 */
[----:B------:R-:W-:Y:S02]  /*1aec0*/  FSEL R95, R121, -INF , !P1 ;  /* 0xff800000795f7808 */ /* 0x000fe40004800000 */
[----:B------:R-:W-:Y:S02]  /*1aed0*/  FMNMX.FTZ R76, R55, R76, !PT ;  /* 0x0000004c374c7209 */ /* 0x000fe40007810000 */
[----:B------:R-:W-:Y:S02]  /*1aee0*/  FSEL R192, R110, -INF , !P6 ;  /* 0xff8000006ec07808 */ /* 0x000fe40007000000 */
[-C--:B------:R-:W-:Y:S02]  /*1aef0*/  ISETP.GE.AND P6, PT, R26, R229.reuse, PT ;  /* 0x000000e51a00720c */ /* 0x080fe40003fc6270 */
[----:B------:R-:W-:Y:S02]  /*1af00*/  FSEL R121, R124, -INF , !P0 ;  /* 0xff8000007c797808 */ /* 0x000fe40004000000 */
[----:B------:R-:W-:Y:S02]  /*1af10*/  ISETP.GE.AND P0, PT, R26, R226, PT ;  /* 0x000000e21a00720c */ /* 0x000fe40003f06270 */
[----:B------:R-:W-:Y:S01]  /*1af20*/  FMNMX.FTZ R11, R51, R90, !PT ;  /* 0x0000005a330b7209 */ /* 0x000fe20007810000 */
[----:B------:R-:W-:Y:S01]  /*1af30*/  IMAD.IADD R90, R227, 0x1, -R26 ;  /* 0x00000001e35a7824 */ /* 0x000fe200078e0a1a */
[----:B------:R-:W-:Y:S02]  /*1af40*/  FSEL R108, R108, -INF , !P5 ;  /* 0xff8000006c6c7808 */ /* 0x000fe40006800000 */
[----:B------:R-:W-:Y:S02]  /*1af50*/  ISETP.GE.AND P5, PT, R9, R229, PT ;  /* 0x000000e50900720c */ /* 0x000fe40003fa6270 */
[----:B------:R-:W-:Y:S02]  /*1af60*/  FMNMX.FTZ R76, R65, R76, !PT ;  /* 0x0000004c414c7209 */ /* 0x000fe40007810000 */
[C---:B------:R-:W-:Y:S02]  /*1af70*/  ISETP.GE.OR P6, PT, R26.reuse, R228, !P6 ;  /* 0x000000e41a00720c */ /* 0x040fe400077c6670 */
[----:B------:R-:W-:Y:S02]  /*1af80*/  ISETP.GE.OR P0, PT, R26, R223, !P0 ;  /* 0x000000df1a00720c */ /* 0x000fe40004706670 */
[----:B------:R-:W-:Y:S02]  /*1af90*/  FMNMX.FTZ R26, R187, R164, !PT ;  /* 0x000000a4bb1a7209 */ /* 0x000fe40007810000 */
[----:B------:R-:W-:Y:S02]  /*1afa0*/  FMNMX.FTZ R94, R32, R11, !PT ;  /* 0x0000000b205e7209 */ /* 0x000fe40007810000 */
[----:B------:R-:W-:Y:S02]  /*1afb0*/  ISETP.GE.OR P5, PT, R9, R228, !P5 ;  /* 0x000000e40900720c */ /* 0x000fe40006fa6670 */
[----:B------:R-:W-:Y:S02]  /*1afc0*/  FMNMX.FTZ R26, R183, R26, !PT ;  /* 0x0000001ab71a7209 */ /* 0x000fe40007810000 */
[----:B------:R-:W-:Y:S02]  /*1afd0*/  FMNMX.FTZ R76, R53, R76, !PT ;  /* 0x0000004c354c7209 */ /* 0x000fe40007810000 */
[----:B------:R-:W-:Y:S02]  /*1afe0*/  FMNMX.FTZ R94, R81, R94, !PT ;  /* 0x0000005e515e7209 */ /* 0x000fe40007810000 */
[----:B------:R-:W-:Y:S02]  /*1aff0*/  FSEL R120, R120, -INF , !P5 ;  /* 0xff80000078787808 */ /* 0x000fe40006800000 */
[-C--:B------:R-:W-:Y:S02]  /*1b000*/  ISETP.GE.AND P1, PT, R25, R226.reuse, PT ;  /* 0x000000e21900720c */ /* 0x080fe40003f26270 */
[----:B------:R-:W-:Y:S02]  /*1b010*/  ISETP.GE.AND P5, PT, R9, R226, PT ;  /* 0x000000e20900720c */ /* 0x000fe40003fa6270 */
[----:B------:R-:W-:Y:S02]  /*1b020*/  FMNMX.FTZ R26, R19, R26, !PT ;  /* 0x0000001a131a7209 */ /* 0x000fe40007810000 */
[----:B------:R-:W-:Y:S02]  /*1b030*/  FMNMX.FTZ R76, R49, R76, !PT ;  /* 0x0000004c314c7209 */ /* 0x000fe40007810000 */
[----:B------:R-:W-:Y:S02]  /*1b040*/  FMNMX.FTZ R94, R191, R94, !PT ;  /* 0x0000005ebf5e7209 */ /* 0x000fe40007810000 */
[-C--:B------:R-:W-:Y:S02]  /*1b050*/  ISETP.GE.OR P1, PT, R25, R223.reuse, !P1 ;  /* 0x000000df1900720c */ /* 0x080fe40004f26670 */
[----:B------:R-:W-:Y:S01]  /*1b060*/  ISETP.GE.OR P5, PT, R9, R223, !P5 ;  /* 0x000000df0900720c */ /* 0x000fe20006fa6670 */
[----:B------:R-:W-:Y:S01]  /*1b070*/  IMAD.IADD R9, R227, 0x1, -R25 ;  /* 0x00000001e3097824 */ /* 0x000fe200078e0a19 */
[----:B------:R-:W-:Y:S02]  /*1b080*/  FMNMX.FTZ R25, R10, R165, !PT ;  /* 0x000000a50a197209 */ /* 0x000fe40007810000 */
[----:B------:R-:W-:Y:S02]  /*1b090*/  FMNMX.FTZ R76, R71, R76, !PT ;  /* 0x0000004c474c7209 */ /* 0x000fe40007810000 */
[----:B------:R-:W-:Y:S02]  /*1b0a0*/  IABS R102, R27 ;  /* 0x0000001b00667213 */ /* 0x000fe40000000000 */
[----:B------:R-:W-:Y:S02]  /*1b0b0*/  FMNMX.FTZ R27, R13, R26, !PT ;  /* 0x0000001a0d1b7209 */ /* 0x000fe40007810000 */
[----:B------:R-:W-:Y:S02]  /*1b0c0*/  IABS R11, R5 ;  /* 0x00000005000b7213 */ /* 0x000fe40000000000 */
[----:B------:R-:W1:Y:S01]  /*1b0d0*/  I2F R102, R102 ;  /* 0x0000006600667306 */ /* 0x000e620000201400 */
[----:B------:R-:W-:Y:S02]  /*1b0e0*/  FMNMX.FTZ R5, R185, R94, !PT ;  /* 0x0000005eb9057209 */ /* 0x000fe40007810000 */
[----:B------:R-:W-:Y:S02]  /*1b0f0*/  FMNMX.FTZ R25, R170, R25, !PT ;  /* 0x00000019aa197209 */ /* 0x000fe40007810000 */
[----:B------:R-:W-:Y:S02]  /*1b100*/  FMNMX.FTZ R27, R96, R27, !PT ;  /* 0x0000001b601b7209 */ /* 0x000fe40007810000 */
[----:B------:R-:W-:Y:S02]  /*1b110*/  FMNMX.FTZ R76, R69, R76, !PT ;  /* 0x0000004c454c7209 */ /* 0x000fe40007810000 */
[----:B------:R-:W-:Y:S01]  /*1b120*/  FMNMX.FTZ R5, R70, R5, !PT ;  /* 0x0000000546057209 */ /* 0x000fe20007810000 */
[----:B------:R-:W2:Y:S01]  /*1b130*/  I2F R11, R11 ;  /* 0x0000000b000b7306 */ /* 0x000ea20000201400 */
        /* <DEDUP_REMOVED lines=12> */
[----:B------:R-:W-:Y:S01]  /*1b200*/  FMNMX.FTZ R5, R68, R5, !PT ;  /* 0x0000000544057209 */ /* 0x000fe20007810000 */
[----:B--2---:R-:W-:Y:S01]  /*1b210*/  FFMA.FTZ R122, R11, -UR31, R122 ;  /* 0x8000001f0b7a7c23 */ /* 0x004fe2000801007a */
        /* <DEDUP_REMOVED lines=39> */
[----:B------:R-:W-:Y:S02]  /*1b490*/  IABS R74, R74 ;  /* 0x0000004a004a7213 */ /* 0x000fe40000000000 */
[----:B------:R-:W-:Y:S02]  /*1b4a0*/  IABS R9, R9 ;  /* 0x0000000900097213 */ /* 0x000fe40000000000 */
[----:B------:R-:W-:Y:S02]  /*1b4b0*/  FMNMX.FTZ R26, R131, R26, !PT ;  /* 0x0000001a831a7209 */ /* 0x000fe40007810000 */
[----:B------:R-:W2:Y:S01]  /*1b4c0*/  I2F R74, R74 ;  /* 0x0000004a004a7306 */ /* 0x000ea20000201400 */
[----:B------:R-:W-:Y:S02]  /*1b4d0*/  FMNMX.FTZ R57, R50, R57, !PT ;  /* 0x0000003932397209 */ /* 0x000fe40007810000 */
[----:B------:R-:W-:Y:S02]  /*1b4e0*/  IABS R90, R90 ;  /* 0x0000005a005a7213 */ /* 0x000fe40000000000 */
[----:B------:R-:W-:Y:S02]  /*1b4f0*/  FMNMX.FTZ R26, R77, R26, !PT ;  /* 0x0000001a4d1a7209 */ /* 0x000fe40007810000 */
[----:B------:R-:W-:Y:S02]  /*1b500*/  FMNMX.FTZ R57, R80, R57, !PT ;  /* 0x0000003950397209 */ /* 0x000fe40007810000 */
[----:B------:R-:W-:Y:S01]  /*1b510*/  FMNMX.FTZ R31, R73, R26, !PT ;  /* 0x0000001a491f7209 */ /* 0x000fe20007810000 */
[----:B------:R-:W3:Y:S01]  /*1b520*/  I2F R9, R9 ;  /* 0x0000000900097306 */ /* 0x000ee20000201400 */
[----:B------:R-:W-:Y:S01]  /*1b530*/  FMNMX.FTZ R57, R38, R57, !PT ;  /* 0x0000003926397209 */ /* 0x000fe20007810000 */
[----:B------:R-:W-:Y:S01]  /*1b540*/  IMAD.WIDE.U32 R26, R0, -0x2daee0ad, RZ ;  /* 0xd2511f53001a7825 */ /* 0x000fe200078e00ff */
[----:B------:R-:W-:Y:S02]  /*1b550*/  FMNMX.FTZ R31, R58, R31, !PT ;  /* 0x0000001f3a1f7209 */ /* 0x000fe40007810000 */
[----:B------:R-:W-:Y:S02]  /*1b560*/  FMNMX.FTZ R110, R48, R57, !PT ;  /* 0x00000039306e7209 */ /* 0x000fe40007810000 */
[----:B-1----:R-:W-:Y:S02]  /*1b570*/  FMNMX.FTZ R25, R94, R25, !PT ;  /* 0x000000195e197209 */ /* 0x002fe40007810000 */
[----:B------:R-:W-:Y:S01]  /*1b580*/  FMNMX.FTZ R110, R193, R110, !PT ;  /* 0x0000006ec16e7209 */ /* 0x000fe20007810000 */
[----:B------:R-:W1:Y:S01]  /*1b590*/  I2F R90, R90 ;  /* 0x0000005a005a7306 */ /* 0x000e620000201400 */
[----:B------:R-:W-:Y:S02]  /*1b5a0*/  FMNMX.FTZ R5, R76, R5, !PT ;  /* 0x000000054c057209 */ /* 0x000fe40007810000 */
[----:B------:R-:W-:Y:S01]  /*1b5b0*/  FMNMX.FTZ R31, R92, R31, !PT ;  /* 0x0000001f5c1f7209 */ /* 0x000fe20007810000 */
[----:B--2---:R-:W-:Y:S01]  /*1b5c0*/  FFMA.FTZ R123, R74, -UR31, R123 ;  /* 0x8000001f4a7b7c23 */ /* 0x004fe2000801007b */
[----:B------:R-:W-:Y:S01]  /*1b5d0*/  FMNMX.FTZ R11, R197, R110, !PT ;  /* 0x0000006ec50b7209 */ /* 0x000fe20007810000 */
[----:B------:R-:W2:Y:S01]  /*1b5e0*/  SHFL.BFLY PT, R76, R5, 0x1, 0x1f ;  /* 0x0c201f00054c7f89 */ /* 0x000ea200000e0000 */
[----:B------:R-:W-:Y:S02]  /*1b5f0*/  LOP3.LUT R0, R27, UR19, R194, 0x96, !PT ;  /* 0x000000131b007c12 */ /* 0x000fe4000f8e96c2 */
[----:B------:R-:W-:Y:S02]  /*1b600*/  FMNMX.FTZ R27, R62, R31, !PT ;  /* 0x0000001f3e1b7209 */ /* 0x000fe40007810000 */
[----:B------:R-:W-:Y:S02]  /*1b610*/  IABS R106, R106 ;  /* 0x0000006a006a7213 */ /* 0x000fe40000000000 */
[----:B------:R-:W-:Y:S01]  /*1b620*/  FMNMX.FTZ R94, R6, R11, !PT ;  /* 0x0000000b065e7209 */ /* 0x000fe20007810000 */
[----:B---3--:R-:W-:Y:S01]  /*1b630*/  FFMA.FTZ R126, R9, -UR31, R126 ;  /* 0x8000001f097e7c23 */ /* 0x008fe2000801007e */
[----:B------:R-:W-:Y:S01]  /*1b640*/  FMNMX.FTZ R102, R104, R27, !PT ;  /* 0x0000001b68667209 */ /* 0x000fe20007810000 */
[----:B------:R-:W3:Y:S01]  /*1b650*/  SHFL.BFLY PT, R74, R25, 0x1, 0x1f ;  /* 0x0c201f00194a7f89 */ /* 0x000ee200000e0000 */
[----:B------:R-:W4:Y:S01]  /*1b660*/  I2F R106, R106 ;  /* 0x0000006a006a7306 */ /* 0x000f220000201400 */
[----:B------:R-:W-:Y:S02]  /*1b670*/  FMNMX.FTZ R9, R207, R94, !PT ;  /* 0x0000005ecf097209 */ /* 0x000fe40007810000 */
[----:B------:R-:W-:Y:S02]  /*1b680*/  FMNMX.FTZ R27, R93, R102, !PT ;  /* 0x000000665d1b7209 */ /* 0x000fe40007810000 */
[----:B------:R-:W-:Y:S02]  /*1b690*/  LOP3.LUT R20, R91, UR21, R248, 0x96, !PT ;  /* 0x000000155b147c12 */ /* 0x000fe4000f8e96f8 */
[----:B------:R-:W-:Y:S01]  /*1b6a0*/  FMNMX.FTZ R27, R108, R27, !PT ;  /* 0x0000001b6c1b7209 */ /* 0x000fe20007810000 */
[----:B-1----:R-:W-:Y:S01]  /*1b6b0*/  FFMA.FTZ R127, R90, -UR31, R127 ;  /* 0x8000001f5a7f7c23 */ /* 0x002fe2000801007f */
[----:B------:R-:W-:Y:S01]  /*1b6c0*/  FSEL R198, R111, -INF , !P3 ;  /* 0xff8000006fc67808 */ /* 0x000fe20005800000 */
[----:B------:R-:W-:Y:S01]  /*1b6d0*/  IMAD.WIDE.U32 R90, R7, -0x326172a9, RZ ;  /* 0xcd9e8d57075a7825 */ /* 0x000fe200078e00ff */
[----:B------:R-:W-:Y:S02]  /*1b6e0*/  FMNMX.FTZ R7, R206, R9, !PT ;  /* 0x00000009ce077209 */ /* 0x000fe40007810000 */
[----:B------:R-:W-:Y:S02]  /*1b6f0*/  FMNMX.FTZ R27, R78, R27, !PT ;  /* 0x0000001b4e1b7209 */ /* 0x000fe40007810000 */
[----:B------:R-:W-:Y:S02]  /*1b700*/  FMNMX.FTZ R7, R204, R7, !PT ;  /* 0x00000007cc077209 */ /* 0x000fe40007810000 */
[----:B--2---:R-:W-:Y:S02]  /*1b710*/  FMNMX.FTZ R5, R5, R76, !PT ;  /* 0x0000004c05057209 */ /* 0x004fe40007810000 */
[----:B------:R-:W-:Y:S02]  /*1b720*/  FMNMX.FTZ R94, R120, R27, !PT ;  /* 0x0000001b785e7209 */ /* 0x000fe40007810000 */
[----:B------:R-:W-:Y:S01]  /*1b730*/  FMNMX.FTZ R7, R192, R7, !PT ;  /* 0x00000007c0077209 */ /* 0x000fe20007810000 */
[C---:B------:R-:W-:Y:S01]  /*1b740*/  FMUL.FTZ R178, R5.reuse, c[0x0][0x23c] ;  /* 0x00008f0005b27a20 */ /* 0x040fe20000410000 */
[----:B------:R-:W-:Y:S01]  /*1b750*/  FSETP.NEU.FTZ.AND P3, PT, R5, -INF , PT ;  /* 0xff8000000500780b */ /* 0x000fe20003f7d000 */
[----:B----4-:R-:W-:Y:S01]  /*1b760*/  FFMA.FTZ R125, R106, -UR31, R125 ;  /* 0x8000001f6a7d7c23 */ /* 0x010fe2000801007d */
[----:B------:R-:W-:Y:S01]  /*1b770*/  FMNMX.FTZ R94, R95, R94, !PT ;  /* 0x0000005e5f5e7209 */ /* 0x000fe20007810000 */
[----:B------:R-:W-:Y:S01]  /*1b780*/  IMAD.WIDE.U32 R106, R20, -0x326172a9, RZ ;  /* 0xcd9e8d57146a7825 */ /* 0x000fe200078e00ff */
[----:B------:R-:W-:Y:S02]  /*1b790*/  FMNMX.FTZ R7, R198, R7, !PT ;  /* 0x00000007c6077209 */ /* 0x000fe40007810000 */
[----:B------:R-:W-:Y:S02]  /*1b7a0*/  FSEL R196, R122, -INF , !P5 ;  /* 0xff8000007ac47808 */ /* 0x000fe40006800000 */
[----:B------:R-:W-:Y:S02]  /*1b7b0*/  FSEL R178, R178, RZ, P3 ;  /* 0x000000ffb2b27208 */ /* 0x000fe40001800000 */
[----:B------:R-:W-:Y:S02]  /*1b7c0*/  LOP3.LUT R2, R195, UR21, R244, 0x96, !PT ;  /* 0x00000015c3027c12 */ /* 0x000fe4000f8e96f4 */
[----:B------:R-:W-:Y:S01]  /*1b7d0*/  FSEL R195, R123, -INF , !P2 ;  /* 0xff8000007bc37808 */ /* 0x000fe20005000000 */
[--C-:B------:R-:W-:Y:S01]  /*1b7e0*/  FFMA.FTZ R180, R3, c[0x0][0x23c], -R178.reuse ;  /* 0x00008f0003b47a23 */ /* 0x100fe200000108b2 */
[----:B------:R-:W-:Y:S01]  /*1b7f0*/  FMNMX.FTZ R11, R121, R94, !PT ;  /* 0x0000005e790b7209 */ /* 0x000fe20007810000 */
[----:B------:R-:W-:Y:S01]  /*1b800*/  IMAD.WIDE.U32 R122, R2, -0x326172a9, RZ ;  /* 0xcd9e8d57027a7825 */ /* 0x000fe200078e00ff */
[----:B------:R-:W-:Y:S02]  /*1b810*/  FMNMX.FTZ R94, R196, R7, !PT ;  /* 0x00000007c45e7209 */ /* 0x000fe40007810000 */
[----:B---3--:R-:W-:Y:S01]  /*1b820*/  FMNMX.FTZ R3, R25, R74, !PT ;  /* 0x0000004a19037209 */ /* 0x008fe20007810000 */
[----:B------:R-:W-:Y:S01]  /*1b830*/  MUFU.EX2 R180, R180 ;  /* 0x000000b400b47308 */ /* 0x000fe20000000800 */
[----:B------:R-:W-:Y:S01]  /*1b840*/  FSEL R194, R126, -INF , !P1 ;  /* 0xff8000007ec27808 */ /* 0x000fe20004800000 */
[--C-:B------:R-:W-:Y:S01]  /*1b850*/  FFMA.FTZ R203, R203, c[0x0][0x23c], -R178.reuse ;  /* 0x00008f00cbcb7a23 */ /* 0x100fe200000108b2 */
[----:B------:R-:W-:Y:S01]  /*1b860*/  FMNMX.FTZ R25, R195, R94, !PT ;  /* 0x0000005ec3197209 */ /* 0x000fe20007810000 */
[----:B------:R-:W-:Y:S01]  /*1b870*/  FMUL.FTZ R176, R3, c[0x0][0x23c] ;  /* 0x00008f0003b07a20 */ /* 0x000fe20000410000 */
[----:B------:R-:W-:Y:S01]  /*1b880*/  FSEL R7, R127, -INF , !P0 ;  /* 0xff8000007f077808 */ /* 0x000fe20004000000 */
[--C-:B------:R-:W-:Y:S01]  /*1b890*/  FFMA.FTZ R190, R199, c[0x0][0x23c], -R178.reuse ;  /* 0x00008f00c7be7a23 */ /* 0x100fe200000108b2 */
[----:B------:R-:W-:Y:S01]  /*1b8a0*/  FMNMX.FTZ R2, R194, R25, !PT ;  /* 0x00000019c2027209 */ /* 0x000fe20007810000 */
[----:B------:R-:W-:Y:S01]  /*1b8b0*/  FFMA.FTZ R179, R179, c[0x0][0x23c], -R178 ;  /* 0x00008f00b3b37a23 */ /* 0x000fe200000108b2 */
[----:B------:R-:W-:Y:S01]  /*1b8c0*/  LOP3.LUT R9, R91, UR18, R106, 0x96, !PT ;  /* 0x000000125b097c12 */ /* 0x000fe2000f8e966a */
[----:B------:R-:W-:Y:S01]  /*1b8d0*/  FFMA.FTZ R236, R252, c[0x0][0x23c], -R178 ;  /* 0x00008f00fcec7a23 */ /* 0x000fe200000108b2 */
[----:B------:R-:W-:Y:S01]  /*1b8e0*/  LOP3.LUT R20, R107, UR20, R34, 0x96, !PT ;  /* 0x000000146b147c12 */ /* 0x000fe2000f8e9622 */
[----:B------:R-:W-:Y:S01]  /*1b8f0*/  MUFU.EX2 R190, R190 ;  /* 0x000000be00be7308 */ /* 0x000fe20000000800 */
[----:B------:R-:W-:Y:S01]  /*1b900*/  IMAD.WIDE.U32 R106, R0, -0x326172a9, RZ ;  /* 0xcd9e8d57006a7825 */ /* 0x000fe200078e00ff */
[----:B------:R-:W-:Y:S02]  /*1b910*/  FMNMX.FTZ R0, R7, R2, !PT ;  /* 0x0000000207007209 */ /* 0x000fe40007810000 */
[----:B------:R-:W-:Y:S01]  /*1b920*/  FSEL R76, R125, -INF , !P6 ;  /* 0xff8000007d4c7808 */ /* 0x000fe20007000000 */
[----:B------:R-:W-:Y:S01]  /*1b930*/  IMAD.WIDE.U32 R110, R9, -0x2daee0ad, RZ ;  /* 0xd2511f53096e7825 */ /* 0x000fe200078e00ff */
[----:B------:R-:W-:Y:S01]  /*1b940*/  FSETP.NEU.FTZ.AND P2, PT, R3, -INF , PT ;  /* 0xff8000000300780b */ /* 0x000fe20003f5d000 */
[----:B------:R-:W1:Y:S01]  /*1b950*/  SHFL.BFLY PT, R9, R0, 0x2, 0x1f ;  /* 0x0c401f0000097f89 */ /* 0x000e6200000e0000 */
[----:B------:R-:W-:Y:S01]  /*1b960*/  FMNMX.FTZ R11, R76, R11, !PT ;  /* 0x0000000b4c0b7209 */ /* 0x000fe20007810000 */
[----:B------:R-:W-:Y:S01]  /*1b970*/  IMAD.WIDE.U32 R126, R20, -0x2daee0ad, RZ ;  /* 0xd2511f53147e7825 */ /* 0x000fe200078e00ff */
[----:B------:R-:W2:Y:S01]  /*1b980*/  MUFU.EX2 R179, R179 ;  /* 0x000000b300b37308 */ /* 0x000ea20000000800 */
[----:B------:R-:W-:Y:S02]  /*1b990*/  FSEL R176, R176, RZ, P2 ;  /* 0x000000ffb0b07208 */ /* 0x000fe40001000000 */
[----:B------:R-:W-:Y:S01]  /*1b9a0*/  LOP3.LUT R25, R123, UR20, R22, 0x96, !PT ;  /* 0x000000147b197c12 */ /* 0x000fe2000f8e9616 */
[----:B------:R-:W-:Y:S01]  /*1b9b0*/  FFMA.FTZ R188, R188, c[0x0][0x23c], -R178 ;  /* 0x00008f00bcbc7a23 */ /* 0x000fe200000108b2 */
[----:B------:R-:W3:Y:S01]  /*1b9c0*/  SHFL.BFLY PT, R74, R11, 0x2, 0x1f ;  /* 0x0c401f000b4a7f89 */ /* 0x000ee200000e0000 */
[----:B------:R-:W-:Y:S01]  /*1b9d0*/  LOP3.LUT R89, R107, UR18, R122, 0x96, !PT ;  /* 0x000000126b597c12 */ /* 0x000fe2000f8e967a */
[----:B------:R-:W-:Y:S01]  /*1b9e0*/  FFMA.FTZ R182, R16, c[0x0][0x23c], -R176 ;  /* 0x00008f0010b67a23 */ /* 0x000fe200000108b0 */
[----:B------:R-:W-:Y:S01]  /*1b9f0*/  LOP3.LUT R20, R127, UR17, R88, 0x96, !PT ;  /* 0x000000117f147c12 */ /* 0x000fe2000f8e9658 */
[----:B------:R-:W-:Y:S01]  /*1ba00*/  IMAD.WIDE.U32 R124, R25, -0x2daee0ad, RZ ;  /* 0xd2511f53197c7825 */ /* 0x000fe200078e00ff */
[----:B------:R-:W-:Y:S03]  /*1ba10*/  LOP3.LUT R16, R111, UR13, R126, 0x96, !PT ;  /* 0x0000000d6f107c12 */ /* 0x000fe6000f8e967e */
[----:B------:R-:W-:Y:S01]  /*1ba20*/  MUFU.EX2 R182, R182 ;  /* 0x000000b600b67308 */ /* 0x000fe20000000800 */
[----:B------:R-:W-:Y:S01]  /*1ba30*/  IMAD.WIDE.U32 R88, R89, -0x2daee0ad, RZ ;  /* 0xd2511f5359587825 */ /* 0x000fe200078e00ff */
[----:B------:R-:W-:Y:S03]  /*1ba40*/  LOP3.LUT R26, R125, UR17, R26, 0x96, !PT ;  /* 0x000000117d1a7c12 */ /* 0x000fe6000f8e961a */
[----:B------:R-:W-:Y:S01]  /*1ba50*/  IMAD.WIDE.U32 R126, R16, -0x326172a9, RZ ;  /* 0xcd9e8d57107e7825 */ /* 0x000fe200078e00ff */
[----:B------:R-:W-:Y:S02]  /*1ba60*/  LOP3.LUT R25, R89, UR13, R124, 0x96, !PT ;  /* 0x0000000d59197c12 */ /* 0x000fe4000f8e967c */
[----:B-1----:R-:W-:Y:S01]  /*1ba70*/  FMNMX.FTZ R9, R0, R9, !PT ;  /* 0x0000000900097209 */ /* 0x002fe20007810000 */
[----:B------:R-:W-:Y:S01]  /*1ba80*/  IMAD.WIDE.U32 R122, R20, -0x326172a9, RZ ;  /* 0xcd9e8d57147a7825 */ /* 0x000fe200078e00ff */
[--C-:B------:R-:W-:Y:S02]  /*1ba90*/  SHF.R.U32.HI R91, RZ, 0x10, R126.reuse ;  /* 0x00000010ff5b7819 */ /* 0x100fe4000001167e */
[----:B------:R-:W-:Y:S01]  /*1baa0*/  SHF.R.U32.HI R109, RZ, 0x18, R126 ;  /* 0x00000018ff6d7819 */ /* 0x000fe2000001167e */
[----:B------:R-:W1:Y:S01]  /*1bab0*/  SHFL.BFLY PT, R0, R9, 0x1, 0x1f ;  /* 0x0c201f0009007f89 */ /* 0x000e6200000e0000 */
[----:B------:R-:W-:Y:S01]  /*1bac0*/  LOP3.LUT R20, R123, UR16, R90, 0x96, !PT ;  /* 0x000000107b147c12 */ /* 0x000fe2000f8e965a */
[----:B------:R-:W-:Y:S01]  /*1bad0*/  FFMA.FTZ R222, R200, c[0x0][0x23c], -R178 ;  /* 0x00008f00c8de7a23 */ /* 0x000fe200000108b2 */
[----:B---3--:R-:W-:Y:S01]  /*1bae0*/  FMNMX.FTZ R2, R11, R74, !PT ;  /* 0x0000004a0b027209 */ /* 0x008fe20007810000 */
[----:B------:R-:W-:Y:S01]  /*1baf0*/  IMAD.WIDE.U32 R74, R26, -0x326172a9, RZ ;  /* 0xcd9e8d571a4a7825 */ /* 0x000fe200078e00ff */
[----:B------:R-:W-:Y:S02]  /*1bb00*/  LOP3.LUT R16, R127, UR25, R122, 0x96, !PT ;  /* 0x000000197f107c12 */ /* 0x000fe4000f8e967a */
[----:B------:R-:W-:Y:S01]  /*1bb10*/  LOP3.LUT R102, R91, 0xff, RZ, 0xc0, !PT ;  /* 0x000000ff5b667812 */ /* 0x000fe200078ec0ff */
[----:B------:R-:W3:Y:S01]  /*1bb20*/  SHFL.BFLY PT, R27, R2, 0x1, 0x1f ;  /* 0x0c201f00021b7f89 */ /* 0x000ee200000e0000 */
[----:B------:R-:W-:Y:S01]  /*1bb30*/  IMAD.WIDE.U32 R122, R25, -0x326172a9, RZ ;  /* 0xcd9e8d57197a7825 */ /* 0x000fe200078e00ff */
[----:B------:R-:W-:Y:S01]  /*1bb40*/  LOP3.LUT R11, R75, UR16, R106, 0x96, !PT ;  /* 0x000000104b0b7c12 */ /* 0x000fe2000f8e966a */
[----:B------:R4:W2:Y:S01]  /*1bb50*/  MUFU.EX2 R25, R203 ;  /* 0x000000cb00197308 */ /* 0x0008a20000000800 */
[----:B------:R-:W-:Y:S01]  /*1bb60*/  LOP3.LUT R75, R126, 0xffff, RZ, 0xc0, !PT ;  /* 0x0000ffff7e4b7812 */ /* 0x000fe200078ec0ff */
[----:B------:R-:W-:Y:S01]  /*1bb70*/  IMAD.WIDE.U32 R124, R20, -0x2daee0ad, RZ ;  /* 0xd2511f53147c7825 */ /* 0x000fe200078e00ff */
[----:B------:R-:W-:Y:S02]  /*1bb80*/  LOP3.LUT R94, R122, 0xffff, RZ, 0xc0, !PT ;  /* 0x0000ffff7a5e7812 */ /* 0x000fe400078ec0ff */
[----:B------:R-:W-:Y:S01]  /*1bb90*/  LOP3.LUT R79, R123, UR25, R74, 0x96, !PT ;  /* 0x000000197b4f7c12 */ /* 0x000fe2000f8e964a */
[----:B------:R-:W-:Y:S01]  /*1bba0*/  FFMA.FTZ R26, R184, c[0x0][0x23c], -R176 ;  /* 0x00008f00b81a7a23 */ /* 0x000fe200000108b0 */
[----:B------:R-:W-:Y:S01]  /*1bbb0*/  LOP3.LUT R90, R122, 0xff, RZ, 0xc0, !PT ;  /* 0x000000ff7a5a7812 */ /* 0x000fe200078ec0ff */
[----:B------:R-:W-:Y:S01]  /*1bbc0*/  FFMA.FTZ R200, R129, c[0x0][0x23c], -R178 ;  /* 0x00008f0081c87a23 */ /* 0x000fe200000108b2 */
[----:B------:R-:W-:Y:S01]  /*1bbd0*/  SHF.R.U32.HI R31, RZ, 0x18, R122 ;  /* 0x00000018ff1f7819 */ /* 0x000fe2000001167a */
[----:B------:R-:W-:Y:S01]  /*1bbe0*/  FFMA.FTZ R252, R114, c[0x0][0x23c], -R176 ;  /* 0x00008f0072fc7a23 */ /* 0x000fe200000108b0 */
[----:B------:R-:W-:Y:S01]  /*1bbf0*/  SHF.R.U32.HI R20, RZ, 0x10, R122 ;  /* 0x00000010ff147819 */ /* 0x000fe2000001167a */
[----:B------:R-:W-:Y:S01]  /*1bc00*/  MUFU.EX2 R26, R26 ;  /* 0x0000001a001a7308 */ /* 0x000fe20000000800 */
[----:B------:R-:W-:Y:S01]  /*1bc10*/  IMAD.WIDE.U32 R122, R11, -0x2daee0ad, RZ ;  /* 0xd2511f530b7a7825 */ /* 0x000fe200078e00ff */
[----:B------:R-:W-:Y:S02]  /*1bc20*/  LOP3.LUT R106, R126, 0xff, RZ, 0xc0, !PT ;  /* 0x000000ff7e6a7812 */ /* 0x000fe400078ec0ff */
[----:B------:R-:W-:Y:S01]  /*1bc30*/  SHF.R.U32.HI R75, RZ, 0x8, R75 ;  /* 0x00000008ff4b7819 */ /* 0x000fe2000001164b */
[--C-:B------:R-:W-:Y:S01]  /*1bc40*/  FFMA.FTZ R126, R17, c[0x0][0x23c], -R176.reuse ;  /* 0x00008f00117e7a23 */ /* 0x100fe200000108b0 */
[----:B-1----:R-:W-:Y:S01]  /*1bc50*/  FMNMX.FTZ R0, R9, R0, !PT ;  /* 0x0000000009007209 */ /* 0x002fe20007810000 */
[----:B------:R-:W-:Y:S01]  /*1bc60*/  FFMA.FTZ R237, R103, c[0x0][0x23c], -R176 ;  /* 0x00008f0067ed7a23 */ /* 0x000fe200000108b0 */
[----:B------:R-:W-:Y:S01]  /*1bc70*/  SHF.R.U32.HI R9, RZ, 0x8, R94 ;  /* 0x00000008ff097819 */ /* 0x000fe2000001165e */
[--C-:B------:R-:W-:Y:S01]  /*1bc80*/  FFMA.FTZ R210, R66, c[0x0][0x23c], -R178.reuse ;  /* 0x00008f0042d27a23 */ /* 0x100fe200000108b2 */
[----:B------:R-:W-:Y:S01]  /*1bc90*/  MUFU.EX2 R200, R200 ;  /* 0x000000c800c87308 */ /* 0x000fe20000000800 */
[----:B------:R-:W-:Y:S01]  /*1bca0*/  PRMT R106, R106, 0x5410, R75 ;  /* 0x000054106a6a7816 */ /* 0x000fe2000000004b */
[----:B------:R-:W-:Y:S01]  /*1bcb0*/  FMUL.FTZ R199, R0, c[0x0][0x23c] ;  /* 0x00008f0000c77a20 */ /* 0x000fe20000410000 */
[----:B------:R-:W-:Y:S01]  /*1bcc0*/  PRMT R75, R90, 0x5410, R9 ;  /* 0x000054105a4b7816 */ /* 0x000fe20000000009 */
[----:B------:R-:W-:Y:S01]  /*1bcd0*/  FFMA.FTZ R212, R191, c[0x0][0x23c], -R178 ;  /* 0x00008f00bfd47a23 */ /* 0x000fe200000108b2 */
[----:B------:R-:W-:Y:S01]  /*1bce0*/  LOP3.LUT R11, R123, UR26, R88, 0x96, !PT ;  /* 0x0000001a7b0b7c12 */ /* 0x000fe2000f8e9658 */
[--C-:B------:R-:W-:Y:S01]  /*1bcf0*/  FFMA.FTZ R191, R47, c[0x0][0x23c], -R176.reuse ;  /* 0x00008f002fbf7a23 */ /* 0x100fe200000108b0 */
[C---:B------:R-:W-:Y:S01]  /*1bd00*/  LOP3.LUT R59, R122.reuse, 0xffff, RZ, 0xc0, !PT ;  /* 0x0000ffff7a3b7812 */ /* 0x040fe200078ec0ff */
[----:B------:R-:W-:Y:S01]  /*1bd10*/  FFMA.FTZ R66, R39, c[0x0][0x23c], -R176 ;  /* 0x00008f0027427a23 */ /* 0x000fe200000108b0 */
[----:B------:R-:W-:Y:S01]  /*1bd20*/  SHF.R.U32.HI R88, RZ, 0x10, R122 ;  /* 0x00000010ff587819 */ /* 0x000fe2000001167a */
[----:B------:R-:W-:Y:S01]  /*1bd30*/  MUFU.EX2 R126, R126 ;  /* 0x0000007e007e7308 */ /* 0x000fe20000000800 */
[----:B------:R-:W-:Y:S01]  /*1bd40*/  LOP3.LUT R67, R122, 0xff, RZ, 0xc0, !PT ;  /* 0x000000ff7a437812 */ /* 0x000fe200078ec0ff */
[----:B------:R-:W-:Y:S01]  /*1bd50*/  FFMA.FTZ R39, R71, c[0x0][0x23c], -R176 ;  /* 0x00008f0047277a23 */ /* 0x000fe200000108b0 */
[----:B------:R-:W-:Y:S01]  /*1bd60*/  SHF.R.U32.HI R63, RZ, 0x18, R122 ;  /* 0x00000018ff3f7819 */ /* 0x000fe2000001167a */
[----:B------:R-:W-:Y:S01]  /*1bd70*/  IMAD.U32 R122, RZ, RZ, UR4 ;  /* 0x00000004ff7a7e24 */ /* 0x000fe2000f8e00ff */
[----:B------:R-:W-:Y:S01]  /*1bd80*/  LOP3.LUT R9, R16, 0xffff, RZ, 0xc0, !PT ;  /* 0x0000ffff10097812 */ /* 0x000fe200078ec0ff */
[--C-:B------:R-:W-:Y:S01]  /*1bd90*/  FFMA.FTZ R217, R69, c[0x0][0x23c], -R176.reuse ;  /* 0x00008f0045d97a23 */ /* 0x100fe200000108b0 */
[----:B------:R-:W-:Y:S01]  /*1bda0*/  LOP3.LUT R89, R124, 0xffff, RZ, 0xc0, !PT ;  /* 0x0000ffff7c597812 */ /* 0x000fe200078ec0ff */
[--C-:B------:R-:W-:Y:S01]  /*1bdb0*/  FFMA.FTZ R213, R175, c[0x0][0x23c], -R176.reuse ;  /* 0x00008f00afd57a23 */ /* 0x100fe200000108b0 */
[----:B------:R-:W-:Y:S01]  /*1bdc0*/  FSETP.NEU.FTZ.AND P0, PT, R0, -INF , PT ;  /* 0xff8000000000780b */ /* 0x000fe20003f1d000 */
[----:B------:R-:W-:Y:S01]  /*1bdd0*/  MUFU.EX2 R191, R191 ;  /* 0x000000bf00bf7308 */ /* 0x000fe20000000800 */
[----:B------:R-:W-:Y:S01]  /*1bde0*/  LOP3.LUT R94, R16, 0xff, RZ, 0xc0, !PT ;  /* 0x000000ff105e7812 */ /* 0x000fe200078ec0ff */
[--C-:B------:R-:W-:Y:S01]  /*1bdf0*/  FFMA.FTZ R214, R85, c[0x0][0x23c], -R176.reuse ;  /* 0x00008f0055d67a23 */ /* 0x100fe200000108b0 */
[----:B------:R-:W-:Y:S01]  /*1be00*/  SHF.R.U32.HI R9, RZ, 0x8, R9 ;  /* 0x00000008ff097819 */ /* 0x000fe20000011609 */
[----:B------:R-:W-:Y:S01]  /*1be10*/  FFMA.FTZ R221, R87, c[0x0][0x23c], -R176 ;  /* 0x00008f0057dd7a23 */ /* 0x000fe200000108b0 */
[----:B------:R-:W-:Y:S01]  /*1be20*/  LOP3.LUT R122, R219, UR33, R122, 0x96, !PT ;  /* 0x00000021db7a7c12 */ /* 0x000fe2000f8e967a */
[----:B------:R-:W-:Y:S01]  /*1be30*/  FFMA.FTZ R181, R181, c[0x0][0x23c], -R176 ;  /* 0x00008f00b5b57a23 */ /* 0x000fe200000108b0 */
[----:B------:R-:W-:Y:S01]  /*1be40*/  LOP3.LUT R57, R125, UR26, R110, 0x96, !PT ;  /* 0x0000001a7d397c12 */ /* 0x000fe2000f8e966e */
[----:B------:R-:W-:Y:S01]  /*1be50*/  FFMA.FTZ R125, R239, c[0x0][0x23c], -R178 ;  /* 0x00008f00ef7d7a23 */ /* 0x000fe200000108b2 */
[----:B------:R-:W-:Y:S01]  /*1be60*/  SHF.R.U32.HI R74, RZ, 0x10, R124 ;  /* 0x00000010ff4a7819 */ /* 0x000fe2000001167c */
[----:B------:R-:W-:Y:S01]  /*1be70*/  IMAD.WIDE.U32 R122, R122, -0x326172a9, RZ ;  /* 0xcd9e8d577a7a7825 */ /* 0x000fe200078e00ff */
[----:B------:R-:W-:Y:S01]  /*1be80*/  PRMT R109, R102, 0x5410, R109 ;  /* 0x00005410666d7816 */ /* 0x000fe2000000006d */
[----:B------:R-:W-:Y:S01]  /*1be90*/  MUFU.EX2 R181, R181 ;  /* 0x000000b500b57308 */ /* 0x000fe20000000800 */
[----:B---3--:R-:W-:Y:S01]  /*1bea0*/  FMNMX.FTZ R2, R2, R27, !PT ;  /* 0x0000001b02027209 */ /* 0x008fe20007810000 */
[----:B------:R-:W-:Y:S01]  /*1beb0*/  FFMA.FTZ R239, R68, c[0x0][0x23c], -R178 ;  /* 0x00008f0044ef7a23 */ /* 0x000fe200000108b2 */
[----:B------:R-:W-:Y:S01]  /*1bec0*/  LOP3.LUT R27, R124, 0xff, RZ, 0xc0, !PT ;  /* 0x000000ff7c1b7812 */ /* 0x000fe200078ec0ff */
[--C-:B------:R-:W-:Y:S01]  /*1bed0*/  HSET2.LE.AND R47, R109, R242.reuse, PT ;  /* 0x000000f26d2f7233 */ /* 0x100fe20003803000 */
[----:B------:R-:W-:Y:S01]  /*1bee0*/  SHF.R.U32.HI R102, RZ, 0x8, R89 ;  /* 0x00000008ff667819 */ /* 0x000fe20000011659 */
[----:B------:R-:W-:Y:S01]  /*1bef0*/  FMUL.FTZ R110, R2, c[0x0][0x23c] ;  /* 0x00008f00026e7a20 */ /* 0x000fe20000410000 */
[----:B------:R-:W-:Y:S01]  /*1bf00*/  FSEL R199, R199, RZ, P0 ;  /* 0x000000ffc7c77208 */ /* 0x000fe20000000000 */
[----:B------:R-:W-:Y:S01]  /*1bf10*/  FFMA.FTZ R189, R189, c[0x0][0x23c], -R176 ;  /* 0x00008f00bdbd7a23 */ /* 0x000fe200000108b0 */
[----:B------:R-:W-:Y:S01]  /*1bf20*/  SHF.R.U32.HI R90, RZ, 0x10, R16 ;  /* 0x00000010ff5a7819 */ /* 0x000fe20000011610 */
[----:B------:R-:W-:Y:S01]  /*1bf30*/  MUFU.EX2 R125, R125 ;  /* 0x0000007d007d7308 */ /* 0x000fe20000000800 */
[----:B------:R-:W-:Y:S01]  /*1bf40*/  PRMT R94, R94, 0x5410, R9 ;  /* 0x000054105e5e7816 */ /* 0x000fe20000000009 */
[----:B----4-:R-:W-:Y:S01]  /*1bf50*/  FFMA.FTZ R203, R10, c[0x0][0x23c], -R199 ;  /* 0x00008f000acb7a23 */ /* 0x010fe200000108c7 */
[----:B------:R-:W-:Y:S01]  /*1bf60*/  SHF.R.U32.HI R9, RZ, 0x10, R79 ;  /* 0x00000010ff097819 */ /* 0x000fe2000001164f */
[--C-:B------:R-:W-:Y:S01]  /*1bf70*/  FFMA.FTZ R184, R12, c[0x0][0x23c], -R199.reuse ;  /* 0x00008f000cb87a23 */ /* 0x100fe200000108c7 */
[----:B------:R-:W-:Y:S01]  /*1bf80*/  LOP3.LUT R88, R88, 0xff, RZ, 0xc0, !PT ;  /* 0x000000ff58587812 */ /* 0x000fe200078ec0ff */
[----:B------:R-:W-:Y:S01]  /*1bf90*/  FFMA.FTZ R186, R170, c[0x0][0x23c], -R199 ;  /* 0x00008f00aaba7a23 */ /* 0x000fe200000108c7 */
[----:B------:R-:W-:Y:S01]  /*1bfa0*/  PRMT R27, R27, 0x5410, R102 ;  /* 0x000054101b1b7816 */ /* 0x000fe20000000066 */
[--C-:B------:R-:W-:Y:S01]  /*1bfb0*/  FFMA.FTZ R171, R171, c[0x0][0x23c], -R176.reuse ;  /* 0x00008f00abab7a23 */ /* 0x100fe200000108b0 */
[----:B------:R-:W-:Y:S01]  /*1bfc0*/  LOP3.LUT R102, R74, 0xff, RZ, 0xc0, !PT ;  /* 0x000000ff4a667812 */ /* 0x000fe200078ec0ff */
[----:B------:R-:W-:Y:S01]  /*1bfd0*/  MUFU.EX2 R189, R189 ;  /* 0x000000bd00bd7308 */ /* 0x000fe20000000800 */
[----:B------:R-:W-:Y:S01]  /*1bfe0*/  LOP3.LUT R74, R57, 0xffff, RZ, 0xc0, !PT ;  /* 0x0000ffff394a7812 */ /* 0x000fe200078ec0ff */
[----:B------:R-:W-:Y:S01]  /*1bff0*/  FFMA.FTZ R37, R37, c[0x0][0x23c], -R176 ;  /* 0x00008f0025257a23 */ /* 0x000fe200000108b0 */
[----:B------:R-:W-:Y:S01]  /*1c000*/  SHF.R.U32.HI R127, RZ, 0x18, R16 ;  /* 0x00000018ff7f7819 */ /* 0x000fe20000011610 */
[--C-:B------:R-:W-:Y:S01]  /*1c010*/  FFMA.FTZ R33, R33, c[0x0][0x23c], -R176.reuse ;  /* 0x00008f0021217a23 */ /* 0x100fe200000108b0 */
[----:B------:R-:W-:Y:S01]  /*1c020*/  LOP3.LUT R10, R90, 0xff, RZ, 0xc0, !PT ;  /* 0x000000ff5a0a7812 */ /* 0x000fe200078ec0ff */
[--C-:B------:R-:W-:Y:S01]  /*1c030*/  FFMA.FTZ R83, R83, c[0x0][0x23c], -R176.reuse ;  /* 0x00008f0053537a23 */ /* 0x100fe200000108b0 */
[----:B------:R-:W-:Y:S01]  /*1c040*/  FSETP.NEU.FTZ.AND P1, PT, R2, -INF , PT ;  /* 0xff8000000200780b */ /* 0x000fe20003f3d000 */
[----:B------:R-:W-:Y:S01]  /*1c050*/  FFMA.FTZ R49, R49, c[0x0][0x23c], -R176 ;  /* 0x00008f0031317a23 */ /* 0x000fe200000108b0 */
[----:B------:R-:W-:Y:S01]  /*1c060*/  SHF.R.U32.HI R90, RZ, 0x18, R79 ;  /* 0x00000018ff5a7819 */ /* 0x000fe2000001164f */
[----:B------:R-:W-:Y:S01]  /*1c070*/  MUFU.EX2 R203, R203 ;  /* 0x000000cb00cb7308 */ /* 0x000fe20000000800 */
[C---:B------:R-:W-:Y:S01]  /*1c080*/  LOP3.LUT R118, R79.reuse, 0xffff, RZ, 0xc0, !PT ;  /* 0x0000ffff4f767812 */ /* 0x040fe200078ec0ff */
[--C-:B------:R-:W-:Y:S01]  /*1c090*/  FFMA.FTZ R233, R112, c[0x0][0x23c], -R178.reuse ;  /* 0x00008f0070e97a23 */ /* 0x100fe200000108b2 */
        /* <DEDUP_REMOVED lines=8> */
[----:B------:R-:W-:Y:S01]  /*1c120*/  SHF.R.U32.HI R61, RZ, 0x18, R124 ;  /* 0x00000018ff3d7819 */ /* 0x000fe2000001167c */
[----:B------:R-:W-:Y:S01]  /*1c130*/  FFMA.FTZ R124, R240, c[0x0][0x23c], -R176 ;  /* 0x00008f00f07c7a23 */ /* 0x000fe200000108b0 */
[----:B------:R-:W-:Y:S01]  /*1c140*/  LOP3.LUT R105, R57, 0xff, RZ, 0xc0, !PT ;  /* 0x000000ff39697812 */ /* 0x000fe200078ec0ff */
[----:B------:R-:W-:Y:S01]  /*1c150*/  FFMA.FTZ R240, R100, c[0x0][0x23c], -R178 ;  /* 0x00008f0064f07a23 */ /* 0x000fe200000108b2 */
[----:B------:R-:W-:Y:S01]  /*1c160*/  SHF.R.U32.HI R74, RZ, 0x8, R74 ;  /* 0x00000008ff4a7819 */ /* 0x000fe2000001164a */
[----:B------:R-:W-:Y:S01]  /*1c170*/  FFMA.FTZ R100, R21, c[0x0][0x23c], -R176 ;  /* 0x00008f0015647a23 */ /* 0x000fe200000108b0 */
[----:B------:R-:W-:Y:S01]  /*1c180*/  PRMT R127, R10, 0x5410, R127 ;  /* 0x000054100a7f7816 */ /* 0x000fe2000000007f */
[----:B------:R-:W-:Y:S01]  /*1c190*/  FFMA.FTZ R173, R173, c[0x0][0x23c], -R178 ;  /* 0x00008f00adad7a23 */ /* 0x000fe200000108b2 */
[----:B------:R-:W-:Y:S01]  /*1c1a0*/  LOP3.LUT R10, R123, UR24, R246, 0x96, !PT ;  /* 0x000000187b0a7c12 */ /* 0x000fe2000f8e96f6 */
[----:B------:R-:W-:Y:S01]  /*1c1b0*/  MUFU.EX2 R184, R184 ;  /* 0x000000b800b87308 */ /* 0x000fe20000000800 */
[----:B------:R-:W-:Y:S01]  /*1c1c0*/  LOP3.LUT R9, R23, UR22, R122, 0x96, !PT ;  /* 0x0000001617097c12 */ /* 0x000fe2000f8e967a */
[--C-:B------:R-:W-:Y:S01]  /*1c1d0*/  FFMA.FTZ R185, R116, c[0x0][0x23c], -R178.reuse ;  /* 0x00008f0074b97a23 */ /* 0x100fe200000108b2 */
[----:B------:R-:W-:Y:S01]  /*1c1e0*/  FSEL R110, R110, RZ, P1 ;  /* 0x000000ff6e6e7208 */ /* 0x000fe20000800000 */
[----:B------:R-:W-:Y:S01]  /*1c1f0*/  FFMA.FTZ R168, R168, c[0x0][0x23c], -R178 ;  /* 0x00008f00a8a87a23 */ /* 0x000fe200000108b2 */
[----:B------:R-:W-:Y:S01]  /*1c200*/  PRMT R79, R79, 0x5410, R90 ;  /* 0x000054104f4f7816 */ /* 0x000fe2000000005a */
[----:B------:R-:W-:Y:S01]  /*1c210*/  FFMA.FTZ R51, R51, c[0x0][0x23c], -R178 ;  /* 0x00008f0033337a23 */ /* 0x000fe200000108b2 */
[----:B------:R-:W-:Y:S01]  /*1c220*/  SHF.R.U32.HI R90, RZ, 0x8, R59 ;  /* 0x00000008ff5a7819 */ /* 0x000fe2000001163b */
[--C-:B------:R-:W-:Y:S01]  /*1c230*/  FFMA.FTZ R202, R187, c[0x0][0x23c], -R110.reuse ;  /* 0x00008f00bbca7a23 */ /* 0x100fe2000001086e */
[----:B------:R-:W-:Y:S01]  /*1c240*/  SHF.R.U32.HI R57, RZ, 0x18, R57 ;  /* 0x00000018ff397819 */ /* 0x000fe20000011639 */
[----:B------:R-:W-:Y:S01]  /*1c250*/  MUFU.EX2 R124, R124 ;  /* 0x0000007c007c7308 */ /* 0x000fe20000000800 */
[----:B------:R-:W-:Y:S01]  /*1c260*/  LOP3.LUT R88, R88, 0xff, RZ, 0xc0, !PT ;  /* 0x000000ff58587812 */ /* 0x000fe200078ec0ff */
[--C-:B------:R-:W-:Y:S01]  /*1c270*/  FFMA.FTZ R187, R183, c[0x0][0x23c], -R110.reuse ;  /* 0x00008f00b7bb7a23 */ /* 0x100fe2000001086e */
[----:B------:R-:W-:Y:S01]  /*1c280*/  PRMT R59, R102, 0x5410, R61 ;  /* 0x00005410663b7816 */ /* 0x000fe2000000003d */
[----:B------:R-:W-:Y:S01]  /*1c290*/  FFMA.FTZ R183, R19, c[0x0][0x23c], -R110 ;  /* 0x00008f0013b77a23 */ /* 0x000fe2000001086e */
[----:B------:R-:W-:Y:S01]  /*1c2a0*/  PRMT R105, R105, 0x5410, R74 ;  /* 0x0000541069697816 */ /* 0x000fe2000000004a */
[--C-:B------:R-:W-:Y:S01]  /*1c2b0*/  FFMA.FTZ R170, R13, c[0x0][0x23c], -R110.reuse ;  /* 0x00008f000daa7a23 */ /* 0x100fe2000001086e */
[----:B------:R-:W-:Y:S01]  /*1c2c0*/  LOP3.LUT R74, R11, 0xffff, RZ, 0xc0, !PT ;  /* 0x0000ffff0b4a7812 */ /* 0x000fe200078ec0ff */
[----:B------:R-:W-:Y:S01]  /*1c2d0*/  FFMA.FTZ R231, R92, c[0x0][0x23c], -R110 ;  /* 0x00008f005ce77a23 */ /* 0x000fe2000001086e */
[----:B------:R-:W-:Y:S01]  /*1c2e0*/  SHF.R.U32.HI R61, RZ, 0x10, R11 ;  /* 0x00000010ff3d7819 */ /* 0x000fe2000001160b */
[----:B------:R-:W-:Y:S01]  /*1c2f0*/  MUFU.EX2 R202, R202 ;  /* 0x000000ca00ca7308 */ /* 0x000fe20000000800 */
[----:B------:R-:W-:Y:S01]  /*1c300*/  PRMT R67, R67, 0x5410, R90 ;  /* 0x0000541043437816 */ /* 0x000fe2000000005a */
[----:B------:R-:W-:Y:S01]  /*1c310*/  IMAD.WIDE.U32 R90, R10, -0x2daee0ad, RZ ;  /* 0xd2511f530a5a7825 */ /* 0x000fe200078e00ff */
[----:B------:R-:W-:Y:S01]  /*1c320*/  PRMT R57, R88, 0x5410, R57 ;  /* 0x0000541058397816 */ /* 0x000fe20000000039 */
[--C-:B------:R-:W-:Y:S01]  /*1c330*/  HSET2.LE.AND R59, R59, R242.reuse, PT ;  /* 0x000000f23b3b7233 */ /* 0x100fe20003803000 */
[----:B------:R-:W-:Y:S01]  /*1c340*/  LOP3.LUT R19, R11, 0xff, RZ, 0xc0, !PT ;  /* 0x000000ff0b137812 */ /* 0x000fe200078ec0ff */
[----:B------:R-:W-:Y:S01]  /*1c350*/  IMAD.WIDE.U32 R88, R9, -0x2daee0ad, RZ ;  /* 0xd2511f5309587825 */ /* 0x000fe200078e00ff */
[----:B------:R-:W-:Y:S01]  /*1c360*/  SHF.R.U32.HI R12, RZ, 0x18, R11 ;  /* 0x00000018ff0c7819 */ /* 0x000fe2000001160b */
[--C-:B------:R-:W-:Y:S01]  /*1c370*/  HSET2.LE.AND R57, R57, R242.reuse, PT ;  /* 0x000000f239397233 */ /* 0x100fe20003803000 */
[----:B------:R-:W-:Y:S01]  /*1c380*/  SHF.R.U32.HI R74, RZ, 0x8, R74 ;  /* 0x00000008ff4a7819 */ /* 0x000fe2000001164a */
[----:B------:R-:W1:Y:S01]  /*1c390*/  MUFU.EX2 R187, R187 ;  /* 0x000000bb00bb7308 */ /* 0x000e620000000800 */
[----:B------:R-:W-:Y:S01]  /*1c3a0*/  LOP3.LUT R61, R61, 0xff, RZ, 0xc0, !PT ;  /* 0x000000ff3d3d7812 */ /* 0x000fe200078ec0ff */
[----:B------:R-:W-:Y:S01]  /*1c3b0*/  FFMA.FTZ R225, R104, c[0x0][0x23c], -R110 ;  /* 0x00008f0068e17a23 */ /* 0x000fe2000001086e */
[----:B------:R-:W-:Y:S01]  /*1c3c0*/  PRMT R19, R19, 0x5410, R74 ;  /* 0x0000541013137816 */ /* 0x000fe2000000004a */
[----:B------:R-:W-:Y:S01]  /*1c3d0*/  FFMA.FTZ R232, R62, c[0x0][0x23c], -R110 ;  /* 0x00008f003ee87a23 */ /* 0x000fe2000001086e */
[----:B------:R-:W-:Y:S01]  /*1c3e0*/  PRMT R61, R61, 0x5410, R12 ;  /* 0x000054103d3d7816 */ /* 0x000fe2000000000c */
[----:B------:R-:W-:Y:S01]  /*1c3f0*/  FFMA.FTZ R103, R41, c[0x0][0x23c], -R110 ;  /* 0x00008f0029677a23 */ /* 0x000fe2000001086e */
[----:B------:R-:W-:Y:S01]  /*1c400*/  LOP3.LUT R74, R89, UR19, R90, 0x96, !PT ;  /* 0x00000013594a7c12 */ /* 0x000fe2000f8e965a */
[----:B------:R-:W-:Y:S01]  /*1c410*/  FFMA.FTZ R109, R40, c[0x0][0x23c], -R110 ;  /* 0x00008f00286d7a23 */ /* 0x000fe2000001086e */
[----:B------:R-:W-:Y:S01]  /*1c420*/  FSEL R11, R2, RZ, P1 ;  /* 0x000000ff020b7208 */ /* 0x000fe20000800000 */
[----:B------:R-:W-:Y:S01]  /*1c430*/  MUFU.EX2 R183, R183 ;  /* 0x000000b700b77308 */ /* 0x000fe20000000800 */
[----:B------:R-:W-:Y:S01]  /*1c440*/  LOP3.LUT R9, R91, UR21, R244, 0x96, !PT ;  /* 0x000000155b097c12 */ /* 0x000fe2000f8e96f4 */
[----:B------:R-:W-:Y:S01]  /*1c450*/  FFMA.FTZ R114, R15, c[0x0][0x23c], -R110 ;  /* 0x00008f000f727a23 */ /* 0x000fe2000001086e */
[----:B------:R-:W-:Y:S01]  /*1c460*/  FSEL R12, R0, RZ, P0 ;  /* 0x000000ff000c7208 */ /* 0x000fe20000000000 */
[----:B------:R-:W-:Y:S01]  /*1c470*/  FADD.FTZ R11, -R11, R164 ;  /* 0x000000a40b0b7221 */ /* 0x000fe20000010100 */
[----:B--2---:R-:W-:Y:S01]  /*1c480*/  F2FP.PACK_AB R15, R179, R180 ;  /* 0x000000b4b30f723e */ /* 0x004fe200000000ff */
[----:B------:R-:W-:Y:S01]  /*1c490*/  IMAD.WIDE.U32 R90, R9, -0x326172a9, RZ ;  /* 0xcd9e8d57095a7825 */ /* 0x000fe200078e00ff */
[----:B------:R-:W-:Y:S01]  /*1c4a0*/  F2FP.PACK_AB R17, R190, R25 ;  /* 0x00000019be11723e */ /* 0x000fe200000000ff */
[--C-:B------:R-:W-:Y:S01]  /*1c4b0*/  HSET2.LE.AND R61, R61, R242.reuse, PT ;  /* 0x000000f23d3d7233 */ /* 0x100fe20003803000 */
[----:B------:R-:W-:Y:S01]  /*1c4c0*/  SHF.R.U32.HI R118, RZ, 0x8, R118 ;  /* 0x00000008ff767819 */ /* 0x000fe20000011676 */
[----:B------:R-:W2:Y:S01]  /*1c4d0*/  MUFU.EX2 R170, R170 ;  /* 0x000000aa00aa7308 */ /* 0x000ea20000000800 */
[----:B------:R-:W-:Y:S01]  /*1c4e0*/  FADD.FTZ R9, -R12, R165 ;  /* 0x000000a50c097221 */ /* 0x000fe20000010100 */
[----:B------:R-:W-:Y:S01]  /*1c4f0*/  FSEL R10, R3, RZ, P2 ;  /* 0x000000ff030a7208 */ /* 0x000fe20001000000 */
[----:B------:R-:W-:Y:S01]  /*1c500*/  IMAD.WIDE.U32 R164, R74, -0x326172a9, RZ ;  /* 0xcd9e8d574aa47825 */ /* 0x000fe200078e00ff */
[----:B------:R-:W-:Y:S01]  /*1c510*/  LOP3.LUT R74, R91, UR20, R22, 0x96, !PT ;  /* 0x000000145b4a7c12 */ /* 0x000fe2000f8e9616 */
[--C-:B------:R-:W-:Y:S01]  /*1c520*/  HSET2.LE.AND R63, R63, R242.reuse, PT ;  /* 0x000000f23f3f7233 */ /* 0x100fe20003803000 */
[----:B------:R-:W-:Y:S01]  /*1c530*/  PRMT R111, R111, 0x5410, R118 ;  /* 0x000054106f6f7816 */ /* 0x000fe20000000076 */
[----:B------:R-:W-:Y:S01]  /*1c540*/  FADD.FTZ R10, -R10, R167 ;  /* 0x000000a70a0a7221 */ /* 0x000fe20000010100 */
[----:B------:R-:W-:Y:S01]  /*1c550*/  LOP3.LUT R12, R165, UR18, R90, 0x96, !PT ;  /* 0x00000012a50c7c12 */ /* 0x000fe2000f8e965a */
[----:B------:R-:W-:Y:S01]  /*1c560*/  IMAD.WIDE.U32 R90, R74, -0x2daee0ad, RZ ;  /* 0xd2511f534a5a7825 */ /* 0x000fe200078e00ff */
[----:B------:R-:W-:Y:S01]  /*1c570*/  MUFU.EX2 R173, R173 ;  /* 0x000000ad00ad7308 */ /* 0x000fe20000000800 */
[----:B------:R-:W-:Y:S01]  /*1c580*/  FSEL R13, R5, RZ, P3 ;  /* 0x000000ff050d7208 */ /* 0x000fe20001800000 */
[--C-:B------:R-:W-:Y:S01]  /*1c590*/  HSET2.LE.AND R62, R67, R242.reuse, PT ;  /* 0x000000f2433e7233 */ /* 0x100fe20003803000 */
[----:B------:R-:W-:Y:S01]  /*1c5a0*/  IMAD.WIDE.U32 R208, R12, -0x2daee0ad, RZ ;  /* 0xd2511f530cd07825 */ /* 0x000fe200078e00ff */
[----:B------:R-:W-:Y:S01]  /*1c5b0*/  LOP3.LUT R88, R91, UR17, R88, 0x96, !PT ;  /* 0x000000115b587c12 */ /* 0x000fe2000f8e9658 */
[----:B------:R-:W-:Y:S01]  /*1c5c0*/  UIADD3 UR4, UR5, 0x2, URZ ;  /* 0x0000000205047890 */ /* 0x000fe2000fffe03f */
[----:B------:R-:W-:Y:S01]  /*1c5d0*/  LOP3.LUT R20, R20, 0xff, RZ, 0xc0, !PT ;  /* 0x000000ff14147812 */ /* 0x000fe200078ec0ff */
[----:B------:R-:W-:Y:S01]  /*1c5e0*/  FFMA.FTZ R91, R174, c[0x0][0x23c], -R178 ;  /* 0x00008f00ae5b7a23 */ /* 0x000fe200000108b2 */
[----:B------:R-:W-:Y:S01]  /*1c5f0*/  LOP3.LUT R12, R209, UR13, R90, 0x96, !PT ;  /* 0x0000000dd10c7c12 */ /* 0x000fe2000f8e965a */
[----:B------:R-:W-:Y:S01]  /*1c600*/  IMAD.WIDE.U32 R88, R88, -0x326172a9, RZ ;  /* 0xcd9e8d5758587825 */ /* 0x000fe200078e00ff */
[----:B------:R-:W-:Y:S01]  /*1c610*/  MUFU.EX2 R168, R168 ;  /* 0x000000a800a87308 */ /* 0x000fe20000000800 */
[----:B------:R-:W-:Y:S01]  /*1c620*/  PRMT R31, R20, 0x5410, R31 ;  /* 0x00005410141f7816 */ /* 0x000fe2000000001f */
[----:B------:R-:W-:Y:S01]  /*1c630*/  UIADD3 UR5, UR5, 0x3, URZ ;  /* 0x0000000305057890 */ /* 0x000fe2000fffe03f */
[----:B------:R-:W-:Y:S01]  /*1c640*/  IMAD.WIDE.U32 R234, R12, -0x326172a9, RZ ;  /* 0xcd9e8d570cea7825 */ /* 0x000fe200078e00ff */
[----:B------:R-:W-:Y:S02]  /*1c650*/  LOP3.LUT R102, R89, UR16, R164, 0x96, !PT ;  /* 0x0000001059667c12 */ /* 0x000fe4000f8e96a4 */
[----:B------:R-:W-:Y:S01]  /*1c660*/  LOP3.LUT R20, R123, UR24, R250, 0x96, !PT ;  /* 0x000000187b147c12 */ /* 0x000fe2000f8e96fa */
[----:B------:R-:W-:Y:S01]  /*1c670*/  FFMA.FTZ R12, R172, c[0x0][0x23c], -R178 ;  /* 0x00008f00ac0c7a23 */ /* 0x000fe200000108b2 */
[----:B------:R-:W-:Y:S01]  /*1c680*/  LOP3.LUT R74, R235, UR25, R88, 0x96, !PT ;  /* 0x00000019eb4a7c12 */ /* 0x000fe2000f8e9658 */
[----:B------:R-:W-:Y:S01]  /*1c690*/  FFMA.FTZ R88, R96, c[0x0][0x23c], -R110 ;  /* 0x00008f0060587a23 */ /* 0x000fe2000001086e */
[----:B------:R-:W-:Y:S01]  /*1c6a0*/  MUFU.EX2 R171, R171 ;  /* 0x000000ab00ab7308 */ /* 0x000fe20000000800 */
[----:B------:R-:W-:Y:S01]  /*1c6b0*/  IMAD.WIDE.U32 R40, R102, -0x2daee0ad, RZ ;  /* 0xd2511f5366287825 */ /* 0x000fe200078e00ff */
[----:B------:R-:W-:Y:S02]  /*1c6c0*/  LOP3.LUT R16, R35, UR22, R122, 0x96, !PT ;  /* 0x0000001623107c12 */ /* 0x000fe4000f8e967a */
[----:B------:R-:W-:Y:S01]  /*1c6d0*/  PLOP3.LUT P0, PT, PT, PT, UP0, 0x80, 0x0 ;  /* 0x000000000000781c */ /* 0x000fe20003f0f008 */
[----:B------:R-:W-:Y:S02]  /*1c6e0*/  FFMA.FTZ R90, R36, c[0x0][0x23c], -R178 ;  /* 0x00008f00245a7a23 */ /* 0x000fe400000108b2 */
[----:B------:R-:W-:Y:S02]  /*1c6f0*/  IMAD.MOV.U32 R36, RZ, RZ, R188 ;  /* 0x000000ffff247224 */ /* 0x000fe400078e00bc */
[----:B------:R-:W-:Y:S01]  /*1c700*/  FFMA.FTZ R174, R95, c[0x0][0x23c], -R110 ;  /* 0x00008f005fae7a23 */ /* 0x000fe2000001086e */
[----:B------:R3:W-:Y:S01]  /*1c710*/  MUFU.EX2 R172, R88 ;  /* 0x0000005800ac7308 */ /* 0x0007e20000000800 */
[----:B------:R-:W-:Y:S02]  /*1c720*/  FFMA.FTZ R118, R238, c[0x0][0x23c], -R178 ;  /* 0x00008f00ee767a23 */ /* 0x000fe400000108b2 */
[--C-:B------:R-:W-:Y:S02]  /*1c730*/  FFMA.FTZ R238, R99, c[0x0][0x23c], -R176.reuse ;  /* 0x00008f0063ee7a23 */ /* 0x100fe400000108b0 */
[--C-:B------:R-:W-:Y:S02]  /*1c740*/  FFMA.FTZ R123, R241, c[0x0][0x23c], -R176.reuse ;  /* 0x00008f00f17b7a23 */ /* 0x100fe400000108b0 */
[----:B------:R-:W-:Y:S01]  /*1c750*/  FFMA.FTZ R241, R56, c[0x0][0x23c], -R176 ;  /* 0x00008f0038f17a23 */ /* 0x000fe200000108b0 */
[--C-:B------:R-:W-:Y:S01]  /*1c760*/  HSET2.LE.AND R56, R105, R242.reuse, PT ;  /* 0x000000f269387233 */ /* 0x100fe20003803000 */
[----:B------:R-:W-:Y:S01]  /*1c770*/  IMAD.MOV.U32 R89, RZ, RZ, R209 ;  /* 0x000000ffff597224 */ /* 0x000fe200078e00d1 */
[----:B------:R4:W-:Y:S01]  /*1c780*/  MUFU.EX2 R95, R36 ;  /* 0x00000024005f7308 */ /* 0x0009e20000000800 */
[----:B------:R-:W-:Y:S02]  /*1c790*/  FFMA.FTZ R167, R101, c[0x0][0x23c], -R199 ;  /* 0x00008f0065a77a23 */ /* 0x000fe400000108c7 */
[--C-:B------:R-:W-:Y:S02]  /*1c7a0*/  FFMA.FTZ R101, R201, c[0x0][0x23c], -R178.reuse ;  /* 0x00008f00c9657a23 */ /* 0x100fe400000108b2 */
[----:B------:R-:W-:Y:S02]  /*1c7b0*/  FFMA.FTZ R201, R128, c[0x0][0x23c], -R178 ;  /* 0x00008f0080c97a23 */ /* 0x000fe400000108b2 */
[----:B------:R-:W-:Y:S02]  /*1c7c0*/  IMAD.MOV.U32 R129, RZ, RZ, R89 ;  /* 0x000000ffff817224 */ /* 0x000fe400078e0059 */
[----:B------:R-:W-:Y:S01]  /*1c7d0*/  FFMA.FTZ R188, R46, c[0x0][0x23c], -R176 ;  /* 0x00008f002ebc7a23 */ /* 0x000fe200000108b0 */
[----:B------:R2:W-:Y:S01]  /*1c7e0*/  MUFU.EX2 R92, R12 ;  /* 0x0000000c005c7308 */ /* 0x0005e20000000800 */
[--C-:B------:R-:W-:Y:S01]  /*1c7f0*/  HSET2.LE.AND R46, R106, R242.reuse, PT ;  /* 0x000000f26a2e7233 */ /* 0x100fe20003803000 */
[----:B------:R-:W-:Y:S02]  /*1c800*/  FFMA.FTZ R96, R52, c[0x0][0x23c], -R178 ;  /* 0x00008f0034607a23 */ /* 0x000fe400000108b2 */
[----:B---3--:R-:W-:Y:S02]  /*1c810*/  IMAD.MOV.U32 R88, RZ, RZ, R208 ;  /* 0x000000ffff587224 */ /* 0x008fe400078e00d0 */
[----:B------:R-:W-:Y:S01]  /*1c820*/  FFMA.FTZ R107, R54, c[0x0][0x23c], -R110 ;  /* 0x00008f00366b7a23 */ /* 0x000fe2000001086e */
[----:B------:R-:W-:Y:S01]  /*1c830*/  LOP3.LUT R46, R46, R15, RZ, 0xc0, !PT ;  /* 0x0000000f2e2e7212 */ /* 0x000fe200078ec0ff */
[----:B------:R-:W-:Y:S01]  /*1c840*/  IMAD.MOV.U32 R128, RZ, RZ, R88 ;  /* 0x000000ffff807224 */ /* 0x000fe200078e0058 */
[----:B-1----:R-:W-:Y:S01]  /*1c850*/  F2FP.PACK_AB R15, R187, R202 ;  /* 0x000000cabb0f723e */ /* 0x002fe200000000ff */
[----:B------:R-:W-:Y:S01]  /*1c860*/  MUFU.EX2 R99, R37 ;  /* 0x0000002500637308 */ /* 0x000fe20000000800 */
[----:B------:R-:W-:Y:S02]  /*1c870*/  IMAD.MOV.U32 R54, RZ, RZ, R234 ;  /* 0x000000ffff367224 */ /* 0x000fe400078e00ea */
[----:B------:R-:W-:Y:S01]  /*1c880*/  IMAD.MOV.U32 R52, RZ, RZ, R128 ;  /* 0x000000ffff347224 */ /* 0x000fe200078e0080 */
[----:B----4-:R-:W3:Y:S01]  /*1c890*/  LDL.LU R36, [R1+0x14] ;  /* 0x0000140001247983 */ /* 0x010ee20000300800 */
[----:B------:R-:W-:Y:S01]  /*1c8a0*/  FFMA.FTZ R165, R82, c[0x0][0x23c], -R110 ;  /* 0x00008f0052a57a23 */ /* 0x000fe2000001086e */
[----:B------:R-:W-:Y:S01]  /*1c8b0*/  SHF.R.U32.HI R71, RZ, 0x18, R54 ;  /* 0x00000018ff477819 */ /* 0x000fe20000011636 */
[--C-:B------:R-:W-:Y:S02]  /*1c8c0*/  FFMA.FTZ R82, R81, c[0x0][0x23c], -R178.reuse ;  /* 0x00008f0051527a23 */ /* 0x100fe400000108b2 */
[----:B------:R-:W-:Y:S01]  /*1c8d0*/  FFMA.FTZ R81, R177, c[0x0][0x23c], -R178 ;  /* 0x00008f00b1517a23 */ /* 0x000fe200000108b2 */
[----:B------:R-:W-:Y:S01]  /*1c8e0*/  MUFU.EX2 R123, R123 ;  /* 0x0000007b007b7308 */ /* 0x000fe20000000800 */
[--C-:B------:R-:W-:Y:S01]  /*1c8f0*/  FFMA.FTZ R177, R44, c[0x0][0x23c], -R176.reuse ;  /* 0x00008f002cb17a23 */ /* 0x100fe200000108b0 */
[--C-:B------:R-:W-:Y:S01]  /*1c900*/  HSET2.LE.AND R44, R94, R242.reuse, PT ;  /* 0x000000f25e2c7233 */ /* 0x100fe20003803000 */
[--C-:B------:R-:W-:Y:S01]  /*1c910*/  FFMA.FTZ R88, R53, c[0x0][0x23c], -R176.reuse ;  /* 0x00008f0035587a23 */ /* 0x100fe200000108b0 */
[----:B--2---:R-:W-:Y:S01]  /*1c920*/  F2FP.PACK_AB R12, R181, R182 ;  /* 0x000000b6b50c723e */ /* 0x004fe200000000ff */
[----:B------:R-:W-:Y:S02]  /*1c930*/  IMAD.MOV.U32 R53, RZ, RZ, R129 ;  /* 0x000000ffff357224 */ /* 0x000fe400078e0081 */
[----:B------:R-:W-:Y:S01]  /*1c940*/  FFMA.FTZ R129, R55, c[0x0][0x23c], -R176 ;  /* 0x00008f0037817a23 */ /* 0x000fe200000108b0 */
[----:B------:R-:W-:Y:S01]  /*1c950*/  LOP3.LUT R44, R44, R17, RZ, 0xc0, !PT ;  /* 0x000000112c2c7212 */ /* 0x000fe200078ec0ff */
[----:B------:R-:W-:Y:S01]  /*1c960*/  IMAD.MOV.U32 R55, RZ, RZ, R235 ;  /* 0x000000ffff377224 */ /* 0x000fe200078e00eb */
[----:B------:R-:W-:Y:S01]  /*1c970*/  MUFU.EX2 R167, R167 ;  /* 0x000000a700a77308 */ /* 0x000fe20000000800 */
[----:B------:R-:W-:Y:S01]  /*1c980*/  IMAD.MOV.U32 R68, RZ, RZ, R52 ;  /* 0x000000ffff447224 */ /* 0x000fe200078e0034 */
[--C-:B------:R-:W-:Y:S01]  /*1c990*/  HSET2.LE.AND R52, R111, R242.reuse, PT ;  /* 0x000000f26f347233 */ /* 0x100fe20003803000 */
[----:B------:R-:W-:Y:S01]  /*1c9a0*/  SHF.R.U32.HI R17, RZ, 0x10, R54 ;  /* 0x00000010ff117819 */ /* 0x000fe20000011636 */
[----:B------:R-:W-:Y:S01]  /*1c9b0*/  FFMA.FTZ R89, R65, c[0x0][0x23c], -R176 ;  /* 0x00008f0041597a23 */ /* 0x000fe200000108b0 */
[C---:B------:R-:W-:Y:S01]  /*1c9c0*/  LOP3.LUT R21, R54.reuse, 0xffff, RZ, 0xc0, !PT ;  /* 0x0000ffff36157812 */ /* 0x040fe200078ec0ff */
[----:B------:R-:W-:Y:S01]  /*1c9d0*/  FFMA.FTZ R234, R73, c[0x0][0x23c], -R110 ;  /* 0x00008f0049ea7a23 */ /* 0x000fe2000001086e */
[----:B------:R-:W-:Y:S01]  /*1c9e0*/  LOP3.LUT R65, R54, 0xff, RZ, 0xc0, !PT ;  /* 0x000000ff36417812 */ /* 0x000fe200078ec0ff */
[--C-:B------:R-:W-:Y:S01]  /*1c9f0*/  HSET2.LE.AND R54, R75, R242.reuse, PT ;  /* 0x000000f24b367233 */ /* 0x100fe20003803000 */
[----:B------:R-:W-:Y:S01]  /*1ca00*/  LOP3.LUT R52, R52, R15, RZ, 0xc0, !PT ;  /* 0x0000000f34347212 */ /* 0x000fe200078ec0ff */
[----:B------:R-:W-:Y:S01]  /*1ca10*/  MUFU.EX2 R100, R100 ;  /* 0x0000006400647308 */ /* 0x000fe20000000800 */
[----:B------:R-:W-:Y:S01]  /*1ca20*/  F2FP.PACK_AB R15, R170, R183 ;  /* 0x000000b7aa0f723e */ /* 0x000fe200000000ff */
[----:B------:R-:W-:Y:S01]  /*1ca30*/  FFMA.FTZ R208, R113, c[0x0][0x23c], -R176 ;  /* 0x00008f0071d07a23 */ /* 0x000fe200000108b0 */
[----:B------:R-:W-:Y:S01]  /*1ca40*/  LOP3.LUT R73, R40, 0xff, RZ, 0xc0, !PT ;  /* 0x000000ff28497812 */ /* 0x000fe200078ec0ff */
[----:B------:R-:W-:Y:S01]  /*1ca50*/  IMAD.MOV.U32 R69, RZ, RZ, R53 ;  /* 0x000000ffff457224 */ /* 0x000fe200078e0035 */
[----:B------:R-:W-:Y:S01]  /*1ca60*/  LOP3.LUT R54, R54, R15, RZ, 0xc0, !PT ;  /* 0x0000000f36367212 */ /* 0x000fe200078ec0ff */
[--C-:B------:R-:W-:Y:S01]  /*1ca70*/  HSET2.LE.AND R53, R79, R242.reuse, PT ;  /* 0x000000f24f357233 */ /* 0x100fe20003803000 */
[----:B------:R-:W-:Y:S01]  /*1ca80*/  SHF.R.U32.HI R15, RZ, 0x10, R40 ;  /* 0x00000010ff0f7819 */ /* 0x000fe20000011628 */
[----:B------:R-:W-:Y:S01]  /*1ca90*/  FADD.FTZ R13, -R13, R166 ;  /* 0x000000a60d0d7221 */ /* 0x000fe20000010100 */
[----:B------:R-:W-:Y:S01]  /*1caa0*/  SHF.R.U32.HI R79, RZ, 0x18, R40 ;  /* 0x00000018ff4f7819 */ /* 0x000fe20000011628 */
[----:B------:R-:W-:Y:S01]  /*1cab0*/  MUFU.EX2 R118, R118 ;  /* 0x0000007600767308 */ /* 0x000fe20000000800 */
[--C-:B------:R-:W-:Y:S01]  /*1cac0*/  FFMA.FTZ R166, R4, c[0x0][0x23c], -R176.reuse ;  /* 0x00008f0004a67a23 */ /* 0x100fe200000108b0 */
[----:B------:R-:W-:Y:S01]  /*1cad0*/  LOP3.LUT R47, R47, R12, RZ, 0xc0, !PT ;  /* 0x0000000c2f2f7212 */ /* 0x000fe200078ec0ff */
[----:B------:R-:W-:Y:S01]  /*1cae0*/  FFMA.FTZ R176, R119, c[0x0][0x23c], -R176 ;  /* 0x00008f0077b07a23 */ /* 0x000fe200000108b0 */
[----:B------:R-:W-:Y:S01]  /*1caf0*/  F2FP.PACK_AB R12, R189, R26 ;  /* 0x0000001abd0c723e */ /* 0x000fe200000000ff */
[--C-:B------:R-:W-:Y:S01]  /*1cb00*/  FFMA.FTZ R119, R30, c[0x0][0x23c], -R199.reuse ;  /* 0x00008f001e777a23 */ /* 0x100fe200000108c7 */
[----:B------:R-:W-:Y:S01]  /*1cb10*/  LOP3.LUT R30, R40, 0xffff, RZ, 0xc0, !PT ;  /* 0x0000ffff281e7812 */ /* 0x000fe200078ec0ff */
[--C-:B------:R-:W-:Y:S01]  /*1cb20*/  FFMA.FTZ R209, R70, c[0x0][0x23c], -R178.reuse ;  /* 0x00008f0046d17a23 */ /* 0x100fe200000108b2 */
[----:B------:R-:W2:Y:S01]  /*1cb30*/  LDL.LU R40, [R1+0x10] ;  /* 0x0000100001287983 */ /* 0x000ea20000300800 */
[----:B------:R-:W-:Y:S01]  /*1cb40*/  FFMA.FTZ R178, R98, c[0x0][0x23c], -R178 ;  /* 0x00008f0062b27a23 */ /* 0x000fe200000108b2 */
[----:B------:R-:W-:Y:S01]  /*1cb50*/  MUFU.EX2 R166, R166 ;  /* 0x000000a600a67308 */ /* 0x000fe20000000800 */
[----:B------:R-:W-:Y:S01]  /*1cb60*/  FFMA.FTZ R98, R45, c[0x0][0x23c], -R110 ;  /* 0x00008f002d627a23 */ /* 0x000fe2000001086e */
[--C-:B------:R-:W-:Y:S01]  /*1cb70*/  HSET2.LE.AND R45, R127, R242.reuse, PT ;  /* 0x000000f27f2d7233 */ /* 0x100fe20003803000 */
[----:B------:R-:W-:Y:S01]  /*1cb80*/  LOP3.LUT R75, R74, 0xff, RZ, 0xc0, !PT ;  /* 0x000000ff4a4b7812 */ /* 0x000fe200078ec0ff */
[----:B------:R-:W-:Y:S01]  /*1cb90*/  FMUL.FTZ R11, R11, c[0x0][0x23c] ;  /* 0x00008f000b0b7a20 */ /* 0x000fe20000410000 */
[----:B------:R-:W-:Y:S01]  /*1cba0*/  LOP3.LUT R32, R41, UR26, R68, 0x96, !PT ;  /* 0x0000001a29207c12 */ /* 0x000fe2000f8e9644 */
[--C-:B------:R-:W-:Y:S01]  /*1cbb0*/  FFMA.FTZ R169, R169, c[0x0][0x23c], -R199.reuse ;  /* 0x00008f00a9a97a23 */ /* 0x100fe200000108c7 */
[----:B------:R-:W-:Y:S01]  /*1cbc0*/  LOP3.LUT R45, R45, R12, RZ, 0xc0, !PT ;  /* 0x0000000c2d2d7212 */ /* 0x000fe200078ec0ff */
[--C-:B------:R-:W-:Y:S01]  /*1cbd0*/  FFMA.FTZ R235, R58, c[0x0][0x23c], -R110.reuse ;  /* 0x00008f003aeb7a23 */ /* 0x100fe2000001086e */
[----:B------:R-:W-:Y:S01]  /*1cbe0*/  F2FP.PACK_AB R12, R186, R203 ;  /* 0x000000cbba0c723e */ /* 0x000fe200000000ff */
[----:B------:R-:W-:Y:S01]  /*1cbf0*/  MUFU.EX2 R119, R119 ;  /* 0x0000007700777308 */ /* 0x000fe20000000800 */
[----:B------:R-:W-:Y:S01]  /*1cc00*/  LOP3.LUT R127, R32, 0xff, RZ, 0xc0, !PT ;  /* 0x000000ff207f7812 */ /* 0x000fe200078ec0ff */
[--C-:B------:R-:W-:Y:S01]  /*1cc10*/  HSET2.LE.AND R55, R31, R242.reuse, PT ;  /* 0x000000f21f377233 */ /* 0x100fe20003803000 */
[----:B------:R-:W-:Y:S01]  /*1cc20*/  LOP3.LUT R53, R53, R12, RZ, 0xc0, !PT ;  /* 0x0000000c35357212 */ /* 0x000fe200078ec0ff */
[--C-:B------:R-:W-:Y:S01]  /*1cc30*/  FFMA.FTZ R102, R14, c[0x0][0x23c], -R199.reuse ;  /* 0x00008f000e667a23 */ /* 0x100fe200000108c7 */
[----:B------:R-:W-:Y:S01]  /*1cc40*/  LOP3.LUT R12, R74, 0xffff, RZ, 0xc0, !PT ;  /* 0x0000ffff4a0c7812 */ /* 0x000fe200078ec0ff */
[----:B------:R-:W-:Y:S01]  /*1cc50*/  FMUL.FTZ R10, R10, c[0x0][0x23c] ;  /* 0x00008f000a0a7a20 */ /* 0x000fe20000410000 */
[--C-:B------:R-:W-:Y:S01]  /*1cc60*/  HSET2.LE.AND R58, R27, R242.reuse, PT ;  /* 0x000000f21b3a7233 */ /* 0x100fe20003803000 */
[----:B------:R-:W-:Y:S01]  /*1cc70*/  FFMA.FTZ R43, R43, c[0x0][0x23c], -R110 ;  /* 0x00008f002b2b7a23 */ /* 0x000fe2000001086e */
[----:B------:R-:W-:Y:S01]  /*1cc80*/  SHF.R.U32.HI R12, RZ, 0x8, R12 ;  /* 0x00000008ff0c7819 */ /* 0x000fe2000001160c */
[----:B------:R-:W1:Y:S01]  /*1cc90*/  MUFU.EX2 R169, R169 ;  /* 0x000000a900a97308 */ /* 0x000e620000000800 */
[----:B------:R-:W-:Y:S01]  /*1cca0*/  FFMA.FTZ R85, R117, c[0x0][0x23c], -R110 ;  /* 0x00008f0075557a23 */ /* 0x000fe2000001086e */
[----:B------:R-:W-:Y:S01]  /*1ccb0*/  SHF.R.U32.HI R30, RZ, 0x8, R30 ;  /* 0x00000008ff1e7819 */ /* 0x000fe2000001161e */
[----:B------:R-:W-:Y:S01]  /*1ccc0*/  FFMA.FTZ R113, R42, c[0x0][0x23c], -R199 ;  /* 0x00008f002a717a23 */ /* 0x000fe200000108c7 */
[----:B------:R-:W-:Y:S01]  /*1ccd0*/  PRMT R75, R75, 0x5410, R12 ;  /* 0x000054104b4b7816 */ /* 0x000fe2000000000c */
[----:B------:R-:W-:Y:S01]  /*1cce0*/  FFMA.FTZ R29, R29, c[0x0][0x23c], -R110 ;  /* 0x00008f001d1d7a23 */ /* 0x000fe2000001086e */
[----:B------:R-:W-:Y:S01]  /*1ccf0*/  SHF.R.U32.HI R12, RZ, 0x8, R21 ;  /* 0x00000008ff0c7819 */ /* 0x000fe20000011615 */
[----:B------:R-:W-:Y:S01]  /*1cd00*/  IMAD.WIDE.U32 R20, R20, -0x2daee0ad, RZ ;  /* 0xd2511f5314147825 */ /* 0x000fe200078e00ff */
[----:B------:R-:W-:Y:S02]  /*1cd10*/  PRMT R73, R73, 0x5410, R30 ;  /* 0x0000541049497816 */ /* 0x000fe4000000001e */
[----:B------:R-:W-:Y:S01]  /*1cd20*/  MUFU.EX2 R117, R33 ;  /* 0x0000002100757308 */ /* 0x000fe20000000800 */
[----:B------:R-:W-:Y:S01]  /*1cd30*/  PRMT R65, R65, 0x5410, R12 ;  /* 0x0000541041417816 */ /* 0x000fe2000000000c */
[--C-:B------:R-:W-:Y:S01]  /*1cd40*/  FFMA.FTZ R87, R77, c[0x0][0x23c], -R110.reuse ;  /* 0x00008f004d577a23 */ /* 0x100fe2000001086e */
[----:B------:R-:W-:Y:S01]  /*1cd50*/  LOP3.LUT R12, R17, 0xff, RZ, 0xc0, !PT ;  /* 0x000000ff110c7812 */ /* 0x000fe200078ec0ff */
[----:B------:R-:W-:Y:S01]  /*1cd60*/  FFMA.FTZ R106, R28, c[0x0][0x23c], -R199 ;  /* 0x00008f001c6a7a23 */ /* 0x000fe200000108c7 */
[----:B------:R-:W-:Y:S01]  /*1cd70*/  LOP3.LUT R30, R15, 0xff, RZ, 0xc0, !PT ;  /* 0x000000ff0f1e7812 */ /* 0x000fe200078ec0ff */
[----:B------:R-:W-:Y:S01]  /*1cd80*/  FFMA.FTZ R28, R97, c[0x0][0x23c], -R110 ;  /* 0x00008f00611c7a23 */ /* 0x000fe2000001086e */
[----:B------:R-:W-:Y:S01]  /*1cd90*/  PRMT R71, R12, 0x5410, R71 ;  /* 0x000054100c477816 */ /* 0x000fe20000000047 */
[--C-:B------:R-:W-:Y:S01]  /*1cda0*/  FFMA.FTZ R97, R24, c[0x0][0x23c], -R199.reuse ;  /* 0x00008f0018617a23 */ /* 0x100fe200000108c7 */
[----:B------:R-:W-:Y:S01]  /*1cdb0*/  LOP3.LUT R12, R32, 0xffff, RZ, 0xc0, !PT ;  /* 0x0000ffff200c7812 */ /* 0x000fe200078ec0ff */
[----:B------:R-:W4:Y:S01]  /*1cdc0*/  MUFU.EX2 R10, R10 ;  /* 0x0000000a000a7308 */ /* 0x000f220000000800 */
[----:B------:R-:W-:Y:S01]  /*1cdd0*/  SHF.R.U32.HI R77, RZ, 0x10, R32 ;  /* 0x00000010ff4d7819 */ /* 0x000fe20000011620 */
[----:B------:R-:W-:Y:S01]  /*1cde0*/  FFMA.FTZ R164, R86, c[0x0][0x23c], -R199 ;  /* 0x00008f0056a47a23 */ /* 0x000fe200000108c7 */
[----:B------:R-:W-:Y:S01]  /*1cdf0*/  SHF.R.U32.HI R12, RZ, 0x8, R12 ;  /* 0x00000008ff0c7819 */ /* 0x000fe2000001160c */
[--C-:B------:R-:W-:Y:S01]  /*1ce00*/  FFMA.FTZ R4, R93, c[0x0][0x23c], -R110.reuse ;  /* 0x00008f005d047a23 */ /* 0x100fe2000001086e */
[----:B-1----:R-:W-:Y:S01]  /*1ce10*/  F2FP.PACK_AB R14, R169, R184 ;  /* 0x000000b8a90e723e */ /* 0x002fe200000000ff */
[----:B------:R-:W-:Y:S01]  /*1ce20*/  FFMA.FTZ R112, R115, c[0x0][0x23c], -R110 ;  /* 0x00008f0073707a23 */ /* 0x000fe2000001086e */
[----:B------:R-:W-:Y:S01]  /*1ce30*/  PRMT R127, R127, 0x5410, R12 ;  /* 0x000054107f7f7816 */ /* 0x000fe2000000000c */
[--C-:B------:R-:W-:Y:S01]  /*1ce40*/  HSET2.LE.AND R71, R71, R242.reuse, PT ;  /* 0x000000f247477233 */ /* 0x100fe20003803000 */
[----:B------:R-:W-:Y:S01]  /*1ce50*/  LOP3.LUT R55, R55, R14, RZ, 0xc0, !PT ;  /* 0x0000000e37377212 */ /* 0x000fe200078ec0ff */
[----:B------:R1:W1:Y:S01]  /*1ce60*/  MUFU.EX2 R12, R11 ;  /* 0x0000000b000c7308 */ /* 0x0002620000000800 */
[----:B------:R-:W-:Y:S01]  /*1ce70*/  LOP3.LUT R14, R21, UR21, R248, 0x96, !PT ;  /* 0x00000015150e7c12 */ /* 0x000fe2000f8e96f8 */
[--C-:B------:R-:W-:Y:S01]  /*1ce80*/  HSET2.LE.AND R70, R65, R242.reuse, PT ;  /* 0x000000f241467233 */ /* 0x100fe20003803000 */
[----:B------:R-:W-:Y:S01]  /*1ce90*/  PRMT R79, R30, 0x5410, R79 ;  /* 0x000054101e4f7816 */ /* 0x000fe2000000004f */
[----:B------:R-:W-:Y:S01]  /*1cea0*/  IMAD.WIDE.U32 R30, R16, -0x2daee0ad, RZ ;  /* 0xd2511f53101e7825 */ /* 0x000fe200078e00ff */
[----:B------:R-:W-:Y:S02]  /*1ceb0*/  SHF.R.U32.HI R32, RZ, 0x18, R32 ;  /* 0x00000018ff207819 */ /* 0x000fe40000011620 */
[----:B------:R-:W-:Y:S01]  /*1cec0*/  LOP3.LUT R77, R77, 0xff, RZ, 0xc0, !PT ;  /* 0x000000ff4d4d7812 */ /* 0x000fe200078ec0ff */
[----:B------:R-:W-:Y:S01]  /*1ced0*/  IMAD.WIDE.U32 R14, R14, -0x326172a9, RZ ;  /* 0xcd9e8d570e0e7825 */ /* 0x000fe200078e00ff */
[--C-:B------:R-:W-:Y:S01]  /*1cee0*/  HSET2.LE.AND R79, R79, R242.reuse, PT ;  /* 0x000000f24f4f7233 */ /* 0x100fe20003803000 */
[----:B------:R1:W-:Y:S01]  /*1cef0*/  MUFU.EX2 R94, R43 ;  /* 0x0000002b005e7308 */ /* 0x0003e20000000800 */
[----:B------:R-:W-:Y:S01]  /*1cf00*/  PRMT R77, R77, 0x5410, R32 ;  /* 0x000054104d4d7816 */ /* 0x000fe20000000020 */
[--C-:B------:R-:W-:Y:S01]  /*1cf10*/  FFMA.FTZ R206, R206, c[0x0][0x23c], -R199.reuse ;  /* 0x00008f00cece7a23 */ /* 0x100fe200000108c7 */
[--C-:B------:R-:W-:Y:S01]  /*1cf20*/  SHF.R.U32.HI R69, RZ, 0x10, R74.reuse ;  /* 0x00000010ff457819 */ /* 0x100fe2000001164a */
[C---:B----4-:R-:W-:Y:S01]  /*1cf30*/  FMUL.FTZ R27, R10.reuse, R155 ;  /* 0x0000009b0a1b7220 */ /* 0x050fe20000410000 */
[----:B------:R-:W-:Y:S01]  /*1cf40*/  SHF.R.U32.HI R74, RZ, 0x18, R74 ;  /* 0x00000018ff4a7819 */ /* 0x000fe2000001164a */
[----:B------:R-:W-:Y:S01]  /*1cf50*/  FMUL.FTZ R42, R10, R162 ;  /* 0x000000a20a2a7220 */ /* 0x000fe20000410000 */
[--C-:B------:R-:W-:Y:S01]  /*1cf60*/  HSET2.LE.AND R77, R77, R242.reuse, PT ;  /* 0x000000f24d4d7233 */ /* 0x100fe20003803000 */
[----:B------:R-:W-:Y:S01]  /*1cf70*/  IMAD.MOV.U32 R162, RZ, RZ, R210 ;  /* 0x000000ffffa27224 */ /* 0x000fe200078e00d2 */
[----:B------:R-:W-:Y:S01]  /*1cf80*/  LOP3.LUT R69, R69, 0xff, RZ, 0xc0, !PT ;  /* 0x000000ff45457812 */ /* 0x000fe200078ec0ff */
[----:B------:R-:W-:Y:S01]  /*1cf90*/  MUFU.EX2 R164, R164 ;  /* 0x000000a400a47308 */ /* 0x000fe20000000800 */
[--C-:B------:R-:W-:Y:S02]  /*1cfa0*/  FFMA.FTZ R204, R204, c[0x0][0x23c], -R199.reuse ;  /* 0x00008f00cccc7a23 */ /* 0x100fe400000108c7 */
[----:B------:R-:W-:Y:S01]  /*1cfb0*/  FFMA.FTZ R8, R108, c[0x0][0x23c], -R110 ;  /* 0x00008f006c087a23 */ /* 0x000fe2000001086e */
[----:B------:R-:W-:Y:S01]  /*1cfc0*/  PRMT R69, R69, 0x5410, R74 ;  /* 0x0000541045457816 */ /* 0x000fe2000000004a */
[----:B-1----:R-:W-:Y:S01]  /*1cfd0*/  FMUL.FTZ R11, R13, c[0x0][0x23c] ;  /* 0x00008f000d0b7a20 */ /* 0x002fe20000410000 */
[----:B------:R-:W-:Y:S01]  /*1cfe0*/  LOP3.LUT R13, R31, UR19, R20, 0x96, !PT ;  /* 0x000000131f0d7c12 */ /* 0x000fe2000f8e9614 */
[C---:B------:R-:W-:Y:S02]  /*1cff0*/  FMUL.FTZ R16, R12.reuse, R140 ;  /* 0x0000008c0c107220 */ /* 0x040fe40000410000 */
[C---:B------:R-:W-:Y:S01]  /*1d000*/  FMUL.FTZ R17, R12.reuse, R141 ;  /* 0x0000008d0c117220 */ /* 0x040fe20000410000 */
[----:B------:R-:W-:Y:S01]  /*1d010*/  MUFU.EX2 R106, R106 ;  /* 0x0000006a006a7308 */ /* 0x000fe20000000800 */
[C---:B------:R-:W-:Y:S01]  /*1d020*/  FMUL.FTZ R20, R12.reuse, R136 ;  /* 0x000000880c147220 */ /* 0x040fe20000410000 */
[--C-:B------:R-:W-:Y:S01]  /*1d030*/  HSET2.LE.AND R69, R69, R242.reuse, PT ;  /* 0x000000f245457233 */ /* 0x100fe20003803000 */
[C---:B------:R-:W-:Y:S02]  /*1d040*/  FMUL.FTZ R21, R12.reuse, R137 ;  /* 0x000000890c157220 */ /* 0x040fe40000410000 */
[C---:B------:R-:W-:Y:S02]  /*1d050*/  FMUL.FTZ R32, R12.reuse, R148 ;  /* 0x000000940c207220 */ /* 0x040fe40000410000 */
[C---:B------:R-:W-:Y:S02]  /*1d060*/  FMUL.FTZ R33, R12.reuse, R149 ;  /* 0x000000950c217220 */ /* 0x040fe40000410000 */
[----:B------:R-:W-:Y:S01]  /*1d070*/  FMUL.FTZ R37, R12, R145 ;  /* 0x000000910c257220 */ /* 0x000fe20000410000 */
[----:B------:R-:W1:Y:S01]  /*1d080*/  MUFU.EX2 R11, R11 ;  /* 0x0000000b000b7308 */ /* 0x000e620000000800 */
[--C-:B------:R-:W-:Y:S01]  /*1d090*/  FFMA.FTZ R108, R18, c[0x0][0x23c], -R199.reuse ;  /* 0x00008f00126c7a23 */ /* 0x100fe200000108c7 */
[----:B------:R-:W-:Y:S01]  /*1d0a0*/  F2FP.PACK_AB R18, R123, R124 ;  /* 0x0000007c7b12723e */ /* 0x000fe200000000ff */
[----:B------:R-:W-:Y:S02]  /*1d0b0*/  FMUL.FTZ R43, R10, R163 ;  /* 0x000000a30a2b7220 */ /* 0x000fe40000410000 */
[--C-:B------:R-:W-:Y:S01]  /*1d0c0*/  FFMA.FTZ R122, R205, c[0x0][0x23c], -R110.reuse ;  /* 0x00008f00cd7a7a23 */ /* 0x100fe2000001086e */
[----:B------:R-:W-:Y:S01]  /*1d0d0*/  LOP3.LUT R59, R59, R18, RZ, 0xc0, !PT ;  /* 0x000000123b3b7212 */ /* 0x000fe200078ec0ff */
[--C-:B------:R-:W-:Y:S01]  /*1d0e0*/  FFMA.FTZ R104, R60, c[0x0][0x23c], -R199.reuse ;  /* 0x00008f003c687a23 */ /* 0x100fe200000108c7 */
[--C-:B------:R-:W-:Y:S01]  /*1d0f0*/  HSET2.LE.AND R60, R19, R242.reuse, PT ;  /* 0x000000f2133c7233 */ /* 0x100fe20003803000 */
[----:B------:R-:W-:Y:S01]  /*1d100*/  F2FP.PACK_AB R19, R168, R173 ;  /* 0x000000ada813723e */ /* 0x000fe200000000ff */
[----:B------:R-:W-:Y:S01]  /*1d110*/  MUFU.EX2 R113, R113 ;  /* 0x0000007100717308 */ /* 0x000fe20000000800 */
[--C-:B------:R-:W-:Y:S02]  /*1d120*/  FFMA.FTZ R86, R131, c[0x0][0x23c], -R110.reuse ;  /* 0x00008f0083567a23 */ /* 0x100fe4000001086e */
[----:B------:R-:W-:Y:S01]  /*1d130*/  LOP3.LUT R56, R56, R19, RZ, 0xc0, !PT ;  /* 0x0000001338387212 */ /* 0x000fe200078ec0ff */
[--C-:B------:R-:W-:Y:S02]  /*1d140*/  FFMA.FTZ R205, R78, c[0x0][0x23c], -R110.reuse ;  /* 0x00008f004ecd7a23 */ /* 0x100fe4000001086e */
[--C-:B------:R-:W-:Y:S02]  /*1d150*/  FFMA.FTZ R105, R64, c[0x0][0x23c], -R199.reuse ;  /* 0x00008f0040697a23 */ /* 0x100fe400000108c7 */
[--C-:B------:R-:W-:Y:S02]  /*1d160*/  FFMA.FTZ R175, R120, c[0x0][0x23c], -R110.reuse ;  /* 0x00008f0078af7a23 */ /* 0x100fe4000001086e */
[----:B------:R-:W4:Y:S01]  /*1d170*/  MUFU.EX2 R102, R102 ;  /* 0x0000006600667308 */ /* 0x000f220000000800 */
[--C-:B------:R-:W-:Y:S02]  /*1d180*/  FFMA.FTZ R130, R130, c[0x0][0x23c], -R110.reuse ;  /* 0x00008f0082827a23 */ /* 0x100fe4000001086e */
[--C-:B------:R-:W-:Y:S02]  /*1d190*/  FFMA.FTZ R121, R121, c[0x0][0x23c], -R110.reuse ;  /* 0x00008f0079797a23 */ /* 0x100fe4000001086e */
[----:B------:R-:W-:Y:S01]  /*1d1a0*/  FFMA.FTZ R110, R76, c[0x0][0x23c], -R110 ;  /* 0x00008f004c6e7a23 */ /* 0x000fe2000001086e */
[--C-:B------:R-:W-:Y:S01]  /*1d1b0*/  HSET2.LE.AND R76, R127, R242.reuse, PT ;  /* 0x000000f27f4c7233 */ /* 0x100fe20003803000 */
        /* <DEDUP_REMOVED lines=8> */
[----:B------:R4:W-:Y:S01]  /*1d240*/  MUFU.EX2 R93, R28 ;  /* 0x0000001c005d7308 */ /* 0x0009e20000000800 */
[----:B------:R-:W-:Y:S09]  /*1d250*/  FFMA.FTZ R194, R194, c[0x0][0x23c], -R199 ;  /* 0x00008f00c2c27a23 */ /* 0x000ff200000108c7 */
[----:B------:R-:W-:Y:S01]  /*1d260*/  MUFU.EX2 R108, R108 ;  /* 0x0000006c006c7308 */ /* 0x000fe20000000800 */
[C---:B-1----:R-:W-:Y:S09]  /*1d270*/  FMUL.FTZ R29, R11.reuse, R157 ;  /* 0x0000009d0b1d7220 */ /* 0x042ff20000410000 */
[----:B------:R-:W1:Y:S01]  /*1d280*/  MUFU.EX2 R97, R97 ;  /* 0x0000006100617308 */ /* 0x000e620000000800 */
[----:B----4-:R-:W-:Y:S09]  /*1d290*/  FMUL.FTZ R28, R11, R156 ;  /* 0x0000009c0b1c7220 */ /* 0x010ff20000410000 */
[----:B------:R-:W4:Y:S10]  /*1d2a0*/  MUFU.EX2 R165, R165 ;  /* 0x000000a500a57308 */ /* 0x000f340000000800 */
[----:B------:R-:W-:Y:S10]  /*1d2b0*/  MUFU.EX2 R89, R89 ;  /* 0x0000005900597308 */ /* 0x000ff40000000800 */
[----:B------:R-:W1:Y:S10]  /*1d2c0*/  MUFU.EX2 R88, R88 ;  /* 0x0000005800587308 */ /* 0x000e740000000800 */
[----:B------:R-:W-:Y:S10]  /*1d2d0*/  MUFU.EX2 R122, R122 ;  /* 0x0000007a007a7308 */ /* 0x000ff40000000800 */
[----:B------:R-:W1:Y:S10]  /*1d2e0*/  MUFU.EX2 R107, R107 ;  /* 0x0000006b006b7308 */ /* 0x000e740000000800 */
[----:B------:R1:W-:Y:S10]  /*1d2f0*/  MUFU.EX2 R120, R66 ;  /* 0x0000004200787308 */ /* 0x0003f40000000800 */
[----:B------:R-:W-:Y:S10]  /*1d300*/  MUFU.EX2 R104, R104 ;  /* 0x0000006800687308 */ /* 0x000ff40000000800 */
[----:B------:R-:W1:Y:S10]  /*1d310*/  MUFU.EX2 R105, R105 ;  /* 0x0000006900697308 */ /* 0x000e740000000800 */
[----:B------:R-:W-:Y:S10]  /*1d320*/  MUFU.EX2 R116, R224 ;  /* 0x000000e000747308 */ /* 0x000ff40000000800 */
[----:B------:R-:W1:Y:S01]  /*1d330*/  MUFU.EX2 R115, R222 ;  /* 0x000000de00737308 */ /* 0x000e620000000800 */
[C---:B---3--:R-:W-:Y:S02]  /*1d340*/  FFMA.FTZ R202, R12.reuse, R36, R202 ;  /* 0x000000240cca7223 */ /* 0x048fe400000100ca */
[----:B------:R-:W-:Y:S01]  /*1d350*/  FMUL.FTZ R36, R12, R144 ;  /* 0x000000900c247220 */ /* 0x000fe20000410000 */
[----:B------:R-:W-:Y:S01]  /*1d360*/  LOP3.LUT R12, R15, UR20, R34, 0x96, !PT ;  /* 0x000000140f0c7c12 */ /* 0x000fe2000f8e9622 */
[----:B------:R-:W-:Y:S05]  /*1d370*/  FADD.FTZ R202, R187, R202 ;  /* 0x000000cabbca7221 */ /* 0x000fea0000010000 */
[----:B------:R-:W-:Y:S10]  /*1d380*/  MUFU.EX2 R114, R114 ;  /* 0x0000007200727308 */ /* 0x000ff40000000800 */
[----:B------:R-:W3:Y:S10]  /*1d390*/  MUFU.EX2 R103, R103 ;  /* 0x0000006700677308 */ /* 0x000ef40000000800 */
[----:B------:R-:W1:Y:S10]  /*1d3a0*/  MUFU.EX2 R98, R98 ;  /* 0x0000006200627308 */ /* 0x000e740000000800 */
[----:B------:R-:W-:Y:S01]  /*1d3b0*/  MUFU.EX2 R128, R128 ;  /* 0x0000008000807308 */ /* 0x000fe20000000800 */
[----:B--2---:R-:W-:Y:S09]  /*1d3c0*/  FFMA.FTZ R144, R11, R40, R25 ;  /* 0x000000280b907223 */ /* 0x004ff20000010019 */
[----:B------:R-:W2:Y:S01]  /*1d3d0*/  MUFU.EX2 R127, R127 ;  /* 0x0000007f007f7308 */ /* 0x000ea20000000800 */
[----:B------:R-:W-:Y:S04]  /*1d3e0*/  IMAD.WIDE.U32 R40, R12, -0x2daee0ad, RZ ;  /* 0xd2511f530c287825 */ /* 0x000fe800078e00ff */
[----:B------:R-:W-:Y:S01]  /*1d3f0*/  IMAD.WIDE.U32 R12, R13, -0x326172a9, RZ ;  /* 0xcd9e8d570d0c7825 */ /* 0x000fe200078e00ff */
[----:B------:R-:W-:Y:S03]  /*1d400*/  LOP3.LUT R30, R41, UR17, R30, 0x96, !PT ;  /* 0x00000011291e7c12 */ /* 0x000fe6000f8e961e */
[----:B------:R-:W-:Y:S01]  /*1d410*/  FMUL.FTZ R41, R11, R161 ;  /* 0x000000a10b297220 */ /* 0x000fe20000410000 */
[----:B------:R-:W-:Y:S01]  /*1d420*/  MUFU.EX2 R91, R91 ;  /* 0x0000005b005b7308 */ /* 0x000fe20000000800 */
[----:B------:R-:W-:Y:S01]  /*1d430*/  LOP3.LUT R24, R13, UR18, R14, 0x96, !PT ;  /* 0x000000120d187c12 */ /* 0x000fe2000f8e960e */
[----:B------:R-:W-:Y:S04]  /*1d440*/  IMAD.WIDE.U32 R14, R30, -0x326172a9, RZ ;  /* 0xcd9e8d571e0e7825 */ /* 0x000fe800078e00ff */
[----:B------:R-:W-:Y:S01]  /*1d450*/  IMAD.WIDE.U32 R24, R24, -0x2daee0ad, RZ ;  /* 0xd2511f5318187825 */ /* 0x000fe200078e00ff */
[----:B------:R-:W-:Y:S03]  /*1d460*/  LOP3.LUT R12, R15, UR16, R12, 0x96, !PT ;  /* 0x000000100f0c7c12 */ /* 0x000fe6000f8e960c */
[----:B------:R-:W1:Y:S01]  /*1d470*/  MUFU.EX2 R90, R90 ;  /* 0x0000005a005a7308 */ /* 0x000e620000000800 */
[----:B------:R-:W-:Y:S01]  /*1d480*/  LOP3.LUT R13, R25, UR13, R40, 0x96, !PT ;  /* 0x0000000d190d7c12 */ /* 0x000fe2000f8e9628 */
[C---:B------:R-:W-:Y:S02]  /*1d490*/  FMUL.FTZ R25, R11.reuse, R153 ;  /* 0x000000990b197220 */ /* 0x040fe40000410000 */
[----:B------:R-:W-:Y:S02]  /*1d4a0*/  FMUL.FTZ R40, R11, R160 ;  /* 0x000000a00b287220 */ /* 0x000fe40000410000 */
[----:B------:R-:W-:Y:S04]  /*1d4b0*/  IMAD.WIDE.U32 R30, R13, -0x326172a9, RZ ;  /* 0xcd9e8d570d1e7825 */ /* 0x000fe800078e00ff */
[----:B------:R-:W2:Y:S01]  /*1d4c0*/  MUFU.EX2 R129, R129 ;  /* 0x0000008100817308 */ /* 0x000ea20000000800 */
[----:B------:R-:W-:Y:S01]  /*1d4d0*/  LOP3.LUT R68, R31, UR25, R14, 0x96, !PT ;  /* 0x000000191f447c12 */ /* 0x000fe2000f8e960e */
[----:B------:R-:W-:Y:S01]  /*1d4e0*/  FMUL.FTZ R13, R11, R133 ;  /* 0x000000850b0d7220 */ /* 0x000fe20000410000 */
[----:B------:R-:W-:Y:S01]  /*1d4f0*/  LOP3.LUT R14, R30, 0xffff, RZ, 0xc0, !PT ;  /* 0x0000ffff1e0e7812 */ /* 0x000fe200078ec0ff */
[----:B------:R-:W-:Y:S01]  /*1d500*/  FMUL.FTZ R31, R10, R159 ;  /* 0x0000009f0a1f7220 */ /* 0x000fe20000410000 */
[----:B------:R-:W-:Y:S01]  /*1d510*/  LOP3.LUT R145, R30, 0xff, RZ, 0xc0, !PT ;  /* 0x000000ff1e917812 */ /* 0x000fe200078ec0ff */
[----:B------:R-:W-:Y:S01]  /*1d520*/  IMAD.MOV.U32 R161, RZ, RZ, R219 ;  /* 0x000000ffffa17224 */ /* 0x000fe200078e00db */
[----:B------:R-:W-:Y:S01]  /*1d530*/  SHF.R.U32.HI R141, RZ, 0x10, R30 ;  /* 0x00000010ff8d7819 */ /* 0x000fe2000001161e */
[----:B------:R-:W-:Y:S01]  /*1d540*/  IMAD.MOV.U32 R160, RZ, RZ, R218 ;  /* 0x000000ffffa07224 */ /* 0x000fe200078e00da */
[----:B------:R-:W-:Y:S01]  /*1d550*/  SHF.R.U32.HI R14, RZ, 0x8, R14 ;  /* 0x00000008ff0e7819 */ /* 0x000fe2000001160e */
[----:B------:R-:W-:Y:S01]  /*1d560*/  MUFU.EX2 R96, R96 ;  /* 0x0000006000607308 */ /* 0x000fe20000000800 */
[----:B------:R-:W-:Y:S01]  /*1d570*/  LOP3.LUT R141, R141, 0xff, RZ, 0xc0, !PT ;  /* 0x000000ff8d8d7812 */ /* 0x000fe200078ec0ff */
[----:B------:R-:W-:Y:S01]  /*1d580*/  IMAD.MOV.U32 R153, RZ, RZ, R214 ;  /* 0x000000ffff997224 */ /* 0x000fe200078e00d6 */
[----:B------:R-:W-:Y:S01]  /*1d590*/  PRMT R145, R145, 0x5410, R14 ;  /* 0x0000541091917816 */ /* 0x000fe2000000000e */
[----:B------:R-:W-:Y:S01]  /*1d5a0*/  IMAD.MOV.U32 R160, RZ, RZ, R212 ;  /* 0x000000ffffa07224 */ /* 0x000fe200078e00d4 */
[----:B------:R-:W-:Y:S01]  /*1d5b0*/  SHF.R.U32.HI R14, RZ, 0x18, R30 ;  /* 0x00000018ff0e7819 */ /* 0x000fe2000001161e */
[----:B------:R-:W-:Y:S01]  /*1d5c0*/  FMUL.FTZ R30, R10, R158 ;  /* 0x0000009e0a1e7220 */ /* 0x000fe20000410000 */
[----:B------:R-:W-:Y:S01]  /*1d5d0*/  LOP3.LUT R18, R68, 0xffff, RZ, 0xc0, !PT ;  /* 0x0000ffff44127812 */ /* 0x000fe200078ec0ff */
[--C-:B-1----:R-:W-:Y:S01]  /*1d5e0*/  HSET2.LE.AND R66, R145, R242.reuse, PT ;  /* 0x000000f291427233 */ /* 0x102fe20003803000 */
[----:B------:R-:W-:Y:S01]  /*1d5f0*/  PRMT R141, R141, 0x5410, R14 ;  /* 0x000054108d8d7816 */ /* 0x000fe2000000000e */
[----:B------:R-:W1:Y:S01]  /*1d600*/  MUFU.EX2 R101, R101 ;  /* 0x0000006500657308 */ /* 0x000e620000000800 */
[----:B------:R-:W-:Y:S01]  /*1d610*/  IMAD.WIDE.U32 R14, R12, -0x2daee0ad, RZ ;  /* 0xd2511f530c0e7825 */ /* 0x000fe200078e00ff */
[----:B------:R-:W-:Y:S02]  /*1d620*/  LOP3.LUT R19, R68, 0xff, RZ, 0xc0, !PT ;  /* 0x000000ff44137812 */ /* 0x000fe400078ec0ff */
[----:B------:R-:W-:Y:S01]  /*1d630*/  SHF.R.U32.HI R18, RZ, 0x8, R18 ;  /* 0x00000008ff127819 */ /* 0x000fe20000011612 */
[--C-:B------:R-:W-:Y:S01]  /*1d640*/  HSET2.LE.AND R67, R141, R242.reuse, PT ;  /* 0x000000f28d437233 */ /* 0x100fe20003803000 */
[C---:B------:R-:W-:Y:S02]  /*1d650*/  LOP3.LUT R12, R14.reuse, 0xffff, RZ, 0xc0, !PT ;  /* 0x0000ffff0e0c7812 */ /* 0x040fe400078ec0ff */
[----:B------:R-:W-:Y:S02]  /*1d660*/  LOP3.LUT R137, R14, 0xff, RZ, 0xc0, !PT ;  /* 0x000000ff0e897812 */ /* 0x000fe400078ec0ff */
[----:B------:R-:W-:Y:S01]  /*1d670*/  MUFU.EX2 R112, R112 ;  /* 0x0000007000707308 */ /* 0x000fe20000000800 */
[----:B------:R-:W-:Y:S02]  /*1d680*/  SHF.R.U32.HI R12, RZ, 0x8, R12 ;  /* 0x00000008ff0c7819 */ /* 0x000fe4000001160c */
[----:B------:R-:W-:Y:S01]  /*1d690*/  LOP3.LUT R78, R15, UR26, R24, 0x96, !PT ;  /* 0x0000001a0f4e7c12 */ /* 0x000fe2000f8e9618 */
[----:B------:R-:W-:Y:S01]  /*1d6a0*/  FMUL.FTZ R24, R11, R152 ;  /* 0x000000980b187220 */ /* 0x000fe20000410000 */
[----:B------:R-:W-:Y:S01]  /*1d6b0*/  SHF.R.U32.HI R131, RZ, 0x18, R14 ;  /* 0x00000018ff837819 */ /* 0x000fe2000001160e */
[C---:B------:R-:W-:Y:S01]  /*1d6c0*/  FFMA.FTZ R152, R10.reuse, R243, R26 ;  /* 0x000000f30a987223 */ /* 0x040fe2000001001a */
[----:B------:R-:W-:Y:S01]  /*1d6d0*/  PRMT R137, R137, 0x5410, R12 ;  /* 0x0000541089897816 */ /* 0x000fe2000000000c */
[C---:B------:R-:W-:Y:S01]  /*1d6e0*/  FMUL.FTZ R15, R10.reuse, R135 ;  /* 0x000000870a0f7220 */ /* 0x040fe20000410000 */
[----:B------:R-:W-:Y:S01]  /*1d6f0*/  SHF.R.U32.HI R12, RZ, 0x10, R14 ;  /* 0x00000010ff0c7819 */ /* 0x000fe2000001160e */
[----:B------:R-:W1:Y:S01]  /*1d700*/  MUFU.EX2 R109, R109 ;  /* 0x0000006d006d7308 */ /* 0x000e620000000800 */
[C---:B------:R-:W-:Y:S01]  /*1d710*/  FMUL.FTZ R14, R10.reuse, R134 ;  /* 0x000000860a0e7220 */ /* 0x040fe20000410000 */
[----:B------:R-:W-:Y:S01]  /*1d720*/  PRMT R19, R19, 0x5410, R18 ;  /* 0x0000541013137816 */ /* 0x000fe20000000012 */
[----:B------:R-:W-:Y:S01]  /*1d730*/  FMUL.FTZ R26, R10, R154 ;  /* 0x0000009a0a1a7220 */ /* 0x000fe20000410000 */
[----:B------:R-:W-:Y:S01]  /*1d740*/  F2FP.PACK_AB R10, R166, R171 ;  /* 0x000000aba60a723e */ /* 0x000fe200000000ff */
[--C-:B------:R-:W-:Y:S01]  /*1d750*/  HSET2.LE.AND R74, R137, R242.reuse, PT ;  /* 0x000000f2894a7233 */ /* 0x100fe20003803000 */
[----:B------:R-:W-:Y:S01]  /*1d760*/  LOP3.LUT R12, R12, 0xff, RZ, 0xc0, !PT ;  /* 0x000000ff0c0c7812 */ /* 0x000fe200078ec0ff */
[--C-:B------:R-:W-:Y:S01]  /*1d770*/  HSET2.LE.AND R64, R19, R242.reuse, PT ;  /* 0x000000f213407233 */ /* 0x100fe20003803000 */
[----:B------:R-:W-:Y:S01]  /*1d780*/  LOP3.LUT R57, R57, R10, RZ, 0xc0, !PT ;  /* 0x0000000a39397212 */ /* 0x000fe200078ec0ff */
[----:B------:R-:W-:Y:S01]  /*1d790*/  FADD.FTZ R189, R189, R152 ;  /* 0x00000098bdbd7221 */ /* 0x000fe20000010000 */
[----:B------:R-:W-:Y:S01]  /*1d7a0*/  MUFU.EX2 R130, R130 ;  /* 0x0000008200827308 */ /* 0x000fe20000000800 */
[----:B------:R-:W-:Y:S01]  /*1d7b0*/  F2FP.PACK_AB R10, R164, R167 ;  /* 0x000000a7a40a723e */ /* 0x000fe200000000ff */
[----:B------:R-:W-:Y:S01]  /*1d7c0*/  IMAD.MOV.U32 R243, RZ, RZ, R211 ;  /* 0x000000fffff37224 */ /* 0x000fe200078e00d3 */
[--C-:B------:R-:W-:Y:S02]  /*1d7d0*/  SHF.R.U32.HI R19, RZ, 0x10, R68.reuse ;  /* 0x00000010ff137819 */ /* 0x100fe40000011644 */
[----:B------:R-:W-:Y:S02]  /*1d7e0*/  LOP3.LUT R61, R61, R10, RZ, 0xc0, !PT ;  /* 0x0000000a3d3d7212 */ /* 0x000fe400078ec0ff */
[----:B------:R-:W-:Y:S02]  /*1d7f0*/  F2FP.PACK_AB R10, R106, R119 ;  /* 0x000000776a0a723e */ /* 0x000fe400000000ff */
[----:B------:R-:W-:Y:S01]  /*1d800*/  SHF.R.U32.HI R18, RZ, 0x18, R68 ;  /* 0x00000018ff127819 */ /* 0x000fe20000011644 */
[----:B------:R-:W-:Y:S01]  /*1d810*/  MUFU.EX2 R157, R220 ;  /* 0x000000dc009d7308 */ /* 0x000fe20000000800 */
[----:B------:R-:W-:Y:S01]  /*1d820*/  LOP3.LUT R63, R63, R10, RZ, 0xc0, !PT ;  /* 0x0000000a3f3f7212 */ /* 0x000fe200078ec0ff */
[--C-:B------:R-:W-:Y:S01]  /*1d830*/  HSET2.LE.AND R68, R75, R242.reuse, PT ;  /* 0x000000f24b447233 */ /* 0x100fe20003803000 */
[----:B------:R-:W-:Y:S02]  /*1d840*/  F2FP.PACK_AB R10, R100, R99 ;  /* 0x00000063640a723e */ /* 0x000fe400000000ff */
[----:B------:R-:W-:Y:S02]  /*1d850*/  LOP3.LUT R19, R19, 0xff, RZ, 0xc0, !PT ;  /* 0x000000ff13137812 */ /* 0x000fe400078ec0ff */
[----:B------:R-:W-:Y:S02]  /*1d860*/  LOP3.LUT R67, R67, R10, RZ, 0xc0, !PT ;  /* 0x0000000a43437212 */ /* 0x000fe400078ec0ff */
[----:B------:R-:W-:Y:S01]  /*1d870*/  F2FP.PACK_AB R10, R102, R113 ;  /* 0x00000071660a723e */ /* 0x000fe200000000ff */
[----:B------:R-:W-:Y:S01]  /*1d880*/  MUFU.EX2 R156, R217 ;  /* 0x000000d9009c7308 */ /* 0x000fe20000000800 */
[----:B------:R-:W-:Y:S01]  /*1d890*/  PRMT R131, R12, 0x5410, R131 ;  /* 0x000054100c837816 */ /* 0x000fe20000000083 */
[----:B------:R-:W-:Y:S01]  /*1d8a0*/  FMUL.FTZ R12, R11, R132 ;  /* 0x000000840b0c7220 */ /* 0x000fe20000410000 */
[----:B------:R-:W-:Y:S02]  /*1d8b0*/  F2FP.PACK_AB R11, R125, R118 ;  /* 0x000000767d0b723e */ /* 0x000fe400000000ff */
[----:B------:R-:W-:Y:S01]  /*1d8c0*/  PRMT R19, R19, 0x5410, R18 ;  /* 0x0000541013137816 */ /* 0x000fe20000000012 */
[--C-:B------:R-:W-:Y:S01]  /*1d8d0*/  HSET2.LE.AND R75, R131, R242.reuse, PT ;  /* 0x000000f2834b7233 */ /* 0x100fe20003803000 */
[----:B------:R-:W-:Y:S01]  /*1d8e0*/  LOP3.LUT R69, R69, R10, RZ, 0xc0, !PT ;  /* 0x0000000a45457212 */ /* 0x000fe200078ec0ff */
[----:B------:R-:W-:Y:S01]  /*1d8f0*/  FFMA.FTZ R131, R80, c[0x0][0x23c], -R199 ;  /* 0x00008f0050837a23 */ /* 0x000fe200000108c7 */
[----:B------:R-:W-:Y:S01]  /*1d900*/  F2FP.PACK_AB R10, R97, R108 ;  /* 0x0000006c610a723e */ /* 0x000fe200000000ff */
[----:B------:R-:W-:Y:S01]  /*1d910*/  MUFU.EX2 R158, R49 ;  /* 0x00000031009e7308 */ /* 0x000fe20000000800 */
[----:B------:R-:W-:Y:S01]  /*1d920*/  LOP3.LUT R58, R58, R11, RZ, 0xc0, !PT ;  /* 0x0000000b3a3a7212 */ /* 0x000fe200078ec0ff */
[--C-:B------:R-:W-:Y:S01]  /*1d930*/  HSET2.LE.AND R65, R19, R242.reuse, PT ;  /* 0x000000f213417233 */ /* 0x100fe20003803000 */
[----:B----4-:R-:W-:Y:S02]  /*1d940*/  F2FP.PACK_AB R11, R165, R172 ;  /* 0x000000aca50b723e */ /* 0x010fe400000000ff */
[----:B------:R-:W-:Y:S02]  /*1d950*/  LOP3.LUT R71, R71, R10, RZ, 0xc0, !PT ;  /* 0x0000000a47477212 */ /* 0x000fe400078ec0ff */
[----:B------:R-:W-:Y:S02]  /*1d960*/  F2FP.PACK_AB R10, R88, R89 ;  /* 0x00000059580a723e */ /* 0x000fe400000000ff */
[----:B------:R-:W-:Y:S01]  /*1d970*/  LOP3.LUT R19, R78, 0xffff, RZ, 0xc0, !PT ;  /* 0x0000ffff4e137812 */ /* 0x000fe200078ec0ff */
[----:B------:R-:W-:Y:S01]  /*1d980*/  MUFU.EX2 R131, R131 ;  /* 0x0000008300837308 */ /* 0x000fe20000000800 */
[----:B------:R-:W-:Y:S02]  /*1d990*/  LOP3.LUT R60, R60, R11, RZ, 0xc0, !PT ;  /* 0x0000000b3c3c7212 */ /* 0x000fe400078ec0ff */
[----:B------:R-:W-:Y:S02]  /*1d9a0*/  F2FP.PACK_AB R11, R107, R122 ;  /* 0x0000007a6b0b723e */ /* 0x000fe400000000ff */
[----:B------:R-:W-:Y:S02]  /*1d9b0*/  LOP3.LUT R75, R75, R10, RZ, 0xc0, !PT ;  /* 0x0000000a4b4b7212 */ /* 0x000fe400078ec0ff */
[----:B------:R-:W-:Y:S02]  /*1d9c0*/  LOP3.LUT R10, R78, 0xff, RZ, 0xc0, !PT ;  /* 0x000000ff4e0a7812 */ /* 0x000fe400078ec0ff */
[----:B------:R-:W-:Y:S01]  /*1d9d0*/  SHF.R.U32.HI R19, RZ, 0x8, R19 ;  /* 0x00000008ff137819 */ /* 0x000fe20000011613 */
[----:B------:R-:W-:Y:S01]  /*1d9e0*/  MUFU.EX2 R9, R9 ;  /* 0x0000000900097308 */ /* 0x000fe20000000800 */
[----:B------:R-:W-:Y:S02]  /*1d9f0*/  LOP3.LUT R62, R62, R11, RZ, 0xc0, !PT ;  /* 0x0000000b3e3e7212 */ /* 0x000fe400078ec0ff */
[----:B------:R-:W-:Y:S02]  /*1da00*/  F2FP.PACK_AB R11, R95, R92 ;  /* 0x0000005c5f0b723e */ /* 0x000fe400000000ff */
[----:B------:R-:W-:Y:S02]  /*1da10*/  PRMT R19, R10, 0x5410, R19 ;  /* 0x000054100a137816 */ /* 0x000fe40000000013 */
[----:B------:R-:W-:Y:S02]  /*1da20*/  F2FP.PACK_AB R10, R105, R104 ;  /* 0x00000068690a723e */ /* 0x000fe400000000ff */
[----:B------:R-:W-:Y:S01]  /*1da30*/  LOP3.LUT R66, R66, R11, RZ, 0xc0, !PT ;  /* 0x0000000b42427212 */ /* 0x000fe200078ec0ff */
[----:B------:R-:W-:Y:S01]  /*1da40*/  MUFU.EX2 R193, R193 ;  /* 0x000000c100c17308 */ /* 0x000fe20000000800 */
[----:B------:R-:W-:Y:S01]  /*1da50*/  F2FP.PACK_AB R11, R115, R116 ;  /* 0x00000074730b723e */ /* 0x000fe200000000ff */
[--C-:B------:R-:W-:Y:S01]  /*1da60*/  HSET2.LE.AND R72, R19, R242.reuse, PT ;  /* 0x000000f213487233 */ /* 0x100fe20003803000 */
[----:B------:R-:W-:Y:S02]  /*1da70*/  LOP3.LUT R77, R77, R10, RZ, 0xc0, !PT ;  /* 0x0000000a4d4d7212 */ /* 0x000fe400078ec0ff */
[--C-:B------:R-:W-:Y:S02]  /*1da80*/  SHF.R.U32.HI R10, RZ, 0x10, R78.reuse ;  /* 0x00000010ff0a7819 */ /* 0x100fe4000001164e */
[----:B------:R-:W-:Y:S02]  /*1da90*/  LOP3.LUT R64, R64, R11, RZ, 0xc0, !PT ;  /* 0x0000000b40407212 */ /* 0x000fe400078ec0ff */
[----:B---3--:R-:W-:Y:S01]  /*1daa0*/  F2FP.PACK_AB R11, R103, R114 ;  /* 0x00000072670b723e */ /* 0x008fe200000000ff */
[----:B------:R-:W-:Y:S01]  /*1dab0*/  MUFU.EX2 R206, R206 ;  /* 0x000000ce00ce7308 */ /* 0x000fe20000000800 */
[----:B------:R-:W-:Y:S01]  /*1dac0*/  SHF.R.U32.HI R19, RZ, 0x18, R78 ;  /* 0x00000018ff137819 */ /* 0x000fe2000001164e */
[--C-:B------:R-:W-:Y:S01]  /*1dad0*/  HSET2.LE.AND R78, R73, R242.reuse, PT ;  /* 0x000000f2494e7233 */ /* 0x100fe20003803000 */
[----:B------:R-:W-:Y:S02]  /*1dae0*/  LOP3.LUT R10, R10, 0xff, RZ, 0xc0, !PT ;  /* 0x000000ff0a0a7812 */ /* 0x000fe400078ec0ff */
[----:B------:R-:W-:Y:S02]  /*1daf0*/  LOP3.LUT R68, R68, R11, RZ, 0xc0, !PT ;  /* 0x0000000b44447212 */ /* 0x000fe400078ec0ff */
[----:B------:R-:W-:Y:S02]  /*1db00*/  F2FP.PACK_AB R11, R98, R111 ;  /* 0x0000006f620b723e */ /* 0x000fe400000000ff */
[----:B------:R-:W-:Y:S01]  /*1db10*/  PRMT R73, R10, 0x5410, R19 ;  /* 0x000054100a497816 */ /* 0x000fe20000000013 */
[----:B------:R-:W-:Y:S01]  /*1db20*/  MUFU.EX2 R204, R204 ;  /* 0x000000cc00cc7308 */ /* 0x000fe20000000800 */
[----:B--2---:R-:W-:Y:S02]  /*1db30*/  F2FP.PACK_AB R10, R127, R128 ;  /* 0x000000807f0a723e */ /* 0x004fe400000000ff */
[----:B------:R-:W-:Y:S01]  /*1db40*/  LOP3.LUT R70, R70, R11, RZ, 0xc0, !PT ;  /* 0x0000000b46467212 */ /* 0x000fe200078ec0ff */
[--C-:B------:R-:W-:Y:S01]  /*1db50*/  HSET2.LE.AND R73, R73, R242.reuse, PT ;  /* 0x000000f249497233 */ /* 0x100fe20003803000 */
[----:B------:R-:W-:Y:S02]  /*1db60*/  F2FP.PACK_AB R11, R90, R91 ;  /* 0x0000005b5a0b723e */ /* 0x000fe400000000ff */
[----:B------:R-:W-:Y:S01]  /*1db70*/  LOP3.LUT R79, R79, R10, RZ, 0xc0, !PT ;  /* 0x0000000a4f4f7212 */ /* 0x000fe200078ec0ff */
[----:B------:R-:W-:Y:S01]  /*1db80*/  IMAD.U32 R10, RZ, RZ, UR4 ;  /* 0x00000004ff0a7e24 */ /* 0x000fe2000f8e00ff */
[----:B------:R-:W-:Y:S01]  /*1db90*/  F2FP.PACK_AB R18, R120, R117 ;  /* 0x000000757812723e */ /* 0x000fe200000000ff */
[----:B------:R-:W-:Y:S01]  /*1dba0*/  MUFU.EX2 R4, R4 ;  /* 0x0000000400047308 */ /* 0x000fe20000000800 */
[----:B------:R-:W-:Y:S02]  /*1dbb0*/  LOP3.LUT R74, R74, R11, RZ, 0xc0, !PT ;  /* 0x0000000b4a4a7212 */ /* 0x000fe400078ec0ff */
[----:B------:R-:W-:Y:S02]  /*1dbc0*/  F2FP.PACK_AB R11, R94, R93 ;  /* 0x0000005d5e0b723e */ /* 0x000fe400000000ff */
[----:B------:R-:W-:Y:S02]  /*1dbd0*/  LOP3.LUT R10, R161, UR33, R10, 0x96, !PT ;  /* 0x00000021a10a7c12 */ /* 0x000fe4000f8e960a */
[----:B------:R-:W-:Y:S02]  /*1dbe0*/  LOP3.LUT R65, R65, R18, RZ, 0xc0, !PT ;  /* 0x0000001241417212 */ /* 0x000fe400078ec0ff */
[----:B------:R-:W-:Y:S01]  /*1dbf0*/  F2FP.PACK_AB R18, R129, R126 ;  /* 0x0000007e8112723e */ /* 0x000fe200000000ff */
[----:B------:R-:W-:Y:S01]  /*1dc00*/  MUFU.EX2 R8, R8 ;  /* 0x0000000800087308 */ /* 0x000fe20000000800 */
[----:B------:R-:W-:Y:S02]  /*1dc10*/  LOP3.LUT R76, R76, R11, RZ, 0xc0, !PT ;  /* 0x0000000b4c4c7212 */ /* 0x000fe400078ec0ff */
[----:B-1----:R-:W-:Y:S02]  /*1dc20*/  F2FP.PACK_AB R11, R101, R96 ;  /* 0x00000060650b723e */ /* 0x002fe400000000ff */
[----:B------:R-:W-:Y:S01]  /*1dc30*/  LOP3.LUT R73, R73, R18, RZ, 0xc0, !PT ;  /* 0x0000001249497212 */ /* 0x000fe200078ec0ff */
[----:B------:R-:W-:Y:S01]  /*1dc40*/  IMAD.WIDE.U32 R18, R10, -0x326172a9, RZ ;  /* 0xcd9e8d570a127825 */ /* 0x000fe200078e00ff */
[----:B------:R-:W-:Y:S02]  /*1dc50*/  LOP3.LUT R72, R72, R11, RZ, 0xc0, !PT ;  /* 0x0000000b48487212 */ /* 0x000fe400078ec0ff */
[----:B------:R-:W-:Y:S01]  /*1dc60*/  F2FP.PACK_AB R11, R109, R112 ;  /* 0x000000706d0b723e */ /* 0x000fe200000000ff */
[----:B------:R-:W-:Y:S01]  /*1dc70*/  MUFU.EX2 R205, R205 ;  /* 0x000000cd00cd7308 */ /* 0x000fe20000000800 */
[----:B------:R-:W-:Y:S02]  /*1dc80*/  LOP3.LUT R10, R23, UR22, R18, 0x96, !PT ;  /* 0x00000016170a7c12 */ /* 0x000fe4000f8e9612 */
[----:B------:R-:W-:Y:S02]  /*1dc90*/  LOP3.LUT R78, R78, R11, RZ, 0xc0, !PT ;  /* 0x0000000b4e4e7212 */ /* 0x000fe400078ec0ff */
[C---:B------:R-:W-:Y:S01]  /*1dca0*/  LOP3.LUT R11, R19.reuse, UR24, R246, 0x96, !PT ;  /* 0x00000018130b7c12 */ /* 0x040fe2000f8e96f6 */
[----:B------:R-:W-:Y:S01]  /*1dcb0*/  IMAD.WIDE.U32 R136, R10, -0x2daee0ad, RZ ;  /* 0xd2511f530a887825 */ /* 0x000fe200078e00ff */
[----:B------:R-:W-:Y:S02]  /*1dcc0*/  LOP3.LUT R134, R19, UR24, R250, 0x96, !PT ;  /* 0x0000001813867c12 */ /* 0x000fe4000f8e96fa */
[----:B------:R-:W-:Y:S01]  /*1dcd0*/  LOP3.LUT R19, R35, UR22, R18, 0x96, !PT ;  /* 0x0000001623137c12 */ /* 0x000fe2000f8e9612 */
[----:B------:R-:W-:Y:S01]  /*1dce0*/  IMAD.WIDE.U32 R132, R11, -0x2daee0ad, RZ ;  /* 0xd2511f530b847825 */ /* 0x000fe200078e00ff */
[----:B------:R-:W-:Y:S03]  /*1dcf0*/  MUFU.EX2 R110, R110 ;  /* 0x0000006e006e7308 */ /* 0x000fe60000000800 */
[----:B------:R-:W-:Y:S01]  /*1dd00*/  IMAD.WIDE.U32 R154, R19, -0x2daee0ad, RZ ;  /* 0xd2511f53139a7825 */ /* 0x000fe200078e00ff */
        /* <DEDUP_REMOVED lines=16> */
[----:B------:R-:W-:Y:S02]  /*1de10*/  LOP3.LUT R10, R133, UR25, R136, 0x96, !PT ;  /* 0x00000019850a7c12 */ /* 0x000fe4000f8e9688 */
[C---:B------:R-:W-:Y:S01]  /*1de20*/  LOP3.LUT R136, R132.reuse, 0xffff, RZ, 0xc0, !PT ;  /* 0x0000ffff84887812 */ /* 0x040fe200078ec0ff */
[----:B------:R-:W-:Y:S01]  /*1de30*/  MUFU.EX2 R174, R174 ;  /* 0x000000ae00ae7308 */ /* 0x000fe20000000800 */
[----:B------:R-:W-:Y:S02]  /*1de40*/  LOP3.LUT R141, R132, 0xff, RZ, 0xc0, !PT ;  /* 0x000000ff848d7812 */ /* 0x000fe400078ec0ff */
[--C-:B------:R-:W-:Y:S02]  /*1de50*/  SHF.R.U32.HI R140, RZ, 0x10, R132.reuse ;  /* 0x00000010ff8c7819 */ /* 0x100fe40000011684 */
[----:B------:R-:W-:Y:S01]  /*1de60*/  SHF.R.U32.HI R137, RZ, 0x18, R132 ;  /* 0x00000018ff897819 */ /* 0x000fe20000011684 */
[----:B------:R-:W-:Y:S01]  /*1de70*/  IMAD.WIDE.U32 R132, R11, -0x2daee0ad, RZ ;  /* 0xd2511f530b847825 */ /* 0x000fe200078e00ff */
[C---:B------:R-:W-:Y:S02]  /*1de80*/  LOP3.LUT R84, R10.reuse, 0xffff, RZ, 0xc0, !PT ;  /* 0x0000ffff0a547812 */ /* 0x040fe400078ec0ff */
[----:B------:R-:W-:Y:S01]  /*1de90*/  LOP3.LUT R11, R10, 0xff, RZ, 0xc0, !PT ;  /* 0x000000ff0a0b7812 */ /* 0x000fe200078ec0ff */
[----:B------:R-:W-:Y:S01]  /*1dea0*/  MUFU.EX2 R185, R185 ;  /* 0x000000b900b97308 */ /* 0x000fe20000000800 */
[----:B------:R-:W-:Y:S02]  /*1deb0*/  LOP3.LUT R18, R133, UR26, R148, 0x96, !PT ;  /* 0x0000001a85127c12 */ /* 0x000fe4000f8e9694 */
[C---:B------:R-:W-:Y:S02]  /*1dec0*/  LOP3.LUT R148, R132.reuse, 0xffff, RZ, 0xc0, !PT ;  /* 0x0000ffff84947812 */ /* 0x040fe400078ec0ff */
[----:B------:R-:W-:Y:S02]  /*1ded0*/  SHF.R.U32.HI R84, RZ, 0x8, R84 ;  /* 0x00000008ff547819 */ /* 0x000fe40000011654 */
[----:B------:R-:W-:Y:S02]  /*1dee0*/  SHF.R.U32.HI R136, RZ, 0x8, R136 ;  /* 0x00000008ff887819 */ /* 0x000fe40000011688 */
[----:B------:R-:W-:Y:S01]  /*1def0*/  PRMT R11, R11, 0x5410, R84 ;  /* 0x000054100b0b7816 */ /* 0x000fe20000000054 */
[----:B------:R-:W1:Y:S01]  /*1df00*/  MUFU.EX2 R133, R85 ;  /* 0x0000005500857308 */ /* 0x000e620000000800 */
[----:B------:R-:W-:Y:S02]  /*1df10*/  LOP3.LUT R149, R132, 0xff, RZ, 0xc0, !PT ;  /* 0x000000ff84957812 */ /* 0x000fe400078ec0ff */
[--C-:B------:R-:W-:Y:S01]  /*1df20*/  SHF.R.U32.HI R135, RZ, 0x18, R132.reuse ;  /* 0x00000018ff877819 */ /* 0x100fe20000011684 */
[--C-:B------:R-:W-:Y:S01]  /*1df30*/  HSET2.LE.AND R84, R11, R242.reuse, PT ;  /* 0x000000f20b547233 */ /* 0x100fe20003803000 */
[----:B------:R-:W-:Y:S01]  /*1df40*/  SHF.R.U32.HI R145, RZ, 0x10, R132 ;  /* 0x00000010ff917819 */ /* 0x000fe20000011684 */
[----:B------:R-:W-:Y:S01]  /*1df50*/  FFMA.FTZ R132, R50, c[0x0][0x23c], -R199 ;  /* 0x00008f0032847a23 */ /* 0x000fe200000108c7 */
[----:B------:R-:W-:Y:S02]  /*1df60*/  LOP3.LUT R140, R140, 0xff, RZ, 0xc0, !PT ;  /* 0x000000ff8c8c7812 */ /* 0x000fe400078ec0ff */
[----:B------:R-:W-:Y:S01]  /*1df70*/  SHF.R.U32.HI R148, RZ, 0x8, R148 ;  /* 0x00000008ff947819 */ /* 0x000fe20000011694 */
[----:B------:R-:W-:Y:S03]  /*1df80*/  MUFU.EX2 R175, R175 ;  /* 0x000000af00af7308 */ /* 0x000fe60000000800 */
[----:B------:R-:W-:Y:S07]  /*1df90*/  PRMT R219, R149, 0x5410, R148 ;  /* 0x0000541095db7816 */ /* 0x000fee0000000094 */
[----:B------:R-:W2:Y:S01]  /*1dfa0*/  MUFU.EX2 R132, R132 ;  /* 0x0000008400847308 */ /* 0x000ea20000000800 */
[----:B-1----:R-:W-:Y:S04]  /*1dfb0*/  F2FP.PACK_AB R11, R130, R133 ;  /* 0x00000085820b723e */ /* 0x002fe800000000ff */
[----:B------:R-:W-:Y:S02]  /*1dfc0*/  LOP3.LUT R84, R84, R11, RZ, 0xc0, !PT ;  /* 0x0000000b54547212 */ /* 0x000fe400078ec0ff */
[--C-:B------:R-:W-:Y:S03]  /*1dfd0*/  SHF.R.U32.HI R11, RZ, 0x10, R10.reuse ;  /* 0x00000010ff0b7819 */ /* 0x100fe6000001160a */
[----:B------:R-:W-:Y:S01]  /*1dfe0*/  MUFU.EX2 R195, R195 ;  /* 0x000000c300c37308 */ /* 0x000fe20000000800 */
[----:B------:R-:W-:Y:S02]  /*1dff0*/  SHF.R.U32.HI R10, RZ, 0x18, R10 ;  /* 0x00000018ff0a7819 */ /* 0x000fe4000001160a */
[----:B------:R-:W-:Y:S04]  /*1e000*/  LOP3.LUT R11, R11, 0xff, RZ, 0xc0, !PT ;  /* 0x000000ff0b0b7812 */ /* 0x000fe800078ec0ff */
[----:B------:R-:W-:Y:S02]  /*1e010*/  PRMT R85, R11, 0x5410, R10 ;  /* 0x000054100b557816 */ /* 0x000fe4000000000a */
[----:B------:R-:W-:Y:S01]  /*1e020*/  PRMT R11, R141, 0x5410, R136 ;  /* 0x000054108d0b7816 */ /* 0x000fe20000000088 */
[----:B------:R-:W-:Y:S02]  /*1e030*/  MUFU.EX2 R177, R177 ;  /* 0x000000b100b17308 */ /* 0x000fe40000000800 */
[--C-:B------:R-:W-:Y:S01]  /*1e040*/  HSET2.LE.AND R85, R85, R242.reuse, PT ;  /* 0x000000f255557233 */ /* 0x100fe20003803000 */
[----:B--2---:R-:W-:Y:S04]  /*1e050*/  F2FP.PACK_AB R10, R131, R132 ;  /* 0x00000084830a723e */ /* 0x004fe800000000ff */
[----:B------:R-:W-:Y:S03]  /*1e060*/  LOP3.LUT R85, R85, R10, RZ, 0xc0, !PT ;  /* 0x0000000a55557212 */ /* 0x000fe600078ec0ff */
[----:B------:R1:W-:Y:S10]  /*1e070*/  MUFU.EX2 R136, R87 ;  /* 0x0000005700887308 */ /* 0x0003f40000000800 */
[----:B------:R2:W3:Y:S10]  /*1e080*/  MUFU.EX2 R141, R86 ;  /* 0x00000056008d7308 */ /* 0x0004f40000000800 */
[----:B------:R-:W-:Y:S01]  /*1e090*/  MUFU.EX2 R176, R176 ;  /* 0x000000b000b07308 */ /* 0x000fe20000000800 */
[----:B-1----:R-:W-:Y:S01]  /*1e0a0*/  PRMT R87, R140, 0x5410, R137 ;  /* 0x000054108c577816 */ /* 0x002fe20000000089 */
[----:B------:R-:W-:Y:S04]  /*1e0b0*/  FFMA.FTZ R137, R48, c[0x0][0x23c], -R199 ;  /* 0x00008f0030897a23 */ /* 0x000fe800000108c7 */
[--C-:B------:R-:W-:Y:S04]  /*1e0c0*/  HSET2.LE.AND R87, R87, R242.reuse, PT ;  /* 0x000000f257577233 */ /* 0x100fe80003803000 */
[----:B------:R-:W-:Y:S01]  /*1e0d0*/  MUFU.EX2 R140, R38 ;  /* 0x00000026008c7308 */ /* 0x000fe20000000800 */
[--C-:B--2---:R-:W-:Y:S01]  /*1e0e0*/  HSET2.LE.AND R86, R11, R242.reuse, PT ;  /* 0x000000f20b567233 */ /* 0x104fe20003803000 */
[----:B---3--:R-:W-:Y:S04]  /*1e0f0*/  F2FP.PACK_AB R11, R136, R141 ;  /* 0x0000008d880b723e */ /* 0x008fe800000000ff */
[----:B------:R-:W-:Y:S04]  /*1e100*/  LOP3.LUT R86, R86, R11, RZ, 0xc0, !PT ;  /* 0x0000000b56567212 */ /* 0x000fe800078ec0ff */
[----:B------:R-:W1:Y:S10]  /*1e110*/  MUFU.EX2 R137, R137 ;  /* 0x0000008900897308 */ /* 0x000e740000000800 */
[----:B------:R-:W-:Y:S10]  /*1e120*/  MUFU.EX2 R188, R188 ;  /* 0x000000bc00bc7308 */ /* 0x000ff40000000800 */
[----:B------:R-:W-:Y:S01]  /*1e130*/  MUFU.EX2 R194, R194 ;  /* 0x000000c200c27308 */ /* 0x000fe20000000800 */
[----:B-1----:R-:W-:Y:S04]  /*1e140*/  F2FP.PACK_AB R10, R137, R140 ;  /* 0x0000008c890a723e */ /* 0x002fe800000000ff */
[----:B------:R-:W-:Y:S02]  /*1e150*/  LOP3.LUT R87, R87, R10, RZ, 0xc0, !PT ;  /* 0x0000000a57577212 */ /* 0x000fe400078ec0ff */
[----:B------:R-:W-:Y:S04]  /*1e160*/  LOP3.LUT R10, R145, 0xff, RZ, 0xc0, !PT ;  /* 0x000000ff910a7812 */ /* 0x000fe800078ec0ff */
[----:B------:R-:W-:Y:S01]  /*1e170*/  PRMT R218, R10, 0x5410, R135 ;  /* 0x000054100ada7816 */ /* 0x000fe20000000087 */
[----:B------:R-:W-:Y:S05]  /*1e180*/  IMAD.WIDE.U32 R134, R134, -0x2daee0ad, RZ ;  /* 0xd2511f5386867825 */ /* 0x000fea00078e00ff */
        /* <DEDUP_REMOVED lines=10> */
[----:B------:R-:W-:Y:S01]  /*1e230*/  IMAD.WIDE.U32 R148, R11, -0x326172a9, RZ ;  /* 0xcd9e8d570b947825 */ /* 0x000fe200078e00ff */
[----:B------:R-:W-:Y:S04]  /*1e240*/  MUFU.EX2 R135, R81 ;  /* 0x0000005100877308 */ /* 0x000fe80000000800 */
[----:B------:R-:W-:Y:S01]  /*1e250*/  LOP3.LUT R38, R149, UR16, R154, 0x96, !PT ;  /* 0x0000001095267c12 */ /* 0x000fe2000f8e969a */
[----:B------:R-:W-:Y:S05]  /*1e260*/  IMAD.WIDE.U32 R154, R10, -0x326172a9, RZ ;  /* 0xcd9e8d570a9a7825 */ /* 0x000fea00078e00ff */
[----:B------:R-:W-:Y:S01]  /*1e270*/  LOP3.LUT R19, R155, UR25, R148, 0x96, !PT ;  /* 0x000000199b137c12 */ /* 0x000fe2000f8e9694 */
[----:B------:R-:W-:Y:S01]  /*1e280*/  MUFU.EX2 R149, R83 ;  /* 0x0000005300957308 */ /* 0x000fe20000000800 */
[C---:B------:R-:W-:Y:S02]  /*1e290*/  LOP3.LUT R10, R154.reuse, 0xffff, RZ, 0xc0, !PT ;  /* 0x0000ffff9a0a7812 */ /* 0x040fe400078ec0ff */
[----:B------:R-:W-:Y:S02]  /*1e2a0*/  LOP3.LUT R11, R154, 0xff, RZ, 0xc0, !PT ;  /* 0x000000ff9a0b7812 */ /* 0x000fe400078ec0ff */
[----:B------:R-:W-:Y:S04]  /*1e2b0*/  SHF.R.U32.HI R10, RZ, 0x8, R10 ;  /* 0x00000008ff0a7819 */ /* 0x000fe8000001160a */
[----:B------:R-:W-:Y:S01]  /*1e2c0*/  PRMT R11, R11, 0x5410, R10 ;  /* 0x000054100b0b7816 */ /* 0x000fe2000000000a */
[----:B------:R1:W2:Y:S01]  /*1e2d0*/  MUFU.EX2 R148, R82 ;  /* 0x0000005200947308 */ /* 0x0002a20000000800 */
[--C-:B------:R-:W-:Y:S03]  /*1e2e0*/  SHF.R.U32.HI R10, RZ, 0x18, R154.reuse ;  /* 0x00000018ff0a7819 */ /* 0x100fe6000001169a */
[--C-:B-1----:R-:W-:Y:S01]  /*1e2f0*/  HSET2.LE.AND R82, R11, R242.reuse, PT ;  /* 0x000000f20b527233 */ /* 0x102fe20003803000 */
[----:B--2---:R-:W-:Y:S04]  /*1e300*/  F2FP.PACK_AB R11, R148, R157 ;  /* 0x0000009d940b723e */ /* 0x004fe800000000ff */
[----:B------:R-:W-:Y:S02]  /*1e310*/  LOP3.LUT R82, R82, R11, RZ, 0xc0, !PT ;  /* 0x0000000b52527212 */ /* 0x000fe400078ec0ff */
[----:B------:R-:W-:Y:S01]  /*1e320*/  SHF.R.U32.HI R11, RZ, 0x10, R154 ;  /* 0x00000010ff0b7819 */ /* 0x000fe2000001169a */
[----:B------:R-:W-:Y:S03]  /*1e330*/  IMAD.WIDE.U32 R154, R38, -0x2daee0ad, RZ ;  /* 0xd2511f53269a7825 */ /* 0x000fe600078e00ff */
[----:B------:R-:W-:Y:S02]  /*1e340*/  LOP3.LUT R11, R11, 0xff, RZ, 0xc0, !PT ;  /* 0x000000ff0b0b7812 */ /* 0x000fe400078ec0ff */
[----:B------:R-:W-:Y:S02]  /*1e350*/  LOP3.LUT R38, R155, UR26, R134, 0x96, !PT ;  /* 0x0000001a9b267c12 */ /* 0x000fe4000f8e9686 */
[----:B------:R-:W-:Y:S01]  /*1e360*/  PRMT R11, R11, 0x5410, R10 ;  /* 0x000054100b0b7816 */ /* 0x000fe2000000000a */
[----:B------:R-:W1:Y:S01]  /*1e370*/  MUFU.EX2 R134, R51 ;  /* 0x0000003300867308 */ /* 0x000e620000000800 */
[----:B------:R-:W-:Y:S03]  /*1e380*/  F2FP.PACK_AB R10, R149, R156 ;  /* 0x0000009c950a723e */ /* 0x000fe600000000ff */
[--C-:B------:R-:W-:Y:S01]  /*1e390*/  HSET2.LE.AND R83, R11, R242.reuse, PT ;  /* 0x000000f20b537233 */ /* 0x100fe20003803000 */
[C---:B------:R-:W-:Y:S04]  /*1e3a0*/  LOP3.LUT R11, R154.reuse, 0xffff, RZ, 0xc0, !PT ;  /* 0x0000ffff9a0b7812 */ /* 0x040fe800078ec0ff */
[----:B------:R-:W-:Y:S02]  /*1e3b0*/  LOP3.LUT R83, R83, R10, RZ, 0xc0, !PT ;  /* 0x0000000a53537212 */ /* 0x000fe400078ec0ff */
[----:B------:R-:W-:Y:S02]  /*1e3c0*/  SHF.R.U32.HI R11, RZ, 0x8, R11 ;  /* 0x00000008ff0b7819 */ /* 0x000fe4000001160b */
[----:B------:R-:W-:Y:S04]  /*1e3d0*/  LOP3.LUT R10, R154, 0xff, RZ, 0xc0, !PT ;  /* 0x000000ff9a0a7812 */ /* 0x000fe800078ec0ff */
[----:B------:R-:W-:Y:S02]  /*1e3e0*/  PRMT R224, R10, 0x5410, R11 ;  /* 0x000054100ae07816 */ /* 0x000fe4000000000b */
[--C-:B------:R-:W-:Y:S02]  /*1e3f0*/  SHF.R.U32.HI R10, RZ, 0x10, R154.reuse ;  /* 0x00000010ff0a7819 */ /* 0x100fe4000001169a */
[----:B------:R-:W-:Y:S02]  /*1e400*/  SHF.R.U32.HI R11, RZ, 0x18, R154 ;  /* 0x00000018ff0b7819 */ /* 0x000fe4000001169a */
[----:B------:R-:W-:Y:S04]  /*1e410*/  LOP3.LUT R10, R10, 0xff, RZ, 0xc0, !PT ;  /* 0x000000ff0a0a7812 */ /* 0x000fe800078ec0ff */
[----:B------:R-:W-:Y:S02]  /*1e420*/  PRMT R222, R10, 0x5410, R11 ;  /* 0x000054100ade7816 */ /* 0x000fe4000000000b */
[C---:B------:R-:W-:Y:S02]  /*1e430*/  LOP3.LUT R10, R19.reuse, 0xffff, RZ, 0xc0, !PT ;  /* 0x0000ffff130a7812 */ /* 0x040fe400078ec0ff */
[----:B------:R-:W-:Y:S02]  /*1e440*/  LOP3.LUT R11, R19, 0xff, RZ, 0xc0, !PT ;  /* 0x000000ff130b7812 */ /* 0x000fe400078ec0ff */
[----:B------:R-:W-:Y:S04]  /*1e450*/  SHF.R.U32.HI R10, RZ, 0x8, R10 ;  /* 0x00000008ff0a7819 */ /* 0x000fe8000001160a */
[----:B------:R-:W-:Y:S02]  /*1e460*/  PRMT R11, R11, 0x5410, R10 ;  /* 0x000054100b0b7816 */ /* 0x000fe4000000000a */
[--C-:B------:R-:W-:Y:S02]  /*1e470*/  SHF.R.U32.HI R10, RZ, 0x10, R19.reuse ;  /* 0x00000010ff0a7819 */ /* 0x100fe40000011613 */
[----:B------:R-:W-:Y:S01]  /*1e480*/  SHF.R.U32.HI R19, RZ, 0x18, R19 ;  /* 0x00000018ff137819 */ /* 0x000fe20000011613 */
[--C-:B------:R-:W-:Y:S01]  /*1e490*/  HSET2.LE.AND R80, R11, R242.reuse, PT ;  /* 0x000000f20b507233 */ /* 0x100fe20003803000 */
[----:B-1----:R-:W-:Y:S02]  /*1e4a0*/  F2FP.PACK_AB R11, R134, R135 ;  /* 0x00000087860b723e */ /* 0x002fe400000000ff */
[----:B------:R-:W-:Y:S02]  /*1e4b0*/  LOP3.LUT R10, R10, 0xff, RZ, 0xc0, !PT ;  /* 0x000000ff0a0a7812 */ /* 0x000fe400078ec0ff */
[----:B------:R-:W-:Y:S02]  /*1e4c0*/  LOP3.LUT R80, R80, R11, RZ, 0xc0, !PT ;  /* 0x0000000b50507212 */ /* 0x000fe400078ec0ff */
[----:B------:R-:W1:Y:S01]  /*1e4d0*/  MUFU.EX2 R11, R39 ;  /* 0x00000027000b7308 */ /* 0x000e620000000800 */
[----:B------:R-:W-:Y:S02]  /*1e4e0*/  PRMT R81, R10, 0x5410, R19 ;  /* 0x000054100a517816 */ /* 0x000fe40000000013 */
[C---:B------:R-:W-:Y:S03]  /*1e4f0*/  LOP3.LUT R19, R38.reuse, 0xffff, RZ, 0xc0, !PT ;  /* 0x0000ffff26137812 */ /* 0x040fe600078ec0ff */
[--C-:B------:R-:W-:Y:S01]  /*1e500*/  HSET2.LE.AND R81, R81, R242.reuse, PT ;  /* 0x000000f251517233 */ /* 0x100fe20003803000 */
[----:B------:R-:W-:Y:S02]  /*1e510*/  SHF.R.U32.HI R19, RZ, 0x8, R19 ;  /* 0x00000008ff137819 */ /* 0x000fe40000011613 */
[----:B-1----:R-:W-:Y:S04]  /*1e520*/  F2FP.PACK_AB R10, R11, R158 ;  /* 0x0000009e0b0a723e */ /* 0x002fe800000000ff */
[----:B------:R-:W-:Y:S02]  /*1e530*/  LOP3.LUT R81, R81, R10, RZ, 0xc0, !PT ;  /* 0x0000000a51517212 */ /* 0x000fe400078ec0ff */
        /* <DEDUP_REMOVED lines=23> */
[----:B------:R-:W-:Y:S05]  /*1e6b0*/  IMAD.WIDE.U32 R154, R18, -0x2daee0ad, RZ ;  /* 0xd2511f53129a7825 */ /* 0x000fea00078e00ff */
[----:B------:R-:W-:Y:S01]  /*1e6c0*/  LOP3.LUT R18, R155, UR19, R50, 0x96, !PT ;  /* 0x000000139b127c12 */ /* 0x000fe2000f8e9632 */
[----:B------:R-:W-:Y:S04]  /*1e6d0*/  IMAD.WIDE.U32 R50, R34, -0x2daee0ad, RZ ;  /* 0xd2511f5322327825 */ /* 0x000fe800078e00ff */
[----:B------:R-:W-:Y:S01]  /*1e6e0*/  IMAD.WIDE.U32 R34, R18, -0x326172a9, RZ ;  /* 0xcd9e8d5712227825 */ /* 0x000fe200078e00ff */
[----:B------:R-:W-:Y:S04]  /*1e6f0*/  LOP3.LUT R19, R51, UR17, R154, 0x96, !PT ;  /* 0x0000001133137c12 */ /* 0x000fe8000f8e969a */
[----:B------:R-:W-:Y:S01]  /*1e700*/  LOP3.LUT R48, R35, UR18, R48, 0x96, !PT ;  /* 0x0000001223307c12 */ /* 0x000fe2000f8e9630 */
[----:B------:R-:W-:Y:S04]  /*1e710*/  IMAD.WIDE.U32 R154, R19, -0x326172a9, RZ ;  /* 0xcd9e8d57139a7825 */ /* 0x000fe800078e00ff */
[----:B------:R-:W-:Y:S01]  /*1e720*/  IMAD.WIDE.U32 R48, R48, -0x2daee0ad, RZ ;  /* 0xd2511f5330307825 */ /* 0x000fe200078e00ff */
[----:B------:R-:W-:Y:S04]  /*1e730*/  LOP3.LUT R19, R155, UR16, R34, 0x96, !PT ;  /* 0x000000109b137c12 */ /* 0x000fe8000f8e9622 */
[----:B------:R-:W-:Y:S05]  /*1e740*/  LOP3.LUT R18, R49, UR13, R50, 0x96, !PT ;  /* 0x0000000d31127c12 */ /* 0x000fea000f8e9632 */
[----:B------:R-:W-:Y:S05]  /*1e750*/  IMAD.WIDE.U32 R50, R18, -0x326172a9, RZ ;  /* 0xcd9e8d5712327825 */ /* 0x000fea00078e00ff */
[C---:B------:R-:W-:Y:S02]  /*1e760*/  LOP3.LUT R34, R50.reuse, 0xffff, RZ, 0xc0, !PT ;  /* 0x0000ffff32227812 */ /* 0x040fe400078ec0ff */
[----:B------:R-:W-:Y:S02]  /*1e770*/  LOP3.LUT R163, R50, 0xff, RZ, 0xc0, !PT ;  /* 0x000000ff32a37812 */ /* 0x000fe400078ec0ff */
[----:B------:R-:W-:Y:S02]  /*1e780*/  SHF.R.U32.HI R161, RZ, 0x10, R50 ;  /* 0x00000010ffa17819 */ /* 0x000fe40000011632 */
[----:B------:R-:W-:Y:S02]  /*1e790*/  SHF.R.U32.HI R34, RZ, 0x8, R34 ;  /* 0x00000008ff227819 */ /* 0x000fe40000011622 */
[----:B------:R-:W-:Y:S02]  /*1e7a0*/  LOP3.LUT R161, R161, 0xff, RZ, 0xc0, !PT ;  /* 0x000000ffa1a17812 */ /* 0x000fe400078ec0ff */
[----:B------:R-:W-:Y:S02]  /*1e7b0*/  PRMT R163, R163, 0x5410, R34 ;  /* 0x00005410a3a37816 */ /* 0x000fe40000000022 */
[----:B------:R-:W-:Y:S01]  /*1e7c0*/  SHF.R.U32.HI R34, RZ, 0x18, R50 ;  /* 0x00000018ff227819 */ /* 0x000fe20000011632 */
[----:B------:R-:W-:Y:S01]  /*1e7d0*/  IMAD.MOV.U32 R50, RZ, RZ, R221 ;  /* 0x000000ffff327224 */ /* 0x000fe200078e00dd */
[----:B------:R-:W-:Y:S01]  /*1e7e0*/  LOP3.LUT R18, R51, UR25, R154, 0x96, !PT ;  /* 0x0000001933127c12 */ /* 0x000fe2000f8e969a */
[----:B------:R-:W-:Y:S01]  /*1e7f0*/  IMAD.MOV.U32 R154, RZ, RZ, R209 ;  /* 0x000000ffff9a7224 */ /* 0x000fe200078e00d1 */
[----:B------:R-:W-:Y:S01]  /*1e800*/  PRMT R161, R161, 0x5410, R34 ;  /* 0x00005410a1a17816 */ /* 0x000fe20000000022 */
[----:B------:R-:W-:Y:S01]  /*1e810*/  IMAD.WIDE.U32 R34, R19, -0x2daee0ad, RZ ;  /* 0xd2511f5313227825 */ /* 0x000fe200078e00ff */
[----:B------:R-:W-:Y:S02]  /*1e820*/  SHF.R.U32.HI R155, RZ, 0x10, R18 ;  /* 0x00000010ff9b7819 */ /* 0x000fe40000011612 */
[----:B------:R-:W-:Y:S01]  /*1e830*/  LOP3.LUT R159, R18, 0xff, RZ, 0xc0, !PT ;  /* 0x000000ff129f7812 */ /* 0x000fe200078ec0ff */
[----:B------:R-:W-:Y:S01]  /*1e840*/  IMAD.MOV.U32 R51, RZ, RZ, R153 ;  /* 0x000000ffff337224 */ /* 0x000fe200078e0099 */
[C---:B------:R-:W-:Y:S02]  /*1e850*/  LOP3.LUT R212, R34.reuse, 0xffff, RZ, 0xc0, !PT ;  /* 0x0000ffff22d47812 */ /* 0x040fe400078ec0ff */
[--C-:B------:R-:W-:Y:S02]  /*1e860*/  SHF.R.U32.HI R211, RZ, 0x10, R34.reuse ;  /* 0x00000010ffd37819 */ /* 0x100fe40000011622 */
[----:B------:R-:W-:Y:S02]  /*1e870*/  LOP3.LUT R210, R34, 0xff, RZ, 0xc0, !PT ;  /* 0x000000ff22d27812 */ /* 0x000fe400078ec0ff */
[----:B------:R-:W-:Y:S02]  /*1e880*/  SHF.R.U32.HI R209, RZ, 0x18, R34 ;  /* 0x00000018ffd17819 */ /* 0x000fe40000011622 */
[----:B------:R-:W-:Y:S02]  /*1e890*/  LOP3.LUT R155, R155, 0xff, RZ, 0xc0, !PT ;  /* 0x000000ff9b9b7812 */ /* 0x000fe400078ec0ff */
[----:B------:R-:W-:Y:S02]  /*1e8a0*/  LOP3.LUT R34, R18, 0xffff, RZ, 0xc0, !PT ;  /* 0x0000ffff12227812 */ /* 0x000fe400078ec0ff */
[----:B------:R-:W-:Y:S02]  /*1e8b0*/  SHF.R.U32.HI R18, RZ, 0x18, R18 ;  /* 0x00000018ff127819 */ /* 0x000fe40000011612 */
[----:B------:R-:W-:Y:S02]  /*1e8c0*/  LOP3.LUT R19, R23, UR22, R38, 0x96, !PT ;  /* 0x0000001617137c12 */ /* 0x000fe4000f8e9626 */
[----:B------:R-:W-:Y:S02]  /*1e8d0*/  PRMT R155, R155, 0x5410, R18 ;  /* 0x000054109b9b7816 */ /* 0x000fe40000000012 */
[----:B------:R-:W-:Y:S02]  /*1e8e0*/  LOP3.LUT R18, R39, UR24, R246, 0x96, !PT ;  /* 0x0000001827127c12 */ /* 0x000fe4000f8e96f6 */
[----:B------:R-:W-:Y:S02]  /*1e8f0*/  SHF.R.U32.HI R34, RZ, 0x8, R34 ;  /* 0x00000008ff227819 */ /* 0x000fe40000011622 */
[----:B------:R-:W-:Y:S01]  /*1e900*/  LOP3.LUT R221, R35, UR26, R48, 0x96, !PT ;  /* 0x0000001a23dd7c12 */ /* 0x000fe2000f8e9630 */
[----:B------:R-:W-:Y:S01]  /*1e910*/  IMAD.WIDE.U32 R38, R18, -0x2daee0ad, RZ ;  /* 0xd2511f5312267825 */ /* 0x000fe200078e00ff */
[----:B------:R-:W-:Y:S04]  /*1e920*/  PRMT R159, R159, 0x5410, R34 ;  /* 0x000054109f9f7816 */ /* 0x000fe80000000022 */
[----:B------:R-:W-:Y:S05]  /*1e930*/  LOP3.LUT R18, R39, UR21, R244, 0x96, !PT ;  /* 0x0000001527127c12 */ /* 0x000fea000f8e96f4 */
[----:B------:R-:W-:Y:S04]  /*1e940*/  IMAD.WIDE.U32 R34, R18, -0x326172a9, RZ ;  /* 0xcd9e8d5712227825 */ /* 0x000fe800078e00ff */
[----:B------:R-:W-:Y:S01]  /*1e950*/  IMAD.WIDE.U32 R18, R19, -0x2daee0ad, RZ ;  /* 0xd2511f5313127825 */ /* 0x000fe200078e00ff */
[----:B------:R-:W-:Y:S04]  /*1e960*/  LOP3.LUT R22, R35, UR20, R22, 0x96, !PT ;  /* 0x0000001423167c12 */ /* 0x000fe8000f8e9616 */
[----:B------:R-:W-:Y:S01]  /*1e970*/  LOP3.LUT R19, R19, UR19, R38, 0x96, !PT ;  /* 0x0000001313137c12 */ /* 0x000fe2000f8e9626 */
[----:B------:R-:W-:Y:S04]  /*1e980*/  IMAD.WIDE.U32 R38, R22, -0x2daee0ad, RZ ;  /* 0xd2511f5316267825 */ /* 0x000fe800078e00ff */
        /* <DEDUP_REMOVED lines=8> */
[----:B------:R-:W-:Y:S04]  /*1ea10*/  IMAD.MOV.U32 R35, RZ, RZ, R208 ;  /* 0x000000ffff237224 */ /* 0x000fe800078e00d0 */
[----:B------:R-:W-:Y:S04]  /*1ea20*/  IMAD.WIDE.U32 R38, R19, -0x326172a9, RZ ;  /* 0xcd9e8d5713267825 */ /* 0x000fe800078e00ff */
[----:B------:R-:W-:Y:S01]  /*1ea30*/  IMAD.WIDE.U32 R18, R18, -0x2daee0ad, RZ ;  /* 0xd2511f5312127825 */ /* 0x000fe200078e00ff */
[C---:B------:R-:W-:Y:S02]  /*1ea40*/  LOP3.LUT R22, R38.reuse, 0xffff, RZ, 0xc0, !PT ;  /* 0x0000ffff26167812 */ /* 0x040fe400078ec0ff */
[----:B------:R-:W-:Y:S02]  /*1ea50*/  LOP3.LUT R153, R38, 0xff, RZ, 0xc0, !PT ;  /* 0x000000ff26997812 */ /* 0x000fe400078ec0ff */
[----:B------:R-:W-:Y:S02]  /*1ea60*/  SHF.R.U32.HI R22, RZ, 0x8, R22 ;  /* 0x00000008ff167819 */ /* 0x000fe40000011616 */
[----:B------:R-:W-:Y:S02]  /*1ea70*/  SHF.R.U32.HI R145, RZ, 0x10, R38 ;  /* 0x00000010ff917819 */ /* 0x000fe40000011626 */
[----:B------:R-:W-:Y:S02]  /*1ea80*/  PRMT R153, R153, 0x5410, R22 ;  /* 0x0000541099997816 */ /* 0x000fe40000000016 */
[----:B------:R-:W-:Y:S01]  /*1ea90*/  SHF.R.U32.HI R22, RZ, 0x18, R38 ;  /* 0x00000018ff167819 */ /* 0x000fe20000011626 */
[----:B------:R-:W-:Y:S01]  /*1eaa0*/  IMAD.MOV.U32 R38, RZ, RZ, R162 ;  /* 0x000000ffff267224 */ /* 0x000fe200078e00a2 */
[----:B------:R-:W-:Y:S02]  /*1eab0*/  LOP3.LUT R145, R145, 0xff, RZ, 0xc0, !PT ;  /* 0x000000ff91917812 */ /* 0x000fe400078ec0ff */
[----:B------:R-:W-:Y:S01]  /*1eac0*/  LOP3.LUT R213, R39, UR25, R48, 0x96, !PT ;  /* 0x0000001927d57c12 */ /* 0x000fe2000f8e9630 */
[----:B------:R-:W-:Y:S01]  /*1ead0*/  IMAD.MOV.U32 R39, RZ, RZ, R154 ;  /* 0x000000ffff277224 */ /* 0x000fe200078e009a */
[----:B------:R-:W-:Y:S02]  /*1eae0*/  SHF.R.U32.HI R208, RZ, 0x10, R18 ;  /* 0x00000010ffd07819 */ /* 0x000fe40000011612 */
[----:B------:R-:W-:Y:S01]  /*1eaf0*/  LOP3.LUT R154, R19, UR26, R34, 0x96, !PT ;  /* 0x0000001a139a7c12 */ /* 0x000fe2000f8e9622 */
[----:B------:R-:W-:Y:S01]  /*1eb00*/  IMAD.MOV.U32 R34, RZ, RZ, R160 ;  /* 0x000000ffff227224 */ /* 0x000fe200078e00a0 */
[----:B------:R-:W-:Y:S01]  /*1eb10*/  PRMT R145, R145, 0x5410, R22 ;  /* 0x0000541091917816 */ /* 0x000fe20000000016 */
[----:B------:R-:W-:Y:S01]  /*1eb20*/  IMAD.MOV.U32 R22, RZ, RZ, R243 ;  /* 0x000000ffff167224 */ /* 0x000fe200078e00f3 */
[C---:B------:R-:W-:Y:S01]  /*1eb30*/  LOP3.LUT R243, R18.reuse, 0xffff, RZ, 0xc0, !PT ;  /* 0x0000ffff12f37812 */ /* 0x040fe200078ec0ff */
[C---:B------:R-:W-:Y:S01]  /*1eb40*/  FMUL.FTZ R19, R9.reuse, R143 ;  /* 0x0000008f09137220 */ /* 0x040fe20000410000 */
[----:B------:R-:W-:Y:S01]  /*1eb50*/  LOP3.LUT R162, R18, 0xff, RZ, 0xc0, !PT ;  /* 0x000000ff12a27812 */ /* 0x000fe200078ec0ff */
[----:B------:R-:W-:Y:S01]  /*1eb60*/  IMAD.MOV.U32 R143, RZ, RZ, R51 ;  /* 0x000000ffff8f7224 */ /* 0x000fe200078e0033 */
[----:B------:R-:W-:Y:S01]  /*1eb70*/  SHF.R.U32.HI R160, RZ, 0x18, R18 ;  /* 0x00000018ffa07819 */ /* 0x000fe20000011612 */
        /* <DEDUP_REMOVED lines=12> */
[-C--:B------:R-:W-:Y:S01]  /*1ec40*/  HMMA.16816.F32 R20, R52, R50.reuse, R20 ;  /* 0x000000323414723c */ /* 0x080fe20000001814 */
[----:B------:R-:W-:Y:S02]  /*1ec50*/  IMAD.MOV.U32 R150, RZ, RZ, R35 ;  /* 0x000000ffff967224 */ /* 0x000fe400078e0023 */
[C---:B------:R-:W-:Y:S01]  /*1ec60*/  FMUL.FTZ R35, R9.reuse, R151 ;  /* 0x0000009709237220 */ /* 0x040fe20000410000 */
[----:B------:R-:W-:Y:S01]  /*1ec70*/  MUFU.EX2 R138, R138 ;  /* 0x0000008a008a7308 */ /* 0x000fe20000000800 */
[----:B------:R-:W-:Y:S03]  /*1ec80*/  IMAD.MOV.U32 R151, RZ, RZ, R49 ;  /* 0x000000ffff977224 */ /* 0x000fe600078e0031 */
        /* <DEDUP_REMOVED lines=23> */
[----:B------:R-:W-:Y:S06]  /*1ee00*/  MUFU.EX2 R63, R240 ;  /* 0x000000f0003f7308 */ /* 0x000fec0000000800 */
[----:B------:R-:W-:Y:S01]  /*1ee10*/  FADD.FTZ R61, R183, R202 ;  /* 0x000000cab73d7221 */ /* 0x000fe20000010000 */
[----:B------:R-:W-:Y:S01]  /*1ee20*/  HMMA.16816.F32 R40, R56, R46, R40 ;  /* 0x0000002e3828723c */ /* 0x000fe20000001828 */
[----:B------:R-:W1:Y:S03]  /*1ee30*/  LDSM.16.MT88.4 R44, [R216+0x4800] ;  /* 0x00480000d82c783b */ /* 0x000e660000004200 */
[----:B------:R-:W-:Y:S01]  /*1ee40*/  SHF.R.U32.HI R183, RZ, 0x10, R213 ;  /* 0x00000010ffb77819 */ /* 0x000fe200000116d5 */
[----:B------:R-:W-:Y:S02]  /*1ee50*/  FADD.FTZ R61, R170, R61 ;  /* 0x0000003daa3d7221 */ /* 0x000fe40000010000 */
[--C-:B------:R-:W-:Y:S01]  /*1ee60*/  HSET2.LE.AND R58, R219, R242.reuse, PT ;  /* 0x000000f2db3a7233 */ /* 0x100fe20003803000 */
[----:B------:R-:W-:Y:S01]  /*1ee70*/  FADD.FTZ R62, R182, R189 ;  /* 0x000000bdb63e7221 */ /* 0x000fe20000010000 */
[--C-:B------:R-:W-:Y:S03]  /*1ee80*/  HSET2.LE.AND R59, R218, R242.reuse, PT ;  /* 0x000000f2da3b7233 */ /* 0x100fe60003803000 */
[--C-:B------:R-:W-:Y:S01]  /*1ee90*/  HSET2.LE.AND R56, R217, R242.reuse, PT ;  /* 0x000000f2d9387233 */ /* 0x100fe20003803000 */
[----:B------:R-:W-:Y:S01]  /*1eea0*/  FADD.FTZ R62, R181, R62 ;  /* 0x0000003eb53e7221 */ /* 0x000fe20000010000 */
[--C-:B------:R-:W-:Y:S01]  /*1eeb0*/  HSET2.LE.AND R57, R214, R242.reuse, PT ;  /* 0x000000f2d6397233 */ /* 0x100fe20003803000 */
[----:B------:R-:W-:Y:S01]  /*1eec0*/  FADD.FTZ R172, R172, R61 ;  /* 0x0000003dacac7221 */ /* 0x000fe20000010000 */
[----:B------:R-:W-:Y:S01]  /*1eed0*/  LOP3.LUT R183, R183, 0xff, RZ, 0xc0, !PT ;  /* 0x000000ffb7b77812 */ /* 0x000fe200078ec0ff */
[----:B------:R-:W-:Y:S01]  /*1eee0*/  FADD.FTZ R171, R171, R62 ;  /* 0x0000003eabab7221 */ /* 0x000fe20000010000 */
[----:B------:R-:W-:Y:S01]  /*1eef0*/  LOP3.LUT R181, R221, 0xff, RZ, 0xc0, !PT ;  /* 0x000000ffddb57812 */ /* 0x000fe200078ec0ff */
[----:B------:R-:W-:Y:S04]  /*1ef00*/  FADD.FTZ R165, R165, R172 ;  /* 0x000000aca5a57221 */ /* 0x000fe80000010000 */
[----:B------:R-:W-:Y:S02]  /*1ef10*/  FADD.FTZ R122, R122, R165 ;  /* 0x000000a57a7a7221 */ /* 0x000fe40000010000 */
[----:B------:R-:W-:Y:S02]  /*1ef20*/  IMAD.MOV.U32 R165, RZ, RZ, R0 ;  /* 0x000000ffffa57224 */ /* 0x000fe400078e0000 */
[----:B------:R-:W-:Y:S04]  /*1ef30*/  FADD.FTZ R107, R107, R122 ;  /* 0x0000007a6b6b7221 */ /* 0x000fe80000010000 */
[----:B------:R-:W-:Y:S04]  /*1ef40*/  FADD.FTZ R114, R114, R107 ;  /* 0x0000006b72727221 */ /* 0x000fe80000010000 */
[----:B------:R-:W-:Y:S04]  /*1ef50*/  FADD.FTZ R114, R103, R114 ;  /* 0x0000007267727221 */ /* 0x000fe80000010000 */
[----:B------:R-:W-:Y:S01]  /*1ef60*/  FADD.FTZ R111, R111, R114 ;  /* 0x000000726f6f7221 */ /* 0x000fe20000010000 */
[-C--:B-1----:R-:W-:Y:S03]  /*1ef70*/  HMMA.16816.F32 R12, R64, R44.reuse, R12 ;  /* 0x0000002c400c723c */ /* 0x082fe6000000180c */
[----:B------:R-:W-:Y:S04]  /*1ef80*/  FADD.FTZ R98, R98, R111 ;  /* 0x0000006f62627221 */ /* 0x000fe80000010000 */
[----:B------:R-:W-:Y:S01]  /*1ef90*/  FADD.FTZ R93, R93, R98 ;  /* 0x000000625d5d7221 */ /* 0x000fe20000010000 */
[C---:B------:R-:W-:Y:S04]  /*1efa0*/  HMMA.16816.F32 R16, R68.reuse, R44, R16 ;  /* 0x0000002c4410723c */ /* 0x040fe80000001810 */
[----:B------:R-:W-:Y:S04]  /*1efb0*/  FADD.FTZ R93, R94, R93 ;  /* 0x0000005d5e5d7221 */ /* 0x000fe80000010000 */
[-C--:B------:R-:W-:Y:S01]  /*1efc0*/  HMMA.16816.F32 R20, R68, R46.reuse, R20 ;  /* 0x0000002e4414723c */ /* 0x080fe20000001814 */
[----:B------:R-:W-:Y:S04]  /*1efd0*/  FADD.FTZ R112, R112, R93 ;  /* 0x0000005d70707221 */ /* 0x000fe80000010000 */
[----:B------:R-:W-:Y:S03]  /*1efe0*/  FADD.FTZ R112, R109, R112 ;  /* 0x000000706d707221 */ /* 0x000fe60000010000 */
        /* <DEDUP_REMOVED lines=8> */
[----:B------:R3:W-:Y:S04]  /*1f070*/  MUFU.EX2 R70, R232 ;  /* 0x000000e800467308 */ /* 0x0007e80000000800 */
[----:B------:R-:W-:Y:S05]  /*1f080*/  LOP3.LUT R64, R213, 0xffff, RZ, 0xc0, !PT ;  /* 0x0000ffffd5407812 */ /* 0x000fea00078ec0ff */
[----:B------:R-:W-:Y:S01]  /*1f090*/  SHF.R.U32.HI R64, RZ, 0x8, R64 ;  /* 0x00000008ff407819 */ /* 0x000fe20000011640 */
[----:B------:R-:W-:Y:S01]  /*1f0a0*/  MUFU.EX2 R68, R48 ;  /* 0x0000003000447308 */ /* 0x000fe20000000800 */
[----:B-1----:R1:W5:Y:S09]  /*1f0b0*/  LDL.LU R231, [R1+0x80] ;  /* 0x0000800001e77983 */ /* 0x0023720000300800 */
[----:B------:R4:W-:Y:S01]  /*1f0c0*/  MUFU.EX2 R65, R49 ;  /* 0x0000003100417308 */ /* 0x0009e20000000800 */
[----:B---3--:R1:W5:Y:S09]  /*1f0d0*/  LDL.LU R232, [R1+0x7c] ;  /* 0x00007c0001e87983 */ /* 0x0083720000300800 */
[----:B------:R-:W-:Y:S01]  /*1f0e0*/  MUFU.EX2 R71, R139 ;  /* 0x0000008b00477308 */ /* 0x000fe20000000800 */
[-C--:B--2---:R-:W-:Y:S09]  /*1f0f0*/  HMMA.16816.F32 R12, R72, R44.reuse, R12 ;  /* 0x0000002c480c723c */ /* 0x084ff2000000180c */
[----:B------:R2:W-:Y:S01]  /*1f100*/  MUFU.EX2 R139, R234 ;  /* 0x000000ea008b7308 */ /* 0x0005e20000000800 */
[----:B----4-:R-:W-:Y:S01]  /*1f110*/  LDSM.16.MT88.4 R48, [R215+0x5000] ;  /* 0x00500000d730783b */ /* 0x010fe20000004200 */
[C---:B------:R-:W-:Y:S08]  /*1f120*/  HMMA.16816.F32 R16, R76.reuse, R44, R16 ;  /* 0x0000002c4c10723c */ /* 0x040ff00000001810 */
[----:B------:R-:W-:Y:S01]  /*1f130*/  MUFU.EX2 R66, R150 ;  /* 0x0000009600427308 */ /* 0x000fe20000000800 */
[-C--:B------:R-:W-:Y:S09]  /*1f140*/  HMMA.16816.F32 R20, R76, R46.reuse, R20 ;  /* 0x0000002e4c14723c */ /* 0x080ff20000001814 */
[----:B------:R3:W-:Y:S01]  /*1f150*/  MUFU.EX2 R150, R235 ;  /* 0x000000eb00967308 */ /* 0x0007e20000000800 */
[C---:B------:R-:W-:Y:S01]  /*1f160*/  HMMA.16816.F32 R24, R72.reuse, R46, R24 ;  /* 0x0000002e4818723c */ /* 0x040fe20000001818 */
[----:B------:R-:W4:Y:S08]  /*1f170*/  LDSM.16.MT88.4 R44, [R215+0x4c00] ;  /* 0x004c0000d72c783b */ /* 0x000f300000004200 */
[----:B------:R-:W1:Y:S01]  /*1f180*/  MUFU.EX2 R67, R151 ;  /* 0x0000009700437308 */ /* 0x000e620000000800 */
[----:B--2---:R2:W5:Y:S09]  /*1f190*/  LDL.LU R234, [R1+0x78] ;  /* 0x0000780001ea7983 */ /* 0x0045720000300800 */
[----:B------:R-:W-:Y:S01]  /*1f1a0*/  MUFU.EX2 R151, R239 ;  /* 0x000000ef00977308 */ /* 0x000fe20000000800 */
[----:B---3--:R2:W5:Y:S01]  /*1f1b0*/  LDL.LU R235, [R1+0x74] ;  /* 0x0000740001eb7983 */ /* 0x0085620000300800 */
[-C--:B----4-:R-:W-:Y:S08]  /*1f1c0*/  HMMA.16816.F32 R28, R72, R44.reuse, R28 ;  /* 0x0000002c481c723c */ /* 0x090ff0000000181c */
[C---:B------:R-:W-:Y:S08]  /*1f1d0*/  HMMA.16816.F32 R32, R76.reuse, R44, R32 ;  /* 0x0000002c4c20723c */ /* 0x040ff00000001820 */
[-C--:B------:R-:W-:Y:S01]  /*1f1e0*/  HMMA.16816.F32 R36, R76, R46.reuse, R36 ;  /* 0x0000002e4c24723c */ /* 0x080fe20000001824 */
[----:B------:R-:W-:Y:S06]  /*1f1f0*/  MUFU.EX2 R78, R142 ;  /* 0x0000008e004e7308 */ /* 0x000fec0000000800 */
[--C-:B------:R-:W-:Y:S01]  /*1f200*/  FFMA.FTZ R76, R6, c[0x0][0x23c], -R199.reuse ;  /* 0x00008f00064c7a23 */ /* 0x100fe200000108c7 */
[----:B------:R-:W-:Y:S01]  /*1f210*/  HMMA.16816.F32 R40, R72, R46, R40 ;  /* 0x0000002e4828723c */ /* 0x000fe20000001828 */
[----:B------:R-:W3:Y:S02]  /*1f220*/  LDSM.16.MT88.4 R44, [R216+0x5000] ;  /* 0x00500000d82c783b */ /* 0x000ee40000004200 */
[----:B------:R4:W-:Y:S01]  /*1f230*/  MUFU.EX2 R72, R233 ;  /* 0x000000e900487308 */ /* 0x0009e20000000800 */
[--C-:B------:R-:W-:Y:S02]  /*1f240*/  FFMA.FTZ R77, R207, c[0x0][0x23c], -R199.reuse ;  /* 0x00008f00cf4d7a23 */ /* 0x100fe400000108c7 */
[----:B------:R-:W-:Y:S07]  /*1f250*/  FFMA.FTZ R207, R197, c[0x0][0x23c], -R199 ;  /* 0x00008f00c5cf7a23 */ /* 0x000fee00000108c7 */
[----:B------:R1:W-:Y:S10]  /*1f260*/  MUFU.EX2 R73, R236 ;  /* 0x000000ec00497308 */ /* 0x0003f40000000800 */
[----:B------:R2:W-:Y:S01]  /*1f270*/  MUFU.EX2 R74, R252 ;  /* 0x000000fc004a7308 */ /* 0x0005e20000000800 */
[----:B----4-:R4:W5:Y:S09]  /*1f280*/  LDL.LU R233, [R1+0x70] ;  /* 0x0000700001e97983 */ /* 0x0109720000300800 */
[----:B------:R4:W-:Y:S01]  /*1f290*/  MUFU.EX2 R75, R241 ;  /* 0x000000f1004b7308 */ /* 0x0009e20000000800 */
[----:B-1----:R1:W5:Y:S01]  /*1f2a0*/  LDL.LU R236, [R1+0x6c] ;  /* 0x00006c0001ec7983 */ /* 0x0023620000300800 */
[-C--:B---3--:R-:W-:Y:S08]  /*1f2b0*/  HMMA.16816.F32 R12, R80, R44.reuse, R12 ;  /* 0x0000002c500c723c */ /* 0x088ff0000000180c */
[----:B------:R3:W-:Y:S01]  /*1f2c0*/  MUFU.EX2 R197, R238 ;  /* 0x000000ee00c57308 */ /* 0x0007e20000000800 */
[----:B--2---:R-:W2:Y:S01]  /*1f2d0*/  LDL.LU R252, [R1+0x68] ;  /* 0x0000680001fc7983 */ /* 0x004ea20000300800 */
[C---:B------:R-:W-:Y:S08]  /*1f2e0*/  HMMA.16816.F32 R16, R84.reuse, R44, R16 ;  /* 0x0000002c5410723c */ /* 0x040ff00000001810 */
[----:B------:R1:W-:Y:S01]  /*1f2f0*/  MUFU.EX2 R6, R237 ;  /* 0x000000ed00067308 */ /* 0x0003e20000000800 */
[--C-:B------:R-:W-:Y:S01]  /*1f300*/  HSET2.LE.AND R45, R220, R242.reuse, PT ;  /* 0x000000f2dc2d7233 */ /* 0x100fe20003803000 */
[-C--:B------:R-:W-:Y:S01]  /*1f310*/  HMMA.16816.F32 R20, R84, R46.reuse, R20 ;  /* 0x0000002e5414723c */ /* 0x080fe20000001814 */
[----:B----4-:R4:W5:Y:S01]  /*1f320*/  LDL.LU R241, [R1+0x64] ;  /* 0x0000640001f17983 */ /* 0x0109620000300800 */
[--C-:B------:R-:W-:Y:S03]  /*1f330*/  HSET2.LE.AND R44, R10, R242.reuse, PT ;  /* 0x000000f20a2c7233 */ /* 0x100fe60003803000 */
[----:B------:R4:W5:Y:S03]  /*1f340*/  LDL.LU R240, [R1+0x60] ;  /* 0x0000600001f07983 */ /* 0x0009660000300800 */
[----:B------:R4:W-:Y:S01]  /*1f350*/  MUFU.EX2 R142, R225 ;  /* 0x000000e1008e7308 */ /* 0x0009e20000000800 */
[----:B------:R-:W-:Y:S01]  /*1f360*/  F2FP.PACK_AB R10, R66, R67 ;  /* 0x00000043420a723e */ /* 0x000fe200000000ff */
[C---:B------:R-:W-:Y:S01]  /*1f370*/  HMMA.16816.F32 R24, R80.reuse, R46, R24 ;  /* 0x0000002e5018723c */ /* 0x040fe20000001818 */
[----:B------:R2:W5:Y:S04]  /*1f380*/  LDL.LU R239, [R1+0x5c] ;  /* 0x00005c0001ef7983 */ /* 0x0005680000300800 */
[----:B---3--:R3:W5:Y:S02]  /*1f390*/  LDL.LU R238, [R1+0x58] ;  /* 0x0000580001ee7983 */ /* 0x0087640000300800 */
[--C-:B------:R-:W-:Y:S01]  /*1f3a0*/  HSET2.LE.AND R46, R224, R242.reuse, PT ;  /* 0x000000f2e02e7233 */ /* 0x100fe20003803000 */
[----:B------:R-:W3:Y:S01]  /*1f3b0*/  MUFU.EX2 R79, R143 ;  /* 0x0000008f004f7308 */ /* 0x000ee20000000800 */
[--C-:B------:R-:W-:Y:S01]  /*1f3c0*/  HSET2.LE.AND R47, R222, R242.reuse, PT ;  /* 0x000000f2de2f7233 */ /* 0x100fe20003803000 */
[-C--:B------:R-:W-:Y:S01]  /*1f3d0*/  HMMA.16816.F32 R28, R80, R48.reuse, R28 ;  /* 0x00000030501c723c */ /* 0x080fe2000000181c */
[----:B-1----:R1:W5:Y:S03]  /*1f3e0*/  LDL.LU R237, [R1+0x54] ;  /* 0x0000540001ed7983 */ /* 0x0023660000300800 */
[----:B------:R-:W-:Y:S04]  /*1f3f0*/  LOP3.LUT R47, R47, R10, RZ, 0xc0, !PT ;  /* 0x0000000a2f2f7212 */ /* 0x000fe800078ec0ff */
[----:B------:R-:W1:Y:S01]  /*1f400*/  MUFU.EX2 R207, R207 ;  /* 0x000000cf00cf7308 */ /* 0x000e620000000800 */
[C---:B------:R-:W-:Y:S01]  /*1f410*/  HMMA.16816.F32 R32, R84.reuse, R48, R32 ;  /* 0x000000305420723c */ /* 0x040fe20000001820 */
[----:B----4-:R4:W5:Y:S04]  /*1f420*/  LDL.LU R225, [R1+0x50] ;  /* 0x0000500001e17983 */ /* 0x0109680000300800 */
[----:B------:R4:W5:Y:S03]  /*1f430*/  LDL.LU R224, [R1+0x4c] ;  /* 0x00004c0001e07983 */ /* 0x0009660000300800 */
[-C--:B------:R-:W-:Y:S01]  /*1f440*/  HMMA.16816.F32 R36, R84, R50.reuse, R36 ;  /* 0x000000325424723c */ /* 0x080fe20000001824 */
[----:B------:R-:W-:Y:S01]  /*1f450*/  MUFU.EX2 R76, R76 ;  /* 0x0000004c004c7308 */ /* 0x000fe20000000800 */
[----:B------:R4:W5:Y:S02]  /*1f460*/  LDL.LU R222, [R1+0x48] ;  /* 0x0000480001de7983 */ /* 0x0009640000300800 */
[----:B---3--:R-:W-:Y:S02]  /*1f470*/  F2FP.PACK_AB R10, R78, R79 ;  /* 0x0000004f4e0a723e */ /* 0x008fe400000000ff */
[----:B------:R4:W5:Y:S02]  /*1f480*/  LDL.LU R220, [R1+0x44] ;  /* 0x0000440001dc7983 */ /* 0x0009640000300800 */
[----:B------:R-:W-:Y:S01]  /*1f490*/  HMMA.16816.F32 R40, R80, R50, R40 ;  /* 0x000000325028723c */ /* 0x000fe20000001828 */
[----:B------:R-:W-:Y:S01]  /*1f4a0*/  LOP3.LUT R45, R45, R10, RZ, 0xc0, !PT ;  /* 0x0000000a2d2d7212 */ /* 0x000fe200078ec0ff */
[----:B------:R4:W5:Y:S02]  /*1f4b0*/  LDL.LU R219, [R1+0x40] ;  /* 0x0000400001db7983 */ /* 0x0009640000300800 */
[----:B------:R-:W-:Y:S01]  /*1f4c0*/  SHF.R.U32.HI R85, RZ, 0x8, R212 ;  /* 0x00000008ff557819 */ /* 0x000fe200000116d4 */
[----:B------:R-:W3:Y:S01]  /*1f4d0*/  MUFU.EX2 R77, R77 ;  /* 0x0000004d004d7308 */ /* 0x000ee20000000800 */
[----:B------:R-:W-:Y:S01]  /*1f4e0*/  LOP3.LUT R143, R154, 0xff, RZ, 0xc0, !PT ;  /* 0x000000ff9a8f7812 */ /* 0x000fe200078ec0ff */
[----:B------:R4:W5:Y:S01]  /*1f4f0*/  LDL.LU R218, [R1+0x3c] ;  /* 0x00003c0001da7983 */ /* 0x0009620000300800 */
[----:B------:R-:W-:Y:S03]  /*1f500*/  LOP3.LUT R83, R211, 0xff, RZ, 0xc0, !PT ;  /* 0x000000ffd3537812 */ /* 0x000fe600078ec0ff */
[----:B------:R4:W5:Y:S01]  /*1f510*/  LDL.LU R217, [R1+0x38] ;  /* 0x0000380001d97983 */ /* 0x0009620000300800 */
[----:B------:R-:W-:Y:S02]  /*1f520*/  PRMT R85, R210, 0x5410, R85 ;  /* 0x00005410d2557816 */ /* 0x000fe40000000055 */
[----:B------:R-:W-:Y:S01]  /*1f530*/  PRMT R83, R83, 0x5410, R209 ;  /* 0x0000541053537816 */ /* 0x000fe200000000d1 */
[----:B------:R4:W5:Y:S01]  /*1f540*/  LDL.LU R214, [R1+0x34] ;  /* 0x0000340001d67983 */ /* 0x0009620000300800 */
[----:B-1----:R-:W-:Y:S01]  /*1f550*/  F2FP.PACK_AB R10, R207, R193 ;  /* 0x000000c1cf0a723e */ /* 0x002fe200000000ff */
[----:B------:R-:W-:Y:S01]  /*1f560*/  MUFU.EX2 R80, R196 ;  /* 0x000000c400507308 */ /* 0x000fe20000000800 */
[----:B------:R-:W-:Y:S02]  /*1f570*/  SHF.R.U32.HI R87, RZ, 0x10, R154 ;  /* 0x00000010ff577819 */ /* 0x000fe4000001169a */
[----:B------:R-:W-:Y:S02]  /*1f580*/  LOP3.LUT R57, R57, R10, RZ, 0xc0, !PT ;  /* 0x0000000a39397212 */ /* 0x000fe400078ec0ff */
[----:B------:R-:W-:Y:S02]  /*1f590*/  SHF.R.U32.HI R10, RZ, 0x18, R213 ;  /* 0x00000018ff0a7819 */ /* 0x000fe400000116d5 */
[----:B------:R-:W-:Y:S02]  /*1f5a0*/  LOP3.LUT R87, R87, 0xff, RZ, 0xc0, !PT ;  /* 0x000000ff57577812 */ /* 0x000fe400078ec0ff */
[----:B------:R-:W-:Y:S02]  /*1f5b0*/  PRMT R183, R183, 0x5410, R10 ;  /* 0x00005410b7b77816 */ /* 0x000fe4000000000a */
[----:B------:R-:W-:Y:S02]  /*1f5c0*/  SHF.R.U32.HI R10, RZ, 0x10, R221 ;  /* 0x00000010ff0a7819 */ /* 0x000fe400000116dd */
[----:B---3--:R-:W-:Y:S02]  /*1f5d0*/  F2FP.PACK_AB R48, R77, R76 ;  /* 0x0000004c4d30723e */ /* 0x008fe400000000ff */
[----:B------:R-:W-:Y:S02]  /*1f5e0*/  LOP3.LUT R10, R10, 0xff, RZ, 0xc0, !PT ;  /* 0x000000ff0a0a7812 */ /* 0x000fe400078ec0ff */
[----:B------:R-:W-:Y:S02]  /*1f5f0*/  LOP3.LUT R59, R59, R48, RZ, 0xc0, !PT ;  /* 0x000000303b3b7212 */ /* 0x000fe400078ec0ff */
[----:B------:R-:W1:Y:S01]  /*1f600*/  LDSM.16.MT88.4 R48, [R215+0x5400] ;  /* 0x00540000d730783b */ /* 0x000e620000004200 */
[----:B------:R-:W-:Y:S04]  /*1f610*/  SHF.R.U32.HI R81, RZ, 0x8, R243 ;  /* 0x00000008ff517819 */ /* 0x000fe800000116f3 */
[----:B------:R-:W-:Y:S01]  /*1f620*/  PRMT R81, R162, 0x5410, R81 ;  /* 0x00005410a2517816 */ /* 0x000fe20000000051 */
[--C-:B------:R-:W-:Y:S04]  /*1f630*/  HSET2.LE.AND R162, R85, R242.reuse, PT ;  /* 0x000000f255a27233 */ /* 0x100fe80003803000 */
[--C-:B------:R-:W-:Y:S01]  /*1f640*/  HSET2.LE.AND R146, R81, R242.reuse, PT ;  /* 0x000000f251927233 */ /* 0x100fe20003803000 */
[----:B--2---:R-:W-:Y:S01]  /*1f650*/  FFMA.FTZ R203, R9, R252, R203 ;  /* 0x000000fc09cb7223 */ /* 0x004fe200000100cb */
[----:B------:R-:W-:Y:S01]  /*1f660*/  F2FP.PACK_AB R9, R65, R68 ;  /* 0x000000444109723e */ /* 0x000fe200000000ff */
[--C-:B------:R-:W-:Y:S02]  /*1f670*/  FFMA.FTZ R252, R192, c[0x0][0x23c], -R199.reuse ;  /* 0x00008f00c0fc7a23 */ /* 0x100fe400000108c7 */
[--C-:B------:R-:W-:Y:S01]  /*1f680*/  FFMA.FTZ R192, R198, c[0x0][0x23c], -R199.reuse ;  /* 0x00008f00c6c07a23 */ /* 0x100fe200000108c7 */
[----:B------:R-:W-:Y:S01]  /*1f690*/  LOP3.LUT R46, R46, R9, RZ, 0xc0, !PT ;  /* 0x000000092e2e7212 */ /* 0x000fe200078ec0ff */
[----:B------:R-:W-:Y:S01]  /*1f6a0*/  FFMA.FTZ R199, R7, c[0x0][0x23c], -R199 ;  /* 0x00008f0007c77a23 */ /* 0x000fe200000108c7 */
[----:B------:R-:W-:Y:S01]  /*1f6b0*/  F2FP.PACK_AB R9, R70, R69 ;  /* 0x000000454609723e */ /* 0x000fe200000000ff */
[----:B------:R-:W-:Y:S01]  /*1f6c0*/  FADD.FTZ R203, R186, R203 ;  /* 0x000000cbbacb7221 */ /* 0x000fe20000010000 */
[----:B------:R-:W-:Y:S01]  /*1f6d0*/  F2FP.PACK_AB R7, R71, R138 ;  /* 0x0000008a4707723e */ /* 0x000fe200000000ff */
[----:B------:R-:W-:Y:S01]  /*1f6e0*/  IMAD.MOV.U32 R198, RZ, RZ, R142 ;  /* 0x000000ffffc67224 */ /* 0x000fe200078e008e */
[----:B------:R-:W-:Y:S01]  /*1f6f0*/  LOP3.LUT R58, R58, R9, RZ, 0xc0, !PT ;  /* 0x000000093a3a7212 */ /* 0x000fe200078ec0ff */
[----:B------:R-:W-:Y:S01]  /*1f700*/  FADD.FTZ R184, R184, R203 ;  /* 0x000000cbb8b87221 */ /* 0x000fe20000010000 */
[----:B------:R-:W-:Y:S01]  /*1f710*/  LOP3.LUT R9, R213, 0xff, RZ, 0xc0, !PT ;  /* 0x000000ffd5097812 */ /* 0x000fe200078ec0ff */
[----:B------:R-:W-:Y:S01]  /*1f720*/  MUFU.EX2 R252, R252 ;  /* 0x000000fc00fc7308 */ /* 0x000fe20000000800 */
[----:B------:R4:W5:Y:S01]  /*1f730*/  LDL.LU R213, [R1+0x30] ;  /* 0x0000300001d57983 */ /* 0x0009620000300800 */
[----:B------:R-:W-:Y:S01]  /*1f740*/  FADD.FTZ R184, R169, R184 ;  /* 0x000000b8a9b87221 */ /* 0x000fe20000010000 */
[----:B------:R-:W-:Y:S01]  /*1f750*/  LOP3.LUT R44, R44, R7, RZ, 0xc0, !PT ;  /* 0x000000072c2c7212 */ /* 0x000fe200078ec0ff */
[----:B------:R-:W-:Y:S01]  /*1f760*/  FADD.FTZ R7, R190, R144 ;  /* 0x00000090be077221 */ /* 0x000fe20000010000 */
[----:B------:R4:W5:Y:S01]  /*1f770*/  LDL.LU R212, [R1+0x2c] ;  /* 0x00002c0001d47983 */ /* 0x0009620000300800 */
[----:B------:R-:W-:Y:S01]  /*1f780*/  IMAD.MOV.U32 R190, RZ, RZ, R63 ;  /* 0x000000ffffbe7224 */ /* 0x000fe200078e003f */
[----:B------:R-:W-:Y:S01]  /*1f790*/  PRMT R9, R9, 0x5410, R64 ;  /* 0x0000541009097816 */ /* 0x000fe20000000040 */
[----:B------:R-:W-:Y:S01]  /*1f7a0*/  FADD.FTZ R60, R180, R7 ;  /* 0x00000007b43c7221 */ /* 0x000fe20000010000 */
[----:B------:R4:W5:Y:S01]  /*1f7b0*/  LDL.LU R211, [R1+0x28] ;  /* 0x0000280001d37983 */ /* 0x0009620000300800 */
[----:B------:R-:W-:Y:S01]  /*1f7c0*/  F2FP.PACK_AB R7, R150, R139 ;  /* 0x0000008b9607723e */ /* 0x000fe200000000ff */
[-C--:B------:R-:W-:Y:S01]  /*1f7d0*/  HMMA.16816.F32 R12, R44, R52.reuse, R12 ;  /* 0x000000342c0c723c */ /* 0x080fe2000000180c */
[----:B------:R-:W-:Y:S01]  /*1f7e0*/  FADD.FTZ R60, R179, R60 ;  /* 0x0000003cb33c7221 */ /* 0x000fe20000010000 */
[----:B------:R4:W5:Y:S01]  /*1f7f0*/  LDL.LU R210, [R1+0x24] ;  /* 0x0000240001d27983 */ /* 0x0009620000300800 */
[----:B------:R-:W-:Y:S01]  /*1f800*/  LOP3.LUT R56, R56, R7, RZ, 0xc0, !PT ;  /* 0x0000000738387212 */ /* 0x000fe200078ec0ff */
[----:B------:R-:W2:Y:S01]  /*1f810*/  MUFU.EX2 R192, R192 ;  /* 0x000000c000c07308 */ /* 0x000ea20000000800 */
[----:B------:R-:W-:Y:S01]  /*1f820*/  F2FP.PACK_AB R7, R73, R72 ;  /* 0x000000484907723e */ /* 0x000fe200000000ff */
[----:B------:R4:W5:Y:S01]  /*1f830*/  LDL.LU R209, [R1+0x20] ;  /* 0x0000200001d17983 */ /* 0x0009620000300800 */
[----:B------:R-:W-:Y:S02]  /*1f840*/  F2FP.PACK_AB R64, R75, R74 ;  /* 0x0000004a4b40723e */ /* 0x000fe400000000ff */
[----:B------:R-:W-:Y:S01]  /*1f850*/  SHF.R.U32.HI R179, RZ, 0x18, R221 ;  /* 0x00000018ffb37819 */ /* 0x000fe200000116dd */
[----:B------:R4:W5:Y:S01]  /*1f860*/  LDL.LU R208, [R1+0x18] ;  /* 0x0000180001d07983 */ /* 0x0009620000300800 */
[C---:B------:R-:W-:Y:S02]  /*1f870*/  HMMA.16816.F32 R16, R56.reuse, R52, R16 ;  /* 0x000000343810723c */ /* 0x040fe40000001810 */
[----:B------:R-:W-:Y:S01]  /*1f880*/  PRMT R179, R10, 0x5410, R179 ;  /* 0x000054100ab37816 */ /* 0x000fe200000000b3 */
[----:B------:R-:W3:Y:S01]  /*1f890*/  MUFU.EX2 R199, R199 ;  /* 0x000000c700c77308 */ /* 0x000ee20000000800 */
[----:B------:R-:W-:Y:S02]  /*1f8a0*/  LOP3.LUT R10, R154, 0xffff, RZ, 0xc0, !PT ;  /* 0x0000ffff9a0a7812 */ /* 0x000fe400078ec0ff */
[----:B------:R-:W-:Y:S01]  /*1f8b0*/  SHF.R.U32.HI R154, RZ, 0x18, R154 ;  /* 0x00000018ff9a7819 */ /* 0x000fe2000001169a */
[--C-:B------:R-:W-:Y:S01]  /*1f8c0*/  HSET2.LE.AND R53, R155, R242.reuse, PT ;  /* 0x000000f29b357233 */ /* 0x100fe20003803000 */
[-C--:B------:R-:W-:Y:S01]  /*1f8d0*/  HMMA.16816.F32 R20, R56, R54.reuse, R20 ;  /* 0x000000363814723c */ /* 0x080fe20000001814 */
[----:B------:R-:W-:Y:S03]  /*1f8e0*/  SHF.R.U32.HI R10, RZ, 0x8, R10 ;  /* 0x00000008ff0a7819 */ /* 0x000fe6000001160a */
[----:B------:R-:W-:Y:S02]  /*1f8f0*/  PRMT R87, R87, 0x5410, R154 ;  /* 0x0000541057577816 */ /* 0x000fe4000000009a */
[----:B------:R-:W-:Y:S02]  /*1f900*/  PRMT R143, R143, 0x5410, R10 ;  /* 0x000054108f8f7816 */ /* 0x000fe4000000000a */
[C---:B------:R-:W-:Y:S01]  /*1f910*/  HMMA.16816.F32 R24, R44.reuse, R54, R24 ;  /* 0x000000362c18723c */ /* 0x040fe20000001818 */
[----:B------:R-:W-:Y:S03]  /*1f920*/  F2FP.PACK_AB R10, R6, R197 ;  /* 0x000000c5060a723e */ /* 0x000fe600000000ff */
[----:B------:R-:W-:Y:S01]  /*1f930*/  LOP3.LUT R52, R221, 0xffff, RZ, 0xc0, !PT ;  /* 0x0000ffffdd347812 */ /* 0x000fe200078ec0ff */
[--C-:B------:R-:W-:Y:S01]  /*1f940*/  HSET2.LE.AND R144, R143, R242.reuse, PT ;  /* 0x000000f28f907233 */ /* 0x100fe20003803000 */
[----:B------:R-:W-:Y:S01]  /*1f950*/  LOP3.LUT R53, R53, R10, RZ, 0xc0, !PT ;  /* 0x0000000a35357212 */ /* 0x000fe200078ec0ff */
[--C-:B------:R-:W-:Y:S01]  /*1f960*/  HSET2.LE.AND R54, R163, R242.reuse, PT ;  /* 0x000000f2a3367233 */ /* 0x100fe20003803000 */
[----:B------:R-:W-:Y:S01]  /*1f970*/  FADD.FTZ R163, R173, R60 ;  /* 0x0000003cada37221 */ /* 0x000fe20000010000 */
[-C--:B-1----:R-:W-:Y:S01]  /*1f980*/  HMMA.16816.F32 R28, R44, R48.reuse, R28 ;  /* 0x000000302c1c723c */ /* 0x082fe2000000181c */
[----:B------:R-:W1:Y:S02]  /*1f990*/  LDSM.16.MT88.4 R60, [R216+0x5800] ;  /* 0x00580000d83c783b */ /* 0x000e640000004200 */
[----:B------:R-:W-:Y:S01]  /*1f9a0*/  FADD.FTZ R163, R168, R163 ;  /* 0x000000a3a8a37221 */ /* 0x000fe20000010000 */
[----:B------:R-:W-:Y:S01]  /*1f9b0*/  LOP3.LUT R54, R54, R7, RZ, 0xc0, !PT ;  /* 0x0000000736367212 */ /* 0x000fe200078ec0ff */
[----:B------:R-:W-:Y:S01]  /*1f9c0*/  FADD.FTZ R7, R167, R184 ;  /* 0x000000b8a7077221 */ /* 0x000fe20000010000 */
[--C-:B------:R-:W-:Y:S01]  /*1f9d0*/  HSET2.LE.AND R55, R161, R242.reuse, PT ;  /* 0x000000f2a1377233 */ /* 0x100fe20003803000 */
[----:B------:R-:W-:Y:S01]  /*1f9e0*/  FADD.FTZ R167, R166, R171 ;  /* 0x000000aba6a77221 */ /* 0x000fe20000010000 */
[C---:B------:R-:W-:Y:S01]  /*1f9f0*/  HMMA.16816.F32 R32, R56.reuse, R48, R32 ;  /* 0x000000303820723c */ /* 0x040fe20000001820 */
[----:B------:R-:W-:Y:S01]  /*1fa00*/  FADD.FTZ R164, R164, R7 ;  /* 0x00000007a4a47221 */ /* 0x000fe20000010000 */
[----:B------:R-:W1:Y:S02]  /*1fa10*/  S2R R221, SR_TID.X ;  /* 0x0000000000dd7919 */ /* 0x000e640000002100 */
[----:B------:R-:W-:Y:S01]  /*1fa20*/  FADD.FTZ R118, R118, R163 ;  /* 0x000000a376767221 */ /* 0x000fe20000010000 */
[----:B------:R-:W-:Y:S01]  /*1fa30*/  F2FP.PACK_AB R7, R4, R198 ;  /* 0x000000c60407723e */ /* 0x000fe200000000ff */
[----:B------:R-:W-:Y:S01]  /*1fa40*/  FADD.FTZ R119, R119, R164 ;  /* 0x000000a477777221 */ /* 0x000fe20000010000 */
[--C-:B------:R-:W-:Y:S01]  /*1fa50*/  HSET2.LE.AND R49, R183, R242.reuse, PT ;  /* 0x000000f2b7317233 */ /* 0x100fe20003803000 */
[----:B------:R-:W-:Y:S01]  /*1fa60*/  FADD.FTZ R125, R125, R118 ;  /* 0x000000767d7d7221 */ /* 0x000fe20000010000 */
[-C--:B------:R-:W-:Y:S03]  /*1fa70*/  HMMA.16816.F32 R36, R56, R50.reuse, R36 ;  /* 0x000000323824723c */ /* 0x080fe60000001824 */
[----:B------:R-:W-:Y:S01]  /*1fa80*/  FADD.FTZ R116, R116, R125 ;  /* 0x0000007d74747221 */ /* 0x000fe20000010000 */
[----:B------:R-:W-:Y:S01]  /*1fa90*/  LOP3.LUT R55, R55, R64, RZ, 0xc0, !PT ;  /* 0x0000004037377212 */ /* 0x000fe200078ec0ff */
[----:B------:R-:W-:Y:S01]  /*1faa0*/  FADD.FTZ R106, R106, R119 ;  /* 0x000000776a6a7221 */ /* 0x000fe20000010000 */
[--C-:B------:R-:W-:Y:S01]  /*1fab0*/  HSET2.LE.AND R48, R9, R242.reuse, PT ;  /* 0x000000f209307233 */ /* 0x100fe20003803000 */
[----:B------:R-:W-:Y:S01]  /*1fac0*/  FADD.FTZ R56, R124, R167 ;  /* 0x000000a77c387221 */ /* 0x000fe20000010000 */
[----:B------:R-:W-:Y:S01]  /*1fad0*/  HMMA.16816.F32 R40, R44, R50, R40 ;  /* 0x000000322c28723c */ /* 0x000fe20000001828 */
[----:B------:R-:W-:Y:S03]  /*1fae0*/  FADD.FTZ R115, R115, R116 ;  /* 0x0000007473737221 */ /* 0x000fe60000010000 */
[----:B------:R-:W-:Y:S01]  /*1faf0*/  FADD.FTZ R56, R123, R56 ;  /* 0x000000387b387221 */ /* 0x000fe20000010000 */
[----:B------:R-:W-:Y:S01]  /*1fb00*/  LOP3.LUT R48, R48, R7, RZ, 0xc0, !PT ;  /* 0x0000000730307212 */ /* 0x000fe200078ec0ff */
[----:B------:R-:W-:Y:S01]  /*1fb10*/  FADD.FTZ R113, R113, R106 ;  /* 0x0000006a71717221 */ /* 0x000fe20000010000 */
[----:B------:R-:W-:Y:S01]  /*1fb20*/  F2FP.PACK_AB R44, R204, R206 ;  /* 0x000000cecc2c723e */ /* 0x000fe200000000ff */
[----:B------:R-:W-:Y:S01]  /*1fb30*/  FADD.FTZ R117, R117, R56 ;  /* 0x0000003875757221 */ /* 0x000fe20000010000 */
[--C-:B------:R-:W-:Y:S02]  /*1fb40*/  HSET2.LE.AND R50, R153, R242.reuse, PT ;  /* 0x000000f299327233 */ /* 0x100fe40003803000 */
[----:B------:R-:W-:Y:S01]  /*1fb50*/  LDSM.16.MT88.4 R152, [R216+0x5c00] ;  /* 0x005c0000d898783b */ /* 0x000fe20000004200 */
[----:B------:R-:W-:Y:S01]  /*1fb60*/  FADD.FTZ R120, R120, R117 ;  /* 0x0000007578787221 */ /* 0x000fe20000010000 */
[----:B------:R-:W-:Y:S01]  /*1fb70*/  LOP3.LUT R49, R49, R44, RZ, 0xc0, !PT ;  /* 0x0000002c31317212 */ /* 0x000fe200078ec0ff */
[----:B------:R-:W-:Y:S01]  /*1fb80*/  FADD.FTZ R92, R92, R115 ;  /* 0x000000735c5c7221 */ /* 0x000fe20000010000 */
[----:B------:R-:W-:Y:S01]  /*1fb90*/  F2FP.PACK_AB R9, R151, R190 ;  /* 0x000000be9709723e */ /* 0x000fe200000000ff */
[----:B------:R-:W-:Y:S01]  /*1fba0*/  FADD.FTZ R113, R102, R113 ;  /* 0x0000007166717221 */ /* 0x000fe20000010000 */
[--C-:B------:R-:W-:Y:S01]  /*1fbb0*/  HSET2.LE.AND R51, R145, R242.reuse, PT ;  /* 0x000000f291337233 */ /* 0x100fe20003803000 */
[----:B------:R-:W-:Y:S01]  /*1fbc0*/  FADD.FTZ R57, R99, R120 ;  /* 0x0000007863397221 */ /* 0x000fe20000010000 */
[----:B------:R-:W3:Y:S01]  /*1fbd0*/  LDSM.16.MT88.4 R44, [R215+0x5800] ;  /* 0x00580000d72c783b */ /* 0x000ee20000004200 */
[----:B------:R-:W-:Y:S01]  /*1fbe0*/  FADD.FTZ R95, R95, R92 ;  /* 0x0000005c5f5f7221 */ /* 0x000fe20000010000 */
[----:B------:R-:W-:Y:S01]  /*1fbf0*/  F2FP.PACK_AB R7, R205, R8 ;  /* 0x00000008cd07723e */ /* 0x000fe200000000ff */
[----:B------:R-:W-:Y:S01]  /*1fc00*/  FADD.FTZ R108, R108, R113 ;  /* 0x000000716c6c7221 */ /* 0x000fe20000010000 */
[----:B--2---:R-:W-:Y:S01]  /*1fc10*/  F2FP.PACK_AB R10, R192, R252 ;  /* 0x000000fcc00a723e */ /* 0x004fe200000000ff */
[----:B------:R-:W-:Y:S01]  /*1fc20*/  FADD.FTZ R57, R100, R57 ;  /* 0x0000003964397221 */ /* 0x000fe20000010000 */
[----:B------:R-:W-:Y:S01]  /*1fc30*/  SHF.R.U32.HI R52, RZ, 0x8, R52 ;  /* 0x00000008ff347819 */ /* 0x000fe20000011634 */
[----:B------:R-:W-:Y:S01]  /*1fc40*/  FADD.FTZ R96, R96, R95 ;  /* 0x0000005f60607221 */ /* 0x000fe20000010000 */
[----:B------:R-:W-:Y:S01]  /*1fc50*/  LOP3.LUT R50, R50, R7, RZ, 0xc0, !PT ;  /* 0x0000000732327212 */ /* 0x000fe200078ec0ff */
[----:B------:R-:W-:Y:S01]  /*1fc60*/  FADD.FTZ R97, R97, R108 ;  /* 0x0000006c61617221 */ /* 0x000fe20000010000 */
[----:B------:R-:W-:Y:S01]  /*1fc70*/  PRMT R181, R181, 0x5410, R52 ;  /* 0x00005410b5b57816 */ /* 0x000fe20000000034 */
[----:B------:R-:W-:Y:S01]  /*1fc80*/  FADD.FTZ R126, R126, R57 ;  /* 0x000000397e7e7221 */ /* 0x000fe20000010000 */
[--C-:B------:R-:W-:Y:S01]  /*1fc90*/  HSET2.LE.AND R52, R159, R242.reuse, PT ;  /* 0x000000f29f347233 */ /* 0x100fe20003803000 */
[----:B------:R-:W-:Y:S01]  /*1fca0*/  FADD.FTZ R96, R101, R96 ;  /* 0x0000006065607221 */ /* 0x000fe20000010000 */
[----:B------:R-:W-:Y:S01]  /*1fcb0*/  LOP3.LUT R51, R51, R10, RZ, 0xc0, !PT ;  /* 0x0000000a33337212 */ /* 0x000fe200078ec0ff */
[----:B------:R-:W-:Y:S01]  /*1fcc0*/  FADD.FTZ R104, R104, R97 ;  /* 0x0000006168687221 */ /* 0x000fe20000010000 */
[----:B------:R-:W-:Y:S01]  /*1fcd0*/  F2FP.PACK_AB R7, R178, R185 ;  /* 0x000000b9b207723e */ /* 0x000fe200000000ff */
[----:B------:R-:W-:Y:S01]  /*1fce0*/  FADD.FTZ R126, R129, R126 ;  /* 0x0000007e817e7221 */ /* 0x000fe20000010000 */
        /* <DEDUP_REMOVED lines=8> */
[-C--:B-1----:R-:W-:Y:S01]  /*1fd70*/  HMMA.16816.F32 R12, R52, R60.reuse, R12 ;  /* 0x0000003c340c723c */ /* 0x082fe2000000180c */
[----:B------:R-:W-:Y:S01]  /*1fd80*/  FADD.FTZ R135, R135, R90 ;  /* 0x0000005a87877221 */ /* 0x000fe20000010000 */
[----:B------:R-:W-:Y:S01]  /*1fd90*/  LOP3.LUT R160, R160, R7, RZ, 0xc0, !PT ;  /* 0x00000007a0a07212 */ /* 0x000fe200078ec0ff */
[----:B------:R-:W-:Y:S01]  /*1fda0*/  FADD.FTZ R127, R127, R128 ;  /* 0x000000807f7f7221 */ /* 0x000fe20000010000 */
[----:B------:R-:W-:Y:S01]  /*1fdb0*/  F2FP.PACK_AB R7, R110, R121 ;  /* 0x000000796e07723e */ /* 0x000fe200000000ff */
[----:B------:R-:W-:Y:S01]  /*1fdc0*/  IMAD.SHL.U32 R221, R221, 0x2, RZ ;  /* 0x00000002dddd7824 */ /* 0x000fe200078e00ff */
[----:B------:R-:W-:Y:S01]  /*1fdd0*/  F2FP.PACK_AB R9, R174, R175 ;  /* 0x000000afae09723e */ /* 0x000fe200000000ff */
[----:B------:R-:W-:Y:S01]  /*1fde0*/  IMAD.MOV.U32 R167, RZ, RZ, R3 ;  /* 0x000000ffffa77224 */ /* 0x000fe200078e0003 */
[C---:B------:R-:W-:Y:S01]  /*1fdf0*/  HMMA.16816.F32 R16, R48.reuse, R60, R16 ;  /* 0x0000003c3010723c */ /* 0x040fe20000001810 */
[----:B------:R-:W-:Y:S03]  /*1fe00*/  IMAD.MOV.U32 R166, RZ, RZ, R5 ;  /* 0x000000ffffa67224 */ /* 0x000fe600078e0005 */
[----:B------:R-:W-:Y:S01]  /*1fe10*/  IMAD.MOV.U32 R164, RZ, RZ, R2 ;  /* 0x000000ffffa47224 */ /* 0x000fe200078e0002 */
[----:B------:R-:W-:Y:S01]  /*1fe20*/  LOP3.LUT R146, R146, R7, RZ, 0xc0, !PT ;  /* 0x0000000792927212 */ /* 0x000fe200078ec0ff */
[----:B------:R-:W-:Y:S01]  /*1fe30*/  FADD.FTZ R7, R89, R126 ;  /* 0x0000007e59077221 */ /* 0x000fe20000010000 */
[----:B------:R-:W-:Y:S01]  /*1fe40*/  F2FP.PACK_AB R10, R176, R177 ;  /* 0x000000b1b00a723e */ /* 0x000fe200000000ff */
[-C--:B------:R-:W-:Y:S01]  /*1fe50*/  HMMA.16816.F32 R20, R48, R62.reuse, R20 ;  /* 0x0000003e3014723c */ /* 0x080fe20000001814 */
[--C-:B------:R-:W-:Y:S03]  /*1fe60*/  HSET2.LE.AND R145, R87, R242.reuse, PT ;  /* 0x000000f257917233 */ /* 0x100fe60003803000 */
[----:B------:R-:W-:Y:S01]  /*1fe70*/  FADD.FTZ R7, R88, R7 ;  /* 0x0000000758077221 */ /* 0x000fe20000010000 */
[--C-:B------:R-:W-:Y:S01]  /*1fe80*/  HSET2.LE.AND R161, R179, R242.reuse, PT ;  /* 0x000000f2b3a17233 */ /* 0x100fe20003803000 */
[----:B------:R-:W-:Y:S01]  /*1fe90*/  F2FP.PACK_AB R56, R188, R191 ;  /* 0x000000bfbc38723e */ /* 0x000fe200000000ff */
[----:B------:R-:W-:Y:S01]  /*1fea0*/  HSET2.LE.AND R163, R83, R242, PT ;  /* 0x000000f253a37233 */ /* 0x000fe20003803000 */
[----:B------:R-:W-:Y:S01]  /*1feb0*/  FADD.FTZ R158, R158, R7 ;  /* 0x000000079e9e7221 */ /* 0x000fe20000010000 */
[C---:B------:R-:W-:Y:S03]  /*1fec0*/  HMMA.16816.F32 R24, R52.reuse, R62, R24 ;  /* 0x0000003e3418723c */ /* 0x040fe60000001818 */
[----:B------:R-:W-:Y:S01]  /*1fed0*/  FADD.FTZ R7, R133, R112 ;  /* 0x0000007085077221 */ /* 0x000fe20000010000 */
[----:B------:R-:W-:Y:S01]  /*1fee0*/  LOP3.LUT R161, R161, R10, RZ, 0xc0, !PT ;  /* 0x0000000aa1a17212 */ /* 0x000fe200078ec0ff */
[----:B------:R-:W-:Y:S01]  /*1fef0*/  FADD.FTZ R11, R11, R158 ;  /* 0x0000009e0b0b7221 */ /* 0x000fe20000010000 */
[----:B------:R-:W-:Y:S01]  /*1ff00*/  F2FP.PACK_AB R10, R195, R80 ;  /* 0x00000050c30a723e */ /* 0x000fe200000000ff */
[----:B------:R-:W-:Y:S01]  /*1ff10*/  FADD.FTZ R130, R130, R7 ;  /* 0x0000000782827221 */ /* 0x000fe20000010000 */
[-C--:B---3--:R-:W-:Y:S01]  /*1ff20*/  HMMA.16816.F32 R28, R52, R44.reuse, R28 ;  /* 0x0000002c341c723c */ /* 0x088fe2000000181c */
[----:B------:R-:W-:Y:S03]  /*1ff30*/  FADD.FTZ R156, R156, R11 ;  /* 0x0000000b9c9c7221 */ /* 0x000fe60000010000 */
[----:B------:R-:W-:Y:S01]  /*1ff40*/  FADD.FTZ R7, R141, R130 ;  /* 0x000000828d077221 */ /* 0x000fe20000010000 */
[----:B------:R-:W-:Y:S01]  /*1ff50*/  LOP3.LUT R145, R145, R10, RZ, 0xc0, !PT ;  /* 0x0000000a91917212 */ /* 0x000fe200078ec0ff */
[----:B------:R-:W-:Y:S01]  /*1ff60*/  FADD.FTZ R10, R132, R127 ;  /* 0x0000007f840a7221 */ /* 0x000fe20000010000 */
[----:B------:R-:W-:Y:S01]  /*1ff70*/  LOP3.LUT R163, R163, R56, RZ, 0xc0, !PT ;  /* 0x00000038a3a37212 */ /* 0x000fe200078ec0ff */
[----:B------:R-:W-:Y:S01]  /*1ff80*/  FADD.FTZ R136, R136, R7 ;  /* 0x0000000788887221 */ /* 0x000fe20000010000 */
[C---:B------:R-:W-:Y:S03]  /*1ff90*/  HMMA.16816.F32 R32, R48.reuse, R44, R32 ;  /* 0x0000002c3020723c */ /* 0x040fe60000001820 */
[----:B------:R-:W-:Y:S01]  /*1ffa0*/  FADD.FTZ R131, R131, R10 ;  /* 0x0000000a83837221 */ /* 0x000fe20000010000 */
[----:B------:R-:W-:Y:S01]  /*1ffb0*/  F2FP.PACK_AB R56, R199, R194 ;  /* 0x000000c2c738723e */ /* 0x000fe200000000ff */
[----:B------:R-:W-:Y:S01]  /*1ffc0*/  FADD.FTZ R7, R139, R136 ;  /* 0x000000888b077221 */ /* 0x000fe20000010000 */
[----:B------:R-:W-:Y:S01]  /*1ffd0*/  LOP3.LUT R144, R144, R9, RZ, 0xc0, !PT ;  /* 0x0000000990907212 */ /* 0x000fe200078ec0ff */
[----:B------:R-:W-:Y:S01]  /*1ffe0*/  FADD.FTZ R10, R140, R131 ;  /* 0x000000838c0a7221 */ /* 0x000fe20000010000 */
[-C--:B------:R-:W-:Y:S01]  /*1fff0*/  HMMA.16816.F32 R36, R48, R46.reuse, R36 ;  /* 0x0000002e3024723c */ /* 0x080fe20000001824 */
[----:B------:R-:W-:Y:S03]  /*20000*/  FADD.FTZ R150, R150, R7 ;  /* 0x0000000796967221 */ /* 0x000fe60000010000 */
[----:B------:R-:W-:Y:S01]  /*20010*/  FADD.FTZ R10, R137, R10 ;  /* 0x0000000a890a7221 */ /* 0x000fe20000010000 */
[----:B------:R-:W-:Y:S01]  /*20020*/  LOP3.LUT R147, R147, R56, RZ, 0xc0, !PT ;  /* 0x0000003893937212 */ /* 0x000fe200078ec0ff */
[----:B------:R-:W-:Y:S01]  /*20030*/  FADD.FTZ R69, R69, R150 ;  /* 0x0000009645457221 */ /* 0x000fe20000010000 */
[----:B------:R-:W-:Y:S01]  /*20040*/  LOP3.LUT R221, R221, 0x6, RZ, 0xc0, !PT ;  /* 0x00000006dddd7812 */ /* 0x000fe200078ec0ff */
[----:B------:R-:W-:Y:S01]  /*20050*/  FADD.FTZ R48, R134, R135 ;  /* 0x0000008786307221 */ /* 0x000fe20000010000 */
[----:B------:R-:W-:Y:S01]  /*20060*/  HMMA.16816.F32 R40, R52, R46, R40 ;  /* 0x0000002e3428723c */ /* 0x000fe20000001828 */
[----:B------:R-:W1:Y:S02]  /*20070*/  LDSM.16.MT88.4 R44, [R215+0x5c00] ;  /* 0x005c0000d72c783b */ /* 0x000e640000004200 */
        /* <DEDUP_REMOVED lines=21> */
[-C--:B-1----:R-:W-:Y:S01]  /*201d0*/  HMMA.16816.F32 R156, R160, R44.reuse, R28 ;  /* 0x0000002ca09c723c */ /* 0x082fe2000000181c */
        /* <DEDUP_REMOVED lines=20> */
[----:B------:R-:W-:Y:S01]  /*20320*/  FADD.FTZ R4, R110, R121 ;  /* 0x000000796e047221 */ /* 0x000fe20000010000 */
[----:B------:R4:W-:Y:S01]  /*20330*/  STL [R1+0x10], R6 ;  /* 0x0000100601007387 */ /* 0x0009e20000100800 */
[----:B------:R-:W-:Y:S02]  /*20340*/  FADD.FTZ R77, R204, R77 ;  /* 0x0000004dcc4d7221 */ /* 0x000fe40000010000 */
[----:B------:R-:W-:Y:S01]  /*20350*/  FADD.FTZ R74, R74, R197 ;  /* 0x000000c54a4a7221 */ /* 0x000fe20000010000 */
        /* <DEDUP_REMOVED lines=12> */
[----:B----45:R-:W-:-:S05]  /*20420*/  @P0 BRA `(.L_x_832) ;  /* 0xffff65b000000947 */ /* 0x030fca000383ffff */
.L_x_831:
[----:B------:R-:W2:Y:S04]  /*20430*/  LDL.LU R10, [R1+0x10] ;  /* 0x00001000010a7983 */ /* 0x000ea80000300800 */
[----:B------:R-:W1:Y:S04]  /*20440*/  SHFL.BFLY PT, R7, R252, 0x2, 0x1f ;  /* 0x0c401f00fc077f89 */ /* 0x000e6800000e0000 */
[----:B------:R-:W3:Y:S01]  /*20450*/  SHFL.BFLY PT, R8, R243, 0x2, 0x1f ;  /* 0x0c401f00f3087f89 */ /* 0x000ee200000e0000 */
[----:B------:R-:W-:-:S02]  /*20460*/  MOV R14, 0x3f800000 ;  /* 0x3f800000000e7802 */ /* 0x000fc40000000f00 */
[----:B------:R-:W-:Y:S01]  /*20470*/  MOV R16, 0x3f800000 ;  /* 0x3f80000000107802 */ /* 0x000fe20000000f00 */
[----:B------:R-:W4:Y:S01]  /*20480*/  LDL.LU R9, [R1+0x14] ;  /* 0x0000140001097983 */ /* 0x000f220000300800 */
[----:B------:R-:W-:Y:S01]  /*20490*/  MOV R17, 0x3f800000 ;  /* 0x3f80000000117802 */ /* 0x000fe20000000f00 */
[----:B------:R-:W3:Y:S01]  /*204a0*/  S2UR UR6, SR_CTAID.Y ;  /* 0x00000000000679c3 */ /* 0x000ee20000002600 */
[----:B------:R-:W-:Y:S01]  /*204b0*/  UISETP.NE.AND UP4, UPT, UR10, -0x1, UPT ;  /* 0xffffffff0a00788c */ /* 0x000fe2000bf85270 */
[----:B------:R-:W-:Y:S01]  /*204c0*/  BSSY B0, `(.L_x_835) ;  /* 0x00000e8000007945 */ /* 0x000fe20003800000 */
[----:B------:R-:W-:Y:S02]  /*204d0*/  ULDC.U8 UR12, c[0x0][0x329] ;  /* 0x0000ca40000c7ab9 */ /* 0x000fe40000000000 */
[----:B------:R-:W-:Y:S02]  /*204e0*/  UISETP.NE.AND UP3, UPT, UR12, URZ, UPT ;  /* 0x0000003f0c00728c */ /* 0x000fe4000bf65270 */
[----:B------:R-:W-:-:S02]  /*204f0*/  ULDC.U8 UR16, c[0x0][0x328] ;  /* 0x0000ca0000107ab9 */ /* 0x000fc40000000000 */
[----:B------:R-:W-:Y:S02]  /*20500*/  UISETP.NE.AND UP2, UPT, UR16, URZ, UPT ;  /* 0x0000003f1000728c */ /* 0x000fe4000bf45270 */
[----:B------:R-:W-:Y:S02]  /*20510*/  ULDC.64 UR4, c[0x0][0x1e8] ;  /* 0x00007a0000047ab9 */ /* 0x000fe40000000a00 */
[----:B------:R-:W-:Y:S01]  /*20520*/  @UP4 UIMAD.WIDE.U32 UR18, UR10, UR4, URZ ;  /* 0x000000040a1242a5 */ /* 0x000fe2000f8e003f */
[----:B-1----:R-:W-:Y:S01]  /*20530*/  FADD.FTZ R7, R7, R252 ;  /* 0x000000fc07077221 */ /* 0x002fe20000010000 */
[----:B------:R-:W-:Y:S01]  /*20540*/  UISETP.EQ.AND UP2, UPT, UR12, URZ, UP2 ;  /* 0x0000003f0c00728c */ /* 0x000fe20009742270 */
[----:B------:R-:W1:Y:S01]  /*20550*/  S2UR UR12, SR_CTAID.X ;  /* 0x00000000000c79c3 */ /* 0x000e620000002500 */
[----:B------:R-:W-:Y:S01]  /*20560*/  @UP3 ULDC UR13, c[0x0][0x210] ;  /* 0x00008400000d3ab9 */ /* 0x000fe20000000800 */
[----:B---3--:R-:W-:Y:S01]  /*20570*/  FADD.FTZ R15, R8, R243 ;  /* 0x000000f3080f7221 */ /* 0x008fe20000010000 */
[----:B------:R-:W-:-:S02]  /*20580*/  ULDC UR9, c[0x0][0x214] ;  /* 0x0000850000097ab9 */ /* 0x000fc40000000800 */
[----:B------:R-:W-:Y:S02]  /*20590*/  @UP4 UIMAD UR7, UR10, UR5, UR19 ;  /* 0x000000050a0742a4 */ /* 0x000fe4000f8e0213 */
[----:B------:R-:W3:Y:S01]  /*205a0*/  SHFL.BFLY PT, R12, R15, 0x1, 0x1f ;  /* 0x0c201f000f0c7f89 */ /* 0x000ee200000e0000 */
[----:B------:R-:W-:Y:S02]  /*205b0*/  @!UP4 USHF.R.S32.HI UR17, URZ, 0x1f, UR6 ;  /* 0x0000001f3f11c899 */ /* 0x000fe40008011406 */
[----:B------:R-:W-:Y:S02]  /*205c0*/  @!UP3 UISETP.NE.AND UP1, UPT, UR16, URZ, UPT ;  /* 0x0000003f1000b28c */ /* 0x000fe4000bf25270 */
[----:B------:R-:W-:Y:S02]  /*205d0*/  ULDC.64 UR4, c[0x0][0x1e0] ;  /* 0x0000780000047ab9 */ /* 0x000fe40000000a00 */
[----:B------:R-:W-:Y:S01]  /*205e0*/  @UP3 UIMAD UR16, UR13, UR9, URZ ;  /* 0x000000090d1032a4 */ /* 0x000fe2000f8e023f */
[----:B------:R-:W1:Y:S01]  /*205f0*/  S2UR UR13, SR_CTAID.Z ;  /* 0x00000000000d79c3 */ /* 0x000e620000002700 */
[----:B------:R-:W-:-:S02]  /*20600*/  @!UP4 UIMAD UR17, UR17, UR4, URZ ;  /* 0x000000041111c2a4 */ /* 0x000fc4000f8e023f */
[----:B------:R-:W-:Y:S02]  /*20610*/  UISETP.NE.OR UP0, UPT, UR10, -0x1, !UP2 ;  /* 0xffffffff0a00788c */ /* 0x000fe4000d705670 */
[----:B------:R-:W-:Y:S02]  /*20620*/  @!UP4 UIMAD UR17, UR6, UR5, UR17 ;  /* 0x000000050611c2a4 */ /* 0x000fe4000f8e0211 */
[----:B------:R-:W-:Y:S02]  /*20630*/  @!UP4 UIMAD.WIDE.U32 UR22, UR6, UR4, URZ ;  /* 0x000000040616c2a5 */ /* 0x000fe4000f8e003f */
[----:B------:R-:W-:Y:S02]  /*20640*/  ULDC UR5, c[0x0][0x234] ;  /* 0x00008d0000057ab9 */ /* 0x000fe40000000800 */
[----:B------:R-:W-:Y:S02]  /*20650*/  @!UP3 USEL UR16, UR9, UR5, !UP1 ;  /* 0x000000050910b287 */ /* 0x000fe4000c800000 */
[----:B------:R-:W-:-:S02]  /*20660*/  ULDC UR4, c[0x0][0x1c0] ;  /* 0x0000700000047ab9 */ /* 0x000fc40000000800 */
[----:B------:R-:W-:Y:S01]  /*20670*/  @UP3 UMOV UR19, 0x1 ;  /* 0x0000000100133882 */ /* 0x000fe20000000000 */
[----:B---3--:R-:W-:Y:S01]  /*20680*/  FADD.FTZ R12, R15, R12 ;  /* 0x0000000c0f0c7221 */ /* 0x008fe20000010000 */
[----:B------:R-:W-:Y:S01]  /*20690*/  MOV R15, 0x3f800000 ;  /* 0x3f800000000f7802 */ /* 0x000fe20000000f00 */
[----:B------:R-:W-:Y:S02]  /*206a0*/  @!UP3 UIMAD UR19, UR16, UR4, URZ ;  /* 0x000000041013b2a4 */ /* 0x000fe4000f8e023f */
[----:B------:R-:W-:Y:S01]  /*206b0*/  @UP3 ULDC UR20, c[0x0][0x210] ;  /* 0x0000840000143ab9 */ /* 0x000fe20000000800 */
[----:B------:R-:W-:Y:S01]  /*206c0*/  FSETP.NE.FTZ.AND P3, PT, R12, RZ, PT ;  /* 0x000000ff0c00720b */ /* 0x000fe20003f75000 */
[----:B------:R-:W-:Y:S02]  /*206d0*/  UIMAD UR4, UR6, UR19, URZ ;  /* 0x00000013060472a4 */ /* 0x000fe4000f8e023f */
[----:B------:R-:W-:Y:S02]  /*206e0*/  @!UP3 UMOV UR20, 0x1 ;  /* 0x000000010014b882 */ /* 0x000fe40000000000 */
[----:B------:R-:W-:-:S02]  /*206f0*/  @!UP0 UIMAD UR10, UR6, UR9, URZ ;  /* 0x00000009060a82a4 */ /* 0x000fc4000f8e023f */
[----:B-1----:R-:W-:Y:S02]  /*20700*/  UIMAD UR12, UR12, UR20, URZ ;  /* 0x000000140c0c72a4 */ /* 0x002fe4000f8e023f */
[----:B------:R-:W-:Y:S02]  /*20710*/  USEL UR4, UR4, URZ, !UP2 ;  /* 0x0000003f04047287 */ /* 0x000fe4000d000000 */
[----:B------:R-:W-:Y:S02]  /*20720*/  USHF.L.U32 UR12, UR12, 0x7, URZ ;  /* 0x000000070c0c7899 */ /* 0x000fe4000800063f */
[----:B------:R-:W1:Y:S01]  /*20730*/  @P3 MUFU.RCP R17, R12 ;  /* 0x0000000c00113308 */ /* 0x000e620000001000 */
[----:B------:R-:W-:Y:S02]  /*20740*/  UIMAD UR16, UR13, UR16, UR4 ;  /* 0x000000100d1072a4 */ /* 0x000fe4000f8e0204 */
[----:B------:R-:W-:Y:S02]  /*20750*/  @!UP2 UMOV UR24, URZ ;  /* 0x0000003f0018ac82 */ /* 0x000fe40008000000 */
[----:B------:R-:W-:-:S02]  /*20760*/  @UP2 UMOV UR24, UR10 ;  /* 0x0000000a00182c82 */ /* 0x000fc40008000000 */
[----:B------:R-:W-:Y:S01]  /*20770*/  @!UP2 UMOV UR25, URZ ;  /* 0x0000003f0019ac82 */ /* 0x000fe20008000000 */
[----:B------:R-:W3:Y:S01]  /*20780*/  @P3 MUFU.LG2 R12, R12 ;  /* 0x0000000c000c3308 */ /* 0x000ee20000000c00 */
[----:B------:R-:W-:Y:S02]  /*20790*/  USHF.R.S32.HI UR4, URZ, 0x1f, UR12 ;  /* 0x0000001f3f047899 */ /* 0x000fe4000801140c */
[----:B------:R-:W-:Y:S02]  /*207a0*/  @UP2 USHF.R.S32.HI UR25, URZ, 0x1f, UR10 ;  /* 0x0000001f3f192899 */ /* 0x000fe4000801140a */
[----:B------:R-:W-:Y:S02]  /*207b0*/  USHF.R.S32.HI UR5, URZ, 0x1f, UR16 ;  /* 0x0000001f3f057899 */ /* 0x000fe40008011410 */
[----:B------:R-:W-:Y:S01]  /*207c0*/  UIADD3 UR12, UP1, UP0, UR12, UR24, UR16 ;  /* 0x000000180c0c7290 */ /* 0x000fe2000f83e010 */
[----:B-1----:R-:W-:Y:S01]  /*207d0*/  FMUL.FTZ R17, R17, c[0x0][0x2dc] ;  /* 0x0000b70011117a20 */ /* 0x002fe20000410000 */
[----:B------:R-:W-:-:S02]  /*207e0*/  @!UP4 UIADD3 UR7, UR23, UR17, URZ ;  /* 0x000000111707c290 */ /* 0x000fc4000fffe03f */
[----:B------:R-:W-:Y:S01]  /*207f0*/  UIADD3.X UR4, UR4, UR25, UR5, UP1, UP0 ;  /* 0x0000001904047290 */ /* 0x000fe20008fe0405 */
[C---:B------:R-:W-:Y:S01]  /*20800*/  FMUL.FTZ R134, R17.reuse, R134 ;  /* 0x0000008611867220 */ /* 0x040fe20000410000 */
[----:B------:R-:W-:Y:S01]  /*20810*/  @!UP4 UMOV UR18, UR22 ;  /* 0x000000160012cc82 */ /* 0x000fe20008000000 */
        /* <DEDUP_REMOVED lines=9> */
[----:B------:R-:W-:Y:S01]  /*208b0*/  F2FP.PACK_AB R158, R159, R158 ;  /* 0x0000009e9f9e723e */ /* 0x000fe200000000ff */
[----:B---3--:R-:W-:-:S03]  /*208c0*/  @P3 FMUL.FTZ R12, R12, 0.69314718246459960938 ;  /* 0x3f3172180c0c3820 */ /* 0x008fc60000410000 */
[----:B------:R-:W-:Y:S01]  /*208d0*/  F2FP.PACK_AB R17, R17, R162 ;  /* 0x000000a21111723e */ /* 0x000fe200000000ff */
[----:B--2---:R-:W1:Y:S04]  /*208e0*/  SHFL.BFLY PT, R6, R10, 0x2, 0x1f ;  /* 0x0c401f000a067f89 */ /* 0x004e6800000e0000 */
[----:B----4-:R-:W2:Y:S01]  /*208f0*/  SHFL.BFLY PT, R4, R9, 0x2, 0x1f ;  /* 0x0c401f0009047f89 */ /* 0x010ea200000e0000 */
[----:B-1----:R-:W-:-:S03]  /*20900*/  FADD.FTZ R6, R6, R10 ;  /* 0x0000000a06067221 */ /* 0x002fc60000010000 */
[----:B------:R-:W1:Y:S04]  /*20910*/  SHFL.BFLY PT, R10, R7, 0x1, 0x1f ;  /* 0x0c201f00070a7f89 */ /* 0x000e6800000e0000 */
[----:B------:R-:W3:Y:S01]  /*20920*/  SHFL.BFLY PT, R13, R6, 0x1, 0x1f ;  /* 0x0c201f00060d7f89 */ /* 0x000ee200000e0000 */
[----:B--2---:R-:W-:-:S03]  /*20930*/  FADD.FTZ R4, R4, R9 ;  /* 0x0000000904047221 */ /* 0x004fc60000010000 */
[----:B------:R-:W2:Y:S04]  /*20940*/  S2R R9, SR_TID.X ;  /* 0x0000000000097919 */ /* 0x000ea80000002100 */
[----:B------:R-:W4:Y:S01]  /*20950*/  SHFL.BFLY PT, R11, R4, 0x1, 0x1f ;  /* 0x0c201f00040b7f89 */ /* 0x000f2200000e0000 */
[----:B-1----:R-:W-:Y:S02]  /*20960*/  FADD.FTZ R10, R7, R10 ;  /* 0x0000000a070a7221 */ /* 0x002fe40000010000 */
[----:B---3--:R-:W-:-:S03]  /*20970*/  FADD.FTZ R13, R6, R13 ;  /* 0x0000000d060d7221 */ /* 0x008fc60000010000 */
[----:B------:R-:W-:Y:S02]  /*20980*/  FSETP.NE.FTZ.AND P1, PT, R10, RZ, PT ;  /* 0x000000ff0a00720b */ /* 0x000fe40003f35000 */
[----:B------:R-:W-:Y:S02]  /*20990*/  FSETP.NE.FTZ.AND P4, PT, R13, RZ, PT ;  /* 0x000000ff0d00720b */ /* 0x000fe40003f95000 */
[----:B--2---:R-:W-:Y:S01]  /*209a0*/  SHF.R.S32.HI R6, RZ, 0x1f, R9 ;  /* 0x0000001fff067819 */ /* 0x004fe20000011409 */
[----:B----4-:R-:W-:-:S03]  /*209b0*/  FADD.FTZ R11, R4, R11 ;  /* 0x0000000b040b7221 */ /* 0x010fc60000010000 */
[----:B------:R-:W-:-:S05]  /*209c0*/  LEA.HI R8, R6, R9, RZ, 0x2 ;  /* 0x0000000906087211 */ /* 0x000fca00078f10ff */
[----:B------:R-:W1:Y:S01]  /*209d0*/  @P1 MUFU.RCP R15, R10 ;  /* 0x0000000a000f1308 */ /* 0x000e620000001000 */
[----:B------:R-:W-:Y:S02]  /*209e0*/  LEA.HI R6, R6, R9, RZ, 0x5 ;  /* 0x0000000906067211 */ /* 0x000fe400078f28ff */
[----:B------:R-:W-:Y:S02]  /*209f0*/  FSETP.NE.FTZ.AND P2, PT, R11, RZ, PT ;  /* 0x000000ff0b00720b */ /* 0x000fe40003f55000 */
[----:B------:R-:W-:Y:S02]  /*20a00*/  LOP3.LUT R18, R8, 0xfffffffc, RZ, 0xc0, !PT ;  /* 0xfffffffc08127812 */ /* 0x000fe400078ec0ff */
[----:B------:R-:W-:Y:S01]  /*20a10*/  SHF.R.S32.HI R4, RZ, 0x5, R6 ;  /* 0x00000005ff047819 */ /* 0x000fe20000011406 */
[----:B------:R-:W2:Y:S01]  /*20a20*/  @P4 MUFU.RCP R16, R13 ;  /* 0x0000000d00104308 */ /* 0x000ea20000001000 */
[----:B------:R-:W-:Y:S01]  /*20a30*/  LOP3.LUT R6, R6, 0xffffffe0, RZ, 0xc0, !PT ;  /* 0xffffffe006067812 */ /* 0x000fe200078ec0ff */
[----:B------:R-:W-:-:S03]  /*20a40*/  IMAD.IADD R7, R9, 0x1, -R18 ;  /* 0x0000000109077824 */ /* 0x000fc600078e0a12 */
[----:B------:R-:W-:Y:S02]  /*20a50*/  IADD3 R6, -R6, R9, RZ ;  /* 0x0000000906067210 */ /* 0x000fe40007ffe1ff */
[----:B------:R-:W-:Y:S01]  /*20a60*/  LEA R4, R4, R7, 0x8 ;  /* 0x0000000704047211 */ /* 0x000fe200078e40ff */
[----:B------:R-:W3:Y:S01]  /*20a70*/  @P2 MUFU.RCP R14, R11 ;  /* 0x0000000b000e2308 */ /* 0x000ee20000001000 */
[----:B------:R-:W-:Y:S01]  /*20a80*/  SHF.R.S32.HI R7, RZ, 0x2, R8 ;  /* 0x00000002ff077819 */ /* 0x000fe20000011408 */
[----:B-1----:R-:W-:Y:S01]  /*20a90*/  FMUL.FTZ R15, R15, c[0x0][0x2dc] ;  /* 0x0000b7000f0f7a20 */ /* 0x002fe20000410000 */
[----:B------:R-:W-:Y:S01]  /*20aa0*/  MOV R9, 0x7f800000 ;  /* 0x7f80000000097802 */ /* 0x000fe20000000f00 */
[----:B------:R-:W-:Y:S01]  /*20ab0*/  @P3 FFMA.FTZ R9, R3, c[0x0][0x238], R12 ;  /* 0x00008e0003093a23 */ /* 0x000fe2000001000c */
[----:B------:R-:W-:Y:S01]  /*20ac0*/  SHF.R.S32.HI R8, RZ, 0x1f, R7 ;  /* 0x0000001fff087819 */ /* 0x000fe20000011407 */
[C---:B------:R-:W-:Y:S02]  /*20ad0*/  FMUL.FTZ R142, R15.reuse, R142 ;  /* 0x0000008e0f8e7220 */ /* 0x040fe40000410000 */
[----:B--2---:R-:W-:Y:S01]  /*20ae0*/  FMUL.FTZ R16, R16, c[0x0][0x2dc] ;  /* 0x0000b70010107a20 */ /* 0x004fe20000410000 */
[----:B------:R-:W-:Y:S01]  /*20af0*/  LEA.HI R8, R8, R7, RZ, 0x3 ;  /* 0x0000000708087211 */ /* 0x000fe200078f18ff */
[----:B------:R-:W-:Y:S01]  /*20b00*/  FMUL.FTZ R143, R15, R143 ;  /* 0x0000008f0f8f7220 */ /* 0x000fe20000410000 */
[----:B------:R-:W1:Y:S01]  /*20b10*/  @P4 MUFU.LG2 R13, R13 ;  /* 0x0000000d000d4308 */ /* 0x000e620000000c00 */
[----:B------:R-:W-:Y:S01]  /*20b20*/  FMUL.FTZ R132, R16, R132 ;  /* 0x0000008410847220 */ /* 0x000fe20000410000 */
[----:B------:R-:W-:Y:S01]  /*20b30*/  LOP3.LUT R8, R8, 0xfffffff8, RZ, 0xc0, !PT ;  /* 0xfffffff808087812 */ /* 0x000fe200078ec0ff */
[----:B------:R-:W-:Y:S01]  /*20b40*/  FMUL.FTZ R133, R16, R133 ;  /* 0x0000008510857220 */ /* 0x000fe20000410000 */
[----:B------:R-:W-:Y:S01]  /*20b50*/  F2FP.PACK_AB R142, R143, R142 ;  /* 0x0000008e8f8e723e */ /* 0x000fe200000000ff */
[----:B---3--:R-:W-:-:S02]  /*20b60*/  FMUL.FTZ R14, R14, c[0x0][0x2dc] ;  /* 0x0000b7000e0e7a20 */ /* 0x008fc40000410000 */
[----:B------:R-:W-:Y:S01]  /*20b70*/  IMAD.IADD R8, R7, 0x1, -R8 ;  /* 0x0000000107087824 */ /* 0x000fe200078e0a08 */
[----:B------:R-:W-:Y:S01]  /*20b80*/  F2FP.PACK_AB R132, R133, R132 ;  /* 0x000000848584723e */ /* 0x000fe200000000ff */
[C---:B------:R-:W-:Y:S01]  /*20b90*/  FMUL.FTZ R140, R14.reuse, R140 ;  /* 0x0000008c0e8c7220 */ /* 0x040fe20000410000 */
[----:B------:R-:W2:Y:S01]  /*20ba0*/  @P2 MUFU.LG2 R11, R11 ;  /* 0x0000000b000b2308 */ /* 0x000ea20000000c00 */
[C---:B------:R-:W-:Y:S02]  /*20bb0*/  FMUL.FTZ R141, R14.reuse, R141 ;  /* 0x0000008d0e8d7220 */ /* 0x040fe40000410000 */
[C---:B------:R-:W-:Y:S02]  /*20bc0*/  FMUL.FTZ R136, R14.reuse, R136 ;  /* 0x000000880e887220 */ /* 0x040fe40000410000 */
[C---:B------:R-:W-:Y:S01]  /*20bd0*/  FMUL.FTZ R137, R14.reuse, R137 ;  /* 0x000000890e897220 */ /* 0x040fe20000410000 */
[----:B------:R-:W-:Y:S01]  /*20be0*/  F2FP.PACK_AB R140, R141, R140 ;  /* 0x0000008c8d8c723e */ /* 0x000fe200000000ff */
[C---:B------:R-:W-:Y:S01]  /*20bf0*/  FMUL.FTZ R148, R14.reuse, R148 ;  /* 0x000000940e947220 */ /* 0x040fe20000410000 */
[----:B------:R-:W3:Y:S01]  /*20c00*/  @P1 MUFU.LG2 R10, R10 ;  /* 0x0000000a000a1308 */ /* 0x000ee20000000c00 */
[C---:B------:R-:W-:Y:S01]  /*20c10*/  FMUL.FTZ R149, R14.reuse, R149 ;  /* 0x000000950e957220 */ /* 0x040fe20000410000 */
[----:B------:R-:W-:Y:S01]  /*20c20*/  F2FP.PACK_AB R136, R137, R136 ;  /* 0x000000888988723e */ /* 0x000fe200000000ff */
[----:B------:R-:W-:-:S02]  /*20c30*/  FMUL.FTZ R144, R14, R144 ;  /* 0x000000900e907220 */ /* 0x000fc40000410000 */
        /* <DEDUP_REMOVED lines=10> */
[C---:B------:R-:W-:Y:S01]  /*20ce0*/  FMUL.FTZ R160, R16.reuse, R160 ;  /* 0x000000a010a07220 */ /* 0x040fe20000410000 */
[----:B------:R-:W-:Y:S01]  /*20cf0*/  F2FP.PACK_AB R152, R153, R152 ;  /* 0x000000989998723e */ /* 0x000fe200000000ff */
[----:B------:R-:W-:Y:S01]  /*20d00*/  FMUL.FTZ R161, R16, R161 ;  /* 0x000000a110a17220 */ /* 0x000fe20000410000 */
[----:B------:R-:W-:Y:S01]  /*20d10*/  SHF.R.S32.HI R16, RZ, 0x1, R14 ;  /* 0x00000001ff107819 */ /* 0x000fe2000001140e */
[----:B------:R-:W-:Y:S01]  /*20d20*/  IMAD R4, R19, 0x10, R4 ;  /* 0x0000001013047824 */ /* 0x000fe200078e0204 */
[----:B------:R-:W-:Y:S01]  /*20d30*/  F2FP.PACK_AB R156, R157, R156 ;  /* 0x0000009c9d9c723e */ /* 0x000fe200000000ff */
[C---:B------:R-:W-:Y:S01]  /*20d40*/  FMUL.FTZ R138, R15.reuse, R138 ;  /* 0x0000008a0f8a7220 */ /* 0x040fe20000410000 */
[C---:B------:R-:W-:Y:S01]  /*20d50*/  SHF.L.U32 R14, R16.reuse, 0x6, RZ ;  /* 0x00000006100e7819 */ /* 0x040fe200000006ff */
[C---:B------:R-:W-:Y:S01]  /*20d60*/  FMUL.FTZ R139, R15.reuse, R139 ;  /* 0x0000008b0f8b7220 */ /* 0x040fe20000410000 */
[----:B------:R-:W-:Y:S01]  /*20d70*/  LOP3.LUT R8, R16, 0x1, RZ, 0xc0, !PT ;  /* 0x0000000110087812 */ /* 0x000fe200078ec0ff */
[C---:B------:R-:W-:Y:S01]  /*20d80*/  FMUL.FTZ R150, R15.reuse, R150 ;  /* 0x000000960f967220 */ /* 0x040fe20000410000 */
[----:B------:R-:W-:Y:S01]  /*20d90*/  LOP3.LUT R14, R14, 0xc0, RZ, 0xc0, !PT ;  /* 0x000000c00e0e7812 */ /* 0x000fe200078ec0ff */
[C---:B------:R-:W-:Y:S01]  /*20da0*/  FMUL.FTZ R151, R15.reuse, R151 ;  /* 0x000000970f977220 */ /* 0x040fe20000410000 */
[----:B------:R-:W-:Y:S01]  /*20db0*/  ISETP.NE.U32.AND P0, PT, R8, 0x1, PT ;  /* 0x000000010800780c */ /* 0x000fe20003f05070 */
[C---:B------:R-:W-:Y:S01]  /*20dc0*/  FMUL.FTZ R146, R15.reuse, R146 ;  /* 0x000000920f927220 */ /* 0x040fe20000410000 */
[----:B------:R-:W-:Y:S01]  /*20dd0*/  MOV R8, 0xfffffff0 ;  /* 0xfffffff000087802 */ /* 0x000fe20000000f00 */
[----:B------:R-:W-:Y:S01]  /*20de0*/  FMUL.FTZ R15, R15, R147 ;  /* 0x000000930f0f7220 */ /* 0x000fe20000410000 */
[----:B------:R-:W-:Y:S01]  /*20df0*/  LEA.HI R19, R14, R14, RZ, 0x1d ;  /* 0x0000000e0e137211 */ /* 0x000fe200078fe8ff */
[----:B-1----:R-:W-:Y:S01]  /*20e00*/  @P4 FMUL.FTZ R14, R13, 0.69314718246459960938 ;  /* 0x3f3172180d0e4820 */ /* 0x002fe20000410000 */
[----:B------:R-:W-:Y:S01]  /*20e10*/  SEL R8, R8, 0x10, !P0 ;  /* 0x0000001008087807 */ /* 0x000fe20004000000 */
[----:B--2---:R-:W-:Y:S01]  /*20e20*/  @P2 FMUL.FTZ R11, R11, 0.69314718246459960938 ;  /* 0x3f3172180b0b2820 */ /* 0x004fe20000410000 */
[----:B------:R-:W-:Y:S01]  /*20e30*/  LOP3.LUT P0, RZ, R16, 0x2, RZ, 0xc0, !PT ;  /* 0x0000000210ff7812 */ /* 0x000fe2000780c0ff */
[----:B---3--:R-:W-:Y:S01]  /*20e40*/  @P1 FMUL.FTZ R13, R10, 0.69314718246459960938 ;  /* 0x3f3172180a0d1820 */ /* 0x008fe20000410000 */
[----:B------:R-:W-:-:S02]  /*20e50*/  LEA R4, R4, R19, 0x1 ;  /* 0x0000001304047211 */ /* 0x000fc400078e08ff */
[----:B------:R-:W-:Y:S02]  /*20e60*/  F2FP.PACK_AB R138, R139, R138 ;  /* 0x0000008a8b8a723e */ /* 0x000fe400000000ff */
[----:B------:R-:W-:Y:S01]  /*20e70*/  F2FP.PACK_AB R160, R161, R160 ;  /* 0x000000a0a1a0723e */ /* 0x000fe200000000ff */
[----:B------:R-:W-:Y:S01]  /*20e80*/  IMAD.SHL.U32 R19, R4, 0x2, RZ ;  /* 0x0000000204137824 */ /* 0x000fe200078e00ff */
[----:B------:R-:W-:Y:S02]  /*20e90*/  F2FP.PACK_AB R150, R151, R150 ;  /* 0x000000969796723e */ /* 0x000fe400000000ff */
[----:B------:R-:W-:Y:S02]  /*20ea0*/  F2FP.PACK_AB R15, R15, R146 ;  /* 0x000000920f0f723e */ /* 0x000fe400000000ff */
[C---:B------:R-:W-:Y:S01]  /*20eb0*/  IADD3 R23, R19.reuse, 0x20, RZ ;  /* 0x0000002013177810 */ /* 0x040fe20007ffe0ff */
[----:B------:R-:W-:Y:S01]  /*20ec0*/  STS [R19], R132 ;  /* 0x0000008413007388 */ /* 0x000fe20000000800 */
[----:B------:R-:W-:-:S02]  /*20ed0*/  IADD3 R21, R19, R8, RZ ;  /* 0x0000000813157210 */ /* 0x000fc40007ffe0ff */
[----:B------:R-:W-:Y:S01]  /*20ee0*/  @P0 IADD3 R23, R19, -0x20, RZ ;  /* 0xffffffe013170810 */ /* 0x000fe20007ffe0ff */
[----:B------:R-:W-:Y:S01]  /*20ef0*/  STS [R19+0x200], R134 ;  /* 0x0002008613007388 */ /* 0x000fe20000000800 */
[----:B------:R-:W-:Y:S02]  /*20f00*/  LOP3.LUT P0, RZ, R6, 0x3, RZ, 0xc0, !PT ;  /* 0x0000000306ff7812 */ /* 0x000fe4000780c0ff */
[----:B------:R-:W-:Y:S01]  /*20f10*/  IADD3 R8, R8, R23, RZ ;  /* 0x0000001708087210 */ /* 0x000fe20007ffe0ff */
[----:B------:R-:W-:Y:S01]  /*20f20*/  STS [R21], R152 ;  /* 0x0000009815007388 */ /* 0x000fe20000000800 */
[----:B------:R-:W-:Y:S01]  /*20f30*/  MOV R4, 0x7f800000 ;  /* 0x7f80000000047802 */ /* 0x000fe20000000f00 */
[----:B------:R-:W-:Y:S01]  /*20f40*/  @P2 FFMA.FTZ R4, R2, c[0x0][0x238], R11 ;  /* 0x00008e0002042a23 */ /* 0x000fe2000001000b */
[----:B------:R-:W-:Y:S01]  /*20f50*/  MOV R6, 0x7f800000 ;  /* 0x7f80000000067802 */ /* 0x000fe20000000f00 */
[----:B------:R-:W-:Y:S01]  /*20f60*/  STS [R21+0x200], R154 ;  /* 0x0002009a15007388 */ /* 0x000fe20000000800 */
[----:B------:R-:W-:-:S03]  /*20f70*/  @P1 FFMA.FTZ R6, R0, c[0x0][0x238], R13 ;  /* 0x00008e0000061a23 */ /* 0x000fc6000001000d */
[----:B------:R-:W-:Y:S04]  /*20f80*/  STS [R19+0x1000], R140 ;  /* 0x0010008c13007388 */ /* 0x000fe80000000800 */
[----:B------:R-:W-:Y:S04]  /*20f90*/  STS [R19+0x1200], R142 ;  /* 0x0012008e13007388 */ /* 0x000fe80000000800 */
        /* <DEDUP_REMOVED lines=11> */
[----:B-1----:R-:W-:-:S02]  /*21050*/  IMAD.MOV.U32 R8, RZ, RZ, 0x7f800000 ;  /* 0x7f800000ff087424 */ /* 0x002fc400078e00ff */
[----:B------:R-:W-:-:S03]  /*21060*/  @P4 FFMA.FTZ R8, R5, c[0x0][0x238], R14 ;  /* 0x00008e0005084a23 */ /* 0x000fc6000001000e */
[----:B-----5:R1:W2:Y:S04]  /*21070*/  LDS.128 R24, [R222] ;  /* 0x00000000de187984 */ /* 0x0202a80000000c00 */
[----:B------:R1:W3:Y:S04]  /*21080*/  LDS.128 R20, [R222+0x800] ;  /* 0x00080000de147984 */ /* 0x0002e80000000c00 */
[----:B------:R1:W4:Y:S04]  /*21090*/  LDS.128 R16, [R222+0x1000] ;  /* 0x00100000de107984 */ /* 0x0003280000000c00 */
[----:B------:R1:W1:Y:S01]  /*210a0*/  LDS.128 R28, [R222+0x1800] ;  /* 0x00180000de1c7984 */ /* 0x0002620000000c00 */
[----:B------:R-:W-:Y:S05]  /*210b0*/  @P0 BRA `(.L_x_836) ;  /* 0x0000028000000947 */ /* 0x000fea0003800000 */
[----:B------:R-:W5:Y:S02]  /*210c0*/  S2R R0, SR_TID.X ;  /* 0x0000000000007919 */ /* 0x000f640000002100 */
[----:B-----5:R-:W-:-:S04]  /*210d0*/  SHF.R.S32.HI R3, RZ, 0x1f, R0 ;  /* 0x0000001fff037819 */ /* 0x020fc80000011400 */
[----:B------:R-:W-:-:S04]  /*210e0*/  LEA.HI R3, R3, R0, RZ, 0x5 ;  /* 0x0000000003037211 */ /* 0x000fc800078f28ff */
[----:B------:R-:W-:-:S05]  /*210f0*/  LOP3.LUT R3, R3, 0xffffffe0, RZ, 0xc0, !PT ;  /* 0xffffffe003037812 */ /* 0x000fca00078ec0ff */
[----:B------:R-:W-:-:S05]  /*21100*/  IMAD.IADD R3, R0, 0x1, -R3 ;  /* 0x0000000100037824 */ /* 0x000fca00078e0a03 */
[----:B------:R-:W-:-:S04]  /*21110*/  SHF.R.S32.HI R0, RZ, 0x1f, R3 ;  /* 0x0000001fff007819 */ /* 0x000fc80000011403 */
[----:B------:R-:W-:-:S04]  /*21120*/  LEA.HI R0, R0, R3, RZ, 0x2 ;  /* 0x0000000300007211 */ /* 0x000fc800078f10ff */
        /* <DEDUP_REMOVED lines=21> */
[----:B------:R-:W-:-:S02]  /*21280*/  @!P3 IADD3 R5, P0, R10, UR12, RZ ;  /* 0x0000000c0a05bc10 */ /* 0x000fc4000ff1e0ff */
[----:B------:R-:W-:Y:S02]  /*21290*/  @!P5 LEA R14, P2, R3, c[0x0][0x200], 0x2 ;  /* 0x00008000030eda11 */ /* 0x000fe400078410ff */
[----:B------:R-:W-:Y:S02]  /*212a0*/  @!P4 LEA.HI.X.SX32 R11, R11, UR4, 0x1, P1 ;  /* 0x000000040b0bcc11 */ /* 0x000fe400088f0eff */
[----:B------:R-:W-:Y:S02]  /*212b0*/  @!P3 LEA.HI.X.SX32 R10, R10, UR4, 0x1, P0 ;  /* 0x000000040a0abc11 */ /* 0x000fe400080f0eff */
        /* <DEDUP_REMOVED lines=8> */
.L_x_836:
[----:B------:R-:W-:Y:S05]  /*21340*/  BSYNC B0 ;  /* 0x0000000000007941 */ /* 0x000fea0003800000 */
.L_x_835:
[----:B------:R-:W5:Y:S01]  /*21350*/  S2R R5, SR_TID.X ;  /* 0x0000000000057919 */ /* 0x000f620000002100 */
[C---:B----4-:R-:W-:Y:S01]  /*21360*/  IADD3 R8, P0, R240.reuse, UR18, RZ ;  /* 0x00000012f0087c10 */ /* 0x050fe2000ff1e0ff */
[----:B------:R-:W-:Y:S01]  /*21370*/  USHF.R.S32.HI UR6, URZ, 0x1f, UR13 ;  /* 0x0000001f3f067899 */ /* 0x000fe2000801140d */
[----:B------:R-:W-:Y:S01]  /*21380*/  ISETP.GE.AND P1, PT, R240, c[0x0][0x220], PT ;  /* 0x00008800f0007a0c */ /* 0x000fe20003f26270 */
[----:B------:R-:W-:Y:S01]  /*21390*/  ULDC.64 UR4, c[0x0][0x1f0] ;  /* 0x00007c0000047ab9 */ /* 0x000fe20000000a00 */
[----:B------:R-:W-:Y:S01]  /*213a0*/  BSSY B0, `(.L_x_837) ;  /* 0x000001b000007945 */ /* 0x000fe20003800000 */
[----:B------:R-:W-:-:S04]  /*213b0*/  UIMAD UR4, UR6, UR4, URZ ;  /* 0x00000004060472a4 */ /* 0x000fc8000f8e023f */
[----:B------:R-:W-:Y:S01]  /*213c0*/  UIMAD UR4, UR13, UR5, UR4 ;  /* 0x000000050d0472a4 */ /* 0x000fe2000f8e0204 */
[----:B-----5:R-:W-:-:S04]  /*213d0*/  SHF.R.S32.HI R0, RZ, 0x1f, R5 ;  /* 0x0000001fff007819 */ /* 0x020fc80000011405 */
[----:B------:R-:W-:Y:S02]  /*213e0*/  LEA.HI R3, R0, R5, RZ, 0x2 ;  /* 0x0000000500037211 */ /* 0x000fe400078f10ff */
[----:B------:R-:W4:Y:S02]  /*213f0*/  S2R R0, SR_CTAID.Z ;  /* 0x0000000000007919 */ /* 0x000f240000002700 */
[----:B------:R-:W-:Y:S02]  /*21400*/  LOP3.LUT R2, R3, 0xfffffffc, RZ, 0xc0, !PT ;  /* 0xfffffffc03027812 */ /* 0x000fe400078ec0ff */
[----:B------:R-:W-:-:S03]  /*21410*/  SHF.R.S32.HI R4, RZ, 0x2, R3 ;  /* 0x00000002ff047819 */ /* 0x000fc60000011403 */
[----:B------:R-:W-:Y:S01]  /*21420*/  IMAD.IADD R2, R5, 0x1, -R2 ;  /* 0x0000000105027824 */ /* 0x000fe200078e0a02 */
[----:B------:R-:W-:-:S03]  /*21430*/  SHF.R.S32.HI R5, RZ, 0x1f, R4 ;  /* 0x0000001fff057819 */ /* 0x000fc60000011404 */
[----:B------:R-:W-:-:S05]  /*21440*/  IMAD.SHL.U32 R2, R2, 0x8, RZ ;  /* 0x0000000802027824 */ /* 0x000fca00078e00ff */
[----:B------:R-:W-:-:S04]  /*21450*/  SHF.R.S32.HI R2, RZ, 0x1f, R2 ;  /* 0x0000001fff027819 */ /* 0x000fc80000011402 */
        /* <DEDUP_REMOVED lines=15> */
.L_x_838:
[----:B------:R-:W-:Y:S05]  /*21550*/  BSYNC B0 ;  /* 0x0000000000007941 */ /* 0x000fea0003800000 */
.L_x_837:
        /* <DEDUP_REMOVED lines=15> */
.L_x_840:
[----:B------:R-:W-:Y:S05]  /*21650*/  BSYNC B0 ;  /* 0x0000000000007941 */ /* 0x000fea0003800000 */
.L_x_839:
        /* <DEDUP_REMOVED lines=15> */
.L_x_842:
[----:B------:R-:W-:Y:S05]  /*21750*/  BSYNC B0 ;  /* 0x0000000000007941 */ /* 0x000fea0003800000 */
.L_x_841:
        /* <DEDUP_REMOVED lines=15> */
.L_x_843:
        /* <DEDUP_REMOVED lines=11> */
.L_x_1144:


//--------------------- .text._ZN5flash16flash_fwd_kernelI23Flash_fwd_kernel_traitsILi32ELi128ELi128ELi4ELb0ELb0EN7cutlass6half_tE19Flash_kernel_traitsILi32ELi128ELi128ELi4ES3_EELb1ELb0ELb1ELb0ELb0ELb0ELb0ELb1EEEvNS_16Flash_fwd_paramsE --------------------------
	.section	.text._ZN5flash16flash_fwd_kernelI23Flash_fwd_kernel_traitsILi32ELi128ELi128ELi4ELb0ELb0EN7cutlass6half_tE19Flash_kernel_traitsILi32ELi128ELi128ELi4ES3_EELb1ELb0ELb1ELb0ELb0ELb0ELb0ELb1EEEvNS_16Flash_fwd_paramsE,"ax",@progbits
	.sectioninfo	@"SHI_REGISTERS=255"
	.align	128
        .global         _ZN5flash16flash_fwd_kernelI23Flash_fwd_kernel_traitsILi32ELi128ELi128ELi4ELb0ELb0EN7cutlass6half_tE19Flash_kernel_traitsILi32ELi128ELi128ELi4ES3_EELb1ELb0ELb1ELb0ELb0ELb0ELb0ELb1EEEvNS_16Flash_fwd_paramsE
        .type           _ZN5flash16flash_fwd_kernelI23Flash_fwd_kernel_traitsILi32ELi128ELi128ELi4ELb0ELb0EN7cutlass6half_tE19Flash_kernel_traitsILi32ELi128ELi128ELi4ES3_EELb1ELb0ELb1ELb0ELb0ELb0ELb0ELb1EEEvNS_16Flash_fwd_paramsE,@function
        .size           _ZN5flash16flash_fwd_kernelI23Flash_fwd_kernel_traitsILi32ELi128ELi128ELi4ELb0ELb0EN7cutlass6half_tE19Flash_kernel_traitsILi32ELi128ELi128ELi4ES3_EELb1ELb0ELb1ELb0ELb0ELb0ELb0ELb1EEEvNS_16Flash_fwd_paramsE,(.L_x_1121 - _ZN5flash16flash_fwd_kernelI23Flash_fwd_kernel_traitsILi32ELi128ELi128ELi4ELb0ELb0EN7cutlass6half_tE19Flash_kernel_traitsILi32ELi128ELi128ELi4ES3_EELb1ELb0ELb1ELb0ELb0ELb0ELb0ELb1EEEvNS_16Flash_fwd_paramsE)
        .other          _ZN5flash16flash_fwd_kernelI23Flash_fwd_kernel_traitsILi32ELi128ELi128ELi4ELb0ELb0EN7cutlass6half_tE19Flash_kernel_traitsILi32ELi128ELi128ELi4ES3_EELb1ELb0ELb1ELb0ELb0ELb0ELb0ELb1EEEvNS_16Flash_fwd_paramsE,@"STO_CUDA_ENTRY STV_DEFAULT"
_ZN5flash16flash_fwd_kernelI23Flash_fwd_kernel_traitsILi32ELi128ELi128ELi4ELb0ELb0EN7cutlass6half_tE19Flash_kernel_traitsILi32ELi128ELi128ELi4ES3_EELb1ELb0ELb1ELb0ELb0ELb0ELb0ELb1EEEvNS_16Flash_fwd_paramsE:
.text._ZN5flash16flash_fwd_kernelI23Flash_fwd_kernel_traitsILi32ELi128ELi128ELi4ELb0ELb0EN7cutlass6half_tE19Flash_kernel_traitsILi32ELi128ELi128ELi4ES3_EELb1ELb0ELb1ELb0ELb0ELb0ELb0ELb1EEEvNS_16Flash_fwd_paramsE:
[----:B------:R-:W-:Y:S02]  /*0000*/  MOV R1, c[0x0][0x28] ;  /* 0x00000a0000017a02 */ /* 0x000fe40000000f00 */
[----:B------:R-:W-:Y:S01]  /*0010*/  ULDC.64 UR4, c[0x0][0x40] ;  /* 0x0000100000047ab9 */ /* 0x000fe20000000a00 */
[----:B------:R-:W-:Y:S01]  /*0020*/  BSSY B2, `(.L_x_844) ;  /* 0x0000005000027945 */ /* 0x000fe20003800000 */
[----:B------:R-:W-:Y:S01]  /*0030*/  UIADD3 UR4, UP0, UR4, 0x160, URZ ;  /* 0x0000016004047890 */ /* 0x000fe2000ff1e03f */
[----:B------:R-:W-:-:S03]  /*0040*/  IADD3 R1, R1, -0x448, RZ ;  /* 0xfffffbb801017810 */ /* 0x000fc60007ffe0ff */
[----:B------:R-:W-:-:S07]  /*0050*/  UIADD3.X UR5, URZ, UR5, URZ, UP0, !UPT ;  /* 0x000000053f057290 */ /* 0x000fce00087fe43f */
[----:B------:R-:W-:Y:S05]  /*0060*/  CALL.REL.NOINC `($_ZN5flash16flash_fwd_kernelI23Flash_fwd_kernel_traitsILi32ELi128ELi128ELi4ELb0ELb0EN7cutlass6half_tE19Flash_kernel_traitsILi32ELi128ELi128ELi4ES3_EELb1ELb0ELb1ELb0ELb0ELb0ELb0ELb1EEEvNS_16Flash_fwd_paramsE$_ZN5flash22compute_attn_1rowblockI23Flash_fwd_kernel_traitsILi32ELi128ELi128ELi4ELb0ELb0EN7cutlass6half_tE19Flash_kernel_traitsILi32ELi128ELi128ELi4ES3_EELb1ELb0ELb1ELb0ELb0ELb0ELb0ELb1ENS_16Flash_fwd_paramsEEEvRKT8_iii) ;  /* 0x0000002000007944 */ /* 0x000fea0003c00000 */
[----:B------:R-:W-:Y:S05]  /*0070*/  BSYNC B2 ;  /* 0x0000000000027941 */ /* 0x000fea0003800000 */
.L_x_844:
[----:B------:R-:W-:Y:S05]  /*0080*/  EXIT ;  /* 0x000000000000794d */ /* 0x000fea0003800000 */
        .type           $_ZN5flash16flash_fwd_kernelI23Flash_fwd_kernel_traitsILi32ELi128ELi128ELi4ELb0ELb0EN7cutlass6half_tE19Flash_kernel_traitsILi32ELi128ELi128ELi4ES3_EELb1ELb0ELb1ELb0ELb0ELb0ELb0ELb1EEEvNS_16Flash_fwd_paramsE$_ZN5flash22compute_attn_1rowblockI23Flash_fwd_kernel_traitsILi32ELi128ELi128ELi4ELb0ELb0EN7cutlass6half_tE19Flash_kernel_traitsILi32ELi128ELi128ELi4ES3_EELb1ELb0ELb1ELb0ELb0ELb0ELb0ELb1ENS_16Flash_fwd_paramsEEEvRKT8_iii,@function
        .size           $_ZN5flash16flash_fwd_kernelI23Flash_fwd_kernel_traitsILi32ELi128ELi128ELi4ELb0ELb0EN7cutlass6half_tE19Flash_kernel_traitsILi32ELi128ELi128ELi4ES3_EELb1ELb0ELb1ELb0ELb0ELb0ELb0ELb1EEEvNS_16Flash_fwd_paramsE$_ZN5flash22compute_attn_1rowblockI23Flash_fwd_kernel_traitsILi32ELi128ELi128ELi4ELb0ELb0EN7cutlass6half_tE19Flash_kernel_traitsILi32ELi128ELi128ELi4ES3_EELb1ELb0ELb1ELb0ELb0ELb0ELb0ELb1ENS_16Flash_fwd_paramsEEEvRKT8_iii,($__internal_0_$__cuda_sm70_shflsync_bfly_p - $_ZN5flash16flash_fwd_kernelI23Flash_fwd_kernel_traitsILi32ELi128ELi128ELi4ELb0ELb0EN7cutlass6half_tE19Flash_kernel_traitsILi32ELi128ELi128ELi4ES3_EELb1ELb0ELb1ELb0ELb0ELb0ELb0ELb1EEEvNS_16Flash_fwd_paramsE$_ZN5flash22compute_attn_1rowblockI23Flash_fwd_kernel_traitsILi32ELi128ELi128ELi4ELb0ELb0EN7cutlass6half_tE19Flash_kernel_traitsILi32ELi128ELi128ELi4ES3_EELb1ELb0ELb1ELb0ELb0ELb0ELb0ELb1ENS_16Flash_fwd_paramsEEEvRKT8_iii)
$_ZN5flash16flash_fwd_kernelI23Flash_fwd_kernel_traitsILi32ELi128ELi128ELi4ELb0ELb0EN7cutlass6half_tE19Flash_kernel_traitsILi32ELi128ELi128ELi4ES3_EELb1ELb0ELb1ELb0ELb0ELb0ELb0ELb1EEEvNS_16Flash_fwd_paramsE$_ZN5flash22compute_attn_1rowblockI23Flash_fwd_kernel_traitsILi32ELi128ELi128ELi4ELb0ELb0EN7cutlass6half_tE19Flash_kernel_traitsILi32ELi128ELi128ELi4ES3_EELb1ELb0ELb1ELb0ELb0ELb0ELb0ELb1ENS_16Flash_fwd_paramsEEEvRKT8_iii:
[----:B------:R-:W-:Y:S02]  /*0090*/  IMAD.U32 R134, RZ, RZ, UR4 ;  /* 0x00000004ff867e24 */ /* 0x000fe4000f8e00ff */
[----:B------:R-:W-:Y:S01]  /*00a0*/  IMAD.U32 R135, RZ, RZ, UR5 ;  /* 0x00000005ff877e24 */ /* 0x000fe2000f8e00ff */
[----:B------:R-:W-:-:S04]  /*00b0*/  ULDC.64 UR4, c[0x0][0x118] ;  /* 0x0000460000047ab9 */ /* 0x000fc80000000a00 */
[----:B------:R-:W2:Y:S04]  /*00c0*/  LD.E.U8 R0, [R134.64+0x1a4] ;  /* 0x0001a40486007980 */ /* 0x000ea8000c101100 */
[----:B------:R-:W3:Y:S01]  /*00d0*/  LD.E.64 R42, [R134.64+0x190] ;  /* 0x00019004862a7980 */ /* 0x000ee2000c101b00 */
[----:B------:R-:W1:Y:S03]  /*00e0*/  S2UR UR8, SR_CTAID.Y ;  /* 0x00000000000879c3 */ /* 0x000e660000002600 */
[----:B------:R-:W4:Y:S04]  /*00f0*/  S2R R232, SR_TID.X ;  /* 0x0000000000e87919 */ /* 0x000f280000002100 */
[----:B------:R-:W3:Y:S01]  /*0100*/  LD.E.64 R2, [R134.64+0x198] ;  /* 0x0001980486027980 */ /* 0x000ee2000c101b00 */
[----:B------:R-:W1:Y:S03]  /*0110*/  S2UR UR7, SR_CTAID.X ;  /* 0x00000000000779c3 */ /* 0x000e660000002500 */
[----:B------:R-:W3:Y:S04]  /*0120*/  LD.E R8, [R134.64+0x60] ;  /* 0x0000600486087980 */ /* 0x000ee8000c101900 */
[----:B------:R1:W5:Y:S01]  /*0130*/  LD.E.U8 R217, [R134.64+0x178] ;  /* 0x0001780486d97980 */ /* 0x000362000c101100 */
[----:B------:R-:W1:Y:S02]  /*0140*/  S2UR UR6, SR_CTAID.Z ;  /* 0x00000000000679c3 */ /* 0x000e640000002700 */
[----:B-1----:R-:W-:-:S06]  /*0150*/  ULOP3.LUT UR6, UR6, UR7, UR8, 0xfe, !UPT ;  /* 0x0000000706067292 */ /* 0x002fcc000f8efe08 */
[----:B----4-:R-:W-:-:S13]  /*0160*/  LOP3.LUT P2, RZ, R232, UR6, RZ, 0xfc, !PT ;  /* 0x00000006e8ff7c12 */ /* 0x010fda000f84fcff */
[----:B------:R-:W4:Y:S01]  /*0170*/  @!P2 LD.E.64 R6, [R134.64+0x1a8] ;  /* 0x0001a8048606a980 */ /* 0x000f22000c101b00 */
[----:B--2---:R-:W-:-:S13]  /*0180*/  ISETP.NE.AND P1, PT, R0, RZ, PT ;  /* 0x000000ff0000720c */ /* 0x004fda0003f25270 */
[----:B---3--:R-:W4:Y:S04]  /*0190*/  @P1 LD.E.64 R42, [R42.64] ;  /* 0x000000042a2a1980 */ /* 0x008f28000c101b00 */
[----:B------:R-:W2:Y:S04]  /*01a0*/  @P1 LD.E R0, [R134.64+0x1a0] ;  /* 0x0001a00486001980 */ /* 0x000ea8000c101900 */
[----:B------:R-:W2:Y:S04]  /*01b0*/  @P1 LD.E.64 R4, [R2.64] ;  /* 0x0000000402041980 */ /* 0x000ea8000c101b00 */
[----:B----4-:R1:W-:Y:S04]  /*01c0*/  @!P2 ST.E.64 [R6.64], R42 ;  /* 0x0000002a0600a985 */ /* 0x0103e8000c101b04 */
[----:B-1----:R-:W3:Y:S01]  /*01d0*/  @!P2 LD.E.64 R6, [R134.64+0x1a8] ;  /* 0x0001a8048606a980 */ /* 0x002ee2000c101b00 */
[----:B--2---:R-:W-:-:S05]  /*01e0*/  @P1 IADD3 R0, P0, R0, R4, RZ ;  /* 0x0000000400001210 */ /* 0x004fca0007f1e0ff */
[----:B------:R-:W-:Y:S02]  /*01f0*/  @P1 IMAD.X R4, RZ, RZ, R5, P0 ;  /* 0x000000ffff041224 */ /* 0x000fe400000e0605 */
[----:B------:R-:W-:Y:S02]  /*0200*/  @P1 IMAD.MOV.U32 R2, RZ, RZ, R0 ;  /* 0x000000ffff021224 */ /* 0x000fe400078e0000 */
[----:B------:R-:W-:Y:S01]  /*0210*/  @P1 IMAD.MOV.U32 R3, RZ, RZ, R4 ;  /* 0x000000ffff031224 */ /* 0x000fe200078e0004 */
[----:B------:R-:W1:Y:S04]  /*0220*/  S2R R45, SR_CTAID.Y ;  /* 0x00000000002d7919 */ /* 0x000e680000002600 */
[----:B---3--:R2:W-:Y:S01]  /*0230*/  @!P2 ST.E.64 [R6.64+0x8], R2 ;  /* 0x000008020600a985 */ /* 0x0085e2000c101b04 */
[----:B------:R-:W-:-:S03]  /*0240*/  IMAD.MOV.U32 R10, RZ, RZ, -0x1 ;  /* 0xffffffffff0a7424 */ /* 0x000fc600078e00ff */
[----:B------:R-:W3:Y:S04]  /*0250*/  LD.E.64 R4, [R134.64+0xe8] ;  /* 0x0000e80486047980 */ /* 0x000ee8000c101b00 */
[----:B--2---:R-:W2:Y:S04]  /*0260*/  LD.E.64 R6, [R134.64+0xe0] ;  /* 0x0000e00486067980 */ /* 0x004ea8000c101b00 */
[----:B------:R-:W4:Y:S01]  /*0270*/  S2R R41, SR_CTAID.Z ;  /* 0x0000000000297919 */ /* 0x000f220000002700 */
[----:B------:R-:W-:Y:S02]  /*0280*/  SHF.R.S32.HI R36, RZ, 0x1f, R232 ;  /* 0x0000001fff247819 */ /* 0x000fe400000114e8 */
[----:B--2---:R-:W-:-:S04]  /*0290*/  ISETP.NE.U32.AND P3, PT, R6, RZ, PT ;  /* 0x000000ff0600720c */ /* 0x004fc80003f65070 */
[----:B------:R-:W-:Y:S01]  /*02a0*/  ISETP.NE.AND.EX P3, PT, R7, RZ, PT, P3 ;  /* 0x000000ff0700720c */ /* 0x000fe20003f65330 */
[----:B-1----:R-:W-:-:S12]  /*02b0*/  IMAD.WIDE R6, R45, 0x4, R6 ;  /* 0x000000042d067825 */ /* 0x002fd800078e0206 */
[----:B------:R-:W2:Y:S01]  /*02c0*/  @P3 LD.E R10, [R6.64] ;  /* 0x00000004060a3980 */ /* 0x000ea2000c101900 */
[----:B------:R-:W-:Y:S01]  /*02d0*/  LEA.HI R33, R36, R232, RZ, 0x5 ;  /* 0x000000e824217211 */ /* 0x000fe200078f28ff */
[----:B----4-:R-:W-:-:S03]  /*02e0*/  IMAD R0, R45, R8, R41 ;  /* 0x000000082d007224 */ /* 0x010fc600078e0229 */
[----:B------:R-:W-:Y:S01]  /*02f0*/  LOP3.LUT R9, R33, 0xffffffe0, RZ, 0xc0, !PT ;  /* 0xffffffe021097812 */ /* 0x000fe200078ec0ff */
[----:B------:R-:W-:-:S04]  /*0300*/  IMAD.SHL.U32 R0, R0, 0x20, RZ ;  /* 0x0000002000007824 */ /* 0x000fc800078e00ff */
[----:B------:R-:W-:Y:S01]  /*0310*/  IMAD.IADD R11, R232, 0x1, -R9 ;  /* 0x00000001e80b7824 */ /* 0x000fe200078e0a09 */
[----:B------:R1:W-:Y:S04]  /*0320*/  STL.64 [R1+0x78], R42 ;  /* 0x0000782a01007387 */ /* 0x0003e80000100a00 */
[----:B------:R-:W-:Y:S02]  /*0330*/  IADD3 R233, P2, P1, R0, R2, R11 ;  /* 0x0000000200e97210 */ /* 0x000fe4000795e00b */
[----:B---3--:R-:W-:-:S03]  /*0340*/  ISETP.NE.U32.AND P0, PT, R4, RZ, PT ;  /* 0x000000ff0400720c */ /* 0x008fc60003f05070 */
[----:B------:R1:W-:Y:S01]  /*0350*/  STL [R1+0x2d8], R233 ;  /* 0x0002d8e901007387 */ /* 0x0003e20000100800 */
[----:B------:R-:W-:Y:S01]  /*0360*/  ISETP.NE.AND.EX P0, PT, R5, RZ, PT, P0 ;  /* 0x000000ff0500720c */ /* 0x000fe20003f05300 */
[----:B------:R-:W-:Y:S01]  /*0370*/  BSSY B0, `(.L_x_845) ;  /* 0x000000c000007945 */ /* 0x000fe20003800000 */
[----:B------:R-:W-:Y:S02]  /*0380*/  SHF.R.S32.HI R9, RZ, 0x1f, R11 ;  /* 0x0000001fff097819 */ /* 0x000fe4000001140b */
[----:B------:R-:W-:Y:S01]  /*0390*/  SHF.R.S32.HI R8, RZ, 0x1f, R0 ;  /* 0x0000001fff087819 */ /* 0x000fe20000011400 */
[----:B------:R-:W-:Y:S02]  /*03a0*/  IMAD.MOV.U32 R15, RZ, RZ, -0x1 ;  /* 0xffffffffff0f7424 */ /* 0x000fe400078e00ff */
[----:B------:R-:W-:Y:S01]  /*03b0*/  IMAD.WIDE R4, R45, 0x4, R4 ;  /* 0x000000042d047825 */ /* 0x000fe200078e0204 */
[----:B------:R-:W-:Y:S01]  /*03c0*/  IADD3.X R182, R8, R3, R9, P2, P1 ;  /* 0x0000000308b67210 */ /* 0x000fe200017e2409 */
[----:B--2---:R1:W-:Y:S04]  /*03d0*/  STL [R1+0x2dc], R10 ;  /* 0x0002dc0a01007387 */ /* 0x0043e80000100800 */
[----:B------:R-:W-:Y:S05]  /*03e0*/  @!P0 BRA `(.L_x_846) ;  /* 0x0000004000008947 */ /* 0x000fea0003800000 */
[----:B------:R-:W2:Y:S02]  /*03f0*/  LD.E.U8 R0, [R134.64+0x1b2] ;  /* 0x0001b20486007980 */ /* 0x000ea4000c101100 */
[----:B--2---:R-:W-:-:S13]  /*0400*/  ISETP.NE.AND P1, PT, R0, RZ, PT ;  /* 0x000000ff0000720c */ /* 0x004fda0003f25270 */
[----:B------:R-:W-:Y:S05]  /*0410*/  @!P1 BRA `(.L_x_846) ;  /* 0x0000001000009947 */ /* 0x000fea0003800000 */
[----:B------:R2:W5:Y:S02]  /*0420*/  LD.E R15, [R4.64] ;  /* 0x00000004040f7980 */ /* 0x000564000c101900 */
.L_x_846:
[----:B------:R-:W-:Y:S05]  /*0430*/  BSYNC B0 ;  /* 0x0000000000007941 */ /* 0x000fea0003800000 */
.L_x_845:
[----:B------:R-:W3:Y:S01]  /*0440*/  @P3 LD.E R6, [R6.64+0x4] ;  /* 0x0000040406063980 */ /* 0x000ee2000c101900 */
[----:B------:R-:W-:-:S03]  /*0450*/  IMAD.MOV.U32 R46, RZ, RZ, R10 ;  /* 0x000000ffff2e7224 */ /* 0x000fc600078e000a */
[----:B------:R-:W4:Y:S01]  /*0460*/  LD.E.64 R2, [R134.64+0xf0] ;  /* 0x0000f00486027980 */ /* 0x000f22000c101b00 */
[----:B------:R-:W-:Y:S01]  /*0470*/  MOV R14, RZ ;  /* 0x000000ff000e7202 */ /* 0x000fe20000000f00 */
[----:B---3--:R-:W-:Y:S01]  /*0480*/  @P3 IMAD.IADD R37, R6, 0x1, -R46 ;  /* 0x0000000106253824 */ /* 0x008fe200078e0a2e */
[----:B----4-:R-:W-:-:S05]  /*0490*/  ISETP.NE.U32.AND P1, PT, R2, RZ, PT ;  /* 0x000000ff0200720c */ /* 0x010fca0003f25070 */
[----:B------:R-:W3:Y:S01]  /*04a0*/  @!P3 LD.E R37, [R134.64+0xb4] ;  /* 0x0000b4048625b980 */ /* 0x000ee2000c101900 */
[----:B------:R-:W-:-:S13]  /*04b0*/  ISETP.NE.AND.EX P1, PT, R3, RZ, PT, P1 ;  /* 0x000000ff0300720c */ /* 0x000fda0003f25310 */
[----:B------:R-:W-:-:S05]  /*04c0*/  @P1 IMAD.WIDE R2, R45, 0x4, R2 ;  /* 0x000000042d021825 */ /* 0x000fca00078e0202 */
[----:B------:R4:W5:Y:S01]  /*04d0*/  @P1 LD.E R14, [R2.64] ;  /* 0x00000004020e1980 */ /* 0x000962000c101900 */
[----:B------:R-:W-:Y:S03]  /*04e0*/  BSSY B0, `(.L_x_847) ;  /* 0x000000a000007945 */ /* 0x000fe60003800000 */
[----:B---3--:R4:W-:Y:S01]  /*04f0*/  STL [R1+0x2f8], R37 ;  /* 0x0002f82501007387 */ /* 0x0089e20000100800 */
[----:B------:R-:W-:Y:S05]  /*0500*/  @!P0 BRA `(.L_x_848) ;  /* 0x0000006000008947 */ /* 0x000fea0003800000 */
[----:B------:R-:W3:Y:S02]  /*0510*/  LD.E.U8 R0, [R134.64+0x1b2] ;  /* 0x0001b20486007980 */ /* 0x000ee4000c101100 */
[----:B---3--:R-:W-:-:S13]  /*0520*/  ISETP.NE.AND P0, PT, R0, RZ, PT ;  /* 0x000000ff0000720c */ /* 0x008fda0003f05270 */
[----:B------:R-:W3:Y:S02]  /*0530*/  @P0 LD.E R6, [R4.64+0x4] ;  /* 0x0000040404060980 */ /* 0x000ee4000c101900 */
[----:B---3-5:R-:W-:-:S06]  /*0540*/  @P0 IADD3 R6, R6, -R15, RZ ;  /* 0x8000000f06060210 */ /* 0x028fcc0007ffe0ff */
[----:B------:R3:W5:Y:S01]  /*0550*/  @!P0 LD.E R6, [R4.64] ;  /* 0x0000000404068980 */ /* 0x000762000c101900 */
[----:B------:R-:W-:Y:S05]  /*0560*/  BRA `(.L_x_849) ;  /* 0x0000001000007947 */ /* 0x000fea0003800000 */
.L_x_848:
[----:B------:R3:W5:Y:S02]  /*0570*/  LD.E R6, [R134.64+0xb8] ;  /* 0x0000b80486067980 */ /* 0x000764000c101900 */
.L_x_849:
[----:B------:R-:W-:Y:S05]  /*0580*/  BSYNC B0 ;  /* 0x0000000000007941 */ /* 0x000fea0003800000 */
.L_x_847:
[----:B----4-:R-:W4:Y:S01]  /*0590*/  LD.E.64 R2, [R134.64+0xf8] ;  /* 0x0000f80486027980 */ /* 0x010f22000c101b00 */
[----:B------:R-:W-:Y:S01]  /*05a0*/  BSSY B1, `(.L_x_850) ;  /* 0x0000011000017945 */ /* 0x000fe20003800000 */
[----:B----4-:R-:W-:-:S04]  /*05b0*/  ISETP.NE.U32.AND P0, PT, R2, RZ, PT ;  /* 0x000000ff0200720c */ /* 0x010fc80003f05070 */
[----:B------:R-:W-:-:S13]  /*05c0*/  ISETP.NE.AND.EX P0, PT, R3, RZ, PT, P0 ;  /* 0x000000ff0300720c */ /* 0x000fda0003f05300 */
[----:B------:R-:W-:Y:S05]  /*05d0*/  @!P0 BRA `(.L_x_851) ;  /* 0x0000004000008947 */ /* 0x000fea0003800000 */
[----:B------:R-:W-:-:S05]  /*05e0*/  IMAD.WIDE R2, R45, 0x4, R2 ;  /* 0x000000042d027825 */ /* 0x000fca00078e0202 */
[----:B------:R-:W4:Y:S02]  /*05f0*/  LD.E R0, [R2.64] ;  /* 0x0000000402007980 */ /* 0x000f24000c101900 */
[----:B----45:R-:W-:Y:S01]  /*0600*/  IADD3 R72, R0, -R14, RZ ;  /* 0x8000000e00487210 */ /* 0x030fe20007ffe0ff */
[----:B------:R-:W-:Y:S05]  /*0610*/  BRA `(.L_x_852) ;  /* 0x0000009000007947 */ /* 0x000fea0003800000 */
.L_x_851:
[----:B------:R-:W4:Y:S01]  /*0620*/  LD.E.64 R2, [R134.64+0x108] ;  /* 0x0001080486027980 */ /* 0x000f22000c101b00 */
[----:B------:R-:W-:Y:S01]  /*0630*/  BSSY B0, `(.L_x_853) ;  /* 0x0000006000007945 */ /* 0x000fe20003800000 */
[----:B------:R-:W-:Y:S01]  /*0640*/  IMAD.MOV.U32 R0, RZ, RZ, RZ ;  /* 0x000000ffff007224 */ /* 0x000fe200078e00ff */
[----:B----4-:R-:W-:-:S04]  /*0650*/  ISETP.NE.U32.AND P0, PT, R2, RZ, PT ;  /* 0x000000ff0200720c */ /* 0x010fc80003f05070 */
[----:B------:R-:W-:-:S13]  /*0660*/  ISETP.NE.AND.EX P0, PT, R3, RZ, PT, P0 ;  /* 0x000000ff0300720c */ /* 0x000fda0003f05300 */
[----:B------:R-:W-:Y:S05]  /*0670*/  @!P0 BRA `(.L_x_854) ;  /* 0x0000001000008947 */ /* 0x000fea0003800000 */
[----:B------:R4:W5:Y:S02]  /*0680*/  LD.E R0, [R134.64+0xbc] ;  /* 0x0000bc0486007980 */ /* 0x000964000c101900 */
.L_x_854:
[----:B------:R-:W-:Y:S05]  /*0690*/  BSYNC B0 ;  /* 0x0000000000007941 */ /* 0x000fea0003800000 */
.L_x_853:
[----:B-----5:R-:W-:Y:S02]  /*06a0*/  IADD3 R72, R0, R6, -R14 ;  /* 0x0000000600487210 */ /* 0x020fe40007ffe80e */
.L_x_852:
[----:B------:R-:W-:Y:S05]  /*06b0*/  BSYNC B1 ;  /* 0x0000000000017941 */ /* 0x000fea0003800000 */
.L_x_850:
[----:B------:R-:W5:Y:S01]  /*06c0*/  S2R R231, SR_CTAID.X ;  /* 0x0000000000e77919 */ /* 0x000f620000002500 */
[----:B------:R-:W-:Y:S01]  /*06d0*/  MOV R28, 0x70 ;  /* 0x00000070001c7802 */ /* 0x000fe20000000f00 */
[----:B------:R-:W-:-:S03]  /*06e0*/  IMAD.MOV.U32 R3, RZ, RZ, 0x0 ;  /* 0x00000000ff037424 */ /* 0x000fc600078e00ff */
[----:B------:R-:W-:Y:S01]  /*06f0*/  MOV R2, R28 ;  /* 0x0000001c00027202 */ /* 0x000fe20000000f00 */
[----:B-----5:R-:W-:-:S05]  /*0700*/  IMAD.SHL.U32 R40, R231, 0x80, RZ ;  /* 0x00000080e7287824 */ /* 0x020fca00078e00ff */
[----:B------:R-:W-:-:S13]  /*0710*/  ISETP.GT.AND P0, PT, R37, R40, PT ;  /* 0x000000282500720c */ /* 0x000fda0003f04270 */
[----:B------:R-:W-:Y:S05]  /*0720*/  @!P0 RET.REL.NODEC R2 `(_ZN5flash16flash_fwd_kernelI23Flash_fwd_kernel_traitsILi32ELi128ELi128ELi4ELb0ELb0EN7cutlass6half_tE19Flash_kernel_traitsILi32ELi128ELi128ELi4ES3_EELb1ELb0ELb1ELb0ELb0ELb0ELb0ELb1EEEvNS_16Flash_fwd_paramsE) ;  /* 0xfffff8d002008950 */ /* 0x000fea0003c3ffff */
[----:B------:R-:W5:Y:S04]  /*0730*/  LD.E R0, [R134.64+0x188] ;  /* 0x0001880486007980 */ /* 0x000f68000c101900 */
[----:B--23--:R-:W2:Y:S01]  /*0740*/  LD.E R4, [R134.64+0x184] ;  /* 0x0001840486047980 */ /* 0x00cea2000c101900 */
[----:B------:R-:W-:Y:S02]  /*0750*/  IADD3 R3, -R37, 0xff, R40 ;  /* 0x000000ff25037810 */ /* 0x000fe40007ffe128 */
[C---:B------:R-:W-:Y:S02]  /*0760*/  IADD3 R5, R72.reuse, R40, -R37 ;  /* 0x0000002848057210 */ /* 0x040fe40007ffe825 */
[----:B------:R-:W-:Y:S02]  /*0770*/  IADD3 R2, R72, 0x7f, RZ ;  /* 0x0000007f48027810 */ /* 0x000fe40007ffe0ff */
[----:B-----5:R-:W-:Y:S01]  /*0780*/  IADD3 R0, R0, R3, R72 ;  /* 0x0000000300007210 */ /* 0x020fe20007ffe048 */
[----:B--2---:R-:W-:Y:S01]  /*0790*/  IMAD.IADD R3, R5, 0x1, -R4 ;  /* 0x0000000105037824 */ /* 0x004fe200078e0a04 */
        /* <DEDUP_REMOVED lines=10> */
[----:B------:R-:W-:-:S03]  /*0840*/  IMNMX R230, RZ, R2, !PT ;  /* 0x00000002ffe67217 */ /* 0x000fc60007800200 */
[----:B------:R2:W-:Y:S01]  /*0850*/  STL [R1+0xc0], R220 ;  /* 0x0000c0dc01007387 */ /* 0x0005e20000100800 */
[----:B------:R-:W-:-:S03]  /*0860*/  ISETP.GT.AND P0, PT, R220, R230, PT ;  /* 0x000000e6dc00720c */ /* 0x000fc60003f04270 */
[----:B------:R2:W-:Y:S10]  /*0870*/  STL [R1+0x2c4], R230 ;  /* 0x0002c4e601007387 */ /* 0x0005f40000100800 */
[----:B------:R-:W-:Y:S05]  /*0880*/  @P0 BRA `(.L_x_855) ;  /* 0x00000b2000000947 */ /* 0x000fea0003800000 */
[----:B------:R-:W-:Y:S01]  /*0890*/  ISETP.NE.AND P1, PT, R46, -0x1, PT ;  /* 0xffffffff2e00780c */ /* 0x000fe20003f25270 */
[----:B------:R-:W3:Y:S04]  /*08a0*/  LD.E.U16 R0, [R134.64+0x1c8] ;  /* 0x0001c80486007980 */ /* 0x000ee8000c101500 */
[----:B--2---:R-:W2:Y:S04]  /*08b0*/  LD.E.64 R2, [R134.64+0x88] ;  /* 0x0000880486027980 */ /* 0x004ea8000c101b00 */
[----:B------:R1:W5:Y:S04]  /*08c0*/  LD.E.64 R14, [R134.64+0x70] ;  /* 0x00007004860e7980 */ /* 0x000368000c101b00 */
[----:B----4-:R-:W4:Y:S04]  /*08d0*/  @!P1 LD.E.64 R6, [R134.64+0x80] ;  /* 0x0000800486069980 */ /* 0x010f28000c101b00 */
[----:B------:R1:W5:Y:S01]  /*08e0*/  LD.E.64 R8, [R134.64+0x90] ;  /* 0x0000900486087980 */ /* 0x000362000c101b00 */
[----:B------:R-:W-:Y:S01]  /*08f0*/  @!P1 SHF.R.S32.HI R12, RZ, 0x1f, R45 ;  /* 0x0000001fff0c9819 */ /* 0x000fe2000001142d */
[----:B------:R-:W-:Y:S01]  /*0900*/  BSSY B1, `(.L_x_856) ;  /* 0x0000020000017945 */ /* 0x000fe20003800000 */
[----:B------:R-:W-:Y:S01]  /*0910*/  PLOP3.LUT P2, PT, PT, PT, PT, 0x8, 0x0 ;  /* 0x000000000000781c */ /* 0x000fe20003f4e170 */
[----:B----4-:R-:W-:Y:S01]  /*0920*/  @!P1 IMAD R11, R7, R45, RZ ;  /* 0x0000002d070b9224 */ /* 0x010fe200078e02ff */
[----:B---3--:R-:W-:-:S02]  /*0930*/  PRMT R7, R0, 0x7770, RZ ;  /* 0x0000777000077816 */ /* 0x008fc400000000ff */
[----:B------:R-:W-:Y:S02]  /*0940*/  PRMT R0, R0, 0x7771, RZ ;  /* 0x0000777100007816 */ /* 0x000fe400000000ff */
[----:B------:R-:W-:-:S04]  /*0950*/  ISETP.NE.AND P0, PT, R7, RZ, PT ;  /* 0x000000ff0700720c */ /* 0x000fc80003f05270 */
[----:B------:R-:W-:Y:S01]  /*0960*/  ISETP.NE.OR P3, PT, R0, RZ, !P0 ;  /* 0x000000ff0000720c */ /* 0x000fe20004765670 */
[-C--:B-12---:R-:W-:Y:S02]  /*0970*/  @P1 IMAD R10, R3, R46.reuse, RZ ;  /* 0x0000002e030a1224 */ /* 0x086fe400078e02ff */
[----:B------:R-:W-:-:S04]  /*0980*/  @P1 IMAD.WIDE.U32 R4, R2, R46, RZ ;  /* 0x0000002e02041225 */ /* 0x000fc800078e00ff */
[C---:B------:R-:W-:Y:S02]  /*0990*/  @!P1 IMAD R11, R6.reuse, R12, R11 ;  /* 0x0000000c060b9224 */ /* 0x040fe400078e020b */
[----:B------:R-:W-:-:S04]  /*09a0*/  @!P1 IMAD.WIDE.U32 R6, R6, R45, RZ ;  /* 0x0000002d06069225 */ /* 0x000fc800078e00ff */
[----:B------:R-:W-:Y:S02]  /*09b0*/  @P1 IMAD.IADD R13, R5, 0x1, R10 ;  /* 0x00000001050d1824 */ /* 0x000fe400078e020a */
[----:B------:R-:W-:Y:S01]  /*09c0*/  @P1 IMAD.MOV.U32 R10, RZ, RZ, R4 ;  /* 0x000000ffff0a1224 */ /* 0x000fe200078e0004 */
[-C--:B------:R-:W-:Y:S01]  /*09d0*/  @P1 MOV R4, R2.reuse ;  /* 0x0000000200041202 */ /* 0x080fe20000000f00 */
[--C-:B------:R-:W-:Y:S01]  /*09e0*/  @P1 IMAD.MOV.U32 R5, RZ, RZ, R3.reuse ;  /* 0x000000ffff051224 */ /* 0x100fe200078e0003 */
[----:B------:R-:W-:Y:S01]  /*09f0*/  @!P1 MOV R4, R2 ;  /* 0x0000000200049202 */ /* 0x000fe20000000f00 */
[----:B------:R-:W-:Y:S01]  /*0a00*/  @!P1 IMAD.MOV.U32 R5, RZ, RZ, R3 ;  /* 0x000000ffff059224 */ /* 0x000fe200078e0003 */
[----:B------:R-:W-:Y:S01]  /*0a10*/  @!P1 MOV R10, R6 ;  /* 0x00000006000a9202 */ /* 0x000fe20000000f00 */
[----:B------:R-:W-:Y:S01]  /*0a20*/  @!P1 IMAD.IADD R13, R7, 0x1, R11 ;  /* 0x00000001070d9824 */ /* 0x000fe200078e020b */
[----:B------:R-:W-:Y:S01]  /*0a30*/  CS2R R2, SRZ ;  /* 0x0000000000027805 */ /* 0x000fe2000001ff00 */
[----:B------:R-:W-:Y:S05]  /*0a40*/  @P3 BRA `(.L_x_857) ;  /* 0x000000b000003947 */ /* 0x000fea0003800000 */
[----:B------:R-:W-:Y:S01]  /*0a50*/  ISETP.NE.AND P1, PT, R46, -0x1, PT ;  /* 0xffffffff2e00780c */ /* 0x000fe20003f25270 */
[----:B------:R-:W-:-:S12]  /*0a60*/  BSSY B0, `(.L_x_858) ;  /* 0x0000005000007945 */ /* 0x000fd80003800000 */
[----:B------:R-:W-:Y:S05]  /*0a70*/  @P1 BRA `(.L_x_859) ;  /* 0x0000003000001947 */ /* 0x000fea0003800000 */
[----:B------:R-:W2:Y:S02]  /*0a80*/  LD.E R0, [R134.64+0xb4] ;  /* 0x0000b40486007980 */ /* 0x000ea4000c101900 */
[----:B--2---:R-:W-:-:S05]  /*0a90*/  IMAD R46, R45, R0, RZ ;  /* 0x000000002d2e7224 */ /* 0x004fca00078e02ff */
[----:B------:R1:W-:Y:S02]  /*0aa0*/  STL [R1+0x2dc], R46 ;  /* 0x0002dc2e01007387 */ /* 0x0003e40000100800 */
.L_x_859:
[----:B------:R-:W-:Y:S05]  /*0ab0*/  BSYNC B0 ;  /* 0x0000000000007941 */ /* 0x000fea0003800000 */
.L_x_858:
[----:B------:R-:W-:Y:S01]  /*0ac0*/  PLOP3.LUT P2, PT, PT, PT, PT, 0x80, 0x0 ;  /* 0x000000000000781c */ /* 0x000fe20003f4f070 */
[--C-:B------:R-:W-:Y:S01]  /*0ad0*/  IMAD.MOV.U32 R2, RZ, RZ, R46.reuse ;  /* 0x000000ffff027224 */ /* 0x100fe200078e002e */
[----:B------:R-:W-:Y:S02]  /*0ae0*/  SHF.R.S32.HI R3, RZ, 0x1f, R46 ;  /* 0x0000001fff037819 */ /* 0x000fe4000001142e */
[----:B------:R-:W-:-:S04]  /*0af0*/  PRMT R0, RZ, 0x7610, R0 ;  /* 0x00007610ff007816 */ /* 0x000fc80000000000 */
.L_x_857:
[----:B------:R-:W-:Y:S05]  /*0b00*/  BSYNC B1 ;  /* 0x0000000000017941 */ /* 0x000fea0003800000 */
.L_x_856:
[----:B------:R-:W-:Y:S01]  /*0b10*/  LOP3.LUT P1, RZ, R0, 0xff, RZ, 0xc0, !PT ;  /* 0x000000ff00ff7812 */ /* 0x000fe2000782c0ff */
[----:B------:R2:W5:-:S12]  /*0b20*/  LD.E.64 R18, [R134.64+0xa0] ;  /* 0x0000a00486127980 */ /* 0x000558000c101b00 */
[----:B------:R-:W3:Y:S01]  /*0b30*/  @P1 LD.E.64 R20, [R134.64+0xb0] ;  /* 0x0000b00486141980 */ /* 0x000ee2000c101b00 */
[----:B------:R-:W-:Y:S01]  /*0b40*/  BSSY B0, `(.L_x_860) ;  /* 0x0000009000007945 */ /* 0x000fe20003800000 */
[----:B------:R-:W-:Y:S01]  /*0b50*/  @P1 MOV R6, 0x1 ;  /* 0x0000000100061802 */ /* 0x000fe20000000f00 */
[----:B---3--:R-:W-:Y:S01]  /*0b60*/  @P1 IMAD R0, R21, R20, RZ ;  /* 0x0000001415001224 */ /* 0x008fe200078e02ff */
[----:B------:R-:W-:Y:S05]  /*0b70*/  @P1 BRA `(.L_x_861) ;  /* 0x0000005000001947 */ /* 0x000fea0003800000 */
[----:B--2---:R-:W2:Y:S04]  /*0b80*/  @P0 LD.E R0, [R134.64+0xd4] ;  /* 0x0000d40486000980 */ /* 0x004ea8000c101900 */
[----:B------:R-:W2:Y:S04]  /*0b90*/  LD.E R6, [R134.64+0x60] ;  /* 0x0000600486067980 */ /* 0x000ea8000c101900 */
[----:B------:R-:W2:Y:S01]  /*0ba0*/  @!P0 LD.E R0, [R134.64+0xb4] ;  /* 0x0000b40486008980 */ /* 0x000ea2000c101900 */
[----:B------:R-:W-:Y:S01]  /*0bb0*/  MOV R20, 0x1 ;  /* 0x0000000100147802 */ /* 0x000fe20000000f00 */
[----:B--2---:R-:W-:-:S02]  /*0bc0*/  IMAD R6, R0, R6, RZ ;  /* 0x0000000600067224 */ /* 0x004fc400078e02ff */
.L_x_861:
[----:B--2---:R-:W-:Y:S05]  /*0bd0*/  BSYNC B0 ;  /* 0x0000000000007941 */ /* 0x004fea0003800000 */
.L_x_860:
[----:B------:R-:W2:Y:S01]  /*0be0*/  LD.E R134, [R134.64+0xc0] ;  /* 0x0000c00486867980 */ /* 0x000ea2000c101900 */
[----:B------:R-:W-:Y:S01]  /*0bf0*/  LEA.HI R11, R36, R232, RZ, 0x2 ;  /* 0x000000e8240b7211 */ /* 0x000fe200078f10ff */
[----:B------:R-:W-:Y:S01]  /*0c00*/  IMAD R6, R45, R6, RZ ;  /* 0x000000062d067224 */ /* 0x000fe200078e02ff */
[----:B------:R-:W-:Y:S01]  /*0c10*/  SHF.R.S32.HI R12, RZ, 0x1f, R41 ;  /* 0x0000001fff0c7819 */ /* 0x000fe20000011429 */
[----:B------:R-:W-:Y:S01]  /*0c20*/  IMAD.IADD R21, R37, 0x1, -R40 ;  /* 0x0000000125157824 */ /* 0x000fe200078e0a28 */
[----:B------:R-:W-:Y:S01]  /*0c30*/  LOP3.LUT R22, R11, 0xfffffffc, RZ, 0xc0, !PT ;  /* 0xfffffffc0b167812 */ /* 0x000fe200078ec0ff */
[----:B-----5:R-:W-:Y:S01]  /*0c40*/  IMAD R16, R9, R41, RZ ;  /* 0x0000002909107224 */ /* 0x020fe200078e02ff */
[----:B------:R-:W-:Y:S01]  /*0c50*/  SEL R7, R6, RZ, !P2 ;  /* 0x000000ff06077207 */ /* 0x000fe20005000000 */
[----:B------:R-:W-:Y:S01]  /*0c60*/  IMAD R9, R40, R20, RZ ;  /* 0x0000001428097224 */ /* 0x000fe200078e02ff */
[----:B------:R-:W-:Y:S01]  /*0c70*/  SHF.R.S32.HI R6, RZ, 0x2, R11 ;  /* 0x00000002ff067819 */ /* 0x000fe2000001140b */
[----:B------:R-:W-:Y:S01]  /*0c80*/  IMAD.IADD R22, R232, 0x1, -R22 ;  /* 0x00000001e8167824 */ /* 0x000fe200078e0a16 */
[----:B------:R-:W-:Y:S01]  /*0c90*/  BSSY B0, `(.L_x_862) ;  /* 0x0000019000007945 */ /* 0x000fe20003800000 */
[----:B------:R-:W-:Y:S01]  /*0ca0*/  IMAD R0, R41, R0, R7 ;  /* 0x0000000029007224 */ /* 0x000fe200078e0207 */
[----:B------:R-:W-:Y:S01]  /*0cb0*/  ISETP.GE.AND P6, PT, R6, R21, PT ;  /* 0x000000150600720c */ /* 0x000fe20003fc6270 */
[----:B------:R-:W-:Y:S01]  /*0cc0*/  IMAD.SHL.U32 R24, R22, 0x8, RZ ;  /* 0x0000000816187824 */ /* 0x000fe200078e00ff */
[----:B------:R-:W-:Y:S01]  /*0cd0*/  SHF.R.S32.HI R7, RZ, 0x1f, R6 ;  /* 0x0000001fff077819 */ /* 0x000fe20000011406 */
[----:B------:R-:W-:Y:S01]  /*0ce0*/  IMAD R16, R8, R12, R16 ;  /* 0x0000000c08107224 */ /* 0x000fe200078e0210 */
[----:B------:R-:W-:-:S02]  /*0cf0*/  SHF.R.S32.HI R12, RZ, 0x1f, R9 ;  /* 0x0000001fff0c7819 */ /* 0x000fc40000011409 */
[----:B------:R-:W-:-:S04]  /*0d00*/  IADD3 R10, P0, R24, R10, RZ ;  /* 0x0000000a180a7210 */ /* 0x000fc80007f1e0ff */
[----:B------:R-:W-:Y:S02]  /*0d10*/  LEA.HI.X.SX32 R11, R24, R13, 0x1, P0 ;  /* 0x0000000d180b7211 */ /* 0x000fe400000f0eff */
[--C-:B------:R-:W-:Y:S02]  /*0d20*/  IADD3 R26, P1, P0, R9, R2, R0.reuse ;  /* 0x00000002091a7210 */ /* 0x100fe4000783e000 */
[----:B------:R-:W-:Y:S01]  /*0d30*/  SHF.R.S32.HI R0, RZ, 0x1f, R0 ;  /* 0x0000001fff007819 */ /* 0x000fe20000011400 */
[----:B------:R-:W-:-:S03]  /*0d40*/  IMAD.WIDE.U32 R10, R41, R8, R10 ;  /* 0x00000008290a7225 */ /* 0x000fc600078e000a */
[----:B------:R-:W-:Y:S01]  /*0d50*/  IADD3.X R25, R12, R3, R0, P1, P0 ;  /* 0x000000030c197210 */ /* 0x000fe20000fe0400 */
[----:B------:R-:W-:-:S04]  /*0d60*/  IMAD.WIDE R2, R231, 0x80, R6 ;  /* 0x00000080e7027825 */ /* 0x000fc800078e0206 */
[----:B------:R-:W-:Y:S01]  /*0d70*/  IMAD.IADD R9, R11, 0x1, R16 ;  /* 0x000000010b097824 */ /* 0x000fe200078e0210 */
[----:B--2---:R-:W-:-:S13]  /*0d80*/  ISETP.GE.OR P2, PT, R24, R134, P6 ;  /* 0x000000861800720c */ /* 0x004fda0003746670 */
[----:B------:R-:W-:Y:S05]  /*0d90*/  @P2 BRA `(.L_x_863) ;  /* 0x0000008000002947 */ /* 0x000fea0003800000 */
[----:B------:R-:W-:Y:S01]  /*0da0*/  MOV R8, R10 ;  /* 0x0000000a00087202 */ /* 0x000fe20000000f00 */
[----:B------:R-:W-:-:S04]  /*0db0*/  IMAD R0, R3, R4, RZ ;  /* 0x0000000403007224 */ /* 0x000fc800078e02ff */
[----:B------:R-:W-:-:S04]  /*0dc0*/  IMAD.WIDE.U32 R12, R2, R4, R8 ;  /* 0x00000004020c7225 */ /* 0x000fc800078e0008 */
[----:B------:R-:W-:Y:S01]  /*0dd0*/  IMAD R0, R2, R5, R0 ;  /* 0x0000000502007224 */ /* 0x000fe200078e0200 */
[----:B------:R-:W-:-:S04]  /*0de0*/  LEA R16, P0, R12, R14, 0x1 ;  /* 0x0000000e0c107211 */ /* 0x000fc800078008ff */
[----:B------:R-:W-:-:S04]  /*0df0*/  IADD3 R0, R13, R0, RZ ;  /* 0x000000000d007210 */ /* 0x000fc80007ffe0ff */
[----:B------:R-:W-:-:S05]  /*0e00*/  LEA.HI.X R17, R12, R15, R0, 0x1, P0 ;  /* 0x0000000f0c117211 */ /* 0x000fca00000f0c00 */
[----:B------:R2:W-:Y:S02]  /*0e10*/  ST.E.128 [R16.64], RZ ;  /* 0x000000ff10007985 */ /* 0x0005e4000c101d04 */
.L_x_863:
[----:B------:R-:W-:Y:S05]  /*0e20*/  BSYNC B0 ;  /* 0x0000000000007941 */ /* 0x000fea0003800000 */
.L_x_862:
[----:B------:R-:W-:Y:S01]  /*0e30*/  IADD3 R27, R6, 0x20, RZ ;  /* 0x00000020061b7810 */ /* 0x000fe20007ffe0ff */
[----:B------:R-:W-:Y:S03]  /*0e40*/  BSSY B0, `(.L_x_864) ;  /* 0x000000f000007945 */ /* 0x000fe60003800000 */
[----:B------:R-:W-:-:S04]  /*0e50*/  ISETP.GE.AND P5, PT, R27, R21, PT ;  /* 0x000000151b00720c */ /* 0x000fc80003fa6270 */
[----:B------:R-:W-:-:S13]  /*0e60*/  ISETP.GE.OR P0, PT, R24, R134, P5 ;  /* 0x000000861800720c */ /* 0x000fda0002f06670 */
[----:B------:R-:W-:Y:S05]  /*0e70*/  @P0 BRA `(.L_x_865) ;  /* 0x000000b000000947 */ /* 0x000fea0003800000 */
[----:B------:R-:W-:Y:S02]  /*0e80*/  IADD3 R0, P0, R2, 0x20, RZ ;  /* 0x0000002002007810 */ /* 0x000fe40007f1e0ff */
[----:B------:R-:W-:-:S03]  /*0e90*/  MOV R13, R9 ;  /* 0x00000009000d7202 */ /* 0x000fc60000000f00 */
[----:B------:R-:W-:-:S04]  /*0ea0*/  IMAD.X R12, RZ, RZ, R3, P0 ;  /* 0x000000ffff0c7224 */ /* 0x000fc800000e0603 */
[----:B--2---:R-:W-:Y:S02]  /*0eb0*/  IMAD R16, R12, R4, RZ ;  /* 0x000000040c107224 */ /* 0x004fe400078e02ff */
[----:B------:R-:W-:-:S04]  /*0ec0*/  IMAD.MOV.U32 R12, RZ, RZ, R10 ;  /* 0x000000ffff0c7224 */ /* 0x000fc800078e000a */
[----:B------:R-:W-:-:S04]  /*0ed0*/  IMAD.WIDE.U32 R12, R4, R0, R12 ;  /* 0x00000000040c7225 */ /* 0x000fc800078e000c */
[----:B------:R-:W-:Y:S01]  /*0ee0*/  IMAD R0, R5, R0, R16 ;  /* 0x0000000005007224 */ /* 0x000fe200078e0210 */
[----:B------:R-:W-:-:S04]  /*0ef0*/  LEA R16, P0, R12, R14, 0x1 ;  /* 0x0000000e0c107211 */ /* 0x000fc800078008ff */
[----:B------:R-:W-:-:S04]  /*0f00*/  IADD3 R0, R13, R0, RZ ;  /* 0x000000000d007210 */ /* 0x000fc80007ffe0ff */
[----:B------:R-:W-:-:S05]  /*0f10*/  LEA.HI.X R17, R12, R15, R0, 0x1, P0 ;  /* 0x0000000f0c117211 */ /* 0x000fca00000f0c00 */
[----:B------:R2:W-:Y:S02]  /*0f20*/  ST.E.128 [R16.64], RZ ;  /* 0x000000ff10007985 */ /* 0x0005e4000c101d04 */
.L_x_865:
[----:B------:R-:W-:Y:S05]  /*0f30*/  BSYNC B0 ;  /* 0x0000000000007941 */ /* 0x000fea0003800000 */
.L_x_864:
        /* <DEDUP_REMOVED lines=16> */
.L_x_867:
[----:B------:R-:W-:Y:S05]  /*1040*/  BSYNC B0 ;  /* 0x0000000000007941 */ /* 0x000fea0003800000 */
.L_x_866:
[----:B------:R-:W-:Y:S01]  /*1050*/  IADD3 R12, R6, 0x60, RZ ;  /* 0x00000060060c7810 */ /* 0x000fe20007ffe0ff */
[----:B------:R-:W-:Y:S03]  /*1060*/  BSSY B0, `(.L_x_868) ;  /* 0x000000e000007945 */ /* 0x000fe60003800000 */
[----:B------:R-:W-:-:S04]  /*1070*/  ISETP.GE.AND P0, PT, R12, R21, PT ;  /* 0x000000150c00720c */ /* 0x000fc80003f06270 */
[----:B------:R-:W-:-:S13]  /*1080*/  ISETP.GE.OR P1, PT, R24, R134, P0 ;  /* 0x000000861800720c */ /* 0x000fda0000726670 */
[----:B------:R-:W-:Y:S05]  /*1090*/  @P1 BRA `(.L_x_869) ;  /* 0x000000a000001947 */ /* 0x000fea0003800000 */
[----:B------:R-:W-:Y:S02]  /*10a0*/  IADD3 R0, P1, R2, 0x60, RZ ;  /* 0x0000006002007810 */ /* 0x000fe40007f3e0ff */
[----:B------:R-:W-:Y:S02]  /*10b0*/  MOV R8, R10 ;  /* 0x0000000a00087202 */ /* 0x000fe40000000f00 */
[----:B------:R-:W-:-:S03]  /*10c0*/  IADD3.X R2, RZ, R3, RZ, P1, !PT ;  /* 0x00000003ff027210 */ /* 0x000fc60000ffe4ff */
[----:B------:R-:W-:-:S04]  /*10d0*/  IMAD.WIDE.U32 R8, R4, R0, R8 ;  /* 0x0000000004087225 */ /* 0x000fc800078e0008 */
[----:B------:R-:W-:-:S04]  /*10e0*/  IMAD R2, R2, R4, RZ ;  /* 0x0000000402027224 */ /* 0x000fc800078e02ff */
[----:B------:R-:W-:Y:S01]  /*10f0*/  IMAD R4, R5, R0, R2 ;  /* 0x0000000005047224 */ /* 0x000fe200078e0202 */
[----:B------:R-:W-:-:S04]  /*1100*/  LEA R2, P1, R8, R14, 0x1 ;  /* 0x0000000e08027211 */ /* 0x000fc800078208ff */
[----:B------:R-:W-:-:S04]  /*1110*/  IADD3 R4, R9, R4, RZ ;  /* 0x0000000409047210 */ /* 0x000fc80007ffe0ff */
[----:B------:R-:W-:-:S05]  /*1120*/  LEA.HI.X R3, R8, R15, R4, 0x1, P1 ;  /* 0x0000000f08037211 */ /* 0x000fca00008f0c04 */
[----:B------:R3:W-:Y:S02]  /*1130*/  ST.E.128 [R2.64], RZ ;  /* 0x000000ff02007985 */ /* 0x0007e4000c101d04 */
.L_x_869:
[----:B------:R-:W-:Y:S05]  /*1140*/  BSYNC B0 ;  /* 0x0000000000007941 */ /* 0x000fea0003800000 */
.L_x_868:
[C---:B------:R-:W-:Y:S02]  /*1150*/  ISETP.NE.OR P6, PT, R22.reuse, RZ, P6 ;  /* 0x000000ff1600720c */ /* 0x040fe400037c5670 */
[C---:B------:R-:W-:Y:S02]  /*1160*/  ISETP.NE.OR P5, PT, R22.reuse, RZ, P5 ;  /* 0x000000ff1600720c */ /* 0x040fe40002fa5670 */
[C---:B------:R-:W-:Y:S02]  /*1170*/  ISETP.NE.OR P4, PT, R22.reuse, RZ, P4 ;  /* 0x000000ff1600720c */ /* 0x040fe40002785670 */
[----:B------:R-:W-:-:S07]  /*1180*/  ISETP.NE.OR P0, PT, R22, RZ, P0 ;  /* 0x000000ff1600720c */ /* 0x000fce0000705670 */
[-C--:B------:R-:W-:Y:S02]  /*1190*/  @!P6 IMAD R0, R6, R20.reuse, RZ ;  /* 0x000000140600e224 */ /* 0x080fe400078e02ff */
[-C--:B---3--:R-:W-:Y:S02]  /*11a0*/  @!P5 IMAD R3, R27, R20.reuse, RZ ;  /* 0x000000141b03d224 */ /* 0x088fe400078e02ff */
[----:B------:R-:W-:Y:S01]  /*11b0*/  @!P4 IMAD R5, R23, R20, RZ ;  /* 0x000000141705c224 */ /* 0x000fe200078e02ff */
[CC--:B------:R-:W-:Y:S02]  /*11c0*/  @!P6 IADD3 R2, P1, R0.reuse, R26.reuse, RZ ;  /* 0x0000001a0002e210 */ /* 0x0c0fe40007f3e0ff */
[----:B------:R-:W-:Y:S02]  /*11d0*/  @!P5 IADD3 R8, P2, R3, R26, RZ ;  /* 0x0000001a0308d210 */ /* 0x000fe40007f5e0ff */
[----:B------:R-:W-:Y:S02]  /*11e0*/  @!P6 LEA.HI.X.SX32 R4, R0, R25, 0x1, P1 ;  /* 0x000000190004e211 */ /* 0x000fe400008f0eff */
[----:B------:R-:W-:-:S02]  /*11f0*/  @!P6 LEA R6, P3, R2, R18, 0x2 ;  /* 0x000000120206e211 */ /* 0x000fc400078610ff */
[----:B------:R-:W-:Y:S02]  /*1200*/  @!P4 IADD3 R0, P1, R5, R26, RZ ;  /* 0x0000001a0500c210 */ /* 0x000fe40007f3e0ff */
[----:B------:R-:W-:Y:S02]  /*1210*/  @!P5 LEA.HI.X.SX32 R9, R3, R25, 0x1, P2 ;  /* 0x000000190309d211 */ /* 0x000fe400010f0eff */
[----:B------:R-:W-:Y:S02]  /*1220*/  @!P6 LEA.HI.X R7, R2, R19, R4, 0x2, P3 ;  /* 0x000000130207e211 */ /* 0x000fe400018f1404 */
[-C--:B------:R-:W-:Y:S02]  /*1230*/  @!P5 LEA R4, P2, R8, R18.reuse, 0x2 ;  /* 0x000000120804d211 */ /* 0x080fe400078410ff */
[----:B------:R-:W-:Y:S02]  /*1240*/  @!P4 LEA.HI.X.SX32 R3, R5, R25, 0x1, P1 ;  /* 0x000000190503c211 */ /* 0x000fe400008f0eff */
[----:B------:R-:W-:-:S02]  /*1250*/  @!P4 LEA R2, P1, R0, R18, 0x2 ;  /* 0x000000120002c211 */ /* 0x000fc400078210ff */
[-C--:B------:R-:W-:Y:S01]  /*1260*/  @!P5 LEA.HI.X R5, R8, R19.reuse, R9, 0x2, P2 ;  /* 0x000000130805d211 */ /* 0x080fe200010f1409 */
[----:B------:R-:W-:Y:S01]  /*1270*/  @!P6 IMAD.MOV.U32 R9, RZ, RZ, 0x7f800000 ;  /* 0x7f800000ff09e424 */ /* 0x000fe200078e00ff */
[----:B------:R-:W-:Y:S01]  /*1280*/  @!P4 LEA.HI.X R3, R0, R19, R3, 0x2, P1 ;  /* 0x000000130003c211 */ /* 0x000fe200008f1403 */
[----:B------:R-:W-:Y:S02]  /*1290*/  @!P5 IMAD.MOV.U32 R8, RZ, RZ, 0x7f800000 ;  /* 0x7f800000ff08d424 */ /* 0x000fe400078e00ff */
[----:B------:R-:W-:Y:S01]  /*12a0*/  @!P4 IMAD.MOV.U32 R0, RZ, RZ, 0x7f800000 ;  /* 0x7f800000ff00c424 */ /* 0x000fe200078e00ff */
[----:B------:R-:W-:Y:S04]  /*12b0*/  @!P6 ST.E [R6.64], R9 ;  /* 0x000000090600e985 */ /* 0x000fe8000c101904 */
[----:B------:R-:W-:Y:S04]  /*12c0*/  @!P5 ST.E [R4.64], R8 ;  /* 0x000000080400d985 */ /* 0x000fe8000c101904 */
[----:B------:R3:W-:Y:S02]  /*12d0*/  @!P4 ST.E [R2.64], R0 ;  /* 0x000000000200c985 */ /* 0x0007e4000c101904 */
[----:B---3--:R-:W-:-:S02]  /*12e0*/  IMAD.MOV.U32 R2, RZ, RZ, R28 ;  /* 0x000000ffff027224 */ /* 0x008fc400078e001c */
[----:B------:R-:W-:-:S04]  /*12f0*/  IMAD.MOV.U32 R3, RZ, RZ, 0x0 ;  /* 0x00000000ff037424 */ /* 0x000fc800078e00ff */
[----:B------:R-:W-:Y:S05]  /*1300*/  @P0 RET.REL.NODEC R2 `(_ZN5flash16flash_fwd_kernelI23Flash_fwd_kernel_traitsILi32ELi128ELi128ELi4ELb0ELb0EN7cutlass6half_tE19Flash_kernel_traitsILi32ELi128ELi128ELi4ES3_EELb1ELb0ELb1ELb0ELb0ELb0ELb0ELb1EEEvNS_16Flash_fwd_paramsE) ;  /* 0xffffecf002000950 */ /* 0x000fea0003c3ffff */
[----:B------:R-:W-:-:S05]  /*1310*/  IMAD R0, R12, R20, RZ ;  /* 0x000000140c007224 */ /* 0x000fca00078e02ff */
[----:B------:R-:W-:-:S04]  /*1320*/  IADD3 R3, P0, R0, R26, RZ ;  /* 0x0000001a00037210 */ /* 0x000fc80007f1e0ff */
[----:B------:R-:W-:Y:S02]  /*1330*/  LEA.HI.X.SX32 R0, R0, R25, 0x1, P0 ;  /* 0x0000001900007211 */ /* 0x000fe400000f0eff */
[----:B------:R-:W-:-:S04]  /*1340*/  LEA R2, P0, R3, R18, 0x2 ;  /* 0x0000001203027211 */ /* 0x000fc800078010ff */
[----:B------:R-:W-:Y:S01]  /*1350*/  LEA.HI.X R3, R3, R19, R0, 0x2, P0 ;  /* 0x0000001303037211 */ /* 0x000fe200000f1400 */
[----:B------:R-:W-:-:S05]  /*1360*/  IMAD.MOV.U32 R0, RZ, RZ, 0x7f800000 ;  /* 0x7f800000ff007424 */ /* 0x000fca00078e00ff */
[----:B------:R3:W-:Y:S02]  /*1370*/  ST.E [R2.64], R0 ;  /* 0x0000000002007985 */ /* 0x0007e4000c101904 */
[----:B---3--:R-:W-:Y:S02]  /*1380*/  IMAD.MOV.U32 R2, RZ, RZ, R28 ;  /* 0x000000ffff027224 */ /* 0x008fe400078e001c */
[----:B------:R-:W-:-:S04]  /*1390*/  IMAD.MOV.U32 R3, RZ, RZ, 0x0 ;  /* 0x00000000ff037424 */ /* 0x000fc800078e00ff */
[----:B------:R-:W-:Y:S05]  /*13a0*/  RET.REL.NODEC R2 `(_ZN5flash16flash_fwd_kernelI23Flash_fwd_kernel_traitsILi32ELi128ELi128ELi4ELb0ELb0EN7cutlass6half_tE19Flash_kernel_traitsILi32ELi128ELi128ELi4ES3_EELb1ELb0ELb1ELb0ELb0ELb0ELb0ELb1EEEvNS_16Flash_fwd_paramsE) ;  /* 0xffffec5002007950 */ /* 0x000fea0003c3ffff */
.L_x_855:
[----:B------:R-:W-:Y:S01]  /*13b0*/  ISETP.NE.AND P1, PT, R15, -0x1, PT ;  /* 0xffffffff0f00780c */ /* 0x000fe20003f25270 */
[----:B------:R-:W3:Y:S04]  /*13c0*/  LD.E.64 R240, [R134.64+0x38] ;  /* 0x0000380486f07980 */ /* 0x000ee8000c101b00 */
[----:B--2---:R-:W2:Y:S04]  /*13d0*/  LD.E R23, [R134.64+0x60] ;  /* 0x0000600486177980 */ /* 0x004ea8000c101900 */
[----:B----4-:R-:W4:Y:S04]  /*13e0*/  LD.E.64 R248, [R134.64+0x40] ;  /* 0x0000400486f87980 */ /* 0x010f28000c101b00 */
[----:B------:R-:W4:Y:S01]  /*13f0*/  LD.E R22, [R134.64+0xc8] ;  /* 0x0000c80486167980 */ /* 0x000f22000c101900 */
[----:B------:R-:W-:-:S03]  /*1400*/  ISETP.NE.AND P0, PT, R46, -0x1, PT ;  /* 0xffffffff2e00780c */ /* 0x000fc60003f05270 */
[----:B------:R-:W4:Y:S04]  /*1410*/  @!P1 LD.E.64 R8, [R134.64+0x20] ;  /* 0x0000200486089980 */ /* 0x000f28000c101b00 */
[----:B------:R-:W4:Y:S04]  /*1420*/  LD.E.64 R218, [R134.64+0x8] ;  /* 0x0000080486da7980 */ /* 0x000f28000c101b00 */
[----:B------:R-:W4:Y:S04]  /*1430*/  @!P1 LD.E.64 R12, [R134.64+0x28] ;  /* 0x00002804860c9980 */ /* 0x000f28000c101b00 */
[----:B------:R-:W4:Y:S04]  /*1440*/  LD.E.64 R30, [R134.64+0x98] ;  /* 0x00009804861e7980 */ /* 0x000f28000c101b00 */
[----:B------:R-:W4:Y:S04]  /*1450*/  @!P0 LD.E.64 R18, [R134.64+0x18] ;  /* 0x0000180486128980 */ /* 0x000f28000c101b00 */
[----:B------:R-:W4:Y:S04]  /*1460*/  LD.E.64 R2, [R134.64+0x30] ;  /* 0x0000300486027980 */ /* 0x000f28000c101b00 */
[----:B------:R-:W4:Y:S04]  /*1470*/  LD.E.64 R20, [R134.64+0x48] ;  /* 0x0000480486147980 */ /* 0x000f28000c101b00 */
[----:B------:R-:W4:Y:S04]  /*1480*/  LD.E.64 R38, [R134.64+0x10] ;  /* 0x0000100486267980 */ /* 0x000f28000c101b00 */
[----:B------:R1:W5:Y:S04]  /*1490*/  LD.E R24, [R134.64+0x68] ;  /* 0x0000680486187980 */ /* 0x000368000c101900 */
[----:B------:R1:W5:Y:S04]  /*14a0*/  LD.E.64 R6, [R134.64] ;  /* 0x0000000486067980 */ /* 0x000368000c101b00 */
[----:B------:R1:W5:Y:S04]  /*14b0*/  LD.E.64 R26, [R134.64+0x50] ;  /* 0x00005004861a7980 */ /* 0x000368000c101b00 */
[----:B------:R1:W5:Y:S04]  /*14c0*/  LD.E.64 R28, [R134.64+0x58] ;  /* 0x00005804861c7980 */ /* 0x000368000c101b00 */
[----:B------:R1:W5:Y:S02]  /*14d0*/  LD.E.64 R244, [R134.64+0xc0] ;  /* 0x0000c00486f47980 */ /* 0x000364000c101b00 */
[----:B-1----:R-:W-:-:S02]  /*14e0*/  LEA.HI R10, R36, R232, RZ, 0x2 ;  /* 0x000000e8240a7211 */ /* 0x002fc400078f10ff */
[----:B------:R-:W-:Y:S02]  /*14f0*/  LEA.HI R35, R36, R232, RZ, 0x3 ;  /* 0x000000e824237211 */ /* 0x000fe400078f18ff */
[----:B------:R-:W-:Y:S02]  /*1500*/  LOP3.LUT R0, R10, 0xfffffffc, RZ, 0xc0, !PT ;  /* 0xfffffffc0a007812 */ /* 0x000fe400078ec0ff */
[----:B------:R-:W-:Y:S02]  /*1510*/  SHF.R.S32.HI R34, RZ, 0x3, R35 ;  /* 0x00000003ff227819 */ /* 0x000fe40000011423 */
[----:B------:R-:W-:Y:S01]  /*1520*/  SHF.R.S32.HI R4, RZ, 0x2, R10 ;  /* 0x00000002ff047819 */ /* 0x000fe2000001140a */
[----:B------:R-:W-:Y:S02]  /*1530*/  IMAD.IADD R0, R232, 0x1, -R0 ;  /* 0x00000001e8007824 */ /* 0x000fe400078e0a00 */
[----:B------:R-:W-:Y:S01]  /*1540*/  IMAD.SHL.U32 R5, R34, 0x40, RZ ;  /* 0x0000004022057824 */ /* 0x000fe200078e00ff */
[----:B------:R-:W-:-:S02]  /*1550*/  LEA.HI R10, R10, R4, RZ, 0x1 ;  /* 0x000000040a0a7211 */ /* 0x000fc400078f08ff */
[----:B------:R-:W-:Y:S02]  /*1560*/  SHF.L.U32 R235, R0, 0x3, RZ ;  /* 0x0000000300eb7819 */ /* 0x000fe400000006ff */
[----:B------:R-:W-:Y:S02]  /*1570*/  LOP3.LUT R0, R5, 0xc0, RZ, 0xc0, !PT ;  /* 0x000000c005007812 */ /* 0x000fe400078ec0ff */
[----:B------:R-:W-:Y:S02]  /*1580*/  LOP3.LUT R5, R10, 0x7fffffe, RZ, 0xc0, !PT ;  /* 0x07fffffe0a057812 */ /* 0x000fe400078ec0ff */
[----:B------:R-:W-:Y:S02]  /*1590*/  SHF.R.S32.HI R16, RZ, 0x1f, R11 ;  /* 0x0000001fff107819 */ /* 0x000fe4000001140b */
[----:B------:R-:W-:Y:S01]  /*15a0*/  LOP3.LUT R10, R0, 0x18, R235, 0xf8, !PT ;  /* 0x00000018000a7812 */ /* 0x000fe200078ef8eb */
[----:B------:R-:W-:Y:S01]  /*15b0*/  IMAD.IADD R5, R4, 0x1, -R5 ;  /* 0x0000000104057824 */ /* 0x000fe200078e0a05 */
[----:B------:R-:W-:-:S02]  /*15c0*/  SHF.R.S32.HI R32, RZ, 0x5, R33 ;  /* 0x00000005ff207819 */ /* 0x000fc40000011421 */
[----:B------:R-:W-:Y:S02]  /*15d0*/  SHF.R.U32.HI R0, RZ, 0x3, R0 ;  /* 0x00000003ff007819 */ /* 0x000fe40000011600 */
[----:B------:R-:W-:Y:S01]  /*15e0*/  LEA.HI R44, R16, R11, RZ, 0x2 ;  /* 0x0000000b102c7211 */ /* 0x000fe200078f10ff */
[----:B------:R-:W-:Y:S01]  /*15f0*/  IMAD R16, R32, 0x8, R5 ;  /* 0x0000000820107824 */ /* 0x000fe200078e0205 */
[----:B------:R-:W-:Y:S02]  /*1600*/  LOP3.LUT R11, R10, R0, RZ, 0x3c, !PT ;  /* 0x000000000a0b7212 */ /* 0x000fe400078e3cff */
[--C-:B------:R-:W-:Y:S02]  /*1610*/  @!P1 SHF.R.S32.HI R17, RZ, 0x1f, R14.reuse ;  /* 0x0000001fff119819 */ /* 0x100fe4000001140e */
[----:B------:R-:W-:Y:S02]  /*1620*/  @!P1 SHF.R.S32.HI R0, RZ, 0x1f, R14 ;  /* 0x0000001fff009819 */ /* 0x000fe4000001140e */
[----:B------:R-:W-:Y:S01]  /*1630*/  LEA R229, R16, R11, 0x5 ;  /* 0x0000000b10e57211 */ /* 0x000fe200078e28ff */
[----:B------:R-:W-:Y:S01]  /*1640*/  @P1 IMAD.IADD R16, R14, 0x1, R15 ;  /* 0x000000010e101824 */ /* 0x000fe200078e020f */
[----:B------:R-:W-:Y:S01]  /*1650*/  @!P1 SHF.R.S32.HI R25, RZ, 0x1f, R45 ;  /* 0x0000001fff199819 */ /* 0x000fe2000001142d */
[----:B------:R-:W-:Y:S02]  /*1660*/  BSSY B0, `(.L_x_870) ;  /* 0x0000054000007945 */ /* 0x000fe40003800000 */
[----:B------:R-:W-:Y:S01]  /*1670*/  IMAD.SHL.U32 R229, R229, 0x2, RZ ;  /* 0x00000002e5e57824 */ /* 0x000fe200078e00ff */
[----:B---3--:R-:W-:Y:S01]  /*1680*/  STL.64 [R1+0x80], R240 ;  /* 0x000080f001007387 */ /* 0x008fe20000100a00 */
[----:B------:R-:W-:-:S03]  /*1690*/  @!P1 IMAD R10, R241, R14, RZ ;  /* 0x0000000ef10a9224 */ /* 0x000fc600078e02ff */
[----:B--2---:R1:W-:Y:S04]  /*16a0*/  STL [R1+0x214], R23 ;  /* 0x0002141701007387 */ /* 0x0043e80000100800 */
[----:B------:R-:W-:Y:S01]  /*16b0*/  STL [R1+0x188], R44 ;  /* 0x0001882c01007387 */ /* 0x000fe20000100800 */
[----:B----4-:R-:W-:-:S03]  /*16c0*/  @!P1 IMAD R5, R249, R14, RZ ;  /* 0x0000000ef9059224 */ /* 0x010fc600078e02ff */
[----:B------:R2:W-:Y:S04]  /*16d0*/  STL [R1+0x19c], R22 ;  /* 0x00019c1601007387 */ /* 0x0005e80000100800 */
[----:B------:R-:W-:Y:S01]  /*16e0*/  STL.64 [R1+0x38], R218 ;  /* 0x000038da01007387 */ /* 0x000fe20000100a00 */
[----:B-1----:R-:W-:Y:S01]  /*16f0*/  @!P1 IMAD R23, R248, R0, R5 ;  /* 0x00000000f8179224 */ /* 0x002fe200078e0205 */
[----:B------:R-:W-:Y:S01]  /*1700*/  @P1 IADD3 R0, R14, R15, RZ ;  /* 0x0000000f0e001210 */ /* 0x000fe20007ffe0ff */
[C---:B--2---:R-:W-:Y:S02]  /*1710*/  @!P1 IMAD R22, R240.reuse, R17, R10 ;  /* 0x00000011f0169224 */ /* 0x044fe400078e020a */
[----:B------:R-:W-:-:S04]  /*1720*/  @!P1 IMAD.WIDE.U32 R10, R240, R14, RZ ;  /* 0x0000000ef00a9225 */ /* 0x000fc800078e00ff */
[----:B------:R-:W-:Y:S02]  /*1730*/  @!P1 IMAD.IADD R11, R11, 0x1, R22 ;  /* 0x000000010b0b9824 */ /* 0x000fe400078e0216 */
[----:B------:R-:W-:-:S04]  /*1740*/  @!P1 IMAD.WIDE.U32 R14, R248, R14, RZ ;  /* 0x0000000ef80e9225 */ /* 0x000fc800078e00ff */
[----:B------:R-:W-:Y:S02]  /*1750*/  @!P1 IMAD R22, R9, R45, RZ ;  /* 0x0000002d09169224 */ /* 0x000fe400078e02ff */
[-C--:B------:R-:W-:Y:S02]  /*1760*/  @P1 IMAD R5, R241, R16.reuse, RZ ;  /* 0x00000010f1051224 */ /* 0x080fe400078e02ff */
[----:B------:R-:W-:Y:S01]  /*1770*/  @P1 IMAD.WIDE.U32 R16, R240, R16, RZ ;  /* 0x00000010f0101225 */ /* 0x000fe200078e00ff */
[----:B------:R-:W-:Y:S01]  /*1780*/  @!P1 IADD3 R9, R15, R23, RZ ;  /* 0x000000170f099210 */ /* 0x000fe20007ffe0ff */
[----:B------:R1:W-:Y:S02]  /*1790*/  STL.64 [R1+0x180], R30 ;  /* 0x0001801e01007387 */ /* 0x0003e40000100a00 */
[----:B------:R-:W-:Y:S02]  /*17a0*/  @!P1 IMAD R22, R8, R25, R22 ;  /* 0x0000001908169224 */ /* 0x000fe400078e0216 */
[----:B------:R-:W-:-:S04]  /*17b0*/  @!P1 IMAD.WIDE.U32 R10, R45, R8, R10 ;  /* 0x000000082d0a9225 */ /* 0x000fc800078e000a */
[----:B------:R-:W-:Y:S02]  /*17c0*/  @!P1 IMAD.MOV.U32 R8, RZ, RZ, R14 ;  /* 0x000000ffff089224 */ /* 0x000fe400078e000e */
[----:B------:R-:W-:Y:S02]  /*17d0*/  @!P1 IMAD R13, R13, R45, RZ ;  /* 0x0000002d0d0d9224 */ /* 0x000fe400078e02ff */
[----:B------:R-:W-:Y:S01]  /*17e0*/  @!P1 IMAD.WIDE.U32 R8, R45, R12, R8 ;  /* 0x0000000c2d089225 */ /* 0x000fe200078e0008 */
[----:B-1----:R-:W-:-:S03]  /*17f0*/  @P1 IADD3 R31, R17, R5, RZ ;  /* 0x00000005111f1210 */ /* 0x002fc60007ffe0ff */
[----:B------:R-:W-:Y:S02]  /*1800*/  @P1 IMAD.MOV.U32 R30, RZ, RZ, R16 ;  /* 0x000000ffff1e1224 */ /* 0x000fe400078e0010 */
[----:B------:R-:W-:Y:S02]  /*1810*/  @P1 IMAD R5, R249, R0, RZ ;  /* 0x00000000f9051224 */ /* 0x000fe400078e02ff */
[----:B------:R-:W-:Y:S01]  /*1820*/  @P1 IMAD.WIDE.U32 R16, R248, R0, RZ ;  /* 0x00000000f8101225 */ /* 0x000fe200078e00ff */
[----:B------:R-:W-:-:S03]  /*1830*/  @!P1 MOV R30, R10 ;  /* 0x0000000a001e9202 */ /* 0x000fc60000000f00 */
[----:B------:R-:W-:Y:S01]  /*1840*/  @!P1 IMAD R0, R12, R25, R13 ;  /* 0x000000190c009224 */ /* 0x000fe200078e020d */
[----:B------:R-:W-:Y:S01]  /*1850*/  @P1 IADD3 R23, R17, R5, RZ ;  /* 0x0000000511171210 */ /* 0x000fe20007ffe0ff */
[----:B------:R-:W-:Y:S01]  /*1860*/  @!P0 IMAD R5, R19, R45, RZ ;  /* 0x0000002d13058224 */ /* 0x000fe200078e02ff */
[----:B------:R-:W-:Y:S01]  /*1870*/  @!P0 SHF.R.S32.HI R10, RZ, 0x1f, R45 ;  /* 0x0000001fff0a8819 */ /* 0x000fe2000001142d */
[----:B------:R-:W-:Y:S01]  /*1880*/  @!P1 IMAD.IADD R23, R9, 0x1, R0 ;  /* 0x0000000109179824 */ /* 0x000fe200078e0200 */
[----:B------:R-:W-:Y:S01]  /*1890*/  @!P1 MOV R16, R8 ;  /* 0x0000000800109202 */ /* 0x000fe20000000f00 */
[----:B------:R-:W-:-:S04]  /*18a0*/  @P0 IMAD.WIDE.U32 R8, R2, R46, RZ ;  /* 0x0000002e02080225 */ /* 0x000fc800078e00ff */
[C---:B------:R-:W-:Y:S02]  /*18b0*/  @!P0 IMAD R5, R18.reuse, R10, R5 ;  /* 0x0000000a12058224 */ /* 0x040fe400078e0205 */
[----:B------:R-:W-:Y:S01]  /*18c0*/  @P0 IMAD.MOV.U32 R10, RZ, RZ, R8 ;  /* 0x000000ffff0a0224 */ /* 0x000fe200078e0008 */
[----:B------:R-:W-:Y:S01]  /*18d0*/  SHF.R.S32.HI R8, RZ, 0x1f, R33 ;  /* 0x0000001fff087819 */ /* 0x000fe20000011421 */
[----:B------:R-:W-:Y:S02]  /*18e0*/  @P0 IMAD R0, R3, R46, RZ ;  /* 0x0000002e03000224 */ /* 0x000fe400078e02ff */
[----:B------:R-:W-:Y:S01]  /*18f0*/  @!P0 IMAD.WIDE.U32 R18, R18, R45, RZ ;  /* 0x0000002d12128225 */ /* 0x000fe200078e00ff */
[----:B------:R-:W-:Y:S02]  /*1900*/  LEA.HI R8, R8, R32, RZ, 0x2 ;  /* 0x0000002008087211 */ /* 0x000fe400078f10ff */
[----:B------:R-:W-:Y:S01]  /*1910*/  @P0 IADD3 R0, R9, R0, RZ ;  /* 0x0000000009000210 */ /* 0x000fe20007ffe0ff */
[----:B------:R-:W-:Y:S01]  /*1920*/  @!P0 IMAD.MOV.U32 R10, RZ, RZ, R18 ;  /* 0x000000ffff0a8224 */ /* 0x000fe200078e0012 */
[----:B------:R-:W-:Y:S01]  /*1930*/  @!P0 IADD3 R0, R19, R5, RZ ;  /* 0x0000000513008210 */ /* 0x000fe20007ffe0ff */
[----:B------:R-:W-:Y:S01]  /*1940*/  IMAD R9, R21, R41, RZ ;  /* 0x0000002915097224 */ /* 0x000fe200078e02ff */
[----:B------:R-:W-:-:S02]  /*1950*/  SHF.R.S32.HI R5, RZ, 0x1f, R41 ;  /* 0x0000001fff057819 */ /* 0x000fc40000011429 */
[----:B------:R-:W-:Y:S02]  /*1960*/  LOP3.LUT R8, R8, 0xffffffc, RZ, 0xc0, !PT ;  /* 0x0ffffffc08087812 */ /* 0x000fe400078ec0ff */
[----:B------:R-:W-:Y:S01]  /*1970*/  SHF.R.S32.HI R21, RZ, 0x1f, R235 ;  /* 0x0000001fff157819 */ /* 0x000fe200000114eb */
[----:B------:R-:W-:Y:S01]  /*1980*/  IMAD R9, R20, R5, R9 ;  /* 0x0000000514097224 */ /* 0x000fe200078e0209 */
[----:B------:R-:W-:Y:S01]  /*1990*/  IADD3 R10, P0, R235, R10, RZ ;  /* 0x0000000aeb0a7210 */ /* 0x000fe20007f1e0ff */
[----:B------:R-:W-:Y:S01]  /*19a0*/  IMAD.IADD R8, R32, 0x1, -R8 ;  /* 0x0000000120087824 */ /* 0x000fe200078e0a08 */
[----:B------:R-:W-:Y:S02]  /*19b0*/  SHF.R.S32.HI R5, RZ, 0x1f, R4 ;  /* 0x0000001fff057819 */ /* 0x000fe40000011404 */
[----:B------:R-:W-:Y:S01]  /*19c0*/  SHF.R.S32.HI R25, RZ, 0x2, R44 ;  /* 0x00000002ff197819 */ /* 0x000fe2000001142c */
[----:B------:R-:W-:Y:S01]  /*19d0*/  @!P1 IMAD.IADD R31, R11, 0x1, R22 ;  /* 0x000000010b1f9824 */ /* 0x000fe200078e0216 */
[----:B------:R-:W-:Y:S01]  /*19e0*/  IADD3.X R11, R21, R0, RZ, P0, !PT ;  /* 0x00000000150b7210 */ /* 0x000fe200007fe4ff */
[----:B------:R-:W-:Y:S01]  /*19f0*/  IMAD.IADD R22, R37, 0x1, -R40 ;  /* 0x0000000125167824 */ /* 0x000fe200078e0a28 */
[----:B------:R-:W-:Y:S01]  /*1a00*/  LEA R0, R8, R25, 0x4 ;  /* 0x0000001908007211 */ /* 0x000fe200078e20ff */
[----:B------:R-:W-:Y:S01]  /*1a10*/  IMAD.WIDE R44, R231, 0x80, R4 ;  /* 0x00000080e72c7825 */ /* 0x000fe200078e0204 */
[----:B------:R1:W-:Y:S04]  /*1a20*/  STL.64 [R1+0x58], R38 ;  /* 0x0000582601007387 */ /* 0x0003e80000100a00 */
[----:B------:R1:W-:Y:S04]  /*1a30*/  STL [R1+0x2fc], R22 ;  /* 0x0002fc1601007387 */ /* 0x0003e80000100800 */
[----:B------:R1:W-:Y:S04]  /*1a40*/  STL [R1+0x300], R0 ;  /* 0x0003000001007387 */ /* 0x0003e80000100800 */
[----:B------:R1:W-:Y:S01]  /*1a50*/  STL.64 [R1+0x2f0], R44 ;  /* 0x0002f02c01007387 */ /* 0x0003e20000100a00 */
[----:B------:R-:W-:Y:S01]  /*1a60*/  ISETP.GE.AND P0, PT, R4, R22, PT ;  /* 0x000000160400720c */ /* 0x000fe20003f06270 */
[----:B------:R-:W-:-:S05]  /*1a70*/  IMAD.WIDE.U32 R10, R41, R20, R10 ;  /* 0x00000014290a7225 */ /* 0x000fca00078e000a */
[----:B------:R-:W-:-:S07]  /*1a80*/  IADD3 R9, R11, R9, RZ ;  /* 0x000000090b097210 */ /* 0x000fce0007ffe0ff */
[----:B------:R-:W-:Y:S05]  /*1a90*/  @P0 BRA `(.L_x_871) ;  /* 0x0000010000000947 */ /* 0x000fea0003800000 */
[----:B-----5:R-:W-:-:S13]  /*1aa0*/  ISETP.GE.AND P0, PT, R235, R244, PT ;  /* 0x000000f4eb00720c */ /* 0x020fda0003f06270 */
[----:B------:R2:W-:Y:S04]  /*1ab0*/  @P0 STS [R229], RZ ;  /* 0x000000ffe5000388 */ /* 0x0005e80000000800 */
[----:B------:R2:W-:Y:S04]  /*1ac0*/  @P0 STS [R229+0x4], RZ ;  /* 0x000004ffe5000388 */ /* 0x0005e80000000800 */
[----:B------:R2:W-:Y:S01]  /*1ad0*/  @P0 STS.64 [R229+0x8], RZ ;  /* 0x000008ffe5000388 */ /* 0x0005e20000000a00 */
[----:B------:R-:W-:Y:S05]  /*1ae0*/  @P0 BRA `(.L_x_871) ;  /* 0x000000b000000947 */ /* 0x000fea0003800000 */
[----:B------:R-:W-:Y:S01]  /*1af0*/  MOV R8, R10 ;  /* 0x0000000a00087202 */ /* 0x000fe20000000f00 */
[----:B-1----:R-:W-:-:S04]  /*1b00*/  IMAD R0, R45, R2, RZ ;  /* 0x000000022d007224 */ /* 0x002fc800078e02ff */
[----:B------:R-:W-:-:S04]  /*1b10*/  IMAD.WIDE.U32 R12, R44, R2, R8 ;  /* 0x000000022c0c7225 */ /* 0x000fc800078e0008 */
[----:B------:R-:W-:Y:S01]  /*1b20*/  IMAD R0, R44, R3, R0 ;  /* 0x000000032c007224 */ /* 0x000fe200078e0200 */
[----:B------:R-:W-:-:S04]  /*1b30*/  LEA R14, P0, R12, R6, 0x1 ;  /* 0x000000060c0e7211 */ /* 0x000fc800078008ff */
[----:B------:R-:W-:-:S04]  /*1b40*/  IADD3 R0, R13, R0, RZ ;  /* 0x000000000d007210 */ /* 0x000fc80007ffe0ff */
[----:B------:R-:W-:-:S05]  /*1b50*/  LEA.HI.X R15, R12, R7, R0, 0x1, P0 ;  /* 0x000000070c0f7211 */ /* 0x000fca00000f0c00 */
[----:B------:R-:W-:Y:S01]  /*1b60*/  @!PT LDS RZ, [RZ] ;  /* 0x00000000fffff984 */ /* 0x000fe20000000800 */
[----:B------:R-:W-:Y:S01]  /*1b70*/  @!PT LDS RZ, [RZ] ;  /* 0x00000000fffff984 */ /* 0x000fe20000000800 */
[----:B------:R-:W-:Y:S01]  /*1b80*/  @!PT LDS RZ, [RZ] ;  /* 0x00000000fffff984 */ /* 0x000fe20000000800 */
[----:B------:R1:W-:Y:S02]  /*1b90*/  LDGSTS.E.BYPASS.LTC128B.128 [R229], [R14.64] ;  /* 0x000000000ee57fae */ /* 0x0003e4000b901d44 */
.L_x_871:
[----:B------:R-:W-:Y:S05]  /*1ba0*/  BSYNC B0 ;  /* 0x0000000000007941 */ /* 0x000fea0003800000 */
.L_x_870:
[----:B------:R-:W-:Y:S01]  /*1bb0*/  IADD3 R19, R4, 0x20, RZ ;  /* 0x0000002004137810 */ /* 0x000fe20007ffe0ff */
[----:B------:R-:W-:Y:S03]  /*1bc0*/  BSSY B0, `(.L_x_872) ;  /* 0x0000014000007945 */ /* 0x000fe60003800000 */
[----:B------:R-:W-:-:S13]  /*1bd0*/  ISETP.GE.AND P0, PT, R19, R22, PT ;  /* 0x000000161300720c */ /* 0x000fda0003f06270 */
[----:B------:R-:W-:Y:S05]  /*1be0*/  @P0 BRA `(.L_x_873) ;  /* 0x0000011000000947 */ /* 0x000fea0003800000 */
[----:B-----5:R-:W-:-:S13]  /*1bf0*/  ISETP.GE.AND P0, PT, R235, R244, PT ;  /* 0x000000f4eb00720c */ /* 0x020fda0003f06270 */
[----:B------:R3:W-:Y:S01]  /*1c00*/  @P0 STS.128 [R229+0x800], RZ ;  /* 0x000800ffe5000388 */ /* 0x0007e20000000c00 */
[----:B------:R-:W-:Y:S05]  /*1c10*/  @P0 BRA `(.L_x_873) ;  /* 0x000000e000000947 */ /* 0x000fea0003800000 */
[----:B-1----:R-:W-:Y:S02]  /*1c20*/  IADD3 R0, P0, R44, 0x20, RZ ;  /* 0x000000202c007810 */ /* 0x002fe40007f1e0ff */
[----:B------:R-:W-:-:S03]  /*1c30*/  MOV R13, R9 ;  /* 0x00000009000d7202 */ /* 0x000fc60000000f00 */
[----:B------:R-:W-:-:S04]  /*1c40*/  IMAD.X R12, RZ, RZ, R45, P0 ;  /* 0x000000ffff0c7224 */ /* 0x000fc800000e062d */
[----:B------:R-:W-:Y:S02]  /*1c50*/  IMAD R14, R12, R2, RZ ;  /* 0x000000020c0e7224 */ /* 0x000fe400078e02ff */
[----:B------:R-:W-:-:S04]  /*1c60*/  IMAD.MOV.U32 R12, RZ, RZ, R10 ;  /* 0x000000ffff0c7224 */ /* 0x000fc800078e000a */
        /* <DEDUP_REMOVED lines=8> */
[----:B------:R1:W-:Y:S02]  /*1cf0*/  LDGSTS.E.BYPASS.LTC128B.128 [R229+0x800], [R14.64] ;  /* 0x008000000ee57fae */ /* 0x0003e4000b901d44 */
.L_x_873:
[----:B------:R-:W-:Y:S05]  /*1d00*/  BSYNC B0 ;  /* 0x0000000000007941 */ /* 0x000fea0003800000 */
.L_x_872:
        /* <DEDUP_REMOVED lines=21> */
.L_x_875:
[----:B------:R-:W-:Y:S05]  /*1e60*/  BSYNC B0 ;  /* 0x0000000000007941 */ /* 0x000fea0003800000 */
.L_x_874:
[----:B------:R-:W-:Y:S01]  /*1e70*/  IADD3 R17, R4, 0x60, RZ ;  /* 0x0000006004117810 */ /* 0x000fe20007ffe0ff */
[----:B------:R-:W-:Y:S03]  /*1e80*/  BSSY B0, `(.L_x_876) ;  /* 0x0000013000007945 */ /* 0x000fe60003800000 */
[----:B------:R-:W-:-:S13]  /*1e90*/  ISETP.GE.AND P0, PT, R17, R22, PT ;  /* 0x000000161100720c */ /* 0x000fda0003f06270 */
[----:B------:R-:W-:Y:S05]  /*1ea0*/  @P0 BRA `(.L_x_877) ;  /* 0x0000010000000947 */ /* 0x000fea0003800000 */
[----:B-----5:R-:W-:-:S13]  /*1eb0*/  ISETP.GE.AND P0, PT, R235, R244, PT ;  /* 0x000000f4eb00720c */ /* 0x020fda0003f06270 */
[----:B------:R1:W-:Y:S01]  /*1ec0*/  @P0 STS.128 [R229+0x1800], RZ ;  /* 0x001800ffe5000388 */ /* 0x0003e20000000c00 */
[----:B------:R-:W-:Y:S05]  /*1ed0*/  @P0 BRA `(.L_x_877) ;  /* 0x000000d000000947 */ /* 0x000fea0003800000 */
[----:B-1----:R-:W-:-:S04]  /*1ee0*/  IADD3 R0, P0, R44, 0x60, RZ ;  /* 0x000000602c007810 */ /* 0x002fc80007f1e0ff */
[----:B------:R-:W-:-:S05]  /*1ef0*/  IADD3.X R8, RZ, R45, RZ, P0, !PT ;  /* 0x0000002dff087210 */ /* 0x000fca00007fe4ff */
[----:B------:R-:W-:Y:S01]  /*1f00*/  IMAD R11, R8, R2, RZ ;  /* 0x00000002080b7224 */ /* 0x000fe200078e02ff */
[----:B------:R-:W-:-:S03]  /*1f10*/  MOV R8, R10 ;  /* 0x0000000a00087202 */ /* 0x000fc60000000f00 */
[-C--:B------:R-:W-:Y:S02]  /*1f20*/  IMAD R3, R3, R0.reuse, R11 ;  /* 0x0000000003037224 */ /* 0x080fe400078e020b */
[----:B------:R-:W-:-:S05]  /*1f30*/  IMAD.WIDE.U32 R8, R2, R0, R8 ;  /* 0x0000000002087225 */ /* 0x000fca00078e0008 */
[----:B------:R-:W-:Y:S02]  /*1f40*/  LEA R2, P0, R8, R6, 0x1 ;  /* 0x0000000608027211 */ /* 0x000fe400078008ff */
[----:B------:R-:W-:-:S04]  /*1f50*/  IADD3 R3, R9, R3, RZ ;  /* 0x0000000309037210 */ /* 0x000fc80007ffe0ff */
[----:B------:R-:W-:-:S05]  /*1f60*/  LEA.HI.X R3, R8, R7, R3, 0x1, P0 ;  /* 0x0000000708037211 */ /* 0x000fca00000f0c03 */
[----:B------:R-:W-:Y:S01]  /*1f70*/  @!PT LDS RZ, [RZ] ;  /* 0x00000000fffff984 */ /* 0x000fe20000000800 */
[----:B------:R-:W-:Y:S01]  /*1f80*/  @!PT LDS RZ, [RZ] ;  /* 0x00000000fffff984 */ /* 0x000fe20000000800 */
[----:B------:R-:W-:Y:S01]  /*1f90*/  @!PT LDS RZ, [RZ] ;  /* 0x00000000fffff984 */ /* 0x000fe20000000800 */
[----:B------:R1:W-:Y:S02]  /*1fa0*/  LDGSTS.E.BYPASS.LTC128B.128 [R229+0x1800], [R2.64] ;  /* 0x0180000002e57fae */ /* 0x0003e4000b901d44 */
.L_x_877:
[----:B------:R-:W-:Y:S05]  /*1fb0*/  BSYNC B0 ;  /* 0x0000000000007941 */ /* 0x000fea0003800000 */
.L_x_876:
[----:B-----5:R-:W-:Y:S01]  /*1fc0*/  IABS R6, R24 ;  /* 0x0000001800067213 */ /* 0x020fe20000000000 */
[----:B------:R-:W-:Y:S01]  /*1fd0*/  IMAD R9, R241, R4, RZ ;  /* 0x00000004f1097224 */ /* 0x000fe200078e02ff */
[----:B------:R-:W-:Y:S01]  /*1fe0*/  IABS R7, R24 ;  /* 0x0000001800077213 */ /* 0x000fe20000000000 */
[C---:B------:R-:W-:Y:S01]  /*1ff0*/  IMAD.SHL.U32 R205, R240.reuse, 0x80, RZ ;  /* 0x00000080f0cd7824 */ /* 0x040fe200078e00ff */
[----:B-1----:R-:W1:Y:S01]  /*2000*/  I2F.RP R2, R6 ;  /* 0x0000000600027306 */ /* 0x002e620000209400 */
[----:B------:R-:W-:Y:S01]  /*2010*/  IABS R8, R41 ;  /* 0x0000002900087213 */ /* 0x000fe20000000000 */
[----:B------:R-:W-:Y:S01]  /*2020*/  IMAD R12, R240, R5, R9 ;  /* 0x00000005f00c7224 */ /* 0x000fe200078e0209 */
[----:B------:R-:W-:Y:S01]  /*2030*/  LEA.HI R20, R36, R232, RZ, 0x4 ;  /* 0x000000e824147211 */ /* 0x000fe200078f20ff */
[----:B------:R-:W-:Y:S01]  /*2040*/  BSSY B0, `(.L_x_878) ;  /* 0x0000051000007945 */ /* 0x000fe20003800000 */
[----:B------:R-:W-:Y:S02]  /*2050*/  SHF.L.U64.HI R206, R240, 0x7, R241 ;  /* 0x00000007f0ce7819 */ /* 0x000fe400000102f1 */
[----:B------:R-:W-:Y:S01]  /*2060*/  IADD3 R180, R220, -0x1, RZ ;  /* 0xffffffffdcb47810 */ /* 0x000fe20007ffe0ff */
[----:B-1----:R-:W1:Y:S02]  /*2070*/  MUFU.RCP R2, R2 ;  /* 0x0000000200027308 */ /* 0x002e640000001000 */
[----:B-1----:R-:W-:-:S06]  /*2080*/  IADD3 R2, R2, 0xffffffe, RZ ;  /* 0x0ffffffe02027810 */ /* 0x002fcc0007ffe0ff */
[----:B------:R-:W1:Y:S02]  /*2090*/  F2I.FTZ.U32.TRUNC.NTZ R3, R2 ;  /* 0x0000000200037305 */ /* 0x000e64000021f000 */
[----:B-1----:R-:W-:Y:S02]  /*20a0*/  IMAD.MOV R0, RZ, RZ, -R3 ;  /* 0x000000ffff007224 */ /* 0x002fe400078e0a03 */
[----:B------:R-:W-:Y:S02]  /*20b0*/  IMAD.MOV.U32 R2, RZ, RZ, RZ ;  /* 0x000000ffff027224 */ /* 0x000fe400078e00ff */
[----:B------:R-:W-:-:S04]  /*20c0*/  IMAD R0, R0, R6, RZ ;  /* 0x0000000600007224 */ /* 0x000fc800078e02ff */
[----:B------:R-:W-:Y:S01]  /*20d0*/  IMAD.HI.U32 R3, R3, R0, R2 ;  /* 0x0000000003037227 */ /* 0x000fe200078e0002 */
[----:B------:R-:W-:-:S05]  /*20e0*/  IADD3 R0, RZ, -R7, RZ ;  /* 0x80000007ff007210 */ /* 0x000fca0007ffe0ff */
[----:B------:R-:W-:Y:S02]  /*20f0*/  IMAD.MOV.U32 R2, RZ, RZ, R0 ;  /* 0x000000ffff027224 */ /* 0x000fe400078e0000 */
[----:B------:R-:W-:Y:S01]  /*2100*/  IMAD.HI.U32 R0, R3, R8, RZ ;  /* 0x0000000803007227 */ /* 0x000fe200078e00ff */
[----:B------:R-:W-:-:S03]  /*2110*/  LOP3.LUT R3, R41, R24, RZ, 0x3c, !PT ;  /* 0x0000001829037212 */ /* 0x000fc600078e3cff */
[----:B------:R-:W-:Y:S01]  /*2120*/  IMAD R2, R0, R2, R8 ;  /* 0x0000000200027224 */ /* 0x000fe200078e0208 */
[----:B------:R-:W-:Y:S01]  /*2130*/  ISETP.GE.AND P2, PT, R3, RZ, PT ;  /* 0x000000ff0300720c */ /* 0x000fe20003f46270 */
[----:B------:R-:W-:-:S03]  /*2140*/  IMAD R8, R249, R4, RZ ;  /* 0x00000004f9087224 */ /* 0x000fc600078e02ff */
[----:B------:R-:W-:Y:S01]  /*2150*/  ISETP.GT.U32.AND P3, PT, R6, R2, PT ;  /* 0x000000020600720c */ /* 0x000fe20003f64070 */
[----:B------:R-:W-:Y:S01]  /*2160*/  IMAD R11, R248, R5, R8 ;  /* 0x00000005f80b7224 */ /* 0x000fe200078e0208 */
[----:B------:R-:W-:-:S05]  /*2170*/  LOP3.LUT R8, R20, 0xfffffff0, RZ, 0xc0, !PT ;  /* 0xfffffff014087812 */ /* 0x000fca00078ec0ff */
[----:B------:R-:W-:-:S05]  /*2180*/  IMAD.IADD R13, R232, 0x1, -R8 ;  /* 0x00000001e80d7824 */ /* 0x000fca00078e0a08 */
[----:B------:R-:W-:Y:S01]  /*2190*/  LEA.HI R14, R13, R13, RZ, 0x1 ;  /* 0x0000000d0d0e7211 */ /* 0x000fe200078f08ff */
[----:B------:R-:W-:Y:S01]  /*21a0*/  @!P3 IMAD.IADD R2, R2, 0x1, -R6 ;  /* 0x000000010202b824 */ /* 0x000fe200078e0a06 */
[----:B------:R-:W-:Y:S02]  /*21b0*/  @!P3 IADD3 R0, R0, 0x1, RZ ;  /* 0x000000010000b810 */ /* 0x000fe40007ffe0ff */
[----:B------:R-:W-:Y:S02]  /*21c0*/  SHF.R.S32.HI R10, RZ, 0x1, R14 ;  /* 0x00000001ff0a7819 */ /* 0x000fe4000001140e */
[----:B------:R-:W-:Y:S02]  /*21d0*/  ISETP.GE.U32.AND P4, PT, R2, R6, PT ;  /* 0x000000060200720c */ /* 0x000fe40003f86070 */
[C---:B------:R-:W-:Y:S02]  /*21e0*/  IADD3 R6, P0, R235.reuse, R30, RZ ;  /* 0x0000001eeb067210 */ /* 0x040fe40007f1e0ff */
[----:B------:R-:W-:-:S02]  /*21f0*/  IADD3 R2, P1, R235, R16, RZ ;  /* 0x00000010eb027210 */ /* 0x000fc40007f3e0ff */
[----:B------:R-:W-:Y:S01]  /*2200*/  SHF.R.S32.HI R16, RZ, 0x1f, R180 ;  /* 0x0000001fff107819 */ /* 0x000fe200000114b4 */
[C---:B------:R-:W-:Y:S01]  /*2210*/  IMAD.X R7, R21.reuse, 0x1, R31, P0 ;  /* 0x0000000115077824 */ /* 0x040fe200000e061f */
[----:B------:R-:W-:Y:S02]  /*2220*/  ISETP.NE.AND P0, PT, R24, RZ, PT ;  /* 0x000000ff1800720c */ /* 0x000fe40003f05270 */
[----:B------:R-:W-:-:S03]  /*2230*/  IADD3.X R3, R21, R23, RZ, P1, !PT ;  /* 0x0000001715037210 */ /* 0x000fc60000ffe4ff */
[----:B------:R-:W-:Y:S02]  /*2240*/  @P4 IADD3 R0, R0, 0x1, RZ ;  /* 0x0000000100004810 */ /* 0x000fe40007ffe0ff */
[-C--:B------:R-:W-:Y:S02]  /*2250*/  IMAD.WIDE.U32 R8, R248, R4.reuse, R2 ;  /* 0x00000004f8087225 */ /* 0x080fe400078e0002 */
[----:B------:R-:W-:Y:S02]  /*2260*/  @!P2 IADD3 R0, -R0, RZ, RZ ;  /* 0x000000ff0000a210 */ /* 0x000fe40007ffe1ff */
[----:B------:R-:W-:Y:S01]  /*2270*/  IMAD.WIDE.U32 R2, R240, R4, R6 ;  /* 0x00000004f0027225 */ /* 0x000fe200078e0006 */
[----:B------:R-:W-:Y:S02]  /*2280*/  SHF.R.S32.HI R6, RZ, 0x1f, R14 ;  /* 0x0000001fff067819 */ /* 0x000fe4000001140e */
[----:B------:R-:W-:Y:S01]  /*2290*/  @!P0 LOP3.LUT R0, RZ, R24, RZ, 0x33, !PT ;  /* 0x00000018ff008212 */ /* 0x000fe200078e33ff */
[----:B------:R-:W-:Y:S01]  /*22a0*/  IMAD.IADD R7, R9, 0x1, R11 ;  /* 0x0000000109077824 */ /* 0x000fe200078e020b */
[----:B------:R-:W-:Y:S01]  /*22b0*/  LEA.HI R11, R6, R10, RZ, 0x2 ;  /* 0x0000000a060b7211 */ /* 0x000fe200078f10ff */
[----:B------:R-:W-:Y:S01]  /*22c0*/  IMAD.IADD R3, R3, 0x1, R12 ;  /* 0x0000000103037824 */ /* 0x000fe200078e020c */
[----:B------:R-:W-:Y:S01]  /*22d0*/  MOV R6, R8 ;  /* 0x0000000800067202 */ /* 0x000fe20000000f00 */
[-C--:B------:R-:W-:Y:S01]  /*22e0*/  IMAD R9, R27, R0.reuse, RZ ;  /* 0x000000001b097224 */ /* 0x080fe200078e02ff */
[----:B------:R-:W-:Y:S01]  /*22f0*/  SHF.R.S32.HI R8, RZ, 0x1f, R0 ;  /* 0x0000001fff087819 */ /* 0x000fe20000011400 */
[----:B------:R-:W-:Y:S01]  /*2300*/  IMAD.WIDE.U32 R46, R26, R0, R2 ;  /* 0x000000001a2e7225 */ /* 0x000fe200078e0002 */
[----:B------:R-:W-:-:S03]  /*2310*/  LOP3.LUT R11, R11, 0xfffffffc, RZ, 0xc0, !PT ;  /* 0xfffffffc0b0b7812 */ /* 0x000fc600078ec0ff */
[----:B------:R-:W-:Y:S01]  /*2320*/  IMAD R2, R29, R0, RZ ;  /* 0x000000001d027224 */ /* 0x000fe200078e02ff */
[----:B------:R-:W-:Y:S01]  /*2330*/  MOV R246, R46 ;  /* 0x0000002e00f67202 */ /* 0x000fe20000000f00 */
[----:B------:R-:W-:Y:S01]  /*2340*/  IMAD R3, R26, R8, R9 ;  /* 0x000000081a037224 */ /* 0x000fe200078e0209 */
[----:B------:R1:W-:Y:S01]  /*2350*/  STL.64 [R1+0x2e8], R46 ;  /* 0x0002e82e01007387 */ /* 0x0003e20000100a00 */
[----:B------:R-:W-:-:S03]  /*2360*/  IMAD.WIDE.U32 R44, R28, R0, R6 ;  /* 0x000000001c2c7225 */ /* 0x000fc600078e0006 */
[----:B------:R-:W-:Y:S01]  /*2370*/  IADD3 R247, R47, R3, RZ ;  /* 0x000000032ff77210 */ /* 0x000fe20007ffe0ff */
[----:B------:R-:W-:Y:S01]  /*2380*/  IMAD R2, R28, R8, R2 ;  /* 0x000000081c027224 */ /* 0x000fe200078e0202 */
[----:B------:R1:W-:Y:S01]  /*2390*/  STL [R1+0x224], R206 ;  /* 0x000224ce01007387 */ /* 0x0003e20000100800 */
[----:B------:R-:W-:Y:S02]  /*23a0*/  IMAD R12, R180, -0x80, R72 ;  /* 0xffffff80b40c7824 */ /* 0x000fe400078e0248 */
[----:B------:R-:W-:Y:S01]  /*23b0*/  IMAD.IADD R27, R45, 0x1, R2 ;  /* 0x000000012d1b7824 */ /* 0x000fe200078e0202 */
[----:B------:R1:W-:Y:S01]  /*23c0*/  STL.64 [R1+0x2e0], R44 ;  /* 0x0002e02c01007387 */ /* 0x0003e20000100a00 */
[----:B------:R-:W-:Y:S01]  /*23d0*/  IMAD.IADD R15, R10, 0x1, -R11 ;  /* 0x000000010a0f7824 */ /* 0x000fe200078e0a0b */
[----:B------:R-:W-:Y:S01]  /*23e0*/  ISETP.GE.AND P0, PT, R4, R12, PT ;  /* 0x0000000c0400720c */ /* 0x000fe20003f06270 */
[----:B------:R-:W-:Y:S01]  /*23f0*/  IMAD R0, R206, R180, RZ ;  /* 0x000000b4ce007224 */ /* 0x000fe200078e02ff */
[----:B------:R1:W-:Y:S01]  /*2400*/  STL [R1+0x220], R205 ;  /* 0x000220cd01007387 */ /* 0x0003e20000100800 */
[----:B------:R-:W-:Y:S01]  /*2410*/  IMAD.MOV.U32 R3, RZ, RZ, 0x10 ;  /* 0x00000010ff037424 */ /* 0x000fe200078e00ff */
[----:B------:R-:W-:Y:S01]  /*2420*/  LOP3.LUT P1, RZ, R15, 0x2, RZ, 0xc0, !PT ;  /* 0x000000020fff7812 */ /* 0x000fe2000782c0ff */
[-C--:B------:R-:W-:Y:S01]  /*2430*/  IMAD R0, R16, R205.reuse, R0 ;  /* 0x000000cd10007224 */ /* 0x080fe200078e0200 */
[----:B------:R1:W-:Y:S01]  /*2440*/  STL.64 [R1+0x2c8], R246 ;  /* 0x0002c8f601007387 */ /* 0x0003e20000100a00 */
[----:B------:R-:W-:Y:S01]  /*2450*/  IMAD.WIDE.U32 R6, R180, R205, R246 ;  /* 0x000000cdb4067225 */ /* 0x000fe200078e00f6 */
[----:B------:R-:W-:-:S02]  /*2460*/  SEL R3, R3, 0xfffffff0, !P1 ;  /* 0xfffffff003037807 */ /* 0x000fc40004800000 */
[----:B------:R1:W-:Y:S02]  /*2470*/  STL [R1+0x2d4], R27 ;  /* 0x0002d41b01007387 */ /* 0x0003e40000100800 */
[----:B------:R-:W-:Y:S01]  /*2480*/  IADD3 R9, R7, R0, RZ ;  /* 0x0000000007097210 */ /* 0x000fe20007ffe0ff */
[----:B------:R-:W-:Y:S05]  /*2490*/  @P0 BRA `(.L_x_879) ;  /* 0x000000b000000947 */ /* 0x000fea0003800000 */
[----:B------:R-:W-:-:S13]  /*24a0*/  ISETP.GE.AND P0, PT, R235, R244, PT ;  /* 0x000000f4eb00720c */ /* 0x000fda0003f06270 */
[----:B------:R1:W-:Y:S04]  /*24b0*/  @P0 STS [R229+0x2000], RZ ;  /* 0x002000ffe5000388 */ /* 0x0003e80000000800 */
[----:B------:R1:W-:Y:S04]  /*24c0*/  @P0 STS [R229+0x2004], RZ ;  /* 0x002004ffe5000388 */ /* 0x0003e80000000800 */
[----:B------:R1:W-:Y:S01]  /*24d0*/  @P0 STS.64 [R229+0x2008], RZ ;  /* 0x002008ffe5000388 */ /* 0x0003e20000000a00 */
[----:B------:R-:W-:Y:S05]  /*24e0*/  @P0 BRA `(.L_x_879) ;  /* 0x0000006000000947 */ /* 0x000fea0003800000 */
[----:B------:R-:W-:-:S04]  /*24f0*/  LEA R10, P0, R6, R218, 0x1 ;  /* 0x000000da060a7211 */ /* 0x000fc800078008ff */
[----:B------:R-:W-:-:S05]  /*2500*/  LEA.HI.X R11, R6, R219, R9, 0x1, P0 ;  /* 0x000000db060b7211 */ /* 0x000fca00000f0c09 */
[----:B------:R-:W-:Y:S01]  /*2510*/  @!PT LDS RZ, [RZ] ;  /* 0x00000000fffff984 */ /* 0x000fe20000000800 */
[----:B------:R-:W-:Y:S01]  /*2520*/  @!PT LDS RZ, [RZ] ;  /* 0x00000000fffff984 */ /* 0x000fe20000000800 */
[----:B------:R-:W-:Y:S01]  /*2530*/  @!PT LDS RZ, [RZ] ;  /* 0x00000000fffff984 */ /* 0x000fe20000000800 */
[----:B------:R1:W-:Y:S04]  /*2540*/  LDGSTS.E.BYPASS.LTC128B.128 [R229+0x2000], [R10.64] ;  /* 0x020000000ae57fae */ /* 0x0003e8000b901d44 */
.L_x_879:
[----:B------:R-:W-:Y:S05]  /*2550*/  BSYNC B0 ;  /* 0x0000000000007941 */ /* 0x000fea0003800000 */
.L_x_878:
[----:B------:R-:W-:Y:S01]  /*2560*/  ISETP.GE.AND P0, PT, R19, R12, PT ;  /* 0x0000000c1300720c */ /* 0x000fe20003f06270 */
[----:B------:R-:W-:Y:S01]  /*2570*/  BSSY B0, `(.L_x_880) ;  /* 0x000000f000007945 */ /* 0x000fe20003800000 */
[C---:B------:R-:W-:Y:S01]  /*2580*/  SHF.L.U64.HI R183, R240.reuse, 0x5, R241 ;  /* 0x00000005f0b77819 */ /* 0x040fe200000102f1 */
[----:B------:R-:W-:-:S10]  /*2590*/  IMAD.SHL.U32 R181, R240, 0x20, RZ ;  /* 0x00000020f0b57824 */ /* 0x000fd400078e00ff */
[----:B------:R-:W-:Y:S05]  /*25a0*/  @P0 BRA `(.L_x_881) ;  /* 0x000000b000000947 */ /* 0x000fea0003800000 */
[----:B------:R-:W-:-:S13]  /*25b0*/  ISETP.GE.AND P0, PT, R235, R244, PT ;  /* 0x000000f4eb00720c */ /* 0x000fda0003f06270 */
[----:B------:R1:W-:Y:S01]  /*25c0*/  @P0 STS.128 [R229+0x2800], RZ ;  /* 0x002800ffe5000388 */ /* 0x0003e20000000c00 */
[----:B------:R-:W-:Y:S05]  /*25d0*/  @P0 BRA `(.L_x_881) ;  /* 0x0000008000000947 */ /* 0x000fea0003800000 */
[----:B------:R-:W-:-:S05]  /*25e0*/  IADD3 R0, P0, R181, R6, RZ ;  /* 0x00000006b5007210 */ /* 0x000fca0007f1e0ff */
[----:B------:R-:W-:Y:S01]  /*25f0*/  IMAD.X R2, R183, 0x1, R9, P0 ;  /* 0x00000001b7027824 */ /* 0x000fe200000e0609 */
[----:B-1----:R-:W-:-:S04]  /*2600*/  LEA R10, P0, R0, R218, 0x1 ;  /* 0x000000da000a7211 */ /* 0x002fc800078008ff */
[----:B------:R-:W-:-:S05]  /*2610*/  LEA.HI.X R11, R0, R219, R2, 0x1, P0 ;  /* 0x000000db000b7211 */ /* 0x000fca00000f0c02 */
[----:B------:R-:W-:Y:S01]  /*2620*/  @!PT LDS RZ, [RZ] ;  /* 0x00000000fffff984 */ /* 0x000fe20000000800 */
[----:B------:R-:W-:Y:S01]  /*2630*/  @!PT LDS RZ, [RZ] ;  /* 0x00000000fffff984 */ /* 0x000fe20000000800 */
[----:B------:R-:W-:Y:S01]  /*2640*/  @!PT LDS RZ, [RZ] ;  /* 0x00000000fffff984 */ /* 0x000fe20000000800 */
[----:B------:R1:W-:Y:S04]  /*2650*/  LDGSTS.E.BYPASS.LTC128B.128 [R229+0x2800], [R10.64] ;  /* 0x028000000ae57fae */ /* 0x0003e8000b901d44 */
.L_x_881:
[----:B------:R-:W-:Y:S05]  /*2660*/  BSYNC B0 ;  /* 0x0000000000007941 */ /* 0x000fea0003800000 */
.L_x_880:
[----:B------:R-:W-:Y:S01]  /*2670*/  ISETP.GE.AND P0, PT, R18, R12, PT ;  /* 0x0000000c1200720c */ /* 0x000fe20003f06270 */
[----:B------:R-:W-:-:S12]  /*2680*/  BSSY B0, `(.L_x_882) ;  /* 0x000000d000007945 */ /* 0x000fd80003800000 */
[----:B------:R-:W-:Y:S05]  /*2690*/  @P0 BRA `(.L_x_883) ;  /* 0x000000b000000947 */ /* 0x000fea0003800000 */
[----:B------:R-:W-:-:S13]  /*26a0*/  ISETP.GE.AND P0, PT, R235, R244, PT ;  /* 0x000000f4eb00720c */ /* 0x000fda0003f06270 */
[----:B------:R1:W-:Y:S01]  /*26b0*/  @P0 STS.128 [R229+0x3000], RZ ;  /* 0x003000ffe5000388 */ /* 0x0003e20000000c00 */
[----:B------:R-:W-:Y:S05]  /*26c0*/  @P0 BRA `(.L_x_883) ;  /* 0x0000008000000947 */ /* 0x000fea0003800000 */
[----:B------:R-:W-:-:S04]  /*26d0*/  LEA R0, P0, R240, R6, 0x6 ;  /* 0x00000006f0007211 */ /* 0x000fc800078030ff */
[----:B------:R-:W-:Y:S02]  /*26e0*/  LEA.HI.X R2, R240, R9, R241, 0x6, P0 ;  /* 0x00000009f0027211 */ /* 0x000fe400000f34f1 */
[----:B-1----:R-:W-:-:S04]  /*26f0*/  LEA R10, P0, R0, R218, 0x1 ;  /* 0x000000da000a7211 */ /* 0x002fc800078008ff */
[----:B------:R-:W-:-:S05]  /*2700*/  LEA.HI.X R11, R0, R219, R2, 0x1, P0 ;  /* 0x000000db000b7211 */ /* 0x000fca00000f0c02 */
[----:B------:R-:W-:Y:S01]  /*2710*/  @!PT LDS RZ, [RZ] ;  /* 0x00000000fffff984 */ /* 0x000fe20000000800 */
[----:B------:R-:W-:Y:S01]  /*2720*/  @!PT LDS RZ, [RZ] ;  /* 0x00000000fffff984 */ /* 0x000fe20000000800 */
[----:B------:R-:W-:Y:S01]  /*2730*/  @!PT LDS RZ, [RZ] ;  /* 0x00000000fffff984 */ /* 0x000fe20000000800 */
[----:B------:R1:W-:Y:S04]  /*2740*/  LDGSTS.E.BYPASS.LTC128B.128 [R229+0x3000], [R10.64] ;  /* 0x030000000ae57fae */ /* 0x0003e8000b901d44 */
.L_x_883:
[----:B------:R-:W-:Y:S05]  /*2750*/  BSYNC B0 ;  /* 0x0000000000007941 */ /* 0x000fea0003800000 */
.L_x_882:
[----:B------:R-:W-:Y:S01]  /*2760*/  ISETP.GE.AND P0, PT, R17, R12, PT ;  /* 0x0000000c1100720c */ /* 0x000fe20003f06270 */
[----:B------:R-:W-:Y:S01]  /*2770*/  BSSY B0, `(.L_x_884) ;  /* 0x0000011000007945 */ /* 0x000fe20003800000 */
[C---:B------:R-:W-:Y:S01]  /*2780*/  SHF.L.U64.HI R23, R248.reuse, 0x7, R249 ;  /* 0x00000007f8177819 */ /* 0x040fe200000102f9 */
[----:B-1----:R-:W-:-:S10]  /*2790*/  IMAD.SHL.U32 R11, R248, 0x80, RZ ;  /* 0x00000080f80b7824 */ /* 0x002fd400078e00ff */
[----:B------:R-:W-:Y:S05]  /*27a0*/  @P0 BRA `(.L_x_885) ;  /* 0x000000d000000947 */ /* 0x000fea0003800000 */
[----:B------:R-:W-:-:S13]  /*27b0*/  ISETP.GE.AND P0, PT, R235, R244, PT ;  /* 0x000000f4eb00720c */ /* 0x000fda0003f06270 */
[----:B------:R1:W-:Y:S01]  /*27c0*/  @P0 STS.128 [R229+0x3800], RZ ;  /* 0x003800ffe5000388 */ /* 0x0003e20000000c00 */
[----:B------:R-:W-:Y:S05]  /*27d0*/  @P0 BRA `(.L_x_885) ;  /* 0x000000a000000947 */ /* 0x000fea0003800000 */
[----:B------:R-:W-:Y:S01]  /*27e0*/  MOV R8, R6 ;  /* 0x0000000600087202 */ /* 0x000fe20000000f00 */
[----:B------:R-:W-:-:S04]  /*27f0*/  IMAD R0, R241, 0x60, RZ ;  /* 0x00000060f1007824 */ /* 0x000fc800078e02ff */
[----:B------:R-:W-:-:S05]  /*2800*/  IMAD.WIDE.U32 R8, R240, 0x60, R8 ;  /* 0x00000060f0087825 */ /* 0x000fca00078e0008 */
[----:B------:R-:W-:Y:S02]  /*2810*/  IADD3 R0, R9, R0, RZ ;  /* 0x0000000009007210 */ /* 0x000fe40007ffe0ff */
[----:B------:R-:W-:-:S04]  /*2820*/  LEA R6, P0, R8, R218, 0x1 ;  /* 0x000000da08067211 */ /* 0x000fc800078008ff */
[----:B------:R-:W-:-:S05]  /*2830*/  LEA.HI.X R7, R8, R219, R0, 0x1, P0 ;  /* 0x000000db08077211 */ /* 0x000fca00000f0c00 */
[----:B------:R-:W-:Y:S01]  /*2840*/  @!PT LDS RZ, [RZ] ;  /* 0x00000000fffff984 */ /* 0x000fe20000000800 */
[----:B------:R-:W-:Y:S01]  /*2850*/  @!PT LDS RZ, [RZ] ;  /* 0x00000000fffff984 */ /* 0x000fe20000000800 */
[----:B------:R-:W-:Y:S01]  /*2860*/  @!PT LDS RZ, [RZ] ;  /* 0x00000000fffff984 */ /* 0x000fe20000000800 */
[----:B------:R1:W-:Y:S04]  /*2870*/  LDGSTS.E.BYPASS.LTC128B.128 [R229+0x3800], [R6.64] ;  /* 0x0380000006e57fae */ /* 0x0003e8000b901d44 */
.L_x_885:
[----:B------:R-:W-:Y:S05]  /*2880*/  BSYNC B0 ;  /* 0x0000000000007941 */ /* 0x000fea0003800000 */
.L_x_884:
[----:B------:R-:W5:Y:S04]  /*2890*/  LD.E R22, [R134.64+0x188] ;  /* 0x0001880486167980 */ /* 0x000f68000c101900 */
[----:B--2---:R-:W2:Y:S01]  /*28a0*/  LD.E R21, [R134.64+0x184] ;  /* 0x0001840486157980 */ /* 0x004ea2000c101900 */
[----:B------:R-:W-:Y:S01]  /*28b0*/  SHF.R.S32.HI R10, RZ, 0x4, R20 ;  /* 0x00000004ff0a7819 */ /* 0x000fe20000011414 */
[----:B------:R-:W-:Y:S01]  /*28c0*/  IMAD R9, R23, R180, RZ ;  /* 0x000000b417097224 */ /* 0x000fe200078e02ff */
[----:B------:R-:W-:Y:S01]  /*28d0*/  LOP3.LUT R0, R14, 0x7fffffe, RZ, 0xc0, !PT ;  /* 0x07fffffe0e007812 */ /* 0x000fe200078ec0ff */
[----:B------:R-:W0:Y:S01]  /*28e0*/  LDGDEPBAR ;  /* 0x00000000000079af */ /* 0x000e220000000000 */
[----:B------:R-:W-:Y:S01]  /*28f0*/  ISETP.GE.AND P0, PT, R4, R12, PT ;  /* 0x0000000c0400720c */ /* 0x000fe20003f06270 */
[----:B------:R-:W-:Y:S01]  /*2900*/  IMAD R16, R16, R11, R9 ;  /* 0x0000000b10107224 */ /* 0x000fe200078e0209 */
[----:B------:R-:W-:Y:S01]  /*2910*/  LEA.HI R2, R20, R10, RZ, 0x1 ;  /* 0x0000000a14027211 */ /* 0x000fe200078f08ff */
[----:B------:R-:W-:Y:S01]  /*2920*/  IMAD.IADD R8, R13, 0x1, -R0 ;  /* 0x000000010d087824 */ /* 0x000fe200078e0a00 */
[----:B------:R-:W-:Y:S01]  /*2930*/  LOP3.LUT R5, R35, 0xfffffff8, RZ, 0xc0, !PT ;  /* 0xfffffff823057812 */ /* 0x000fe200078ec0ff */
[----:B------:R-:W-:Y:S01]  /*2940*/  IMAD.MOV.U32 R26, RZ, RZ, R44 ;  /* 0x000000ffff1a7224 */ /* 0x000fe200078e002c */
[----:B------:R-:W-:-:S02]  /*2950*/  SHF.R.S32.HI R4, RZ, 0x1f, R13 ;  /* 0x0000001fff047819 */ /* 0x000fc4000001140d */
[----:B------:R-:W-:Y:S01]  /*2960*/  LOP3.LUT R0, R2, 0xfffffffe, RZ, 0xc0, !PT ;  /* 0xfffffffe02007812 */ /* 0x000fe200078ec0ff */
[----:B------:R-:W-:Y:S01]  /*2970*/  IMAD.IADD R2, R232, 0x1, -R5 ;  /* 0x00000001e8027824 */ /* 0x000fe200078e0a05 */
[----:B------:R-:W-:Y:S01]  /*2980*/  LEA.HI R4, R4, R13, RZ, 0x3 ;  /* 0x0000000d04047211 */ /* 0x000fe200078f18ff */
[----:B------:R-:W-:Y:S01]  /*2990*/  IMAD.SHL.U32 R5, R15, 0x40, RZ ;  /* 0x000000400f057824 */ /* 0x000fe200078e00ff */
[----:B------:R1:W-:Y:S01]  /*29a0*/  STL.64 [R1+0x2d0], R26 ;  /* 0x0002d01a01007387 */ /* 0x0003e20000100a00 */
[----:B------:R-:W-:Y:S01]  /*29b0*/  IMAD.IADD R10, R10, 0x1, -R0 ;  /* 0x000000010a0a7824 */ /* 0x000fe200078e0a00 */
[----:B------:R-:W-:Y:S01]  /*29c0*/  LEA.HI R0, R2, R2, RZ, 0x1 ;  /* 0x0000000202007211 */ /* 0x000fe200078f08ff */
[----:B------:R-:W-:Y:S01]  /*29d0*/  IMAD.SHL.U32 R4, R4, 0x20, RZ ;  /* 0x0000002004047824 */ /* 0x000fe200078e00ff */
[----:B------:R-:W-:Y:S01]  /*29e0*/  LOP3.LUT R5, R5, 0xc0, RZ, 0xc0, !PT ;  /* 0x000000c005057812 */ /* 0x000fe200078ec0ff */
[----:B-1----:R-:W-:Y:S01]  /*29f0*/  IMAD.SHL.U32 R7, R10, 0x8, RZ ;  /* 0x000000080a077824 */ /* 0x002fe200078e00ff */
[----:B------:R-:W-:-:S02]  /*2a00*/  LOP3.LUT R6, R0, 0x7fffffe, RZ, 0xc0, !PT ;  /* 0x07fffffe00067812 */ /* 0x000fc400078ec0ff */
[----:B------:R-:W-:Y:S02]  /*2a10*/  LOP3.LUT R4, R4, 0xffffff00, RZ, 0xc0, !PT ;  /* 0xffffff0004047812 */ /* 0x000fe400078ec0ff */
[----:B------:R-:W-:Y:S01]  /*2a20*/  SHF.R.S32.HI R13, RZ, 0x1, R0 ;  /* 0x00000001ff0d7819 */ /* 0x000fe20000011400 */
[----:B------:R-:W-:-:S04]  /*2a30*/  DEPBAR.LE SB0, 0x0 ;  /* 0x000080000000791a */ /* 0x000fc80000000000 */
[----:B------:R-:W-:Y:S01]  /*2a40*/  WARPSYNC 0xffffffff ;  /* 0xffffffff00007948 */ /* 0x000fe20003800000 */
[----:B------:R-:W-:Y:S01]  /*2a50*/  BAR.SYNC.DEFER_BLOCKING 0x0 ;  /* 0x0000000000007b1d */ /* 0x000fe20000010000 */
[----:B------:R-:W-:Y:S01]  /*2a60*/  IMAD.IADD R9, R2, 0x1, -R6 ;  /* 0x0000000102097824 */ /* 0x000fe200078e0a06 */
[----:B------:R-:W-:Y:S01]  /*2a70*/  LOP3.LUT R6, R5, 0x8, R7, 0xf8, !PT ;  /* 0x0000000805067812 */ /* 0x000fe200078ef807 */
[--C-:B------:R-:W-:Y:S01]  /*2a80*/  IMAD R2, R32, 0x200, R4.reuse ;  /* 0x0000020020027824 */ /* 0x100fe200078e0204 */
[----:B------:R-:W-:Y:S01]  /*2a90*/  SHF.L.U32 R0, R13, 0x6, RZ ;  /* 0x000000060d007819 */ /* 0x000fe200000006ff */
[C---:B------:R-:W-:Y:S01]  /*2aa0*/  IMAD R7, R8.reuse, 0x20, R4 ;  /* 0x0000002008077824 */ /* 0x040fe200078e0204 */
[----:B------:R-:W-:Y:S01]  /*2ab0*/  SHF.R.U32.HI R5, RZ, 0x3, R5 ;  /* 0x00000003ff057819 */ /* 0x000fe20000011605 */
[----:B------:R-:W-:Y:S01]  /*2ac0*/  IMAD R8, R8, 0x20, R2 ;  /* 0x0000002008087824 */ /* 0x000fe200078e0202 */
[----:B------:R-:W-:Y:S01]  /*2ad0*/  LOP3.LUT R0, R0, 0xc0, RZ, 0xc0, !PT ;  /* 0x000000c000007812 */ /* 0x000fe200078ec0ff */
[----:B------:R-:W-:Y:S01]  /*2ae0*/  IMAD.SHL.U32 R2, R34, 0x8, RZ ;  /* 0x0000000822027824 */ /* 0x000fe200078e00ff */
[----:B------:R-:W-:Y:S01]  /*2af0*/  LOP3.LUT R4, R6, R5, RZ, 0x3c, !PT ;  /* 0x0000000506047212 */ /* 0x000fe200078e3cff */
[----:B------:R-:W-:Y:S01]  /*2b00*/  IMAD R6, R10, 0x8, R9 ;  /* 0x000000080a067824 */ /* 0x000fe200078e0209 */
[----:B------:R-:W-:Y:S01]  /*2b10*/  IADD3 R5, R72, 0x1, -R37 ;  /* 0x0000000148057810 */ /* 0x000fe20007ffe825 */
[----:B------:R-:W-:Y:S01]  /*2b20*/  BSSY B0, `(.L_x_886) ;  /* 0x0000020000007945 */ /* 0x000fe20003800000 */
[----:B------:R-:W-:-:S02]  /*2b30*/  LOP3.LUT R2, R0, 0x8, R2, 0xf8, !PT ;  /* 0x0000000800027812 */ /* 0x000fc400078ef802 */
[----:B------:R-:W-:Y:S02]  /*2b40*/  SHF.R.U32.HI R0, RZ, 0x3, R0 ;  /* 0x00000003ff007819 */ /* 0x000fe40000011600 */
[----:B------:R-:W-:Y:S02]  /*2b50*/  IADD3 R242, R42, -0x4ab325aa, RZ ;  /* 0xb54cda562af27810 */ /* 0x000fe40007ffe0ff */
[----:B------:R-:W-:Y:S01]  /*2b60*/  LOP3.LUT R0, R2, R0, RZ, 0x3c, !PT ;  /* 0x0000000002007212 */ /* 0x000fe200078e3cff */
[C---:B------:R-:W-:Y:S02]  /*2b70*/  IMAD.IADD R2, R4.reuse, 0x1, R8 ;  /* 0x0000000104027824 */ /* 0x040fe400078e0208 */
[----:B------:R-:W-:Y:S01]  /*2b80*/  IMAD.IADD R4, R4, 0x1, R7 ;  /* 0x0000000104047824 */ /* 0x000fe200078e0207 */
[----:B------:R1:W-:Y:S01]  /*2b90*/  @P0 STS [R229+0x4000], RZ ;  /* 0x004000ffe5000388 */ /* 0x0003e20000000800 */
[----:B------:R-:W-:Y:S01]  /*2ba0*/  IMAD.U32 R0, R6, 0x20, R0 ;  /* 0x0000002006007824 */ /* 0x000fe200078e0000 */
[----:B------:R-:W-:Y:S01]  /*2bb0*/  LEA R6, R231, R32, 0x3 ;  /* 0x00000020e7067211 */ /* 0x000fe200078e18ff */
[----:B------:R-:W-:Y:S01]  /*2bc0*/  IMAD.SHL.U32 R8, R232, 0x2, RZ ;  /* 0x00000002e8087824 */ /* 0x000fe200078e00ff */
[----:B------:R1:W-:Y:S01]  /*2bd0*/  @P0 STS [R229+0x4004], RZ ;  /* 0x004004ffe5000388 */ /* 0x0003e20000000800 */
[----:B------:R-:W-:-:S03]  /*2be0*/  IMAD.WIDE.U32 R6, R180, R11, R26 ;  /* 0x0000000bb4067225 */ /* 0x000fc600078e001a */
[----:B------:R1:W-:Y:S01]  /*2bf0*/  @P0 STS.64 [R229+0x4008], RZ ;  /* 0x004008ffe5000388 */ /* 0x0003e20000000a00 */
[----:B------:R-:W-:Y:S01]  /*2c00*/  LOP3.LUT R132, R8, 0x6, RZ, 0xc0, !PT ;  /* 0x0000000608847812 */ /* 0x000fe200078ec0ff */
[----:B------:R-:W-:Y:S02]  /*2c10*/  IMAD.IADD R9, R7, 0x1, R16 ;  /* 0x0000000107097824 */ /* 0x000fe400078e0210 */
[----:B-----5:R-:W-:Y:S02]  /*2c20*/  IMAD.IADD R22, R5, 0x1, R22 ;  /* 0x0000000105167824 */ /* 0x020fe400078e0216 */
[----:B------:R-:W-:Y:S01]  /*2c30*/  IMAD R5, R32, 0x10, R25 ;  /* 0x0000001020057824 */ /* 0x000fe200078e0219 */
[----:B--2---:R-:W-:-:S03]  /*2c40*/  IADD3 R21, -R21, R72, -R37 ;  /* 0x0000004815157210 */ /* 0x004fc60007ffe925 */
[----:B------:R-:W-:Y:S01]  /*2c50*/  IMAD.IADD R20, R40, 0x1, R5 ;  /* 0x0000000128147824 */ /* 0x000fe200078e0205 */
[----:B------:R-:W-:Y:S05]  /*2c60*/  @P0 BRA `(.L_x_887) ;  /* 0x000000b000000947 */ /* 0x000fea0003800000 */
[----:B-1----:R-:W-:-:S13]  /*2c70*/  ISETP.GE.AND P0, PT, R235, R244, PT ;  /* 0x000000f4eb00720c */ /* 0x002fda0003f06270 */
        /* <DEDUP_REMOVED lines=10> */
.L_x_887:
[----:B-1----:R-:W-:Y:S05]  /*2d20*/  BSYNC B0 ;  /* 0x0000000000007941 */ /* 0x002fea0003800000 */
.L_x_886:
[----:B------:R-:W-:Y:S01]  /*2d30*/  ISETP.GE.AND P0, PT, R19, R12, PT ;  /* 0x0000000c1300720c */ /* 0x000fe20003f06270 */
[----:B------:R-:W-:-:S12]  /*2d40*/  BSSY B0, `(.L_x_888) ;  /* 0x000000e000007945 */ /* 0x000fd80003800000 */
[----:B------:R1:W-:Y:S01]  /*2d50*/  @P0 STS.128 [R229+0x4800], RZ ;  /* 0x004800ffe5000388 */ /* 0x0003e20000000c00 */
[----:B------:R-:W-:Y:S05]  /*2d60*/  @P0 BRA `(.L_x_889) ;  /* 0x000000b000000947 */ /* 0x000fea0003800000 */
[----:B------:R-:W-:-:S13]  /*2d70*/  ISETP.GE.AND P0, PT, R235, R244, PT ;  /* 0x000000f4eb00720c */ /* 0x000fda0003f06270 */
[----:B------:R1:W-:Y:S01]  /*2d80*/  @P0 STS.128 [R229+0x4800], RZ ;  /* 0x004800ffe5000388 */ /* 0x0003e20000000c00 */
[----:B------:R-:W-:Y:S05]  /*2d90*/  @P0 BRA `(.L_x_889) ;  /* 0x0000008000000947 */ /* 0x000fea0003800000 */
[----:B------:R-:W-:-:S04]  /*2da0*/  LEA R5, P0, R248, R6, 0x5 ;  /* 0x00000006f8057211 */ /* 0x000fc800078028ff */
[----:B--2---:R-:W-:Y:S02]  /*2db0*/  LEA.HI.X R11, R248, R9, R249, 0x5, P0 ;  /* 0x00000009f80b7211 */ /* 0x004fe400000f2cf9 */
[----:B------:R-:W-:-:S04]  /*2dc0*/  LEA R10, P0, R5, R38, 0x1 ;  /* 0x00000026050a7211 */ /* 0x000fc800078008ff */
[----:B------:R-:W-:-:S05]  /*2dd0*/  LEA.HI.X R11, R5, R39, R11, 0x1, P0 ;  /* 0x00000027050b7211 */ /* 0x000fca00000f0c0b */
[----:B------:R-:W-:Y:S01]  /*2de0*/  @!PT LDS RZ, [RZ] ;  /* 0x00000000fffff984 */ /* 0x000fe20000000800 */
[----:B------:R-:W-:Y:S01]  /*2df0*/  @!PT LDS RZ, [RZ] ;  /* 0x00000000fffff984 */ /* 0x000fe20000000800 */
[----:B------:R-:W-:Y:S01]  /*2e00*/  @!PT LDS RZ, [RZ] ;  /* 0x00000000fffff984 */ /* 0x000fe20000000800 */
[----:B------:R2:W-:Y:S04]  /*2e10*/  LDGSTS.E.BYPASS.LTC128B.128 [R229+0x4800], [R10.64] ;  /* 0x048000000ae57fae */ /* 0x0005e8000b901d44 */
.L_x_889:
[----:B------:R-:W-:Y:S05]  /*2e20*/  BSYNC B0 ;  /* 0x0000000000007941 */ /* 0x000fea0003800000 */
.L_x_888:
        /* <DEDUP_REMOVED lines=15> */
.L_x_891:
[----:B------:R-:W-:Y:S05]  /*2f20*/  BSYNC B0 ;  /* 0x0000000000007941 */ /* 0x000fea0003800000 */
.L_x_890:
[----:B------:R-:W-:Y:S01]  /*2f30*/  ISETP.GE.AND P0, PT, R17, R12, PT ;  /* 0x0000000c1100720c */ /* 0x000fe20003f06270 */
[----:B------:R-:W-:-:S12]  /*2f40*/  BSSY B0, `(.L_x_892) ;  /* 0x0000010000007945 */ /* 0x000fd80003800000 */
[----:B------:R1:W-:Y:S01]  /*2f50*/  @P0 STS.128 [R229+0x5800], RZ ;  /* 0x005800ffe5000388 */ /* 0x0003e20000000c00 */
        /* <DEDUP_REMOVED lines=14> */
.L_x_893:
[----:B------:R-:W-:Y:S05]  /*3040*/  BSYNC B0 ;  /* 0x0000000000007941 */ /* 0x000fea0003800000 */
.L_x_892:
[----:B------:R-:W-:Y:S01]  /*3050*/  IMAD.SHL.U32 R204, R0, 0x2, RZ ;  /* 0x0000000200cc7824 */ /* 0x000fe200078e00ff */
[----:B------:R-:W-:Y:S01]  /*3060*/  LOP3.LUT P0, RZ, R13, 0x2, RZ, 0xc0, !PT ;  /* 0x000000020dff7812 */ /* 0x000fe2000780c0ff */
[----:B------:R-:W-:Y:S01]  /*3070*/  IMAD.SHL.U32 R207, R2, 0x2, RZ ;  /* 0x0000000202cf7824 */ /* 0x000fe200078e00ff */
[C---:B------:R-:W-:Y:S01]  /*3080*/  IADD3 R5, R20.reuse, 0x8, RZ ;  /* 0x0000000814057810 */ /* 0x040fe20007ffe0ff */
[----:B-1----:R-:W-:Y:S01]  /*3090*/  IMAD.IADD R7, R20, 0x1, R22 ;  /* 0x0000000114077824 */ /* 0x002fe200078e0216 */
[----:B------:R-:W-:Y:S01]  /*30a0*/  LDSM.16.M88.4 R32, [R204+0x2c00] ;  /* 0x002c0000cc20783b */ /* 0x000fe20000000200 */
[C---:B------:R-:W-:Y:S01]  /*30b0*/  IADD3 R0, R204.reuse, 0x2000, RZ ;  /* 0x00002000cc007810 */ /* 0x040fe20007ffe0ff */
[----:B------:R-:W-:Y:S01]  /*30c0*/  IMAD R208, R3, 0x2, R207 ;  /* 0x0000000203d07824 */ /* 0x000fe200078e02cf */
[----:B------:R-:W-:Y:S01]  /*30d0*/  IADD3 R209, R204, 0x2020, RZ ;  /* 0x00002020ccd17810 */ /* 0x000fe20007ffe0ff */
[----:B--2---:R-:W1:Y:S01]  /*30e0*/  LDSM.16.M88.4 R8, [R207+0x1000] ;  /* 0x00100000cf08783b */ /* 0x004e620000000200 */
[----:B------:R-:W-:Y:S01]  /*30f0*/  IADD3 R2, R20, 0x40, RZ ;  /* 0x0000004014027810 */ /* 0x000fe20007ffe0ff */
[----:B------:R-:W-:Y:S01]  /*3100*/  IMAD.IADD R6, R22, 0x1, R5 ;  /* 0x0000000116067824 */ /* 0x000fe200078e0205 */
[----:B------:R-:W-:Y:S01]  /*3110*/  IMNMX R228, R7, R72, PT ;  /* 0x0000004807e47217 */ /* 0x000fe20003800200 */
[----:B------:R-:W2:Y:S01]  /*3120*/  LDSM.16.M88.4 R44, [R204+0x2000] ;  /* 0x00200000cc2c783b */ /* 0x000ea20000000200 */
[----:B------:R-:W-:Y:S01]  /*3130*/  @P0 IADD3 R209, R0, -0x20, RZ ;  /* 0xffffffe000d10810 */ /* 0x000fe20007ffe0ff */
[----:B------:R-:W-:Y:S01]  /*3140*/  BSSY B1, `(.L_x_894) ;  /* 0x000024d000017945 */ /* 0x000fe20003800000 */
[----:B------:R-:W-:Y:S01]  /*3150*/  IADD3 R0, R20, 0x48, RZ ;  /* 0x0000004814007810 */ /* 0x000fe20007ffe0ff */
[----:B------:R-:W5:Y:S04]  /*3160*/  LDSM.16.M88.4 R40, [R204+0x2400] ;  /* 0x00240000cc28783b */ /* 0x000f680000000200 */
[----:B------:R-:W3:Y:S04]  /*3170*/  LDSM.16.M88.4 R36, [R204+0x2800] ;  /* 0x00280000cc24783b */ /* 0x000ee80000000200 */
[----:B------:R-:W4:Y:S04]  /*3180*/  LDSM.16.M88.4 R28, [R204+0x3000] ;  /* 0x00300000cc1c783b */ /* 0x000f280000000200 */
[----:B------:R-:W3:Y:S04]  /*3190*/  LDSM.16.M88.4 R24, [R204+0x3400] ;  /* 0x00340000cc18783b */ /* 0x000ee80000000200 */
[----:B------:R-:W3:Y:S04]  /*31a0*/  LDSM.16.M88.4 R48, [R204+0x3800] ;  /* 0x00380000cc30783b */ /* 0x000ee80000000200 */
[----:B------:R-:W3:Y:S04]  /*31b0*/  LDSM.16.M88.4 R76, [R204+0x3c00] ;  /* 0x003c0000cc4c783b */ /* 0x000ee80000000200 */
[----:B------:R-:W-:Y:S04]  /*31c0*/  LDSM.16.M88.4 R12, [R208+0x1000] ;  /* 0x00100000d00c783b */ /* 0x000fe80000000200 */
[----:B------:R-:W3:Y:S04]  /*31d0*/  LDSM.16.M88.4 R56, [R209+0xc00] ;  /* 0x000c0000d138783b */ /* 0x000ee80000000200 */
[----:B------:R-:W3:Y:S01]  /*31e0*/  LDSM.16.M88.4 R68, [R209] ;  /* 0x00000000d144783b */ /* 0x000ee20000000200 */
[C---:B-1----:R-:W-:Y:S03]  /*31f0*/  HMMA.16816.F32 R84, R8.reuse, R32, RZ ;  /* 0x000000200854723c */ /* 0x042fe600000018ff */
[----:B------:R-:W1:Y:S04]  /*3200*/  LDSM.16.M88.4 R64, [R209+0x400] ;  /* 0x00040000d140783b */ /* 0x000e680000000200 */
[----:B------:R-:W1:Y:S01]  /*3210*/  LDSM.16.M88.4 R60, [R209+0x800] ;  /* 0x00080000d13c783b */ /* 0x000e620000000200 */
[C---:B--2---:R-:W-:Y:S03]  /*3220*/  HMMA.16816.F32 R108, R8.reuse, R44, RZ ;  /* 0x0000002c086c723c */ /* 0x044fe600000018ff */
[----:B------:R-:W2:Y:S04]  /*3230*/  LDSM.16.M88.4 R52, [R209+0x1000] ;  /* 0x00100000d134783b */ /* 0x000ea80000000200 */
[----:B------:R-:W1:Y:S01]  /*3240*/  LDSM.16.M88.4 R148, [R209+0x1400] ;  /* 0x00140000d194783b */ /* 0x000e620000000200 */
[C---:B------:R-:W-:Y:S03]  /*3250*/  HMMA.16816.F32 R104, R8.reuse, R46, RZ ;  /* 0x0000002e0868723c */ /* 0x040fe600000018ff */
[----:B------:R-:W1:Y:S04]  /*3260*/  LDSM.16.M88.4 R152, [R209+0x1800] ;  /* 0x00180000d198783b */ /* 0x000e680000000200 */
[----:B------:R-:W1:Y:S01]  /*3270*/  LDSM.16.M88.4 R156, [R209+0x1c00] ;  /* 0x001c0000d19c783b */ /* 0x000e620000000200 */
[C---:B-----5:R-:W-:Y:S03]  /*3280*/  HMMA.16816.F32 R100, R8.reuse, R40, RZ ;  /* 0x000000280864723c */ /* 0x060fe600000018ff */
[----:B------:R-:W5:Y:S04]  /*3290*/  LDSM.16.M88.4 R16, [R207] ;  /* 0x00000000cf10783b */ /* 0x000f680000000200 */
[----:B------:R-:W0:Y:S01]  /*32a0*/  LDGDEPBAR ;  /* 0x00000000000079af */ /* 0x000e220000000000 */
[C---:B------:R-:W-:Y:S08]  /*32b0*/  HMMA.16816.F32 R96, R8.reuse, R42, RZ ;  /* 0x0000002a0860723c */ /* 0x040ff000000018ff */
[C---:B---3--:R-:W-:Y:S08]  /*32c0*/  HMMA.16816.F32 R92, R8.reuse, R36, RZ ;  /* 0x00000024085c723c */ /* 0x048ff000000018ff */
[C---:B------:R-:W-:Y:S08]  /*32d0*/  HMMA.16816.F32 R88, R8.reuse, R38, RZ ;  /* 0x000000260858723c */ /* 0x040ff000000018ff */
        /* <DEDUP_REMOVED lines=8> */
[----:B------:R-:W-:Y:S01]  /*3360*/  HMMA.16816.F32 R80, R8, R78, RZ ;  /* 0x0000004e0850723c */ /* 0x000fe200000018ff */
[----:B------:R-:W3:Y:S01]  /*3370*/  LDSM.16.M88.4 R8, [R208] ;  /* 0x00000000d008783b */ /* 0x000ee20000000200 */
[----:B------:R-:W-:-:S06]  /*3380*/  DEPBAR.LE SB0, 0x0 ;  /* 0x000080000000791a */ /* 0x000fcc0000000000 */
[C---:B------:R-:W-:Y:S08]  /*3390*/  HMMA.16816.F32 R184, R12.reuse, R56, R84 ;  /* 0x000000380cb8723c */ /* 0x040ff00000001854 */
[C---:B------:R-:W-:Y:S08]  /*33a0*/  HMMA.16816.F32 R108, R12.reuse, R68, R108 ;  /* 0x000000440c6c723c */ /* 0x040ff0000000186c */
[C---:B------:R-:W-:Y:S08]  /*33b0*/  HMMA.16816.F32 R160, R12.reuse, R70, R104 ;  /* 0x000000460ca0723c */ /* 0x040ff00000001868 */
[C---:B-1----:R-:W-:Y:S08]  /*33c0*/  HMMA.16816.F32 R164, R12.reuse, R64, R100 ;  /* 0x000000400ca4723c */ /* 0x042ff00000001864 */
[C---:B------:R-:W-:Y:S08]  /*33d0*/  HMMA.16816.F32 R168, R12.reuse, R66, R96 ;  /* 0x000000420ca8723c */ /* 0x040ff00000001860 */
        /* <DEDUP_REMOVED lines=10> */
[----:B------:R-:W-:Y:S08]  /*3480*/  HMMA.16816.F32 R12, R12, R158, R80 ;  /* 0x0000009e0c0c723c */ /* 0x000ff00000001850 */
[----:B-----5:R-:W-:Y:S01]  /*3490*/  HMMA.16816.F32 R100, R16, R44, RZ ;  /* 0x0000002c1064723c */ /* 0x020fe200000018ff */
[----:B------:R-:W-:-:S02]  /*34a0*/  IMAD.MOV.U32 R74, RZ, RZ, R226 ;  /* 0x000000ffff4a7224 */ /* 0x000fc400078e00e2 */
[----:B------:R-:W-:Y:S02]  /*34b0*/  IMAD.MOV.U32 R73, RZ, RZ, R224 ;  /* 0x000000ffff497224 */ /* 0x000fe400078e00e0 */
[----:B------:R-:W-:Y:S02]  /*34c0*/  IMAD.MOV.U32 R250, RZ, RZ, R225 ;  /* 0x000000fffffa7224 */ /* 0x000fe400078e00e1 */
[----:B------:R-:W-:Y:S01]  /*34d0*/  IMAD.MOV.U32 R243, RZ, RZ, R227 ;  /* 0x000000fffff37224 */ /* 0x000fe200078e00e3 */
[----:B------:R-:W-:Y:S01]  /*34e0*/  HMMA.16816.F32 R96, R16, R46, RZ ;  /* 0x0000002e1060723c */ /* 0x000fe200000018ff */
[----:B------:R-:W-:Y:S01]  /*34f0*/  IMAD.MOV.U32 R75, RZ, RZ, R84 ;  /* 0x000000ffff4b7224 */ /* 0x000fe200078e0054 */
[----:B------:R-:W-:Y:S01]  /*3500*/  IMNMX R227, R6, R72, PT ;  /* 0x0000004806e37217 */ /* 0x000fe20003800200 */
[----:B------:R-:W-:Y:S02]  /*3510*/  IMAD.MOV.U32 R252, RZ, RZ, R86 ;  /* 0x000000fffffc7224 */ /* 0x000fe400078e0056 */
[----:B------:R-:W-:-:S02]  /*3520*/  IMAD.MOV.U32 R251, RZ, RZ, R85 ;  /* 0x000000fffffb7224 */ /* 0x000fc400078e0055 */
[----:B------:R-:W-:Y:S01]  /*3530*/  IMAD.MOV.U32 R234, RZ, RZ, R87 ;  /* 0x000000ffffea7224 */ /* 0x000fe200078e0057 */
[C---:B------:R-:W-:Y:S01]  /*3540*/  HMMA.16816.F32 R92, R16.reuse, R40, RZ ;  /* 0x00000028105c723c */ /* 0x040fe200000018ff */
[----:B------:R-:W-:Y:S02]  /*3550*/  IMAD.MOV.U32 R216, RZ, RZ, R12 ;  /* 0x000000ffffd87224 */ /* 0x000fe400078e000c */
[----:B------:R-:W-:Y:S02]  /*3560*/  IMAD.MOV.U32 R211, RZ, RZ, R14 ;  /* 0x000000ffffd37224 */ /* 0x000fe400078e000e */
[----:B------:R-:W-:Y:S02]  /*3570*/  IMAD.MOV.U32 R210, RZ, RZ, R13 ;  /* 0x000000ffffd27224 */ /* 0x000fe400078e000d */
[----:B------:R-:W-:Y:S01]  /*3580*/  IMAD.MOV.U32 R23, RZ, RZ, R15 ;  /* 0x000000ffff177224 */ /* 0x000fe200078e000f */
        /* <DEDUP_REMOVED lines=8> */
[----:B---3--:R-:W-:Y:S08]  /*3610*/  HMMA.16816.F32 R100, R8, R68, R100 ;  /* 0x000000440864723c */ /* 0x008ff00000001864 */
[C---:B------:R-:W-:Y:S08]  /*3620*/  HMMA.16816.F32 R28, R16.reuse, R24, RZ ;  /* 0x00000018101c723c */ /* 0x040ff000000018ff */
[C---:B------:R-:W-:Y:S08]  /*3630*/  HMMA.16816.F32 R104, R16.reuse, R76, RZ ;  /* 0x0000004c1068723c */ /* 0x040ff000000018ff */
[C---:B------:R-:W-:Y:S08]  /*3640*/  HMMA.16816.F32 R24, R16.reuse, R26, RZ ;  /* 0x0000001a1018723c */ /* 0x040ff000000018ff */
[C---:B------:R-:W-:Y:S08]  /*3650*/  HMMA.16816.F32 R48, R16.reuse, R50, RZ ;  /* 0x000000321030723c */ /* 0x040ff000000018ff */
[----:B------:R-:W-:Y:S08]  /*3660*/  HMMA.16816.F32 R76, R16, R78, RZ ;  /* 0x0000004e104c723c */ /* 0x000ff000000018ff */
[C---:B------:R-:W-:Y:S07]  /*3670*/  HMMA.16816.F32 R16, R8.reuse, R152, R12 ;  /* 0x000000980810723c */ /* 0x040fee000000180c */
[C---:B------:R-:W-:Y:S01]  /*3680*/  IMAD.IADD R15, R21.reuse, 0x1, R5 ;  /* 0x00000001150f7824 */ /* 0x040fe200078e0205 */
[----:B------:R-:W-:Y:S01]  /*3690*/  HMMA.16816.F32 R96, R8, R70, R96 ;  /* 0x000000460860723c */ /* 0x000fe20000001860 */
[----:B------:R-:W-:-:S02]  /*36a0*/  IMAD.IADD R14, R21, 0x1, R2 ;  /* 0x00000001150e7824 */ /* 0x000fc400078e0202 */
[C---:B------:R-:W-:Y:S01]  /*36b0*/  IMAD.IADD R5, R22.reuse, 0x1, R2 ;  /* 0x0000000116057824 */ /* 0x040fe200078e0202 */
[----:B------:R-:W-:Y:S01]  /*36c0*/  IMNMX R223, RZ, R15, !PT ;  /* 0x0000000fffdf7217 */ /* 0x000fe20007800200 */
[--C-:B------:R-:W-:Y:S01]  /*36d0*/  IMAD.IADD R13, R21, 0x1, R0.reuse ;  /* 0x00000001150d7824 */ /* 0x100fe200078e0200 */
[----:B------:R-:W-:Y:S01]  /*36e0*/  IMNMX R222, RZ, R14, !PT ;  /* 0x0000000effde7217 */ /* 0x000fe20007800200 */
[----:B------:R-:W-:Y:S01]  /*36f0*/  IMAD.IADD R2, R22, 0x1, R0 ;  /* 0x0000000116027824 */ /* 0x000fe200078e0200 */
[-C--:B------:R-:W-:Y:S01]  /*3700*/  IMNMX R226, R5, R72.reuse, PT ;  /* 0x0000004805e27217 */ /* 0x080fe20003800200 */
[----:B------:R-:W-:Y:S01]  /*3710*/  IMAD.IADD R12, R20, 0x1, R21 ;  /* 0x00000001140c7824 */ /* 0x000fe200078e0215 */
[----:B------:R-:W-:Y:S01]  /*3720*/  IMNMX R221, RZ, R13, !PT ;  /* 0x0000000dffdd7217 */ /* 0x000fe20007800200 */
[----:B------:R-:W-:Y:S01]  /*3730*/  IMAD R0, R180, 0x80, R132 ;  /* 0x00000080b4007824 */ /* 0x000fe200078e0284 */
[----:B------:R-:W-:Y:S01]  /*3740*/  IMNMX R225, R2, R72, PT ;  /* 0x0000004802e17217 */ /* 0x000fe20003800200 */
[----:B------:R-:W-:Y:S01]  /*3750*/  HMMA.16816.F32 R92, R8, R64, R92 ;  /* 0x00000040085c723c */ /* 0x000fe2000000185c */
[----:B------:R-:W-:Y:S01]  /*3760*/  IMNMX R224, RZ, R12, !PT ;  /* 0x0000000cffe07217 */ /* 0x000fe20007800200 */
[----:B------:R-:W-:Y:S01]  /*3770*/  IMAD.MOV.U32 R153, RZ, RZ, R73 ;  /* 0x000000ffff997224 */ /* 0x000fe200078e0049 */
[----:B------:R-:W-:-:S02]  /*3780*/  IADD3 R5, R0, 0x1, RZ ;  /* 0x0000000100057810 */ /* 0x000fc40007ffe0ff */
[CC--:B------:R-:W-:Y:S02]  /*3790*/  ISETP.GE.AND P3, PT, R0.reuse, R224.reuse, PT ;  /* 0x000000e00000720c */ /* 0x0c0fe40003f66270 */
[C---:B------:R-:W-:Y:S01]  /*37a0*/  ISETP.GE.AND P5, PT, R5.reuse, R224, PT ;  /* 0x000000e00500720c */ /* 0x040fe20003fa6270 */
[C---:B------:R-:W-:Y:S01]  /*37b0*/  HMMA.16816.F32 R44, R8.reuse, R56, R44 ;  /* 0x00000038082c723c */ /* 0x040fe2000000182c */
[-C--:B------:R-:W-:Y:S02]  /*37c0*/  ISETP.GE.OR P3, PT, R0, R228.reuse, !P3 ;  /* 0x000000e40000720c */ /* 0x080fe40005f66670 */
[----:B------:R-:W-:Y:S02]  /*37d0*/  ISETP.GE.OR P5, PT, R5, R228, !P5 ;  /* 0x000000e40500720c */ /* 0x000fe40006fa6670 */
[----:B------:R-:W-:Y:S02]  /*37e0*/  FSEL R117, R100, -INF , !P3 ;  /* 0xff80000064757808 */ /* 0x000fe40005800000 */
[----:B------:R-:W-:Y:S01]  /*37f0*/  FSEL R116, R101, -INF , !P5 ;  /* 0xff80000065747808 */ /* 0x000fe20006800000 */
[----:B------:R-:W-:Y:S01]  /*3800*/  HMMA.16816.F32 R56, R8, R58, R40 ;  /* 0x0000003a0838723c */ /* 0x000fe20000001828 */
[----:B------:R-:W-:-:S02]  /*3810*/  ISETP.GE.AND P1, PT, R5, R223, PT ;  /* 0x000000df0500720c */ /* 0x000fc40003f26270 */
[CC--:B------:R-:W-:Y:S02]  /*3820*/  ISETP.GE.AND P6, PT, R5.reuse, R222.reuse, PT ;  /* 0x000000de0500720c */ /* 0x0c0fe40003fc6270 */
[C---:B------:R-:W-:Y:S02]  /*3830*/  ISETP.GE.AND P2, PT, R5.reuse, R221, PT ;  /* 0x000000dd0500720c */ /* 0x040fe40003f46270 */
[C---:B------:R-:W-:Y:S01]  /*3840*/  ISETP.GE.AND P4, PT, R0.reuse, R223, PT ;  /* 0x000000df0000720c */ /* 0x040fe20003f86270 */
[----:B------:R-:W-:Y:S01]  /*3850*/  HMMA.16816.F32 R40, R8, R52, R36 ;  /* 0x000000340828723c */ /* 0x000fe20000001824 */
[C---:B------:R-:W-:Y:S02]  /*3860*/  ISETP.GE.AND P3, PT, R0.reuse, R222, PT ;  /* 0x000000de0000720c */ /* 0x040fe40003f66270 */
[----:B------:R-:W-:Y:S02]  /*3870*/  ISETP.GE.AND P5, PT, R0, R221, PT ;  /* 0x000000dd0000720c */ /* 0x000fe40003fa6270 */
[----:B------:R-:W-:-:S02]  /*3880*/  ISETP.GE.OR P1, PT, R5, R227, !P1 ;  /* 0x000000e30500720c */ /* 0x000fc40004f26670 */
[CC--:B------:R-:W-:Y:S01]  /*3890*/  ISETP.GE.OR P6, PT, R5.reuse, R226.reuse, !P6 ;  /* 0x000000e20500720c */ /* 0x0c0fe200077c6670 */
[C---:B------:R-:W-:Y:S01]  /*38a0*/  HMMA.16816.F32 R52, R8.reuse, R54, R32 ;  /* 0x000000360834723c */ /* 0x040fe20000001820 */
[----:B------:R-:W-:Y:S02]  /*38b0*/  ISETP.GE.OR P2, PT, R5, R225, !P2 ;  /* 0x000000e10500720c */ /* 0x000fe40005746670 */
[C---:B------:R-:W-:Y:S02]  /*38c0*/  ISETP.GE.OR P4, PT, R0.reuse, R227, !P4 ;  /* 0x000000e30000720c */ /* 0x040fe40006786670 */
[C---:B------:R-:W-:Y:S02]  /*38d0*/  ISETP.GE.OR P3, PT, R0.reuse, R226, !P3 ;  /* 0x000000e20000720c */ /* 0x040fe40005f66670 */
[C---:B------:R-:W-:Y:S01]  /*38e0*/  ISETP.GE.OR P5, PT, R0.reuse, R225, !P5 ;  /* 0x000000e10000720c */ /* 0x040fe20006fa6670 */
[----:B------:R-:W-:Y:S01]  /*38f0*/  HMMA.16816.F32 R32, R8, R148, R28 ;  /* 0x000000940820723c */ /* 0x000fe2000000181c */
[----:B------:R-:W-:-:S02]  /*3900*/  IADD3 R2, R0, 0x8, RZ ;  /* 0x0000000800027810 */ /* 0x000fc40007ffe0ff */
[----:B------:R-:W-:Y:S02]  /*3910*/  IADD3 R5, R0, 0x9, RZ ;  /* 0x0000000900057810 */ /* 0x000fe40007ffe0ff */
[----:B------:R-:W-:Y:S02]  /*3920*/  FSEL R131, R102, -INF , !P4 ;  /* 0xff80000066837808 */ /* 0x000fe40006000000 */
[----:B------:R-:W-:Y:S01]  /*3930*/  FSEL R130, R103, -INF , !P1 ;  /* 0xff80000067827808 */ /* 0x000fe20004800000 */
[----:B------:R-:W-:Y:S01]  /*3940*/  HMMA.16816.F32 R28, R8, R156, R104 ;  /* 0x0000009c081c723c */ /* 0x000fe20000001868 */
[----:B------:R-:W-:Y:S02]  /*3950*/  FSEL R143, R108, -INF , !P3 ;  /* 0xff8000006c8f7808 */ /* 0x000fe40005800000 */
[C---:B------:R-:W-:Y:S02]  /*3960*/  ISETP.GE.AND P0, PT, R2.reuse, R224, PT ;  /* 0x000000e00200720c */ /* 0x040fe40003f06270 */
[----:B------:R-:W-:-:S02]  /*3970*/  ISETP.GE.AND P4, PT, R2, R223, PT ;  /* 0x000000df0200720c */ /* 0x000fc40003f86270 */
[----:B------:R-:W-:Y:S01]  /*3980*/  FSEL R104, R110, -INF , !P5 ;  /* 0xff8000006e687808 */ /* 0x000fe20006800000 */
[C---:B------:R-:W-:Y:S01]  /*3990*/  HMMA.16816.F32 R88, R8.reuse, R66, R88 ;  /* 0x000000420858723c */ /* 0x040fe20000001858 */
[C---:B------:R-:W-:Y:S02]  /*39a0*/  ISETP.GE.AND P1, PT, R2.reuse, R222, PT ;  /* 0x000000de0200720c */ /* 0x040fe40003f26270 */
[C---:B------:R-:W-:Y:S02]  /*39b0*/  ISETP.GE.AND P3, PT, R2.reuse, R221, PT ;  /* 0x000000dd0200720c */ /* 0x040fe40003f66270 */
[----:B------:R-:W-:Y:S02]  /*39c0*/  ISETP.GE.AND P5, PT, R5, R224, PT ;  /* 0x000000e00500720c */ /* 0x000fe40003fa6270 */
[C---:B------:R-:W-:Y:S01]  /*39d0*/  ISETP.GE.OR P0, PT, R2.reuse, R228, !P0 ;  /* 0x000000e40200720c */ /* 0x040fe20004706670 */
[----:B------:R-:W-:Y:S01]  /*39e0*/  HMMA.16816.F32 R84, R8, R60, R84 ;  /* 0x0000003c0854723c */ /* 0x000fe20000001854 */
[----:B------:R-:W-:-:S02]  /*39f0*/  ISETP.GE.OR P4, PT, R2, R227, !P4 ;  /* 0x000000e30200720c */ /* 0x000fc40006786670 */
[C---:B------:R-:W-:Y:S02]  /*3a00*/  ISETP.GE.OR P1, PT, R2.reuse, R226, !P1 ;  /* 0x000000e20200720c */ /* 0x040fe40004f26670 */
[----:B------:R-:W-:Y:S02]  /*3a10*/  ISETP.GE.OR P3, PT, R2, R225, !P3 ;  /* 0x000000e10200720c */ /* 0x000fe40005f66670 */
[----:B------:R-:W-:Y:S01]  /*3a20*/  ISETP.GE.OR P5, PT, R5, R228, !P5 ;  /* 0x000000e40500720c */ /* 0x000fe20006fa6670 */
[----:B------:R-:W-:Y:S01]  /*3a30*/  HMMA.16816.F32 R80, R8, R62, R80 ;  /* 0x0000003e0850723c */ /* 0x000fe20000001850 */
[----:B------:R-:W-:Y:S02]  /*3a40*/  IADD3 R2, R0, 0x10, RZ ;  /* 0x0000001000027810 */ /* 0x000fe40007ffe0ff */
[----:B------:R-:W-:Y:S02]  /*3a50*/  FSEL R142, R109, -INF , !P6 ;  /* 0xff8000006d8e7808 */ /* 0x000fe40007000000 */
        /* <DEDUP_REMOVED lines=8> */
[C---:B------:R-:W-:Y:S01]  /*3ae0*/  ISETP.GE.AND P6, PT, R5.reuse, R223, PT ;  /* 0x000000df0500720c */ /* 0x040fe20003fc6270 */
[----:B------:R-:W-:Y:S01]  /*3af0*/  IMAD.MOV.U32 R151, RZ, RZ, R75 ;  /* 0x000000ffff977224 */ /* 0x000fe200078e004b */
[C---:B------:R-:W-:Y:S01]  /*3b00*/  ISETP.GE.AND P2, PT, R5.reuse, R222, PT ;  /* 0x000000de0500720c */ /* 0x040fe20003f46270 */
[----:B------:R-:W-:Y:S01]  /*3b10*/  IMAD.MOV.U32 R150, RZ, RZ, R74 ;  /* 0x000000ffff967224 */ /* 0x000fe200078e004a */
[----:B------:R-:W-:-:S02]  /*3b20*/  ISETP.GE.AND P0, PT, R5, R221, PT ;  /* 0x000000dd0500720c */ /* 0x000fc40003f06270 */
[C---:B------:R-:W-:Y:S01]  /*3b30*/  ISETP.GE.AND P4, PT, R2.reuse, R224, PT ;  /* 0x000000e00200720c */ /* 0x040fe20003f86270 */
[----:B------:R-:W-:Y:S01]  /*3b40*/  HMMA.16816.F32 R8, R8, R158, R76 ;  /* 0x0000009e0808723c */ /* 0x000fe2000000184c */
[C---:B------:R-:W-:Y:S02]  /*3b50*/  ISETP.GE.AND P1, PT, R2.reuse, R223, PT ;  /* 0x000000df0200720c */ /* 0x040fe40003f26270 */
[C---:B------:R-:W-:Y:S02]  /*3b60*/  ISETP.GE.AND P3, PT, R2.reuse, R222, PT ;  /* 0x000000de0200720c */ /* 0x040fe40003f66270 */
[----:B------:R-:W-:Y:S02]  /*3b70*/  ISETP.GE.AND P5, PT, R2, R221, PT ;  /* 0x000000dd0200720c */ /* 0x000fe40003fa6270 */
[C---:B------:R-:W-:Y:S02]  /*3b80*/  ISETP.GE.OR P6, PT, R5.reuse, R227, !P6 ;  /* 0x000000e30500720c */ /* 0x040fe400077c6670 */
[----:B------:R-:W-:-:S02]  /*3b90*/  ISETP.GE.OR P2, PT, R5, R226, !P2 ;  /* 0x000000e20500720c */ /* 0x000fc40005746670 */
[----:B------:R-:W-:Y:S02]  /*3ba0*/  ISETP.GE.OR P0, PT, R5, R225, !P0 ;  /* 0x000000e10500720c */ /* 0x000fe40004706670 */
[C---:B------:R-:W-:Y:S02]  /*3bb0*/  ISETP.GE.OR P4, PT, R2.reuse, R228, !P4 ;  /* 0x000000e40200720c */ /* 0x040fe40006786670 */
[C---:B------:R-:W-:Y:S02]  /*3bc0*/  ISETP.GE.OR P1, PT, R2.reuse, R227, !P1 ;  /* 0x000000e30200720c */ /* 0x040fe40004f26670 */
[C---:B------:R-:W-:Y:S02]  /*3bd0*/  ISETP.GE.OR P3, PT, R2.reuse, R226, !P3 ;  /* 0x000000e20200720c */ /* 0x040fe40005f66670 */
[----:B------:R-:W-:Y:S02]  /*3be0*/  ISETP.GE.OR P5, PT, R2, R225, !P5 ;  /* 0x000000e10200720c */ /* 0x000fe40006fa6670 */
        /* <DEDUP_REMOVED lines=9> */
[C---:B------:R-:W-:Y:S02]  /*3c80*/  ISETP.GE.OR P2, PT, R2.reuse, R228, !P2 ;  /* 0x000000e40200720c */ /* 0x040fe40005746670 */
[C---:B------:R-:W-:Y:S02]  /*3c90*/  ISETP.GE.OR P0, PT, R2.reuse, R227, !P0 ;  /* 0x000000e30200720c */ /* 0x040fe40004706670 */
[C---:B------:R-:W-:Y:S02]  /*3ca0*/  ISETP.GE.OR P6, PT, R2.reuse, R226, !P6 ;  /* 0x000000e20200720c */ /* 0x040fe400077c6670 */
[----:B------:R-:W-:-:S02]  /*3cb0*/  ISETP.GE.OR P4, PT, R2, R225, !P4 ;  /* 0x000000e10200720c */ /* 0x000fc40006786670 */
[C---:B------:R-:W-:Y:S02]  /*3cc0*/  IADD3 R2, R0.reuse, 0x18, RZ ;  /* 0x0000001800027810 */ /* 0x040fe40007ffe0ff */
        /* <DEDUP_REMOVED lines=8> */
[CC--:B------:R-:W-:Y:S02]  /*3d50*/  ISETP.GE.AND P0, PT, R2.reuse, R222.reuse, PT ;  /* 0x000000de0200720c */ /* 0x0c0fe40003f06270 */
[----:B------:R-:W-:Y:S02]  /*3d60*/  ISETP.GE.AND P3, PT, R2, R221, PT ;  /* 0x000000dd0200720c */ /* 0x000fe40003f66270 */
[----:B------:R-:W-:-:S02]  /*3d70*/  ISETP.GE.AND P5, PT, R5, R222, PT ;  /* 0x000000de0500720c */ /* 0x000fc40003fa6270 */
[C---:B------:R-:W-:Y:S02]  /*3d80*/  ISETP.GE.OR P1, PT, R2.reuse, R228, !P1 ;  /* 0x000000e40200720c */ /* 0x040fe40004f26670 */
[C---:B------:R-:W-:Y:S02]  /*3d90*/  ISETP.GE.OR P2, PT, R2.reuse, R227, !P2 ;  /* 0x000000e30200720c */ /* 0x040fe40005746670 */
[CC--:B------:R-:W-:Y:S02]  /*3da0*/  ISETP.GE.OR P0, PT, R2.reuse, R226.reuse, !P0 ;  /* 0x000000e20200720c */ /* 0x0c0fe40004706670 */
[----:B------:R-:W-:Y:S02]  /*3db0*/  ISETP.GE.OR P3, PT, R2, R225, !P3 ;  /* 0x000000e10200720c */ /* 0x000fe40005f66670 */
[----:B------:R-:W-:Y:S02]  /*3dc0*/  ISETP.GE.OR P5, PT, R5, R226, !P5 ;  /* 0x000000e20500720c */ /* 0x000fe40006fa6670 */
        /* <DEDUP_REMOVED lines=8> */
[CC--:B------:R-:W-:Y:S02]  /*3e50*/  ISETP.GE.AND P6, PT, R5.reuse, R224.reuse, PT ;  /* 0x000000e00500720c */ /* 0x0c0fe40003fc6270 */
[C---:B------:R-:W-:Y:S02]  /*3e60*/  ISETP.GE.AND P4, PT, R5.reuse, R223, PT ;  /* 0x000000df0500720c */ /* 0x040fe40003f86270 */
[----:B------:R-:W-:Y:S02]  /*3e70*/  ISETP.GE.AND P0, PT, R5, R221, PT ;  /* 0x000000dd0500720c */ /* 0x000fe40003f06270 */
[C---:B------:R-:W-:Y:S02]  /*3e80*/  ISETP.GE.AND P3, PT, R2.reuse, R224, PT ;  /* 0x000000e00200720c */ /* 0x040fe40003f66270 */
[----:B------:R-:W-:-:S02]  /*3e90*/  ISETP.GE.AND P1, PT, R2, R223, PT ;  /* 0x000000df0200720c */ /* 0x000fc40003f26270 */
[C---:B------:R-:W-:Y:S02]  /*3ea0*/  ISETP.GE.AND P2, PT, R2.reuse, R222, PT ;  /* 0x000000de0200720c */ /* 0x040fe40003f46270 */
[C---:B------:R-:W-:Y:S02]  /*3eb0*/  ISETP.GE.AND P5, PT, R2.reuse, R221, PT ;  /* 0x000000dd0200720c */ /* 0x040fe40003fa6270 */
[CC--:B------:R-:W-:Y:S02]  /*3ec0*/  ISETP.GE.OR P6, PT, R5.reuse, R228.reuse, !P6 ;  /* 0x000000e40500720c */ /* 0x0c0fe400077c6670 */
[C---:B------:R-:W-:Y:S02]  /*3ed0*/  ISETP.GE.OR P4, PT, R5.reuse, R227, !P4 ;  /* 0x000000e30500720c */ /* 0x040fe40006786670 */
[----:B------:R-:W-:Y:S02]  /*3ee0*/  ISETP.GE.OR P0, PT, R5, R225, !P0 ;  /* 0x000000e10500720c */ /* 0x000fe40004706670 */
[----:B------:R-:W-:-:S02]  /*3ef0*/  ISETP.GE.OR P3, PT, R2, R228, !P3 ;  /* 0x000000e40200720c */ /* 0x000fc40005f66670 */
[C---:B------:R-:W-:Y:S02]  /*3f00*/  ISETP.GE.OR P1, PT, R2.reuse, R227, !P1 ;  /* 0x000000e30200720c */ /* 0x040fe40004f26670 */
[C---:B------:R-:W-:Y:S02]  /*3f10*/  ISETP.GE.OR P2, PT, R2.reuse, R226, !P2 ;  /* 0x000000e20200720c */ /* 0x040fe40005746670 */
[----:B------:R-:W-:Y:S02]  /*3f20*/  ISETP.GE.OR P5, PT, R2, R225, !P5 ;  /* 0x000000e10200720c */ /* 0x000fe40006fa6670 */
[----:B------:R-:W-:Y:S02]  /*3f30*/  IADD3 R2, R0, 0x21, RZ ;  /* 0x0000002100027810 */ /* 0x000fe40007ffe0ff */
        /* <DEDUP_REMOVED lines=8> */
[C---:B------:R-:W-:Y:S02]  /*3fc0*/  ISETP.GE.OR P4, PT, R2.reuse, R228, !P4 ;  /* 0x000000e40200720c */ /* 0x040fe40006786670 */
[C---:B------:R-:W-:Y:S02]  /*3fd0*/  ISETP.GE.OR P0, PT, R2.reuse, R227, !P0 ;  /* 0x000000e30200720c */ /* 0x040fe40004706670 */
[C---:B------:R-:W-:Y:S02]  /*3fe0*/  ISETP.GE.OR P6, PT, R2.reuse, R226, !P6 ;  /* 0x000000e20200720c */ /* 0x040fe400077c6670 */
[----:B------:R-:W-:Y:S02]  /*3ff0*/  ISETP.GE.OR P3, PT, R2, R225, !P3 ;  /* 0x000000e10200720c */ /* 0x000fe40005f66670 */
        /* <DEDUP_REMOVED lines=9> */
[CC--:B------:R-:W-:Y:S02]  /*4090*/  ISETP.GE.AND P0, PT, R2.reuse, R222.reuse, PT ;  /* 0x000000de0200720c */ /* 0x0c0fe40003f06270 */
[C---:B------:R-:W-:Y:S02]  /*40a0*/  ISETP.GE.AND P2, PT, R2.reuse, R221, PT ;  /* 0x000000dd0200720c */ /* 0x040fe40003f46270 */
[----:B------:R-:W-:Y:S02]  /*40b0*/  ISETP.GE.AND P5, PT, R5, R222, PT ;  /* 0x000000de0500720c */ /* 0x000fe40003fa6270 */
[C---:B------:R-:W-:Y:S02]  /*40c0*/  ISETP.GE.OR P1, PT, R2.reuse, R228, !P1 ;  /* 0x000000e40200720c */ /* 0x040fe40004f26670 */
[----:B------:R-:W-:-:S02]  /*40d0*/  ISETP.GE.OR P4, PT, R2, R227, !P4 ;  /* 0x000000e30200720c */ /* 0x000fc40006786670 */
[CC--:B------:R-:W-:Y:S02]  /*40e0*/  ISETP.GE.OR P0, PT, R2.reuse, R226.reuse, !P0 ;  /* 0x000000e20200720c */ /* 0x0c0fe40004706670 */
[----:B------:R-:W-:Y:S02]  /*40f0*/  ISETP.GE.OR P2, PT, R2, R225, !P2 ;  /* 0x000000e10200720c */ /* 0x000fe40005746670 */
[----:B------:R-:W-:Y:S02]  /*4100*/  ISETP.GE.OR P5, PT, R5, R226, !P5 ;  /* 0x000000e20500720c */ /* 0x000fe40006fa6670 */
[----:B------:R-:W-:Y:S02]  /*4110*/  IADD3 R2, R0, 0x30, RZ ;  /* 0x0000003000027810 */ /* 0x000fe40007ffe0ff */
[----:B------:R-:W-:Y:S02]  /*4120*/  FSEL R138, R173, -INF , !P6 ;  /* 0xff800000ad8a7808 */ /* 0x000fe40007000000 */
[----:B------:R-:W-:-:S02]  /*4130*/  FSEL R87, R175, -INF , !P3 ;  /* 0xff800000af577808 */ /* 0x000fc40005800000 */
[----:B------:R-:W-:Y:S01]  /*4140*/  FSEL R137, R176, -INF , !P0 ;  /* 0xff800000b0897808 */ /* 0x000fe20004000000 */
[----:B------:R-:W-:Y:S01]  /*4150*/  IMAD.MOV.U32 R176, RZ, RZ, R230 ;  /* 0x000000ffffb07224 */ /* 0x000fe200078e00e6 */
        /* <DEDUP_REMOVED lines=11> */
[CC--:B------:R-:W-:Y:S02]  /*4210*/  ISETP.GE.OR P6, PT, R5.reuse, R228.reuse, !P6 ;  /* 0x000000e40500720c */ /* 0x0c0fe400077c6670 */
[C---:B------:R-:W-:Y:S02]  /*4220*/  ISETP.GE.OR P3, PT, R5.reuse, R227, !P3 ;  /* 0x000000e30500720c */ /* 0x040fe40005f66670 */
[----:B------:R-:W-:Y:S02]  /*4230*/  ISETP.GE.OR P0, PT, R5, R225, !P0 ;  /* 0x000000e10500720c */ /* 0x000fe40004706670 */
[C---:B------:R-:W-:Y:S02]  /*4240*/  ISETP.GE.OR P2, PT, R2.reuse, R228, !P2 ;  /* 0x000000e40200720c */ /* 0x040fe40005746670 */
[C---:B------:R-:W-:Y:S02]  /*4250*/  ISETP.GE.OR P1, PT, R2.reuse, R227, !P1 ;  /* 0x000000e30200720c */ /* 0x040fe40004f26670 */
[----:B------:R-:W-:-:S02]  /*4260*/  ISETP.GE.OR P4, PT, R2, R226, !P4 ;  /* 0x000000e20200720c */ /* 0x000fc40006786670 */
[----:B------:R-:W-:Y:S02]  /*4270*/  ISETP.GE.OR P5, PT, R2, R225, !P5 ;  /* 0x000000e10200720c */ /* 0x000fe40006fa6670 */
        /* <DEDUP_REMOVED lines=9> */
[C---:B------:R-:W-:Y:S02]  /*4310*/  ISETP.GE.OR P3, PT, R2.reuse, R228, !P3 ;  /* 0x000000e40200720c */ /* 0x040fe40005f66670 */
[----:B------:R-:W-:-:S02]  /*4320*/  ISETP.GE.OR P0, PT, R2, R227, !P0 ;  /* 0x000000e30200720c */ /* 0x000fc40004706670 */
[C---:B------:R-:W-:Y:S02]  /*4330*/  ISETP.GE.OR P6, PT, R2.reuse, R226, !P6 ;  /* 0x000000e20200720c */ /* 0x040fe400077c6670 */
[----:B------:R-:W-:Y:S02]  /*4340*/  ISETP.GE.OR P2, PT, R2, R225, !P2 ;  /* 0x000000e10200720c */ /* 0x000fe40005746670 */
[C---:B------:R-:W-:Y:S02]  /*4350*/  IADD3 R2, R0.reuse, 0x38, RZ ;  /* 0x0000003800027810 */ /* 0x040fe40007ffe0ff */
[----:B------:R-:W-:Y:S02]  /*4360*/  IADD3 R5, R0, 0x39, RZ ;  /* 0x0000003900057810 */ /* 0x000fe40007ffe0ff */
        /* <DEDUP_REMOVED lines=9> */
[----:B------:R-:W-:Y:S02]  /*4400*/  ISETP.GE.AND P5, PT, R5, R222, PT ;  /* 0x000000de0500720c */ /* 0x000fe40003fa6270 */
[C---:B------:R-:W-:Y:S02]  /*4410*/  ISETP.GE.OR P1, PT, R2.reuse, R228, !P1 ;  /* 0x000000e40200720c */ /* 0x040fe40004f26670 */
        /* <DEDUP_REMOVED lines=91> */
[----:B------:R-:W-:Y:S02]  /*49d0*/  IADD3 R2, R0, 0x58, RZ ;  /* 0x0000005800027810 */ /* 0x000fe40007ffe0ff */
[----:B------:R-:W-:-:S02]  /*49e0*/  FSEL R69, R34, -INF , !P1 ;  /* 0xff80000022457808 */ /* 0x000fc40004800000 */
[----:B------:R-:W-:Y:S02]  /*49f0*/  ISETP.GE.AND P1, PT, R2, R222, PT ;  /* 0x000000de0200720c */ /* 0x000fe40003f26270 */
[----:B------:R-:W-:Y:S02]  /*4a00*/  IADD3 R5, R0, 0x59, RZ ;  /* 0x0000005900057810 */ /* 0x000fe40007ffe0ff */
[----:B------:R-:W-:Y:S02]  /*4a10*/  ISETP.GE.OR P1, PT, R2, R226, !P1 ;  /* 0x000000e20200720c */ /* 0x000fe40004f26670 */
        /* <DEDUP_REMOVED lines=12> */
[C---:B------:R-:W-:Y:S02]  /*4ae0*/  ISETP.GE.AND P5, PT, R5.reuse, R222, PT ;  /* 0x000000de0500720c */ /* 0x040fe40003fa6270 */
[----:B------:R-:W-:Y:S02]  /*4af0*/  ISETP.GE.AND P1, PT, R5, R221, PT ;  /* 0x000000dd0500720c */ /* 0x000fe40003f26270 */
[----:B------:R-:W-:-:S02]  /*4b00*/  ISETP.GE.OR P0, PT, R2, R228, !P0 ;  /* 0x000000e40200720c */ /* 0x000fc40004706670 */
[C---:B------:R-:W-:Y:S02]  /*4b10*/  ISETP.GE.OR P4, PT, R2.reuse, R227, !P4 ;  /* 0x000000e30200720c */ /* 0x040fe40006786670 */
[----:B------:R-:W-:Y:S02]  /*4b20*/  ISETP.GE.OR P2, PT, R2, R225, !P2 ;  /* 0x000000e10200720c */ /* 0x000fe40005746670 */
        /* <DEDUP_REMOVED lines=16> */
[C---:B------:R-:W-:Y:S02]  /*4c30*/  ISETP.GE.OR P2, PT, R2.reuse, R228, !P2 ;  /* 0x000000e40200720c */ /* 0x040fe40005746670 */
[C---:B------:R-:W-:Y:S02]  /*4c40*/  ISETP.GE.OR P0, PT, R2.reuse, R227, !P0 ;  /* 0x000000e30200720c */ /* 0x040fe40004706670 */
[C---:B------:R-:W-:Y:S02]  /*4c50*/  ISETP.GE.OR P4, PT, R2.reuse, R226, !P4 ;  /* 0x000000e20200720c */ /* 0x040fe40006786670 */
        /* <DEDUP_REMOVED lines=17> */
[----:B------:R-:W-:Y:S02]  /*4d70*/  ISETP.GE.OR P3, PT, R2, R225, !P3 ;  /* 0x000000e10200720c */ /* 0x000fe40005f66670 */
        /* <DEDUP_REMOVED lines=9> */
[----:B------:R-:W-:Y:S02]  /*4e10*/  ISETP.GE.AND P2, PT, R6, R224, PT ;  /* 0x000000e00600720c */ /* 0x000fe40003f46270 */
[C---:B------:R-:W-:Y:S02]  /*4e20*/  ISETP.GE.AND P4, PT, R5.reuse, R222, PT ;  /* 0x000000de0500720c */ /* 0x040fe40003f86270 */
[----:B------:R-:W-:Y:S02]  /*4e30*/  ISETP.GE.AND P3, PT, R5, R221, PT ;  /* 0x000000dd0500720c */ /* 0x000fe40003f66270 */
[C---:B------:R-:W-:Y:S02]  /*4e40*/  ISETP.GE.OR P0, PT, R2.reuse, R228, !P0 ;  /* 0x000000e40200720c */ /* 0x040fe40004706670 */
[----:B------:R-:W-:Y:S02]  /*4e50*/  ISETP.GE.OR P5, PT, R2, R226, !P5 ;  /* 0x000000e20200720c */ /* 0x000fe40006fa6670 */
[----:B------:R-:W-:-:S02]  /*4e60*/  ISETP.GE.OR P2, PT, R6, R228, !P2 ;  /* 0x000000e40600720c */ /* 0x000fc40005746670 */
[C---:B------:R-:W-:Y:S02]  /*4e70*/  ISETP.GE.OR P4, PT, R5.reuse, R226, !P4 ;  /* 0x000000e20500720c */ /* 0x040fe40006786670 */
[----:B------:R-:W-:Y:S02]  /*4e80*/  ISETP.GE.OR P3, PT, R5, R225, !P3 ;  /* 0x000000e10500720c */ /* 0x000fe40005f66670 */
[----:B------:R-:W-:Y:S02]  /*4e90*/  IADD3 R2, R0, 0x69, RZ ;  /* 0x0000006900027810 */ /* 0x000fe40007ffe0ff */
[----:B------:R-:W-:Y:S02]  /*4ea0*/  FSEL R61, R237, -INF , !P6 ;  /* 0xff800000ed3d7808 */ /* 0x000fe40007000000 */
[----:B------:R-:W-:Y:S02]  /*4eb0*/  FSEL R59, R153, -INF , !P5 ;  /* 0xff800000993b7808 */ /* 0x000fe40006800000 */
[----:B------:R-:W-:-:S02]  /*4ec0*/  FSEL R30, R29, -INF , !P2 ;  /* 0xff8000001d1e7808 */ /* 0x000fc40005000000 */
[----:B------:R-:W-:Y:S02]  /*4ed0*/  FSEL R50, R151, -INF , !P4 ;  /* 0xff80000097327808 */ /* 0x000fe40006000000 */
[----:B------:R-:W-:Y:S02]  /*4ee0*/  FSEL R22, R252, -INF , !P3 ;  /* 0xff800000fc167808 */ /* 0x000fe40005800000 */
[----:B------:R-:W-:Y:S02]  /*4ef0*/  ISETP.GE.AND P6, PT, R2, R224, PT ;  /* 0x000000e00200720c */ /* 0x000fe40003fc6270 */
[----:B------:R-:W-:Y:S02]  /*4f00*/  FSEL R33, R28, -INF , !P0 ;  /* 0xff8000001c217808 */ /* 0x000fe40004000000 */
[----:B------:R-:W-:Y:S02]  /*4f10*/  ISETP.GE.AND P5, PT, R6, R223, PT ;  /* 0x000000df0600720c */ /* 0x000fe40003fa6270 */
[----:B------:R-:W-:-:S02]  /*4f20*/  ISETP.GE.AND P2, PT, R2, R222, PT ;  /* 0x000000de0200720c */ /* 0x000fc40003f46270 */
[C---:B------:R-:W-:Y:S02]  /*4f30*/  ISETP.GE.AND P4, PT, R2.reuse, R223, PT ;  /* 0x000000df0200720c */ /* 0x040fe40003f86270 */
[----:B------:R-:W-:Y:S02]  /*4f40*/  ISETP.GE.AND P3, PT, R2, R221, PT ;  /* 0x000000dd0200720c */ /* 0x000fe40003f66270 */
[----:B------:R-:W-:Y:S02]  /*4f50*/  ISETP.GE.AND P0, PT, R5, R223, PT ;  /* 0x000000df0500720c */ /* 0x000fe40003f06270 */
[----:B------:R-:W-:Y:S02]  /*4f60*/  ISETP.GE.OR P5, PT, R6, R227, !P5 ;  /* 0x000000e30600720c */ /* 0x000fe40006fa6670 */
[C---:B------:R-:W-:Y:S02]  /*4f70*/  ISETP.GE.OR P6, PT, R2.reuse, R228, !P6 ;  /* 0x000000e40200720c */ /* 0x040fe400077c6670 */
[----:B------:R-:W-:-:S02]  /*4f80*/  ISETP.GE.OR P2, PT, R2, R226, !P2 ;  /* 0x000000e20200720c */ /* 0x000fc40005746670 */
[C---:B------:R-:W-:Y:S02]  /*4f90*/  ISETP.GE.OR P4, PT, R2.reuse, R227, !P4 ;  /* 0x000000e30200720c */ /* 0x040fe40006786670 */
[----:B------:R-:W-:Y:S02]  /*4fa0*/  ISETP.GE.OR P3, PT, R2, R225, !P3 ;  /* 0x000000e10200720c */ /* 0x000fe40005f66670 */
[----:B------:R-:W-:Y:S02]  /*4fb0*/  ISETP.GE.OR P0, PT, R5, R227, !P0 ;  /* 0x000000e30500720c */ /* 0x000fe40004706670 */
[C---:B------:R-:W-:Y:S02]  /*4fc0*/  IADD3 R2, R0.reuse, 0x78, RZ ;  /* 0x0000007800027810 */ /* 0x040fe40007ffe0ff */
[----:B------:R-:W-:Y:S02]  /*4fd0*/  IADD3 R0, R0, 0x79, RZ ;  /* 0x0000007900007810 */ /* 0x000fe40007ffe0ff */
[----:B------:R-:W-:-:S02]  /*4fe0*/  FSEL R45, R31, -INF , !P5 ;  /* 0xff8000001f2d7808 */ /* 0x000fc40006800000 */
[----:B------:R-:W-:Y:S02]  /*4ff0*/  FSEL R31, R38, -INF , !P0 ;  /* 0xff800000261f7808 */ /* 0x000fe40004000000 */
[C---:B------:R-:W-:Y:S02]  /*5000*/  ISETP.GE.AND P0, PT, R0.reuse, R222, PT ;  /* 0x000000de0000720c */ /* 0x040fe40003f06270 */
[----:B------:R-:W-:Y:S02]  /*5010*/  FSEL R52, R19, -INF , !P1 ;  /* 0xff80000013347808 */ /* 0x000fe40004800000 */
[----:B------:R-:W-:Y:S02]  /*5020*/  ISETP.GE.OR P0, PT, R0, R226, !P0 ;  /* 0x000000e20000720c */ /* 0x000fe40004706670 */
[----:B------:R-:W-:Y:S02]  /*5030*/  FSEL R49, R251, -INF , !P2 ;  /* 0xff800000fb317808 */ /* 0x000fe40005000000 */
[----:B------:R-:W-:-:S02]  /*5040*/  ISETP.GE.AND P1, PT, R5, R224, PT ;  /* 0x000000e00500720c */ /* 0x000fc40003f26270 */
[-C--:B------:R-:W-:Y:S02]  /*5050*/  ISETP.GE.AND P2, PT, R6, R221.reuse, PT ;  /* 0x000000dd0600720c */ /* 0x080fe40003f46270 */
[----:B------:R-:W-:Y:S02]  /*5060*/  FSEL R42, R210, -INF , !P0 ;  /* 0xff800000d22a7808 */ /* 0x000fe40004000000 */
[----:B------:R-:W-:Y:S02]  /*5070*/  ISETP.GE.AND P0, PT, R0, R221, PT ;  /* 0x000000dd0000720c */ /* 0x000fe40003f06270 */
[----:B------:R-:W-:Y:S02]  /*5080*/  ISETP.GE.OR P1, PT, R5, R228, !P1 ;  /* 0x000000e40500720c */ /* 0x000fe40004f26670 */
[-C--:B------:R-:W-:Y:S02]  /*5090*/  ISETP.GE.OR P2, PT, R6, R225.reuse, !P2 ;  /* 0x000000e10600720c */ /* 0x080fe40005746670 */
[----:B------:R-:W-:-:S02]  /*50a0*/  ISETP.GE.OR P0, PT, R0, R225, !P0 ;  /* 0x000000e10000720c */ /* 0x000fc40004706670 */
[----:B------:R-:W-:Y:S02]  /*50b0*/  FSEL R19, R243, -INF , !P2 ;  /* 0xff800000f3137808 */ /* 0x000fe40005000000 */
[----:B------:R-:W-:Y:S02]  /*50c0*/  FSEL R26, R36, -INF , !P1 ;  /* 0xff800000241a7808 */ /* 0x000fe40004800000 */
[-C--:B------:R-:W-:Y:S02]  /*50d0*/  ISETP.GE.AND P5, PT, R6, R222.reuse, PT ;  /* 0x000000de0600720c */ /* 0x080fe40003fa6270 */
[C---:B------:R-:W-:Y:S02]  /*50e0*/  ISETP.GE.AND P2, PT, R2.reuse, R222, PT ;  /* 0x000000de0200720c */ /* 0x040fe40003f46270 */
[----:B------:R-:W-:Y:S02]  /*50f0*/  ISETP.GE.AND P1, PT, R2, R221, PT ;  /* 0x000000dd0200720c */ /* 0x000fe40003f26270 */
[----:B------:R-:W-:-:S02]  /*5100*/  FSEL R16, R23, -INF , !P0 ;  /* 0xff80000017107808 */ /* 0x000fc40004000000 */
[----:B------:R-:W-:Y:S02]  /*5110*/  ISETP.GT.AND P0, PT, R180, R176, PT ;  /* 0x000000b0b400720c */ /* 0x000fe40003f04270 */
[-C--:B------:R-:W-:Y:S02]  /*5120*/  ISETP.GE.OR P5, PT, R6, R226.reuse, !P5 ;  /* 0x000000e20600720c */ /* 0x080fe40006fa6670 */
[C---:B------:R-:W-:Y:S02]  /*5130*/  ISETP.GE.OR P2, PT, R2.reuse, R226, !P2 ;  /* 0x000000e20200720c */ /* 0x040fe40005746670 */
[----:B------:R-:W-:Y:S02]  /*5140*/  ISETP.GE.OR P1, PT, R2, R225, !P1 ;  /* 0x000000e10200720c */ /* 0x000fe40004f26670 */
[----:B------:R-:W-:Y:S02]  /*5150*/  FSEL R47, R250, -INF , !P5 ;  /* 0xff800000fa2f7808 */ /* 0x000fe40006800000 */
[----:B------:R-:W-:-:S02]  /*5160*/  FSEL R20, R234, -INF , !P3 ;  /* 0xff800000ea147808 */ /* 0x000fc40005800000 */
[----:B------:R-:W-:Y:S02]  /*5170*/  FSEL R43, R216, -INF , !P2 ;  /* 0xff800000d82b7808 */ /* 0x000fe40005000000 */
[----:B------:R-:W-:Y:S02]  /*5180*/  FSEL R17, R211, -INF , !P1 ;  /* 0xff800000d3117808 */ /* 0x000fe40004800000 */
[CC--:B------:R-:W-:Y:S02]  /*5190*/  ISETP.GE.AND P5, PT, R2.reuse, R224.reuse, PT ;  /* 0x000000e00200720c */ /* 0x0c0fe40003fa6270 */
[-C--:B------:R-:W-:Y:S02]  /*51a0*/  ISETP.GE.AND P3, PT, R2, R223.reuse, PT ;  /* 0x000000df0200720c */ /* 0x080fe40003f66270 */
[C---:B------:R-:W-:Y:S02]  /*51b0*/  ISETP.GE.AND P2, PT, R0.reuse, R224, PT ;  /* 0x000000e00000720c */ /* 0x040fe40003f46270 */
[----:B------:R-:W-:-:S02]  /*51c0*/  ISETP.GE.AND P1, PT, R0, R223, PT ;  /* 0x000000df0000720c */ /* 0x000fc40003f26270 */
[CC--:B------:R-:W-:Y:S02]  /*51d0*/  ISETP.GE.OR P5, PT, R2.reuse, R228.reuse, !P5 ;  /* 0x000000e40200720c */ /* 0x0c0fe40006fa6670 */
[-C--:B------:R-:W-:Y:S02]  /*51e0*/  ISETP.GE.OR P3, PT, R2, R227.reuse, !P3 ;  /* 0x000000e30200720c */ /* 0x080fe40005f66670 */
[C---:B------:R-:W-:Y:S02]  /*51f0*/  ISETP.GE.OR P2, PT, R0.reuse, R228, !P2 ;  /* 0x000000e40000720c */ /* 0x040fe40005746670 */
[----:B------:R-:W-:Y:S02]  /*5200*/  ISETP.GE.OR P1, PT, R0, R227, !P1 ;  /* 0x000000e30000720c */ /* 0x000fe40004f26670 */
[----:B------:R-:W-:Y:S02]  /*5210*/  FSEL R23, R37, -INF , !P6 ;  /* 0xff80000025177808 */ /* 0x000fe40007000000 */
[----:B------:R-:W-:-:S02]  /*5220*/  FSEL R29, R39, -INF , !P4 ;  /* 0xff800000271d7808 */ /* 0x000fc40006000000 */
[----:B------:R-:W-:Y:S02]  /*5230*/  FSEL R21, R8, -INF , !P5 ;  /* 0xff80000008157808 */ /* 0x000fe40006800000 */
[----:B------:R-:W-:Y:S02]  /*5240*/  FSEL R28, R10, -INF , !P3 ;  /* 0xff8000000a1c7808 */ /* 0x000fe40005800000 */
[----:B------:R-:W-:Y:S02]  /*5250*/  FSEL R18, R9, -INF , !P2 ;  /* 0xff80000009127808 */ /* 0x000fe40005000000 */
[----:B------:R-:W-:Y:S02]  /*5260*/  FSEL R25, R11, -INF , !P1 ;  /* 0xff8000000b197808 */ /* 0x000fe40004800000 */
[C---:B------:R-:W-:Y:S02]  /*5270*/  IADD3 R216, R209.reuse, 0x400, RZ ;  /* 0x00000400d1d87810 */ /* 0x040fe40007ffe0ff */
[----:B------:R-:W-:-:S02]  /*5280*/  IADD3 R215, R209, 0x800, RZ ;  /* 0x00000800d1d77810 */ /* 0x000fc40007ffe0ff */
[C---:B------:R-:W-:Y:S02]  /*5290*/  IADD3 R214, R209.reuse, 0xc00, RZ ;  /* 0x00000c00d1d67810 */ /* 0x040fe40007ffe0ff */
[C---:B------:R-:W-:Y:S02]  /*52a0*/  IADD3 R213, R209.reuse, 0x1000, RZ ;  /* 0x00001000d1d57810 */ /* 0x040fe40007ffe0ff */
[C---:B------:R-:W-:Y:S02]  /*52b0*/  IADD3 R212, R209.reuse, 0x1400, RZ ;  /* 0x00001400d1d47810 */ /* 0x040fe40007ffe0ff */
[C---:B------:R-:W-:Y:S02]  /*52c0*/  IADD3 R211, R209.reuse, 0x1800, RZ ;  /* 0x00001800d1d37810 */ /* 0x040fe40007ffe0ff */
[----:B------:R-:W-:Y:S01]  /*52d0*/  IADD3 R210, R209, 0x1c00, RZ ;  /* 0x00001c00d1d27810 */ /* 0x000fe20007ffe0ff */
[----:B------:R-:W-:Y:S06]  /*52e0*/  BAR.SYNC.DEFER_BLOCKING 0x0 ;  /* 0x0000000000007b1d */ /* 0x000fec0000010000 */
[----:B------:R-:W-:Y:S05]  /*52f0*/  @!P0 BRA `(.L_x_895) ;  /* 0x0000031000008947 */ /* 0x000fea0003800000 */
[----:B------:R-:W-:Y:S01]  /*5300*/  ISETP.GE.AND P0, PT, R235, R244, PT ;  /* 0x000000f4eb00720c */ /* 0x000fe20003f06270 */
[----:B------:R-:W-:Y:S01]  /*5310*/  BSSY B0, `(.L_x_896) ;  /* 0x000002e000007945 */ /* 0x000fe20003800000 */
[----:B------:R-:W-:-:S04]  /*5320*/  IADD3 R8, R220, -0x2, RZ ;  /* 0xfffffffedc087810 */ /* 0x000fc80007ffe0ff */
[----:B------:R-:W-:Y:S01]  /*5330*/  SHF.R.S32.HI R0, RZ, 0x1f, R8 ;  /* 0x0000001fff007819 */ /* 0x000fe20000011408 */
[----:B------:R-:W-:Y:S02]  /*5340*/  IMAD R6, R206, R8, RZ ;  /* 0x00000008ce067224 */ /* 0x000fe400078e02ff */
[----:B------:R-:W-:-:S04]  /*5350*/  IMAD.WIDE.U32 R8, R8, R205, R246 ;  /* 0x000000cd08087225 */ /* 0x000fc800078e00f6 */
[----:B------:R-:W-:Y:S01]  /*5360*/  IMAD R6, R0, R205, R6 ;  /* 0x000000cd00067224 */ /* 0x000fe200078e0206 */
[-C--:B------:R-:W-:Y:S01]  /*5370*/  @!P0 IADD3 R0, P1, R181, R8.reuse, RZ ;  /* 0x00000008b5008210 */ /* 0x080fe20007f3e0ff */
[----:B------:R1:W-:Y:S01]  /*5380*/  @P0 STS [R229+0x2000], RZ ;  /* 0x002000ffe5000388 */ /* 0x0003e20000000800 */
[----:B------:R-:W-:Y:S01]  /*5390*/  @!P0 LEA R2, P2, R240, R8, 0x6 ;  /* 0x00000008f0028211 */ /* 0x000fe200078430ff */
[----:B------:R-:W-:Y:S01]  /*53a0*/  IMAD.IADD R7, R9, 0x1, R6 ;  /* 0x0000000109077824 */ /* 0x000fe200078e0206 */
[-C--:B------:R-:W-:Y:S01]  /*53b0*/  @!P0 LEA R14, P4, R8, R218.reuse, 0x1 ;  /* 0x000000da080e8211 */ /* 0x080fe200078808ff */
[----:B------:R1:W-:Y:S01]  /*53c0*/  @P0 STS [R229+0x2004], RZ ;  /* 0x002004ffe5000388 */ /* 0x0003e20000000800 */
[-C--:B------:R-:W-:Y:S01]  /*53d0*/  @!P0 LEA R12, P3, R0, R218.reuse, 0x1 ;  /* 0x000000da000c8211 */ /* 0x080fe200078608ff */
[----:B------:R-:W-:Y:S01]  /*53e0*/  @!P0 IMAD.X R5, R183, 0x1, R7, P1 ;  /* 0x00000001b7058824 */ /* 0x000fe200008e0607 */
[----:B------:R-:W-:Y:S01]  /*53f0*/  @!P0 LEA R10, P1, R2, R218, 0x1 ;  /* 0x000000da020a8211 */ /* 0x000fe200078208ff */
[----:B------:R1:W-:Y:S01]  /*5400*/  @P0 STS.64 [R229+0x2008], RZ ;  /* 0x002008ffe5000388 */ /* 0x0003e20000000a00 */
[----:B------:R-:W-:-:S02]  /*5410*/  @!P0 LEA.HI.X R11, R240, R7, R241, 0x6, P2 ;  /* 0x00000007f00b8211 */ /* 0x000fc400010f34f1 */
[-C--:B------:R-:W-:Y:S02]  /*5420*/  @!P0 LEA.HI.X R15, R8, R219.reuse, R7, 0x1, P4 ;  /* 0x000000db080f8211 */ /* 0x080fe400020f0c07 */
[-C--:B------:R-:W-:Y:S02]  /*5430*/  @!P0 LEA.HI.X R13, R0, R219.reuse, R5, 0x1, P3 ;  /* 0x000000db000d8211 */ /* 0x080fe400018f0c05 */
[----:B------:R-:W-:Y:S01]  /*5440*/  @!P0 LEA.HI.X R11, R2, R219, R11, 0x1, P1 ;  /* 0x000000db020b8211 */ /* 0x000fe200008f0c0b */
        /* <DEDUP_REMOVED lines=26> */
.L_x_897:
[----:B------:R-:W-:Y:S05]  /*55f0*/  BSYNC B0 ;  /* 0x0000000000007941 */ /* 0x000fea0003800000 */
.L_x_896:
[----:B------:R-:W0:Y:S02]  /*5600*/  LDGDEPBAR ;  /* 0x00000000000079af */ /* 0x000e240000000000 */
.L_x_895:
[----:B------:R-:W-:Y:S05]  /*5610*/  BSYNC B1 ;  /* 0x0000000000017941 */ /* 0x000fea0003800000 */
.L_x_894:
[----:B------:R-:W-:Y:S04]  /*5620*/  STL [R1+0x3f8], R157 ;  /* 0x0003f89d01007387 */ /* 0x000fe80000100800 */
[----:B------:R-:W-:Y:S04]  /*5630*/  STL [R1+0x3f4], R158 ;  /* 0x0003f49e01007387 */ /* 0x000fe80000100800 */
[----:B------:R-:W-:Y:S04]  /*5640*/  STL [R1+0x3f0], R159 ;  /* 0x0003f09f01007387 */ /* 0x000fe80000100800 */
[----:B------:R-:W-:Y:S04]  /*5650*/  STL [R1+0x3e4], R161 ;  /* 0x0003e4a101007387 */ /* 0x000fe80000100800 */
[----:B------:R-:W3:Y:S04]  /*5660*/  LD.E R0, [R134.64+0xdc] ;  /* 0x0000dc0486007980 */ /* 0x000ee8000c101900 */
        /* <DEDUP_REMOVED lines=9> */
[----:B------:R-:W-:Y:S04]  /*5700*/  STL.64 [R1+0x3b8], R186 ;  /* 0x0003b8ba01007387 */ /* 0x000fe80000100a00 */
        /* <DEDUP_REMOVED lines=24> */
[----:B------:R4:W-:Y:S04]  /*5890*/  STL.64 [R1+0x340], R222 ;  /* 0x000340de01007387 */ /* 0x0009e80000100a00 */
[----:B----4-:R-:W4:Y:S01]  /*58a0*/  LDL.64 R222, [R1+0x78] ;  /* 0x0000780001de7983 */ /* 0x010f220000100a00 */
        /* <DEDUP_REMOVED lines=129> */
[----:B------:R-:W-:Y:S01]  /*60c0*/  FMNMX.FTZ R37, R48, R37, !PT ;  /* 0x0000002530257209 */ /* 0x000fe20007810000 */
[----:B--2---:R-:W2:Y:S01]  /*60d0*/  SHFL.BFLY PT, R6, R39, 0x2, 0x1f ;  /* 0x0c401f0027067f89 */ /* 0x004ea200000e0000 */
[----:B------:R-:W-:Y:S02]  /*60e0*/  FMNMX.FTZ R2, R47, R2, !PT ;  /* 0x000000022f027209 */ /* 0x000fe40007810000 */
[----:B------:R-:W-:Y:S02]  /*60f0*/  FMNMX.FTZ R37, R45, R37, !PT ;  /* 0x000000252d257209 */ /* 0x000fe40007810000 */
[----:B------:R-:W-:Y:S02]  /*6100*/  FMNMX.FTZ R2, R43, R2, !PT ;  /* 0x000000022b027209 */ /* 0x000fe40007810000 */
[----:B------:R-:W-:-:S02]  /*6110*/  FMNMX.FTZ R37, R28, R37, !PT ;  /* 0x000000251c257209 */ /* 0x000fc40007810000 */
[----:B------:R-:W-:Y:S02]  /*6120*/  FMNMX.FTZ R2, R42, R2, !PT ;  /* 0x000000022a027209 */ /* 0x000fe40007810000 */
[----:B------:R-:W-:-:S03]  /*6130*/  FMNMX.FTZ R37, R25, R37, !PT ;  /* 0x0000002519257209 */ /* 0x000fc60007810000 */
[----:B------:R-:W3:Y:S04]  /*6140*/  SHFL.BFLY PT, R36, R2, 0x2, 0x1f ;  /* 0x0c401f0002247f89 */ /* 0x000ee800000e0000 */
[----:B------:R-:W3:Y:S01]  /*6150*/  SHFL.BFLY PT, R7, R37, 0x2, 0x1f ;  /* 0x0c401f0025077f89 */ /* 0x000ee200000e0000 */
[----:B-1----:R-:W-:Y:S02]  /*6160*/  FMNMX.FTZ R38, R38, R5, !PT ;  /* 0x0000000526267209 */ /* 0x002fe40007810000 */
[----:B--2---:R-:W-:-:S03]  /*6170*/  FMNMX.FTZ R39, R39, R6, !PT ;  /* 0x0000000627277209 */ /* 0x004fc60007810000 */
[----:B------:R-:W1:Y:S04]  /*6180*/  SHFL.BFLY PT, R6, R38, 0x1, 0x1f ;  /* 0x0c201f0026067f89 */ /* 0x000e6800000e0000 */
[----:B------:R-:W2:Y:S01]  /*6190*/  SHFL.BFLY PT, R5, R39, 0x1, 0x1f ;  /* 0x0c201f0027057f89 */ /* 0x000ea200000e0000 */
[----:B---3--:R-:W-:Y:S02]  /*61a0*/  FMNMX.FTZ R36, R2, R36, !PT ;  /* 0x0000002402247209 */ /* 0x008fe40007810000 */
[----:B------:R-:W-:-:S03]  /*61b0*/  FMNMX.FTZ R37, R37, R7, !PT ;  /* 0x0000000725257209 */ /* 0x000fc60007810000 */
[----:B------:R-:W3:Y:S04]  /*61c0*/  SHFL.BFLY PT, R8, R36, 0x1, 0x1f ;  /* 0x0c201f0024087f89 */ /* 0x000ee800000e0000 */
[----:B------:R-:W4:Y:S01]  /*61d0*/  SHFL.BFLY PT, R7, R37, 0x1, 0x1f ;  /* 0x0c201f0025077f89 */ /* 0x000f2200000e0000 */
[----:B-1----:R-:W-:Y:S02]  /*61e0*/  FMNMX.FTZ R38, R38, R6, !PT ;  /* 0x0000000626267209 */ /* 0x002fe40007810000 */
[----:B--2---:R-:W-:-:S03]  /*61f0*/  FMNMX.FTZ R39, R39, R5, !PT ;  /* 0x0000000527277209 */ /* 0x004fc60007810000 */
[----:B------:R-:W-:Y:S01]  /*6200*/  FMUL.FTZ R6, R0, R38 ;  /* 0x0000002600067220 */ /* 0x000fe20000410000 */
[----:B------:R-:W-:Y:S02]  /*6210*/  FSETP.NEU.FTZ.AND P1, PT, R38, -INF , PT ;  /* 0xff8000002600780b */ /* 0x000fe40003f3d000 */
[----:B------:R-:W-:Y:S01]  /*6220*/  FSETP.NEU.FTZ.AND P0, PT, R39, -INF , PT ;  /* 0xff8000002700780b */ /* 0x000fe20003f1d000 */
[----:B------:R-:W-:Y:S01]  /*6230*/  FMUL.FTZ R2, R0, R39 ;  /* 0x0000002700027220 */ /* 0x000fe20000410000 */
[----:B------:R-:W-:-:S04]  /*6240*/  FSEL R6, R6, RZ, P1 ;  /* 0x000000ff06067208 */ /* 0x000fc80000800000 */
[----:B------:R-:W-:Y:S01]  /*6250*/  FSEL R2, R2, RZ, P0 ;  /* 0x000000ff02027208 */ /* 0x000fe20000000000 */
[-CC-:B------:R-:W-:Y:S02]  /*6260*/  FFMA.FTZ R10, R117, R0.reuse, -R6.reuse ;  /* 0x00000000750a7223 */ /* 0x180fe40000010806 */
[----:B------:R-:W-:Y:S01]  /*6270*/  FFMA.FTZ R9, R116, R0, -R6 ;  /* 0x0000000074097223 */ /* 0x000fe20000010806 */
[----:B---3--:R-:W-:Y:S01]  /*6280*/  FMNMX.FTZ R36, R36, R8, !PT ;  /* 0x0000000824247209 */ /* 0x008fe20007810000 */
[-C--:B------:R-:W-:Y:S01]  /*6290*/  FFMA.FTZ R4, R85, R0.reuse, -R2 ;  /* 0x0000000055047223 */ /* 0x080fe20000010802 */
[----:B------:R-:W-:Y:S01]  /*62a0*/  STL [R1+0x384], R134 ;  /* 0x0003848601007387 */ /* 0x000fe20000100800 */
[-CC-:B------:R-:W-:Y:S01]  /*62b0*/  FFMA.FTZ R8, R127, R0.reuse, -R6.reuse ;  /* 0x000000007f087223 */ /* 0x180fe20000010806 */
[----:B----4-:R-:W-:Y:S01]  /*62c0*/  FMNMX.FTZ R37, R37, R7, !PT ;  /* 0x0000000725257209 */ /* 0x010fe20007810000 */
[----:B------:R-:W-:Y:S01]  /*62d0*/  MUFU.EX2 R10, R10 ;  /* 0x0000000a000a7308 */ /* 0x000fe20000000800 */
[----:B------:R-:W-:Y:S01]  /*62e0*/  STL [R1+0x380], R135 ;  /* 0x0003808701007387 */ /* 0x000fe20000100800 */
[----:B------:R-:W-:Y:S01]  /*62f0*/  FFMA.FTZ R7, R126, R0, -R6 ;  /* 0x000000007e077223 */ /* 0x000fe20000010806 */
[----:B------:R-:W-:-:S02]  /*6300*/  SHF.R.S32.HI R225, RZ, 0x1f, R232 ;  /* 0x0000001fffe17819 */ /* 0x000fc400000114e8 */
[----:B------:R-:W-:Y:S03]  /*6310*/  STL [R1+0x388], R39 ;  /* 0x0003882701007387 */ /* 0x000fe60000100800 */
[----:B------:R-:W1:Y:S01]  /*6320*/  MUFU.EX2 R9, R9 ;  /* 0x0000000900097308 */ /* 0x000e620000000800 */
[----:B------:R-:W-:Y:S01]  /*6330*/  STL [R1+0x3fc], R38 ;  /* 0x0003fc2601007387 */ /* 0x000fe20000100800 */
[-CC-:B------:R-:W-:Y:S01]  /*6340*/  FFMA.FTZ R11, R107, R0.reuse, -R2.reuse ;  /* 0x000000006b0b7223 */ /* 0x180fe20000010802 */
[----:B------:R-:W-:Y:S01]  /*6350*/  FSETP.NEU.FTZ.AND P0, PT, R37, -INF , PT ;  /* 0xff8000002500780b */ /* 0x000fe20003f1d000 */
[----:B------:R-:W-:Y:S01]  /*6360*/  FMUL.FTZ R5, R0, R37 ;  /* 0x0000002500057220 */ /* 0x000fe20000410000 */
[----:B------:R2:W-:Y:S01]  /*6370*/  STL [R1+0x2c], R4 ;  /* 0x00002c0401007387 */ /* 0x0005e20000100800 */
[-CC-:B------:R-:W-:Y:S02]  /*6380*/  FFMA.FTZ R12, R104, R0.reuse, -R2.reuse ;  /* 0x00000000680c7223 */ /* 0x180fe40000010802 */
[-CC-:B------:R-:W-:Y:S01]  /*6390*/  FFMA.FTZ R114, R114, R0.reuse, -R2.reuse ;  /* 0x0000000072727223 */ /* 0x180fe20000010802 */
[----:B------:R-:W3:Y:S01]  /*63a0*/  MUFU.EX2 R8, R8 ;  /* 0x0000000800087308 */ /* 0x000ee20000000800 */
[----:B------:R-:W-:-:S02]  /*63b0*/  FFMA.FTZ R111, R111, R0, -R2 ;  /* 0x000000006f6f7223 */ /* 0x000fc40000010802 */
[-CC-:B------:R-:W-:Y:S02]  /*63c0*/  FFMA.FTZ R107, R103, R0.reuse, -R2.reuse ;  /* 0x00000000676b7223 */ /* 0x180fe40000010802 */
[-CC-:B------:R-:W-:Y:S02]  /*63d0*/  FFMA.FTZ R154, R102, R0.reuse, -R2.reuse ;  /* 0x00000000669a7223 */ /* 0x180fe40000010802 */
[-CC-:B------:R-:W-:Y:S02]  /*63e0*/  FFMA.FTZ R155, R100, R0.reuse, -R2.reuse ;  /* 0x00000000649b7223 */ /* 0x180fe40000010802 */
[-CC-:B------:R-:W-:Y:S02]  /*63f0*/  FFMA.FTZ R156, R94, R0.reuse, -R2.reuse ;  /* 0x000000005e9c7223 */ /* 0x180fe40000010802 */
[-CC-:B------:R-:W-:Y:S02]  /*6400*/  FFMA.FTZ R192, R88, R0.reuse, -R2.reuse ;  /* 0x0000000058c07223 */ /* 0x180fe40000010802 */
        /* <DEDUP_REMOVED lines=8> */
[-CC-:B--2---:R-:W-:Y:S02]  /*6490*/  FFMA.FTZ R4, R56, R0.reuse, -R2.reuse ;  /* 0x0000000038047223 */ /* 0x184fe40000010802 */
        /* <DEDUP_REMOVED lines=12> */
[----:B------:R-:W-:Y:S01]  /*6560*/  FFMA.FTZ R185, R16, R0, -R2 ;  /* 0x0000000010b97223 */ /* 0x000fe20000010802 */
[----:B------:R-:W-:Y:S01]  /*6570*/  FSETP.NEU.FTZ.AND P1, PT, R36, -INF , PT ;  /* 0xff8000002400780b */ /* 0x000fe20003f3d000 */
[----:B------:R-:W-:Y:S01]  /*6580*/  FMUL.FTZ R2, R0, R36 ;  /* 0x0000002400027220 */ /* 0x000fe20000410000 */
[----:B------:R-:W-:Y:S01]  /*6590*/  LEA.HI R225, R225, R232, RZ, 0x5 ;  /* 0x000000e8e1e17211 */ /* 0x000fe200078f28ff */
[----:B------:R-:W2:Y:S01]  /*65a0*/  MUFU.EX2 R7, R7 ;  /* 0x0000000700077308 */ /* 0x000ea20000000800 */
[----:B------:R-:W-:Y:S02]  /*65b0*/  FSEL R5, R5, RZ, P0 ;  /* 0x000000ff05057208 */ /* 0x000fe40000000000 */
[----:B------:R-:W-:-:S02]  /*65c0*/  FSEL R2, R2, RZ, P1 ;  /* 0x000000ff02027208 */ /* 0x000fc40000800000 */
[----:B------:R-:W-:Y:S01]  /*65d0*/  SHF.R.S32.HI R225, RZ, 0x5, R225 ;  /* 0x00000005ffe17819 */ /* 0x000fe200000114e1 */
[-CC-:B------:R-:W-:Y:S02]  /*65e0*/  FFMA.FTZ R102, R70, R0.reuse, -R6.reuse ;  /* 0x0000000046667223 */ /* 0x180fe40000010806 */
[-CC-:B------:R-:W-:Y:S02]  /*65f0*/  FFMA.FTZ R203, R33, R0.reuse, -R6.reuse ;  /* 0x0000000021cb7223 */ /* 0x180fe40000010806 */
[-C--:B------:R-:W-:Y:S02]  /*6600*/  FFMA.FTZ R205, R30, R0.reuse, -R6 ;  /* 0x000000001ecd7223 */ /* 0x080fe40000010806 */
[-CC-:B------:R-:W-:Y:S02]  /*6610*/  FFMA.FTZ R104, R74, R0.reuse, -R5.reuse ;  /* 0x000000004a687223 */ /* 0x180fe40000010805 */
[-CC-:B------:R-:W-:Y:S02]  /*6620*/  FFMA.FTZ R178, R31, R0.reuse, -R5.reuse ;  /* 0x000000001fb27223 */ /* 0x180fe40000010805 */
[----:B------:R-:W-:-:S02]  /*6630*/  FFMA.FTZ R184, R29, R0, -R5 ;  /* 0x000000001db87223 */ /* 0x000fc40000010805 */
[-CC-:B------:R-:W-:Y:S02]  /*6640*/  FFMA.FTZ R243, R28, R0.reuse, -R5.reuse ;  /* 0x000000001cf37223 */ /* 0x180fe40000010805 */
[-C--:B------:R-:W-:Y:S02]  /*6650*/  FFMA.FTZ R246, R25, R0.reuse, -R5 ;  /* 0x0000000019f67223 */ /* 0x080fe40000010805 */
        /* <DEDUP_REMOVED lines=31> */
[----:B------:R-:W-:Y:S02]  /*6850*/  FFMA.FTZ R226, R42, R0, -R2 ;  /* 0x000000002ae27223 */ /* 0x000fe40000010802 */
[----:B------:R-:W-:Y:S02]  /*6860*/  IMAD.SHL.U32 R71, R180, 0x4, RZ ;  /* 0x00000004b4477824 */ /* 0x000fe400078e00ff */
[----:B-1----:R-:W-:-:S02]  /*6870*/  FADD.FTZ R2, R10, R9 ;  /* 0x000000090a027221 */ /* 0x002fc40000010000 */
[----:B------:R-:W-:Y:S02]  /*6880*/  IMAD R225, R231, 0x8, R225 ;  /* 0x00000008e7e17824 */ /* 0x000fe400078e02e1 */
        /* <DEDUP_REMOVED lines=9> */
[-C--:B------:R-:W-:Y:S02]  /*6920*/  FFMA.FTZ R191, R18, R0.reuse, -R6 ;  /* 0x0000000012bf7223 */ /* 0x080fe40000010806 */
        /* <DEDUP_REMOVED lines=15> */
[-C--:B------:R-:W-:Y:S02]  /*6a20*/  FFMA.FTZ R247, R21, R0.reuse, -R6 ;  /* 0x0000000015f77223 */ /* 0x080fe40000010806 */
        /* <DEDUP_REMOVED lines=25> */
[----:B------:R-:W-:Y:S01]  /*6bc0*/  FFMA.FTZ R202, R45, R0, -R5 ;  /* 0x000000002dca7223 */ /* 0x000fe20000010805 */
[----:B------:R-:W-:Y:S01]  /*6bd0*/  LOP3.LUT R0, R223, R71, RZ, 0x3c, !PT ;  /* 0x00000047df007212 */ /* 0x000fe200078e3cff */
[----:B------:R-:W-:Y:S01]  /*6be0*/  IMAD.WIDE.U32 R132, R233, -0x2daee0ad, RZ ;  /* 0xd2511f53e9847825 */ /* 0x000fe200078e00ff */
[----:B------:R-:W-:-:S03]  /*6bf0*/  LOP3.LUT R224, R222, R182, RZ, 0x3c, !PT ;  /* 0x000000b6dee07212 */ /* 0x000fc600078e3cff */
[----:B---3--:R-:W-:Y:S02]  /*6c00*/  FADD.FTZ R2, R8, R2 ;  /* 0x0000000208027221 */ /* 0x008fe40000010000 */
[----:B------:R-:W-:Y:S01]  /*6c10*/  IMAD.WIDE.U32 R186, R225, -0x326172a9, RZ ;  /* 0xcd9e8d57e1ba7825 */ /* 0x000fe200078e00ff */
[----:B------:R-:W-:-:S03]  /*6c20*/  LOP3.LUT R0, R0, R133, RZ, 0x3c, !PT ;  /* 0x0000008500007212 */ /* 0x000fc600078e3cff */
[----:B--2---:R-:W-:Y:S01]  /*6c30*/  FADD.FTZ R21, R7, R2 ;  /* 0x0000000207157221 */ /* 0x004fe20000010000 */
[----:B------:R-:W-:Y:S01]  /*6c40*/  LOP3.LUT R2, R224, R187, RZ, 0x3c, !PT ;  /* 0x000000bbe0027212 */ /* 0x000fe200078e3cff */
[----:B------:R-:W-:Y:S01]  /*6c50*/  IMAD.WIDE.U32 R40, R0, -0x326172a9, RZ ;  /* 0xcd9e8d5700287825 */ /* 0x000fe200078e00ff */
[----:B------:R-:W-:Y:S01]  /*6c60*/  IADD3 R232, R222, -0x61c88647, RZ ;  /* 0x9e3779b9dee87810 */ /* 0x000fe20007ffe0ff */
[----:B------:R-:W-:Y:S01]  /*6c70*/  MUFU.EX2 R12, R12 ;  /* 0x0000000c000c7308 */ /* 0x000fe20000000800 */
[----:B------:R-:W-:Y:S01]  /*6c80*/  IADD3 R221, R223, -0x4498517b, RZ ;  /* 0xbb67ae85dfdd7810 */ /* 0x000fe20007ffe0ff */
[----:B------:R-:W-:Y:S01]  /*6c90*/  IMAD.WIDE.U32 R250, R2, -0x2daee0ad, RZ ;  /* 0xd2511f5302fa7825 */ /* 0x000fe200078e00ff */
[----:B------:R-:W-:-:S05]  /*6ca0*/  LOP3.LUT R6, R41, R232, R186, 0x96, !PT ;  /* 0x000000e829067212 */ /* 0x000fca00078e96ba */
[----:B------:R-:W1:Y:S01]  /*6cb0*/  MUFU.EX2 R11, R11 ;  /* 0x0000000b000b7308 */ /* 0x000e620000000800 */
[----:B------:R-:W-:Y:S02]  /*6cc0*/  LOP3.LUT R0, R251, R221, R132, 0x96, !PT ;  /* 0x000000ddfb007212 */ /* 0x000fe400078e9684 */
[----:B------:R-:W-:Y:S01]  /*6cd0*/  F2FP.PACK_AB R22, R7, R8 ;  /* 0x000000080716723e */ /* 0x000fe200000000ff */
[----:B------:R-:W-:Y:S01]  /*6ce0*/  IMAD.WIDE.U32 R6, R6, -0x2daee0ad, RZ ;  /* 0xd2511f5306067825 */ /* 0x000fe200078e00ff */
[----:B------:R-:W-:Y:S02]  /*6cf0*/  IADD3 R234, R223, 0x76cf5d0a, RZ ;  /* 0x76cf5d0adfea7810 */ /* 0x000fe40007ffe0ff */
[----:B------:R-:W-:Y:S01]  /*6d00*/  IADD3 R233, R222, 0x3c6ef372, RZ ;  /* 0x3c6ef372dee97810 */ /* 0x000fe20007ffe0ff */
[----:B------:R-:W-:Y:S01]  /*6d10*/  IMAD.WIDE.U32 R100, R0, -0x326172a9, RZ ;  /* 0xcd9e8d5700647825 */ /* 0x000fe200078e00ff */
[----:B------:R-:W-:Y:S02]  /*6d20*/  F2FP.PACK_AB R20, R9, R10 ;  /* 0x0000000a0914723e */ /* 0x000fe400000000ff */
[----:B------:R-:W-:-:S02]  /*6d30*/  LOP3.LUT R10, R7, R234, R250, 0x96, !PT ;  /* 0x000000ea070a7212 */ /* 0x000fc400078e96fa */
[----:B------:R-:W-:Y:S01]  /*6d40*/  LOP3.LUT R8, R101, R233, R40, 0x96, !PT ;  /* 0x000000e965087212 */ /* 0x000fe200078e9628 */
[----:B-1----:R-:W-:Y:S01]  /*6d50*/  FADD.FTZ R63, R12, R11 ;  /* 0x0000000b0c3f7221 */ /* 0x002fe20000010000 */
[----:B------:R-:W-:Y:S01]  /*6d60*/  F2FP.PACK_AB R13, R11, R12 ;  /* 0x0000000c0b0d723e */ /* 0x000fe200000000ff */
[----:B------:R-:W-:Y:S01]  /*6d70*/  IMAD.WIDE.U32 R10, R10, -0x326172a9, RZ ;  /* 0xcd9e8d570a0a7825 */ /* 0x000fe200078e00ff */
[----:B------:R-:W-:Y:S02]  /*6d80*/  IADD3 R231, R222, -0x255992d5, RZ ;  /* 0xdaa66d2bdee77810 */ /* 0x000fe40007ffe0ff */
[----:B------:R-:W-:Y:S01]  /*6d90*/  IADD3 R241, R223, 0x32370b8f, RZ ;  /* 0x32370b8fdff17810 */ /* 0x000fe20007ffe0ff */
[----:B------:R-:W-:Y:S01]  /*6da0*/  IMAD.WIDE.U32 R8, R8, -0x2daee0ad, RZ ;  /* 0xd2511f5308087825 */ /* 0x000fe200078e00ff */
[----:B------:R-:W-:-:S04]  /*6db0*/  LOP3.LUT R12, R11, R231, R100, 0x96, !PT ;  /* 0x000000e70b0c7212 */ /* 0x000fc800078e9664 */
[----:B------:R-:W-:Y:S02]  /*6dc0*/  LOP3.LUT R6, R9, R241, R6, 0x96, !PT ;  /* 0x000000f109067212 */ /* 0x000fe400078e9606 */
[C---:B------:R-:W-:Y:S02]  /*6dd0*/  PRMT R194, R13.reuse, 0x7610, R194 ;  /* 0x000076100dc27816 */ /* 0x040fe400000000c2 */
[----:B------:R-:W-:Y:S01]  /*6de0*/  PRMT R3, R13, 0x7632, R3 ;  /* 0x000076320d037816 */ /* 0x000fe20000000003 */
[----:B------:R-:W-:Y:S01]  /*6df0*/  IMAD.WIDE.U32 R12, R12, -0x2daee0ad, RZ ;  /* 0xd2511f530c0c7825 */ /* 0x000fe200078e00ff */
[----:B------:R-:W-:Y:S02]  /*6e00*/  IADD3 R239, R223, -0x126145ec, RZ ;  /* 0xed9eba14dfef7810 */ /* 0x000fe40007ffe0ff */
[----:B------:R-:W-:Y:S01]  /*6e10*/  IADD3 R240, R222, 0x78dde6e4, RZ ;  /* 0x78dde6e4def07810 */ /* 0x000fe20007ffe0ff */
[----:B------:R-:W-:Y:S01]  /*6e20*/  IMAD.WIDE.U32 R6, R6, -0x326172a9, RZ ;  /* 0xcd9e8d5706067825 */ /* 0x000fe200078e00ff */
[----:B------:R-:W-:-:S04]  /*6e30*/  LOP3.LUT R8, R13, R239, R8, 0x96, !PT ;  /* 0x000000ef0d087212 */ /* 0x000fc800078e9608 */
[----:B------:R-:W-:Y:S01]  /*6e40*/  LOP3.LUT R10, R7, R240, R10, 0x96, !PT ;  /* 0x000000f0070a7212 */ /* 0x000fe200078e960a */
[----:B------:R-:W-:Y:S01]  /*6e50*/  IMAD.WIDE.U32 R8, R8, -0x326172a9, RZ ;  /* 0xcd9e8d5708087825 */ /* 0x000fe200078e00ff */
[----:B------:R-:W-:Y:S02]  /*6e60*/  IADD3 R238, R222, 0x1715609d, RZ ;  /* 0x1715609ddeee7810 */ /* 0x000fe40007ffe0ff */
[----:B------:R-:W-:Y:S01]  /*6e70*/  IADD3 R236, R223, -0x56f99767, RZ ;  /* 0xa9066899dfec7810 */ /* 0x000fe20007ffe0ff */
[----:B------:R-:W-:Y:S01]  /*6e80*/  IMAD.WIDE.U32 R10, R10, -0x2daee0ad, RZ ;  /* 0xd2511f530a0a7825 */ /* 0x000fe200078e00ff */
[----:B------:R-:W-:-:S04]  /*6e90*/  LOP3.LUT R13, R9, R238, R6, 0x96, !PT ;  /* 0x000000ee090d7212 */ /* 0x000fc800078e9606 */
[----:B------:R-:W-:-:S05]  /*6ea0*/  LOP3.LUT R6, R11, R236, R12, 0x96, !PT ;  /* 0x000000ec0b067212 */ /* 0x000fca00078e960c */
[----:B------:R-:W-:-:S05]  /*6eb0*/  IMAD.WIDE.U32 R6, R6, -0x326172a9, RZ ;  /* 0xcd9e8d5706067825 */ /* 0x000fca00078e00ff */
[----:B------:R-:W-:-:S04]  /*6ec0*/  LOP3.LUT R0, R7, R242, R8, 0x96, !PT ;  /* 0x000000f207007212 */ /* 0x000fc800078e9608 */
[----:B------:R-:W-:-:S04]  /*6ed0*/  LOP3.LUT R2, R0, 0xff, RZ, 0xc0, !PT ;  /* 0x000000ff00027812 */ /* 0x000fc800078ec0ff */
[----:B------:R-:W-:Y:S02]  /*6ee0*/  ISETP.GE.U32.AND P2, PT, R217, R2, PT ;  /* 0x00000002d900720c */ /* 0x000fe40003f46070 */
[----:B------:R-:W-:-:S04]  /*6ef0*/  LOP3.LUT R2, R0, 0xffff, RZ, 0xc0, !PT ;  /* 0x0000ffff00027812 */ /* 0x000fc800078ec0ff */
[----:B------:R-:W-:-:S04]  /*6f00*/  SHF.R.U32.HI R2, RZ, 0x8, R2 ;  /* 0x00000008ff027819 */ /* 0x000fc80000011602 */
[----:B------:R-:W-:-:S04]  /*6f10*/  LOP3.LUT R2, R2, 0xffff, RZ, 0xc0, !PT ;  /* 0x0000ffff02027812 */ /* 0x000fc800078ec0ff */
[C---:B------:R-:W-:Y:S02]  /*6f20*/  ISETP.GE.U32.AND P6, PT, R217.reuse, R2, PT ;  /* 0x00000002d900720c */ /* 0x040fe40003fc6070 */
[--C-:B------:R-:W-:Y:S02]  /*6f30*/  SHF.R.U32.HI R2, RZ, 0x10, R0.reuse ;  /* 0x00000010ff027819 */ /* 0x100fe40000011600 */
[----:B------:R-:W-:Y:S01]  /*6f40*/  SHF.R.U32.HI R0, RZ, 0x18, R0 ;  /* 0x00000018ff007819 */ /* 0x000fe20000011600 */
[----:B------:R-:W1:Y:S01]  /*6f50*/  MUFU.EX2 R11, R14 ;  /* 0x0000000e000b7308 */ /* 0x000e620000000800 */
[----:B------:R-:W-:Y:S02]  /*6f60*/  LOP3.LUT R2, R2, 0xff, RZ, 0xc0, !PT ;  /* 0x000000ff02027812 */ /* 0x000fe400078ec0ff */
[----:B------:R-:W-:Y:S02]  /*6f70*/  ISETP.GE.U32.AND P4, PT, R217, R0, PT ;  /* 0x00000000d900720c */ /* 0x000fe40003f86070 */
[----:B------:R-:W-:-:S03]  /*6f80*/  LOP3.LUT R0, R6, 0xff, RZ, 0xc0, !PT ;  /* 0x000000ff06007812 */ /* 0x000fc600078ec0ff */
[----:B------:R-:W-:Y:S01]  /*6f90*/  MUFU.EX2 R15, R15 ;  /* 0x0000000f000f7308 */ /* 0x000fe20000000800 */
[----:B------:R-:W-:-:S07]  /*6fa0*/  ISETP.GE.U32.AND P3, PT, R217, R0, PT ;  /* 0x00000000d900720c */ /* 0x000fce0003f66070 */
[----:B------:R-:W2:Y:S01]  /*6fb0*/  MUFU.EX2 R5, R17 ;  /* 0x0000001100057308 */ /* 0x000ea20000000800 */
[----:B------:R-:W-:Y:S02]  /*6fc0*/  ISETP.GE.U32.AND P5, PT, R217, R2, PT ;  /* 0x00000002d900720c */ /* 0x000fe40003fa6070 */
[----:B------:R-:W-:-:S05]  /*6fd0*/  SHF.R.U32.HI R0, RZ, 0x18, R6 ;  /* 0x00000018ff007819 */ /* 0x000fca0000011606 */
[----:B------:R-:W3:Y:S01]  /*6fe0*/  MUFU.EX2 R14, R16 ;  /* 0x00000010000e7308 */ /* 0x000ee20000000800 */
[----:B------:R-:W-:-:S07]  /*6ff0*/  SHF.R.U32.HI R2, RZ, 0x10, R6 ;  /* 0x00000010ff027819 */ /* 0x000fce0000011606 */
[----:B------:R-:W4:Y:S01]  /*7000*/  MUFU.EX2 R18, R18 ;  /* 0x0000001200127308 */ /* 0x000f220000000800 */
[----:B------:R-:W-:Y:S02]  /*7010*/  ISETP.GE.U32.AND P0, PT, R217, R0, PT ;  /* 0x00000000d900720c */ /* 0x000fe40003f06070 */
[----:B------:R-:W-:-:S05]  /*7020*/  LOP3.LUT R0, R2, 0xff, RZ, 0xc0, !PT ;  /* 0x000000ff02007812 */ /* 0x000fca00078ec0ff */
[----:B------:R-:W4:Y:S01]  /*7030*/  MUFU.EX2 R9, R19 ;  /* 0x0000001300097308 */ /* 0x000f220000000800 */
[----:B-1----:R-:W-:Y:S01]  /*7040*/  FADD.FTZ R2, R11, R21 ;  /* 0x000000150b027221 */ /* 0x002fe20000010000 */
[----:B------:R-:W-:Y:S01]  /*7050*/  ISETP.GE.U32.AND P1, PT, R217, R0, PT ;  /* 0x00000000d900720c */ /* 0x000fe20003f26070 */
[----:B--2---:R-:W-:Y:S01]  /*7060*/  FADD.FTZ R0, R15, R5 ;  /* 0x000000050f007221 */ /* 0x004fe20000010000 */
[----:B------:R-:W-:Y:S02]  /*7070*/  LOP3.LUT R8, R6, 0xffff, RZ, 0xc0, !PT ;  /* 0x0000ffff06087812 */ /* 0x000fe400078ec0ff */
[----:B------:R-:W-:Y:S01]  /*7080*/  PRMT R153, R20, 0x7610, R153 ;  /* 0x0000761014997816 */ /* 0x000fe20000000099 */
[----:B---3--:R-:W-:Y:S01]  /*7090*/  FADD.FTZ R12, R14, R2 ;  /* 0x000000020e0c7221 */ /* 0x008fe20000010000 */
[----:B------:R-:W-:Y:S01]  /*70a0*/  SHF.R.U32.HI R2, RZ, 0x8, R8 ;  /* 0x00000008ff027819 */ /* 0x000fe20000011608 */
[----:B----4-:R-:W-:Y:S01]  /*70b0*/  FADD.FTZ R0, R18, R0 ;  /* 0x0000000012007221 */ /* 0x010fe20000010000 */
[----:B------:R-:W-:Y:S01]  /*70c0*/  IADD3 R237, R223, 0x646e171e, RZ ;  /* 0x646e171edfed7810 */ /* 0x000fe20007ffe0ff */
[----:B------:R-:W-:Y:S01]  /*70d0*/  IMAD.WIDE.U32 R6, R13, -0x2daee0ad, RZ ;  /* 0xd2511f530d067825 */ /* 0x000fe200078e00ff */
[----:B------:R-:W-:Y:S01]  /*70e0*/  PRMT R152, R20, 0x7632, R152 ;  /* 0x0000763214987816 */ /* 0x000fe20000000098 */
[----:B------:R-:W-:Y:S01]  /*70f0*/  @!P2 HADD2 R43, -R153.H0_H0, -RZ.H0_H0 ;  /* 0xa00000ff992ba230 */ /* 0x000fe20000000900 */
[----:B------:R-:W-:Y:S01]  /*7100*/  F2FP.PACK_AB R14, R14, R11 ;  /* 0x0000000b0e0e723e */ /* 0x000fe200000000ff */
[----:B------:R-:W-:Y:S01]  /*7110*/  FADD.FTZ R11, R9, R0 ;  /* 0x00000000090b7221 */ /* 0x000fe20000010000 */
[----:B------:R-:W-:Y:S01]  /*7120*/  LOP3.LUT R2, R2, 0xffff, RZ, 0xc0, !PT ;  /* 0x0000ffff02027812 */ /* 0x000fe200078ec0ff */
[----:B------:R-:W1:Y:S01]  /*7130*/  MUFU.EX2 R13, R23 ;  /* 0x00000017000d7308 */ /* 0x000e620000000800 */
[----:B------:R-:W-:-:S02]  /*7140*/  LOP3.LUT R0, R7, R237, R10, 0x96, !PT ;  /* 0x000000ed07007212 */ /* 0x000fc400078e960a */
[----:B------:R-:W-:Y:S02]  /*7150*/  PRMT R214, R153, 0x5410, R152 ;  /* 0x0000541099d67816 */ /* 0x000fe40000000098 */
[----:B------:R-:W-:Y:S02]  /*7160*/  @!P2 PRMT R153, R43, 0x5410, RZ ;  /* 0x000054102b99a816 */ /* 0x000fe400000000ff */
[----:B------:R-:W-:Y:S01]  /*7170*/  ISETP.GE.U32.AND P2, PT, R217, R2, PT ;  /* 0x00000002d900720c */ /* 0x000fe20003f46070 */
[----:B------:R-:W2:Y:S01]  /*7180*/  MUFU.EX2 R10, R24 ;  /* 0x00000018000a7308 */ /* 0x000ea20000000800 */
[----:B------:R-:W-:Y:S01]  /*7190*/  LOP3.LUT R2, R0, 0xffff, RZ, 0xc0, !PT ;  /* 0x0000ffff00027812 */ /* 0x000fe200078ec0ff */
[----:B------:R-:W-:-:S03]  /*71a0*/  @!P6 HADD2 R42, -R152.H0_H0, -RZ.H0_H0 ;  /* 0xa00000ff982ae230 */ /* 0x000fc60000000900 */
[----:B------:R-:W-:-:S04]  /*71b0*/  SHF.R.U32.HI R2, RZ, 0x8, R2 ;  /* 0x00000008ff027819 */ /* 0x000fc80000011602 */
[----:B------:R-:W-:Y:S02]  /*71c0*/  LOP3.LUT R2, R2, 0xffff, RZ, 0xc0, !PT ;  /* 0x0000ffff02027812 */ /* 0x000fe400078ec0ff */
[----:B------:R-:W-:Y:S02]  /*71d0*/  @!P6 PRMT R152, R42, 0x5410, RZ ;  /* 0x000054102a98e816 */ /* 0x000fe400000000ff */
[C---:B------:R-:W-:Y:S02]  /*71e0*/  PRMT R125, R22.reuse, 0x7610, R125 ;  /* 0x00007610167d7816 */ /* 0x040fe4000000007d */
[----:B------:R-:W-:Y:S01]  /*71f0*/  ISETP.GE.U32.AND P6, PT, R217, R2, PT ;  /* 0x00000002d900720c */ /* 0x000fe20003fc6070 */
[----:B-1----:R-:W-:Y:S01]  /*7200*/  FADD.FTZ R2, R13, R11 ;  /* 0x0000000b0d027221 */ /* 0x002fe20000010000 */
[----:B------:R-:W-:Y:S01]  /*7210*/  PRMT R124, R22, 0x7632, R124 ;  /* 0x00007632167c7816 */ /* 0x000fe2000000007c */
[----:B------:R-:W-:Y:S01]  /*7220*/  @!P3 HADD2 R52, -R125.H0_H0, -RZ.H0_H0 ;  /* 0xa00000ff7d34b230 */ /* 0x000fe20000000900 */
[----:B------:R-:W-:Y:S01]  /*7230*/  F2FP.PACK_AB R5, R5, R15 ;  /* 0x0000000f0505723e */ /* 0x000fe200000000ff */
[----:B--2---:R-:W-:Y:S01]  /*7240*/  FADD.FTZ R8, R10, R2 ;  /* 0x000000020a087221 */ /* 0x004fe20000010000 */
[----:B------:R-:W-:Y:S01]  /*7250*/  LOP3.LUT R2, R6, 0xff, RZ, 0xc0, !PT ;  /* 0x000000ff06027812 */ /* 0x000fe200078ec0ff */
[----:B------:R-:W-:Y:S01]  /*7260*/  @!P2 HADD2 R50, -R124.H0_H0, -RZ.H0_H0 ;  /* 0xa00000ff7c32a230 */ /* 0x000fe20000000900 */
[----:B------:R-:W-:-:S02]  /*7270*/  PRMT R216, R125, 0x5410, R124 ;  /* 0x000054107dd87816 */ /* 0x000fc4000000007c */
[----:B------:R-:W-:Y:S02]  /*7280*/  PRMT R151, R5, 0x7632, R151 ;  /* 0x0000763205977816 */ /* 0x000fe40000000097 */
[----:B------:R-:W-:Y:S02]  /*7290*/  @!P3 PRMT R125, R52, 0x5410, RZ ;  /* 0x00005410347db816 */ /* 0x000fe400000000ff */
[----:B------:R-:W-:Y:S02]  /*72a0*/  ISETP.GE.U32.AND P3, PT, R217, R2, PT ;  /* 0x00000002d900720c */ /* 0x000fe40003f66070 */
[----:B------:R-:W-:Y:S01]  /*72b0*/  LOP3.LUT R2, R0, 0xff, RZ, 0xc0, !PT ;  /* 0x000000ff00027812 */ /* 0x000fe200078ec0ff */
[----:B------:R-:W-:Y:S01]  /*72c0*/  @!P4 HADD2 R45, -R151.H0_H0, -RZ.H0_H0 ;  /* 0xa00000ff972dc230 */ /* 0x000fe20000000900 */
[----:B------:R-:W-:Y:S02]  /*72d0*/  F2FP.PACK_AB R10, R10, R13 ;  /* 0x0000000d0a0a723e */ /* 0x000fe400000000ff */
[----:B------:R-:W-:Y:S01]  /*72e0*/  F2FP.PACK_AB R9, R9, R18 ;  /* 0x000000120909723e */ /* 0x000fe200000000ff */
[----:B------:R-:W1:Y:S01]  /*72f0*/  MUFU.EX2 R13, R27 ;  /* 0x0000001b000d7308 */ /* 0x000e620000000800 */
[----:B------:R-:W-:-:S02]  /*7300*/  PRMT R150, R5, 0x7610, R150 ;  /* 0x0000761005967816 */ /* 0x000fc40000000096 */
[----:B------:R-:W-:Y:S02]  /*7310*/  @!P2 PRMT R124, R50, 0x5410, RZ ;  /* 0x00005410327ca816 */ /* 0x000fe400000000ff */
[----:B------:R-:W-:Y:S02]  /*7320*/  ISETP.GE.U32.AND P2, PT, R217, R2, PT ;  /* 0x00000002d900720c */ /* 0x000fe40003f46070 */
[----:B------:R-:W-:Y:S01]  /*7330*/  SHF.R.U32.HI R2, RZ, 0x18, R0 ;  /* 0x00000018ff027819 */ /* 0x000fe20000011600 */
[----:B------:R-:W2:Y:S01]  /*7340*/  MUFU.EX2 R11, R32 ;  /* 0x00000020000b7308 */ /* 0x000ea20000000800 */
[----:B------:R-:W-:Y:S02]  /*7350*/  PRMT R213, R150, 0x5410, R151 ;  /* 0x0000541096d57816 */ /* 0x000fe40000000097 */
[----:B------:R-:W-:Y:S02]  /*7360*/  PRMT R84, R9, 0x7610, R84 ;  /* 0x0000761009547816 */ /* 0x000fe40000000054 */
[----:B------:R-:W-:-:S02]  /*7370*/  @!P4 PRMT R151, R45, 0x5410, RZ ;  /* 0x000054102d97c816 */ /* 0x000fc400000000ff */
[----:B------:R-:W-:Y:S02]  /*7380*/  ISETP.GE.U32.AND P4, PT, R217, R2, PT ;  /* 0x00000002d900720c */ /* 0x000fe40003f86070 */
[----:B------:R-:W-:Y:S01]  /*7390*/  SHF.R.U32.HI R0, RZ, 0x10, R0 ;  /* 0x00000010ff007819 */ /* 0x000fe20000011600 */
[----:B------:R-:W-:Y:S01]  /*73a0*/  @!P5 HADD2 R48, -R150.H0_H0, -RZ.H0_H0 ;  /* 0xa00000ff9630d230 */ /* 0x000fe20000000900 */
[----:B------:R-:W-:Y:S02]  /*73b0*/  PRMT R85, R9, 0x7632, R85 ;  /* 0x0000763209557816 */ /* 0x000fe40000000055 */
[----:B------:R-:W-:Y:S01]  /*73c0*/  SHF.R.U32.HI R2, RZ, 0x10, R6 ;  /* 0x00000010ff027819 */ /* 0x000fe20000011606 */
[----:B------:R-:W3:Y:S01]  /*73d0*/  MUFU.EX2 R9, R26 ;  /* 0x0000001a00097308 */ /* 0x000ee20000000800 */
[----:B------:R-:W-:Y:S01]  /*73e0*/  @!P1 HADD2 R49, -R84.H0_H0, -RZ.H0_H0 ;  /* 0xa00000ff54319230 */ /* 0x000fe20000000900 */
[----:B------:R-:W-:Y:S02]  /*73f0*/  LOP3.LUT R0, R0, 0xff, RZ, 0xc0, !PT ;  /* 0x000000ff00007812 */ /* 0x000fe400078ec0ff */
[----:B------:R-:W-:-:S02]  /*7400*/  LOP3.LUT R5, R6, 0xffff, RZ, 0xc0, !PT ;  /* 0x0000ffff06057812 */ /* 0x000fc400078ec0ff */
[----:B------:R-:W-:Y:S01]  /*7410*/  LOP3.LUT R2, R2, 0xff, RZ, 0xc0, !PT ;  /* 0x000000ff02027812 */ /* 0x000fe200078ec0ff */
[----:B------:R-:W-:Y:S01]  /*7420*/  @!P0 HADD2 R47, -R85.H0_H0, -RZ.H0_H0 ;  /* 0xa00000ff552f8230 */ /* 0x000fe20000000900 */
[----:B------:R-:W4:Y:S01]  /*7430*/  MUFU.EX2 R7, R35 ;  /* 0x0000002300077308 */ /* 0x000f220000000800 */
[----:B------:R-:W-:Y:S02]  /*7440*/  PRMT R149, R14, 0x7610, R149 ;  /* 0x000076100e957816 */ /* 0x000fe40000000095 */
[----:B------:R-:W-:Y:S02]  /*7450*/  @!P5 PRMT R150, R48, 0x5410, RZ ;  /* 0x000054103096d816 */ /* 0x000fe400000000ff */
[----:B------:R-:W-:Y:S02]  /*7460*/  PRMT R215, R84, 0x5410, R85 ;  /* 0x0000541054d77816 */ /* 0x000fe40000000055 */
[----:B------:R-:W-:Y:S02]  /*7470*/  @!P1 PRMT R84, R49, 0x5410, RZ ;  /* 0x0000541031549816 */ /* 0x000fe400000000ff */
[----:B------:R-:W-:-:S02]  /*7480*/  ISETP.GE.U32.AND P5, PT, R217, R0, PT ;  /* 0x00000000d900720c */ /* 0x000fc40003fa6070 */
[----:B------:R-:W-:Y:S02]  /*7490*/  SHF.R.U32.HI R6, RZ, 0x18, R6 ;  /* 0x00000018ff067819 */ /* 0x000fe40000011606 */
[----:B------:R-:W-:Y:S01]  /*74a0*/  ISETP.GE.U32.AND P1, PT, R217, R2, PT ;  /* 0x00000002d900720c */ /* 0x000fe20003f26070 */
[----:B-1----:R-:W-:Y:S01]  /*74b0*/  FADD.FTZ R2, R13, R12 ;  /* 0x0000000c0d027221 */ /* 0x002fe20000010000 */
[----:B------:R-:W-:Y:S01]  /*74c0*/  SHF.R.U32.HI R0, RZ, 0x8, R5 ;  /* 0x00000008ff007819 */ /* 0x000fe20000011605 */
[----:B------:R-:W-:Y:S01]  /*74d0*/  @!P2 HADD2 R57, -R149.H0_H0, -RZ.H0_H0 ;  /* 0xa00000ff9539a230 */ /* 0x000fe20000000900 */
[----:B------:R-:W-:Y:S02]  /*74e0*/  PRMT R148, R14, 0x7632, R148 ;  /* 0x000076320e947816 */ /* 0x000fe40000000094 */
[----:B------:R-:W-:Y:S02]  /*74f0*/  @!P0 PRMT R85, R47, 0x5410, RZ ;  /* 0x000054102f558816 */ /* 0x000fe400000000ff */
[----:B------:R-:W-:Y:S01]  /*7500*/  ISETP.GE.U32.AND P0, PT, R217, R6, PT ;  /* 0x00000006d900720c */ /* 0x000fe20003f06070 */
[----:B--2---:R-:W-:Y:S01]  /*7510*/  FADD.FTZ R6, R11, R2 ;  /* 0x000000020b067221 */ /* 0x004fe20000010000 */
[----:B------:R-:W-:-:S02]  /*7520*/  LOP3.LUT R0, R0, 0xffff, RZ, 0xc0, !PT ;  /* 0x0000ffff00007812 */ /* 0x000fc400078ec0ff */
[----:B------:R-:W-:Y:S02]  /*7530*/  F2FP.PACK_AB R2, R11, R13 ;  /* 0x0000000d0b02723e */ /* 0x000fe400000000ff */
[----:B------:R-:W-:Y:S01]  /*7540*/  PRMT R211, R149, 0x5410, R148 ;  /* 0x0000541095d37816 */ /* 0x000fe20000000094 */
[----:B------:R-:W-:Y:S01]  /*7550*/  MUFU.EX2 R13, R25 ;  /* 0x00000019000d7308 */ /* 0x000fe20000000800 */
[----:B------:R-:W-:Y:S02]  /*7560*/  @!P2 PRMT R149, R57, 0x5410, RZ ;  /* 0x000054103995a816 */ /* 0x000fe400000000ff */
[----:B------:R-:W-:Y:S01]  /*7570*/  ISETP.GE.U32.AND P2, PT, R217, R0, PT ;  /* 0x00000000d900720c */ /* 0x000fe20003f46070 */
[----:B---3--:R-:W-:Y:S01]  /*7580*/  FADD.FTZ R0, R9, R8 ;  /* 0x0000000809007221 */ /* 0x008fe20000010000 */
[----:B------:R-:W-:-:S03]  /*7590*/  PRMT R147, R10, 0x7632, R147 ;  /* 0x000076320a937816 */ /* 0x000fc60000000093 */
[----:B------:R-:W1:Y:S01]  /*75a0*/  MUFU.EX2 R11, R28 ;  /* 0x0000001c000b7308 */ /* 0x000e620000000800 */
[----:B------:R-:W-:Y:S01]  /*75b0*/  PRMT R146, R10, 0x7610, R146 ;  /* 0x000076100a927816 */ /* 0x000fe20000000092 */
[C---:B----4-:R-:W-:Y:S01]  /*75c0*/  FADD.FTZ R5, R7.reuse, R0 ;  /* 0x0000000007057221 */ /* 0x050fe20000010000 */
[----:B------:R-:W-:-:S05]  /*75d0*/  F2FP.PACK_AB R0, R7, R9 ;  /* 0x000000090700723e */ /* 0x000fca00000000ff */
[----:B------:R-:W2:Y:S01]  /*75e0*/  MUFU.EX2 R10, R29 ;  /* 0x0000001d000a7308 */ /* 0x000ea20000000800 */
[----:B------:R-:W-:-:S07]  /*75f0*/  PRMT R145, R2, 0x7610, R145 ;  /* 0x0000761002917816 */ /* 0x000fce0000000091 */
[----:B------:R-:W3:Y:S01]  /*7600*/  MUFU.EX2 R20, R114 ;  /* 0x0000007200147308 */ /* 0x000ee20000000800 */
[----:B------:R-:W-:-:S07]  /*7610*/  PRMT R144, R2, 0x7632, R144 ;  /* 0x0000763202907816 */ /* 0x000fce0000000090 */
[----:B------:R-:W4:Y:S01]  /*7620*/  MUFU.EX2 R7, R30 ;  /* 0x0000001e00077308 */ /* 0x000f220000000800 */
[----:B-1----:R-:W-:-:S07]  /*7630*/  FADD.FTZ R2, R13, R11 ;  /* 0x0000000b0d027221 */ /* 0x002fce0000010000 */
[----:B------:R-:W1:Y:S08]  /*7640*/  MUFU.EX2 R17, R111 ;  /* 0x0000006f00117308 */ /* 0x000e700000000800 */
[----:B------:R-:W1:Y:S01]  /*7650*/  MUFU.EX2 R9, R31 ;  /* 0x0000001f00097308 */ /* 0x000e620000000800 */
[----:B--2---:R-:W-:-:S07]  /*7660*/  FADD.FTZ R2, R10, R2 ;  /* 0x000000020a027221 */ /* 0x004fce0000010000 */
[----:B------:R-:W2:Y:S01]  /*7670*/  MUFU.EX2 R18, R34 ;  /* 0x0000002200127308 */ /* 0x000ea20000000800 */
[----:B------:R-:W-:-:S07]  /*7680*/  PRMT R143, R0, 0x7610, R143 ;  /* 0x00007610008f7816 */ /* 0x000fce000000008f */
[----:B------:R-:W1:Y:S01]  /*7690*/  MUFU.EX2 R8, R33 ;  /* 0x0000002100087308 */ /* 0x000e620000000800 */
[----:B------:R-:W-:-:S07]  /*76a0*/  PRMT R142, R0, 0x7632, R142 ;  /* 0x00007632008e7816 */ /* 0x000fce000000008e */
[----:B------:R-:W2:Y:S01]  /*76b0*/  MUFU.EX2 R16, R54 ;  /* 0x0000003600107308 */ /* 0x000ea20000000800 */
[----:B---3--:R-:W-:Y:S02]  /*76c0*/  FADD.FTZ R0, R20, R63 ;  /* 0x0000003f14007221 */ /* 0x008fe40000010000 */
[----:B----4-:R-:W-:-:S05]  /*76d0*/  FADD.FTZ R2, R7, R2 ;  /* 0x0000000207027221 */ /* 0x010fca0000010000 */
[----:B------:R-:W-:Y:S01]  /*76e0*/  MUFU.EX2 R21, R56 ;  /* 0x0000003800157308 */ /* 0x000fe20000000800 */
[----:B-1----:R-:W-:-:S07]  /*76f0*/  FADD.FTZ R23, R17, R0 ;  /* 0x0000000011177221 */ /* 0x002fce0000010000 */
[----:B------:R-:W1:Y:S01]  /*7700*/  MUFU.EX2 R15, R44 ;  /* 0x0000002c000f7308 */ /* 0x000e620000000800 */
[----:B------:R-:W-:Y:S01]  /*7710*/  F2FP.PACK_AB R35, R7, R10 ;  /* 0x0000000a0723723e */ /* 0x000fe200000000ff */
[----:B------:R-:W-:Y:S02]  /*7720*/  FADD.FTZ R2, R9, R2 ;  /* 0x0000000209027221 */ /* 0x000fe40000010000 */
[----:B--2---:R-:W-:-:S04]  /*7730*/  FADD.FTZ R0, R18, R6 ;  /* 0x0000000612007221 */ /* 0x004fc80000010000 */
[----:B------:R-:W-:Y:S01]  /*7740*/  MUFU.EX2 R19, R96 ;  /* 0x0000006000137308 */ /* 0x000fe20000000800 */
[----:B------:R-:W-:-:S07]  /*7750*/  FADD.FTZ R22, R8, R2 ;  /* 0x0000000208167221 */ /* 0x000fce0000010000 */
[----:B------:R-:W2:Y:S01]  /*7760*/  MUFU.EX2 R12, R46 ;  /* 0x0000002e000c7308 */ /* 0x000ea20000000800 */
[----:B------:R-:W-:-:S07]  /*7770*/  FADD.FTZ R2, R16, R0 ;  /* 0x0000000010027221 */ /* 0x000fce0000010000 */
[----:B------:R-:W3:Y:S01]  /*7780*/  MUFU.EX2 R7, R51 ;  /* 0x0000003300077308 */ /* 0x000ee20000000800 */
[----:B-1----:R-:W-:Y:S02]  /*7790*/  FADD.FTZ R0, R15, R5 ;  /* 0x000000050f007221 */ /* 0x002fe40000010000 */
[----:B------:R-:W-:-:S05]  /*77a0*/  FADD.FTZ R2, R21, R2 ;  /* 0x0000000215027221 */ /* 0x000fca0000010000 */
[----:B------:R-:W1:Y:S01]  /*77b0*/  MUFU.EX2 R6, R113 ;  /* 0x0000007100067308 */ /* 0x000e620000000800 */
[----:B--2---:R-:W-:Y:S02]  /*77c0*/  FADD.FTZ R0, R12, R0 ;  /* 0x000000000c007221 */ /* 0x004fe40000010000 */
[----:B------:R-:W-:Y:S01]  /*77d0*/  FADD.FTZ R5, R19, R2 ;  /* 0x0000000213057221 */ /* 0x000fe20000010000 */
[----:B------:R-:W-:Y:S01]  /*77e0*/  IADD3 R2, R71, 0x1, RZ ;  /* 0x0000000147027810 */ /* 0x000fe20007ffe0ff */
[----:B------:R-:W-:Y:S02]  /*77f0*/  IMAD.MOV.U32 R26, RZ, RZ, R176 ;  /* 0x000000ffff1a7224 */ /* 0x000fe400078e00b0 */
[----:B---3--:R-:W-:Y:S01]  /*7800*/  FADD.FTZ R0, R7, R0 ;  /* 0x0000000007007221 */ /* 0x008fe20000010000 */
[----:B------:R-:W-:-:S03]  /*7810*/  LOP3.LUT R176, R223, R2, RZ, 0x3c, !PT ;  /* 0x00000002dfb07212 */ /* 0x000fc600078e3cff */
[----:B-1----:R-:W-:Y:S01]  /*7820*/  FADD.FTZ R14, R6, R0 ;  /* 0x00000000060e7221 */ /* 0x002fe20000010000 */
[----:B------:R-:W-:Y:S02]  /*7830*/  LOP3.LUT R0, R176, R133, RZ, 0x3c, !PT ;  /* 0x00000085b0007212 */ /* 0x000fe400078e3cff */
[----:B------:R-:W-:-:S03]  /*7840*/  F2FP.PACK_AB R43, R17, R20 ;  /* 0x00000014112b723e */ /* 0x000fc600000000ff */
[----:B------:R-:W-:Y:S01]  /*7850*/  IMAD.WIDE.U32 R28, R0, -0x326172a9, RZ ;  /* 0xcd9e8d57001c7825 */ /* 0x000fe200078e00ff */
[----:B------:R-:W-:Y:S02]  /*7860*/  F2FP.PACK_AB R42, R8, R9 ;  /* 0x00000009082a723e */ /* 0x000fe400000000ff */
[----:B------:R-:W-:Y:S02]  /*7870*/  F2FP.PACK_AB R17, R6, R7 ;  /* 0x000000070611723e */ /* 0x000fe400000000ff */
[----:B------:R-:W-:Y:S02]  /*7880*/  LOP3.LUT R6, R29, R232, R186, 0x96, !PT ;  /* 0x000000e81d067212 */ /* 0x000fe400078e96ba */
[----:B------:R-:W-:-:S03]  /*7890*/  LOP3.LUT R8, R101, R233, R28, 0x96, !PT ;  /* 0x000000e965087212 */ /* 0x000fc600078e961c */
[----:B------:R-:W-:-:S04]  /*78a0*/  IMAD.WIDE.U32 R6, R6, -0x2daee0ad, RZ ;  /* 0xd2511f5306067825 */ /* 0x000fc800078e00ff */
[----:B------:R-:W-:Y:S01]  /*78b0*/  IMAD.WIDE.U32 R8, R8, -0x2daee0ad, RZ ;  /* 0xd2511f5308087825 */ /* 0x000fe200078e00ff */
[----:B------:R-:W-:Y:S02]  /*78c0*/  F2FP.PACK_AB R15, R12, R15 ;  /* 0x0000000f0c0f723e */ /* 0x000fe400000000ff */
[----:B------:R-:W-:Y:S02]  /*78d0*/  LOP3.LUT R12, R7, R234, R250, 0x96, !PT ;  /* 0x000000ea070c7212 */ /* 0x000fe400078e96fa */
[----:B------:R-:W-:Y:S02]  /*78e0*/  LOP3.LUT R10, R9, R241, R6, 0x96, !PT ;  /* 0x000000f1090a7212 */ /* 0x000fe400078e9606 */
[----:B------:R-:W-:Y:S01]  /*78f0*/  F2FP.PACK_AB R33, R11, R13 ;  /* 0x0000000d0b21723e */ /* 0x000fe200000000ff */
[----:B------:R-:W-:-:S04]  /*7900*/  IMAD.WIDE.U32 R12, R12, -0x326172a9, RZ ;  /* 0xcd9e8d570c0c7825 */ /* 0x000fc800078e00ff */
[----:B------:R-:W-:Y:S01]  /*7910*/  IMAD.WIDE.U32 R10, R10, -0x326172a9, RZ ;  /* 0xcd9e8d570a0a7825 */ /* 0x000fe200078e00ff */
[----:B------:R-:W-:-:S04]  /*7920*/  LOP3.LUT R7, R13, R231, R100, 0x96, !PT ;  /* 0x000000e70d077212 */ /* 0x000fc800078e9664 */
[----:B------:R-:W-:Y:S01]  /*7930*/  LOP3.LUT R12, R11, R240, R12, 0x96, !PT ;  /* 0x000000f00b0c7212 */ /* 0x000fe200078e960c */
[----:B------:R-:W-:-:S04]  /*7940*/  IMAD.WIDE.U32 R6, R7, -0x2daee0ad, RZ ;  /* 0xd2511f5307067825 */ /* 0x000fc800078e00ff */
[----:B------:R-:W-:Y:S01]  /*7950*/  IMAD.WIDE.U32 R12, R12, -0x2daee0ad, RZ ;  /* 0xd2511f530c0c7825 */ /* 0x000fe200078e00ff */
[----:B------:R-:W-:-:S04]  /*7960*/  LOP3.LUT R8, R7, R239, R8, 0x96, !PT ;  /* 0x000000ef07087212 */ /* 0x000fc800078e9608 */
[----:B------:R-:W-:Y:S01]  /*7970*/  LOP3.LUT R6, R13, R236, R6, 0x96, !PT ;  /* 0x000000ec0d067212 */ /* 0x000fe200078e9606 */
[----:B------:R-:W-:-:S04]  /*7980*/  IMAD.WIDE.U32 R8, R8, -0x326172a9, RZ ;  /* 0xcd9e8d5708087825 */ /* 0x000fc800078e00ff */
[----:B------:R-:W-:Y:S01]  /*7990*/  IMAD.WIDE.U32 R6, R6, -0x326172a9, RZ ;  /* 0xcd9e8d5706067825 */ /* 0x000fe200078e00ff */
[----:B------:R-:W-:-:S04]  /*79a0*/  @!P4 HADD2 R59, -R147.H0_H0, -RZ.H0_H0 ;  /* 0xa00000ff933bc230 */ /* 0x000fc80000000900 */
[----:B------:R-:W-:Y:S02]  /*79b0*/  LOP3.LUT R0, R7, R242, R8, 0x96, !PT ;  /* 0x000000f207007212 */ /* 0x000fe400078e9608 */
[----:B------:R-:W-:Y:S02]  /*79c0*/  PRMT R210, R146, 0x5410, R147 ;  /* 0x0000541092d27816 */ /* 0x000fe40000000093 */
[C---:B------:R-:W-:Y:S02]  /*79d0*/  LOP3.LUT R2, R0.reuse, 0xff, RZ, 0xc0, !PT ;  /* 0x000000ff00027812 */ /* 0x040fe400078ec0ff */
[----:B------:R-:W-:Y:S02]  /*79e0*/  @!P4 PRMT R147, R59, 0x5410, RZ ;  /* 0x000054103b93c816 */ /* 0x000fe400000000ff */
[----:B------:R-:W-:Y:S02]  /*79f0*/  ISETP.GE.U32.AND P4, PT, R217, R2, PT ;  /* 0x00000002d900720c */ /* 0x000fe40003f86070 */
[----:B------:R-:W-:Y:S01]  /*7a00*/  LOP3.LUT R2, R0, 0xffff, RZ, 0xc0, !PT ;  /* 0x0000ffff00027812 */ /* 0x000fe200078ec0ff */
[----:B------:R-:W-:-:S03]  /*7a10*/  @!P3 HADD2 R62, -R145.H0_H0, -RZ.H0_H0 ;  /* 0xa00000ff913eb230 */ /* 0x000fc60000000900 */
[----:B------:R-:W-:Y:S02]  /*7a20*/  SHF.R.U32.HI R2, RZ, 0x8, R2 ;  /* 0x00000008ff027819 */ /* 0x000fe40000011602 */
[----:B------:R-:W-:Y:S02]  /*7a30*/  PRMT R24, R145, 0x5410, R144 ;  /* 0x0000541091187816 */ /* 0x000fe40000000090 */
[----:B------:R-:W-:Y:S01]  /*7a40*/  LOP3.LUT R2, R2, 0xffff, RZ, 0xc0, !PT ;  /* 0x0000ffff02027812 */ /* 0x000fe200078ec0ff */
[----:B------:R-:W-:Y:S01]  /*7a50*/  @!P0 HADD2 R58, -R142.H0_H0, -RZ.H0_H0 ;  /* 0xa00000ff8e3a8230 */ /* 0x000fe20000000900 */
[----:B------:R-:W-:Y:S02]  /*7a60*/  @!P3 PRMT R145, R62, 0x5410, RZ ;  /* 0x000054103e91b816 */ /* 0x000fe400000000ff */
[----:B------:R-:W-:Y:S02]  /*7a70*/  ISETP.GE.U32.AND P3, PT, R217, R2, PT ;  /* 0x00000002d900720c */ /* 0x000fe40003f66070 */
[----:B------:R-:W-:-:S02]  /*7a80*/  SHF.R.U32.HI R2, RZ, 0x10, R0 ;  /* 0x00000010ff027819 */ /* 0x000fc40000011600 */
[----:B------:R-:W-:Y:S02]  /*7a90*/  F2FP.PACK_AB R16, R16, R18 ;  /* 0x000000121010723e */ /* 0x000fe400000000ff */
[----:B------:R-:W-:Y:S02]  /*7aa0*/  SHF.R.U32.HI R0, RZ, 0x18, R0 ;  /* 0x00000018ff007819 */ /* 0x000fe40000011600 */
[----:B------:R-:W-:Y:S01]  /*7ab0*/  F2FP.PACK_AB R18, R19, R21 ;  /* 0x000000151312723e */ /* 0x000fe200000000ff */
[----:B------:R-:W-:Y:S01]  /*7ac0*/  @!P2 HADD2 R55, -R144.H0_H0, -RZ.H0_H0 ;  /* 0xa00000ff9037a230 */ /* 0x000fe20000000900 */
[----:B------:R-:W-:Y:S01]  /*7ad0*/  PRMT R212, R143, 0x5410, R142 ;  /* 0x000054108fd47816 */ /* 0x000fe2000000008e */
[----:B------:R-:W1:Y:S01]  /*7ae0*/  MUFU.EX2 R19, R108 ;  /* 0x0000006c00137308 */ /* 0x000e620000000800 */
[----:B------:R-:W-:Y:S02]  /*7af0*/  @!P0 PRMT R142, R58, 0x5410, RZ ;  /* 0x000054103a8e8816 */ /* 0x000fe400000000ff */
[----:B------:R-:W-:-:S02]  /*7b00*/  ISETP.GE.U32.AND P0, PT, R217, R0, PT ;  /* 0x00000000d900720c */ /* 0x000fc40003f06070 */
[----:B------:R-:W-:-:S03]  /*7b10*/  LOP3.LUT R0, R6, 0xff, RZ, 0xc0, !PT ;  /* 0x000000ff06007812 */ /* 0x000fc600078ec0ff */
[----:B------:R-:W2:Y:S01]  /*7b20*/  MUFU.EX2 R11, R105 ;  /* 0x00000069000b7308 */ /* 0x000ea20000000800 */
[----:B------:R-:W-:Y:S01]  /*7b30*/  @!P2 PRMT R144, R55, 0x5410, RZ ;  /* 0x000054103790a816 */ /* 0x000fe200000000ff */
[----:B------:R-:W-:Y:S01]  /*7b40*/  @!P1 HADD2 R60, -R143.H0_H0, -RZ.H0_H0 ;  /* 0xa00000ff8f3c9230 */ /* 0x000fe20000000900 */
[----:B------:R-:W-:Y:S02]  /*7b50*/  LOP3.LUT R10, R9, R238, R10, 0x96, !PT ;  /* 0x000000ee090a7212 */ /* 0x000fe400078e960a */
[----:B------:R-:W-:Y:S01]  /*7b60*/  ISETP.GE.U32.AND P2, PT, R217, R0, PT ;  /* 0x00000000d900720c */ /* 0x000fe20003f46070 */
[----:B------:R-:W-:Y:S01]  /*7b70*/  @!P5 HADD2 R61, -R146.H0_H0, -RZ.H0_H0 ;  /* 0xa00000ff923dd230 */ /* 0x000fe20000000900 */
[--C-:B------:R-:W-:Y:S02]  /*7b80*/  SHF.R.U32.HI R0, RZ, 0x10, R6.reuse ;  /* 0x00000010ff007819 */ /* 0x100fe40000011606 */
[----:B------:R-:W-:Y:S02]  /*7b90*/  LOP3.LUT R9, R6, 0xffff, RZ, 0xc0, !PT ;  /* 0x0000ffff06097812 */ /* 0x000fe400078ec0ff */
[----:B------:R-:W-:Y:S01]  /*7ba0*/  SHF.R.U32.HI R6, RZ, 0x18, R6 ;  /* 0x00000018ff067819 */ /* 0x000fe20000011606 */
[----:B------:R-:W-:Y:S01]  /*7bb0*/  @!P6 HADD2 R53, -R148.H0_H0, -RZ.H0_H0 ;  /* 0xa00000ff9435e230 */ /* 0x000fe20000000900 */
[----:B------:R-:W-:-:S02]  /*7bc0*/  LOP3.LUT R2, R2, 0xff, RZ, 0xc0, !PT ;  /* 0x000000ff02027812 */ /* 0x000fc400078ec0ff */
[----:B------:R-:W-:Y:S01]  /*7bd0*/  @!P1 PRMT R143, R60, 0x5410, RZ ;  /* 0x000054103c8f9816 */ /* 0x000fe200000000ff */
[----:B------:R-:W3:Y:S01]  /*7be0*/  MUFU.EX2 R21, R93 ;  /* 0x0000005d00157308 */ /* 0x000ee20000000800 */
[----:B------:R-:W-:Y:S01]  /*7bf0*/  ISETP.GE.U32.AND P1, PT, R217, R6, PT ;  /* 0x00000006d900720c */ /* 0x000fe20003f26070 */
[----:B------:R-:W-:Y:S01]  /*7c00*/  IMAD.WIDE.U32 R6, R10, -0x2daee0ad, RZ ;  /* 0xd2511f530a067825 */ /* 0x000fe200078e00ff */
[----:B------:R-:W-:Y:S02]  /*7c10*/  @!P5 PRMT R146, R61, 0x5410, RZ ;  /* 0x000054103d92d816 */ /* 0x000fe400000000ff */
[----:B------:R-:W-:Y:S02]  /*7c20*/  LOP3.LUT R0, R0, 0xff, RZ, 0xc0, !PT ;  /* 0x000000ff00007812 */ /* 0x000fe400078ec0ff */
[----:B------:R-:W-:Y:S01]  /*7c30*/  ISETP.GE.U32.AND P5, PT, R217, R2, PT ;  /* 0x00000002d900720c */ /* 0x000fe20003fa6070 */
[----:B------:R-:W4:Y:S01]  /*7c40*/  MUFU.EX2 R20, R90 ;  /* 0x0000005a00147308 */ /* 0x000f220000000800 */
[----:B-1----:R-:W-:Y:S01]  /*7c50*/  FADD.FTZ R2, R19, R14 ;  /* 0x0000000e13027221 */ /* 0x002fe20000010000 */
[----:B------:R-:W-:-:S02]  /*7c60*/  @!P6 PRMT R148, R53, 0x5410, RZ ;  /* 0x000054103594e816 */ /* 0x000fc400000000ff */
[----:B------:R-:W-:Y:S02]  /*7c70*/  ISETP.GE.U32.AND P6, PT, R217, R0, PT ;  /* 0x00000000d900720c */ /* 0x000fe40003fc6070 */
[C---:B------:R-:W-:Y:S02]  /*7c80*/  PRMT R139, R16.reuse, 0x7610, R139 ;  /* 0x00007610108b7816 */ /* 0x040fe4000000008b */
[----:B------:R-:W-:Y:S01]  /*7c90*/  LOP3.LUT R0, R7, R237, R12, 0x96, !PT ;  /* 0x000000ed07007212 */ /* 0x000fe200078e960c */
[----:B--2---:R-:W-:Y:S01]  /*7ca0*/  FADD.FTZ R12, R11, R2 ;  /* 0x000000020b0c7221 */ /* 0x004fe20000010000 */
[----:B------:R-:W-:Y:S01]  /*7cb0*/  SHF.R.U32.HI R2, RZ, 0x8, R9 ;  /* 0x00000008ff027819 */ /* 0x000fe20000011609 */
[----:B------:R-:W-:Y:S01]  /*7cc0*/  @!P4 HADD2 R64, -R139.H0_H0, -RZ.H0_H0 ;  /* 0xa00000ff8b40c230 */ /* 0x000fe20000000900 */
[----:B------:R-:W-:Y:S02]  /*7cd0*/  PRMT R137, R16, 0x7632, R137 ;  /* 0x0000763210897816 */ /* 0x000fe40000000089 */
[----:B------:R-:W-:-:S02]  /*7ce0*/  LOP3.LUT R2, R2, 0xffff, RZ, 0xc0, !PT ;  /* 0x0000ffff02027812 */ /* 0x000fc400078ec0ff */
[----:B------:R-:W-:Y:S02]  /*7cf0*/  PRMT R209, R139, 0x5410, R137 ;  /* 0x000054108bd17816 */ /* 0x000fe40000000089 */
[----:B------:R-:W-:Y:S02]  /*7d00*/  PRMT R129, R15, 0x7610, R129 ;  /* 0x000076100f817816 */ /* 0x000fe40000000081 */
[----:B------:R-:W-:Y:S01]  /*7d10*/  @!P4 PRMT R139, R64, 0x5410, RZ ;  /* 0x00005410408bc816 */ /* 0x000fe200000000ff */
[----:B---3--:R-:W-:Y:S01]  /*7d20*/  FADD.FTZ R5, R21, R5 ;  /* 0x0000000515057221 */ /* 0x008fe20000010000 */
[----:B------:R-:W-:Y:S01]  /*7d30*/  ISETP.GE.U32.AND P4, PT, R217, R2, PT ;  /* 0x00000002d900720c */ /* 0x000fe20003f86070 */
[----:B------:R-:W1:Y:S01]  /*7d40*/  MUFU.EX2 R14, R80 ;  /* 0x00000050000e7308 */ /* 0x000e620000000800 */
[----:B----4-:R-:W-:Y:S02]  /*7d50*/  F2FP.PACK_AB R10, R20, R21 ;  /* 0x00000015140a723e */ /* 0x010fe400000000ff */
[----:B------:R-:W-:Y:S01]  /*7d60*/  SHF.R.U32.HI R2, RZ, 0x10, R0 ;  /* 0x00000010ff027819 */ /* 0x000fe20000011600 */
[----:B------:R-:W-:Y:S01]  /*7d70*/  @!P5 HADD2 R66, -R129.H0_H0, -RZ.H0_H0 ;  /* 0xa00000ff8142d230 */ /* 0x000fe20000000900 */
[----:B------:R-:W-:-:S03]  /*7d80*/  PRMT R131, R15, 0x7632, R131 ;  /* 0x000076320f837816 */ /* 0x000fc60000000083 */
[----:B------:R2:W-:Y:S01]  /*7d90*/  MUFU.EX2 R21, R107 ;  /* 0x0000006b00157308 */ /* 0x0005e20000000800 */
[----:B------:R-:W-:Y:S02]  /*7da0*/  LOP3.LUT R2, R2, 0xff, RZ, 0xc0, !PT ;  /* 0x000000ff02027812 */ /* 0x000fe400078ec0ff */
[----:B------:R-:W-:Y:S02]  /*7db0*/  PRMT R208, R129, 0x5410, R131 ;  /* 0x0000541081d07816 */ /* 0x000fe40000000083 */
[----:B------:R-:W-:-:S03]  /*7dc0*/  @!P5 PRMT R129, R66, 0x5410, RZ ;  /* 0x000054104281d816 */ /* 0x000fc600000000ff */
[----:B------:R-:W3:Y:S01]  /*7dd0*/  MUFU.EX2 R9, R87 ;  /* 0x0000005700097308 */ /* 0x000ee20000000800 */
[C---:B------:R-:W-:Y:S02]  /*7de0*/  PRMT R106, R18.reuse, 0x7632, R106 ;  /* 0x00007632126a7816 */ /* 0x040fe4000000006a */
[----:B--2---:R-:W-:Y:S02]  /*7df0*/  PRMT R107, R18, 0x7610, R107 ;  /* 0x00007610126b7816 */ /* 0x004fe4000000006b */
[----:B------:R-:W-:-:S03]  /*7e00*/  ISETP.GE.U32.AND P5, PT, R217, R2, PT ;  /* 0x00000002d900720c */ /* 0x000fc60003fa6070 */
[----:B------:R-:W-:Y:S01]  /*7e10*/  @!P2 HADD2 R68, -R107.H0_H0, -RZ.H0_H0 ;  /* 0xa00000ff6b44a230 */ /* 0x000fe20000000900 */
[----:B------:R-:W-:Y:S01]  /*7e20*/  LOP3.LUT R2, R0, 0xff, RZ, 0xc0, !PT ;  /* 0x000000ff00027812 */ /* 0x000fe200078ec0ff */
[----:B------:R-:W-:Y:S01]  /*7e30*/  IMAD.MOV.U32 R30, RZ, RZ, R207 ;  /* 0x000000ffff1e7224 */ /* 0x000fe200078e00cf */
[----:B------:R-:W-:Y:S01]  /*7e40*/  PRMT R207, R107, 0x5410, R106 ;  /* 0x000054106bcf7816 */ /* 0x000fe2000000006a */
[----:B------:R-:W-:Y:S01]  /*7e50*/  FADD.FTZ R5, R20, R5 ;  /* 0x0000000514057221 */ /* 0x000fe20000010000 */
[----:B------:R-:W-:Y:S01]  /*7e60*/  @!P2 PRMT R107, R68, 0x5410, RZ ;  /* 0x00005410446ba816 */ /* 0x000fe200000000ff */
[----:B------:R-:W-:Y:S01]  /*7e70*/  @!P4 HADD2 R69, -R106.H0_H0, -RZ.H0_H0 ;  /* 0xa00000ff6a45c230 */ /* 0x000fe20000000900 */
[C---:B------:R-:W-:Y:S01]  /*7e80*/  LOP3.LUT R13, R6.reuse, 0xffff, RZ, 0xc0, !PT ;  /* 0x0000ffff060d7812 */ /* 0x040fe200078ec0ff */
[----:B------:R-:W-:Y:S01]  /*7e90*/  @!P3 HADD2 R65, -R137.H0_H0, -RZ.H0_H0 ;  /* 0xa00000ff8941b230 */ /* 0x000fe20000000900 */
[----:B------:R-:W-:Y:S01]  /*7ea0*/  ISETP.GE.U32.AND P2, PT, R217, R2, PT ;  /* 0x00000002d900720c */ /* 0x000fe20003f46070 */
[----:B------:R-:W-:Y:S01]  /*7eb0*/  @!P0 HADD2 R67, -R131.H0_H0, -RZ.H0_H0 ;  /* 0xa00000ff83438230 */ /* 0x000fe20000000900 */
[----:B------:R-:W-:Y:S01]  /*7ec0*/  PRMT R89, R17, 0x7632, R89 ;  /* 0x0000763211597816 */ /* 0x000fe20000000059 */
[----:B------:R2:W-:Y:S01]  /*7ed0*/  MUFU.EX2 R15, R88 ;  /* 0x00000058000f7308 */ /* 0x0005e20000000800 */
[----:B------:R-:W-:-:S02]  /*7ee0*/  LOP3.LUT R8, R6, 0xff, RZ, 0xc0, !PT ;  /* 0x000000ff06087812 */ /* 0x000fc400078ec0ff */
[----:B------:R-:W-:Y:S02]  /*7ef0*/  SHF.R.U32.HI R7, RZ, 0x10, R6 ;  /* 0x00000010ff077819 */ /* 0x000fe40000011606 */
[----:B------:R-:W-:Y:S01]  /*7f00*/  SHF.R.U32.HI R2, RZ, 0x18, R0 ;  /* 0x00000018ff027819 */ /* 0x000fe20000011600 */
[----:B-1----:R-:W-:Y:S01]  /*7f10*/  FADD.FTZ R5, R14, R5 ;  /* 0x000000050e057221 */ /* 0x002fe20000010000 */
[----:B------:R-:W-:Y:S02]  /*7f20*/  SHF.R.U32.HI R6, RZ, 0x18, R6 ;  /* 0x00000018ff067819 */ /* 0x000fe40000011606 */
[----:B------:R-:W-:Y:S01]  /*7f30*/  LOP3.LUT R0, R0, 0xffff, RZ, 0xc0, !PT ;  /* 0x0000ffff00007812 */ /* 0x000fe200078ec0ff */
[----:B------:R-:W-:Y:S01]  /*7f40*/  @!P1 HADD2 R72, -R89.H0_H0, -RZ.H0_H0 ;  /* 0xa00000ff59489230 */ /* 0x000fe20000000900 */
[----:B------:R-:W-:Y:S02]  /*7f50*/  @!P4 PRMT R106, R69, 0x5410, RZ ;  /* 0x00005410456ac816 */ /* 0x000fe400000000ff */
[----:B------:R-:W-:-:S02]  /*7f60*/  @!P3 PRMT R137, R65, 0x5410, RZ ;  /* 0x000054104189b816 */ /* 0x000fc400000000ff */
[----:B--2---:R-:W-:Y:S02]  /*7f70*/  PRMT R88, R17, 0x7610, R88 ;  /* 0x0000761011587816 */ /* 0x004fe40000000058 */
[----:B------:R-:W-:Y:S02]  /*7f80*/  @!P0 PRMT R131, R67, 0x5410, RZ ;  /* 0x0000541043838816 */ /* 0x000fe400000000ff */
[C---:B------:R-:W-:Y:S02]  /*7f90*/  ISETP.GE.U32.AND P4, PT, R217.reuse, R2, PT ;  /* 0x00000002d900720c */ /* 0x040fe40003f86070 */
[----:B------:R-:W-:Y:S01]  /*7fa0*/  ISETP.GE.U32.AND P3, PT, R217, R8, PT ;  /* 0x00000008d900720c */ /* 0x000fe20003f66070 */
[----:B---3--:R-:W-:Y:S01]  /*7fb0*/  FADD.FTZ R8, R9, R5 ;  /* 0x0000000509087221 */ /* 0x008fe20000010000 */
[----:B------:R-:W-:Y:S02]  /*7fc0*/  ISETP.GE.U32.AND P0, PT, R217, R6, PT ;  /* 0x00000006d900720c */ /* 0x000fe40003f06070 */
[----:B------:R-:W-:-:S02]  /*7fd0*/  LOP3.LUT R2, R7, 0xff, RZ, 0xc0, !PT ;  /* 0x000000ff07027812 */ /* 0x000fc400078ec0ff */
[----:B------:R-:W-:Y:S01]  /*7fe0*/  SHF.R.U32.HI R0, RZ, 0x8, R0 ;  /* 0x00000008ff007819 */ /* 0x000fe20000011600 */
[----:B------:R-:W-:Y:S01]  /*7ff0*/  IMAD.MOV.U32 R32, RZ, RZ, R204 ;  /* 0x000000ffff207224 */ /* 0x000fe200078e00cc */
[----:B------:R-:W-:Y:S01]  /*8000*/  F2FP.PACK_AB R6, R9, R14 ;  /* 0x0000000e0906723e */ /* 0x000fe200000000ff */
[----:B------:R-:W-:Y:S01]  /*8010*/  @!P6 HADD2 R73, -R88.H0_H0, -RZ.H0_H0 ;  /* 0xa00000ff5849e230 */ /* 0x000fe20000000900 */
[----:B------:R-:W1:Y:S01]  /*8020*/  MUFU.EX2 R9, R95 ;  /* 0x0000005f00097308 */ /* 0x000e620000000800 */
[----:B------:R-:W-:Y:S02]  /*8030*/  PRMT R204, R88, 0x5410, R89 ;  /* 0x0000541058cc7816 */ /* 0x000fe40000000059 */
[----:B------:R-:W-:Y:S02]  /*8040*/  @!P1 PRMT R89, R72, 0x5410, RZ ;  /* 0x0000541048599816 */ /* 0x000fe400000000ff */
[----:B------:R-:W-:Y:S02]  /*8050*/  LOP3.LUT R0, R0, 0xffff, RZ, 0xc0, !PT ;  /* 0x0000ffff00007812 */ /* 0x000fe400078ec0ff */
[----:B------:R-:W-:-:S02]  /*8060*/  ISETP.GE.U32.AND P1, PT, R217, R2, PT ;  /* 0x00000002d900720c */ /* 0x000fc40003f26070 */
[C---:B------:R-:W-:Y:S01]  /*8070*/  PRMT R128, R10.reuse, 0x7610, R128 ;  /* 0x000076100a807816 */ /* 0x040fe20000000080 */
[----:B------:R-:W2:Y:S01]  /*8080*/  MUFU.EX2 R2, R91 ;  /* 0x0000005b00027308 */ /* 0x000ea20000000800 */
[----:B------:R-:W-:Y:S02]  /*8090*/  @!P6 PRMT R88, R73, 0x5410, RZ ;  /* 0x000054104958e816 */ /* 0x000fe400000000ff */
[----:B------:R-:W-:Y:S02]  /*80a0*/  ISETP.GE.U32.AND P6, PT, R217, R0, PT ;  /* 0x00000000d900720c */ /* 0x000fe40003fc6070 */
[----:B------:R-:W-:Y:S01]  /*80b0*/  SHF.R.U32.HI R0, RZ, 0x8, R13 ;  /* 0x00000008ff007819 */ /* 0x000fe2000001160d */
[----:B------:R-:W-:Y:S01]  /*80c0*/  @!P2 HADD2 R75, -R128.H0_H0, -RZ.H0_H0 ;  /* 0xa00000ff804ba230 */ /* 0x000fe20000000900 */
[----:B------:R-:W-:Y:S01]  /*80d0*/  PRMT R127, R10, 0x7632, R127 ;  /* 0x000076320a7f7816 */ /* 0x000fe2000000007f */
[----:B------:R-:W3:Y:S01]  /*80e0*/  MUFU.EX2 R7, R70 ;  /* 0x0000004600077308 */ /* 0x000ee20000000800 */
[----:B------:R-:W-:Y:S01]  /*80f0*/  LOP3.LUT R0, R0, 0xffff, RZ, 0xc0, !PT ;  /* 0x0000ffff00007812 */ /* 0x000fe200078ec0ff */
[----:B------:R-:W-:Y:S01]  /*8100*/  IMAD.MOV.U32 R27, RZ, RZ, R160 ;  /* 0x000000ffff1b7224 */ /* 0x000fe200078e00a0 */
[----:B------:R-:W-:-:S02]  /*8110*/  PRMT R160, R128, 0x5410, R127 ;  /* 0x0000541080a07816 */ /* 0x000fc4000000007f */
[C---:B------:R-:W-:Y:S02]  /*8120*/  PRMT R136, R6.reuse, 0x7610, R136 ;  /* 0x0000761006887816 */ /* 0x040fe40000000088 */
[----:B------:R-:W-:Y:S01]  /*8130*/  PRMT R130, R6, 0x7632, R130 ;  /* 0x0000763206827816 */ /* 0x000fe20000000082 */
[----:B------:R-:W4:Y:S01]  /*8140*/  MUFU.EX2 R20, R154 ;  /* 0x0000009a00147308 */ /* 0x000f220000000800 */
[----:B------:R-:W-:Y:S02]  /*8150*/  @!P2 PRMT R128, R75, 0x5410, RZ ;  /* 0x000054104b80a816 */ /* 0x000fe400000000ff */
[----:B------:R-:W-:Y:S01]  /*8160*/  ISETP.GE.U32.AND P2, PT, R217, R0, PT ;  /* 0x00000000d900720c */ /* 0x000fe20003f46070 */
[----:B-1----:R-:W-:Y:S01]  /*8170*/  FADD.FTZ R0, R9, R12 ;  /* 0x0000000c09007221 */ /* 0x002fe20000010000 */
[----:B------:R-:W-:-:S03]  /*8180*/  F2FP.PACK_AB R11, R11, R19 ;  /* 0x000000130b0b723e */ /* 0x000fc600000000ff */
[----:B------:R-:W1:Y:S01]  /*8190*/  MUFU.EX2 R6, R74 ;  /* 0x0000004a00067308 */ /* 0x000e620000000800 */
[C---:B--2---:R-:W-:Y:S01]  /*81a0*/  FADD.FTZ R5, R2.reuse, R0 ;  /* 0x0000000002057221 */ /* 0x044fe20000010000 */
[----:B------:R-:W-:-:S06]  /*81b0*/  F2FP.PACK_AB R0, R2, R9 ;  /* 0x000000090200723e */ /* 0x000fcc00000000ff */
[----:B------:R-:W2:Y:S01]  /*81c0*/  MUFU.EX2 R19, R155 ;  /* 0x0000009b00137308 */ /* 0x000ea20000000800 */
[----:B------:R-:W-:Y:S01]  /*81d0*/  @!P6 HADD2 R76, -R127.H0_H0, -RZ.H0_H0 ;  /* 0xa00000ff7f4ce230 */ /* 0x000fe20000000900 */
[----:B------:R-:W-:-:S06]  /*81e0*/  PRMT R141, R0, 0x7610, R141 ;  /* 0x00007610008d7816 */ /* 0x000fcc000000008d */
[----:B------:R-:W1:Y:S01]  /*81f0*/  MUFU.EX2 R16, R99 ;  /* 0x0000006300107308 */ /* 0x000e620000000800 */
[----:B------:R-:W-:Y:S01]  /*8200*/  PRMT R140, R0, 0x7632, R140 ;  /* 0x00007632008c7816 */ /* 0x000fe2000000008c */
[----:B------:R-:W-:Y:S02]  /*8210*/  FADD.FTZ R0, R21, R23 ;  /* 0x0000001715007221 */ /* 0x000fe40000010000 */
[----:B---3--:R-:W-:-:S04]  /*8220*/  FADD.FTZ R2, R7, R22 ;  /* 0x0000001607027221 */ /* 0x008fc80000010000 */
[----:B------:R-:W3:Y:S01]  /*8230*/  MUFU.EX2 R14, R156 ;  /* 0x0000009c000e7308 */ /* 0x000ee20000000800 */
[----:B------:R-:W-:-:S07]  /*8240*/  @!P6 PRMT R127, R76, 0x5410, RZ ;  /* 0x000054104c7fe816 */ /* 0x000fce00000000ff */
[----:B------:R-:W-:Y:S01]  /*8250*/  MUFU.EX2 R17, R102 ;  /* 0x0000006600117308 */ /* 0x000fe20000000800 */
[----:B----4-:R-:W-:-:S07]  /*8260*/  FADD.FTZ R0, R20, R0 ;  /* 0x0000000014007221 */ /* 0x010fce0000010000 */
[----:B------:R-:W4:Y:S01]  /*8270*/  MUFU.EX2 R10, R94 ;  /* 0x0000005e000a7308 */ /* 0x000f220000000800 */
[C---:B-1----:R-:W-:Y:S01]  /*8280*/  FADD.FTZ R23, R6.reuse, R2 ;  /* 0x0000000206177221 */ /* 0x042fe20000010000 */
[----:B------:R-:W-:Y:S01]  /*8290*/  F2FP.PACK_AB R76, R6, R7 ;  /* 0x00000007064c723e */ /* 0x000fe200000000ff */
[----:B------:R-:W-:-:S05]  /*82a0*/  FADD.FTZ R2, R15, R8 ;  /* 0x000000080f027221 */ /* 0x000fca0000010000 */
[----:B------:R-:W-:Y:S01]  /*82b0*/  MUFU.EX2 R18, R109 ;  /* 0x0000006d00127308 */ /* 0x000fe20000000800 */
[----:B--2---:R-:W-:-:S07]  /*82c0*/  FADD.FTZ R0, R19, R0 ;  /* 0x0000000013007221 */ /* 0x004fce0000010000 */
[----:B------:R-:W1:Y:S01]  /*82d0*/  MUFU.EX2 R9, R86 ;  /* 0x0000005600097308 */ /* 0x000e620000000800 */
[----:B------:R-:W-:-:S07]  /*82e0*/  FADD.FTZ R2, R16, R2 ;  /* 0x0000000210027221 */ /* 0x000fce0000010000 */
[----:B------:R-:W2:Y:S01]  /*82f0*/  MUFU.EX2 R7, R103 ;  /* 0x0000006700077308 */ /* 0x000ea20000000800 */
[----:B---3--:R-:W-:Y:S01]  /*8300*/  FADD.FTZ R22, R14, R0 ;  /* 0x000000000e167221 */ /* 0x008fe20000010000 */
[----:B------:R-:W-:Y:S01]  /*8310*/  PRMT R126, R11, 0x7610, R126 ;  /* 0x000076100b7e7816 */ /* 0x000fe2000000007e */
[----:B----4-:R-:W-:-:S05]  /*8320*/  FADD.FTZ R0, R10, R5 ;  /* 0x000000050a007221 */ /* 0x010fca0000010000 */
[----:B------:R-:W3:Y:S01]  /*8330*/  MUFU.EX2 R6, R104 ;  /* 0x0000006800067308 */ /* 0x000ee20000000800 */
[----:B------:R-:W-:Y:S01]  /*8340*/  FADD.FTZ R2, R17, R2 ;  /* 0x0000000211027221 */ /* 0x000fe20000010000 */
[----:B------:R-:W-:Y:S01]  /*8350*/  PRMT R138, R11, 0x7632, R138 ;  /* 0x000076320b8a7816 */ /* 0x000fe2000000008a */
[----:B-1----:R-:W-:Y:S01]  /*8360*/  FADD.FTZ R0, R9, R0 ;  /* 0x0000000009007221 */ /* 0x002fe20000010000 */
[----:B------:R-:W-:Y:S01]  /*8370*/  @!P5 HADD2 R78, -R126.H0_H0, -RZ.H0_H0 ;  /* 0xa00000ff7e4ed230 */ /* 0x000fe20000000900 */
[----:B------:R-:W-:Y:S01]  /*8380*/  FADD.FTZ R5, R18, R2 ;  /* 0x0000000212057221 */ /* 0x000fe20000010000 */
[----:B------:R-:W-:Y:S01]  /*8390*/  IADD3 R2, R71, 0x2, RZ ;  /* 0x0000000247027810 */ /* 0x000fe20007ffe0ff */
[----:B------:R-:W-:Y:S01]  /*83a0*/  IMAD.MOV.U32 R156, RZ, RZ, R159 ;  /* 0x000000ffff9c7224 */ /* 0x000fe200078e009f */
[----:B------:R-:W-:Y:S01]  /*83b0*/  PRMT R159, R126, 0x5410, R138 ;  /* 0x000054107e9f7816 */ /* 0x000fe2000000008a */
[----:B--2---:R-:W-:Y:S01]  /*83c0*/  FADD.FTZ R0, R7, R0 ;  /* 0x0000000007007221 */ /* 0x004fe20000010000 */
[----:B------:R-:W-:-:S02]  /*83d0*/  LOP3.LUT R154, R223, R2, RZ, 0x3c, !PT ;  /* 0x00000002df9a7212 */ /* 0x000fc400078e3cff */
[----:B------:R-:W-:Y:S01]  /*83e0*/  @!P5 PRMT R126, R78, 0x5410, RZ ;  /* 0x000054104e7ed816 */ /* 0x000fe200000000ff */
[----:B------:R-:W-:Y:S01]  /*83f0*/  IMAD.MOV.U32 R31, RZ, RZ, R24 ;  /* 0x000000ffff1f7224 */ /* 0x000fe200078e0018 */
[----:B------:R-:W-:Y:S01]  /*8400*/  F2FP.PACK_AB R78, R14, R19 ;  /* 0x000000130e4e723e */ /* 0x000fe200000000ff */
[----:B------:R-:W-:Y:S02]  /*8410*/  IMAD.MOV.U32 R24, RZ, RZ, R38 ;  /* 0x000000ffff187224 */ /* 0x000fe400078e0026 */
[----:B---3--:R-:W-:Y:S01]  /*8420*/  FADD.FTZ R14, R6, R0 ;  /* 0x00000000060e7221 */ /* 0x008fe20000010000 */
[----:B------:R-:W-:Y:S02]  /*8430*/  LOP3.LUT R0, R154, R133, RZ, 0x3c, !PT ;  /* 0x000000859a007212 */ /* 0x000fe400078e3cff */
[----:B------:R-:W-:Y:S01]  /*8440*/  F2FP.PACK_AB R80, R20, R21 ;  /* 0x000000151450723e */ /* 0x000fe200000000ff */
[----:B------:R-:W-:Y:S02]  /*8450*/  IMAD.MOV.U32 R20, RZ, RZ, R24 ;  /* 0x000000ffff147224 */ /* 0x000fe400078e0018 */
[----:B------:R-:W-:Y:S01]  /*8460*/  IMAD.WIDE.U32 R24, R0, -0x326172a9, RZ ;  /* 0xcd9e8d5700187825 */ /* 0x000fe200078e00ff */
[----:B------:R-:W-:-:S02]  /*8470*/  F2FP.PACK_AB R18, R18, R17 ;  /* 0x000000111212723e */ /* 0x000fc400000000ff */
[----:B------:R-:W-:Y:S02]  /*8480*/  F2FP.PACK_AB R17, R6, R7 ;  /* 0x000000070611723e */ /* 0x000fe400000000ff */
[----:B------:R-:W-:Y:S02]  /*8490*/  LOP3.LUT R6, R25, R232, R186, 0x96, !PT ;  /* 0x000000e819067212 */ /* 0x000fe400078e96ba */
[----:B------:R-:W-:Y:S02]  /*84a0*/  LOP3.LUT R8, R101, R233, R24, 0x96, !PT ;  /* 0x000000e965087212 */ /* 0x000fe400078e9618 */
[----:B------:R-:W-:Y:S01]  /*84b0*/  F2FP.PACK_AB R16, R16, R15 ;  /* 0x0000000f1010723e */ /* 0x000fe200000000ff */
[----:B------:R-:W-:Y:S01]  /*84c0*/  IMAD.WIDE.U32 R6, R6, -0x2daee0ad, RZ ;  /* 0xd2511f5306067825 */ /* 0x000fe200078e00ff */
[----:B------:R-:W-:-:S03]  /*84d0*/  F2FP.PACK_AB R15, R9, R10 ;  /* 0x0000000a090f723e */ /* 0x000fc600000000ff */
        /* <DEDUP_REMOVED lines=14> */
[----:B------:R-:W-:-:S04]  /*85c0*/  LOP3.LUT R0, R7, R242, R8, 0x96, !PT ;  /* 0x000000f207007212 */ /* 0x000fc800078e9608 */
[C---:B------:R-:W-:Y:S02]  /*85d0*/  LOP3.LUT R2, R0.reuse, 0xff, RZ, 0xc0, !PT ;  /* 0x000000ff00027812 */ /* 0x040fe400078ec0ff */
[----:B------:R-:W-:Y:S02]  /*85e0*/  @!P4 PRMT R138, R77, 0x5410, RZ ;  /* 0x000054104d8ac816 */ /* 0x000fe400000000ff */
[----:B------:R-:W-:Y:S02]  /*85f0*/  ISETP.GE.U32.AND P4, PT, R217, R2, PT ;  /* 0x00000002d900720c */ /* 0x000fe40003f86070 */
[----:B------:R-:W-:Y:S01]  /*8600*/  LOP3.LUT R2, R0, 0xffff, RZ, 0xc0, !PT ;  /* 0x0000ffff00027812 */ /* 0x000fe200078ec0ff */
[----:B------:R-:W-:-:S03]  /*8610*/  @!P3 HADD2 R83, -R136.H0_H0, -RZ.H0_H0 ;  /* 0xa00000ff8853b230 */ /* 0x000fc60000000900 */
[----:B------:R-:W-:Y:S01]  /*8620*/  SHF.R.U32.HI R2, RZ, 0x8, R2 ;  /* 0x00000008ff027819 */ /* 0x000fe20000011602 */
[----:B------:R-:W-:Y:S01]  /*8630*/  IMAD.MOV.U32 R155, RZ, RZ, R158 ;  /* 0x000000ffff9b7224 */ /* 0x000fe200078e009e */
[----:B------:R-:W-:Y:S02]  /*8640*/  PRMT R158, R136, 0x5410, R130 ;  /* 0x00005410889e7816 */ /* 0x000fe40000000082 */
[----:B------:R-:W-:Y:S01]  /*8650*/  LOP3.LUT R2, R2, 0xffff, RZ, 0xc0, !PT ;  /* 0x0000ffff02027812 */ /* 0x000fe200078ec0ff */
[----:B------:R-:W-:Y:S01]  /*8660*/  @!P0 HADD2 R79, -R140.H0_H0, -RZ.H0_H0 ;  /* 0xa00000ff8c4f8230 */ /* 0x000fe20000000900 */
[----:B------:R-:W-:Y:S02]  /*8670*/  @!P3 PRMT R136, R83, 0x5410, RZ ;  /* 0x000054105388b816 */ /* 0x000fe400000000ff */
[----:B------:R-:W-:Y:S02]  /*8680*/  ISETP.GE.U32.AND P3, PT, R217, R2, PT ;  /* 0x00000002d900720c */ /* 0x000fe40003f66070 */
[----:B------:R-:W-:-:S02]  /*8690*/  SHF.R.U32.HI R2, RZ, 0x10, R0 ;  /* 0x00000010ff027819 */ /* 0x000fc40000011600 */
[----:B------:R-:W-:Y:S01]  /*86a0*/  SHF.R.U32.HI R0, RZ, 0x18, R0 ;  /* 0x00000018ff007819 */ /* 0x000fe20000011600 */
[----:B------:R-:W-:Y:S01]  /*86b0*/  @!P2 HADD2 R82, -R130.H0_H0, -RZ.H0_H0 ;  /* 0xa00000ff8252a230 */ /* 0x000fe20000000900 */
[----:B------:R-:W-:Y:S02]  /*86c0*/  PRMT R38, R141, 0x5410, R140 ;  /* 0x000054108d267816 */ /* 0x000fe4000000008c */
[----:B------:R-:W-:Y:S01]  /*86d0*/  @!P0 PRMT R140, R79, 0x5410, RZ ;  /* 0x000054104f8c8816 */ /* 0x000fe200000000ff */
[----:B------:R-:W1:Y:S01]  /*86e0*/  MUFU.EX2 R21, R119 ;  /* 0x0000007700157308 */ /* 0x000e620000000800 */
[----:B------:R-:W-:Y:S02]  /*86f0*/  ISETP.GE.U32.AND P0, PT, R217, R0, PT ;  /* 0x00000000d900720c */ /* 0x000fe40003f06070 */
[----:B------:R-:W-:Y:S01]  /*8700*/  LOP3.LUT R0, R6, 0xff, RZ, 0xc0, !PT ;  /* 0x000000ff06007812 */ /* 0x000fe200078ec0ff */
[----:B------:R-:W-:Y:S01]  /*8710*/  IMAD.MOV.U32 R8, RZ, RZ, R20 ;  /* 0x000000ffff087224 */ /* 0x000fe200078e0014 */
[----:B------:R-:W-:Y:S01]  /*8720*/  @!P2 PRMT R130, R82, 0x5410, RZ ;  /* 0x000054105282a816 */ /* 0x000fe200000000ff */
[----:B------:R-:W-:-:S02]  /*8730*/  @!P1 HADD2 R81, -R141.H0_H0, -RZ.H0_H0 ;  /* 0xa00000ff8d519230 */ /* 0x000fc40000000900 */
[----:B------:R-:W2:Y:S01]  /*8740*/  MUFU.EX2 R19, R116 ;  /* 0x0000007400137308 */ /* 0x000ea20000000800 */
[----:B------:R-:W-:Y:S02]  /*8750*/  LOP3.LUT R10, R9, R238, R10, 0x96, !PT ;  /* 0x000000ee090a7212 */ /* 0x000fe400078e960a */
[----:B------:R-:W-:Y:S02]  /*8760*/  ISETP.GE.U32.AND P2, PT, R217, R0, PT ;  /* 0x00000000d900720c */ /* 0x000fe40003f46070 */
[--C-:B------:R-:W-:Y:S02]  /*8770*/  SHF.R.U32.HI R0, RZ, 0x10, R6.reuse ;  /* 0x00000010ff007819 */ /* 0x100fe40000011606 */
[----:B------:R-:W-:Y:S01]  /*8780*/  LOP3.LUT R9, R6, 0xffff, RZ, 0xc0, !PT ;  /* 0x0000ffff06097812 */ /* 0x000fe200078ec0ff */
[----:B------:R-:W3:Y:S01]  /*8790*/  MUFU.EX2 R20, R120 ;  /* 0x0000007800147308 */ /* 0x000ee20000000800 */
[----:B------:R-:W-:Y:S02]  /*87a0*/  SHF.R.U32.HI R6, RZ, 0x18, R6 ;  /* 0x00000018ff067819 */ /* 0x000fe40000011606 */
[----:B------:R-:W-:-:S05]  /*87b0*/  @!P1 PRMT R141, R81, 0x5410, RZ ;  /* 0x00005410518d9816 */ /* 0x000fca00000000ff */
[----:B------:R-:W4:Y:S01]  /*87c0*/  MUFU.EX2 R11, R117 ;  /* 0x00000075000b7308 */ /* 0x000f220000000800 */
[----:B------:R-:W-:Y:S01]  /*87d0*/  ISETP.GE.U32.AND P1, PT, R217, R6, PT ;  /* 0x00000006d900720c */ /* 0x000fe20003f26070 */
[----:B------:R-:W-:Y:S01]  /*87e0*/  IMAD.WIDE.U32 R6, R10, -0x2daee0ad, RZ ;  /* 0xd2511f530a067825 */ /* 0x000fe200078e00ff */
[----:B------:R-:W-:Y:S02]  /*87f0*/  LOP3.LUT R0, R0, 0xff, RZ, 0xc0, !PT ;  /* 0x000000ff00007812 */ /* 0x000fe400078ec0ff */
[----:B------:R-:W-:Y:S01]  /*8800*/  LOP3.LUT R2, R2, 0xff, RZ, 0xc0, !PT ;  /* 0x000000ff02027812 */ /* 0x000fe200078ec0ff */
[----:B-1----:R-:W-:Y:S01]  /*8810*/  FADD.FTZ R5, R21, R5 ;  /* 0x0000000515057221 */ /* 0x002fe20000010000 */
[----:B------:R-:W-:Y:S02]  /*8820*/  ISETP.GE.U32.AND P6, PT, R217, R0, PT ;  /* 0x00000000d900720c */ /* 0x000fe40003fc6070 */
[----:B------:R-:W-:Y:S01]  /*8830*/  LOP3.LUT R0, R7, R237, R12, 0x96, !PT ;  /* 0x000000ed07007212 */ /* 0x000fe200078e960c */
[----:B------:R-:W-:Y:S01]  /*8840*/  IMAD.MOV.U32 R12, RZ, RZ, R8 ;  /* 0x000000ffff0c7224 */ /* 0x000fe200078e0008 */
[----:B------:R-:W-:Y:S01]  /*8850*/  ISETP.GE.U32.AND P5, PT, R217, R2, PT ;  /* 0x00000002d900720c */ /* 0x000fe20003fa6070 */
[----:B--2---:R-:W-:Y:S01]  /*8860*/  FADD.FTZ R2, R19, R14 ;  /* 0x0000000e13027221 */ /* 0x004fe20000010000 */
[C---:B---3--:R-:W-:Y:S01]  /*8870*/  F2FP.PACK_AB R10, R20.reuse, R21 ;  /* 0x00000015140a723e */ /* 0x048fe200000000ff */
[----:B------:R-:W-:-:S02]  /*8880*/  FADD.FTZ R5, R20, R5 ;  /* 0x0000000514057221 */ /* 0x000fc40000010000 */
[----:B------:R-:W-:Y:S02]  /*8890*/  IMAD.MOV.U32 R20, RZ, RZ, R12 ;  /* 0x000000ffff147224 */ /* 0x000fe400078e000c */
[----:B----4-:R-:W-:Y:S02]  /*88a0*/  FADD.FTZ R12, R11, R2 ;  /* 0x000000020b0c7221 */ /* 0x010fe40000010000 */
[----:B------:R-:W-:Y:S01]  /*88b0*/  IMAD.MOV.U32 R2, RZ, RZ, R158 ;  /* 0x000000ffff027224 */ /* 0x000fe200078e009e */
[C---:B------:R-:W-:Y:S02]  /*88c0*/  PRMT R123, R16.reuse, 0x7610, R123 ;  /* 0x00007610107b7816 */ /* 0x040fe4000000007b */
[----:B------:R-:W-:Y:S01]  /*88d0*/  PRMT R122, R16, 0x7632, R122 ;  /* 0x00007632107a7816 */ /* 0x000fe2000000007a */
[----:B------:R-:W-:Y:S01]  /*88e0*/  IMAD.MOV.U32 R16, RZ, RZ, R2 ;  /* 0x000000ffff107224 */ /* 0x000fe200078e0002 */
[----:B------:R-:W-:Y:S01]  /*88f0*/  SHF.R.U32.HI R2, RZ, 0x8, R9 ;  /* 0x00000008ff027819 */ /* 0x000fe20000011609 */
[----:B------:R-:W-:Y:S01]  /*8900*/  @!P4 HADD2 R97, -R123.H0_H0, -RZ.H0_H0 ;  /* 0xa00000ff7b61c230 */ /* 0x000fe20000000900 */
[----:B------:R-:W-:Y:S01]  /*8910*/  IMAD.MOV.U32 R9, RZ, RZ, R26 ;  /* 0x000000ffff097224 */ /* 0x000fe200078e001a */
[----:B------:R-:W-:Y:S01]  /*8920*/  STL [R1+0x2c0], R224 ;  /* 0x0002c0e001007387 */ /* 0x000fe20000100800 */
[----:B------:R-:W-:Y:S01]  /*8930*/  LOP3.LUT R2, R2, 0xffff, RZ, 0xc0, !PT ;  /* 0x0000ffff02027812 */ /* 0x000fe200078ec0ff */
[----:B------:R-:W-:Y:S01]  /*8940*/  IMAD.MOV.U32 R14, RZ, RZ, R38 ;  /* 0x000000ffff0e7224 */ /* 0x000fe200078e0026 */
[----:B------:R-:W-:Y:S01]  /*8950*/  PRMT R26, R123, 0x5410, R122 ;  /* 0x000054107b1a7816 */ /* 0x000fe2000000007a */
[----:B------:R1:W-:Y:S01]  /*8960*/  STL.64 [R1+0x238], R186 ;  /* 0x000238ba01007387 */ /* 0x0003e20000100a00 */
[----:B------:R-:W-:Y:S01]  /*8970*/  @!P4 PRMT R123, R97, 0x5410, RZ ;  /* 0x00005410617bc816 */ /* 0x000fe200000000ff */
[----:B------:R-:W-:Y:S01]  /*8980*/  IMAD.MOV.U32 R21, RZ, RZ, R157 ;  /* 0x000000ffff157224 */ /* 0x000fe200078e009d */
[----:B------:R-:W-:Y:S01]  /*8990*/  ISETP.GE.U32.AND P4, PT, R217, R2, PT ;  /* 0x00000002d900720c */ /* 0x000fe20003f86070 */
[----:B------:R-:W-:Y:S01]  /*89a0*/  STL [R1+0x2bc], R221 ;  /* 0x0002bcdd01007387 */ /* 0x000fe20000100800 */
[----:B------:R-:W-:Y:S01]  /*89b0*/  F2FP.PACK_AB R11, R11, R19 ;  /* 0x000000130b0b723e */ /* 0x000fe200000000ff */
[----:B------:R-:W-:-:S02]  /*89c0*/  IMAD.MOV.U32 R2, RZ, RZ, R9 ;  /* 0x000000ffff027224 */ /* 0x000fc400078e0009 */
[----:B------:R2:W5:Y:S01]  /*89d0*/  LDL.LU R38, [R1+0x3fc] ;  /* 0x0003fc0001267983 */ /* 0x0005620000300800 */
[----:B------:R-:W-:Y:S01]  /*89e0*/  IMAD.MOV.U32 R19, RZ, RZ, R159 ;  /* 0x000000ffff137224 */ /* 0x000fe200078e009f */
[----:B------:R3:W4:Y:S02]  /*89f0*/  MUFU.EX2 R9, R169 ;  /* 0x000000a900097308 */ /* 0x0007240000000800 */
[----:B------:R2:W2:Y:S01]  /*8a00*/  LDL.LU R157, [R1+0x3f8] ;  /* 0x0003f800019d7983 */ /* 0x0004a20000300800 */
[----:B------:R-:W-:-:S03]  /*8a10*/  PRMT R121, R15, 0x7632, R121 ;  /* 0x000076320f797816 */ /* 0x000fc60000000079 */
[----:B------:R1:W2:Y:S01]  /*8a20*/  LDL.LU R158, [R1+0x3f4] ;  /* 0x0003f400019e7983 */ /* 0x0002a20000300800 */
[----:B------:R-:W-:-:S03]  /*8a30*/  PRMT R120, R15, 0x7610, R120 ;  /* 0x000076100f787816 */ /* 0x000fc60000000078 */
[----:B------:R1:W2:Y:S01]  /*8a40*/  LDL.LU R159, [R1+0x3f0] ;  /* 0x0003f000019f7983 */ /* 0x0002a20000300800 */
[----:B---3--:R-:W-:-:S03]  /*8a50*/  IMAD.MOV.U32 R169, RZ, RZ, R161 ;  /* 0x000000ffffa97224 */ /* 0x008fc600078e00a1 */
[----:B------:R3:W3:Y:S04]  /*8a60*/  LDL.LU R161, [R1+0x3e4] ;  /* 0x0003e40001a17983 */ /* 0x0006e80000300800 */
[----:B------:R-:W3:Y:S01]  /*8a70*/  LDL R15, [R1+0xc0] ;  /* 0x0000c000010f7983 */ /* 0x000ee20000100800 */
[----:B------:R-:W-:Y:S01]  /*8a80*/  @!P3 HADD2 R92, -R122.H0_H0, -RZ.H0_H0 ;  /* 0xa00000ff7a5cb230 */ /* 0x000fe20000000900 */
[C---:B------:R-:W-:Y:S01]  /*8a90*/  LOP3.LUT R8, R6.reuse, 0xff, RZ, 0xc0, !PT ;  /* 0x000000ff06087812 */ /* 0x040fe200078ec0ff */
[----:B------:R-:W-:Y:S01]  /*8aa0*/  @!P0 HADD2 R98, -R121.H0_H0, -RZ.H0_H0 ;  /* 0xa00000ff79628230 */ /* 0x000fe20000000900 */
[----:B------:R-:W-:Y:S02]  /*8ab0*/  LOP3.LUT R13, R6, 0xffff, RZ, 0xc0, !PT ;  /* 0x0000ffff060d7812 */ /* 0x000fe400078ec0ff */
[----:B------:R-:W-:-:S02]  /*8ac0*/  @!P3 PRMT R122, R92, 0x5410, RZ ;  /* 0x000054105c7ab816 */ /* 0x000fc400000000ff */
[--C-:B------:R-:W-:Y:S02]  /*8ad0*/  SHF.R.U32.HI R7, RZ, 0x10, R6.reuse ;  /* 0x00000010ff077819 */ /* 0x100fe40000011606 */
[----:B------:R-:W-:Y:S02]  /*8ae0*/  ISETP.GE.U32.AND P3, PT, R217, R8, PT ;  /* 0x00000008d900720c */ /* 0x000fe40003f66070 */
[----:B------:R-:W-:Y:S01]  /*8af0*/  SHF.R.U32.HI R6, RZ, 0x18, R6 ;  /* 0x00000018ff067819 */ /* 0x000fe20000011606 */
[----:B------:R1:W1:Y:S01]  /*8b00*/  MUFU.EX2 R8, R172 ;  /* 0x000000ac00087308 */ /* 0x0002620000000800 */
[----:B------:R-:W-:Y:S01]  /*8b10*/  @!P5 HADD2 R110, -R120.H0_H0, -RZ.H0_H0 ;  /* 0xa00000ff786ed230 */ /* 0x000fe20000000900 */
[----:B----4-:R-:W-:Y:S02]  /*8b20*/  FADD.FTZ R5, R9, R5 ;  /* 0x0000000509057221 */ /* 0x010fe40000010000 */
[----:B-1----:R-:W-:Y:S01]  /*8b30*/  IMAD.MOV.U32 R172, RZ, RZ, R169 ;  /* 0x000000ffffac7224 */ /* 0x002fe200078e00a9 */
[----:B------:R-:W-:-:S02]  /*8b40*/  PRMT R169, R120, 0x5410, R121 ;  /* 0x0000541078a97816 */ /* 0x000fc40000000079 */
[----:B------:R-:W-:Y:S02]  /*8b50*/  @!P0 PRMT R121, R98, 0x5410, RZ ;  /* 0x0000541062798816 */ /* 0x000fe400000000ff */
[----:B------:R-:W-:Y:S01]  /*8b60*/  ISETP.GE.U32.AND P0, PT, R217, R6, PT ;  /* 0x00000006d900720c */ /* 0x000fe20003f06070 */
[----:B------:R-:W-:Y:S01]  /*8b70*/  IMAD.MOV.U32 R6, RZ, RZ, R2 ;  /* 0x000000ffff067224 */ /* 0x000fe200078e0002 */
[----:B------:R-:W-:-:S04]  /*8b80*/  SHF.R.U32.HI R2, RZ, 0x10, R0 ;  /* 0x00000010ff027819 */ /* 0x000fc80000011600 */
[----:B------:R-:W-:Y:S02]  /*8b90*/  LOP3.LUT R2, R2, 0xff, RZ, 0xc0, !PT ;  /* 0x000000ff02027812 */ /* 0x000fe400078ec0ff */
[----:B------:R-:W-:Y:S02]  /*8ba0*/  @!P5 PRMT R120, R110, 0x5410, RZ ;  /* 0x000054106e78d816 */ /* 0x000fe400000000ff */
[----:B------:R-:W-:Y:S01]  /*8bb0*/  ISETP.GE.U32.AND P5, PT, R217, R2, PT ;  /* 0x00000002d900720c */ /* 0x000fe20003fa6070 */
[----:B------:R-:W-:Y:S01]  /*8bc0*/  IMAD.MOV.U32 R2, RZ, RZ, R6 ;  /* 0x000000ffff027224 */ /* 0x000fe200078e0006 */
[----:B------:R-:W-:Y:S01]  /*8bd0*/  PRMT R119, R18, 0x7610, R119 ;  /* 0x0000761012777816 */ /* 0x000fe20000000077 */
[C---:B------:R-:W-:Y:S01]  /*8be0*/  FADD.FTZ R6, R8.reuse, R5 ;  /* 0x0000000508067221 */ /* 0x040fe20000010000 */
[----:B------:R-:W-:Y:S01]  /*8bf0*/  F2FP.PACK_AB R5, R8, R9 ;  /* 0x000000090805723e */ /* 0x000fe200000000ff */
[----:B------:R-:W-:Y:S02]  /*8c00*/  IMAD.MOV.U32 R8, RZ, RZ, R160 ;  /* 0x000000ffff087224 */ /* 0x000fe400078e00a0 */
[----:B------:R-:W-:Y:S01]  /*8c10*/  IMAD.MOV.U32 R9, RZ, RZ, R172 ;  /* 0x000000ffff097224 */ /* 0x000fe200078e00ac */
[----:B------:R-:W-:Y:S01]  /*8c20*/  @!P2 HADD2 R112, -R119.H0_H0, -RZ.H0_H0 ;  /* 0xa00000ff7770a230 */ /* 0x000fe20000000900 */
[----:B------:R-:W-:Y:S01]  /*8c30*/  IMAD.MOV.U32 R172, RZ, RZ, R16 ;  /* 0x000000ffffac7224 */ /* 0x000fe200078e0010 */
[----:B------:R-:W-:Y:S01]  /*8c40*/  PRMT R118, R18, 0x7632, R118 ;  /* 0x0000763212767816 */ /* 0x000fe20000000076 */
[----:B------:R1:W-:Y:S01]  /*8c50*/  MUFU.EX2 R16, R192 ;  /* 0x000000c000107308 */ /* 0x0003e20000000800 */
[----:B------:R-:W-:Y:S01]  /*8c60*/  IMAD.MOV.U32 R18, RZ, RZ, R2 ;  /* 0x000000ffff127224 */ /* 0x000fe200078e0002 */
[----:B------:R-:W-:Y:S01]  /*8c70*/  LOP3.LUT R2, R0, 0xff, RZ, 0xc0, !PT ;  /* 0x000000ff00027812 */ /* 0x000fe200078ec0ff */
[----:B------:R4:W4:Y:S01]  /*8c80*/  LDL.LU R160, [R1+0x3e0] ;  /* 0x0003e00001a07983 */ /* 0x0009220000300800 */
[----:B------:R-:W-:Y:S01]  /*8c90*/  @!P4 HADD2 R115, -R118.H0_H0, -RZ.H0_H0 ;  /* 0xa00000ff7673c230 */ /* 0x000fe20000000900 */
[----:B-1----:R-:W-:-:S02]  /*8ca0*/  IMAD.MOV.U32 R192, RZ, RZ, R8 ;  /* 0x000000ffffc07224 */ /* 0x002fc400078e0008 */
[----:B------:R-:W-:Y:S02]  /*8cb0*/  IMAD.MOV.U32 R8, RZ, RZ, R19 ;  /* 0x000000ffff087224 */ /* 0x000fe400078e0013 */
[----:B------:R-:W-:Y:S02]  /*8cc0*/  IMAD.MOV.U32 R19, RZ, RZ, R14 ;  /* 0x000000ffff137224 */ /* 0x000fe400078e000e */
[----:B------:R1:W1:Y:S02]  /*8cd0*/  MUFU.EX2 R14, R195 ;  /* 0x000000c3000e7308 */ /* 0x0002640000000800 */
[----:B-1----:R-:W-:Y:S02]  /*8ce0*/  PRMT R195, R119, 0x5410, R118 ;  /* 0x0000541077c37816 */ /* 0x002fe40000000076 */
[----:B------:R-:W-:Y:S02]  /*8cf0*/  @!P2 PRMT R119, R112, 0x5410, RZ ;  /* 0x000054107077a816 */ /* 0x000fe400000000ff */
[----:B------:R-:W-:-:S02]  /*8d00*/  ISETP.GE.U32.AND P2, PT, R217, R2, PT ;  /* 0x00000002d900720c */ /* 0x000fc40003f46070 */
[----:B------:R-:W-:Y:S02]  /*8d10*/  @!P4 PRMT R118, R115, 0x5410, RZ ;  /* 0x000054107376c816 */ /* 0x000fe400000000ff */
[C---:B------:R-:W-:Y:S02]  /*8d20*/  PRMT R117, R17.reuse, 0x7632, R117 ;  /* 0x0000763211757816 */ /* 0x040fe40000000075 */
[----:B------:R-:W-:Y:S02]  /*8d30*/  PRMT R116, R17, 0x7610, R116 ;  /* 0x0000761011747816 */ /* 0x000fe40000000074 */
[C---:B------:R-:W-:Y:S02]  /*8d40*/  PRMT R115, R10.reuse, 0x7610, R115 ;  /* 0x000076100a737816 */ /* 0x040fe40000000073 */
[----:B------:R-:W-:Y:S01]  /*8d50*/  PRMT R114, R10, 0x7632, R114 ;  /* 0x000076320a727816 */ /* 0x000fe20000000072 */
[----:B------:R-:W-:Y:S02]  /*8d60*/  IMAD.MOV.U32 R10, RZ, RZ, R9 ;  /* 0x000000ffff0a7224 */ /* 0x000fe400078e0009 */
[----:B------:R-:W1:Y:S01]  /*8d70*/  MUFU.EX2 R9, R170 ;  /* 0x000000aa00097308 */ /* 0x000e620000000800 */
[----:B--2---:R-:W-:Y:S01]  /*8d80*/  @!P1 HADD2 R157, -R117.H0_H0, -RZ.H0_H0 ;  /* 0xa00000ff759d9230 */ /* 0x004fe20000000900 */
[----:B---3--:R-:W-:-:S06]  /*8d90*/  IMAD.MOV.U32 R2, RZ, RZ, R15 ;  /* 0x000000ffff027224 */ /* 0x008fcc00078e000f */
[----:B------:R2:W-:Y:S02]  /*8da0*/  MUFU.EX2 R15, R173 ;  /* 0x000000ad000f7308 */ /* 0x0005e40000000800 */
[----:B--2---:R-:W-:Y:S01]  /*8db0*/  IMAD.MOV.U32 R173, RZ, RZ, R2 ;  /* 0x000000ffffad7224 */ /* 0x004fe200078e0002 */
[----:B------:R-:W-:-:S04]  /*8dc0*/  SHF.R.U32.HI R2, RZ, 0x18, R0 ;  /* 0x00000018ff027819 */ /* 0x000fc80000011600 */
[----:B------:R-:W-:Y:S01]  /*8dd0*/  ISETP.GE.U32.AND P4, PT, R217, R2, PT ;  /* 0x00000002d900720c */ /* 0x000fe20003f86070 */
[----:B------:R-:W-:Y:S02]  /*8de0*/  IMAD.MOV.U32 R2, RZ, RZ, R162 ;  /* 0x000000ffff027224 */ /* 0x000fe400078e00a2 */
[----:B------:R2:W3:Y:S02]  /*8df0*/  LDL.LU R162, [R1+0x3dc] ;  /* 0x0003dc0001a27983 */ /* 0x0004e40000300800 */
[----:B------:R-:W-:Y:S01]  /*8e00*/  IMAD.MOV.U32 R17, RZ, RZ, R2 ;  /* 0x000000ffff117224 */ /* 0x000fe200078e0002 */
[----:B------:R-:W-:-:S03]  /*8e10*/  LOP3.LUT R2, R7, 0xff, RZ, 0xc0, !PT ;  /* 0x000000ff07027812 */ /* 0x000fc600078ec0ff */
[----:B------:R-:W-:Y:S02]  /*8e20*/  IMAD.MOV.U32 R7, RZ, RZ, R17 ;  /* 0x000000ffff077224 */ /* 0x000fe400078e0011 */
[----:B------:R1:W-:Y:S01]  /*8e30*/  MUFU.EX2 R17, R177 ;  /* 0x000000b100117308 */ /* 0x0003e20000000800 */
[----:B------:R-:W-:Y:S01]  /*8e40*/  LOP3.LUT R0, R0, 0xffff, RZ, 0xc0, !PT ;  /* 0x0000ffff00007812 */ /* 0x000fe200078ec0ff */
[----:B-1----:R-:W-:Y:S01]  /*8e50*/  IMAD.MOV.U32 R177, RZ, RZ, R192 ;  /* 0x000000ffffb17224 */ /* 0x002fe200078e00c0 */
[----:B------:R-:W-:Y:S02]  /*8e60*/  PRMT R192, R116, 0x5410, R117 ;  /* 0x0000541074c07816 */ /* 0x000fe40000000075 */
[----:B------:R-:W-:Y:S02]  /*8e70*/  @!P1 PRMT R117, R157, 0x5410, RZ ;  /* 0x000054109d759816 */ /* 0x000fe400000000ff */
[----:B------:R-:W-:Y:S01]  /*8e80*/  ISETP.GE.U32.AND P1, PT, R217, R2, PT ;  /* 0x00000002d900720c */ /* 0x000fe20003f26070 */
[----:B------:R-:W-:-:S02]  /*8e90*/  IMAD.MOV.U32 R2, RZ, RZ, R19 ;  /* 0x000000ffff027224 */ /* 0x000fc400078e0013 */
[----:B------:R-:W-:Y:S01]  /*8ea0*/  IMAD.MOV.U32 R157, RZ, RZ, R164 ;  /* 0x000000ffff9d7224 */ /* 0x000fe200078e00a4 */
[----:B------:R1:W-:Y:S01]  /*8eb0*/  MUFU.EX2 R19, R179 ;  /* 0x000000b300137308 */ /* 0x0003e20000000800 */
[----:B------:R2:W2:Y:S01]  /*8ec0*/  LDL.LU R164, [R1+0x3d8] ;  /* 0x0003d80001a47983 */ /* 0x0004a20000300800 */
[----:B------:R-:W-:Y:S01]  /*8ed0*/  SHF.R.U32.HI R0, RZ, 0x8, R0 ;  /* 0x00000008ff007819 */ /* 0x000fe20000011600 */
[----:B------:R-:W-:Y:S01]  /*8ee0*/  @!P6 HADD2 R158, -R116.H0_H0, -RZ.H0_H0 ;  /* 0xa00000ff749ee230 */ /* 0x000fe20000000900 */
[----:B-1----:R-:W-:Y:S02]  /*8ef0*/  IMAD.MOV.U32 R179, RZ, RZ, R163 ;  /* 0x000000ffffb37224 */ /* 0x002fe400078e00a3 */
[----:B------:R1:W2:Y:S01]  /*8f00*/  LDL.LU R163, [R1+0x3d4] ;  /* 0x0003d40001a37983 */ /* 0x0002a20000300800 */
[----:B------:R-:W-:Y:S02]  /*8f10*/  LOP3.LUT R0, R0, 0xffff, RZ, 0xc0, !PT ;  /* 0x0000ffff00007812 */ /* 0x000fe400078ec0ff */
[----:B------:R-:W-:-:S02]  /*8f20*/  @!P6 PRMT R116, R158, 0x5410, RZ ;  /* 0x000054109e74e816 */ /* 0x000fc400000000ff */
[----:B------:R-:W-:Y:S01]  /*8f30*/  ISETP.GE.U32.AND P6, PT, R217, R0, PT ;  /* 0x00000000d900720c */ /* 0x000fe20003fc6070 */
[----:B------:R-:W-:Y:S02]  /*8f40*/  IMAD.MOV.U32 R0, RZ, RZ, R18 ;  /* 0x000000ffff007224 */ /* 0x000fe400078e0012 */
[----:B------:R1:W-:Y:S02]  /*8f50*/  MUFU.EX2 R18, R181 ;  /* 0x000000b500127308 */ /* 0x0003e40000000800 */
[----:B-1----:R-:W-:Y:S01]  /*8f60*/  IMAD.MOV.U32 R181, RZ, RZ, R0 ;  /* 0x000000ffffb57224 */ /* 0x002fe200078e0000 */
[----:B------:R-:W-:Y:S01]  /*8f70*/  SHF.R.U32.HI R0, RZ, 0x8, R13 ;  /* 0x00000008ff007819 */ /* 0x000fe2000001160d */
[----:B------:R-:W-:Y:S02]  /*8f80*/  IMAD.MOV.U32 R13, RZ, RZ, R166 ;  /* 0x000000ffff0d7224 */ /* 0x000fe400078e00a6 */
[----:B------:R1:W2:Y:S01]  /*8f90*/  LDL.LU R166, [R1+0x3d0] ;  /* 0x0003d00001a67983 */ /* 0x0002a20000300800 */
[----:B------:R-:W-:Y:S01]  /*8fa0*/  @!P2 HADD2 R159, -R115.H0_H0, -RZ.H0_H0 ;  /* 0xa00000ff739fa230 */ /* 0x000fe20000000900 */
[----:B------:R-:W-:-:S02]  /*8fb0*/  IMAD.MOV.U32 R170, RZ, RZ, R10 ;  /* 0x000000ffffaa7224 */ /* 0x000fc400078e000a */
[----:B------:R-:W-:Y:S02]  /*8fc0*/  IMAD.MOV.U32 R10, RZ, RZ, R7 ;  /* 0x000000ffff0a7224 */ /* 0x000fe400078e0007 */
[----:B------:R-:W-:Y:S01]  /*8fd0*/  IMAD.MOV.U32 R7, RZ, RZ, R32 ;  /* 0x000000ffff077224 */ /* 0x000fe200078e0020 */
[----:B------:R-:W-:Y:S02]  /*8fe0*/  PRMT R32, R115, 0x5410, R114 ;  /* 0x0000541073207816 */ /* 0x000fe40000000072 */
[----:B------:R-:W-:Y:S01]  /*8ff0*/  @!P2 PRMT R115, R159, 0x5410, RZ ;  /* 0x000054109f73a816 */ /* 0x000fe200000000ff */
[----:B------:R-:W-:Y:S02]  /*9000*/  IMAD.MOV.U32 R159, RZ, RZ, R165 ;  /* 0x000000ffff9f7224 */ /* 0x000fe400078e00a5 */
[----:B------:R1:W2:Y:S01]  /*9010*/  LDL.LU R165, [R1+0x3cc] ;  /* 0x0003cc0001a57983 */ /* 0x0002a20000300800 */
[----:B------:R-:W-:Y:S01]  /*9020*/  LOP3.LUT R0, R0, 0xffff, RZ, 0xc0, !PT ;  /* 0x0000ffff00007812 */ /* 0x000fe200078ec0ff */
[----:B------:R-:W-:Y:S01]  /*9030*/  @!P6 HADD2 R161, -R114.H0_H0, -RZ.H0_H0 ;  /* 0xa00000ff72a1e230 */ /* 0x000fe20000000900 */
[----:B------:R-:W-:-:S02]  /*9040*/  PRMT R112, R11, 0x7632, R112 ;  /* 0x000076320b707816 */ /* 0x000fc40000000070 */
[----:B------:R-:W-:Y:S01]  /*9050*/  ISETP.GE.U32.AND P2, PT, R217, R0, PT ;  /* 0x00000000d900720c */ /* 0x000fe20003f46070 */
[----:B------:R-:W-:Y:S02]  /*9060*/  IMAD.MOV.U32 R0, RZ, RZ, R2 ;  /* 0x000000ffff007224 */ /* 0x000fe400078e0002 */
[----:B------:R1:W1:Y:S01]  /*9070*/  MUFU.EX2 R2, R171 ;  /* 0x000000ab00027308 */ /* 0x0002620000000800 */
[----:B------:R-:W-:Y:S02]  /*9080*/  PRMT R113, R11, 0x7610, R113 ;  /* 0x000076100b717816 */ /* 0x000fe40000000071 */
[----:B------:R-:W-:Y:S01]  /*9090*/  @!P6 PRMT R114, R161, 0x5410, RZ ;  /* 0x00005410a172e816 */ /* 0x000fe200000000ff */
[----:B------:R-:W-:Y:S02]  /*90a0*/  IMAD.MOV.U32 R161, RZ, RZ, R159 ;  /* 0x000000ffffa17224 */ /* 0x000fe400078e009f */
[----:B------:R-:W-:Y:S02]  /*90b0*/  IMAD.MOV.U32 R11, RZ, RZ, R8 ;  /* 0x000000ffff0b7224 */ /* 0x000fe400078e0008 */
[----:B------:R-:W-:Y:S01]  /*90c0*/  IMAD.MOV.U32 R159, RZ, RZ, R21 ;  /* 0x000000ffff9f7224 */ /* 0x000fe200078e0015 */
[----:B------:R4:W3:Y:S01]  /*90d0*/  MUFU.EX2 R8, R167 ;  /* 0x000000a700087308 */ /* 0x0008e20000000800 */
[----:B------:R-:W-:Y:S01]  /*90e0*/  IMAD.MOV.U32 R21, RZ, RZ, R188 ;  /* 0x000000ffff157224 */ /* 0x000fe200078e00bc */
[----:B------:R-:W-:-:S02]  /*90f0*/  PRMT R188, R113, 0x5410, R112 ;  /* 0x0000541071bc7816 */ /* 0x000fc40000000070 */
[C---:B------:R-:W-:Y:S02]  /*9100*/  PRMT R111, R5.reuse, 0x7610, R111 ;  /* 0x00007610056f7816 */ /* 0x040fe4000000006f */
[----:B------:R-:W-:Y:S01]  /*9110*/  PRMT R110, R5, 0x7632, R110 ;  /* 0x00007632056e7816 */ /* 0x000fe2000000006e */
[----:B-1----:R-:W-:Y:S01]  /*9120*/  IMAD.MOV.U32 R171, RZ, RZ, R183 ;  /* 0x000000ffffab7224 */ /* 0x002fe200078e00b7 */
[----:B------:R-:W-:Y:S01]  /*9130*/  F2FP.PACK_AB R59, R14, R16 ;  /* 0x000000100e3b723e */ /* 0x000fe200000000ff */
[----:B------:R1:W2:Y:S01]  /*9140*/  LDL.LU R183, [R1+0x3c8] ;  /* 0x0003c80001b77983 */ /* 0x0002a20000300800 */
[----:B----4-:R-:W-:-:S05]  /*9150*/  @!P5 HADD2 R160, -R113.H0_H0, -RZ.H0_H0 ;  /* 0xa00000ff71a0d230 */ /* 0x010fca0000000900 */
[----:B------:R-:W-:Y:S01]  /*9160*/  @!P5 PRMT R113, R160, 0x5410, RZ ;  /* 0x00005410a071d816 */ /* 0x000fe200000000ff */
[----:B------:R-:W-:Y:S02]  /*9170*/  IMAD.MOV.U32 R167, RZ, RZ, R185 ;  /* 0x000000ffffa77224 */ /* 0x000fe400078e00b9 */
[----:B------:R1:W4:Y:S01]  /*9180*/  LDL.LU R185, [R1+0x3c4] ;  /* 0x0003c40001b97983 */ /* 0x0003220000300800 */
[----:B------:R-:W-:-:S03]  /*9190*/  IMAD.MOV.U32 R160, RZ, RZ, R188 ;  /* 0x000000ffffa07224 */ /* 0x000fc600078e00bc */
[----:B------:R1:W4:Y:S01]  /*91a0*/  LDL.LU R188, [R1+0x3c0] ;  /* 0x0003c00001bc7983 */ /* 0x0003220000300800 */
[----:B---3--:R-:W-:-:S05]  /*91b0*/  @!P4 HADD2 R162, -R112.H0_H0, -RZ.H0_H0 ;  /* 0xa00000ff70a2c230 */ /* 0x008fca0000000900 */
[----:B------:R-:W-:Y:S01]  /*91c0*/  @!P4 PRMT R112, R162, 0x5410, RZ ;  /* 0x00005410a270c816 */ /* 0x000fe200000000ff */
[----:B------:R-:W-:Y:S02]  /*91d0*/  IMAD.MOV.U32 R162, RZ, RZ, R7 ;  /* 0x000000ffffa27224 */ /* 0x000fe400078e0007 */
[----:B------:R3:W1:Y:S02]  /*91e0*/  MUFU.EX2 R7, R168 ;  /* 0x000000a800077308 */ /* 0x0006640000000800 */
[----:B---3--:R-:W-:Y:S02]  /*91f0*/  IMAD.MOV.U32 R168, RZ, RZ, R0 ;  /* 0x000000ffffa87224 */ /* 0x008fe400078e0000 */
[----:B------:R-:W-:Y:S02]  /*9200*/  FADD.FTZ R0, R9, R12 ;  /* 0x0000000c09007221 */ /* 0x000fe40000010000 */
[----:B------:R-:W-:Y:S02]  /*9210*/  IMAD.MOV.U32 R12, RZ, RZ, R10 ;  /* 0x000000ffff0c7224 */ /* 0x000fe400078e000a */
[C---:B------:R-:W-:Y:S01]  /*9220*/  FADD.FTZ R5, R2.reuse, R0 ;  /* 0x0000000002057221 */ /* 0x040fe20000010000 */
[----:B------:R-:W-:Y:S01]  /*9230*/  F2FP.PACK_AB R0, R2, R9 ;  /* 0x000000090200723e */ /* 0x000fe200000000ff */
[----:B------:R-:W3:Y:S01]  /*9240*/  MUFU.EX2 R10, R174 ;  /* 0x000000ae000a7308 */ /* 0x000ee20000000800 */
[----:B------:R-:W-:-:S02]  /*9250*/  IMAD.MOV.U32 R2, RZ, RZ, R177 ;  /* 0x000000ffff027224 */ /* 0x000fc400078e00b1 */
[C---:B------:R-:W-:Y:S02]  /*9260*/  PRMT R109, R0.reuse, 0x7610, R109 ;  /* 0x00007610006d7816 */ /* 0x040fe4000000006d */
[----:B------:R-:W-:Y:S01]  /*9270*/  PRMT R108, R0, 0x7632, R108 ;  /* 0x00007632006c7816 */ /* 0x000fe2000000006c */
[----:B------:R-:W-:Y:S01]  /*9280*/  FADD.FTZ R0, R8, R23 ;  /* 0x0000001708007221 */ /* 0x000fe20000010000 */
[----:B------:R-:W-:Y:S01]  /*9290*/  PRMT R177, R111, 0x5410, R110 ;  /* 0x000054106fb17816 */ /* 0x000fe2000000006e */
[----:B------:R-:W2:Y:S01]  /*92a0*/  MUFU.EX2 R9, R175 ;  /* 0x000000af00097308 */ /* 0x000ea20000000800 */
[C---:B-1----:R-:W-:Y:S01]  /*92b0*/  F2FP.PACK_AB R65, R7.reuse, R8 ;  /* 0x000000080741723e */ /* 0x042fe200000000ff */
[----:B------:R-:W-:Y:S01]  /*92c0*/  FADD.FTZ R23, R7, R0 ;  /* 0x0000000007177221 */ /* 0x000fe20000010000 */
[----:B--2---:R-:W-:-:S05]  /*92d0*/  @!P2 HADD2 R163, -R110.H0_H0, -RZ.H0_H0 ;  /* 0xa00000ff6ea3a230 */ /* 0x004fca0000000900 */
[----:B------:R-:W1:Y:S01]  /*92e0*/  MUFU.EX2 R7, R178 ;  /* 0x000000b200077308 */ /* 0x000e620000000800 */
[----:B------:R-:W-:Y:S01]  /*92f0*/  @!P2 PRMT R110, R163, 0x5410, RZ ;  /* 0x00005410a36ea816 */ /* 0x000fe200000000ff */
[----:B------:R-:W-:Y:S02]  /*9300*/  IMAD.MOV.U32 R163, RZ, RZ, R2 ;  /* 0x000000ffffa37224 */ /* 0x000fe400078e0002 */
[----:B------:R-:W-:Y:S02]  /*9310*/  FADD.FTZ R2, R15, R6 ;  /* 0x000000060f027221 */ /* 0x000fe40000010000 */
[----:B------:R-:W-:Y:S02]  /*9320*/  FADD.FTZ R0, R16, R22 ;  /* 0x0000001610007221 */ /* 0x000fe40000010000 */
[----:B------:R-:W2:Y:S01]  /*9330*/  MUFU.EX2 R6, R184 ;  /* 0x000000b800067308 */ /* 0x000ea20000000800 */
[----:B------:R-:W-:Y:S02]  /*9340*/  FADD.FTZ R2, R17, R2 ;  /* 0x0000000211027221 */ /* 0x000fe40000010000 */
[----:B------:R-:W-:-:S02]  /*9350*/  FADD.FTZ R22, R14, R0 ;  /* 0x000000000e167221 */ /* 0x000fc40000010000 */
[----:B---3--:R-:W-:Y:S02]  /*9360*/  FADD.FTZ R0, R10, R5 ;  /* 0x000000050a007221 */ /* 0x008fe40000010000 */
[----:B------:R-:W-:Y:S02]  /*9370*/  FADD.FTZ R2, R19, R2 ;  /* 0x0000000213027221 */ /* 0x000fe40000010000 */
[----:B------:R-:W-:Y:S02]  /*9380*/  FADD.FTZ R0, R9, R0 ;  /* 0x0000000009007221 */ /* 0x000fe40000010000 */
[----:B------:R-:W-:Y:S01]  /*9390*/  FADD.FTZ R5, R18, R2 ;  /* 0x0000000212057221 */ /* 0x000fe20000010000 */
[----:B------:R-:W-:Y:S01]  /*93a0*/  IADD3 R2, R71, 0x3, RZ ;  /* 0x0000000347027810 */ /* 0x000fe20007ffe0ff */
[----:B-1----:R-:W-:Y:S01]  /*93b0*/  FADD.FTZ R0, R7, R0 ;  /* 0x0000000007007221 */ /* 0x002fe20000010000 */
[----:B------:R-:W-:Y:S02]  /*93c0*/  @!P3 HADD2 R164, -R111.H0_H0, -RZ.H0_H0 ;  /* 0xa00000ff6fa4b230 */ /* 0x000fe40000000900 */
[----:B------:R-:W-:Y:S01]  /*93d0*/  LOP3.LUT R175, R223, R2, RZ, 0x3c, !PT ;  /* 0x00000002dfaf7212 */ /* 0x000fe200078e3cff */
[----:B------:R-:W-:Y:S01]  /*93e0*/  @!P1 HADD2 R166, -R109.H0_H0, -RZ.H0_H0 ;  /* 0xa00000ff6da69230 */ /* 0x000fe20000000900 */
[----:B--2---:R-:W-:Y:S01]  /*93f0*/  FADD.FTZ R14, R6, R0 ;  /* 0x00000000060e7221 */ /* 0x004fe20000010000 */
[----:B------:R-:W-:-:S02]  /*9400*/  @!P3 PRMT R111, R164, 0x5410, RZ ;  /* 0x00005410a46fb816 */ /* 0x000fc400000000ff */
[----:B------:R-:W-:Y:S01]  /*9410*/  LOP3.LUT R0, R175, R133, RZ, 0x3c, !PT ;  /* 0x00000085af007212 */ /* 0x000fe200078e3cff */
[----:B------:R-:W-:Y:S01]  /*9420*/  IMAD.MOV.U32 R174, RZ, RZ, R168 ;  /* 0x000000ffffae7224 */ /* 0x000fe200078e00a8 */
[----:B------:R-:W-:Y:S01]  /*9430*/  PRMT R164, R109, 0x5410, R108 ;  /* 0x000054106da47816 */ /* 0x000fe2000000006c */
[----:B------:R-:W-:Y:S01]  /*9440*/  IMAD.MOV.U32 R168, RZ, RZ, R31 ;  /* 0x000000ffffa87224 */ /* 0x000fe200078e001f */
[----:B------:R-:W-:Y:S01]  /*9450*/  @!P1 PRMT R109, R166, 0x5410, RZ ;  /* 0x00005410a66d9816 */ /* 0x000fe200000000ff */
[----:B------:R-:W-:Y:S02]  /*9460*/  IMAD.MOV.U32 R31, RZ, RZ, R27 ;  /* 0x000000ffff1f7224 */ /* 0x000fe400078e001b */
[----:B------:R-:W-:Y:S02]  /*9470*/  IMAD.MOV.U32 R166, RZ, RZ, R26 ;  /* 0x000000ffffa67224 */ /* 0x000fe400078e001a */
[----:B------:R-:W-:Y:S01]  /*9480*/  IMAD.WIDE.U32 R26, R0, -0x326172a9, RZ ;  /* 0xcd9e8d57001a7825 */ /* 0x000fe200078e00ff */
[----:B------:R-:W-:-:S04]  /*9490*/  F2FP.PACK_AB R16, R6, R7 ;  /* 0x000000070610723e */ /* 0x000fc800000000ff */
[----:B------:R-:W-:Y:S02]  /*94a0*/  LOP3.LUT R6, R27, R232, R186, 0x96, !PT ;  /* 0x000000e81b067212 */ /* 0x000fe400078e96ba */
[----:B------:R1:W2:Y:S01]  /*94b0*/  LDL.LU.64 R186, [R1+0x3b8] ;  /* 0x0003b80001ba7983 */ /* 0x0002a20000300a00 */
[----:B------:R-:W-:Y:S02]  /*94c0*/  LOP3.LUT R8, R101, R233, R26, 0x96, !PT ;  /* 0x000000e965087212 */ /* 0x000fe400078e961a */
[----:B------:R-:W-:Y:S01]  /*94d0*/  F2FP.PACK_AB R17, R17, R15 ;  /* 0x0000000f1111723e */ /* 0x000fe200000000ff */
[----:B------:R-:W-:Y:S01]  /*94e0*/  IMAD.WIDE.U32 R6, R6, -0x2daee0ad, RZ ;  /* 0xd2511f5306067825 */ /* 0x000fe200078e00ff */
[----:B------:R-:W-:Y:S01]  /*94f0*/  F2FP.PACK_AB R15, R9, R10 ;  /* 0x0000000a090f723e */ /* 0x000fe200000000ff */
[----:B------:R-:W-:Y:S02]  /*9500*/  @!P0 HADD2 R165, -R108.H0_H0, -RZ.H0_H0 ;  /* 0xa00000ff6ca58230 */ /* 0x000fe40000000900 */
[----:B------:R-:W-:Y:S01]  /*9510*/  IMAD.WIDE.U32 R8, R8, -0x2daee0ad, RZ ;  /* 0xd2511f5308087825 */ /* 0x000fe200078e00ff */
[----:B------:R-:W-:-:S03]  /*9520*/  F2FP.PACK_AB R18, R18, R19 ;  /* 0x000000131212723e */ /* 0x000fc600000000ff */
[----:B------:R-:W-:Y:S01]  /*9530*/  IMAD.MOV.U32 R19, RZ, RZ, R12 ;  /* 0x000000ffff137224 */ /* 0x000fe200078e000c */
[----:B------:R-:W-:Y:S01]  /*9540*/  LOP3.LUT R12, R7, R234, R250, 0x96, !PT ;  /* 0x000000ea070c7212 */ /* 0x000fe200078e96fa */
[----:B------:R-:W-:Y:S01]  /*9550*/  IMAD.MOV.U32 R184, RZ, RZ, R166 ;  /* 0x000000ffffb87224 */ /* 0x000fe200078e00a6 */
[----:B------:R-:W-:Y:S01]  /*9560*/  LOP3.LUT R10, R9, R241, R6, 0x96, !PT ;  /* 0x000000f1090a7212 */ /* 0x000fe200078e9606 */
[----:B------:R-:W-:Y:S01]  /*9570*/  IMAD.MOV.U32 R166, RZ, RZ, R167 ;  /* 0x000000ffffa67224 */ /* 0x000fe200078e00a7 */
[----:B------:R-:W-:Y:S01]  /*9580*/  @!P0 PRMT R108, R165, 0x5410, RZ ;  /* 0x00005410a56c8816 */ /* 0x000fe200000000ff */
[----:B------:R-:W-:Y:S02]  /*9590*/  IMAD.MOV.U32 R167, RZ, RZ, R171 ;  /* 0x000000ffffa77224 */ /* 0x000fe400078e00ab */
[----:B------:R-:W-:Y:S02]  /*95a0*/  IMAD.MOV.U32 R165, RZ, RZ, R161 ;  /* 0x000000ffffa57224 */ /* 0x000fe400078e00a1 */
[----:B------:R-:W-:-:S02]  /*95b0*/  IMAD.MOV.U32 R171, RZ, RZ, R170 ;  /* 0x000000ffffab7224 */ /* 0x000fc400078e00aa */
[----:B------:R-:W-:Y:S02]  /*95c0*/  IMAD.MOV.U32 R161, RZ, RZ, R11 ;  /* 0x000000ffffa17224 */ /* 0x000fe400078e000b */
[----:B------:R-:W-:Y:S02]  /*95d0*/  IMAD.MOV.U32 R170, RZ, RZ, R13 ;  /* 0x000000ffffaa7224 */ /* 0x000fe400078e000d */
        /* <DEDUP_REMOVED lines=9> */
[----:B------:R-:W-:-:S05]  /*9670*/  IMAD.WIDE.U32 R6, R6, -0x326172a9, RZ ;  /* 0xcd9e8d5706067825 */ /* 0x000fca00078e00ff */
[----:B------:R-:W-:-:S04]  /*9680*/  LOP3.LUT R0, R7, R242, R8, 0x96, !PT ;  /* 0x000000f207007212 */ /* 0x000fc800078e9608 */
[----:B------:R-:W-:-:S04]  /*9690*/  LOP3.LUT R2, R0, 0xff, RZ, 0xc0, !PT ;  /* 0x000000ff00027812 */ /* 0x000fc800078ec0ff */
[----:B------:R-:W-:Y:S02]  /*96a0*/  ISETP.GE.U32.AND P4, PT, R217, R2, PT ;  /* 0x00000002d900720c */ /* 0x000fe40003f86070 */
[----:B------:R-:W-:-:S04]  /*96b0*/  LOP3.LUT R2, R0, 0xffff, RZ, 0xc0, !PT ;  /* 0x0000ffff00027812 */ /* 0x000fc800078ec0ff */
[----:B------:R-:W-:Y:S01]  /*96c0*/  SHF.R.U32.HI R2, RZ, 0x8, R2 ;  /* 0x00000008ff027819 */ /* 0x000fe20000011602 */
[----:B------:R-:W-:-:S03]  /*96d0*/  IMAD.MOV.U32 R178, RZ, RZ, R166 ;  /* 0x000000ffffb27224 */ /* 0x000fc600078e00a6 */
[----:B------:R-:W-:Y:S01]  /*96e0*/  LOP3.LUT R2, R2, 0xffff, RZ, 0xc0, !PT ;  /* 0x0000ffff02027812 */ /* 0x000fe200078ec0ff */
[----:B------:R-:W-:Y:S02]  /*96f0*/  IMAD.MOV.U32 R166, RZ, RZ, R161 ;  /* 0x000000ffffa67224 */ /* 0x000fe400078e00a1 */
[----:B------:R-:W-:Y:S01]  /*9700*/  IMAD.MOV.U32 R161, RZ, RZ, R167 ;  /* 0x000000ffffa17224 */ /* 0x000fe200078e00a7 */
[C---:B------:R-:W-:Y:S01]  /*9710*/  ISETP.GE.U32.AND P3, PT, R217.reuse, R2, PT ;  /* 0x00000002d900720c */ /* 0x040fe20003f66070 */
[----:B------:R-:W-:Y:S01]  /*9720*/  IMAD.MOV.U32 R167, RZ, RZ, R171 ;  /* 0x000000ffffa77224 */ /* 0x000fe200078e00ab */
[--C-:B------:R-:W-:Y:S01]  /*9730*/  SHF.R.U32.HI R2, RZ, 0x10, R0.reuse ;  /* 0x00000010ff027819 */ /* 0x100fe20000011600 */
[----:B------:R-:W-:Y:S01]  /*9740*/  IMAD.MOV.U32 R171, RZ, RZ, R159 ;  /* 0x000000ffffab7224 */ /* 0x000fe200078e009f */
[----:B------:R-:W-:Y:S01]  /*9750*/  SHF.R.U32.HI R0, RZ, 0x18, R0 ;  /* 0x00000018ff007819 */ /* 0x000fe20000011600 */
[----:B------:R-:W-:Y:S02]  /*9760*/  IMAD.MOV.U32 R159, RZ, RZ, R21 ;  /* 0x000000ffff9f7224 */ /* 0x000fe400078e0015 */
[----:B------:R3:W1:Y:S01]  /*9770*/  MUFU.EX2 R21, R203 ;  /* 0x000000cb00157308 */ /* 0x0006620000000800 */
[----:B------:R-:W-:-:S02]  /*9780*/  ISETP.GE.U32.AND P0, PT, R217, R0, PT ;  /* 0x00000000d900720c */ /* 0x000fc40003f06070 */
[----:B------:R-:W-:Y:S02]  /*9790*/  LOP3.LUT R0, R6, 0xff, RZ, 0xc0, !PT ;  /* 0x000000ff06007812 */ /* 0x000fe400078ec0ff */
[----:B------:R-:W-:Y:S02]  /*97a0*/  LOP3.LUT R2, R2, 0xff, RZ, 0xc0, !PT ;  /* 0x000000ff02027812 */ /* 0x000fe400078ec0ff */
[----:B------:R-:W-:Y:S01]  /*97b0*/  ISETP.GE.U32.AND P2, PT, R217, R0, PT ;  /* 0x00000000d900720c */ /* 0x000fe20003f46070 */
[----:B------:R-:W-:Y:S01]  /*97c0*/  MUFU.EX2 R11, R202 ;  /* 0x000000ca000b7308 */ /* 0x000fe20000000800 */
[----:B------:R-:W-:Y:S01]  /*97d0*/  LOP3.LUT R10, R9, R238, R10, 0x96, !PT ;  /* 0x000000ee090a7212 */ /* 0x000fe200078e960a */
[----:B---3--:R-:W-:-:S06]  /*97e0*/  IMAD.MOV.U32 R203, RZ, RZ, R19 ;  /* 0x000000ffffcb7224 */ /* 0x008fcc00078e0013 */
[----:B------:R3:W-:Y:S01]  /*97f0*/  MUFU.EX2 R19, R205 ;  /* 0x000000cd00137308 */ /* 0x0007e20000000800 */
[C---:B------:R-:W-:Y:S02]  /*9800*/  ISETP.GE.U32.AND P5, PT, R217.reuse, R2, PT ;  /* 0x00000002d900720c */ /* 0x040fe40003fa6070 */
[--C-:B------:R-:W-:Y:S02]  /*9810*/  SHF.R.U32.HI R0, RZ, 0x18, R6.reuse ;  /* 0x00000018ff007819 */ /* 0x100fe40000011606 */
[----:B------:R-:W-:Y:S02]  /*9820*/  SHF.R.U32.HI R2, RZ, 0x10, R6 ;  /* 0x00000010ff027819 */ /* 0x000fe40000011606 */
[----:B------:R-:W-:Y:S01]  /*9830*/  LOP3.LUT R9, R6, 0xffff, RZ, 0xc0, !PT ;  /* 0x0000ffff06097812 */ /* 0x000fe200078ec0ff */
[----:B---3--:R-:W-:Y:S02]  /*9840*/  IMAD.MOV.U32 R205, RZ, RZ, R20 ;  /* 0x000000ffffcd7224 */ /* 0x008fe400078e0014 */
[----:B------:R-:W3:Y:S01]  /*9850*/  MUFU.EX2 R20, R201 ;  /* 0x000000c900147308 */ /* 0x000ee20000000800 */
[----:B------:R-:W-:Y:S01]  /*9860*/  ISETP.GE.U32.AND P1, PT, R217, R0, PT ;  /* 0x00000000d900720c */ /* 0x000fe20003f26070 */
[----:B------:R-:W-:Y:S01]  /*9870*/  IMAD.WIDE.U32 R6, R10, -0x2daee0ad, RZ ;  /* 0xd2511f530a067825 */ /* 0x000fe200078e00ff */
[----:B------:R-:W-:-:S03]  /*9880*/  LOP3.LUT R0, R2, 0xff, RZ, 0xc0, !PT ;  /* 0x000000ff02007812 */ /* 0x000fc600078ec0ff */
[----:B------:R-:W-:Y:S01]  /*9890*/  IMAD.MOV.U32 R2, RZ, RZ, R205 ;  /* 0x000000ffff027224 */ /* 0x000fe200078e00cd */
[----:B------:R-:W-:Y:S02]  /*98a0*/  ISETP.GE.U32.AND P6, PT, R217, R0, PT ;  /* 0x00000000d900720c */ /* 0x000fe40003fc6070 */
[----:B------:R-:W-:Y:S01]  /*98b0*/  LOP3.LUT R0, R7, R237, R12, 0x96, !PT ;  /* 0x000000ed07007212 */ /* 0x000fe200078e960c */
[----:B------:R-:W-:Y:S02]  /*98c0*/  IMAD.MOV.U32 R12, RZ, RZ, R31 ;  /* 0x000000ffff0c7224 */ /* 0x000fe400078e001f */
[----:B------:R-:W-:Y:S02]  /*98d0*/  IMAD.MOV.U32 R202, RZ, RZ, R2 ;  /* 0x000000ffffca7224 */ /* 0x000fe400078e0002 */
[----:B-1----:R-:W-:Y:S02]  /*98e0*/  FADD.FTZ R5, R21, R5 ;  /* 0x0000000515057221 */ /* 0x002fe40000010000 */
[----:B---3--:R-:W-:Y:S01]  /*98f0*/  FADD.FTZ R2, R20, R14 ;  /* 0x0000000e14027221 */ /* 0x008fe20000010000 */
[----:B------:R-:W-:Y:S01]  /*9900*/  PRMT R105, R17, 0x7610, R105 ;  /* 0x0000761011697816 */ /* 0x000fe20000000069 */
[----:B------:R-:W-:Y:S01]  /*9910*/  IMAD.MOV.U32 R8, RZ, RZ, R165 ;  /* 0x000000ffff087224 */ /* 0x000fe200078e00a5 */
[----:B------:R1:W-:Y:S01]  /*9920*/  MUFU.EX2 R31, R189 ;  /* 0x000000bd001f7308 */ /* 0x0003e20000000800 */
[----:B------:R-:W-:Y:S01]  /*9930*/  IMAD.MOV.U32 R165, RZ, RZ, R32 ;  /* 0x000000ffffa57224 */ /* 0x000fe200078e0020 */
[----:B------:R-:W-:Y:S01]  /*9940*/  F2FP.PACK_AB R10, R19, R21 ;  /* 0x00000015130a723e */ /* 0x000fe200000000ff */
[----:B------:R-:W3:Y:S01]  /*9950*/  LDL.LU R32, [R1+0x2c] ;  /* 0x00002c0001207983 */ /* 0x000ee20000300800 */
[----:B------:R-:W-:-:S02]  /*9960*/  IMAD.MOV.U32 R14, RZ, RZ, R12 ;  /* 0x000000ffff0e7224 */ /* 0x000fc400078e000c */
[----:B------:R-:W-:Y:S02]  /*9970*/  FADD.FTZ R5, R19, R5 ;  /* 0x0000000513057221 */ /* 0x000fe40000010000 */
[----:B------:R-:W-:Y:S01]  /*9980*/  FADD.FTZ R12, R11, R2 ;  /* 0x000000020b0c7221 */ /* 0x000fe20000010000 */
[----:B------:R-:W-:Y:S01]  /*9990*/  SHF.R.U32.HI R2, RZ, 0x8, R9 ;  /* 0x00000008ff027819 */ /* 0x000fe20000011609 */
[----:B------:R-:W-:Y:S01]  /*99a0*/  IMAD.MOV.U32 R19, RZ, RZ, R30 ;  /* 0x000000ffff137224 */ /* 0x000fe200078e001e */
[----:B------:R-:W-:Y:S01]  /*99b0*/  @!P4 HADD2 R182, -R105.H0_H0, -RZ.H0_H0 ;  /* 0xa00000ff69b6c230 */ /* 0x000fe20000000900 */
[----:B------:R4:W-:Y:S01]  /*99c0*/  MUFU.EX2 R30, R190 ;  /* 0x000000be001e7308 */ /* 0x0009e20000000800 */
[----:B------:R-:W-:Y:S01]  /*99d0*/  PRMT R104, R17, 0x7632, R104 ;  /* 0x0000763211687816 */ /* 0x000fe20000000068 */
[----:B-1----:R1:W3:Y:S01]  /*99e0*/  LDL.LU R189, [R1+0x3b0] ;  /* 0x0003b00001bd7983 */ /* 0x0022e20000300800 */
[----:B------:R-:W-:Y:S01]  /*99f0*/  IMAD.MOV.U32 R9, RZ, RZ, R14 ;  /* 0x000000ffff097224 */ /* 0x000fe200078e000e */
[----:B------:R-:W-:Y:S01]  /*9a00*/  LOP3.LUT R2, R2, 0xffff, RZ, 0xc0, !PT ;  /* 0x0000ffff02027812 */ /* 0x000fe200078ec0ff */
[----:B------:R-:W-:Y:S01]  /*9a10*/  IMAD.MOV.U32 R17, RZ, RZ, R179 ;  /* 0x000000ffff117224 */ /* 0x000fe200078e00b3 */
[----:B------:R-:W-:-:S02]  /*9a20*/  PRMT R179, R105, 0x5410, R104 ;  /* 0x0000541069b37816 */ /* 0x000fc40000000068 */
[----:B------:R-:W-:Y:S01]  /*9a30*/  @!P4 PRMT R105, R182, 0x5410, RZ ;  /* 0x00005410b669c816 */ /* 0x000fe200000000ff */
[----:B----4-:R1:W4:Y:S01]  /*9a40*/  LDL.LU R190, [R1+0x3ac] ;  /* 0x0003ac0001be7983 */ /* 0x0103220000300800 */
[----:B------:R-:W-:Y:S01]  /*9a50*/  ISETP.GE.U32.AND P4, PT, R217, R2, PT ;  /* 0x00000002d900720c */ /* 0x000fe20003f86070 */
[----:B------:R-:W-:Y:S02]  /*9a60*/  IMAD.MOV.U32 R2, RZ, RZ, R9 ;  /* 0x000000ffff027224 */ /* 0x000fe400078e0009 */
[----:B------:R1:W-:Y:S02]  /*9a70*/  MUFU.EX2 R9, R191 ;  /* 0x000000bf00097308 */ /* 0x0003e40000000800 */
[----:B-1----:R1:W4:Y:S01]  /*9a80*/  LDL.LU R191, [R1+0x3a8] ;  /* 0x0003a80001bf7983 */ /* 0x0023220000300800 */
[----:B------:R-:W-:Y:S01]  /*9a90*/  @!P3 HADD2 R183, -R104.H0_H0, -RZ.H0_H0 ;  /* 0xa00000ff68b7b230 */ /* 0x000fe20000000900 */
[----:B------:R-:W-:Y:S01]  /*9aa0*/  IMAD.MOV.U32 R205, RZ, RZ, R8 ;  /* 0x000000ffffcd7224 */ /* 0x000fe200078e0008 */
[----:B------:R-:W-:-:S02]  /*9ab0*/  LOP3.LUT R8, R6, 0xff, RZ, 0xc0, !PT ;  /* 0x000000ff06087812 */ /* 0x000fc400078ec0ff */
[----:B------:R-:W-:Y:S02]  /*9ac0*/  F2FP.PACK_AB R11, R11, R20 ;  /* 0x000000140b0b723e */ /* 0x000fe400000000ff */
[----:B------:R-:W-:Y:S02]  /*9ad0*/  PRMT R20, R194, 0x7610, R20 ;  /* 0x00007610c2147816 */ /* 0x000fe40000000014 */
[----:B------:R-:W-:Y:S01]  /*9ae0*/  @!P3 PRMT R104, R183, 0x5410, RZ ;  /* 0x00005410b768b816 */ /* 0x000fe200000000ff */
[----:B------:R-:W1:Y:S01]  /*9af0*/  MUFU.EX2 R14, R247 ;  /* 0x000000f7000e7308 */ /* 0x000e620000000800 */
[----:B------:R-:W-:Y:S01]  /*9b00*/  ISETP.GE.U32.AND P3, PT, R217, R8, PT ;  /* 0x00000008d900720c */ /* 0x000fe20003f66070 */
[----:B------:R2:W4:Y:S01]  /*9b10*/  LDL.LU R194, [R1+0x3a4] ;  /* 0x0003a40001c27983 */ /* 0x0005220000300800 */
[C---:B------:R-:W-:Y:S02]  /*9b20*/  PRMT R103, R15.reuse, 0x7632, R103 ;  /* 0x000076320f677816 */ /* 0x040fe40000000067 */
[----:B------:R-:W-:Y:S01]  /*9b30*/  PRMT R102, R15, 0x7610, R102 ;  /* 0x000076100f667816 */ /* 0x000fe20000000066 */
[----:B------:R-:W-:Y:S01]  /*9b40*/  IMAD.MOV.U32 R15, RZ, RZ, R193 ;  /* 0x000000ffff0f7224 */ /* 0x000fe200078e00c1 */
[----:B------:R-:W-:Y:S01]  /*9b50*/  PRMT R8, R20, 0x7610, R8 ;  /* 0x0000761014087816 */ /* 0x000fe20000000008 */
[----:B------:R2:W4:Y:S01]  /*9b60*/  LDL.LU R193, [R1+0x3a0] ;  /* 0x0003a00001c17983 */ /* 0x0005220000300800 */
[----:B------:R-:W-:-:S02]  /*9b70*/  LOP3.LUT R13, R6, 0xffff, RZ, 0xc0, !PT ;  /* 0x0000ffff060d7812 */ /* 0x000fc400078ec0ff */
[----:B------:R-:W-:Y:S01]  /*9b80*/  PRMT R21, R8, 0x7610, R21 ;  /* 0x0000761008157816 */ /* 0x000fe20000000015 */
[----:B------:R-:W-:Y:S01]  /*9b90*/  IMAD.MOV.U32 R8, RZ, RZ, R15 ;  /* 0x000000ffff087224 */ /* 0x000fe200078e000f */
[--C-:B------:R-:W-:Y:S01]  /*9ba0*/  SHF.R.U32.HI R7, RZ, 0x10, R6.reuse ;  /* 0x00000010ff077819 */ /* 0x100fe20000011606 */
[----:B------:R-:W-:Y:S01]  /*9bb0*/  IMAD.MOV.U32 R15, RZ, RZ, R17 ;  /* 0x000000ffff0f7224 */ /* 0x000fe200078e0011 */
[----:B------:R-:W-:Y:S01]  /*9bc0*/  SHF.R.U32.HI R6, RZ, 0x18, R6 ;  /* 0x00000018ff067819 */ /* 0x000fe20000011606 */
[----:B------:R-:W-:Y:S02]  /*9bd0*/  IMAD.MOV.U32 R17, RZ, RZ, R19 ;  /* 0x000000ffff117224 */ /* 0x000fe400078e0013 */
[----:B------:R-:W-:Y:S01]  /*9be0*/  IMAD.MOV.U32 R19, RZ, RZ, R203 ;  /* 0x000000ffff137224 */ /* 0x000fe200078e00cb */
[----:B------:R-:W-:Y:S01]  /*9bf0*/  PRMT R203, R102, 0x5410, R103 ;  /* 0x0000541066cb7816 */ /* 0x000fe20000000067 */
[----:B------:R-:W-:Y:S01]  /*9c00*/  @!P5 HADD2 R185, -R102.H0_H0, -RZ.H0_H0 ;  /* 0xa00000ff66b9d230 */ /* 0x000fe20000000900 */
[----:B-1----:R-:W-:-:S04]  /*9c10*/  FADD.FTZ R5, R14, R5 ;  /* 0x000000050e057221 */ /* 0x002fc80000010000 */
[----:B------:R-:W-:Y:S01]  /*9c20*/  @!P5 PRMT R102, R185, 0x5410, RZ ;  /* 0x00005410b966d816 */ /* 0x000fe200000000ff */
[----:B------:R1:W-:Y:S02]  /*9c30*/  MUFU.EX2 R20, R196 ;  /* 0x000000c400147308 */ /* 0x0003e40000000800 */
[----:B-1----:R1:W4:Y:S01]  /*9c40*/  LDL.LU R196, [R1+0x39c] ;  /* 0x00039c0001c47983 */ /* 0x0023220000300800 */
[----:B--2---:R-:W-:-:S05]  /*9c50*/  @!P0 HADD2 R186, -R103.H0_H0, -RZ.H0_H0 ;  /* 0xa00000ff67ba8230 */ /* 0x004fca0000000900 */
[----:B------:R-:W-:Y:S01]  /*9c60*/  @!P0 PRMT R103, R186, 0x5410, RZ ;  /* 0x00005410ba678816 */ /* 0x000fe200000000ff */
[----:B------:R-:W-:Y:S01]  /*9c70*/  IMAD.MOV.U32 R186, RZ, RZ, R2 ;  /* 0x000000ffffba7224 */ /* 0x000fe200078e0002 */
[----:B------:R-:W-:Y:S02]  /*9c80*/  ISETP.GE.U32.AND P0, PT, R217, R6, PT ;  /* 0x00000006d900720c */ /* 0x000fe40003f06070 */
[----:B------:R-:W-:Y:S02]  /*9c90*/  SHF.R.U32.HI R2, RZ, 0x10, R0 ;  /* 0x00000010ff027819 */ /* 0x000fe40000011600 */
[----:B------:R-:W-:Y:S02]  /*9ca0*/  PRMT R6, R21, 0x7610, R6 ;  /* 0x0000761015067816 */ /* 0x000fe40000000006 */
[----:B------:R-:W-:Y:S02]  /*9cb0*/  LOP3.LUT R2, R2, 0xff, RZ, 0xc0, !PT ;  /* 0x000000ff02027812 */ /* 0x000fe400078ec0ff */
[----:B------:R-:W-:Y:S01]  /*9cc0*/  PRMT R185, R6, 0x7610, R185 ;  /* 0x0000761006b97816 */ /* 0x000fe200000000b9 */
[----:B------:R-:W-:Y:S01]  /*9cd0*/  IMAD.MOV.U32 R6, RZ, RZ, R186 ;  /* 0x000000ffff067224 */ /* 0x000fe200078e00ba */
[----:B------:R-:W-:Y:S01]  /*9ce0*/  ISETP.GE.U32.AND P5, PT, R217, R2, PT ;  /* 0x00000002d900720c */ /* 0x000fe20003fa6070 */
[----:B------:R-:W-:Y:S01]  /*9cf0*/  IMAD.MOV.U32 R186, RZ, RZ, R15 ;  /* 0x000000ffffba7224 */ /* 0x000fe200078e000f */
[----:B------:R-:W-:Y:S01]  /*9d00*/  PRMT R2, R185, 0x7610, R2 ;  /* 0x00007610b9027816 */ /* 0x000fe20000000002 */
[----:B------:R-:W-:-:S02]  /*9d10*/  FADD.FTZ R15, R9, R5 ;  /* 0x00000005090f7221 */ /* 0x000fc40000010000 */
[----:B------:R-:W-:Y:S01]  /*9d20*/  IMAD.MOV.U32 R185, RZ, RZ, R17 ;  /* 0x000000ffffb97224 */ /* 0x000fe200078e0011 */
[----:B------:R2:W-:Y:S01]  /*9d30*/  MUFU.EX2 R21, R198 ;  /* 0x000000c600157308 */ /* 0x0005e20000000800 */
[----:B------:R-:W-:Y:S01]  /*9d40*/  IMAD.MOV.U32 R17, RZ, RZ, R19 ;  /* 0x000000ffff117224 */ /* 0x000fe200078e0013 */
[----:B------:R-:W-:-:S03]  /*9d50*/  F2FP.PACK_AB R5, R9, R14 ;  /* 0x0000000e0905723e */ /* 0x000fc600000000ff */
[----:B------:R-:W-:-:S03]  /*9d60*/  IMAD.MOV.U32 R14, RZ, RZ, R17 ;  /* 0x000000ffff0e7224 */ /* 0x000fc600078e0011 */
[----:B------:R-:W-:Y:S01]  /*9d70*/  MUFU.EX2 R19, R200 ;  /* 0x000000c800137308 */ /* 0x000fe20000000800 */
[----:B--2---:R1:W2:Y:S07]  /*9d80*/  LDL.LU R198, [R1+0x398] ;  /* 0x0003980001c67983 */ /* 0x0042ae0000300800 */
[----:B------:R-:W-:Y:S01]  /*9d90*/  MUFU.EX2 R17, R199 ;  /* 0x000000c700117308 */ /* 0x000fe20000000800 */
[----:B------:R1:W-:Y:S07]  /*9da0*/  STL [R1+0x28c], R15 ;  /* 0x00028c0f01007387 */ /* 0x0003ee0000100800 */
[----:B-1----:R1:W-:Y:S02]  /*9db0*/  MUFU.EX2 R15, R197 ;  /* 0x000000c5000f7308 */ /* 0x0023e40000000800 */
[----:B-1----:R1:W2:Y:S04]  /*9dc0*/  LDL.LU R197, [R1+0x394] ;  /* 0x0003940001c57983 */ /* 0x0022a80000300800 */
[----:B------:R1:W2:Y:S04]  /*9dd0*/  LDL.LU R200, [R1+0x390] ;  /* 0x0003900001c87983 */ /* 0x0002a80000300800 */
[----:B------:R1:W2:Y:S01]  /*9de0*/  LDL.LU R199, [R1+0x38c] ;  /* 0x00038c0001c77983 */ /* 0x0002a20000300800 */
[----:B------:R-:W-:-:S02]  /*9df0*/  PRMT R99, R18, 0x7610, R99 ;  /* 0x0000761012637816 */ /* 0x000fc40000000063 */
[----:B------:R-:W-:Y:S01]  /*9e00*/  PRMT R98, R18, 0x7632, R98 ;  /* 0x0000763212627816 */ /* 0x000fe20000000062 */
[----:B------:R-:W-:Y:S01]  /*9e10*/  IMAD.MOV.U32 R9, RZ, RZ, R185 ;  /* 0x000000ffff097224 */ /* 0x000fe200078e00b9 */
[----:B------:R-:W-:Y:S01]  /*9e20*/  PRMT R18, R2, 0x7610, R18 ;  /* 0x0000761002127816 */ /* 0x000fe20000000012 */
[----:B------:R-:W-:Y:S01]  /*9e30*/  @!P2 HADD2 R187, -R99.H0_H0, -RZ.H0_H0 ;  /* 0xa00000ff63bba230 */ /* 0x000fe20000000900 */
[----:B------:R-:W-:Y:S01]  /*9e40*/  LOP3.LUT R2, R0, 0xff, RZ, 0xc0, !PT ;  /* 0x000000ff00027812 */ /* 0x000fe200078ec0ff */
[----:B------:R-:W-:Y:S01]  /*9e50*/  IMAD.MOV.U32 R185, RZ, RZ, R202 ;  /* 0x000000ffffb97224 */ /* 0x000fe200078e00ca */
[----:B------:R-:W-:Y:S01]  /*9e60*/  PRMT R202, R99, 0x5410, R98 ;  /* 0x0000541063ca7816 */ /* 0x000fe20000000062 */
[----:B------:R-:W-:Y:S01]  /*9e70*/  @!P4 HADD2 R188, -R98.H0_H0, -RZ.H0_H0 ;  /* 0xa00000ff62bcc230 */ /* 0x000fe20000000900 */
[----:B------:R-:W-:Y:S02]  /*9e80*/  @!P2 PRMT R99, R187, 0x5410, RZ ;  /* 0x00005410bb63a816 */ /* 0x000fe400000000ff */
[----:B------:R-:W-:-:S02]  /*9e90*/  ISETP.GE.U32.AND P2, PT, R217, R2, PT ;  /* 0x00000002d900720c */ /* 0x000fc40003f46070 */
[----:B------:R-:W-:Y:S02]  /*9ea0*/  PRMT R97, R16, 0x7632, R97 ;  /* 0x0000763210617816 */ /* 0x000fe40000000061 */
[----:B------:R-:W-:Y:S02]  /*9eb0*/  SHF.R.U32.HI R2, RZ, 0x18, R0 ;  /* 0x00000018ff027819 */ /* 0x000fe40000011600 */
[----:B------:R-:W-:Y:S02]  /*9ec0*/  LOP3.LUT R0, R0, 0xffff, RZ, 0xc0, !PT ;  /* 0x0000ffff00007812 */ /* 0x000fe400078ec0ff */
[----:B------:R-:W-:Y:S02]  /*9ed0*/  PRMT R96, R16, 0x7610, R96 ;  /* 0x0000761010607816 */ /* 0x000fe40000000060 */
[----:B------:R-:W-:Y:S02]  /*9ee0*/  PRMT R201, R18, 0x7610, R201 ;  /* 0x0000761012c97816 */ /* 0x000fe400000000c9 */
[----:B------:R-:W-:-:S02]  /*9ef0*/  @!P4 PRMT R98, R188, 0x5410, RZ ;  /* 0x00005410bc62c816 */ /* 0x000fc400000000ff */
[----:B------:R-:W-:Y:S01]  /*9f00*/  ISETP.GE.U32.AND P4, PT, R217, R2, PT ;  /* 0x00000002d900720c */ /* 0x000fe20003f86070 */
[----:B------:R-:W-:Y:S01]  /*9f10*/  IMAD.MOV.U32 R16, RZ, RZ, R8 ;  /* 0x000000ffff107224 */ /* 0x000fe200078e0008 */
[----:B------:R-:W-:Y:S02]  /*9f20*/  LOP3.LUT R2, R7, 0xff, RZ, 0xc0, !PT ;  /* 0x000000ff07027812 */ /* 0x000fe400078ec0ff */
[----:B------:R-:W-:Y:S01]  /*9f30*/  SHF.R.U32.HI R0, RZ, 0x8, R0 ;  /* 0x00000008ff007819 */ /* 0x000fe20000011600 */
[----:B------:R-:W1:Y:S01]  /*9f40*/  MUFU.EX2 R8, R243 ;  /* 0x000000f300087308 */ /* 0x000e620000000800 */
[----:B------:R-:W-:Y:S02]  /*9f50*/  PRMT R7, R201, 0x7610, R7 ;  /* 0x00007610c9077816 */ /* 0x000fe40000000007 */
[----:B------:R-:W-:Y:S02]  /*9f60*/  PRMT R201, R96, 0x5410, R97 ;  /* 0x0000541060c97816 */ /* 0x000fe40000000061 */
[----:B------:R-:W-:-:S02]  /*9f70*/  LOP3.LUT R0, R0, 0xffff, RZ, 0xc0, !PT ;  /* 0x0000ffff00007812 */ /* 0x000fc400078ec0ff */
[C---:B------:R-:W-:Y:S01]  /*9f80*/  PRMT R95, R10.reuse, 0x7610, R95 ;  /* 0x000076100a5f7816 */ /* 0x040fe2000000005f */
[----:B------:R-:W-:Y:S01]  /*9f90*/  IMAD.MOV.U32 R18, RZ, RZ, R14 ;  /* 0x000000ffff127224 */ /* 0x000fe200078e000e */
[----:B------:R-:W-:Y:S01]  /*9fa0*/  PRMT R94, R10, 0x7632, R94 ;  /* 0x000076320a5e7816 */ /* 0x000fe2000000005e */
[----:B------:R-:W-:Y:S01]  /*9fb0*/  MUFU.EX2 R14, R206 ;  /* 0x000000ce000e7308 */ /* 0x000fe20000000800 */
[----:B------:R-:W-:Y:S01]  /*9fc0*/  PRMT R91, R5, 0x7610, R91 ;  /* 0x00007610055b7816 */ /* 0x000fe2000000005b */
[----:B---3--:R-:W-:-:S05]  /*9fd0*/  @!P1 HADD2 R189, -R97.H0_H0, -RZ.H0_H0 ;  /* 0xa00000ff61bd9230 */ /* 0x008fca0000000900 */
[----:B------:R-:W-:Y:S02]  /*9fe0*/  @!P1 PRMT R97, R189, 0x5410, RZ ;  /* 0x00005410bd619816 */ /* 0x000fe400000000ff */
[C---:B------:R-:W-:Y:S01]  /*9ff0*/  ISETP.GE.U32.AND P1, PT, R217.reuse, R2, PT ;  /* 0x00000002d900720c */ /* 0x040fe20003f26070 */
[----:B----4-:R-:W-:Y:S01]  /*a000*/  @!P6 HADD2 R190, -R96.H0_H0, -RZ.H0_H0 ;  /* 0xa00000ff60bee230 */ /* 0x010fe20000000900 */
[----:B------:R-:W3:Y:S04]  /*a010*/  MUFU.EX2 R2, R246 ;  /* 0x000000f600027308 */ /* 0x000ee80000000800 */
[----:B------:R-:W-:Y:S02]  /*a020*/  @!P6 PRMT R96, R190, 0x5410, RZ ;  /* 0x00005410be60e816 */ /* 0x000fe400000000ff */
[----:B------:R-:W-:-:S02]  /*a030*/  ISETP.GE.U32.AND P6, PT, R217, R0, PT ;  /* 0x00000000d900720c */ /* 0x000fc40003fc6070 */
[--C-:B------:R-:W-:Y:S02]  /*a040*/  SHF.R.U32.HI R0, RZ, 0x8, R13.reuse ;  /* 0x00000008ff007819 */ /* 0x100fe4000001160d */
[----:B------:R-:W-:Y:S02]  /*a050*/  PRMT R13, R7, 0x7610, R13 ;  /* 0x00007610070d7816 */ /* 0x000fe4000000000d */
[----:B------:R-:W-:Y:S01]  /*a060*/  LOP3.LUT R0, R0, 0xffff, RZ, 0xc0, !PT ;  /* 0x0000ffff00007812 */ /* 0x000fe200078ec0ff */
[----:B------:R4:W1:Y:S01]  /*a070*/  MUFU.EX2 R7, R218 ;  /* 0x000000da00077308 */ /* 0x0008620000000800 */
[----:B------:R-:W-:-:S07]  /*a080*/  @!P2 HADD2 R191, -R95.H0_H0, -RZ.H0_H0 ;  /* 0xa00000ff5fbfa230 */ /* 0x000fce0000000900 */
[----:B------:R-:W3:Y:S01]  /*a090*/  MUFU.EX2 R32, R32 ;  /* 0x0000002000207308 */ /* 0x000ee20000000800 */
[----:B------:R-:W-:Y:S02]  /*a0a0*/  PRMT R90, R5, 0x7632, R90 ;  /* 0x00007632055a7816 */ /* 0x000fe4000000005a */
[----:B----4-:R-:W-:Y:S02]  /*a0b0*/  PRMT R218, R95, 0x5410, R94 ;  /* 0x000054105fda7816 */ /* 0x010fe4000000005e */
[----:B------:R-:W-:Y:S02]  /*a0c0*/  @!P2 PRMT R95, R191, 0x5410, RZ ;  /* 0x00005410bf5fa816 */ /* 0x000fe400000000ff */
[----:B------:R-:W-:Y:S01]  /*a0d0*/  ISETP.GE.U32.AND P2, PT, R217, R0, PT ;  /* 0x00000000d900720c */ /* 0x000fe20003f46070 */
[----:B-1----:R-:W-:Y:S02]  /*a0e0*/  FADD.FTZ R0, R8, R12 ;  /* 0x0000000c08007221 */ /* 0x002fe40000010000 */
[----:B------:R-:W-:-:S02]  /*a0f0*/  IMAD.MOV.U32 R243, RZ, RZ, R16 ;  /* 0x000000fffff37224 */ /* 0x000fc400078e0010 */
[C---:B---3--:R-:W-:Y:S01]  /*a100*/  FADD.FTZ R5, R2.reuse, R0 ;  /* 0x0000000002057221 */ /* 0x048fe20000010000 */
[----:B------:R-:W-:Y:S01]  /*a110*/  F2FP.PACK_AB R0, R2, R8 ;  /* 0x000000080200723e */ /* 0x000fe200000000ff */
[----:B------:R-:W-:Y:S02]  /*a120*/  IMAD.MOV.U32 R16, RZ, RZ, R18 ;  /* 0x000000ffff107224 */ /* 0x000fe400078e0012 */
[----:B------:R-:W-:Y:S01]  /*a130*/  IMAD.MOV.U32 R18, RZ, RZ, R9 ;  /* 0x000000ffff127224 */ /* 0x000fe200078e0009 */
[C---:B------:R-:W-:Y:S01]  /*a140*/  PRMT R87, R0.reuse, 0x7610, R87 ;  /* 0x0000761000577816 */ /* 0x040fe20000000057 */
[----:B------:R-:W1:Y:S01]  /*a150*/  MUFU.EX2 R9, R219 ;  /* 0x000000db00097308 */ /* 0x000e620000000800 */
[----:B------:R-:W-:Y:S01]  /*a160*/  PRMT R86, R0, 0x7632, R86 ;  /* 0x0000763200567816 */ /* 0x000fe20000000056 */
[----:B------:R-:W-:Y:S02]  /*a170*/  FADD.FTZ R0, R14, R23 ;  /* 0x000000170e007221 */ /* 0x000fe40000010000 */
[----:B------:R-:W-:-:S02]  /*a180*/  IMAD.MOV.U32 R189, RZ, RZ, R6 ;  /* 0x000000ffffbd7224 */ /* 0x000fc400078e0006 */
[----:B------:R-:W-:Y:S02]  /*a190*/  FADD.FTZ R2, R7, R0 ;  /* 0x0000000007027221 */ /* 0x000fe40000010000 */
[----:B------:R-:W3:Y:S01]  /*a1a0*/  MUFU.EX2 R6, R230 ;  /* 0x000000e600067308 */ /* 0x000ee20000000800 */
[----:B------:R-:W-:Y:S01]  /*a1b0*/  FADD.FTZ R0, R32, R22 ;  /* 0x0000001620007221 */ /* 0x000fe20000010000 */
[----:B------:R-:W-:Y:S01]  /*a1c0*/  PRMT R190, R13, 0x7610, R190 ;  /* 0x000076100dbe7816 */ /* 0x000fe200000000be */
[----:B------:R4:W-:Y:S02]  /*a1d0*/  STL [R1+0x6c], R5 ;  /* 0x00006c0501007387 */ /* 0x0009e40000100800 */
[----:B------:R-:W-:-:S03]  /*a1e0*/  FADD.FTZ R0, R31, R0 ;  /* 0x000000001f007221 */ /* 0x000fc60000010000 */
[----:B------:R-:W4:Y:S01]  /*a1f0*/  MUFU.EX2 R10, R220 ;  /* 0x000000dc000a7308 */ /* 0x000f220000000800 */
[----:B------:R-:W-:Y:S01]  /*a200*/  PRMT R206, R190, 0x7610, R206 ;  /* 0x00007610bece7816 */ /* 0x000fe200000000ce */
[----:B------:R-:W-:Y:S02]  /*a210*/  FADD.FTZ R0, R30, R0 ;  /* 0x000000001e007221 */ /* 0x000fe40000010000 */
[----:B-1----:R-:W-:Y:S01]  /*a220*/  FADD.FTZ R2, R9, R2 ;  /* 0x0000000209027221 */ /* 0x002fe20000010000 */
[----:B------:R-:W-:Y:S01]  /*a230*/  PRMT R246, R206, 0x7610, R246 ;  /* 0x00007610cef67816 */ /* 0x000fe200000000f6 */
[----:B------:R-:W-:Y:S02]  /*a240*/  FADD.FTZ R0, R20, R0 ;  /* 0x0000000014007221 */ /* 0x000fe40000010000 */
[----:B---3--:R-:W-:Y:S01]  /*a250*/  FADD.FTZ R2, R6, R2 ;  /* 0x0000000206027221 */ /* 0x008fe20000010000 */
[----:B------:R-:W-:Y:S01]  /*a260*/  PRMT R188, R246, 0x7610, R188 ;  /* 0x00007610f6bc7816 */ /* 0x000fe200000000bc */
[----:B------:R-:W-:Y:S08]  /*a270*/  MUFU.EX2 R8, R39 ;  /* 0x0000002700087308 */ /* 0x000ff00000000800 */
[----:B----4-:R-:W1:Y:S01]  /*a280*/  MUFU.EX2 R5, R252 ;  /* 0x000000fc00057308 */ /* 0x010e620000000800 */
[----:B------:R-:W-:Y:S01]  /*a290*/  FADD.FTZ R0, R21, R0 ;  /* 0x0000000015007221 */ /* 0x000fe20000010000 */
[----:B------:R-:W-:Y:S01]  /*a2a0*/  F2FP.PACK_AB R34, R7, R14 ;  /* 0x0000000e0722723e */ /* 0x000fe200000000ff */
[----:B------:R-:W-:Y:S01]  /*a2b0*/  IMAD.MOV.U32 R246, RZ, RZ, R189 ;  /* 0x000000fffff67224 */ /* 0x000fe200078e00bd */
[----:B------:R-:W-:Y:S01]  /*a2c0*/  PRMT R247, R188, 0x7610, R247 ;  /* 0x00007610bcf77816 */ /* 0x000fe200000000f7 */
[----:B------:R-:W-:Y:S01]  /*a2d0*/  FADD.FTZ R2, R10, R2 ;  /* 0x000000020a027221 */ /* 0x000fe20000010000 */
[----:B------:R-:W-:Y:S01]  /*a2e0*/  F2FP.PACK_AB R55, R6, R9 ;  /* 0x000000090637723e */ /* 0x000fe200000000ff */
[C---:B------:R-:W-:Y:S01]  /*a2f0*/  IMAD.WIDE.U32 R188, R225.reuse, -0x326172a9, RZ ;  /* 0xcd9e8d57e1bc7825 */ /* 0x040fe200078e00ff */
[----:B------:R-:W-:Y:S01]  /*a300*/  MUFU.EX2 R7, R134 ;  /* 0x0000008600077308 */ /* 0x000fe20000000800 */
[----:B------:R-:W-:-:S02]  /*a310*/  IADD3 R225, R225, 0x4, RZ ;  /* 0x00000004e1e17810 */ /* 0x000fc40007ffe0ff */
[----:B------:R-:W-:Y:S01]  /*a320*/  F2FP.PACK_AB R52, R17, R19 ;  /* 0x000000131134723e */ /* 0x000fe200000000ff */
[----:B------:R-:W-:Y:S01]  /*a330*/  FADD.FTZ R0, R15, R0 ;  /* 0x000000000f007221 */ /* 0x000fe20000010000 */
[----:B------:R-:W-:Y:S01]  /*a340*/  F2FP.PACK_AB R30, R20, R30 ;  /* 0x0000001e141e723e */ /* 0x000fe200000000ff */
[----:B------:R-:W-:Y:S01]  /*a350*/  IMAD.MOV.U32 R20, RZ, RZ, R205 ;  /* 0x000000ffff147224 */ /* 0x000fe200078e00cd */
[----:B------:R-:W-:Y:S01]  /*a360*/  PRMT R22, R247, 0x7610, R22 ;  /* 0x00007610f7167816 */ /* 0x000fe20000000016 */
[C---:B-1----:R-:W-:Y:S01]  /*a370*/  FADD.FTZ R2, R5.reuse, R2 ;  /* 0x0000000205027221 */ /* 0x042fe20000010000 */
[----:B------:R-:W-:Y:S01]  /*a380*/  F2FP.PACK_AB R62, R5, R10 ;  /* 0x0000000a053e723e */ /* 0x000fe200000000ff */
[----:B------:R-:W-:Y:S01]  /*a390*/  MUFU.EX2 R6, R135 ;  /* 0x0000008700067308 */ /* 0x000fe20000000800 */
[----:B------:R-:W-:Y:S01]  /*a3a0*/  IMAD.MOV.U32 R247, RZ, RZ, R163 ;  /* 0x000000fffff77224 */ /* 0x000fe200078e00a3 */
[C---:B------:R-:W-:Y:S01]  /*a3b0*/  PRMT R93, R11.reuse, 0x7610, R93 ;  /* 0x000076100b5d7816 */ /* 0x040fe2000000005d */
[----:B------:R-:W-:Y:S01]  /*a3c0*/  IMAD.MOV.U32 R205, RZ, RZ, R162 ;  /* 0x000000ffffcd7224 */ /* 0x000fe200078e00a2 */
[----:B------:R-:W-:Y:S01]  /*a3d0*/  PRMT R92, R11, 0x7632, R92 ;  /* 0x000076320b5c7816 */ /* 0x000fe2000000005c */
[----:B------:R-:W-:Y:S01]  /*a3e0*/  FADD.FTZ R0, R19, R0 ;  /* 0x0000000013007221 */ /* 0x000fe20000010000 */
[----:B------:R-:W-:Y:S01]  /*a3f0*/  F2FP.PACK_AB R63, R15, R21 ;  /* 0x000000150f3f723e */ /* 0x000fe200000000ff */
[----:B------:R-:W-:Y:S01]  /*a400*/  IMAD.MOV.U32 R206, RZ, RZ, R243 ;  /* 0x000000ffffce7224 */ /* 0x000fe200078e00f3 */
[----:B------:R-:W1:Y:S01]  /*a410*/  MUFU.EX2 R5, R245 ;  /* 0x000000f500057308 */ /* 0x000e620000000800 */
[----:B------:R-:W-:Y:S01]  /*a420*/  IMAD.WIDE.U32 R162, R225, -0x326172a9, RZ ;  /* 0xcd9e8d57e1a27825 */ /* 0x000fe200078e00ff */
[----:B------:R-:W-:Y:S01]  /*a430*/  PRMT R190, R87, 0x5410, R86 ;  /* 0x0000541057be7816 */ /* 0x000fe20000000056 */
[----:B------:R-:W-:Y:S01]  /*a440*/  @!P6 HADD2 R194, -R94.H0_H0, -RZ.H0_H0 ;  /* 0xa00000ff5ec2e230 */ /* 0x000fe20000000900 */
[----:B------:R-:W-:Y:S01]  /*a450*/  PRMT R191, R91, 0x5410, R90 ;  /* 0x000054105bbf7816 */ /* 0x000fe2000000005a */
[----:B------:R-:W-:Y:S01]  /*a460*/  IMAD.MOV.U32 R243, RZ, RZ, R16 ;  /* 0x000000fffff37224 */ /* 0x000fe200078e0010 */
[----:B------:R3:W5:Y:S01]  /*a470*/  LDL.LU R39, [R1+0x388] ;  /* 0x0003880001277983 */ /* 0x0007620000300800 */
[----:B------:R-:W-:-:S02]  /*a480*/  IMAD.MOV.U32 R16, RZ, RZ, R18 ;  /* 0x000000ffff107224 */ /* 0x000fc400078e0012 */
[----:B------:R-:W-:Y:S01]  /*a490*/  FADD.FTZ R18, R17, R0 ;  /* 0x0000000011127221 */ /* 0x000fe20000010000 */
[----:B------:R-:W-:Y:S01]  /*a4a0*/  LOP3.LUT R0, R224, R163, RZ, 0x3c, !PT ;  /* 0x000000a3e0007212 */ /* 0x000fe200078e3cff */
[----:B------:R-:W-:Y:S02]  /*a4b0*/  FADD.FTZ R2, R8, R2 ;  /* 0x0000000208027221 */ /* 0x000fe40000010000 */
[----:B------:R-:W-:Y:S01]  /*a4c0*/  IMAD.MOV.U32 R219, RZ, RZ, R206 ;  /* 0x000000ffffdb7224 */ /* 0x000fe200078e00ce */
[----:B-1----:R-:W-:Y:S01]  /*a4d0*/  F2FP.PACK_AB R50, R5, R6 ;  /* 0x000000060532723e */ /* 0x002fe200000000ff */
[----:B------:R-:W-:Y:S01]  /*a4e0*/  IMAD.MOV.U32 R206, RZ, RZ, R16 ;  /* 0x000000ffffce7224 */ /* 0x000fe200078e0010 */
[C---:B------:R-:W-:Y:S01]  /*a4f0*/  F2FP.PACK_AB R54, R7.reuse, R8 ;  /* 0x000000080736723e */ /* 0x040fe200000000ff */
[----:B------:R-:W-:Y:S01]  /*a500*/  FADD.FTZ R2, R7, R2 ;  /* 0x0000000207027221 */ /* 0x000fe20000010000 */
[----:B------:R-:W-:Y:S01]  /*a510*/  @!P4 HADD2 R196, -R92.H0_H0, -RZ.H0_H0 ;  /* 0xa00000ff5cc4c230 */ /* 0x000fe20000000900 */
[----:B------:R-:W-:Y:S01]  /*a520*/  IMAD.WIDE.U32 R16, R0, -0x2daee0ad, RZ ;  /* 0xd2511f5300107825 */ /* 0x000fe200078e00ff */
[----:B------:R-:W-:Y:S01]  /*a530*/  @!P6 PRMT R94, R194, 0x5410, RZ ;  /* 0x00005410c25ee816 */ /* 0x000fe200000000ff */
[----:B------:R-:W-:Y:S01]  /*a540*/  @!P5 HADD2 R193, -R93.H0_H0, -RZ.H0_H0 ;  /* 0xa00000ff5dc1d230 */ /* 0x000fe20000000900 */
[----:B------:R3:W5:Y:S01]  /*a550*/  LDL.LU R134, [R1+0x384] ;  /* 0x0003840001867983 */ /* 0x0007620000300800 */
[----:B------:R-:W-:Y:S01]  /*a560*/  FADD.FTZ R2, R6, R2 ;  /* 0x0000000206027221 */ /* 0x000fe20000010000 */
[----:B------:R-:W-:-:S02]  /*a570*/  LOP3.LUT R6, R17, R221, R132, 0x96, !PT ;  /* 0x000000dd11067212 */ /* 0x000fc400078e9684 */
[----:B------:R-:W-:Y:S01]  /*a580*/  LOP3.LUT R8, R41, R232, R162, 0x96, !PT ;  /* 0x000000e829087212 */ /* 0x000fe200078e96a2 */
[----:B------:R3:W5:Y:S02]  /*a590*/  LDL.LU R135, [R1+0x380] ;  /* 0x0003800001877983 */ /* 0x0007640000300800 */
[----:B------:R-:W-:Y:S01]  /*a5a0*/  IMAD.WIDE.U32 R6, R6, -0x326172a9, RZ ;  /* 0xcd9e8d5706067825 */ /* 0x000fe200078e00ff */
[----:B------:R-:W-:Y:S01]  /*a5b0*/  PRMT R194, R93, 0x5410, R92 ;  /* 0x000054105dc27816 */ /* 0x000fe2000000005c */
[----:B------:R-:W4:Y:S03]  /*a5c0*/  LDL.LU R245, [R1+0x37c] ;  /* 0x00037c0001f57983 */ /* 0x000f260000300800 */
        /* <DEDUP_REMOVED lines=15> */
[----:B------:R-:W-:Y:S01]  /*a6c0*/  LOP3.LUT R0, R9, R242, R10, 0x96, !PT ;  /* 0x000000f209007212 */ /* 0x000fe200078e960a */
[----:B------:R-:W-:-:S03]  /*a6d0*/  FADD.FTZ R19, R5, R2 ;  /* 0x0000000205137221 */ /* 0x000fc60000010000 */
[----:B------:R-:W-:Y:S02]  /*a6e0*/  LOP3.LUT R2, R0, 0xff, RZ, 0xc0, !PT ;  /* 0x000000ff00027812 */ /* 0x000fe400078ec0ff */
[----:B------:R-:W-:Y:S02]  /*a6f0*/  @!P4 PRMT R92, R196, 0x5410, RZ ;  /* 0x00005410c45cc816 */ /* 0x000fe400000000ff */
[----:B------:R-:W-:Y:S02]  /*a700*/  LOP3.LUT R12, R11, R238, R12, 0x96, !PT ;  /* 0x000000ee0b0c7212 */ /* 0x000fe400078e960c */
[----:B------:R-:W-:Y:S01]  /*a710*/  PRMT R11, R22, 0x7610, R11 ;  /* 0x00007610160b7816 */ /* 0x000fe2000000000b */
[----:B--2---:R-:W-:-:S05]  /*a720*/  @!P0 HADD2 R199, -R86.H0_H0, -RZ.H0_H0 ;  /* 0xa00000ff56c78230 */ /* 0x004fca0000000900 */
[----:B------:R-:W-:Y:S02]  /*a730*/  @!P0 PRMT R86, R199, 0x5410, RZ ;  /* 0x00005410c7568816 */ /* 0x000fe400000000ff */
[----:B------:R-:W-:Y:S02]  /*a740*/  ISETP.GE.U32.AND P0, PT, R217, R2, PT ;  /* 0x00000002d900720c */ /* 0x000fe40003f06070 */
[----:B------:R-:W-:-:S04]  /*a750*/  LOP3.LUT R2, R0, 0xffff, RZ, 0xc0, !PT ;  /* 0x0000ffff00027812 */ /* 0x000fc800078ec0ff */
[----:B------:R-:W-:-:S04]  /*a760*/  SHF.R.U32.HI R2, RZ, 0x8, R2 ;  /* 0x00000008ff027819 */ /* 0x000fc80000011602 */
[----:B------:R-:W-:-:S04]  /*a770*/  LOP3.LUT R2, R2, 0xffff, RZ, 0xc0, !PT ;  /* 0x0000ffff02027812 */ /* 0x000fc800078ec0ff */
[----:B------:R-:W-:Y:S02]  /*a780*/  ISETP.GE.U32.AND P4, PT, R217, R2, PT ;  /* 0x00000002d900720c */ /* 0x000fe40003f86070 */
[--C-:B------:R-:W-:Y:S02]  /*a790*/  SHF.R.U32.HI R2, RZ, 0x10, R0.reuse ;  /* 0x00000010ff027819 */ /* 0x100fe40000011600 */
[----:B------:R-:W-:Y:S01]  /*a7a0*/  SHF.R.U32.HI R0, RZ, 0x18, R0 ;  /* 0x00000018ff007819 */ /* 0x000fe20000011600 */
[----:B------:R-:W-:-:S03]  /*a7b0*/  @!P2 HADD2 R197, -R90.H0_H0, -RZ.H0_H0 ;  /* 0xa00000ff5ac5a230 */ /* 0x000fc60000000900 */
[----:B------:R-:W-:Y:S02]  /*a7c0*/  ISETP.GE.U32.AND P6, PT, R217, R0, PT ;  /* 0x00000000d900720c */ /* 0x000fe40003fc6070 */
[----:B------:R-:W-:Y:S02]  /*a7d0*/  LOP3.LUT R0, R8, 0xff, RZ, 0xc0, !PT ;  /* 0x000000ff08007812 */ /* 0x000fe400078ec0ff */
[----:B------:R-:W-:Y:S02]  /*a7e0*/  PRMT R21, R11, 0x7610, R21 ;  /* 0x000076100b157816 */ /* 0x000fe40000000015 */
[----:B------:R-:W-:Y:S02]  /*a7f0*/  @!P2 PRMT R90, R197, 0x5410, RZ ;  /* 0x00005410c55aa816 */ /* 0x000fe400000000ff */
[----:B------:R-:W-:Y:S02]  /*a800*/  ISETP.GE.U32.AND P2, PT, R217, R0, PT ;  /* 0x00000000d900720c */ /* 0x000fe40003f46070 */
[----:B------:R-:W-:-:S02]  /*a810*/  LOP3.LUT R2, R2, 0xff, RZ, 0xc0, !PT ;  /* 0x000000ff02027812 */ /* 0x000fc400078ec0ff */
[--C-:B------:R-:W-:Y:S02]  /*a820*/  SHF.R.U32.HI R0, RZ, 0x18, R8.reuse ;  /* 0x00000018ff007819 */ /* 0x100fe40000011608 */
[----:B------:R-:W-:Y:S02]  /*a830*/  LOP3.LUT R10, R8, 0xffff, RZ, 0xc0, !PT ;  /* 0x0000ffff080a7812 */ /* 0x000fe400078ec0ff */
[--C-:B------:R-:W-:Y:S02]  /*a840*/  SHF.R.U32.HI R11, RZ, 0x10, R8.reuse ;  /* 0x00000010ff0b7819 */ /* 0x100fe40000011608 */
[----:B------:R-:W-:Y:S02]  /*a850*/  PRMT R8, R3, 0x7610, R8 ;  /* 0x0000761003087816 */ /* 0x000fe40000000008 */
[----:B------:R-:W-:Y:S02]  /*a860*/  PRMT R9, R21, 0x7610, R9 ;  /* 0x0000761015097816 */ /* 0x000fe40000000009 */
[----:B------:R-:W-:-:S02]  /*a870*/  @!P5 PRMT R93, R193, 0x5410, RZ ;  /* 0x00005410c15dd816 */ /* 0x000fc400000000ff */
[----:B------:R-:W-:Y:S02]  /*a880*/  ISETP.GE.U32.AND P5, PT, R217, R2, PT ;  /* 0x00000002d900720c */ /* 0x000fe40003fa6070 */
[----:B------:R-:W-:Y:S02]  /*a890*/  PRMT R2, R8, 0x7610, R2 ;  /* 0x0000761008027816 */ /* 0x000fe40000000002 */
[----:B------:R-:W-:Y:S01]  /*a8a0*/  PRMT R13, R9, 0x7610, R13 ;  /* 0x00007610090d7816 */ /* 0x000fe2000000000d */
[----:B------:R-:W-:Y:S01]  /*a8b0*/  IMAD.WIDE.U32 R8, R12, -0x2daee0ad, RZ ;  /* 0xd2511f530c087825 */ /* 0x000fe200078e00ff */
[----:B------:R-:W-:Y:S01]  /*a8c0*/  STL [R1+0x290], R225 ;  /* 0x000290e101007387 */ /* 0x000fe20000100800 */
[----:B------:R1:W2:Y:S02]  /*a8d0*/  MUFU.EX2 R22, R4 ;  /* 0x0000000400167308 */ /* 0x0002a40000000800 */
[----:B------:R-:W-:-:S06]  /*a8e0*/  IMAD.MOV.U32 R12, RZ, RZ, R20 ;  /* 0x000000ffff0c7224 */ /* 0x000fcc00078e0014 */
[----:B------:R2:W2:Y:S01]  /*a8f0*/  MUFU.EX2 R21, R249 ;  /* 0x000000f900157308 */ /* 0x0004a20000000800 */
[----:B-1----:R-:W3:Y:S07]  /*a900*/  LDL.LU R4, [R1+0x378] ;  /* 0x0003780001047983 */ /* 0x002eee0000300800 */
[----:B------:R1:W1:Y:S01]  /*a910*/  MUFU.EX2 R20, R248 ;  /* 0x000000f800147308 */ /* 0x0002620000000800 */
[----:B------:R-:W3:Y:S04]  /*a920*/  LDL.LU R3, [R1+0x374] ;  /* 0x0003740001037983 */ /* 0x000ee80000300800 */
[----:B--2---:R2:W5:Y:S03]  /*a930*/  LDL.LU R249, [R1+0x370] ;  /* 0x0003700001f97983 */ /* 0x0045660000300800 */
[----:B------:R2:W2:Y:S01]  /*a940*/  MUFU.EX2 R15, R12 ;  /* 0x0000000c000f7308 */ /* 0x0004a20000000800 */
[----:B-1----:R1:W5:Y:S04]  /*a950*/  LDL.LU R248, [R1+0x36c] ;  /* 0x00036c0001f87983 */ /* 0x0023680000300800 */
[----:B--2---:R1:W2:Y:S01]  /*a960*/  LDL.LU.S16 R12, [R1+0x8] ;  /* 0x00000800010c7983 */ /* 0x0042a20000300600 */
[----:B------:R-:W-:Y:S01]  /*a970*/  @!P3 HADD2 R198, -R91.H0_H0, -RZ.H0_H0 ;  /* 0xa00000ff5bc6b230 */ /* 0x000fe20000000900 */
[----:B------:R-:W-:-:S02]  /*a980*/  PRMT R17, R2, 0x7610, R17 ;  /* 0x0000761002117816 */ /* 0x000fc40000000011 */
[----:B------:R-:W-:Y:S02]  /*a990*/  LOP3.LUT R2, R8, 0xff, RZ, 0xc0, !PT ;  /* 0x000000ff08027812 */ /* 0x000fe400078ec0ff */
[----:B------:R-:W-:Y:S02]  /*a9a0*/  PRMT R74, R33, 0x7610, R74 ;  /* 0x00007610214a7816 */ /* 0x000fe4000000004a */
[----:B------:R-:W-:Y:S02]  /*a9b0*/  @!P3 PRMT R91, R198, 0x5410, RZ ;  /* 0x00005410c65bb816 */ /* 0x000fe400000000ff */
[----:B------:R-:W-:Y:S02]  /*a9c0*/  PRMT R5, R13, 0x7610, R5 ;  /* 0x000076100d057816 */ /* 0x000fe40000000005 */
[----:B------:R-:W-:Y:S01]  /*a9d0*/  ISETP.GE.U32.AND P3, PT, R217, R2, PT ;  /* 0x00000002d900720c */ /* 0x000fe20003f66070 */
[----:B------:R-:W-:Y:S01]  /*a9e0*/  FADD.FTZ R2, R22, R18 ;  /* 0x0000001216027221 */ /* 0x000fe20000010000 */
[----:B------:R-:W-:-:S02]  /*a9f0*/  PRMT R199, R5, 0x7610, R199 ;  /* 0x0000761005c77816 */ /* 0x000fc400000000c7 */
[----:B------:R-:W-:Y:S01]  /*aa00*/  PRMT R158, R17, 0x7610, R158 ;  /* 0x00007610119e7816 */ /* 0x000fe2000000009e */
[C---:B------:R-:W-:Y:S01]  /*aa10*/  FADD.FTZ R5, R21.reuse, R2 ;  /* 0x0000000215057221 */ /* 0x040fe20000010000 */
[----:B------:R-:W-:Y:S02]  /*aa20*/  F2FP.PACK_AB R48, R21, R22 ;  /* 0x000000161530723e */ /* 0x000fe400000000ff */
[----:B------:R-:W-:Y:S02]  /*aa30*/  PRMT R73, R33, 0x7632, R73 ;  /* 0x0000763221497816 */ /* 0x000fe40000000049 */
[----:B------:R-:W-:Y:S02]  /*aa40*/  PRMT R163, R158, 0x7610, R163 ;  /* 0x000076109ea37816 */ /* 0x000fe400000000a3 */
[----:B------:R-:W-:Y:S01]  /*aa50*/  PRMT R158, R74, 0x5410, R73 ;  /* 0x000054104a9e7816 */ /* 0x000fe20000000049 */
[----:B--2---:R-:W-:-:S05]  /*aa60*/  @!P0 HADD2 R12, -R74.H0_H0, -RZ.H0_H0 ;  /* 0xa00000ff4a0c8230 */ /* 0x004fca0000000900 */
[----:B------:R-:W-:-:S04]  /*aa70*/  PRMT R21, R12, 0x7610, R21 ;  /* 0x000076100c157816 */ /* 0x000fc80000000015 */
[----:B------:R-:W-:Y:S02]  /*aa80*/  @!P0 PRMT R74, R21, 0x5410, RZ ;  /* 0x00005410154a8816 */ /* 0x000fe400000000ff */
[----:B------:R1:W2:Y:S01]  /*aa90*/  LDL.LU.S16 R21, [R1+0xc] ;  /* 0x00000c0001157983 */ /* 0x0002a20000300600 */
[----:B------:R-:W-:-:S04]  /*aaa0*/  FADD.FTZ R2, R20, R19 ;  /* 0x0000001314027221 */ /* 0x000fc80000010000 */
[----:B------:R-:W-:Y:S01]  /*aab0*/  FADD.FTZ R12, R15, R2 ;  /* 0x000000020f0c7221 */ /* 0x000fe20000010000 */
[----:B------:R-:W-:Y:S01]  /*aac0*/  SHF.R.U32.HI R2, RZ, 0x8, R10 ;  /* 0x00000008ff027819 */ /* 0x000fe2000001160a */
[----:B--2---:R-:W-:-:S05]  /*aad0*/  @!P4 HADD2 R21, -R73.H0_H0, -RZ.H0_H0 ;  /* 0xa00000ff4915c230 */ /* 0x004fca0000000900 */
[----:B------:R-:W-:-:S04]  /*aae0*/  PRMT R10, R21, 0x7610, R10 ;  /* 0x00007610150a7816 */ /* 0x000fc8000000000a */
[----:B------:R-:W-:Y:S02]  /*aaf0*/  @!P4 PRMT R73, R10, 0x5410, RZ ;  /* 0x000054100a49c816 */ /* 0x000fe400000000ff */
[----:B------:R1:W2:Y:S01]  /*ab00*/  LDL.LU.S16 R10, [R1+0x10] ;  /* 0x00001000010a7983 */ /* 0x0002a20000300600 */
[----:B------:R-:W-:Y:S01]  /*ab10*/  PRMT R197, R163, 0x7610, R197 ;  /* 0x00007610a3c57816 */ /* 0x000fe200000000c5 */
[----:B------:R-:W-:-:S03]  /*ab20*/  @!P1 HADD2 R200, -R87.H0_H0, -RZ.H0_H0 ;  /* 0xa00000ff57c89230 */ /* 0x000fc60000000900 */
[----:B------:R-:W-:Y:S02]  /*ab30*/  PRMT R220, R197, 0x7610, R220 ;  /* 0x00007610c5dc7816 */ /* 0x000fe400000000dc */
[----:B------:R-:W-:Y:S02]  /*ab40*/  @!P1 PRMT R87, R200, 0x5410, RZ ;  /* 0x00005410c8579816 */ /* 0x000fe400000000ff */
[----:B------:R-:W-:Y:S02]  /*ab50*/  PRMT R71, R220, 0x7610, R71 ;  /* 0x00007610dc477816 */ /* 0x000fe40000000047 */
[----:B------:R-:W-:Y:S02]  /*ab60*/  ISETP.GE.U32.AND P1, PT, R217, R0, PT ;  /* 0x00000000d900720c */ /* 0x000fe40003f26070 */
[----:B------:R-:W-:Y:S02]  /*ab70*/  PRMT R252, R199, 0x7610, R252 ;  /* 0x00007610c7fc7816 */ /* 0x000fe400000000fc */
[----:B------:R-:W-:-:S02]  /*ab80*/  LOP3.LUT R0, R9, R237, R14, 0x96, !PT ;  /* 0x000000ed09007212 */ /* 0x000fc400078e960e */
[----:B------:R-:W-:Y:S02]  /*ab90*/  LOP3.LUT R13, R8, 0xffff, RZ, 0xc0, !PT ;  /* 0x0000ffff080d7812 */ /* 0x000fe400078ec0ff */
[--C-:B------:R-:W-:Y:S02]  /*aba0*/  SHF.R.U32.HI R9, RZ, 0x10, R8.reuse ;  /* 0x00000010ff097819 */ /* 0x100fe40000011608 */
[----:B------:R-:W-:Y:S02]  /*abb0*/  SHF.R.U32.HI R8, RZ, 0x18, R8 ;  /* 0x00000018ff087819 */ /* 0x000fe40000011608 */
[----:B------:R-:W-:Y:S02]  /*abc0*/  PRMT R230, R252, 0x7610, R230 ;  /* 0x00007610fce67816 */ /* 0x000fe400000000e6 */
[----:B------:R-:W-:Y:S02]  /*abd0*/  ISETP.GE.U32.AND P0, PT, R217, R8, PT ;  /* 0x00000008d900720c */ /* 0x000fe40003f06070 */
[----:B------:R-:W-:Y:S01]  /*abe0*/  PRMT R72, R230, 0x7610, R72 ;  /* 0x00007610e6487816 */ /* 0x000fe20000000048 */
[----:B--2---:R-:W-:-:S05]  /*abf0*/  @!P6 HADD2 R10, -R71.H0_H0, -RZ.H0_H0 ;  /* 0xa00000ff470ae230 */ /* 0x004fca0000000900 */
[----:B------:R-:W-:Y:S02]  /*ac00*/  PRMT R8, R10, 0x7610, R8 ;  /* 0x000076100a087816 */ /* 0x000fe40000000008 */
[----:B------:R2:W1:Y:S02]  /*ac10*/  MUFU.EX2 R10, R219 ;  /* 0x000000db000a7308 */ /* 0x0004640000000800 */
[----:B--2---:R-:W-:Y:S01]  /*ac20*/  IMAD.MOV.U32 R219, RZ, RZ, R157 ;  /* 0x000000ffffdb7224 */ /* 0x004fe200078e009d */
[----:B------:R-:W-:Y:S02]  /*ac30*/  PRMT R157, R72, 0x5410, R71 ;  /* 0x00005410489d7816 */ /* 0x000fe40000000047 */
[----:B------:R-:W-:Y:S02]  /*ac40*/  @!P6 PRMT R71, R8, 0x5410, RZ ;  /* 0x000054100847e816 */ /* 0x000fe400000000ff */
[----:B------:R2:W2:Y:S01]  /*ac50*/  LDL.LU.S16 R8, [R1+0x18] ;  /* 0x0000180001087983 */ /* 0x0004a20000300600 */
[----:B------:R-:W-:-:S02]  /*ac60*/  LOP3.LUT R2, R2, 0xffff, RZ, 0xc0, !PT ;  /* 0x0000ffff02027812 */ /* 0x000fc400078ec0ff */
[----:B------:R-:W-:Y:S02]  /*ac70*/  F2FP.PACK_AB R46, R15, R20 ;  /* 0x000000140f2e723e */ /* 0x000fe400000000ff */
[----:B------:R-:W-:Y:S02]  /*ac80*/  ISETP.GE.U32.AND P4, PT, R217, R2, PT ;  /* 0x00000002d900720c */ /* 0x000fe40003f86070 */
[----:B------:R-:W-:-:S04]  /*ac90*/  LOP3.LUT R2, R11, 0xff, RZ, 0xc0, !PT ;  /* 0x000000ff0b027812 */ /* 0x000fc800078ec0ff */
[----:B------:R-:W-:Y:S02]  /*aca0*/  ISETP.GE.U32.AND P6, PT, R217, R2, PT ;  /* 0x00000002d900720c */ /* 0x000fe40003fc6070 */
[----:B------:R-:W-:-:S04]  /*acb0*/  SHF.R.U32.HI R2, RZ, 0x10, R0 ;  /* 0x00000010ff027819 */ /* 0x000fc80000011600 */
[----:B------:R-:W-:Y:S01]  /*acc0*/  LOP3.LUT R2, R2, 0xff, RZ, 0xc0, !PT ;  /* 0x000000ff02027812 */ /* 0x000fe200078ec0ff */
[----:B--2---:R-:W-:-:S05]  /*acd0*/  @!P5 HADD2 R8, -R72.H0_H0, -RZ.H0_H0 ;  /* 0xa00000ff4808d230 */ /* 0x004fca0000000900 */
[----:B------:R-:W-:Y:S02]  /*ace0*/  PRMT R20, R8, 0x7610, R20 ;  /* 0x0000761008147816 */ /* 0x000fe40000000014 */
[----:B------:R-:W2:Y:S02]  /*acf0*/  MUFU.EX2 R8, R219 ;  /* 0x000000db00087308 */ /* 0x000ea40000000800 */
[----:B------:R-:W-:Y:S02]  /*ad00*/  @!P5 PRMT R72, R20, 0x5410, RZ ;  /* 0x000054101448d816 */ /* 0x000fe400000000ff */
[----:B------:R-:W-:Y:S01]  /*ad10*/  ISETP.GE.U32.AND P5, PT, R217, R2, PT ;  /* 0x00000002d900720c */ /* 0x000fe20003fa6070 */
[----:B-1----:R-:W-:Y:S01]  /*ad20*/  FADD.FTZ R2, R10, R5 ;  /* 0x000000050a027221 */ /* 0x002fe20000010000 */
[----:B------:R1:W3:Y:S03]  /*ad30*/  LDL.LU.S16 R20, [R1+0x20] ;  /* 0x0000200001147983 */ /* 0x0002e60000300600 */
[----:B--2---:R-:W-:-:S02]  /*ad40*/  FADD.FTZ R5, R8, R2 ;  /* 0x0000000208057221 */ /* 0x004fc40000010000 */
[----:B------:R1:W2:Y:S01]  /*ad50*/  LDL.LU.S16 R2, [R1+0x24] ;  /* 0x0000240001027983 */ /* 0x0002a20000300600 */
[C---:B------:R-:W-:Y:S02]  /*ad60*/  PRMT R68, R35.reuse, 0x7632, R68 ;  /* 0x0000763223447816 */ /* 0x040fe40000000044 */
[----:B------:R-:W-:Y:S01]  /*ad70*/  PRMT R70, R35, 0x7610, R70 ;  /* 0x0000761023467816 */ /* 0x000fe20000000046 */
[----:B------:R-:W-:Y:S02]  /*ad80*/  IMAD.MOV.U32 R219, RZ, RZ, R171 ;  /* 0x000000ffffdb7224 */ /* 0x000fe400078e00ab */
[----:B------:R-:W-:Y:S02]  /*ad90*/  IMAD.MOV.U32 R171, RZ, RZ, R170 ;  /* 0x000000ffffab7224 */ /* 0x000fe400078e00aa */
[----:B------:R-:W-:Y:S01]  /*ada0*/  IMAD.MOV.U32 R170, RZ, RZ, R156 ;  /* 0x000000ffffaa7224 */ /* 0x000fe200078e009c */
[----:B------:R-:W-:Y:S01]  /*adb0*/  PRMT R156, R70, 0x5410, R68 ;  /* 0x00005410469c7816 */ /* 0x000fe20000000044 */
[----:B---3--:R-:W-:-:S05]  /*adc0*/  @!P2 HADD2 R20, -R70.H0_H0, -RZ.H0_H0 ;  /* 0xa00000ff4614a230 */ /* 0x008fca0000000900 */
[----:B------:R-:W-:Y:S01]  /*add0*/  PRMT R19, R20, 0x7610, R19 ;  /* 0x0000761014137816 */ /* 0x000fe20000000013 */
[----:B--2---:R-:W-:-:S05]  /*ade0*/  @!P4 HADD2 R2, -R68.H0_H0, -RZ.H0_H0 ;  /* 0xa00000ff4402c230 */ /* 0x004fca0000000900 */
[----:B------:R-:W-:Y:S02]  /*adf0*/  PRMT R18, R2, 0x7610, R18 ;  /* 0x0000761002127816 */ /* 0x000fe40000000012 */
[----:B------:R-:W-:Y:S02]  /*ae00*/  LOP3.LUT R2, R0, 0xff, RZ, 0xc0, !PT ;  /* 0x000000ff00027812 */ /* 0x000fe400078ec0ff */
[----:B------:R-:W-:Y:S02]  /*ae10*/  @!P2 PRMT R70, R19, 0x5410, RZ ;  /* 0x000054101346a816 */ /* 0x000fe400000000ff */
[----:B------:R-:W-:Y:S02]  /*ae20*/  ISETP.GE.U32.AND P2, PT, R217, R2, PT ;  /* 0x00000002d900720c */ /* 0x000fe40003f46070 */
[----:B------:R1:W2:Y:S01]  /*ae30*/  LDL.LU.S16 R2, [R1+0x28] ;  /* 0x0000280001027983 */ /* 0x0002a20000300600 */
[C---:B------:R-:W-:Y:S01]  /*ae40*/  PRMT R67, R43.reuse, 0x7632, R67 ;  /* 0x000076322b437816 */ /* 0x040fe20000000043 */
[----:B------:R-:W-:Y:S01]  /*ae50*/  IMAD.MOV.U32 R230, RZ, RZ, R219 ;  /* 0x000000ffffe67224 */ /* 0x000fe200078e00db */
[----:B------:R-:W-:Y:S01]  /*ae60*/  F2FP.PACK_AB R44, R8, R10 ;  /* 0x0000000a082c723e */ /* 0x000fe200000000ff */
[----:B------:R-:W-:Y:S01]  /*ae70*/  IMAD.MOV.U32 R219, RZ, RZ, R206 ;  /* 0x000000ffffdb7224 */ /* 0x000fe200078e00ce */
[----:B------:R-:W-:Y:S01]  /*ae80*/  PRMT R66, R43, 0x7610, R66 ;  /* 0x000076102b427816 */ /* 0x000fe20000000042 */
[----:B------:R-:W-:-:S02]  /*ae90*/  IMAD.MOV.U32 R206, RZ, RZ, R246 ;  /* 0x000000ffffce7224 */ /* 0x000fc400078e00f6 */
[----:B------:R-:W-:Y:S02]  /*aea0*/  IMAD.MOV.U32 R246, RZ, RZ, R243 ;  /* 0x000000fffff67224 */ /* 0x000fe400078e00f3 */
[----:B------:R-:W-:Y:S02]  /*aeb0*/  IMAD.MOV.U32 R243, RZ, RZ, R186 ;  /* 0x000000fffff37224 */ /* 0x000fe400078e00ba */
[----:B------:R-:W-:Y:S02]  /*aec0*/  IMAD.MOV.U32 R186, RZ, RZ, R205 ;  /* 0x000000ffffba7224 */ /* 0x000fe400078e00cd */
[----:B------:R-:W-:Y:S01]  /*aed0*/  IMAD.MOV.U32 R205, RZ, RZ, R155 ;  /* 0x000000ffffcd7224 */ /* 0x000fe200078e009b */
[----:B------:R-:W-:Y:S01]  /*aee0*/  PRMT R155, R66, 0x5410, R67 ;  /* 0x00005410429b7816 */ /* 0x000fe20000000043 */
[----:B--2---:R-:W-:-:S05]  /*aef0*/  @!P1 HADD2 R2, -R67.H0_H0, -RZ.H0_H0 ;  /* 0xa00000ff43029230 */ /* 0x004fca0000000900 */
[----:B------:R-:W-:-:S04]  /*af00*/  PRMT R8, R2, 0x7610, R8 ;  /* 0x0000761002087816 */ /* 0x000fc80000000008 */
[----:B------:R-:W-:Y:S02]  /*af10*/  @!P1 PRMT R67, R8, 0x5410, RZ ;  /* 0x0000541008439816 */ /* 0x000fe400000000ff */
[----:B------:R1:W2:Y:S01]  /*af20*/  LDL.LU.S16 R8, [R1+0x30] ;  /* 0x0000300001087983 */ /* 0x0002a20000300600 */
[----:B------:R-:W-:Y:S02]  /*af30*/  SHF.R.U32.HI R2, RZ, 0x18, R0 ;  /* 0x00000018ff027819 */ /* 0x000fe40000011600 */
[----:B------:R-:W-:Y:S02]  /*af40*/  @!P4 PRMT R68, R18, 0x5410, RZ ;  /* 0x000054101244c816 */ /* 0x000fe400000000ff */
[----:B------:R-:W-:Y:S02]  /*af50*/  ISETP.GE.U32.AND P4, PT, R217, R2, PT ;  /* 0x00000002d900720c */ /* 0x000fe40003f86070 */
[----:B------:R-:W-:-:S04]  /*af60*/  LOP3.LUT R2, R9, 0xff, RZ, 0xc0, !PT ;  /* 0x000000ff09027812 */ /* 0x000fc800078ec0ff */
[----:B------:R-:W-:Y:S01]  /*af70*/  ISETP.GE.U32.AND P1, PT, R217, R2, PT ;  /* 0x00000002d900720c */ /* 0x000fe20003f26070 */
[----:B--2---:R-:W-:-:S05]  /*af80*/  @!P6 HADD2 R8, -R66.H0_H0, -RZ.H0_H0 ;  /* 0xa00000ff4208e230 */ /* 0x004fca0000000900 */
[----:B------:R-:W-:-:S04]  /*af90*/  PRMT R2, R8, 0x7610, R2 ;  /* 0x0000761008027816 */ /* 0x000fc80000000002 */
[----:B------:R-:W-:Y:S02]  /*afa0*/  @!P6 PRMT R66, R2, 0x5410, RZ ;  /* 0x000054100242e816 */ /* 0x000fe400000000ff */
[----:B------:R1:W2:Y:S01]  /*afb0*/  LDL.LU.S16 R2, [R1+0x40] ;  /* 0x0000400001027983 */ /* 0x0002a20000300600 */
[C---:B------:R-:W-:Y:S01]  /*afc0*/  PRMT R82, R42.reuse, 0x7610, R82 ;  /* 0x000076102a527816 */ /* 0x040fe20000000052 */
[----:B------:R3:W1:Y:S01]  /*afd0*/  MUFU.EX2 R8, R186 ;  /* 0x000000ba00087308 */ /* 0x0006620000000800 */
[----:B------:R-:W-:Y:S01]  /*afe0*/  PRMT R81, R42, 0x7632, R81 ;  /* 0x000076322a517816 */ /* 0x000fe20000000051 */
[----:B---3--:R-:W-:Y:S02]  /*aff0*/  IMAD.MOV.U32 R186, RZ, RZ, R247 ;  /* 0x000000ffffba7224 */ /* 0x008fe400078e00f7 */
[----:B------:R-:W-:Y:S02]  /*b000*/  IMAD.MOV.U32 R247, RZ, RZ, R178 ;  /* 0x000000fffff77224 */ /* 0x000fe400078e00b2 */
[----:B------:R-:W-:Y:S01]  /*b010*/  IMAD.MOV.U32 R178, RZ, RZ, R161 ;  /* 0x000000ffffb27224 */ /* 0x000fe200078e00a1 */
[----:B------:R-:W-:Y:S01]  /*b020*/  PRMT R161, R82, 0x5410, R81 ;  /* 0x0000541052a17816 */ /* 0x000fe20000000051 */
[----:B--2---:R-:W-:-:S05]  /*b030*/  @!P2 HADD2 R2, -R82.H0_H0, -RZ.H0_H0 ;  /* 0xa00000ff5202a230 */ /* 0x004fca0000000900 */
[----:B------:R-:W-:Y:S02]  /*b040*/  PRMT R11, R2, 0x7610, R11 ;  /* 0x00007610020b7816 */ /* 0x000fe4000000000b */
[----:B------:R2:W3:Y:S02]  /*b050*/  LDL.LU.S16 R2, [R1+0x44] ;  /* 0x0000440001027983 */ /* 0x0004e40000300600 */
[----:B------:R-:W-:Y:S02]  /*b060*/  @!P2 PRMT R82, R11, 0x5410, RZ ;  /* 0x000054100b52a816 */ /* 0x000fe400000000ff */
[----:B------:R2:W2:Y:S04]  /*b070*/  LDL.LU.S16 R18, [R1+0x48] ;  /* 0x0000480001127983 */ /* 0x0004a80000300600 */
[----:B------:R1:W2:Y:S01]  /*b080*/  LDL.LU.S16 R11, [R1+0x4c] ;  /* 0x00004c00010b7983 */ /* 0x0002a20000300600 */
[----:B------:R-:W-:-:S04]  /*b090*/  LOP3.LUT R0, R0, 0xffff, RZ, 0xc0, !PT ;  /* 0x0000ffff00007812 */ /* 0x000fc800078ec0ff */
[----:B------:R-:W-:-:S04]  /*b0a0*/  SHF.R.U32.HI R0, RZ, 0x8, R0 ;  /* 0x00000008ff007819 */ /* 0x000fc80000011600 */
[----:B------:R-:W-:-:S04]  /*b0b0*/  LOP3.LUT R0, R0, 0xffff, RZ, 0xc0, !PT ;  /* 0x0000ffff00007812 */ /* 0x000fc800078ec0ff */
[----:B------:R-:W-:Y:S02]  /*b0c0*/  ISETP.GE.U32.AND P6, PT, R217, R0, PT ;  /* 0x00000000d900720c */ /* 0x000fe40003fc6070 */
[----:B------:R-:W-:Y:S02]  /*b0d0*/  PRMT R79, R80, 0x7632, R79 ;  /* 0x00007632504f7816 */ /* 0x000fe4000000004f */
[----:B------:R-:W-:-:S04]  /*b0e0*/  SHF.R.U32.HI R0, RZ, 0x8, R13 ;  /* 0x00000008ff007819 */ /* 0x000fc8000001160d */
[----:B------:R-:W-:Y:S02]  /*b0f0*/  LOP3.LUT R0, R0, 0xffff, RZ, 0xc0, !PT ;  /* 0x0000ffff00007812 */ /* 0x000fe400078ec0ff */
[----:B------:R-:W-:Y:S02]  /*b100*/  PRMT R163, R80, 0x5410, R79 ;  /* 0x0000541050a37816 */ /* 0x000fe4000000004f */
[----:B------:R-:W-:Y:S01]  /*b110*/  ISETP.GE.U32.AND P2, PT, R217, R0, PT ;  /* 0x00000000d900720c */ /* 0x000fe20003f46070 */
[----:B---3--:R-:W-:-:S05]  /*b120*/  @!P6 HADD2 R2, -R81.H0_H0, -RZ.H0_H0 ;  /* 0xa00000ff5102e230 */ /* 0x008fca0000000900 */
[----:B------:R-:W-:Y:S02]  /*b130*/  PRMT R10, R2, 0x7610, R10 ;  /* 0x00007610020a7816 */ /* 0x000fe4000000000a */
[----:B------:R-:W3:Y:S01]  /*b140*/  MUFU.EX2 R2, R230 ;  /* 0x000000e600027308 */ /* 0x000ee20000000800 */
[----:B--2---:R-:W-:Y:S02]  /*b150*/  @!P4 HADD2 R18, -R79.H0_H0, -RZ.H0_H0 ;  /* 0xa00000ff4f12c230 */ /* 0x004fe40000000900 */
[----:B------:R-:W-:-:S03]  /*b160*/  @!P5 HADD2 R11, -R80.H0_H0, -RZ.H0_H0 ;  /* 0xa00000ff500bd230 */ /* 0x000fc60000000900 */
[----:B------:R-:W-:Y:S02]  /*b170*/  PRMT R9, R18, 0x7610, R9 ;  /* 0x0000761012097816 */ /* 0x000fe40000000009 */
[----:B------:R-:W-:Y:S02]  /*b180*/  PRMT R0, R11, 0x7610, R0 ;  /* 0x000076100b007816 */ /* 0x000fe40000000000 */
[----:B------:R-:W-:Y:S02]  /*b190*/  @!P6 PRMT R81, R10, 0x5410, RZ ;  /* 0x000054100a51e816 */ /* 0x000fe400000000ff */
[----:B------:R-:W-:Y:S01]  /*b1a0*/  @!P4 PRMT R79, R9, 0x5410, RZ ;  /* 0x00005410094fc816 */ /* 0x000fe200000000ff */
[----:B------:R2:W-:Y:S01]  /*b1b0*/  MUFU.EX2 R10, R244 ;  /* 0x000000f4000a7308 */ /* 0x0005e20000000800 */
[----:B------:R-:W-:Y:S01]  /*b1c0*/  @!P5 PRMT R80, R0, 0x5410, RZ ;  /* 0x000054100050d816 */ /* 0x000fe200000000ff */
[----:B-1----:R-:W-:Y:S01]  /*b1d0*/  FADD.FTZ R0, R8, R12 ;  /* 0x0000000c08007221 */ /* 0x002fe20000010000 */
[----:B---3--:R-:W-:-:S05]  /*b1e0*/  F2FP.PACK_AB R42, R2, R8 ;  /* 0x00000008022a723e */ /* 0x008fca00000000ff */
[----:B------:R1:W3:Y:S01]  /*b1f0*/  MUFU.EX2 R9, R235 ;  /* 0x000000eb00097308 */ /* 0x0002e20000000800 */
[----:B--2---:R2:W5:Y:S04]  /*b200*/  LDL.LU R244, [R1+0x368] ;  /* 0x0003680001f47983 */ /* 0x0045680000300800 */
[----:B-1----:R2:W5:Y:S04]  /*b210*/  LDL.LU R235, [R1+0x364] ;  /* 0x0003640001eb7983 */ /* 0x0025680000300800 */
[----:B------:R2:W2:Y:S04]  /*b220*/  LDL.LU.S16 R20, [R1+0x54] ;  /* 0x0000540001147983 */ /* 0x0004a80000300600 */
[----:B------:R1:W2:Y:S04]  /*b230*/  LDL.LU.S16 R8, [R1+0x50] ;  /* 0x0000500001087983 */ /* 0x0002a80000300600 */
[----:B------:R1:W4:Y:S04]  /*b240*/  LDL.LU.S16 R19, [R1+0x64] ;  /* 0x0000640001137983 */ /* 0x0003280000300600 */
[----:B------:R1:W4:Y:S01]  /*b250*/  LDL.LU.S16 R18, [R1+0x60] ;  /* 0x0000600001127983 */ /* 0x0003220000300600 */
[----:B------:R-:W-:Y:S01]  /*b260*/  PRMT R75, R76, 0x7632, R75 ;  /* 0x000076324c4b7816 */ /* 0x000fe2000000004b */
[----:B------:R1:W1:Y:S01]  /*b270*/  MUFU.EX2 R11, R219 ;  /* 0x000000db000b7308 */ /* 0x0002620000000800 */
[----:B------:R-:W-:Y:S01]  /*b280*/  PRMT R77, R78, 0x7632, R77 ;  /* 0x000076324e4d7816 */ /* 0x000fe2000000004d */
[----:B------:R-:W-:Y:S01]  /*b290*/  FADD.FTZ R0, R2, R0 ;  /* 0x0000000002007221 */ /* 0x000fe20000010000 */
[----:B------:R-:W-:-:S02]  /*b2a0*/  LOP3.LUT R14, R29, R232, R162, 0x96, !PT ;  /* 0x000000e81d0e7212 */ /* 0x000fc400078e96a2 */
[----:B------:R-:W-:Y:S01]  /*b2b0*/  LOP3.LUT R17, R7, R233, R28, 0x96, !PT ;  /* 0x000000e907117212 */ /* 0x000fe200078e961c */
[----:B---3--:R-:W-:Y:S01]  /*b2c0*/  FADD.FTZ R0, R9, R0 ;  /* 0x0000000009007221 */ /* 0x008fe20000010000 */
[----:B------:R-:W-:Y:S01]  /*b2d0*/  F2FP.PACK_AB R31, R31, R32 ;  /* 0x000000201f1f723e */ /* 0x000fe200000000ff */
[----:B-1----:R-:W-:Y:S02]  /*b2e0*/  IMAD.MOV.U32 R219, RZ, RZ, R185 ;  /* 0x000000ffffdb7224 */ /* 0x002fe400078e00b9 */
[----:B------:R-:W-:Y:S02]  /*b2f0*/  IMAD.MOV.U32 R185, RZ, RZ, R186 ;  /* 0x000000ffffb97224 */ /* 0x000fe400078e00ba */
[----:B------:R-:W-:Y:S01]  /*b300*/  IMAD.MOV.U32 R186, RZ, RZ, R160 ;  /* 0x000000ffffba7224 */ /* 0x000fe200078e00a0 */
[----:B------:R-:W-:Y:S02]  /*b310*/  PRMT R160, R78, 0x5410, R77 ;  /* 0x000054104ea07816 */ /* 0x000fe4000000004d */
[----:B------:R-:W-:Y:S01]  /*b320*/  F2FP.PACK_AB R32, R10, R11 ;  /* 0x0000000b0a20723e */ /* 0x000fe200000000ff */
[----:B------:R-:W-:-:S02]  /*b330*/  IMAD.MOV.U32 R230, RZ, RZ, R206 ;  /* 0x000000ffffe67224 */ /* 0x000fc400078e00ce */
[----:B------:R-:W-:Y:S02]  /*b340*/  IMAD.MOV.U32 R206, RZ, RZ, R243 ;  /* 0x000000ffffce7224 */ /* 0x000fe400078e00f3 */
[----:B------:R-:W-:Y:S02]  /*b350*/  IMAD.MOV.U32 R243, RZ, RZ, R178 ;  /* 0x000000fffff37224 */ /* 0x000fe400078e00b2 */
[----:B------:R-:W-:Y:S01]  /*b360*/  IMAD.MOV.U32 R178, RZ, RZ, R159 ;  /* 0x000000ffffb27224 */ /* 0x000fe200078e009f */
[----:B------:R-:W-:Y:S01]  /*b370*/  PRMT R159, R76, 0x5410, R75 ;  /* 0x000054104c9f7816 */ /* 0x000fe2000000004b */
[----:B--2---:R-:W-:-:S05]  /*b380*/  @!P2 HADD2 R8, -R75.H0_H0, -RZ.H0_H0 ;  /* 0xa00000ff4b08a230 */ /* 0x004fca0000000900 */
[----:B------:R-:W-:Y:S02]  /*b390*/  PRMT R13, R8, 0x7610, R13 ;  /* 0x00007610080d7816 */ /* 0x000fe4000000000d */
[----:B------:R-:W1:Y:S01]  /*b3a0*/  MUFU.EX2 R8, R229 ;  /* 0x000000e500087308 */ /* 0x000e620000000800 */
[----:B----4-:R-:W-:Y:S02]  /*b3b0*/  @!P0 HADD2 R18, -R77.H0_H0, -RZ.H0_H0 ;  /* 0xa00000ff4d128230 */ /* 0x010fe40000000900 */
[----:B------:R-:W-:-:S03]  /*b3c0*/  @!P1 HADD2 R19, -R78.H0_H0, -RZ.H0_H0 ;  /* 0xa00000ff4e139230 */ /* 0x000fc60000000900 */
[----:B------:R-:W-:-:S04]  /*b3d0*/  PRMT R2, R18, 0x7610, R2 ;  /* 0x0000761012027816 */ /* 0x000fc80000000002 */
[----:B------:R-:W-:Y:S01]  /*b3e0*/  @!P0 PRMT R77, R2, 0x5410, RZ ;  /* 0x00005410024d8816 */ /* 0x000fe200000000ff */
[----:B------:R-:W-:Y:S01]  /*b3f0*/  FADD.FTZ R2, R11, R5 ;  /* 0x000000050b027221 */ /* 0x000fe20000010000 */
[----:B------:R-:W-:Y:S01]  /*b400*/  PRMT R12, R19, 0x7610, R12 ;  /* 0x00007610130c7816 */ /* 0x000fe2000000000c */
[----:B------:R-:W-:Y:S02]  /*b410*/  @!P3 HADD2 R20, -R76.H0_H0, -RZ.H0_H0 ;  /* 0xa00000ff4c14b230 */ /* 0x000fe40000000900 */
[----:B------:R-:W-:Y:S01]  /*b420*/  FADD.FTZ R18, R10, R2 ;  /* 0x000000020a127221 */ /* 0x000fe20000010000 */
[C---:B-1----:R-:W-:Y:S01]  /*b430*/  F2FP.PACK_AB R23, R8.reuse, R9 ;  /* 0x000000090817723e */ /* 0x042fe200000000ff */
[----:B------:R-:W-:Y:S01]  /*b440*/  FADD.FTZ R19, R8, R0 ;  /* 0x0000000008137221 */ /* 0x000fe20000010000 */
[----:B------:R-:W-:Y:S01]  /*b450*/  @!P2 PRMT R75, R13, 0x5410, RZ ;  /* 0x000054100d4ba816 */ /* 0x000fe200000000ff */
[----:B------:R-:W-:Y:S01]  /*b460*/  IMAD.WIDE.U32 R8, R14, -0x2daee0ad, RZ ;  /* 0xd2511f530e087825 */ /* 0x000fe200078e00ff */
[----:B------:R1:W5:Y:S03]  /*b470*/  LDL.LU R229, [R1+0x360] ;  /* 0x0003600001e57983 */ /* 0x0003660000300800 */
[----:B------:R-:W-:Y:S01]  /*b480*/  IMAD.WIDE.U32 R10, R17, -0x2daee0ad, RZ ;  /* 0xd2511f53110a7825 */ /* 0x000fe200078e00ff */
[----:B------:R-:W-:-:S02]  /*b490*/  @!P1 PRMT R78, R12, 0x5410, RZ ;  /* 0x000054100c4e9816 */ /* 0x000fc400000000ff */
[----:B------:R-:W-:Y:S02]  /*b4a0*/  PRMT R15, R20, 0x7610, R15 ;  /* 0x00007610140f7816 */ /* 0x000fe4000000000f */
[----:B------:R-:W-:Y:S02]  /*b4b0*/  LOP3.LUT R14, R9, R234, R16, 0x96, !PT ;  /* 0x000000ea090e7212 */ /* 0x000fe400078e9610 */
[----:B------:R-:W-:Y:S02]  /*b4c0*/  LOP3.LUT R12, R11, R241, R8, 0x96, !PT ;  /* 0x000000f10b0c7212 */ /* 0x000fe400078e9608 */
[----:B------:R-:W-:Y:S01]  /*b4d0*/  @!P3 PRMT R76, R15, 0x5410, RZ ;  /* 0x000054100f4cb816 */ /* 0x000fe200000000ff */
        /* <DEDUP_REMOVED lines=21> */
[----:B------:R-:W-:-:S02]  /*b630*/  LOP3.LUT R0, R8, 0xff, RZ, 0xc0, !PT ;  /* 0x000000ff08007812 */ /* 0x000fc400078ec0ff */
[----:B------:R-:W-:Y:S02]  /*b640*/  LOP3.LUT R12, R11, R238, R12, 0x96, !PT ;  /* 0x000000ee0b0c7212 */ /* 0x000fe400078e960c */
[C---:B------:R-:W-:Y:S02]  /*b650*/  ISETP.GE.U32.AND P5, PT, R217.reuse, R2, PT ;  /* 0x00000002d900720c */ /* 0x040fe40003fa6070 */
[----:B------:R-:W-:Y:S02]  /*b660*/  ISETP.GE.U32.AND P2, PT, R217, R0, PT ;  /* 0x00000000d900720c */ /* 0x000fe40003f46070 */
[--C-:B------:R-:W-:Y:S02]  /*b670*/  SHF.R.U32.HI R0, RZ, 0x18, R8.reuse ;  /* 0x00000018ff007819 */ /* 0x100fe40000011608 */
[----:B------:R-:W-:Y:S02]  /*b680*/  SHF.R.U32.HI R2, RZ, 0x10, R8 ;  /* 0x00000010ff027819 */ /* 0x000fe40000011608 */
[----:B------:R-:W-:Y:S01]  /*b690*/  LOP3.LUT R10, R8, 0xffff, RZ, 0xc0, !PT ;  /* 0x0000ffff080a7812 */ /* 0x000fe200078ec0ff */
[----:B------:R-:W-:-:S02]  /*b6a0*/  IMAD.WIDE.U32 R8, R12, -0x2daee0ad, RZ ;  /* 0xd2511f530c087825 */ /* 0x000fc400078e00ff */
[----:B------:R1:W2:Y:S04]  /*b6b0*/  LDL.LU.S16 R12, [R1+0x90] ;  /* 0x00009000010c7983 */ /* 0x0002a80000300600 */
[----:B------:R1:W3:Y:S04]  /*b6c0*/  LDL.LU.S16 R199, [R1+0x94] ;  /* 0x0000940001c77983 */ /* 0x0002e80000300600 */
[----:B------:R1:W4:Y:S01]  /*b6d0*/  LDL.LU.S16 R197, [R1+0x98] ;  /* 0x0000980001c57983 */ /* 0x0003220000300600 */
[----:B------:R-:W1:Y:S08]  /*b6e0*/  MUFU.EX2 R22, R230 ;  /* 0x000000e600167308 */ /* 0x000e700000000800 */
[----:B------:R-:W1:Y:S08]  /*b6f0*/  MUFU.EX2 R20, R219 ;  /* 0x000000db00147308 */ /* 0x000e700000000800 */
[----:B------:R-:W1:Y:S01]  /*b700*/  MUFU.EX2 R21, R206 ;  /* 0x000000ce00157308 */ /* 0x000e620000000800 */
[----:B------:R-:W-:-:S02]  /*b710*/  ISETP.GE.U32.AND P6, PT, R217, R0, PT ;  /* 0x00000000d900720c */ /* 0x000fc40003fc6070 */
[----:B------:R-:W-:-:S05]  /*b720*/  LOP3.LUT R0, R2, 0xff, RZ, 0xc0, !PT ;  /* 0x000000ff02007812 */ /* 0x000fca00078ec0ff */
[----:B------:R1:W1:Y:S02]  /*b730*/  MUFU.EX2 R15, R246 ;  /* 0x000000f6000f7308 */ /* 0x0002640000000800 */
[----:B-1----:R-:W-:Y:S01]  /*b740*/  FADD.FTZ R2, R22, R18 ;  /* 0x0000001216027221 */ /* 0x002fe20000010000 */
[----:B------:R-:W-:Y:S02]  /*b750*/  ISETP.GE.U32.AND P1, PT, R217, R0, PT ;  /* 0x00000000d900720c */ /* 0x000fe40003f26070 */
[----:B------:R-:W-:Y:S02]  /*b760*/  LOP3.LUT R0, R9, R237, R14, 0x96, !PT ;  /* 0x000000ed09007212 */ /* 0x000fe400078e960e */
[----:B------:R-:W-:Y:S01]  /*b770*/  LOP3.LUT R13, R8, 0xffff, RZ, 0xc0, !PT ;  /* 0x0000ffff080d7812 */ /* 0x000fe200078ec0ff */
[----:B------:R-:W-:Y:S01]  /*b780*/  FADD.FTZ R9, R20, R2 ;  /* 0x0000000214097221 */ /* 0x000fe20000010000 */
[----:B------:R-:W-:Y:S01]  /*b790*/  PRMT R64, R65, 0x7632, R64 ;  /* 0x0000763241407816 */ /* 0x000fe20000000040 */
[----:B------:R-:W-:Y:S01]  /*b7a0*/  FADD.FTZ R2, R21, R19 ;  /* 0x0000001315027221 */ /* 0x000fe20000010000 */
[----:B------:R-:W-:-:S02]  /*b7b0*/  PRMT R60, R59, 0x7632, R60 ;  /* 0x000076323b3c7816 */ /* 0x000fc4000000003c */
[----:B------:R-:W-:Y:S01]  /*b7c0*/  LOP3.LUT R5, R8, 0xff, RZ, 0xc0, !PT ;  /* 0x000000ff08057812 */ /* 0x000fe200078ec0ff */
[----:B------:R-:W-:Y:S02]  /*b7d0*/  IMAD.MOV.U32 R246, RZ, RZ, R243 ;  /* 0x000000fffff67224 */ /* 0x000fe400078e00f3 */
[----:B------:R-:W-:Y:S02]  /*b7e0*/  IMAD.MOV.U32 R243, RZ, RZ, R205 ;  /* 0x000000fffff37224 */ /* 0x000fe400078e00cd */
[----:B------:R-:W-:Y:S02]  /*b7f0*/  IMAD.MOV.U32 R205, RZ, RZ, R166 ;  /* 0x000000ffffcd7224 */ /* 0x000fe400078e00a6 */
[----:B------:R-:W-:Y:S01]  /*b800*/  IMAD.MOV.U32 R166, RZ, RZ, R167 ;  /* 0x000000ffffa67224 */ /* 0x000fe200078e00a7 */
[----:B------:R-:W-:Y:S01]  /*b810*/  PRMT R167, R65, 0x5410, R64 ;  /* 0x0000541041a77816 */ /* 0x000fe20000000040 */
[----:B--2---:R-:W-:Y:S02]  /*b820*/  @!P3 HADD2 R12, -R65.H0_H0, -RZ.H0_H0 ;  /* 0xa00000ff410cb230 */ /* 0x004fe40000000900 */
[----:B---3--:R-:W-:-:S03]  /*b830*/  @!P4 HADD2 R199, -R64.H0_H0, -RZ.H0_H0 ;  /* 0xa00000ff40c7c230 */ /* 0x008fc60000000900 */
[----:B------:R-:W-:Y:S01]  /*b840*/  PRMT R200, R12, 0x7610, R200 ;  /* 0x000076100cc87816 */ /* 0x000fe200000000c8 */
[----:B------:R-:W-:Y:S01]  /*b850*/  FADD.FTZ R12, R15, R2 ;  /* 0x000000020f0c7221 */ /* 0x000fe20000010000 */
[----:B------:R-:W-:Y:S01]  /*b860*/  SHF.R.U32.HI R2, RZ, 0x8, R10 ;  /* 0x00000008ff027819 */ /* 0x000fe2000001160a */
[----:B----4-:R-:W-:Y:S01]  /*b870*/  @!P0 HADD2 R197, -R60.H0_H0, -RZ.H0_H0 ;  /* 0xa00000ff3cc58230 */ /* 0x010fe20000000900 */
[----:B------:R-:W-:Y:S02]  /*b880*/  PRMT R198, R199, 0x7610, R198 ;  /* 0x00007610c7c67816 */ /* 0x000fe400000000c6 */
[----:B------:R-:W-:Y:S02]  /*b890*/  LOP3.LUT R2, R2, 0xffff, RZ, 0xc0, !PT ;  /* 0x0000ffff02027812 */ /* 0x000fe400078ec0ff */
[----:B------:R-:W-:Y:S02]  /*b8a0*/  @!P3 PRMT R65, R200, 0x5410, RZ ;  /* 0x00005410c841b816 */ /* 0x000fe400000000ff */
[----:B------:R-:W-:-:S02]  /*b8b0*/  ISETP.GE.U32.AND P3, PT, R217, R5, PT ;  /* 0x00000005d900720c */ /* 0x000fc40003f66070 */
[----:B------:R-:W-:Y:S02]  /*b8c0*/  @!P4 PRMT R64, R198, 0x5410, RZ ;  /* 0x00005410c640c816 */ /* 0x000fe400000000ff */
[----:B------:R-:W-:Y:S02]  /*b8d0*/  PRMT R5, R197, 0x7610, R5 ;  /* 0x00007610c5057816 */ /* 0x000fe40000000005 */
[----:B------:R-:W-:Y:S01]  /*b8e0*/  ISETP.GE.U32.AND P4, PT, R217, R2, PT ;  /* 0x00000002d900720c */ /* 0x000fe20003f86070 */
[----:B------:R1:W2:Y:S01]  /*b8f0*/  MUFU.EX2 R10, R166 ;  /* 0x000000a6000a7308 */ /* 0x0002a20000000800 */
[----:B------:R3:W4:Y:S01]  /*b900*/  LDL.LU.S16 R2, [R1+0x9c] ;  /* 0x00009c0001027983 */ /* 0x0007220000300600 */
[----:B-1----:R-:W-:Y:S02]  /*b910*/  PRMT R166, R59, 0x5410, R60 ;  /* 0x000054103ba67816 */ /* 0x002fe4000000003c */
[----:B------:R-:W-:Y:S02]  /*b920*/  @!P0 PRMT R60, R5, 0x5410, RZ ;  /* 0x00005410053c8816 */ /* 0x000fe400000000ff */
[----:B------:R3:W2:Y:S04]  /*b930*/  LDL.LU.S16 R5, [R1+0xa0] ;  /* 0x0000a00001057983 */ /* 0x0006a80000300600 */
[----:B------:R3:W3:Y:S01]  /*b940*/  LDL.LU.S16 R197, [R1+0xa4] ;  /* 0x0000a40001c57983 */ /* 0x0006e20000300600 */
[----:B------:R-:W-:Y:S01]  /*b950*/  PRMT R58, R34, 0x7632, R58 ;  /* 0x00007632223a7816 */ /* 0x000fe2000000003a */
[----:B----4-:R-:W-:-:S05]  /*b960*/  @!P5 HADD2 R2, -R59.H0_H0, -RZ.H0_H0 ;  /* 0xa00000ff3b02d230 */ /* 0x010fca0000000900 */
[----:B------:R-:W-:-:S04]  /*b970*/  PRMT R187, R2, 0x7610, R187 ;  /* 0x0000761002bb7816 */ /* 0x000fc800000000bb */
[----:B------:R-:W-:Y:S01]  /*b980*/  @!P5 PRMT R59, R187, 0x5410, RZ ;  /* 0x00005410bb3bd816 */ /* 0x000fe200000000ff */
[----:B------:R-:W-:Y:S02]  /*b990*/  IMAD.MOV.U32 R187, RZ, RZ, R247 ;  /* 0x000000ffffbb7224 */ /* 0x000fe400078e00f7 */
[----:B------:R-:W-:Y:S01]  /*b9a0*/  IMAD.MOV.U32 R247, RZ, RZ, R164 ;  /* 0x000000fffff77224 */ /* 0x000fe200078e00a4 */
[----:B--2---:R-:W-:Y:S01]  /*b9b0*/  @!P2 HADD2 R5, -R34.H0_H0, -RZ.H0_H0 ;  /* 0xa00000ff2205a230 */ /* 0x004fe20000000900 */
[----:B------:R-:W-:-:S04]  /*b9c0*/  PRMT R164, R34, 0x5410, R58 ;  /* 0x0000541022a47816 */ /* 0x000fc8000000003a */
[----:B------:R-:W-:-:S04]  /*b9d0*/  PRMT R182, R5, 0x7610, R182 ;  /* 0x0000761005b67816 */ /* 0x000fc800000000b6 */
[----:B------:R-:W-:Y:S01]  /*b9e0*/  @!P2 PRMT R34, R182, 0x5410, RZ ;  /* 0x00005410b622a816 */ /* 0x000fe200000000ff */
[----:B------:R-:W-:Y:S02]  /*b9f0*/  IMAD.MOV.U32 R182, RZ, RZ, R165 ;  /* 0x000000ffffb67224 */ /* 0x000fe400078e00a5 */
[----:B------:R1:W2:Y:S01]  /*ba00*/  LDL.LU.S16 R165, [R1+0xa8] ;  /* 0x0000a80001a57983 */ /* 0x0002a20000300600 */
[--C-:B------:R-:W-:Y:S01]  /*ba10*/  SHF.R.U32.HI R11, RZ, 0x10, R8.reuse ;  /* 0x00000010ff0b7819 */ /* 0x100fe20000011608 */
[----:B---3--:R-:W-:Y:S01]  /*ba20*/  @!P4 HADD2 R197, -R58.H0_H0, -RZ.H0_H0 ;  /* 0xa00000ff3ac5c230 */ /* 0x008fe20000000900 */
[----:B------:R-:W-:-:S04]  /*ba30*/  SHF.R.U32.HI R8, RZ, 0x18, R8 ;  /* 0x00000018ff087819 */ /* 0x000fc80000011608 */
[----:B------:R-:W-:Y:S02]  /*ba40*/  ISETP.GE.U32.AND P0, PT, R217, R8, PT ;  /* 0x00000008d900720c */ /* 0x000fe40003f06070 */
[----:B------:R-:W-:Y:S01]  /*ba50*/  PRMT R196, R197, 0x7610, R196 ;  /* 0x00007610c5c47816 */ /* 0x000fe200000000c4 */
[----:B------:R-:W3:Y:S01]  /*ba60*/  MUFU.EX2 R8, R246 ;  /* 0x000000f600087308 */ /* 0x000ee20000000800 */
[----:B------:R-:W-:Y:S02]  /*ba70*/  SHF.R.U32.HI R2, RZ, 0x10, R0 ;  /* 0x00000010ff027819 */ /* 0x000fe40000011600 */
[----:B------:R-:W-:Y:S02]  /*ba80*/  @!P4 PRMT R58, R196, 0x5410, RZ ;  /* 0x00005410c43ac816 */ /* 0x000fe400000000ff */
[----:B------:R1:W4:Y:S01]  /*ba90*/  LDL.LU.S16 R196, [R1+0xac] ;  /* 0x0000ac0001c47983 */ /* 0x0003220000300600 */
[----:B------:R-:W-:Y:S02]  /*baa0*/  LOP3.LUT R2, R2, 0xff, RZ, 0xc0, !PT ;  /* 0x000000ff02027812 */ /* 0x000fe400078ec0ff */
[----:B------:R-:W-:-:S02]  /*bab0*/  PRMT R57, R31, 0x7610, R57 ;  /* 0x000076101f397816 */ /* 0x000fc40000000039 */
[----:B------:R-:W-:Y:S01]  /*bac0*/  ISETP.GE.U32.AND P5, PT, R217, R2, PT ;  /* 0x00000002d900720c */ /* 0x000fe20003fa6070 */
[----:B------:R-:W-:Y:S01]  /*bad0*/  FADD.FTZ R2, R10, R9 ;  /* 0x000000090a027221 */ /* 0x000fe20000010000 */
[----:B------:R-:W-:-:S03]  /*bae0*/  LOP3.LUT R17, R7, R233, R24, 0x96, !PT ;  /* 0x000000e907117212 */ /* 0x000fc600078e9618 */
[----:B---3--:R-:W-:Y:S01]  /*baf0*/  FADD.FTZ R5, R8, R2 ;  /* 0x0000000208057221 */ /* 0x008fe20000010000 */
[----:B------:R-:W-:Y:S02]  /*bb00*/  LOP3.LUT R2, R0, 0xff, RZ, 0xc0, !PT ;  /* 0x000000ff00027812 */ /* 0x000fe400078ec0ff */
[----:B------:R-:W-:Y:S02]  /*bb10*/  F2FP.PACK_AB R24, R8, R10 ;  /* 0x0000000a0818723e */ /* 0x000fe400000000ff */
[----:B------:R-:W-:Y:S02]  /*bb20*/  ISETP.GE.U32.AND P2, PT, R217, R2, PT ;  /* 0x00000002d900720c */ /* 0x000fe40003f46070 */
[----:B------:R-:W-:Y:S02]  /*bb30*/  PRMT R56, R31, 0x7632, R56 ;  /* 0x000076321f387816 */ /* 0x000fe40000000038 */
[----:B------:R-:W-:-:S04]  /*bb40*/  SHF.R.U32.HI R2, RZ, 0x18, R0 ;  /* 0x00000018ff027819 */ /* 0x000fc80000011600 */
[----:B------:R-:W-:Y:S02]  /*bb50*/  ISETP.GE.U32.AND P4, PT, R217, R2, PT ;  /* 0x00000002d900720c */ /* 0x000fe40003f86070 */
[----:B------:R-:W-:Y:S01]  /*bb60*/  LOP3.LUT R2, R11, 0xff, RZ, 0xc0, !PT ;  /* 0x000000ff0b027812 */ /* 0x000fe200078ec0ff */
[----:B--2---:R-:W-:-:S05]  /*bb70*/  @!P1 HADD2 R165, -R57.H0_H0, -RZ.H0_H0 ;  /* 0xa00000ff39a59230 */ /* 0x004fca0000000900 */
[----:B------:R-:W-:Y:S02]  /*bb80*/  PRMT R8, R165, 0x7610, R8 ;  /* 0x00007610a5087816 */ /* 0x000fe40000000008 */
[----:B------:R-:W-:Y:S02]  /*bb90*/  PRMT R165, R57, 0x5410, R56 ;  /* 0x0000541039a57816 */ /* 0x000fe40000000038 */
[----:B------:R-:W-:Y:S02]  /*bba0*/  @!P1 PRMT R57, R8, 0x5410, RZ ;  /* 0x0000541008399816 */ /* 0x000fe400000000ff */
[----:B------:R1:W2:Y:S04]  /*bbb0*/  LDL.LU.S16 R8, [R1+0xb0] ;  /* 0x0000b00001087983 */ /* 0x0002a80000300600 */
[----:B------:R1:W3:Y:S01]  /*bbc0*/  LDL.LU.S16 R11, [R1+0xb4] ;  /* 0x0000b400010b7983 */ /* 0x0002e20000300600 */
[----:B------:R-:W-:Y:S01]  /*bbd0*/  LOP3.LUT R0, R0, 0xffff, RZ, 0xc0, !PT ;  /* 0x0000ffff00007812 */ /* 0x000fe200078ec0ff */
[----:B----4-:R-:W-:-:S03]  /*bbe0*/  @!P6 HADD2 R196, -R56.H0_H0, -RZ.H0_H0 ;  /* 0xa00000ff38c4e230 */ /* 0x010fc60000000900 */
[----:B------:R-:W-:Y:S02]  /*bbf0*/  SHF.R.U32.HI R0, RZ, 0x8, R0 ;  /* 0x00000008ff007819 */ /* 0x000fe40000011600 */
[----:B------:R-:W-:Y:S02]  /*bc00*/  PRMT R183, R196, 0x7610, R183 ;  /* 0x00007610c4b77816 */ /* 0x000fe400000000b7 */
[----:B------:R-:W-:Y:S02]  /*bc10*/  LOP3.LUT R0, R0, 0xffff, RZ, 0xc0, !PT ;  /* 0x0000ffff00007812 */ /* 0x000fe400078ec0ff */
[----:B------:R-:W-:Y:S02]  /*bc20*/  @!P6 PRMT R56, R183, 0x5410, RZ ;  /* 0x00005410b738e816 */ /* 0x000fe400000000ff */
[----:B------:R-:W-:Y:S01]  /*bc30*/  ISETP.GE.U32.AND P6, PT, R217, R0, PT ;  /* 0x00000000d900720c */ /* 0x000fe20003fc6070 */
[----:B------:R1:W4:Y:S01]  /*bc40*/  LDL.LU.S16 R183, [R1+0xbc] ;  /* 0x0000bc0001b77983 */ /* 0x0003220000300600 */
[----:B------:R-:W-:-:S11]  /*bc50*/  PRMT R35, R55, 0x7632, R35 ;  /* 0x0000763237237816 */ /* 0x000fd60000000023 */
[----:B---3--:R-:W-:-:S05]  /*bc60*/  @!P6 HADD2 R11, -R35.H0_H0, -RZ.H0_H0 ;  /* 0xa00000ff230be230 */ /* 0x008fca0000000900 */
[----:B------:R-:W-:Y:S02]  /*bc70*/  PRMT R10, R11, 0x7610, R10 ;  /* 0x000076100b0a7816 */ /* 0x000fe4000000000a */
[----:B------:R1:W3:Y:S01]  /*bc80*/  LDL.LU.S16 R11, [R1+0xb8] ;  /* 0x0000b800010b7983 */ /* 0x0002e20000300600 */
[----:B--2---:R-:W-:Y:S01]  /*bc90*/  @!P2 HADD2 R8, -R55.H0_H0, -RZ.H0_H0 ;  /* 0xa00000ff3708a230 */ /* 0x004fe20000000900 */
[----:B------:R-:W-:-:S04]  /*bca0*/  ISETP.GE.U32.AND P1, PT, R217, R2, PT ;  /* 0x00000002d900720c */ /* 0x000fc80003f26070 */
[----:B------:R-:W-:Y:S02]  /*bcb0*/  PRMT R2, R8, 0x7610, R2 ;  /* 0x0000761008027816 */ /* 0x000fe40000000002 */
[----:B------:R2:W-:Y:S01]  /*bcc0*/  MUFU.EX2 R8, R170 ;  /* 0x000000aa00087308 */ /* 0x0005e20000000800 */
[C---:B------:R-:W-:Y:S02]  /*bcd0*/  PRMT R41, R30.reuse, 0x7610, R41 ;  /* 0x000076101e297816 */ /* 0x040fe40000000029 */
[----:B------:R-:W-:Y:S02]  /*bce0*/  PRMT R40, R30, 0x7632, R40 ;  /* 0x000076321e287816 */ /* 0x000fe40000000028 */
[----:B------:R-:W-:Y:S01]  /*bcf0*/  SHF.R.U32.HI R0, RZ, 0x8, R13 ;  /* 0x00000008ff007819 */ /* 0x000fe2000001160d */
[----:B----4-:R-:W-:-:S03]  /*bd00*/  @!P5 HADD2 R183, -R41.H0_H0, -RZ.H0_H0 ;  /* 0xa00000ff29b7d230 */ /* 0x010fc60000000900 */
[----:B------:R-:W-:Y:S02]  /*bd10*/  LOP3.LUT R0, R0, 0xffff, RZ, 0xc0, !PT ;  /* 0x0000ffff00007812 */ /* 0x000fe400078ec0ff */
[----:B--2---:R-:W-:Y:S02]  /*bd20*/  PRMT R170, R55, 0x5410, R35 ;  /* 0x0000541037aa7816 */ /* 0x004fe40000000023 */
[----:B------:R-:W-:Y:S02]  /*bd30*/  @!P2 PRMT R55, R2, 0x5410, RZ ;  /* 0x000054100237a816 */ /* 0x000fe400000000ff */
[----:B------:R-:W2:Y:S01]  /*bd40*/  MUFU.EX2 R2, R243 ;  /* 0x000000f300027308 */ /* 0x000ea20000000800 */
[----:B------:R-:W-:Y:S02]  /*bd50*/  PRMT R9, R183, 0x7610, R9 ;  /* 0x00007610b7097816 */ /* 0x000fe40000000009 */
[----:B------:R-:W-:Y:S02]  /*bd60*/  ISETP.GE.U32.AND P2, PT, R217, R0, PT ;  /* 0x00000000d900720c */ /* 0x000fe40003f46070 */
[----:B------:R-:W-:-:S03]  /*bd70*/  @!P6 PRMT R35, R10, 0x5410, RZ ;  /* 0x000054100a23e816 */ /* 0x000fc600000000ff */
[----:B------:R4:W-:Y:S01]  /*bd80*/  MUFU.EX2 R10, R228 ;  /* 0x000000e4000a7308 */ /* 0x0009e20000000800 */
[----:B------:R-:W-:Y:S02]  /*bd90*/  F2FP.PACK_AB R28, R20, R22 ;  /* 0x00000016141c723e */ /* 0x000fe400000000ff */
[----:B--2---:R-:W-:Y:S01]  /*bda0*/  F2FP.PACK_AB R22, R2, R8 ;  /* 0x000000080216723e */ /* 0x004fe200000000ff */
[----:B----4-:R1:W5:Y:S01]  /*bdb0*/  LDL.LU R228, [R1+0x35c] ;  /* 0x00035c0001e47983 */ /* 0x0103620000300800 */
[----:B------:R-:W-:Y:S02]  /*bdc0*/  IMAD.MOV.U32 R183, RZ, RZ, R178 ;  /* 0x000000ffffb77224 */ /* 0x000fe400078e00b2 */
[----:B------:R-:W-:Y:S02]  /*bdd0*/  IMAD.MOV.U32 R243, RZ, RZ, R187 ;  /* 0x000000fffff37224 */ /* 0x000fe400078e00bb */
[----:B------:R-:W-:Y:S02]  /*bde0*/  IMAD.MOV.U32 R178, RZ, RZ, R174 ;  /* 0x000000ffffb27224 */ /* 0x000fe400078e00ae */
[----:B------:R-:W-:-:S02]  /*bdf0*/  IMAD.MOV.U32 R187, RZ, RZ, R247 ;  /* 0x000000ffffbb7224 */ /* 0x000fc400078e00f7 */
[----:B------:R-:W-:Y:S02]  /*be00*/  IMAD.MOV.U32 R174, RZ, RZ, R169 ;  /* 0x000000ffffae7224 */ /* 0x000fe400078e00a9 */
[----:B------:R-:W-:Y:S01]  /*be10*/  IMAD.MOV.U32 R247, RZ, RZ, R168 ;  /* 0x000000fffff77224 */ /* 0x000fe200078e00a8 */
[----:B---3--:R-:W-:-:S05]  /*be20*/  @!P4 HADD2 R11, -R40.H0_H0, -RZ.H0_H0 ;  /* 0xa00000ff280bc230 */ /* 0x008fca0000000900 */
[----:B------:R-:W-:Y:S02]  /*be30*/  PRMT R0, R11, 0x7610, R0 ;  /* 0x000076100b007816 */ /* 0x000fe40000000000 */
[----:B------:R2:W-:Y:S02]  /*be40*/  MUFU.EX2 R11, R171 ;  /* 0x000000ab000b7308 */ /* 0x0005e40000000800 */
[----:B--2---:R-:W-:Y:S02]  /*be50*/  PRMT R171, R41, 0x5410, R40 ;  /* 0x0000541029ab7816 */ /* 0x004fe40000000028 */
[----:B------:R-:W-:-:S04]  /*be60*/  @!P5 PRMT R41, R9, 0x5410, RZ ;  /* 0x000054100929d816 */ /* 0x000fc800000000ff */
[----:B------:R2:W3:Y:S01]  /*be70*/  MUFU.EX2 R9, R227 ;  /* 0x000000e300097308 */ /* 0x0004e20000000800 */
[----:B------:R-:W-:Y:S01]  /*be80*/  @!P4 PRMT R40, R0, 0x5410, RZ ;  /* 0x000054100028c816 */ /* 0x000fe200000000ff */
[----:B------:R-:W-:Y:S01]  /*be90*/  FADD.FTZ R0, R8, R12 ;  /* 0x0000000c08007221 */ /* 0x000fe20000010000 */
[----:B--2---:R1:W5:Y:S04]  /*bea0*/  LDL.LU R227, [R1+0x358] ;  /* 0x0003580001e37983 */ /* 0x0043680000300800 */
[----:B------:R1:W2:Y:S04]  /*beb0*/  LDL.LU.S16 R196, [R1+0xcc] ;  /* 0x0000cc0001c47983 */ /* 0x0002a80000300600 */
[----:B------:R1:W4:Y:S04]  /*bec0*/  LDL.LU.S16 R8, [R1+0xc4] ;  /* 0x0000c40001087983 */ /* 0x0003280000300600 */
[----:B------:R1:W2:Y:S04]  /*bed0*/  LDL.LU.S16 R169, [R1+0xd8] ;  /* 0x0000d80001a97983 */ /* 0x0002a80000300600 */
[----:B------:R1:W2:Y:S01]  /*bee0*/  LDL.LU.S16 R168, [R1+0xd0] ;  /* 0x0000d00001a87983 */ /* 0x0002a20000300600 */
[----:B------:R-:W-:Y:S01]  /*bef0*/  PRMT R61, R62, 0x7632, R61 ;  /* 0x000076323e3d7816 */ /* 0x000fe2000000003d */
[----:B------:R-:W-:Y:S01]  /*bf00*/  FADD.FTZ R0, R2, R0 ;  /* 0x0000000002007221 */ /* 0x000fe20000010000 */
[----:B------:R-:W-:-:S02]  /*bf10*/  PRMT R69, R63, 0x7632, R69 ;  /* 0x000076323f457816 */ /* 0x000fc40000000045 */
[----:B------:R-:W-:Y:S01]  /*bf20*/  LOP3.LUT R14, R25, R232, R162, 0x96, !PT ;  /* 0x000000e8190e7212 */ /* 0x000fe200078e96a2 */
[----:B---3--:R-:W-:Y:S01]  /*bf30*/  FADD.FTZ R0, R9, R0 ;  /* 0x0000000009007221 */ /* 0x008fe20000010000 */
[----:B------:R-:W-:Y:S02]  /*bf40*/  F2FP.PACK_AB R21, R15, R21 ;  /* 0x000000150f15723e */ /* 0x000fe400000000ff */
[----:B------:R-:W-:Y:S01]  /*bf50*/  F2FP.PACK_AB R83, R10, R11 ;  /* 0x0000000b0a53723e */ /* 0x000fe200000000ff */
[----:B----4-:R-:W-:-:S05]  /*bf60*/  @!P2 HADD2 R8, -R61.H0_H0, -RZ.H0_H0 ;  /* 0xa00000ff3d08a230 */ /* 0x010fca0000000900 */
[----:B------:R-:W-:Y:S02]  /*bf70*/  PRMT R13, R8, 0x7610, R13 ;  /* 0x00007610080d7816 */ /* 0x000fe4000000000d */
[----:B------:R-:W3:Y:S01]  /*bf80*/  MUFU.EX2 R8, R226 ;  /* 0x000000e200087308 */ /* 0x000ee20000000800 */
[----:B--2---:R-:W-:Y:S02]  /*bf90*/  @!P0 HADD2 R168, -R69.H0_H0, -RZ.H0_H0 ;  /* 0xa00000ff45a88230 */ /* 0x004fe40000000900 */
[----:B------:R-:W-:Y:S02]  /*bfa0*/  @!P3 HADD2 R196, -R62.H0_H0, -RZ.H0_H0 ;  /* 0xa00000ff3ec4b230 */ /* 0x000fe40000000900 */
[----:B------:R-:W-:Y:S01]  /*bfb0*/  @!P1 HADD2 R169, -R63.H0_H0, -RZ.H0_H0 ;  /* 0xa00000ff3fa99230 */ /* 0x000fe20000000900 */
[----:B------:R-:W-:Y:S02]  /*bfc0*/  PRMT R2, R168, 0x7610, R2 ;  /* 0x00007610a8027816 */ /* 0x000fe40000000002 */
[----:B------:R-:W-:Y:S01]  /*bfd0*/  PRMT R15, R196, 0x7610, R15 ;  /* 0x00007610c40f7816 */ /* 0x000fe2000000000f */
[C---:B---3--:R-:W-:Y:S01]  /*bfe0*/  FADD.FTZ R0, R8.reuse, R0 ;  /* 0x0000000008007221 */ /* 0x048fe20000010000 */
[----:B------:R-:W-:Y:S01]  /*bff0*/  F2FP.PACK_AB R20, R8, R9 ;  /* 0x000000090814723e */ /* 0x000fe200000000ff */
[----:B------:R-:W-:Y:S01]  /*c000*/  IMAD.WIDE.U32 R8, R14, -0x2daee0ad, RZ ;  /* 0xd2511f530e087825 */ /* 0x000fe200078e00ff */
[----:B------:R-:W-:Y:S01]  /*c010*/  PRMT R12, R169, 0x7610, R12 ;  /* 0x00007610a90c7816 */ /* 0x000fe2000000000c */
[----:B------:R1:W5:Y:S01]  /*c020*/  LDL.LU R226, [R1+0x354] ;  /* 0x0003540001e27983 */ /* 0x0003620000300800 */
[----:B------:R-:W-:-:S02]  /*c030*/  PRMT R169, R63, 0x5410, R69 ;  /* 0x000054103fa97816 */ /* 0x000fc40000000045 */
[----:B------:R-:W-:Y:S02]  /*c040*/  LOP3.LUT R14, R9, R234, R16, 0x96, !PT ;  /* 0x000000ea090e7212 */ /* 0x000fe400078e9610 */
[----:B------:R-:W-:Y:S02]  /*c050*/  PRMT R168, R62, 0x5410, R61 ;  /* 0x000054103ea87816 */ /* 0x000fe4000000003d */
[----:B------:R-:W-:Y:S01]  /*c060*/  @!P0 PRMT R69, R2, 0x5410, RZ ;  /* 0x0000541002458816 */ /* 0x000fe200000000ff */
[----:B------:R-:W-:Y:S01]  /*c070*/  FADD.FTZ R2, R11, R5 ;  /* 0x000000050b027221 */ /* 0x000fe20000010000 */
[----:B------:R-:W-:Y:S01]  /*c080*/  @!P3 PRMT R62, R15, 0x5410, RZ ;  /* 0x000054100f3eb816 */ /* 0x000fe200000000ff */
[----:B------:R-:W-:-:S04]  /*c090*/  IMAD.WIDE.U32 R14, R14, -0x326172a9, RZ ;  /* 0xcd9e8d570e0e7825 */ /* 0x000fc800078e00ff */
[----:B------:R-:W-:Y:S01]  /*c0a0*/  FADD.FTZ R5, R10, R2 ;  /* 0x000000020a057221 */ /* 0x000fe20000010000 */
[----:B------:R-:W-:Y:S01]  /*c0b0*/  LOP3.LUT R9, R15, R231, R6, 0x96, !PT ;  /* 0x000000e70f097212 */ /* 0x000fe200078e9606 */
[----:B------:R-:W-:Y:S01]  /*c0c0*/  IMAD.WIDE.U32 R10, R17, -0x2daee0ad, RZ ;  /* 0xd2511f53110a7825 */ /* 0x000fe200078e00ff */
[----:B------:R-:W-:-:S04]  /*c0d0*/  @!P1 PRMT R63, R12, 0x5410, RZ ;  /* 0x000054100c3f9816 */ /* 0x000fc800000000ff */
[----:B------:R-:W-:Y:S01]  /*c0e0*/  LOP3.LUT R12, R11, R241, R8, 0x96, !PT ;  /* 0x000000f10b0c7212 */ /* 0x000fe200078e9608 */
[----:B------:R-:W-:Y:S01]  /*c0f0*/  IMAD.WIDE.U32 R8, R9, -0x2daee0ad, RZ ;  /* 0xd2511f5309087825 */ /* 0x000fe200078e00ff */
[----:B------:R-:W-:-:S04]  /*c100*/  @!P2 PRMT R61, R13, 0x5410, RZ ;  /* 0x000054100d3da816 */ /* 0x000fc800000000ff */
[----:B------:R-:W-:Y:S01]  /*c110*/  LOP3.LUT R10, R9, R239, R10, 0x96, !PT ;  /* 0x000000ef090a7212 */ /* 0x000fe200078e960a */
[----:B------:R-:W-:-:S04]  /*c120*/  IMAD.WIDE.U32 R12, R12, -0x326172a9, RZ ;  /* 0xcd9e8d570c0c7825 */ /* 0x000fc800078e00ff */
[----:B------:R-:W-:Y:S01]  /*c130*/  IMAD.WIDE.U32 R10, R10, -0x326172a9, RZ ;  /* 0xcd9e8d570a0a7825 */ /* 0x000fe200078e00ff */
[----:B------:R2:W-:Y:S04]  /*c140*/  STL [R1+0x68], R0 ;  /* 0x0000680001007387 */ /* 0x0005e80000100800 */
[----:B------:R-:W-:Y:S02]  /*c150*/  LOP3.LUT R12, R11, R238, R12, 0x96, !PT ;  /* 0x000000ee0b0c7212 */ /* 0x000fe400078e960c */
[----:B------:R3:W4:Y:S02]  /*c160*/  MUFU.EX2 R11, R183 ;  /* 0x000000b7000b7308 */ /* 0x0007240000000800 */
[----:B---3--:R-:W-:Y:S02]  /*c170*/  IMAD.MOV.U32 R183, RZ, RZ, R247 ;  /* 0x000000ffffb77224 */ /* 0x008fe400078e00f7 */
[----:B------:R-:W-:-:S02]  /*c180*/  IMAD.MOV.U32 R247, RZ, RZ, R177 ;  /* 0x000000fffff77224 */ /* 0x000fc400078e00b1 */
[----:B------:R1:W3:Y:S01]  /*c190*/  LDL.LU.S16 R177, [R1+0xe4] ;  /* 0x0000e40001b17983 */ /* 0x0002e20000300600 */
[----:B------:R-:W-:-:S03]  /*c1a0*/  LOP3.LUT R14, R13, R240, R14, 0x96, !PT ;  /* 0x000000f00d0e7212 */ /* 0x000fc600078e960e */
[----:B------:R1:W3:Y:S02]  /*c1b0*/  LDL.LU.S16 R13, [R1+0xe8] ;  /* 0x0000e800010d7983 */ /* 0x0002e40000300600 */
[----:B------:R-:W-:-:S05]  /*c1c0*/  IMAD.WIDE.U32 R14, R14, -0x2daee0ad, RZ ;  /* 0xd2511f530e0e7825 */ /* 0x000fca00078e00ff */
[----:B------:R-:W-:-:S05]  /*c1d0*/  LOP3.LUT R8, R15, R236, R8, 0x96, !PT ;  /* 0x000000ec0f087212 */ /* 0x000fca00078e9608 */
[----:B------:R-:W-:-:S05]  /*c1e0*/  IMAD.WIDE.U32 R8, R8, -0x326172a9, RZ ;  /* 0xcd9e8d5708087825 */ /* 0x000fca00078e00ff */
[----:B--2---:R-:W-:Y:S02]  /*c1f0*/  LOP3.LUT R0, R9, R242, R10, 0x96, !PT ;  /* 0x000000f209007212 */ /* 0x004fe400078e960a */
[----:B------:R-:W2:Y:S02]  /*c200*/  MUFU.EX2 R10, R243 ;  /* 0x000000f3000a7308 */ /* 0x000ea40000000800 */
[----:B------:R-:W-:-:S04]  /*c210*/  LOP3.LUT R2, R0, 0xff, RZ, 0xc0, !PT ;  /* 0x000000ff00027812 */ /* 0x000fc800078ec0ff */
[----:B------:R-:W-:Y:S01]  /*c220*/  ISETP.GE.U32.AND P0, PT, R217, R2, PT ;  /* 0x00000002d900720c */ /* 0x000fe20003f06070 */
[----:B----4-:R-:W-:-:S04]  /*c230*/  FADD.FTZ R2, R11, R5 ;  /* 0x000000050b027221 */ /* 0x010fc80000010000 */
[----:B--2---:R-:W-:-:S05]  /*c240*/  FADD.FTZ R2, R10, R2 ;  /* 0x000000020a027221 */ /* 0x004fca0000010000 */
[----:B------:R2:W-:Y:S01]  /*c250*/  STL [R1+0x288], R2 ;  /* 0x0002880201007387 */ /* 0x0005e20000100800 */
[----:B------:R-:W-:Y:S02]  /*c260*/  PRMT R53, R54, 0x7632, R53 ;  /* 0x0000763236357816 */ /* 0x000fe40000000035 */
[----:B--2---:R-:W-:-:S04]  /*c270*/  LOP3.LUT R2, R0, 0xffff, RZ, 0xc0, !PT ;  /* 0x0000ffff00027812 */ /* 0x004fc800078ec0ff */
[----:B------:R-:W-:-:S04]  /*c280*/  SHF.R.U32.HI R2, RZ, 0x8, R2 ;  /* 0x00000008ff027819 */ /* 0x000fc80000011602 */
[----:B------:R-:W-:Y:S02]  /*c290*/  LOP3.LUT R2, R2, 0xffff, RZ, 0xc0, !PT ;  /* 0x0000ffff02027812 */ /* 0x000fe400078ec0ff */
[----:B------:R-:W-:Y:S01]  /*c2a0*/  F2FP.PACK_AB R18, R10, R11 ;  /* 0x0000000b0a12723e */ /* 0x000fe200000000ff */
[----:B---3--:R-:W-:-:S05]  /*c2b0*/  @!P0 HADD2 R177, -R54.H0_H0, -RZ.H0_H0 ;  /* 0xa00000ff36b18230 */ /* 0x008fca0000000900 */
[----:B------:R-:W-:Y:S02]  /*c2c0*/  PRMT R193, R177, 0x7610, R193 ;  /* 0x00007610b1c17816 */ /* 0x000fe400000000c1 */
[----:B------:R-:W-:Y:S02]  /*c2d0*/  PRMT R177, R54, 0x5410, R53 ;  /* 0x0000541036b17816 */ /* 0x000fe40000000035 */
[----:B------:R-:W-:Y:S02]  /*c2e0*/  @!P0 PRMT R54, R193, 0x5410, RZ ;  /* 0x00005410c1368816 */ /* 0x000fe400000000ff */
[----:B------:R-:W-:-:S13]  /*c2f0*/  ISETP.GE.U32.AND P0, PT, R217, R2, PT ;  /* 0x00000002d900720c */ /* 0x000fda0003f06070 */
[----:B------:R-:W-:-:S05]  /*c300*/  @!P0 HADD2 R13, -R53.H0_H0, -RZ.H0_H0 ;  /* 0xa00000ff350d8230 */ /* 0x000fca0000000900 */
[----:B------:R-:W-:Y:S02]  /*c310*/  PRMT R2, R13, 0x7610, R2 ;  /* 0x000076100d027816 */ /* 0x000fe40000000002 */
[----:B------:R1:W2:Y:S04]  /*c320*/  LDL.LU.S16 R13, [R1+0xec] ;  /* 0x0000ec00010d7983 */ /* 0x0002a80000300600 */
[----:B------:R1:W3:Y:S04]  /*c330*/  LDL.LU.S16 R11, [R1+0xf0] ;  /* 0x0000f000010b7983 */ /* 0x0002e80000300600 */
[----:B------:R1:W4:Y:S01]  /*c340*/  LDL.LU.S16 R10, [R1+0xf4] ;  /* 0x0000f400010a7983 */ /* 0x0003220000300600 */
[----:B------:R-:W-:-:S02]  /*c350*/  @!P0 PRMT R53, R2, 0x5410, RZ ;  /* 0x0000541002358816 */ /* 0x000fc400000000ff */
[--C-:B------:R-:W-:Y:S02]  /*c360*/  SHF.R.U32.HI R2, RZ, 0x18, R0.reuse ;  /* 0x00000018ff027819 */ /* 0x100fe40000011600 */
[----:B------:R-:W-:-:S04]  /*c370*/  SHF.R.U32.HI R0, RZ, 0x10, R0 ;  /* 0x00000010ff007819 */ /* 0x000fc80000011600 */
[----:B------:R-:W-:-:S04]  /*c380*/  LOP3.LUT R0, R0, 0xff, RZ, 0xc0, !PT ;  /* 0x000000ff00007812 */ /* 0x000fc800078ec0ff */
[C---:B------:R-:W-:Y:S02]  /*c390*/  ISETP.GE.U32.AND P1, PT, R217.reuse, R0, PT ;  /* 0x00000000d900720c */ /* 0x040fe40003f26070 */
[----:B------:R-:W-:Y:S02]  /*c3a0*/  ISETP.GE.U32.AND P0, PT, R217, R2, PT ;  /* 0x00000002d900720c */ /* 0x000fe40003f06070 */
[C---:B------:R-:W-:Y:S01]  /*c3b0*/  PRMT R51, R52.reuse, 0x7632, R51 ;  /* 0x0000763234337816 */ /* 0x040fe20000000033 */
[----:B------:R-:W-:Y:S02]  /*c3c0*/  IMAD.MOV.U32 R196, RZ, RZ, R188 ;  /* 0x000000ffffc47224 */ /* 0x000fe400078e00bc */
[----:B------:R-:W-:Y:S02]  /*c3d0*/  IMAD.MOV.U32 R188, RZ, RZ, R205 ;  /* 0x000000ffffbc7224 */ /* 0x000fe400078e00cd */
[----:B------:R-:W-:Y:S01]  /*c3e0*/  IMAD.MOV.U32 R205, RZ, RZ, R174 ;  /* 0x000000ffffcd7224 */ /* 0x000fe200078e00ae */
[----:B------:R-:W-:-:S03]  /*c3f0*/  PRMT R174, R52, 0x5410, R51 ;  /* 0x0000541034ae7816 */ /* 0x000fc60000000033 */
[----:B---3--:R-:W-:-:S05]  /*c400*/  @!P1 HADD2 R11, -R52.H0_H0, -RZ.H0_H0 ;  /* 0xa00000ff340b9230 */ /* 0x008fca0000000900 */
[----:B------:R-:W-:Y:S02]  /*c410*/  PRMT R0, R11, 0x7610, R0 ;  /* 0x000076100b007816 */ /* 0x000fe40000000000 */
[----:B------:R1:W3:Y:S01]  /*c420*/  LDL.LU.S16 R11, [R1+0xfc] ;  /* 0x0000fc00010b7983 */ /* 0x0002e20000300600 */
[----:B--2---:R-:W-:Y:S01]  /*c430*/  @!P0 HADD2 R13, -R51.H0_H0, -RZ.H0_H0 ;  /* 0xa00000ff330d8230 */ /* 0x004fe20000000900 */
[----:B------:R-:W-:Y:S02]  /*c440*/  @!P1 PRMT R52, R0, 0x5410, RZ ;  /* 0x0000541000349816 */ /* 0x000fe400000000ff */
[----:B------:R-:W-:Y:S02]  /*c450*/  LOP3.LUT R0, R8, 0xff, RZ, 0xc0, !PT ;  /* 0x000000ff08007812 */ /* 0x000fe400078ec0ff */
[----:B------:R-:W-:-:S04]  /*c460*/  PRMT R2, R13, 0x7610, R2 ;  /* 0x000076100d027816 */ /* 0x000fc80000000002 */
[----:B------:R-:W-:Y:S02]  /*c470*/  @!P0 PRMT R51, R2, 0x5410, RZ ;  /* 0x0000541002338816 */ /* 0x000fe400000000ff */
[----:B------:R-:W-:-:S13]  /*c480*/  ISETP.GE.U32.AND P0, PT, R217, R0, PT ;  /* 0x00000000d900720c */ /* 0x000fda0003f06070 */
[----:B----4-:R-:W-:-:S05]  /*c490*/  @!P0 HADD2 R10, -R50.H0_H0, -RZ.H0_H0 ;  /* 0xa00000ff320a8230 */ /* 0x010fca0000000900 */
[----:B------:R-:W-:Y:S02]  /*c4a0*/  PRMT R0, R10, 0x7610, R0 ;  /* 0x000076100a007816 */ /* 0x000fe40000000000 */
[----:B------:R1:W2:Y:S01]  /*c4b0*/  LDL.LU.S16 R10, [R1+0x104] ;  /* 0x00010400010a7983 */ /* 0x0002a20000300600 */
[C---:B------:R-:W-:Y:S01]  /*c4c0*/  PRMT R49, R50.reuse, 0x7632, R49 ;  /* 0x0000763232317816 */ /* 0x040fe20000000031 */
[----:B------:R-:W-:Y:S02]  /*c4d0*/  IMAD.MOV.U32 R243, RZ, RZ, R182 ;  /* 0x000000fffff37224 */ /* 0x000fe400078e00b6 */
[----:B------:R-:W-:Y:S01]  /*c4e0*/  IMAD.MOV.U32 R182, RZ, RZ, R173 ;  /* 0x000000ffffb67224 */ /* 0x000fe200078e00ad */
[----:B------:R-:W-:Y:S01]  /*c4f0*/  PRMT R173, R50, 0x5410, R49 ;  /* 0x0000541032ad7816 */ /* 0x000fe20000000031 */
[----:B------:R1:W4:Y:S01]  /*c500*/  LDL.LU.S16 R2, [R1+0x108] ;  /* 0x0001080001027983 */ /* 0x0003220000300600 */
[----:B------:R-:W-:Y:S02]  /*c510*/  @!P0 PRMT R50, R0, 0x5410, RZ ;  /* 0x0000541000328816 */ /* 0x000fe400000000ff */
[----:B------:R-:W-:-:S04]  /*c520*/  LOP3.LUT R0, R8, 0xffff, RZ, 0xc0, !PT ;  /* 0x0000ffff08007812 */ /* 0x000fc800078ec0ff */
[----:B------:R-:W-:-:S04]  /*c530*/  SHF.R.U32.HI R0, RZ, 0x8, R0 ;  /* 0x00000008ff007819 */ /* 0x000fc80000011600 */
[----:B------:R-:W-:-:S04]  /*c540*/  LOP3.LUT R0, R0, 0xffff, RZ, 0xc0, !PT ;  /* 0x0000ffff00007812 */ /* 0x000fc800078ec0ff */
[----:B------:R-:W-:-:S13]  /*c550*/  ISETP.GE.U32.AND P0, PT, R217, R0, PT ;  /* 0x00000000d900720c */ /* 0x000fda0003f06070 */
[----:B---3--:R-:W-:-:S05]  /*c560*/  @!P0 HADD2 R11, -R49.H0_H0, -RZ.H0_H0 ;  /* 0xa00000ff310b8230 */ /* 0x008fca0000000900 */
[----:B------:R-:W-:Y:S02]  /*c570*/  PRMT R0, R11, 0x7610, R0 ;  /* 0x000076100b007816 */ /* 0x000fe40000000000 */
[----:B------:R1:W3:Y:S02]  /*c580*/  LDL.LU.S16 R11, [R1+0x10c] ;  /* 0x00010c00010b7983 */ /* 0x0002e40000300600 */
[----:B------:R-:W-:Y:S02]  /*c590*/  @!P0 PRMT R49, R0, 0x5410, RZ ;  /* 0x0000541000318816 */ /* 0x000fe400000000ff */
[----:B------:R-:W-:-:S04]  /*c5a0*/  SHF.R.U32.HI R0, RZ, 0x10, R8 ;  /* 0x00000010ff007819 */ /* 0x000fc80000011608 */
[----:B------:R-:W-:-:S04]  /*c5b0*/  LOP3.LUT R0, R0, 0xff, RZ, 0xc0, !PT ;  /* 0x000000ff00007812 */ /* 0x000fc800078ec0ff */
[----:B------:R-:W-:Y:S02]  /*c5c0*/  ISETP.GE.U32.AND P1, PT, R217, R0, PT ;  /* 0x00000000d900720c */ /* 0x000fe40003f26070 */
[----:B------:R-:W-:-:S04]  /*c5d0*/  SHF.R.U32.HI R8, RZ, 0x18, R8 ;  /* 0x00000018ff087819 */ /* 0x000fc80000011608 */
[----:B------:R-:W-:-:S07]  /*c5e0*/  ISETP.GE.U32.AND P0, PT, R217, R8, PT ;  /* 0x00000008d900720c */ /* 0x000fce0003f06070 */
[----:B--2---:R-:W-:-:S05]  /*c5f0*/  @!P1 HADD2 R10, -R48.H0_H0, -RZ.H0_H0 ;  /* 0xa00000ff300a9230 */ /* 0x004fca0000000900 */
[----:B------:R-:W-:Y:S02]  /*c600*/  PRMT R8, R10, 0x7610, R8 ;  /* 0x000076100a087816 */ /* 0x000fe40000000008 */
[----:B------:R1:W2:Y:S01]  /*c610*/  LDL.LU.S16 R10, [R1+0x110] ;  /* 0x00011000010a7983 */ /* 0x0002a20000300600 */
[----:B------:R-:W-:Y:S01]  /*c620*/  IMAD.MOV.U32 R197, RZ, RZ, R189 ;  /* 0x000000ffffc57224 */ /* 0x000fe200078e00bd */
[----:B------:R-:W-:Y:S01]  /*c630*/  PRMT R47, R48, 0x7632, R47 ;  /* 0x00007632302f7816 */ /* 0x000fe2000000002f */
[----:B------:R-:W-:Y:S01]  /*c640*/  IMAD.MOV.U32 R189, RZ, RZ, R243 ;  /* 0x000000ffffbd7224 */ /* 0x000fe200078e00f3 */
[----:B------:R1:W2:Y:S01]  /*c650*/  LDL.LU.S16 R13, [R1+0x114] ;  /* 0x00011400010d7983 */ /* 0x0002a20000300600 */
[----:B------:R-:W-:Y:S02]  /*c660*/  IMAD.MOV.U32 R243, RZ, RZ, R188 ;  /* 0x000000fffff37224 */ /* 0x000fe400078e00bc */
[----:B------:R-:W-:Y:S01]  /*c670*/  IMAD.MOV.U32 R188, RZ, RZ, R187 ;  /* 0x000000ffffbc7224 */ /* 0x000fe200078e00bb */
[----:B----4-:R-:W-:Y:S01]  /*c680*/  @!P0 HADD2 R2, -R47.H0_H0, -RZ.H0_H0 ;  /* 0xa00000ff2f028230 */ /* 0x010fe20000000900 */
[----:B------:R-:W-:-:S02]  /*c690*/  IMAD.MOV.U32 R187, RZ, RZ, R186 ;  /* 0x000000ffffbb7224 */ /* 0x000fc400078e00ba */
[----:B------:R-:W-:Y:S02]  /*c6a0*/  IMAD.MOV.U32 R186, RZ, RZ, R247 ;  /* 0x000000ffffba7224 */ /* 0x000fe400078e00f7 */
[----:B------:R-:W-:Y:S02]  /*c6b0*/  IMAD.MOV.U32 R247, RZ, RZ, R178 ;  /* 0x000000fffff77224 */ /* 0x000fe400078e00b2 */
[----:B------:R-:W-:Y:S01]  /*c6c0*/  IMAD.MOV.U32 R178, RZ, RZ, R172 ;  /* 0x000000ffffb27224 */ /* 0x000fe200078e00ac */
[----:B------:R-:W-:Y:S02]  /*c6d0*/  PRMT R172, R48, 0x5410, R47 ;  /* 0x0000541030ac7816 */ /* 0x000fe4000000002f */
[----:B------:R-:W-:Y:S01]  /*c6e0*/  @!P1 PRMT R48, R8, 0x5410, RZ ;  /* 0x0000541008309816 */ /* 0x000fe200000000ff */
[----:B------:R-:W-:Y:S01]  /*c6f0*/  IMAD.WIDE.U32 R8, R12, -0x2daee0ad, RZ ;  /* 0xd2511f530c087825 */ /* 0x000fe200078e00ff */
[----:B------:R-:W-:Y:S01]  /*c700*/  PRMT R0, R2, 0x7610, R0 ;  /* 0x0000761002007816 */ /* 0x000fe20000000000 */
[----:B------:R1:W4:Y:S03]  /*c710*/  LDL.LU.S16 R12, [R1+0x118] ;  /* 0x00011800010c7983 */ /* 0x0003260000300600 */
[----:B------:R-:W-:-:S02]  /*c720*/  @!P0 PRMT R47, R0, 0x5410, RZ ;  /* 0x00005410002f8816 */ /* 0x000fc400000000ff */
[----:B------:R-:W-:-:S04]  /*c730*/  LOP3.LUT R0, R9, R237, R14, 0x96, !PT ;  /* 0x000000ed09007212 */ /* 0x000fc800078e960e */
[----:B------:R-:W-:-:S04]  /*c740*/  LOP3.LUT R2, R0, 0xff, RZ, 0xc0, !PT ;  /* 0x000000ff00027812 */ /* 0x000fc800078ec0ff */
[----:B------:R-:W-:Y:S01]  /*c750*/  ISETP.GE.U32.AND P0, PT, R217, R2, PT ;  /* 0x00000002d900720c */ /* 0x000fe20003f06070 */
[----:B------:R-:W-:Y:S02]  /*c760*/  IMAD.MOV.U32 R246, RZ, RZ, R243 ;  /* 0x000000fffff67224 */ /* 0x000fe400078e00f3 */
[----:B------:R-:W-:Y:S01]  /*c770*/  IMAD.MOV.U32 R243, RZ, RZ, R188 ;  /* 0x000000fffff37224 */ /* 0x000fe200078e00bc */
[----:B------:R-:W-:Y:S01]  /*c780*/  PRMT R45, R46, 0x7632, R45 ;  /* 0x000076322e2d7816 */ /* 0x000fe2000000002d */
[----:B------:R-:W-:Y:S02]  /*c790*/  IMAD.MOV.U32 R188, RZ, RZ, R187 ;  /* 0x000000ffffbc7224 */ /* 0x000fe400078e00bb */
[----:B------:R-:W-:Y:S02]  /*c7a0*/  IMAD.MOV.U32 R187, RZ, RZ, R186 ;  /* 0x000000ffffbb7224 */ /* 0x000fe400078e00ba */
[----:B------:R-:W-:Y:S02]  /*c7b0*/  IMAD.MOV.U32 R186, RZ, RZ, R247 ;  /* 0x000000ffffba7224 */ /* 0x000fe400078e00f7 */
[----:B------:R-:W-:-:S02]  /*c7c0*/  IMAD.MOV.U32 R247, RZ, RZ, R205 ;  /* 0x000000fffff77224 */ /* 0x000fc400078e00cd */
[----:B------:R-:W-:Y:S01]  /*c7d0*/  IMAD.MOV.U32 R205, RZ, RZ, R181 ;  /* 0x000000ffffcd7224 */ /* 0x000fe200078e00b5 */
[----:B------:R-:W-:Y:S01]  /*c7e0*/  PRMT R181, R46, 0x5410, R45 ;  /* 0x000054102eb57816 */ /* 0x000fe2000000002d */
[----:B------:R-:W-:-:S04]  /*c7f0*/  IMAD.MOV.U32 R219, RZ, RZ, R246 ;  /* 0x000000ffffdb7224 */ /* 0x000fc800078e00f6 */
[----:B------:R-:W-:Y:S02]  /*c800*/  IMAD.MOV.U32 R230, RZ, RZ, R219 ;  /* 0x000000ffffe67224 */ /* 0x000fe400078e00db */
[----:B------:R-:W-:Y:S01]  /*c810*/  IMAD.MOV.U32 R219, RZ, RZ, R185 ;  /* 0x000000ffffdb7224 */ /* 0x000fe200078e00b9 */
[----:B---3--:R-:W-:-:S05]  /*c820*/  @!P0 HADD2 R11, -R46.H0_H0, -RZ.H0_H0 ;  /* 0xa00000ff2e0b8230 */ /* 0x008fca0000000900 */
[----:B------:R-:W-:Y:S02]  /*c830*/  PRMT R2, R11, 0x7610, R2 ;  /* 0x000076100b027816 */ /* 0x000fe40000000002 */
[----:B------:R1:W3:Y:S02]  /*c840*/  LDL.LU.S16 R11, [R1+0x11c] ;  /* 0x00011c00010b7983 */ /* 0x0002e40000300600 */
[----:B------:R-:W-:Y:S02]  /*c850*/  @!P0 PRMT R46, R2, 0x5410, RZ ;  /* 0x00005410022e8816 */ /* 0x000fe400000000ff */
[----:B------:R-:W-:-:S04]  /*c860*/  LOP3.LUT R2, R0, 0xffff, RZ, 0xc0, !PT ;  /* 0x0000ffff00027812 */ /* 0x000fc800078ec0ff */
[----:B------:R-:W-:-:S04]  /*c870*/  SHF.R.U32.HI R2, RZ, 0x8, R2 ;  /* 0x00000008ff027819 */ /* 0x000fc80000011602 */
[----:B------:R-:W-:-:S04]  /*c880*/  LOP3.LUT R2, R2, 0xffff, RZ, 0xc0, !PT ;  /* 0x0000ffff02027812 */ /* 0x000fc800078ec0ff */
[----:B------:R-:W-:-:S13]  /*c890*/  ISETP.GE.U32.AND P0, PT, R217, R2, PT ;  /* 0x00000002d900720c */ /* 0x000fda0003f06070 */
[----:B--2---:R-:W-:-:S05]  /*c8a0*/  @!P0 HADD2 R10, -R45.H0_H0, -RZ.H0_H0 ;  /* 0xa00000ff2d0a8230 */ /* 0x004fca0000000900 */
[----:B------:R-:W-:Y:S02]  /*c8b0*/  PRMT R2, R10, 0x7610, R2 ;  /* 0x000076100a027816 */ /* 0x000fe40000000002 */
[----:B------:R1:W2:Y:S04]  /*c8c0*/  LDL.LU.S16 R10, [R1+0x120] ;  /* 0x00012000010a7983 */ /* 0x0002a80000300600 */
[----:B------:R1:W2:Y:S01]  /*c8d0*/  LDL.LU.S16 R185, [R1+0x134] ;  /* 0x0001340001b97983 */ /* 0x0002a20000300600 */
[----:B------:R-:W-:Y:S02]  /*c8e0*/  @!P0 PRMT R45, R2, 0x5410, RZ ;  /* 0x00005410022d8816 */ /* 0x000fe400000000ff */
[--C-:B------:R-:W-:Y:S02]  /*c8f0*/  SHF.R.U32.HI R2, RZ, 0x10, R0.reuse ;  /* 0x00000010ff027819 */ /* 0x100fe40000011600 */
[----:B------:R-:W-:Y:S01]  /*c900*/  PRMT R43, R44, 0x7632, R43 ;  /* 0x000076322c2b7816 */ /* 0x000fe2000000002b */
[----:B------:R-:W-:Y:S01]  /*c910*/  IMAD.MOV.U32 R206, RZ, RZ, R189 ;  /* 0x000000ffffce7224 */ /* 0x000fe200078e00bd */
[----:B------:R-:W-:Y:S01]  /*c920*/  SHF.R.U32.HI R0, RZ, 0x18, R0 ;  /* 0x00000018ff007819 */ /* 0x000fe20000011600 */
[----:B------:R-:W-:Y:S01]  /*c930*/  IMAD.MOV.U32 R246, RZ, RZ, R188 ;  /* 0x000000fffff67224 */ /* 0x000fe200078e00bc */
[----:B------:R-:W-:Y:S01]  /*c940*/  PRMT R33, R42, 0x7632, R33 ;  /* 0x000076322a217816 */ /* 0x000fe20000000021 */
[----:B------:R1:W2:Y:S01]  /*c950*/  LDL.LU.S16 R15, [R1+0x138] ;  /* 0x00013800010f7983 */ /* 0x0002a20000300600 */
[----:B------:R-:W-:Y:S01]  /*c960*/  ISETP.GE.U32.AND P0, PT, R217, R0, PT ;  /* 0x00000000d900720c */ /* 0x000fe20003f06070 */
[----:B------:R-:W-:-:S02]  /*c970*/  IMAD.MOV.U32 R189, RZ, RZ, R187 ;  /* 0x000000ffffbd7224 */ /* 0x000fc400078e00bb */
[----:B------:R-:W-:Y:S01]  /*c980*/  IMAD.MOV.U32 R187, RZ, RZ, R179 ;  /* 0x000000ffffbb7224 */ /* 0x000fe200078e00b3 */
[----:B------:R-:W-:Y:S01]  /*c990*/  PRMT R179, R44, 0x5410, R43 ;  /* 0x000054102cb37816 */ /* 0x000fe2000000002b */
[----:B------:R-:W-:Y:S01]  /*c9a0*/  IMAD.MOV.U32 R188, RZ, RZ, R186 ;  /* 0x000000ffffbc7224 */ /* 0x000fe200078e00ba */
[----:B------:R1:W2:Y:S07]  /*c9b0*/  LDL.LU.S16 R14, [R1+0x13c] ;  /* 0x00013c00010e7983 */ /* 0x0002ae0000300600 */
[----:B----4-:R-:W-:-:S05]  /*c9c0*/  @!P0 HADD2 R12, -R43.H0_H0, -RZ.H0_H0 ;  /* 0xa00000ff2b0c8230 */ /* 0x010fca0000000900 */
[----:B------:R-:W-:-:S04]  /*c9d0*/  PRMT R0, R12, 0x7610, R0 ;  /* 0x000076100c007816 */ /* 0x000fc80000000000 */
[----:B------:R-:W-:Y:S02]  /*c9e0*/  @!P0 PRMT R43, R0, 0x5410, RZ ;  /* 0x00005410002b8816 */ /* 0x000fe400000000ff */
[----:B------:R-:W-:-:S04]  /*c9f0*/  LOP3.LUT R0, R8, 0xff, RZ, 0xc0, !PT ;  /* 0x000000ff08007812 */ /* 0x000fc800078ec0ff */
[----:B------:R-:W-:Y:S01]  /*ca00*/  ISETP.GE.U32.AND P0, PT, R217, R0, PT ;  /* 0x00000000d900720c */ /* 0x000fe20003f06070 */
[----:B------:R-:W-:Y:S02]  /*ca10*/  IMAD.MOV.U32 R186, RZ, RZ, R182 ;  /* 0x000000ffffba7224 */ /* 0x000fe400078e00b6 */
[----:B------:R-:W-:Y:S01]  /*ca20*/  IMAD.MOV.U32 R182, RZ, RZ, R178 ;  /* 0x000000ffffb67224 */ /* 0x000fe200078e00b2 */
[----:B------:R-:W-:Y:S02]  /*ca30*/  PRMT R178, R42, 0x5410, R33 ;  /* 0x000054102ab27816 */ /* 0x000fe40000000021 */
[----:B------:R-:W-:-:S04]  /*ca40*/  LOP3.LUT R2, R2, 0xff, RZ, 0xc0, !PT ;  /* 0x000000ff02027812 */ /* 0x000fc800078ec0ff */
[----:B------:R-:W-:Y:S02]  /*ca50*/  ISETP.GE.U32.AND P1, PT, R217, R2, PT ;  /* 0x00000002d900720c */ /* 0x000fe40003f26070 */
[----:B------:R-:W-:Y:S02]  /*ca60*/  LOP3.LUT R12, R7, R233, R26, 0x96, !PT ;  /* 0x000000e9070c7212 */ /* 0x000fe400078e961a */
[----:B------:R-:W-:-:S09]  /*ca70*/  PRMT R31, R32, 0x7632, R31 ;  /* 0x00007632201f7816 */ /* 0x000fd2000000001f */
[----:B------:R-:W-:-:S05]  /*ca80*/  @!P1 HADD2 R13, -R44.H0_H0, -RZ.H0_H0 ;  /* 0xa00000ff2c0d9230 */ /* 0x000fca0000000900 */
[----:B------:R-:W-:Y:S01]  /*ca90*/  PRMT R2, R13, 0x7610, R2 ;  /* 0x000076100d027816 */ /* 0x000fe20000000002 */
[----:B------:R-:W-:-:S03]  /*caa0*/  IMAD.WIDE.U32 R12, R12, -0x2daee0ad, RZ ;  /* 0xd2511f530c0c7825 */ /* 0x000fc600078e00ff */
[----:B------:R-:W-:Y:S02]  /*cab0*/  @!P1 PRMT R44, R2, 0x5410, RZ ;  /* 0x00005410022c9816 */ /* 0x000fe400000000ff */
[----:B------:R-:W-:Y:S01]  /*cac0*/  SHF.R.U32.HI R2, RZ, 0x18, R8 ;  /* 0x00000018ff027819 */ /* 0x000fe20000011608 */
[----:B---3--:R-:W-:-:S05]  /*cad0*/  @!P0 HADD2 R11, -R42.H0_H0, -RZ.H0_H0 ;  /* 0xa00000ff2a0b8230 */ /* 0x008fca0000000900 */
[----:B------:R-:W-:-:S04]  /*cae0*/  PRMT R0, R11, 0x7610, R0 ;  /* 0x000076100b007816 */ /* 0x000fc80000000000 */
[----:B------:R-:W-:Y:S02]  /*caf0*/  @!P0 PRMT R42, R0, 0x5410, RZ ;  /* 0x00005410002a8816 */ /* 0x000fe400000000ff */
[----:B------:R-:W-:-:S04]  /*cb00*/  LOP3.LUT R0, R8, 0xffff, RZ, 0xc0, !PT ;  /* 0x0000ffff08007812 */ /* 0x000fc800078ec0ff */
[----:B------:R-:W-:-:S04]  /*cb10*/  SHF.R.U32.HI R0, RZ, 0x8, R0 ;  /* 0x00000008ff007819 */ /* 0x000fc80000011600 */
[----:B------:R-:W-:-:S04]  /*cb20*/  LOP3.LUT R0, R0, 0xffff, RZ, 0xc0, !PT ;  /* 0x0000ffff00007812 */ /* 0x000fc800078ec0ff */
[----:B------:R-:W-:-:S13]  /*cb30*/  ISETP.GE.U32.AND P0, PT, R217, R0, PT ;  /* 0x00000000d900720c */ /* 0x000fda0003f06070 */
[----:B--2---:R-:W-:-:S05]  /*cb40*/  @!P0 HADD2 R10, -R33.H0_H0, -RZ.H0_H0 ;  /* 0xa00000ff210a8230 */ /* 0x004fca0000000900 */
[----:B------:R-:W-:-:S04]  /*cb50*/  PRMT R0, R10, 0x7610, R0 ;  /* 0x000076100a007816 */ /* 0x000fc80000000000 */
[----:B------:R-:W-:Y:S02]  /*cb60*/  @!P0 PRMT R33, R0, 0x5410, RZ ;  /* 0x0000541000218816 */ /* 0x000fe400000000ff */
[----:B------:R-:W-:-:S04]  /*cb70*/  SHF.R.U32.HI R0, RZ, 0x10, R8 ;  /* 0x00000010ff007819 */ /* 0x000fc80000011608 */
[----:B------:R-:W-:-:S04]  /*cb80*/  LOP3.LUT R0, R0, 0xff, RZ, 0xc0, !PT ;  /* 0x000000ff00007812 */ /* 0x000fc800078ec0ff */
[----:B------:R-:W-:Y:S02]  /*cb90*/  ISETP.GE.U32.AND P2, PT, R217, R0, PT ;  /* 0x00000000d900720c */ /* 0x000fe40003f46070 */
[----:B------:R-:W-:Y:S02]  /*cba0*/  LOP3.LUT R10, R27, R232, R162, 0x96, !PT ;  /* 0x000000e81b0a7212 */ /* 0x000fe400078e96a2 */
[----:B------:R-:W-:-:S03]  /*cbb0*/  PRMT R162, R32, 0x5410, R31 ;  /* 0x0000541020a27816 */ /* 0x000fc6000000001f */
[----:B------:R-:W-:-:S06]  /*cbc0*/  IMAD.WIDE.U32 R10, R10, -0x2daee0ad, RZ ;  /* 0xd2511f530a0a7825 */ /* 0x000fcc00078e00ff */
[----:B------:R-:W-:-:S05]  /*cbd0*/  @!P2 HADD2 R185, -R32.H0_H0, -RZ.H0_H0 ;  /* 0xa00000ff20b9a230 */ /* 0x000fca0000000900 */
[----:B------:R-:W-:Y:S02]  /*cbe0*/  PRMT R5, R185, 0x7610, R5 ;  /* 0x00007610b9057816 */ /* 0x000fe40000000005 */
[----:B------:R-:W-:Y:S02]  /*cbf0*/  LOP3.LUT R11, R11, R234, R16, 0x96, !PT ;  /* 0x000000ea0b0b7212 */ /* 0x000fe400078e9610 */
[----:B------:R-:W-:Y:S02]  /*cc00*/  @!P2 PRMT R32, R5, 0x5410, RZ ;  /* 0x000054100520a816 */ /* 0x000fe400000000ff */
[----:B------:R1:W2:Y:S01]  /*cc10*/  LDL.LU.S16 R5, [R1+0x140] ;  /* 0x0001400001057983 */ /* 0x0002a20000300600 */
[----:B------:R-:W-:Y:S01]  /*cc20*/  LOP3.LUT R13, R13, R241, R10, 0x96, !PT ;  /* 0x000000f10d0d7212 */ /* 0x000fe200078e960a */
[----:B------:R-:W-:-:S05]  /*cc30*/  IMAD.WIDE.U32 R10, R11, -0x326172a9, RZ ;  /* 0xcd9e8d570b0a7825 */ /* 0x000fca00078e00ff */
[----:B------:R-:W-:-:S05]  /*cc40*/  LOP3.LUT R6, R11, R231, R6, 0x96, !PT ;  /* 0x000000e70b067212 */ /* 0x000fca00078e9606 */
[----:B------:R-:W-:-:S05]  /*cc50*/  IMAD.WIDE.U32 R6, R6, -0x2daee0ad, RZ ;  /* 0xd2511f5306067825 */ /* 0x000fca00078e00ff */
[----:B------:R-:W-:Y:S01]  /*cc60*/  LOP3.LUT R9, R7, R239, R12, 0x96, !PT ;  /* 0x000000ef07097212 */ /* 0x000fe200078e960c */
[----:B------:R-:W-:-:S04]  /*cc70*/  IMAD.WIDE.U32 R12, R13, -0x326172a9, RZ ;  /* 0xcd9e8d570d0c7825 */ /* 0x000fc800078e00ff */
[----:B------:R-:W-:-:S05]  /*cc80*/  IMAD.WIDE.U32 R8, R9, -0x326172a9, RZ ;  /* 0xcd9e8d5709087825 */ /* 0x000fca00078e00ff */
[----:B------:R-:W-:Y:S02]  /*cc90*/  LOP3.LUT R9, R9, R238, R12, 0x96, !PT ;  /* 0x000000ee09097212 */ /* 0x000fe400078e960c */
[----:B------:R1:W3:Y:S01]  /*cca0*/  LDL.LU.S16 R12, [R1+0x144] ;  /* 0x00014400010c7983 */ /* 0x0002e20000300600 */
[----:B------:R-:W-:-:S05]  /*ccb0*/  LOP3.LUT R10, R13, R240, R10, 0x96, !PT ;  /* 0x000000f00d0a7212 */ /* 0x000fca00078e960a */
[----:B------:R-:W-:-:S05]  /*ccc0*/  IMAD.WIDE.U32 R10, R10, -0x2daee0ad, RZ ;  /* 0xd2511f530a0a7825 */ /* 0x000fca00078e00ff */
[----:B------:R-:W-:-:S05]  /*ccd0*/  LOP3.LUT R6, R11, R236, R6, 0x96, !PT ;  /* 0x000000ec0b067212 */ /* 0x000fca00078e9606 */
[----:B------:R-:W-:Y:S01]  /*cce0*/  IMAD.WIDE.U32 R6, R6, -0x326172a9, RZ ;  /* 0xcd9e8d5706067825 */ /* 0x000fe200078e00ff */
[----:B------:R-:W-:-:S04]  /*ccf0*/  ISETP.GE.U32.AND P1, PT, R217, R2, PT ;  /* 0x00000002d900720c */ /* 0x000fc80003f26070 */
[----:B------:R-:W-:-:S04]  /*cd00*/  LOP3.LUT R0, R7, R242, R8, 0x96, !PT ;  /* 0x000000f207007212 */ /* 0x000fc800078e9608 */
[----:B------:R-:W-:-:S04]  /*cd10*/  LOP3.LUT R2, R0, 0xff, RZ, 0xc0, !PT ;  /* 0x000000ff00027812 */ /* 0x000fc800078ec0ff */
[----:B------:R-:W-:Y:S02]  /*cd20*/  ISETP.GE.U32.AND P0, PT, R217, R2, PT ;  /* 0x00000002d900720c */ /* 0x000fe40003f06070 */
[C---:B------:R-:W-:Y:S01]  /*cd30*/  PRMT R30, R23.reuse, 0x7610, R30 ;  /* 0x00007610171e7816 */ /* 0x040fe2000000001e */
[----:B------:R-:W-:Y:S01]  /*cd40*/  @!P1 HADD2 R15, -R31.H0_H0, -RZ.H0_H0 ;  /* 0xa00000ff1f0f9230 */ /* 0x000fe20000000900 */
[----:B------:R-:W-:-:S09]  /*cd50*/  PRMT R29, R23, 0x7632, R29 ;  /* 0x00007632171d7816 */ /* 0x000fd2000000001d */
[----:B------:R-:W-:Y:S01]  /*cd60*/  @!P0 HADD2 R14, -R30.H0_H0, -RZ.H0_H0 ;  /* 0xa00000ff1e0e8230 */ /* 0x000fe20000000900 */
[----:B------:R-:W-:-:S04]  /*cd70*/  PRMT R185, R30, 0x5410, R29 ;  /* 0x000054101eb97816 */ /* 0x000fc8000000001d */
[----:B------:R-:W-:Y:S02]  /*cd80*/  PRMT R2, R14, 0x7610, R2 ;  /* 0x000076100e027816 */ /* 0x000fe40000000002 */
[----:B------:R-:W-:Y:S02]  /*cd90*/  PRMT R8, R15, 0x7610, R8 ;  /* 0x000076100f087816 */ /* 0x000fe40000000008 */
[----:B------:R-:W-:Y:S02]  /*cda0*/  @!P0 PRMT R30, R2, 0x5410, RZ ;  /* 0x00005410021e8816 */ /* 0x000fe400000000ff */
[----:B------:R-:W-:Y:S02]  /*cdb0*/  LOP3.LUT R2, R0, 0xffff, RZ, 0xc0, !PT ;  /* 0x0000ffff00027812 */ /* 0x000fe400078ec0ff */
[----:B------:R-:W-:Y:S02]  /*cdc0*/  @!P1 PRMT R31, R8, 0x5410, RZ ;  /* 0x00005410081f9816 */ /* 0x000fe400000000ff */
[----:B------:R-:W-:Y:S01]  /*cdd0*/  SHF.R.U32.HI R2, RZ, 0x8, R2 ;  /* 0x00000008ff027819 */ /* 0x000fe20000011602 */
[----:B------:R1:W4:Y:S03]  /*cde0*/  LDL.LU.S16 R8, [R1+0x148] ;  /* 0x0001480001087983 */ /* 0x0003260000300600 */
        /* <DEDUP_REMOVED lines=11> */
[----:B--2---:R-:W-:-:S05]  /*cea0*/  @!P0 HADD2 R5, -R29.H0_H0, -RZ.H0_H0 ;  /* 0xa00000ff1d058230 */ /* 0x004fca0000000900 */
[----:B------:R-:W-:Y:S02]  /*ceb0*/  PRMT R2, R5, 0x7610, R2 ;  /* 0x0000761005027816 */ /* 0x000fe40000000002 */
[----:B------:R1:W2:Y:S02]  /*cec0*/  LDL.LU.S16 R5, [R1+0x14c] ;  /* 0x00014c0001057983 */ /* 0x0002a40000300600 */
[----:B------:R-:W-:Y:S02]  /*ced0*/  @!P0 PRMT R29, R2, 0x5410, RZ ;  /* 0x00005410021d8816 */ /* 0x000fe400000000ff */
[----:B------:R-:W-:-:S04]  /*cee0*/  SHF.R.U32.HI R2, RZ, 0x10, R0 ;  /* 0x00000010ff027819 */ /* 0x000fc80000011600 */
[----:B------:R-:W-:-:S04]  /*cef0*/  LOP3.LUT R2, R2, 0xff, RZ, 0xc0, !PT ;  /* 0x000000ff02027812 */ /* 0x000fc800078ec0ff */
[----:B------:R-:W-:-:S13]  /*cf00*/  ISETP.GE.U32.AND P1, PT, R217, R2, PT ;  /* 0x00000002d900720c */ /* 0x000fda0003f26070 */
[----:B---3--:R-:W-:-:S05]  /*cf10*/  @!P1 HADD2 R12, -R28.H0_H0, -RZ.H0_H0 ;  /* 0xa00000ff1c0c9230 */ /* 0x008fca0000000900 */
[----:B------:R-:W-:-:S04]  /*cf20*/  PRMT R2, R12, 0x7610, R2 ;  /* 0x000076100c027816 */ /* 0x000fc80000000002 */
[----:B------:R-:W-:Y:S02]  /*cf30*/  @!P1 PRMT R28, R2, 0x5410, RZ ;  /* 0x00005410021c9816 */ /* 0x000fe400000000ff */
[----:B------:R1:W3:Y:S01]  /*cf40*/  LDL.LU.S16 R2, [R1+0x150] ;  /* 0x0001500001027983 */ /* 0x0002e20000300600 */
[----:B------:R-:W-:-:S04]  /*cf50*/  SHF.R.U32.HI R0, RZ, 0x18, R0 ;  /* 0x00000018ff007819 */ /* 0x000fc80000011600 */
[----:B------:R-:W-:Y:S02]  /*cf60*/  ISETP.GE.U32.AND P0, PT, R217, R0, PT ;  /* 0x00000000d900720c */ /* 0x000fe40003f06070 */
[C---:B------:R-:W-:Y:S01]  /*cf70*/  PRMT R26, R21.reuse, 0x7610, R26 ;  /* 0x00007610151a7816 */ /* 0x040fe2000000001a */
[----:B------:R-:W-:Y:S02]  /*cf80*/  IMAD.MOV.U32 R198, RZ, RZ, R196 ;  /* 0x000000ffffc67224 */ /* 0x000fe400078e00c4 */
[----:B------:R-:W-:Y:S01]  /*cf90*/  IMAD.MOV.U32 R196, RZ, RZ, R193 ;  /* 0x000000ffffc47224 */ /* 0x000fe200078e00c1 */
[----:B------:R-:W-:Y:S01]  /*cfa0*/  PRMT R25, R21, 0x7632, R25 ;  /* 0x0000763215197816 */ /* 0x000fe20000000019 */
[----:B------:R-:W-:-:S06]  /*cfb0*/  IMAD.MOV.U32 R193, RZ, RZ, R230 ;  /* 0x000000ffffc17224 */ /* 0x000fcc00078e00e6 */
[----:B----4-:R-:W-:-:S05]  /*cfc0*/  @!P0 HADD2 R8, -R27.H0_H0, -RZ.H0_H0 ;  /* 0xa00000ff1b088230 */ /* 0x010fca0000000900 */
[----:B------:R-:W-:Y:S01]  /*cfd0*/  PRMT R0, R8, 0x7610, R0 ;  /* 0x0000761008007816 */ /* 0x000fe20000000000 */
[----:B------:R-:W-:Y:S01]  /*cfe0*/  IMAD.MOV.U32 R230, RZ, RZ, R206 ;  /* 0x000000ffffe67224 */ /* 0x000fe200078e00ce */
[----:B------:R1:W4:Y:S02]  /*cff0*/  LDL.LU.S16 R8, [R1+0x154] ;  /* 0x0001540001087983 */ /* 0x0003240000300600 */
[----:B------:R-:W-:Y:S02]  /*d000*/  @!P0 PRMT R27, R0, 0x5410, RZ ;  /* 0x00005410001b8816 */ /* 0x000fe400000000ff */
[----:B------:R-:W-:-:S04]  /*d010*/  LOP3.LUT R0, R6, 0xff, RZ, 0xc0, !PT ;  /* 0x000000ff06007812 */ /* 0x000fc800078ec0ff */
[----:B------:R-:W-:Y:S01]  /*d020*/  ISETP.GE.U32.AND P0, PT, R217, R0, PT ;  /* 0x00000000d900720c */ /* 0x000fe20003f06070 */
[----:B------:R-:W-:Y:S02]  /*d030*/  IMAD.MOV.U32 R206, RZ, RZ, R246 ;  /* 0x000000ffffce7224 */ /* 0x000fe400078e00f6 */
[----:B------:R-:W-:Y:S02]  /*d040*/  IMAD.MOV.U32 R246, RZ, RZ, R243 ;  /* 0x000000fffff67224 */ /* 0x000fe400078e00f3 */
[----:B------:R-:W-:Y:S01]  /*d050*/  IMAD.MOV.U32 R243, RZ, RZ, R183 ;  /* 0x000000fffff37224 */ /* 0x000fe200078e00b7 */
[----:B------:R-:W-:-:S07]  /*d060*/  PRMT R183, R26, 0x5410, R25 ;  /* 0x000054101ab77816 */ /* 0x000fce0000000019 */
[----:B--2---:R-:W-:-:S05]  /*d070*/  @!P0 HADD2 R5, -R26.H0_H0, -RZ.H0_H0 ;  /* 0xa00000ff1a058230 */ /* 0x004fca0000000900 */
[----:B------:R-:W-:-:S04]  /*d080*/  PRMT R0, R5, 0x7610, R0 ;  /* 0x0000761005007816 */ /* 0x000fc80000000000 */
[----:B------:R-:W-:Y:S02]  /*d090*/  @!P0 PRMT R26, R0, 0x5410, RZ ;  /* 0x00005410001a8816 */ /* 0x000fe400000000ff */
[----:B------:R-:W-:-:S04]  /*d0a0*/  LOP3.LUT R0, R6, 0xffff, RZ, 0xc0, !PT ;  /* 0x0000ffff06007812 */ /* 0x000fc800078ec0ff */
[----:B------:R-:W-:-:S04]  /*d0b0*/  SHF.R.U32.HI R0, RZ, 0x8, R0 ;  /* 0x00000008ff007819 */ /* 0x000fc80000011600 */
[----:B------:R-:W-:-:S04]  /*d0c0*/  LOP3.LUT R0, R0, 0xffff, RZ, 0xc0, !PT ;  /* 0x0000ffff00007812 */ /* 0x000fc800078ec0ff */
[----:B------:R-:W-:-:S13]  /*d0d0*/  ISETP.GE.U32.AND P0, PT, R217, R0, PT ;  /* 0x00000000d900720c */ /* 0x000fda0003f06070 */
[----:B---3--:R-:W-:-:S05]  /*d0e0*/  @!P0 HADD2 R2, -R25.H0_H0, -RZ.H0_H0 ;  /* 0xa00000ff19028230 */ /* 0x008fca0000000900 */
[----:B------:R-:W-:Y:S02]  /*d0f0*/  PRMT R0, R2, 0x7610, R0 ;  /* 0x0000761002007816 */ /* 0x000fe40000000000 */
[----:B------:R1:W2:Y:S04]  /*d100*/  LDL.LU.S16 R2, [R1+0x158] ;  /* 0x0001580001027983 */ /* 0x0002a80000300600 */
[----:B------:R1:W3:Y:S01]  /*d110*/  LDL.LU.S16 R5, [R1+0x15c] ;  /* 0x00015c0001057983 */ /* 0x0002e20000300600 */
[----:B------:R-:W-:Y:S02]  /*d120*/  @!P0 PRMT R25, R0, 0x5410, RZ ;  /* 0x0000541000198816 */ /* 0x000fe400000000ff */
[----:B------:R-:W-:Y:S02]  /*d130*/  SHF.R.U32.HI R0, RZ, 0x10, R6 ;  /* 0x00000010ff007819 */ /* 0x000fe40000011606 */
[----:B------:R-:W-:Y:S01]  /*d140*/  PRMT R23, R24, 0x7632, R23 ;  /* 0x0000763218177816 */ /* 0x000fe20000000017 */
[----:B------:R-:W-:Y:S01]  /*d150*/  IMAD.MOV.U32 R220, RZ, RZ, R196 ;  /* 0x000000ffffdc7224 */ /* 0x000fe200078e00c4 */
[----:B------:R-:W-:Y:S01]  /*d160*/  LOP3.LUT R0, R0, 0xff, RZ, 0xc0, !PT ;  /* 0x000000ff00007812 */ /* 0x000fe200078ec0ff */
[----:B------:R-:W3:Y:S01]  /*d170*/  LDL R14, [R1+0x19c] ;  /* 0x00019c00010e7983 */ /* 0x000ee20000100800 */
[----:B------:R-:W-:-:S02]  /*d180*/  SHF.R.U32.HI R6, RZ, 0x18, R6 ;  /* 0x00000018ff067819 */ /* 0x000fc40000011606 */
[C---:B------:R-:W-:Y:S02]  /*d190*/  ISETP.GE.U32.AND P1, PT, R217.reuse, R0, PT ;  /* 0x00000000d900720c */ /* 0x040fe40003f26070 */
[----:B------:R-:W-:Y:S01]  /*d1a0*/  ISETP.GE.U32.AND P0, PT, R217, R6, PT ;  /* 0x00000006d900720c */ /* 0x000fe20003f06070 */
[----:B------:R-:W-:Y:S02]  /*d1b0*/  IMAD.MOV.U32 R196, RZ, RZ, R193 ;  /* 0x000000ffffc47224 */ /* 0x000fe400078e00c1 */
[----:B------:R-:W-:Y:S02]  /*d1c0*/  IMAD.MOV.U32 R193, RZ, RZ, R230 ;  /* 0x000000ffffc17224 */ /* 0x000fe400078e00e6 */
[----:B------:R-:W-:Y:S02]  /*d1d0*/  IMAD.MOV.U32 R230, RZ, RZ, R206 ;  /* 0x000000ffffe67224 */ /* 0x000fe400078e00ce */
[----:B------:R-:W-:Y:S02]  /*d1e0*/  IMAD.MOV.U32 R206, RZ, RZ, R246 ;  /* 0x000000ffffce7224 */ /* 0x000fe400078e00f6 */
[----:B------:R-:W-:Y:S01]  /*d1f0*/  IMAD.MOV.U32 R246, RZ, RZ, R182 ;  /* 0x000000fffff67224 */ /* 0x000fe200078e00b6 */
[----:B------:R-:W-:Y:S01]  /*d200*/  PRMT R182, R24, 0x5410, R23 ;  /* 0x0000541018b67816 */ /* 0x000fe20000000017 */
[----:B----4-:R-:W-:-:S05]  /*d210*/  @!P1 HADD2 R8, -R24.H0_H0, -RZ.H0_H0 ;  /* 0xa00000ff18089230 */ /* 0x010fca0000000900 */
[----:B------:R-:W-:Y:S01]  /*d220*/  PRMT R6, R8, 0x7610, R6 ;  /* 0x0000761008067816 */ /* 0x000fe20000000006 */
[----:B------:R-:W-:-:S03]  /*d230*/  IMAD.WIDE.U32 R8, R9, -0x2daee0ad, RZ ;  /* 0xd2511f5309087825 */ /* 0x000fc600078e00ff */
[----:B------:R-:W-:Y:S02]  /*d240*/  @!P1 PRMT R24, R6, 0x5410, RZ ;  /* 0x0000541006189816 */ /* 0x000fe400000000ff */
[----:B------:R1:W4:Y:S01]  /*d250*/  LDL.LU.S16 R6, [R1+0x164] ;  /* 0x0001640001067983 */ /* 0x0003220000300600 */
[----:B--2---:R-:W-:-:S05]  /*d260*/  @!P0 HADD2 R2, -R23.H0_H0, -RZ.H0_H0 ;  /* 0xa00000ff17028230 */ /* 0x004fca0000000900 */
[----:B------:R-:W-:-:S04]  /*d270*/  PRMT R0, R2, 0x7610, R0 ;  /* 0x0000761002007816 */ /* 0x000fc80000000000 */
[----:B------:R-:W-:Y:S02]  /*d280*/  @!P0 PRMT R23, R0, 0x5410, RZ ;  /* 0x0000541000178816 */ /* 0x000fe400000000ff */
[----:B------:R-:W-:-:S04]  /*d290*/  LOP3.LUT R0, R9, R237, R10, 0x96, !PT ;  /* 0x000000ed09007212 */ /* 0x000fc800078e960a */
[----:B------:R-:W-:-:S04]  /*d2a0*/  LOP3.LUT R2, R0, 0xff, RZ, 0xc0, !PT ;  /* 0x000000ff00027812 */ /* 0x000fc800078ec0ff */
[----:B------:R-:W-:-:S13]  /*d2b0*/  ISETP.GE.U32.AND P0, PT, R217, R2, PT ;  /* 0x00000002d900720c */ /* 0x000fda0003f06070 */
[----:B---3--:R-:W-:-:S05]  /*d2c0*/  @!P0 HADD2 R5, -R22.H0_H0, -RZ.H0_H0 ;  /* 0xa00000ff16058230 */ /* 0x008fca0000000900 */
[----:B------:R-:W-:Y:S02]  /*d2d0*/  PRMT R2, R5, 0x7610, R2 ;  /* 0x0000761005027816 */ /* 0x000fe40000000002 */
[----:B------:R1:W2:Y:S01]  /*d2e0*/  LDL.LU.S16 R5, [R1+0x16c] ;  /* 0x00016c0001057983 */ /* 0x0002a20000300600 */
[C---:B------:R-:W-:Y:S01]  /*d2f0*/  PRMT R21, R22.reuse, 0x7632, R21 ;  /* 0x0000763216157816 */ /* 0x040fe20000000015 */
[----:B------:R-:W-:Y:S02]  /*d300*/  IMAD.MOV.U32 R200, RZ, RZ, R189 ;  /* 0x000000ffffc87224 */ /* 0x000fe400078e00bd */
[----:B------:R-:W3:Y:S01]  /*d310*/  LDL.LU R12, [R1+0x214] ;  /* 0x00021400010c7983 */ /* 0x000ee20000300800 */
[----:B------:R-:W-:Y:S02]  /*d320*/  PRMT R189, R22, 0x5410, R21 ;  /* 0x0000541016bd7816 */ /* 0x000fe40000000015 */
[----:B------:R-:W-:Y:S01]  /*d330*/  @!P0 PRMT R22, R2, 0x5410, RZ ;  /* 0x0000541002168816 */ /* 0x000fe200000000ff */
[----:B------:R-:W3:Y:S01]  /*d340*/  LDL R13, [R1+0x188] ;  /* 0x00018800010d7983 */ /* 0x000ee20000100800 */
[----:B------:R-:W-:-:S03]  /*d350*/  LOP3.LUT R2, R0, 0xffff, RZ, 0xc0, !PT ;  /* 0x0000ffff00027812 */ /* 0x000fc600078ec0ff */
[----:B------:R-:W3:Y:S01]  /*d360*/  LDL R15, [R1+0x300] ;  /* 0x00030000010f7983 */ /* 0x000ee20000100800 */
[----:B------:R-:W-:-:S04]  /*d370*/  SHF.R.U32.HI R2, RZ, 0x8, R2 ;  /* 0x00000008ff027819 */ /* 0x000fc80000011602 */
[----:B------:R-:W-:-:S04]  /*d380*/  LOP3.LUT R2, R2, 0xffff, RZ, 0xc0, !PT ;  /* 0x0000ffff02027812 */ /* 0x000fc800078ec0ff */
[----:B------:R-:W-:-:S13]  /*d390*/  ISETP.GE.U32.AND P0, PT, R217, R2, PT ;  /* 0x00000002d900720c */ /* 0x000fda0003f06070 */
[----:B----4-:R-:W-:-:S05]  /*d3a0*/  @!P0 HADD2 R6, -R21.H0_H0, -RZ.H0_H0 ;  /* 0xa00000ff15068230 */ /* 0x010fca0000000900 */
[----:B------:R-:W-:-:S04]  /*d3b0*/  PRMT R2, R6, 0x7610, R2 ;  /* 0x0000761006027816 */ /* 0x000fc80000000002 */
[----:B------:R-:W-:Y:S02]  /*d3c0*/  @!P0 PRMT R21, R2, 0x5410, RZ ;  /* 0x0000541002158816 */ /* 0x000fe400000000ff */
[----:B------:R-:W-:-:S04]  /*d3d0*/  LOP3.LUT R2, R8, 0xff, RZ, 0xc0, !PT ;  /* 0x000000ff08027812 */ /* 0x000fc800078ec0ff */
[----:B------:R-:W-:-:S13]  /*d3e0*/  ISETP.GE.U32.AND P0, PT, R217, R2, PT ;  /* 0x00000002d900720c */ /* 0x000fda0003f06070 */
[----:B--2---:R-:W-:-:S05]  /*d3f0*/  @!P0 HADD2 R5, -R20.H0_H0, -RZ.H0_H0 ;  /* 0xa00000ff14058230 */ /* 0x004fca0000000900 */
[----:B------:R-:W-:Y:S02]  /*d400*/  PRMT R2, R5, 0x7610, R2 ;  /* 0x0000761005027816 */ /* 0x000fe40000000002 */
[----:B------:R1:W2:Y:S04]  /*d410*/  LDL.LU.S16 R5, [R1+0x170] ;  /* 0x0001700001057983 */ /* 0x0002a80000300600 */
[----:B------:R-:W4:Y:S01]  /*d420*/  LDL.64 R16, [R1+0x180] ;  /* 0x0001800001107983 */ /* 0x000f220000100a00 */
[C---:B------:R-:W-:Y:S01]  /*d430*/  PRMT R19, R20.reuse, 0x7632, R19 ;  /* 0x0000763214137816 */ /* 0x040fe20000000013 */
[----:B------:R-:W-:Y:S02]  /*d440*/  IMAD.MOV.U32 R252, RZ, RZ, R219 ;  /* 0x000000fffffc7224 */ /* 0x000fe400078e00db */
[----:B------:R-:W-:Y:S01]  /*d450*/  IMAD.MOV.U32 R219, RZ, RZ, R188 ;  /* 0x000000ffffdb7224 */ /* 0x000fe200078e00bc */
[----:B------:R-:W-:-:S02]  /*d460*/  PRMT R188, R20, 0x5410, R19 ;  /* 0x0000541014bc7816 */ /* 0x000fc40000000013 */
[----:B------:R-:W-:Y:S02]  /*d470*/  @!P0 PRMT R20, R2, 0x5410, RZ ;  /* 0x0000541002148816 */ /* 0x000fe400000000ff */
[----:B------:R-:W-:-:S04]  /*d480*/  LOP3.LUT R2, R8, 0xffff, RZ, 0xc0, !PT ;  /* 0x0000ffff08027812 */ /* 0x000fc800078ec0ff */
[----:B------:R-:W-:-:S04]  /*d490*/  SHF.R.U32.HI R2, RZ, 0x8, R2 ;  /* 0x00000008ff027819 */ /* 0x000fc80000011602 */
[----:B------:R-:W-:-:S04]  /*d4a0*/  LOP3.LUT R2, R2, 0xffff, RZ, 0xc0, !PT ;  /* 0x0000ffff02027812 */ /* 0x000fc800078ec0ff */
[----:B------:R-:W-:Y:S01]  /*d4b0*/  ISETP.GE.U32.AND P0, PT, R217, R2, PT ;  /* 0x00000002d900720c */ /* 0x000fe20003f06070 */
[----:B------:R-:W1:Y:S04]  /*d4c0*/  S2R R7, SR_TID.X ;  /* 0x0000000000077919 */ /* 0x000e680000002100 */
[----:B------:R-:W1:Y:S01]  /*d4d0*/  S2R R6, SR_CTAID.X ;  /* 0x0000000000067919 */ /* 0x000e620000002500 */
[----:B------:R-:W-:Y:S02]  /*d4e0*/  IMAD.MOV.U32 R199, RZ, RZ, R197 ;  /* 0x000000ffffc77224 */ /* 0x000fe400078e00c5 */
[----:B------:R-:W-:Y:S02]  /*d4f0*/  IMAD.MOV.U32 R197, RZ, RZ, R219 ;  /* 0x000000ffffc57224 */ /* 0x000fe400078e00db */
[----:B------:R-:W1:Y:S03]  /*d500*/  S2R R219, SR_TID.X ;  /* 0x0000000000db7919 */ /* 0x000e660000002100 */
[----:B--2---:R-:W-:-:S05]  /*d510*/  @!P0 HADD2 R5, -R19.H0_H0, -RZ.H0_H0 ;  /* 0xa00000ff13058230 */ /* 0x004fca0000000900 */
[----:B------:R-:W-:Y:S02]  /*d520*/  PRMT R2, R5, 0x7610, R2 ;  /* 0x0000761005027816 */ /* 0x000fe40000000002 */
[----:B------:R-:W3:Y:S02]  /*d530*/  S2R R5, SR_CTAID.Y ;  /* 0x0000000000057919 */ /* 0x000ee40000002600 */
[----:B------:R-:W-:Y:S02]  /*d540*/  @!P0 PRMT R19, R2, 0x5410, RZ ;  /* 0x0000541002138816 */ /* 0x000fe400000000ff */
[----:B------:R-:W3:Y:S02]  /*d550*/  S2R R2, SR_CTAID.Z ;  /* 0x0000000000027919 */ /* 0x000ee40000002700 */
[----:B---3--:R-:W-:Y:S01]  /*d560*/  IMAD R2, R5, R12, R2 ;  /* 0x0000000c05027224 */ /* 0x008fe200078e0202 */
[----:B-1----:R-:W-:Y:S01]  /*d570*/  SHF.R.S32.HI R5, RZ, 0x1f, R7 ;  /* 0x0000001fff057819 */ /* 0x002fe20000011407 */
[----:B------:R-:W-:-:S03]  /*d580*/  IMAD.SHL.U32 R12, R6, 0x80, RZ ;  /* 0x00000080060c7824 */ /* 0x000fc600078e00ff */
[----:B------:R-:W-:Y:S01]  /*d590*/  LEA.HI R5, R5, R7, RZ, 0x5 ;  /* 0x0000000705057211 */ /* 0x000fe200078f28ff */
[----:B------:R-:W-:Y:S01]  /*d5a0*/  IMAD R245, R245, R2, R12 ;  /* 0x00000002f5f57224 */ /* 0x000fe200078e020c */
[----:B------:R-:W-:Y:S02]  /*d5b0*/  LOP3.LUT R2, R13, 0x7ffffffc, RZ, 0xc0, !PT ;  /* 0x7ffffffc0d027812 */ /* 0x000fe400078ec0ff */
[----:B------:R-:W-:-:S04]  /*d5c0*/  LOP3.LUT R5, R5, 0xffffffe0, RZ, 0xc0, !PT ;  /* 0xffffffe005057812 */ /* 0x000fc800078ec0ff */
[----:B------:R-:W-:Y:S01]  /*d5d0*/  IADD3 R5, -R2, R219, -R5 ;  /* 0x000000db02057210 */ /* 0x000fe20007ffe905 */
[----:B------:R-:W-:-:S04]  /*d5e0*/  IMAD.SHL.U32 R2, R200, 0x80, RZ ;  /* 0x00000080c8027824 */ /* 0x000fc800078e00ff */
[----:B------:R-:W-:Y:S02]  /*d5f0*/  IMAD.SHL.U32 R5, R5, 0x2, RZ ;  /* 0x0000000205057824 */ /* 0x000fe400078e00ff */
[C---:B------:R-:W-:Y:S02]  /*d600*/  IMAD R2, R14.reuse, R245, R2 ;  /* 0x000000f50e027224 */ /* 0x040fe400078e0202 */
[----:B------:R-:W-:-:S03]  /*d610*/  IMAD R5, R14, R15, R5 ;  /* 0x0000000f0e057224 */ /* 0x000fc600078e0205 */
[----:B------:R-:W-:Y:S02]  /*d620*/  IADD3 R2, R2, -0x80, RZ ;  /* 0xffffff8002027810 */ /* 0x000fe40007ffe0ff */
[----:B------:R-:W-:Y:S02]  /*d630*/  SHF.R.S32.HI R6, RZ, 0x1f, R5 ;  /* 0x0000001fff067819 */ /* 0x000fe40000011405 */
[----:B------:R-:W-:-:S04]  /*d640*/  IADD3 R5, P0, R5, R2, RZ ;  /* 0x0000000205057210 */ /* 0x000fc80007f1e0ff */
[----:B------:R-:W-:Y:S02]  /*d650*/  LEA.HI.X.SX32 R2, R2, R6, 0x1, P0 ;  /* 0x0000000602027211 */ /* 0x000fe400000f0eff */
[----:B----4-:R-:W-:-:S04]  /*d660*/  LEA R6, P0, R5, R16, 0x1 ;  /* 0x0000001005067211 */ /* 0x010fc800078008ff */
[----:B------:R-:W-:Y:S01]  /*d670*/  LEA.HI.X R7, R5, R17, R2, 0x1, P0 ;  /* 0x0000001105077211 */ /* 0x000fe200000f0c02 */
[----:B------:R-:W-:Y:S02]  /*d680*/  IMAD.MOV.U32 R17, RZ, RZ, R243 ;  /* 0x000000ffff117224 */ /* 0x000fe400078e00f3 */
[----:B------:R-:W-:Y:S02]  /*d690*/  IMAD.MOV.U32 R243, RZ, RZ, R186 ;  /* 0x000000fffff37224 */ /* 0x000fe400078e00ba */
[----:B------:R1:W2:Y:S04]  /*d6a0*/  LDL.LU.S16 R186, [R1+0x180] ;  /* 0x0001800001ba7983 */ /* 0x0002a80000300600 */
[----:B------:R1:W3:Y:S04]  /*d6b0*/  LDL.LU.S16 R16, [R1+0x17c] ;  /* 0x00017c0001107983 */ /* 0x0002e80000300600 */
[----:B------:R1:W4:Y:S04]  /*d6c0*/  LDL.LU.S16 R13, [R1+0x188] ;  /* 0x00018800010d7983 */ /* 0x0003280000300600 */
[----:B------:R1:W3:Y:S01]  /*d6d0*/  LDL.LU.S16 R12, [R1+0x184] ;  /* 0x00018400010c7983 */ /* 0x0002e20000300600 */
[----:B------:R-:W-:-:S04]  /*d6e0*/  SHF.R.U32.HI R2, RZ, 0x10, R8 ;  /* 0x00000010ff027819 */ /* 0x000fc80000011608 */
[----:B------:R-:W-:-:S04]  /*d6f0*/  LOP3.LUT R2, R2, 0xff, RZ, 0xc0, !PT ;  /* 0x000000ff02027812 */ /* 0x000fc800078ec0ff */
[----:B------:R-:W-:Y:S02]  /*d700*/  ISETP.GE.U32.AND P1, PT, R217, R2, PT ;  /* 0x00000002d900720c */ /* 0x000fe40003f26070 */
[--C-:B------:R-:W-:Y:S02]  /*d710*/  SHF.R.U32.HI R2, RZ, 0x10, R0.reuse ;  /* 0x00000010ff027819 */ /* 0x100fe40000011600 */
[----:B------:R-:W-:-:S04]  /*d720*/  SHF.R.U32.HI R0, RZ, 0x18, R0 ;  /* 0x00000018ff007819 */ /* 0x000fc80000011600 */
[----:B------:R-:W-:Y:S02]  /*d730*/  ISETP.GE.U32.AND P2, PT, R217, R0, PT ;  /* 0x00000000d900720c */ /* 0x000fe40003f46070 */
[----:B------:R-:W-:Y:S02]  /*d740*/  LOP3.LUT R2, R2, 0xff, RZ, 0xc0, !PT ;  /* 0x000000ff02027812 */ /* 0x000fe400078ec0ff */
[----:B------:R-:W-:Y:S02]  /*d750*/  PRMT R0, R83, 0x7632, R0 ;  /* 0x0000763253007816 */ /* 0x000fe40000000000 */
[----:B------:R-:W-:Y:S02]  /*d760*/  ISETP.GE.U32.AND P3, PT, R217, R2, PT ;  /* 0x00000002d900720c */ /* 0x000fe40003f66070 */
[----:B------:R-:W-:Y:S02]  /*d770*/  SHF.R.U32.HI R8, RZ, 0x18, R8 ;  /* 0x00000018ff087819 */ /* 0x000fe40000011608 */
[----:B------:R-:W-:-:S02]  /*d780*/  PRMT R2, R83, 0x7610, R2 ;  /* 0x0000761053027816 */ /* 0x000fc40000000002 */
[----:B------:R-:W-:Y:S02]  /*d790*/  ISETP.GE.U32.AND P0, PT, R217, R8, PT ;  /* 0x00000008d900720c */ /* 0x000fe40003f06070 */
[----:B------:R-:W-:Y:S01]  /*d7a0*/  PRMT R5, R18, 0x7632, R5 ;  /* 0x0000763212057816 */ /* 0x000fe20000000005 */
[----:B------:R1:W-:Y:S01]  /*d7b0*/  ST.E.U16 [R6.64], R153 ;  /* 0x0000009906007985 */ /* 0x0003e2000c101504 */
[----:B------:R-:W-:-:S03]  /*d7c0*/  IMAD.MOV.U32 R15, RZ, RZ, R246 ;  /* 0x000000ffff0f7224 */ /* 0x000fc600078e00f6 */
[----:B------:R1:W-:Y:S01]  /*d7d0*/  ST.E.U16 [R6.64+0x2], R152 ;  /* 0x0000029806007985 */ /* 0x0003e2000c101504 */
[----:B------:R-:W-:Y:S01]  /*d7e0*/  IMAD.MOV.U32 R246, RZ, RZ, R187 ;  /* 0x000000fffff67224 */ /* 0x000fe200078e00bb */
[----:B------:R-:W-:Y:S01]  /*d7f0*/  PRMT R187, R18, 0x5410, R5 ;  /* 0x0000541012bb7816 */ /* 0x000fe20000000005 */
[----:B------:R-:W-:Y:S02]  /*d800*/  IMAD.MOV.U32 R245, RZ, RZ, R252 ;  /* 0x000000fffff57224 */ /* 0x000fe400078e00fc */
[----:B------:R-:W-:Y:S02]  /*d810*/  IMAD.MOV.U32 R252, RZ, RZ, R196 ;  /* 0x000000fffffc7224 */ /* 0x000fe400078e00c4 */
[----:B------:R-:W-:Y:S02]  /*d820*/  IMAD.MOV.U32 R196, RZ, RZ, R230 ;  /* 0x000000ffffc47224 */ /* 0x000fe400078e00e6 */
[----:B------:R-:W-:Y:S02]  /*d830*/  IMAD.MOV.U32 R230, RZ, RZ, R246 ;  /* 0x000000ffffe67224 */ /* 0x000fe400078e00f6 */
[----:B-1----:R-:W-:-:S02]  /*d840*/  IMAD.MOV.U32 R153, RZ, RZ, R197 ;  /* 0x000000ffff997224 */ /* 0x002fc400078e00c5 */
[----:B------:R-:W-:Y:S02]  /*d850*/  IMAD.MOV.U32 R197, RZ, RZ, R220 ;  /* 0x000000ffffc57224 */ /* 0x000fe400078e00dc */
[----:B------:R-:W-:Y:S02]  /*d860*/  IMAD.MOV.U32 R220, RZ, RZ, R193 ;  /* 0x000000ffffdc7224 */ /* 0x000fe400078e00c1 */
[----:B------:R-:W-:Y:S02]  /*d870*/  IMAD.MOV.U32 R193, RZ, RZ, R206 ;  /* 0x000000ffffc17224 */ /* 0x000fe400078e00ce */
[----:B------:R-:W-:Y:S02]  /*d880*/  IMAD.MOV.U32 R206, RZ, RZ, R247 ;  /* 0x000000ffffce7224 */ /* 0x000fe400078e00f7 */
[----:B------:R-:W-:Y:S01]  /*d890*/  IMAD.MOV.U32 R152, RZ, RZ, R15 ;  /* 0x000000ffff987224 */ /* 0x000fe200078e000f */
[----:B--2---:R-:W-:-:S05]  /*d8a0*/  @!P1 HADD2 R186, -R18.H0_H0, -RZ.H0_H0 ;  /* 0xa00000ff12ba9230 */ /* 0x004fca0000000900 */
[----:B------:R-:W-:Y:S01]  /*d8b0*/  PRMT R11, R186, 0x7610, R11 ;  /* 0x00007610ba0b7816 */ /* 0x000fe2000000000b */
[----:B---3--:R-:W-:Y:S01]  /*d8c0*/  @!P2 HADD2 R12, -R0.H0_H0, -RZ.H0_H0 ;  /* 0xa00000ff000ca230 */ /* 0x008fe20000000900 */
[----:B------:R-:W-:Y:S01]  /*d8d0*/  PRMT R186, R2, 0x5410, R0 ;  /* 0x0000541002ba7816 */ /* 0x000fe20000000000 */
[----:B----4-:R-:W-:-:S03]  /*d8e0*/  @!P3 HADD2 R13, -R2.H0_H0, -RZ.H0_H0 ;  /* 0xa00000ff020db230 */ /* 0x010fc60000000900 */
[----:B------:R-:W-:-:S04]  /*d8f0*/  PRMT R8, R12, 0x7610, R8 ;  /* 0x000076100c087816 */ /* 0x000fc80000000008 */
[----:B------:R-:W-:Y:S01]  /*d900*/  @!P2 PRMT R0, R8, 0x5410, RZ ;  /* 0x000054100800a816 */ /* 0x000fe200000000ff */
[----:B------:R-:W-:Y:S01]  /*d910*/  IMAD.SHL.U32 R8, R14, 0x8, RZ ;  /* 0x000000080e087824 */ /* 0x000fe200078e00ff */
[----:B------:R-:W-:Y:S01]  /*d920*/  PRMT R9, R13, 0x7610, R9 ;  /* 0x000076100d097816 */ /* 0x000fe20000000009 */
[----:B------:R-:W-:Y:S02]  /*d930*/  @!P0 HADD2 R16, -R5.H0_H0, -RZ.H0_H0 ;  /* 0xa00000ff05108230 */ /* 0x000fe40000000900 */
[----:B------:R-:W-:-:S03]  /*d940*/  IMAD.WIDE R12, R8, 0x2, R6 ;  /* 0x00000002080c7825 */ /* 0x000fc600078e0206 */
[----:B------:R-:W-:Y:S02]  /*d950*/  PRMT R10, R16, 0x7610, R10 ;  /* 0x00007610100a7816 */ /* 0x000fe4000000000a */
[----:B------:R-:W-:Y:S04]  /*d960*/  ST.E.U16 [R12.64], R150 ;  /* 0x000000960c007985 */ /* 0x000fe8000c101504 */
[----:B------:R1:W-:Y:S01]  /*d970*/  ST.E.U16 [R12.64+0x2], R151 ;  /* 0x000002970c007985 */ /* 0x0003e2000c101504 */
[----:B------:R-:W-:Y:S01]  /*d980*/  @!P0 PRMT R5, R10, 0x5410, RZ ;  /* 0x000054100a058816 */ /* 0x000fe200000000ff */
[----:B------:R-:W-:Y:S02]  /*d990*/  IMAD.SHL.U32 R10, R14, 0x40, RZ ;  /* 0x000000400e0a7824 */ /* 0x000fe400078e00ff */
[----:B------:R2:W-:Y:S01]  /*d9a0*/  STL [R1+0x280], R8 ;  /* 0x0002800801007387 */ /* 0x0005e20000100800 */
[----:B------:R-:W-:Y:S01]  /*d9b0*/  @!P1 PRMT R18, R11, 0x5410, RZ ;  /* 0x000054100b129816 */ /* 0x000fe200000000ff */
[----:B------:R-:W-:Y:S01]  /*d9c0*/  IMAD.WIDE R10, R10, 0x2, R6 ;  /* 0x000000020a0a7825 */ /* 0x000fe200078e0206 */
[----:B------:R-:W-:-:S03]  /*d9d0*/  @!P3 PRMT R2, R9, 0x5410, RZ ;  /* 0x000054100902b816 */ /* 0x000fc600000000ff */
[----:B-1----:R-:W-:-:S04]  /*d9e0*/  IMAD.WIDE.U32 R150, R225, -0x326172a9, RZ ;  /* 0xcd9e8d57e1967825 */ /* 0x002fc800078e00ff */
[----:B--2---:R-:W-:Y:S01]  /*d9f0*/  IMAD R8, R14, 0x48, RZ ;  /* 0x000000480e087824 */ /* 0x004fe200078e02ff */
[----:B------:R-:W-:-:S05]  /*da00*/  LOP3.LUT R14, R224, R151, RZ, 0x3c, !PT ;  /* 0x00000097e00e7212 */ /* 0x000fca00078e3cff */
[----:B------:R-:W-:Y:S01]  /*da10*/  IMAD.WIDE.U32 R246, R14, -0x2daee0ad, RZ ;  /* 0xd2511f530ef67825 */ /* 0x000fe200078e00ff */
[----:B------:R1:W-:Y:S01]  /*da20*/  STL [R1+0x284], R8 ;  /* 0x0002840801007387 */ /* 0x0003e20000100800 */
[----:B------:R-:W-:-:S03]  /*da30*/  LOP3.LUT R14, R154, R133, RZ, 0x3c, !PT ;  /* 0x000000859a0e7212 */ /* 0x000fc600078e3cff */
[----:B------:R-:W-:Y:S01]  /*da40*/  LOP3.LUT R16, R247, R221, R132, 0x96, !PT ;  /* 0x000000ddf7107212 */ /* 0x000fe200078e9684 */
[----:B------:R-:W-:Y:S01]  /*da50*/  ST.E.U16 [R10.64], R74 ;  /* 0x0000004a0a007985 */ /* 0x000fe2000c101504 */
[----:B------:R-:W-:-:S03]  /*da60*/  IMAD.WIDE.U32 R14, R14, -0x326172a9, RZ ;  /* 0xcd9e8d570e0e7825 */ /* 0x000fc600078e00ff */
[----:B------:R2:W-:Y:S04]  /*da70*/  ST.E.U16 [R10.64+0x2], R73 ;  /* 0x000002490a007985 */ /* 0x0005e8000c101504 */
[----:B------:R3:W5:Y:S01]  /*da80*/  LDL.LU R225, [R1+0x350] ;  /* 0x0003500001e17983 */ /* 0x0007620000300800 */
[----:B-1----:R-:W-:-:S05]  /*da90*/  IMAD.WIDE R8, R8, 0x2, R6 ;  /* 0x0000000208087825 */ /* 0x002fca00078e0206 */
[----:B------:R-:W-:Y:S04]  /*daa0*/  ST.E.U16 [R8.64], R72 ;  /* 0x0000004808007985 */ /* 0x000fe8000c101504 */
[----:B------:R-:W-:Y:S04]  /*dab0*/  ST.E.U16 [R8.64+0x2], R71 ;  /* 0x0000024708007985 */ /* 0x000fe8000c101504 */
[----:B------:R-:W-:Y:S04]  /*dac0*/  ST.E.U16 [R6.64+0x10], R125 ;  /* 0x0000107d06007985 */ /* 0x000fe8000c101504 */
[----:B------:R1:W-:Y:S01]  /*dad0*/  ST.E.U16 [R6.64+0x12], R124 ;  /* 0x0000127c06007985 */ /* 0x0003e2000c101504 */
[----:B--2---:R-:W-:Y:S01]  /*dae0*/  IMAD.MOV.U32 R73, RZ, RZ, R17 ;  /* 0x000000ffff497224 */ /* 0x004fe200078e0011 */
[----:B------:R-:W-:-:S02]  /*daf0*/  LOP3.LUT R17, R176, R133, RZ, 0x3c, !PT ;  /* 0x00000085b0117212 */ /* 0x000fc400078e3cff */
[----:B------:R-:W-:Y:S04]  /*db00*/  ST.E.U16 [R12.64+0x10], R84 ;  /* 0x000010540c007985 */ /* 0x000fe8000c101504 */
[----:B------:R-:W-:Y:S04]  /*db10*/  ST.E.U16 [R12.64+0x12], R85 ;  /* 0x000012550c007985 */ /* 0x000fe8000c101504 */
[----:B------:R2:W-:Y:S01]  /*db20*/  ST.E.U16 [R10.64+0x10], R70 ;  /* 0x000010460a007985 */ /* 0x0005e2000c101504 */
[----:B-1----:R-:W-:-:S05]  /*db30*/  IMAD.WIDE.U32 R124, R16, -0x326172a9, RZ ;  /* 0xcd9e8d57107c7825 */ /* 0x002fca00078e00ff */
[-CC-:B------:R-:W-:Y:S01]  /*db40*/  LOP3.LUT R83, R125, R233.reuse, R14.reuse, 0x96, !PT ;  /* 0x000000e97d537212 */ /* 0x180fe200078e960e */
[----:B------:R-:W-:Y:S01]  /*db50*/  IMAD.WIDE.U32 R16, R17, -0x326172a9, RZ ;  /* 0xcd9e8d5711107825 */ /* 0x000fe200078e00ff */
[----:B--2---:R-:W-:-:S03]  /*db60*/  LOP3.LUT R70, R101, R233, R14, 0x96, !PT ;  /* 0x000000e965467212 */ /* 0x004fc600078e960e */
[----:B------:R-:W-:Y:S01]  /*db70*/  IMAD.SHL.U32 R14, R180, 0x4, RZ ;  /* 0x00000004b40e7824 */ /* 0x000fe200078e00ff */
[----:B------:R1:W-:Y:S04]  /*db80*/  ST.E.U16 [R10.64+0x12], R68 ;  /* 0x000012440a007985 */ /* 0x0003e8000c101504 */
[----:B------:R-:W-:Y:S01]  /*db90*/  LOP3.LUT R14, R133, R223, R14, 0x96, !PT ;  /* 0x000000df850e7212 */ /* 0x000fe200078e960e */
[----:B------:R-:W-:Y:S01]  /*dba0*/  ST.E.U16 [R8.64+0x10], R66 ;  /* 0x0000104208007985 */ /* 0x000fe2000c101504 */
[-C--:B------:R-:W-:Y:S02]  /*dbb0*/  LOP3.LUT R71, R101, R233.reuse, R16, 0x96, !PT ;  /* 0x000000e965477212 */ /* 0x080fe400078e9610 */
[----:B------:R-:W-:Y:S01]  /*dbc0*/  LOP3.LUT R85, R17, R232, R150, 0x96, !PT ;  /* 0x000000e811557212 */ /* 0x000fe200078e9696 */
[----:B------:R2:W-:Y:S01]  /*dbd0*/  ST.E.U16 [R8.64+0x12], R67 ;  /* 0x0000124308007985 */ /* 0x0005e2000c101504 */
[----:B------:R-:W-:-:S03]  /*dbe0*/  LOP3.LUT R84, R125, R233, R16, 0x96, !PT ;  /* 0x000000e97d547212 */ /* 0x000fc600078e9610 */
[----:B------:R-:W-:Y:S04]  /*dbf0*/  ST.E.U16 [R6.64+0x20], R149 ;  /* 0x0000209506007985 */ /* 0x000fe8000c101504 */
[----:B------:R-:W-:Y:S04]  /*dc00*/  ST.E.U16 [R6.64+0x22], R148 ;  /* 0x0000229406007985 */ /* 0x000fe8000c101504 */
[----:B------:R-:W-:Y:S04]  /*dc10*/  ST.E.U16 [R12.64+0x20], R146 ;  /* 0x000020920c007985 */ /* 0x000fe8000c101504 */
[----:B------:R-:W-:Y:S01]  /*dc20*/  ST.E.U16 [R12.64+0x22], R147 ;  /* 0x000022930c007985 */ /* 0x000fe2000c101504 */
[----:B-1----:R-:W-:Y:S01]  /*dc30*/  LOP3.LUT R68, R17, R232, R198, 0x96, !PT ;  /* 0x000000e811447212 */ /* 0x002fe200078e96c6 */
[----:B------:R-:W-:-:S02]  /*dc40*/  IMAD.WIDE.U32 R16, R14, -0x326172a9, RZ ;  /* 0xcd9e8d570e107825 */ /* 0x000fc400078e00ff */
[----:B------:R-:W-:Y:S04]  /*dc50*/  ST.E.U16 [R10.64+0x20], R82 ;  /* 0x000020520a007985 */ /* 0x000fe8000c101504 */
[----:B------:R-:W-:Y:S01]  /*dc60*/  ST.E.U16 [R10.64+0x22], R81 ;  /* 0x000022510a007985 */ /* 0x000fe2000c101504 */
[----:B------:R-:W-:-:S03]  /*dc70*/  LOP3.LUT R14, R17, R232, R198, 0x96, !PT ;  /* 0x000000e8110e7212 */ /* 0x000fc600078e96c6 */
[----:B------:R-:W-:Y:S04]  /*dc80*/  ST.E.U16 [R8.64+0x20], R80 ;  /* 0x0000205008007985 */ /* 0x000fe8000c101504 */
[----:B------:R-:W-:Y:S04]  /*dc90*/  ST.E.U16 [R8.64+0x22], R79 ;  /* 0x0000224f08007985 */ /* 0x000fe8000c101504 */
[----:B------:R-:W-:Y:S04]  /*dca0*/  ST.E.U16 [R6.64+0x30], R145 ;  /* 0x0000309106007985 */ /* 0x000fe8000c101504 */
[----:B------:R-:W-:Y:S04]  /*dcb0*/  ST.E.U16 [R6.64+0x32], R144 ;  /* 0x0000329006007985 */ /* 0x000fe8000c101504 */
[----:B------:R-:W-:Y:S04]  /*dcc0*/  ST.E.U16 [R12.64+0x30], R143 ;  /* 0x0000308f0c007985 */ /* 0x000fe8000c101504 */
[----:B------:R-:W-:Y:S04]  /*dcd0*/  ST.E.U16 [R12.64+0x32], R142 ;  /* 0x0000328e0c007985 */ /* 0x000fe8000c101504 */
[----:B------:R-:W-:Y:S04]  /*dce0*/  ST.E.U16 [R10.64+0x30], R76 ;  /* 0x0000304c0a007985 */ /* 0x000fe8000c101504 */
[----:B------:R-:W-:Y:S01]  /*dcf0*/  ST.E.U16 [R10.64+0x32], R75 ;  /* 0x0000324b0a007985 */ /* 0x000fe2000c101504 */
[----:B--2---:R-:W-:-:S03]  /*dd00*/  LOP3.LUT R67, R15, R232, R198, 0x96, !PT ;  /* 0x000000e80f437212 */ /* 0x004fc600078e96c6 */
[----:B------:R-:W-:Y:S04]  /*dd10*/  ST.E.U16 [R8.64+0x30], R78 ;  /* 0x0000304e08007985 */ /* 0x000fe8000c101504 */
[----:B------:R1:W-:Y:S04]  /*dd20*/  ST.E.U16 [R8.64+0x32], R77 ;  /* 0x0000324d08007985 */ /* 0x0003e8000c101504 */
[----:B------:R-:W-:Y:S04]  /*dd30*/  ST.E.U16 [R6.64+0x40], R139 ;  /* 0x0000408b06007985 */ /* 0x000fe8000c101504 */
[----:B------:R-:W-:Y:S04]  /*dd40*/  ST.E.U16 [R6.64+0x42], R137 ;  /* 0x0000428906007985 */ /* 0x000fe8000c101504 */
[----:B------:R-:W-:Y:S04]  /*dd50*/  ST.E.U16 [R12.64+0x40], R129 ;  /* 0x000040810c007985 */ /* 0x000fe8000c101504 */
[----:B------:R-:W-:Y:S04]  /*dd60*/  ST.E.U16 [R12.64+0x42], R131 ;  /* 0x000042830c007985 */ /* 0x000fe8000c101504 */
[----:B------:R-:W-:Y:S04]  /*dd70*/  ST.E.U16 [R10.64+0x40], R65 ;  /* 0x000040410a007985 */ /* 0x000fe8000c101504 */
[----:B------:R-:W-:Y:S01]  /*dd80*/  ST.E.U16 [R10.64+0x42], R64 ;  /* 0x000042400a007985 */ /* 0x000fe2000c101504 */
[----:B-1----:R-:W-:-:S03]  /*dd90*/  IMAD.WIDE.U32 R76, R14, -0x2daee0ad, RZ ;  /* 0xd2511f530e4c7825 */ /* 0x002fc600078e00ff */
[----:B------:R-:W-:Y:S01]  /*dda0*/  ST.E.U16 [R8.64+0x40], R59 ;  /* 0x0000403b08007985 */ /* 0x000fe2000c101504 */
[----:B------:R-:W-:-:S03]  /*ddb0*/  LOP3.LUT R74, R15, R232, R150, 0x96, !PT ;  /* 0x000000e80f4a7212 */ /* 0x000fc600078e9696 */
[----:B------:R-:W-:Y:S01]  /*ddc0*/  ST.E.U16 [R8.64+0x42], R60 ;  /* 0x0000423c08007985 */ /* 0x000fe2000c101504 */
[----:B------:R-:W-:-:S03]  /*ddd0*/  IMAD.WIDE.U32 R14, R67, -0x2daee0ad, RZ ;  /* 0xd2511f53430e7825 */ /* 0x000fc600078e00ff */
[----:B------:R-:W-:Y:S04]  /*dde0*/  ST.E.U16 [R6.64+0x50], R107 ;  /* 0x0000506b06007985 */ /* 0x000fe8000c101504 */
[----:B------:R1:W-:Y:S01]  /*ddf0*/  ST.E.U16 [R6.64+0x52], R106 ;  /* 0x0000526a06007985 */ /* 0x0003e2000c101504 */
[----:B------:R-:W-:-:S03]  /*de00*/  IMAD.MOV.U32 R148, RZ, RZ, R73 ;  /* 0x000000ffff947224 */ /* 0x000fc600078e0049 */
[----:B------:R-:W-:Y:S01]  /*de10*/  ST.E.U16 [R12.64+0x50], R88 ;  /* 0x000050580c007985 */ /* 0x000fe2000c101504 */
[----:B------:R-:W-:-:S03]  /*de20*/  LOP3.LUT R66, R101, R233, R16, 0x96, !PT ;  /* 0x000000e965427212 */ /* 0x000fc600078e9610 */
[----:B------:R-:W-:Y:S01]  /*de30*/  ST.E.U16 [R12.64+0x52], R89 ;  /* 0x000052590c007985 */ /* 0x000fe2000c101504 */
[----:B------:R-:W-:-:S03]  /*de40*/  LOP3.LUT R72, R17, R232, R150, 0x96, !PT ;  /* 0x000000e811487212 */ /* 0x000fc600078e9696 */
[----:B------:R2:W-:Y:S01]  /*de50*/  ST.E.U16 [R10.64+0x50], R34 ;  /* 0x000050220a007985 */ /* 0x0005e2000c101504 */
[----:B------:R-:W-:-:S03]  /*de60*/  LOP3.LUT R73, R125, R233, R16, 0x96, !PT ;  /* 0x000000e97d497212 */ /* 0x000fc600078e9610 */
[----:B------:R-:W-:Y:S01]  /*de70*/  ST.E.U16 [R10.64+0x52], R58 ;  /* 0x0000523a0a007985 */ /* 0x000fe2000c101504 */
[----:B------:R-:W-:-:S03]  /*de80*/  IMAD.WIDE.U32 R16, R68, -0x2daee0ad, RZ ;  /* 0xd2511f5344107825 */ /* 0x000fc600078e00ff */
[----:B------:R-:W-:Y:S01]  /*de90*/  ST.E.U16 [R8.64+0x50], R57 ;  /* 0x0000503908007985 */ /* 0x000fe2000c101504 */
[----:B------:R-:W-:-:S03]  /*dea0*/  IMAD.WIDE.U32 R80, R71, -0x2daee0ad, RZ ;  /* 0xd2511f5347507825 */ /* 0x000fc600078e00ff */
[----:B------:R4:W-:Y:S01]  /*deb0*/  ST.E.U16 [R8.64+0x52], R56 ;  /* 0x0000523808007985 */ /* 0x0009e2000c101504 */
[----:B-1----:R-:W-:-:S03]  /*dec0*/  IMAD.WIDE.U32 R106, R70, -0x2daee0ad, RZ ;  /* 0xd2511f53466a7825 */ /* 0x002fc600078e00ff */
[----:B------:R-:W-:Y:S01]  /*ded0*/  ST.E.U16 [R6.64+0x60], R128 ;  /* 0x0000608006007985 */ /* 0x000fe2000c101504 */
[----:B------:R-:W-:-:S03]  /*dee0*/  LOP3.LUT R60, R15, R234, R250, 0x96, !PT ;  /* 0x000000ea0f3c7212 */ /* 0x000fc600078e96fa */
[----:B------:R-:W-:Y:S01]  /*def0*/  ST.E.U16 [R6.64+0x62], R127 ;  /* 0x0000627f06007985 */ /* 0x000fe2000c101504 */
[----:B------:R-:W-:-:S03]  /*df00*/  LOP3.LUT R59, R107, R241, R14, 0x96, !PT ;  /* 0x000000f16b3b7212 */ /* 0x000fc600078e960e */
[----:B------:R-:W-:Y:S01]  /*df10*/  ST.E.U16 [R12.64+0x60], R126 ;  /* 0x0000607e0c007985 */ /* 0x000fe2000c101504 */
[----:B--2---:R-:W-:-:S03]  /*df20*/  LOP3.LUT R34, R77, R234, R250, 0x96, !PT ;  /* 0x000000ea4d227212 */ /* 0x004fc600078e96fa */
[----:B------:R-:W-:Y:S01]  /*df30*/  ST.E.U16 [R12.64+0x62], R138 ;  /* 0x0000628a0c007985 */ /* 0x000fe2000c101504 */
[----:B------:R-:W-:-:S03]  /*df40*/  IMAD.WIDE.U32 R78, R66, -0x2daee0ad, RZ ;  /* 0xd2511f53424e7825 */ /* 0x000fc600078e00ff */
[----:B------:R1:W-:Y:S01]  /*df50*/  ST.E.U16 [R10.64+0x62], R35 ;  /* 0x000062230a007985 */ /* 0x0003e2000c101504 */
[----:B------:R-:W-:Y:S01]  /*df60*/  IMAD.WIDE.U32 R14, R74, -0x2daee0ad, RZ ;  /* 0xd2511f534a0e7825 */ /* 0x000fe200078e00ff */
[----:B------:R-:W-:Y:S02]  /*df70*/  LOP3.LUT R65, R17, R234, R250, 0x96, !PT ;  /* 0x000000ea11417212 */ /* 0x000fe400078e96fa */
[-C--:B------:R-:W-:Y:S01]  /*df80*/  LOP3.LUT R64, R81, R241.reuse, R16, 0x96, !PT ;  /* 0x000000f151407212 */ /* 0x080fe200078e9610 */
[----:B------:R-:W-:Y:S01]  /*df90*/  IMAD.WIDE.U32 R74, R72, -0x2daee0ad, RZ ;  /* 0xd2511f53484a7825 */ /* 0x000fe200078e00ff */
[----:B------:R-:W-:Y:S03]  /*dfa0*/  ST.E.U16 [R10.64+0x60], R55 ;  /* 0x000060370a007985 */ /* 0x000fe6000c101504 */
[----:B------:R-:W-:Y:S01]  /*dfb0*/  IMAD.WIDE.U32 R142, R83, -0x2daee0ad, RZ ;  /* 0xd2511f53538e7825 */ /* 0x000fe200078e00ff */
[----:B------:R2:W-:Y:S01]  /*dfc0*/  ST.E.U16 [R8.64+0x62], R40 ;  /* 0x0000622808007985 */ /* 0x0005e2000c101504 */
[----:B------:R-:W-:-:S02]  /*dfd0*/  LOP3.LUT R66, R79, R241, R76, 0x96, !PT ;  /* 0x000000f14f427212 */ /* 0x000fc400078e964c */
[----:B------:R-:W-:Y:S01]  /*dfe0*/  IMAD.WIDE.U32 R16, R85, -0x2daee0ad, RZ ;  /* 0xd2511f5355107825 */ /* 0x000fe200078e00ff */
[----:B----4-:R-:W-:-:S03]  /*dff0*/  LOP3.LUT R56, R75, R234, R246, 0x96, !PT ;  /* 0x000000ea4b387212 */ /* 0x010fc600078e96f6 */
[----:B------:R-:W-:Y:S01]  /*e000*/  IMAD.WIDE.U32 R82, R84, -0x2daee0ad, RZ ;  /* 0xd2511f5354527825 */ /* 0x000fe200078e00ff */
[----:B------:R4:W-:Y:S03]  /*e010*/  ST.E.U16 [R8.64+0x60], R41 ;  /* 0x0000602908007985 */ /* 0x0009e6000c101504 */
[----:B-1----:R-:W-:Y:S01]  /*e020*/  IMAD.WIDE.U32 R34, R34, -0x326172a9, RZ ;  /* 0xcd9e8d5722227825 */ /* 0x002fe200078e00ff */
[----:B------:R-:W-:Y:S01]  /*e030*/  LOP3.LUT R70, R17, R234, R246, 0x96, !PT ;  /* 0x000000ea11467212 */ /* 0x000fe200078e96f6 */
[----:B------:R1:W-:Y:S01]  /*e040*/  ST.E.U16 [R6.64+0x72], R130 ;  /* 0x0000728206007985 */ /* 0x0003e2000c101504 */
[----:B------:R-:W-:Y:S01]  /*e050*/  LOP3.LUT R68, R83, R241, R16, 0x96, !PT ;  /* 0x000000f153447212 */ /* 0x000fe200078e9610 */
[----:B------:R-:W-:Y:S01]  /*e060*/  IMAD.WIDE.U32 R16, R65, -0x326172a9, RZ ;  /* 0xcd9e8d5741107825 */ /* 0x000fe200078e00ff */
[----:B--2---:R-:W-:-:S03]  /*e070*/  LOP3.LUT R40, R35, R231, R100, 0x96, !PT ;  /* 0x000000e723287212 */ /* 0x004fc600078e9664 */
[----:B------:R-:W-:-:S04]  /*e080*/  IMAD.WIDE.U32 R56, R56, -0x326172a9, RZ ;  /* 0xcd9e8d5738387825 */ /* 0x000fc800078e00ff */
[----:B----4-:R-:W-:Y:S01]  /*e090*/  IMAD.WIDE.U32 R40, R40, -0x2daee0ad, RZ ;  /* 0xd2511f5328287825 */ /* 0x010fe200078e00ff */
[----:B------:R-:W-:-:S03]  /*e0a0*/  LOP3.LUT R72, R15, R234, R246, 0x96, !PT ;  /* 0x000000ea0f487212 */ /* 0x000fc600078e96f6 */
[----:B------:R-:W-:Y:S01]  /*e0b0*/  IMAD.WIDE.U32 R76, R73, -0x2daee0ad, RZ ;  /* 0xd2511f53494c7825 */ /* 0x000fe200078e00ff */
[----:B------:R-:W-:-:S03]  /*e0c0*/  LOP3.LUT R58, R41, R239, R78, 0x96, !PT ;  /* 0x000000ef293a7212 */ /* 0x000fc600078e964e */
[----:B-1----:R-:W-:-:S04]  /*e0d0*/  IMAD.WIDE.U32 R130, R64, -0x326172a9, RZ ;  /* 0xcd9e8d5740827825 */ /* 0x002fc800078e00ff */
[----:B------:R-:W-:Y:S01]  /*e0e0*/  IMAD.WIDE.U32 R64, R66, -0x326172a9, RZ ;  /* 0xcd9e8d5742407825 */ /* 0x000fe200078e00ff */
[----:B------:R-:W-:Y:S01]  /*e0f0*/  LOP3.LUT R67, R143, R241, R14, 0x96, !PT ;  /* 0x000000f18f437212 */ /* 0x000fe200078e960e */
[----:B------:R1:W-:Y:S03]  /*e100*/  ST.E.U16 [R6.64+0x70], R136 ;  /* 0x0000708806007985 */ /* 0x0003e6000c101504 */
[----:B------:R-:W-:Y:S01]  /*e110*/  LOP3.LUT R41, R65, R240, R34, 0x96, !PT ;  /* 0x000000f041297212 */ /* 0x000fe200078e9622 */
[----:B------:R-:W-:Y:S01]  /*e120*/  IMAD.WIDE.U32 R14, R60, -0x326172a9, RZ ;  /* 0xcd9e8d573c0e7825 */ /* 0x000fe200078e00ff */
[----:B------:R-:W-:Y:S01]  /*e130*/  LOP3.LUT R34, R57, R231, R124, 0x96, !PT ;  /* 0x000000e739227212 */ /* 0x000fe200078e967c */
[----:B------:R-:W-:Y:S02]  /*e140*/  ST.E.U16 [R12.64+0x70], R141 ;  /* 0x0000708d0c007985 */ /* 0x000fe4000c101504 */
[----:B------:R-:W-:Y:S01]  /*e150*/  IMAD.WIDE.U32 R138, R59, -0x326172a9, RZ ;  /* 0xcd9e8d573b8a7825 */ /* 0x000fe200078e00ff */
[----:B------:R-:W-:Y:S01]  /*e160*/  LOP3.LUT R71, R77, R241, R74, 0x96, !PT ;  /* 0x000000f14d477212 */ /* 0x000fe200078e964a */
[----:B------:R-:W-:Y:S01]  /*e170*/  ST.E.U16 [R12.64+0x72], R140 ;  /* 0x0000728c0c007985 */ /* 0x000fe2000c101504 */
[----:B------:R-:W-:Y:S01]  /*e180*/  LOP3.LUT R59, R15, R231, R100, 0x96, !PT ;  /* 0x000000e70f3b7212 */ /* 0x000fe200078e9664 */
[----:B------:R-:W-:-:S02]  /*e190*/  IMAD.WIDE.U32 R34, R34, -0x2daee0ad, RZ ;  /* 0xd2511f5322227825 */ /* 0x000fc400078e00ff */
[----:B------:R-:W-:Y:S01]  /*e1a0*/  ST.E.U16 [R10.64+0x70], R62 ;  /* 0x0000703e0a007985 */ /* 0x000fe2000c101504 */
[----:B------:R-:W-:-:S03]  /*e1b0*/  LOP3.LUT R107, R139, R240, R14, 0x96, !PT ;  /* 0x000000f08b6b7212 */ /* 0x000fc600078e960e */
[----:B------:R2:W-:Y:S01]  /*e1c0*/  ST.E.U16 [R10.64+0x72], R61 ;  /* 0x0000723d0a007985 */ /* 0x0005e2000c101504 */
[----:B------:R-:W-:-:S03]  /*e1d0*/  IMAD.WIDE.U32 R14, R72, -0x326172a9, RZ ;  /* 0xcd9e8d57480e7825 */ /* 0x000fc600078e00ff */
[----:B------:R-:W-:Y:S04]  /*e1e0*/  ST.E.U16 [R8.64+0x70], R63 ;  /* 0x0000703f08007985 */ /* 0x000fe8000c101504 */
[----:B------:R-:W-:Y:S01]  /*e1f0*/  ST.E.U16 [R8.64+0x72], R69 ;  /* 0x0000724508007985 */ /* 0x000fe2000c101504 */
[----:B-1----:R-:W-:-:S03]  /*e200*/  IMAD.WIDE.U32 R136, R67, -0x326172a9, RZ ;  /* 0xcd9e8d5743887825 */ /* 0x002fc600078e00ff */
[----:B------:R-:W-:Y:S04]  /*e210*/  ST.E.U16 [R6.64+0x80], R123 ;  /* 0x0000807b06007985 */ /* 0x000fe8000c101504 */
[----:B------:R-:W-:Y:S04]  /*e220*/  ST.E.U16 [R6.64+0x82], R122 ;  /* 0x0000827a06007985 */ /* 0x000fe8000c101504 */
[----:B------:R-:W-:Y:S04]  /*e230*/  ST.E.U16 [R12.64+0x80], R120 ;  /* 0x000080780c007985 */ /* 0x000fe8000c101504 */
[----:B------:R-:W-:Y:S01]  /*e240*/  ST.E.U16 [R12.64+0x82], R121 ;  /* 0x000082790c007985 */ /* 0x000fe2000c101504 */
[----:B------:R-:W-:Y:S01]  /*e250*/  LOP3.LUT R55, R17, R231, R100, 0x96, !PT ;  /* 0x000000e711377212 */ /* 0x000fe200078e9664 */
[----:B--2---:R-:W-:-:S02]  /*e260*/  IMAD.WIDE.U32 R60, R71, -0x326172a9, RZ ;  /* 0xcd9e8d57473c7825 */ /* 0x004fc400078e00ff */
[----:B------:R-:W-:Y:S01]  /*e270*/  ST.E.U16 [R10.64+0x80], R54 ;  /* 0x000080360a007985 */ /* 0x000fe2000c101504 */
[----:B------:R-:W-:-:S03]  /*e280*/  LOP3.LUT R35, R35, R239, R76, 0x96, !PT ;  /* 0x000000ef23237212 */ /* 0x000fc600078e964c */
[----:B------:R-:W-:Y:S01]  /*e290*/  ST.E.U16 [R10.64+0x82], R53 ;  /* 0x000082350a007985 */ /* 0x000fe2000c101504 */
[----:B------:R-:W-:-:S03]  /*e2a0*/  IMAD.WIDE.U32 R76, R41, -0x2daee0ad, RZ ;  /* 0xd2511f53294c7825 */ /* 0x000fc600078e00ff */
[----:B------:R-:W-:Y:S04]  /*e2b0*/  ST.E.U16 [R8.64+0x80], R52 ;  /* 0x0000803408007985 */ /* 0x000fe8000c101504 */
[----:B------:R-:W-:Y:S01]  /*e2c0*/  ST.E.U16 [R8.64+0x82], R51 ;  /* 0x0000823308007985 */ /* 0x000fe2000c101504 */
[----:B------:R-:W-:-:S03]  /*e2d0*/  LOP3.LUT R127, R137, R240, R14, 0x96, !PT ;  /* 0x000000f0897f7212 */ /* 0x000fc600078e960e */
[----:B------:R-:W-:Y:S04]  /*e2e0*/  ST.E.U16 [R6.64+0x90], R119 ;  /* 0x0000907706007985 */ /* 0x000fe8000c101504 */
[----:B------:R-:W-:Y:S01]  /*e2f0*/  ST.E.U16 [R6.64+0x92], R118 ;  /* 0x0000927606007985 */ /* 0x000fe2000c101504 */
[----:B------:R-:W-:-:S03]  /*e300*/  LOP3.LUT R14, R61, R240, R56, 0x96, !PT ;  /* 0x000000f03d0e7212 */ /* 0x000fc600078e9638 */
[----:B------:R-:W-:Y:S04]  /*e310*/  ST.E.U16 [R12.64+0x90], R116 ;  /* 0x000090740c007985 */ /* 0x000fe8000c101504 */
[----:B------:R-:W-:Y:S04]  /*e320*/  ST.E.U16 [R12.64+0x92], R117 ;  /* 0x000092750c007985 */ /* 0x000fe8000c101504 */
[----:B------:R-:W-:Y:S04]  /*e330*/  ST.E.U16 [R10.64+0x90], R50 ;  /* 0x000090320a007985 */ /* 0x000fe8000c101504 */
[----:B------:R-:W-:Y:S01]  /*e340*/  ST.E.U16 [R10.64+0x92], R49 ;  /* 0x000092310a007985 */ /* 0x000fe2000c101504 */
[----:B------:R-:W-:-:S03]  /*e350*/  IMAD.WIDE.U32 R56, R55, -0x2daee0ad, RZ ;  /* 0xd2511f5337387825 */ /* 0x000fc600078e00ff */
[----:B------:R-:W-:Y:S04]  /*e360*/  ST.E.U16 [R8.64+0x90], R48 ;  /* 0x0000903008007985 */ /* 0x000fe8000c101504 */
[----:B------:R-:W-:Y:S01]  /*e370*/  ST.E.U16 [R8.64+0x92], R47 ;  /* 0x0000922f08007985 */ /* 0x000fe2000c101504 */
[----:B------:R-:W-:-:S03]  /*e380*/  LOP3.LUT R55, R77, R236, R40, 0x96, !PT ;  /* 0x000000ec4d377212 */ /* 0x000fc600078e9628 */
[----:B------:R-:W-:Y:S04]  /*e390*/  ST.E.U16 [R6.64+0xa0], R115 ;  /* 0x0000a07306007985 */ /* 0x000fe8000c101504 */
[----:B------:R-:W-:Y:S01]  /*e3a0*/  ST.E.U16 [R6.64+0xa2], R114 ;  /* 0x0000a27206007985 */ /* 0x000fe2000c101504 */
[----:B------:R-:W-:-:S03]  /*e3b0*/  IMAD.WIDE.U32 R88, R59, -0x2daee0ad, RZ ;  /* 0xd2511f533b587825 */ /* 0x000fc600078e00ff */
[----:B------:R-:W-:Y:S01]  /*e3c0*/  ST.E.U16 [R12.64+0xa0], R113 ;  /* 0x0000a0710c007985 */ /* 0x000fe2000c101504 */
[----:B------:R-:W-:-:S03]  /*e3d0*/  IMAD.WIDE.U32 R40, R58, -0x326172a9, RZ ;  /* 0xcd9e8d573a287825 */ /* 0x000fc600078e00ff */
[----:B------:R-:W-:Y:S01]  /*e3e0*/  ST.E.U16 [R12.64+0xa2], R112 ;  /* 0x0000a2700c007985 */ /* 0x000fe2000c101504 */
[----:B------:R-:W-:-:S03]  /*e3f0*/  IMAD.WIDE.U32 R58, R14, -0x2daee0ad, RZ ;  /* 0xd2511f530e3a7825 */ /* 0x000fc600078e00ff */
[----:B------:R-:W-:Y:S04]  /*e400*/  ST.E.U16 [R10.64+0xa0], R46 ;  /* 0x0000a02e0a007985 */ /* 0x000fe8000c101504 */
        /* <DEDUP_REMOVED lines=9> */
[----:B------:R-:W-:-:S03]  /*e4a0*/  LOP3.LUT R73, R131, R240, R16, 0x96, !PT ;  /* 0x000000f083497212 */ /* 0x000fc600078e9610 */
[----:B------:R-:W-:Y:S01]  /*e4b0*/  ST.E.U16 [R8.64+0xb0], R32 ;  /* 0x0000b02008007985 */ /* 0x000fe2000c101504 */
[----:B------:R-:W-:-:S03]  /*e4c0*/  LOP3.LUT R14, R59, R236, R34, 0x96, !PT ;  /* 0x000000ec3b0e7212 */ /* 0x000fc600078e9622 */
[----:B------:R-:W-:Y:S01]  /*e4d0*/  ST.E.U16 [R8.64+0xb2], R31 ;  /* 0x0000b21f08007985 */ /* 0x000fe2000c101504 */
[----:B------:R-:W-:-:S03]  /*e4e0*/  IMAD.WIDE.U32 R16, R70, -0x326172a9, RZ ;  /* 0xcd9e8d5746107825 */ /* 0x000fc600078e00ff */
[----:B------:R-:W-:Y:S01]  /*e4f0*/  ST.E.U16 [R6.64+0xc0], R105 ;  /* 0x0000c06906007985 */ /* 0x000fe2000c101504 */
[----:B------:R-:W-:-:S03]  /*e500*/  IMAD.WIDE.U32 R128, R68, -0x326172a9, RZ ;  /* 0xcd9e8d5744807825 */ /* 0x000fc600078e00ff */
[----:B------:R-:W-:Y:S04]  /*e510*/  ST.E.U16 [R6.64+0xc2], R104 ;  /* 0x0000c26806007985 */ /* 0x000fe8000c101504 */
[----:B------:R-:W-:Y:S04]  /*e520*/  ST.E.U16 [R12.64+0xc0], R102 ;  /* 0x0000c0660c007985 */ /* 0x000fe8000c101504 */
[----:B------:R-:W-:Y:S01]  /*e530*/  ST.E.U16 [R12.64+0xc2], R103 ;  /* 0x0000c2670c007985 */ /* 0x000fe2000c101504 */
[----:B------:R-:W-:-:S03]  /*e540*/  IMAD.MOV.U32 R149, RZ, RZ, R152 ;  /* 0x000000ffff957224 */ /* 0x000fc600078e0098 */
[----:B------:R-:W-:Y:S04]  /*e550*/  ST.E.U16 [R10.64+0xc0], R30 ;  /* 0x0000c01e0a007985 */ /* 0x000fe8000c101504 */
[----:B------:R-:W-:Y:S01]  /*e560*/  ST.E.U16 [R10.64+0xc2], R29 ;  /* 0x0000c21d0a007985 */ /* 0x000fe2000c101504 */
[----:B------:R-:W-:-:S03]  /*e570*/  IMAD.MOV.U32 R152, RZ, RZ, R245 ;  /* 0x000000ffff987224 */ /* 0x000fc600078e00f5 */
[----:B------:R-:W-:Y:S01]  /*e580*/  ST.E.U16 [R8.64+0xc0], R28 ;  /* 0x0000c01c08007985 */ /* 0x000fe2000c101504 */
[----:B------:R-:W-:-:S03]  /*e590*/  LOP3.LUT R126, R15, R231, R124, 0x96, !PT ;  /* 0x000000e70f7e7212 */ /* 0x000fc600078e967c */
[----:B------:R-:W-:Y:S01]  /*e5a0*/  ST.E.U16 [R8.64+0xc2], R27 ;  /* 0x0000c21b08007985 */ /* 0x000fe2000c101504 */
[----:B------:R-:W-:-:S03]  /*e5b0*/  IMAD.MOV.U32 R245, RZ, RZ, R205 ;  /* 0x000000fffff57224 */ /* 0x000fc600078e00cd */
[----:B------:R-:W-:Y:S01]  /*e5c0*/  ST.E.U16 [R6.64+0xd0], R99 ;  /* 0x0000d06306007985 */ /* 0x000fe2000c101504 */
[----:B------:R-:W-:-:S03]  /*e5d0*/  IMAD.WIDE.U32 R14, R14, -0x326172a9, RZ ;  /* 0xcd9e8d570e0e7825 */ /* 0x000fc600078e00ff */
[----:B------:R-:W-:Y:S01]  /*e5e0*/  ST.E.U16 [R6.64+0xd2], R98 ;  /* 0x0000d26206007985 */ /* 0x000fe2000c101504 */
[----:B------:R-:W-:-:S03]  /*e5f0*/  LOP3.LUT R74, R17, R231, R124, 0x96, !PT ;  /* 0x000000e7114a7212 */ /* 0x000fc600078e967c */
[----:B------:R-:W-:Y:S01]  /*e600*/  ST.E.U16 [R12.64+0xd0], R96 ;  /* 0x0000d0600c007985 */ /* 0x000fe2000c101504 */
[----:B------:R-:W-:-:S03]  /*e610*/  LOP3.LUT R72, R129, R240, R16, 0x96, !PT ;  /* 0x000000f081487212 */ /* 0x000fc600078e9610 */
[----:B------:R-:W-:Y:S01]  /*e620*/  ST.E.U16 [R12.64+0xd2], R97 ;  /* 0x0000d2610c007985 */ /* 0x000fe2000c101504 */
[----:B------:R-:W-:-:S03]  /*e630*/  IMAD.SHL.U32 R205, R4, 0x2, RZ ;  /* 0x0000000204cd7824 */ /* 0x000fc600078e00ff */
[----:B------:R-:W-:Y:S01]  /*e640*/  ST.E.U16 [R10.64+0xd0], R26 ;  /* 0x0000d01a0a007985 */ /* 0x000fe2000c101504 */
[----:B------:R-:W-:-:S03]  /*e650*/  IMAD.MOV.U32 R154, RZ, RZ, R153 ;  /* 0x000000ffff9a7224 */ /* 0x000fc600078e0099 */
[----:B------:R-:W-:Y:S01]  /*e660*/  ST.E.U16 [R10.64+0xd2], R25 ;  /* 0x0000d2190a007985 */ /* 0x000fe2000c101504 */
[----:B------:R-:W-:-:S03]  /*e670*/  IMAD.WIDE.U32 R16, R35, -0x326172a9, RZ ;  /* 0xcd9e8d5723107825 */ /* 0x000fc600078e00ff */
[----:B------:R-:W-:Y:S01]  /*e680*/  ST.E.U16 [R8.64+0xd0], R24 ;  /* 0x0000d01808007985 */ /* 0x000fe2000c101504 */
[----:B------:R-:W-:-:S03]  /*e690*/  IMAD.MOV.U32 R153, RZ, RZ, R197 ;  /* 0x000000ffff997224 */ /* 0x000fc600078e00c5 */
[----:B------:R1:W-:Y:S01]  /*e6a0*/  ST.E.U16 [R8.64+0xd2], R23 ;  /* 0x0000d21708007985 */ /* 0x0003e2000c101504 */
[----:B------:R-:W-:-:S03]  /*e6b0*/  IMAD.MOV.U32 R197, RZ, RZ, R206 ;  /* 0x000000ffffc57224 */ /* 0x000fc600078e00ce */
[----:B------:R-:W-:Y:S04]  /*e6c0*/  ST.E.U16 [R6.64+0xe0], R95 ;  /* 0x0000e05f06007985 */ /* 0x000fe8000c101504 */
[----:B------:R-:W-:Y:S01]  /*e6d0*/  ST.E.U16 [R6.64+0xe2], R94 ;  /* 0x0000e25e06007985 */ /* 0x000fe2000c101504 */
[----:B------:R-:W-:-:S03]  /*e6e0*/  IMAD R206, R3, 0x2, R205 ;  /* 0x0000000203ce7824 */ /* 0x000fc600078e02cd */
[----:B------:R-:W-:Y:S04]  /*e6f0*/  ST.E.U16 [R12.64+0xe0], R93 ;  /* 0x0000e05d0c007985 */ /* 0x000fe8000c101504 */
[----:B------:R-:W-:Y:S01]  /*e700*/  ST.E.U16 [R12.64+0xe2], R92 ;  /* 0x0000e25c0c007985 */ /* 0x000fe2000c101504 */
[----:B------:R-:W-:-:S03]  /*e710*/  SHF.R.U32.HI R3, RZ, 0x10, R14 ;  /* 0x00000010ff037819 */ /* 0x000fc6000001160e */
[----:B------:R-:W-:Y:S04]  /*e720*/  ST.E.U16 [R10.64+0xe0], R22 ;  /* 0x0000e0160a007985 */ /* 0x000fe8000c101504 */
[----:B------:R-:W-:Y:S04]  /*e730*/  ST.E.U16 [R10.64+0xe2], R21 ;  /* 0x0000e2150a007985 */ /* 0x000fe8000c101504 */
[----:B------:R2:W-:Y:S01]  /*e740*/  ST.E.U16 [R8.64+0xe0], R2 ;  /* 0x0000e00208007985 */ /* 0x0005e2000c101504 */
[----:B------:R-:W-:-:S03]  /*e750*/  LOP3.LUT R4, R14, 0xff, RZ, 0xc0, !PT ;  /* 0x000000ff0e047812 */ /* 0x000fc600078ec0ff */
[----:B------:R4:W-:Y:S01]  /*e760*/  ST.E.U16 [R8.64+0xe2], R0 ;  /* 0x0000e20008007985 */ /* 0x0009e2000c101504 */
[----:B-1----:R-:W-:Y:S02]  /*e770*/  LOP3.LUT R23, R17, R238, R60, 0x96, !PT ;  /* 0x000000ee11177212 */ /* 0x002fe400078e963c */
[----:B------:R-:W-:Y:S01]  /*e780*/  PRMT R176, R217, 0x7054, R217 ;  /* 0x00007054d9b07816 */ /* 0x000fe200000000d9 */
[----:B------:R-:W-:Y:S01]  /*e790*/  ST.E.U16 [R6.64+0xf0], R91 ;  /* 0x0000f05b06007985 */ /* 0x000fe2000c101504 */
[----:B------:R-:W-:-:S03]  /*e7a0*/  SHF.R.U32.HI R17, RZ, 0x18, R14 ;  /* 0x00000018ff117819 */ /* 0x000fc6000001160e */
[----:B------:R-:W-:Y:S04]  /*e7b0*/  ST.E.U16 [R6.64+0xf2], R90 ;  /* 0x0000f25a06007985 */ /* 0x000fe8000c101504 */
[----:B------:R-:W-:Y:S01]  /*e7c0*/  ST.E.U16 [R12.64+0xf0], R87 ;  /* 0x0000f0570c007985 */ /* 0x000fe2000c101504 */
[----:B--2---:R-:W-:Y:S02]  /*e7d0*/  LOP3.LUT R2, R14, 0xffff, RZ, 0xc0, !PT ;  /* 0x0000ffff0e027812 */ /* 0x004fe400078ec0ff */
[----:B----4-:R-:W-:Y:S02]  /*e7e0*/  LOP3.LUT R0, R15, R242, R16, 0x96, !PT ;  /* 0x000000f20f007212 */ /* 0x010fe400078e9610 */
[----:B------:R-:W-:Y:S02]  /*e7f0*/  SHF.R.U32.HI R2, RZ, 0x8, R2 ;  /* 0x00000008ff027819 */ /* 0x000fe40000011602 */
[----:B------:R-:W-:-:S02]  /*e800*/  LOP3.LUT R15, R3, 0xff, RZ, 0xc0, !PT ;  /* 0x000000ff030f7812 */ /* 0x000fc400078ec0ff */
[----:B------:R-:W-:Y:S01]  /*e810*/  SHF.R.U32.HI R3, RZ, 0x10, R0 ;  /* 0x00000010ff037819 */ /* 0x000fe20000011600 */
[----:B------:R-:W-:Y:S01]  /*e820*/  ST.E.U16 [R12.64+0xf2], R86 ;  /* 0x0000f2560c007985 */ /* 0x000fe2000c101504 */
[----:B------:R-:W-:Y:S02]  /*e830*/  PRMT R4, R4, 0x5410, R2 ;  /* 0x0000541004047816 */ /* 0x000fe40000000002 */
[----:B------:R-:W-:Y:S01]  /*e840*/  LOP3.LUT R2, R0, 0xffff, RZ, 0xc0, !PT ;  /* 0x0000ffff00027812 */ /* 0x000fe200078ec0ff */
[----:B------:R-:W-:Y:S01]  /*e850*/  ST.E.U16 [R10.64+0xf0], R20 ;  /* 0x0000f0140a007985 */ /* 0x000fe2000c101504 */
[----:B------:R-:W-:Y:S02]  /*e860*/  SHF.R.U32.HI R16, RZ, 0x18, R0 ;  /* 0x00000018ff107819 */ /* 0x000fe40000011600 */
[----:B------:R-:W-:Y:S01]  /*e870*/  LOP3.LUT R14, R3, 0xff, RZ, 0xc0, !PT ;  /* 0x000000ff030e7812 */ /* 0x000fe200078ec0ff */
[----:B------:R-:W-:Y:S01]  /*e880*/  ST.E.U16 [R10.64+0xf2], R19 ;  /* 0x0000f2130a007985 */ /* 0x000fe2000c101504 */
[----:B------:R-:W-:-:S03]  /*e890*/  SHF.R.U32.HI R2, RZ, 0x8, R2 ;  /* 0x00000008ff027819 */ /* 0x000fc60000011602 */
[----:B------:R1:W-:Y:S01]  /*e8a0*/  ST.E.U16 [R8.64+0xf2], R5 ;  /* 0x0000f20508007985 */ /* 0x0003e2000c101504 */
[----:B------:R-:W-:Y:S02]  /*e8b0*/  PRMT R14, R14, 0x5410, R16 ;  /* 0x000054100e0e7816 */ /* 0x000fe40000000010 */
[----:B------:R-:W-:Y:S01]  /*e8c0*/  PRMT R15, R15, 0x5410, R17 ;  /* 0x000054100f0f7816 */ /* 0x000fe20000000011 */
[----:B------:R2:W-:Y:S04]  /*e8d0*/  ST.E.U16 [R8.64+0xf0], R18 ;  /* 0x0000f01208007985 */ /* 0x0005e8000c101504 */
[----:B------:R-:W4:Y:S04]  /*e8e0*/  LDSM.16.MT88.4 R24, [R205+0x4000] ;  /* 0x00400000cd18783b */ /* 0x000f280000004200 */
[----:B------:R-:W3:Y:S01]  /*e8f0*/  LDSM.16.MT88.4 R28, [R206+0x4000] ;  /* 0x00400000ce1c783b */ /* 0x000ee20000004200 */
[----:B------:R-:W-:-:S02]  /*e900*/  LOP3.LUT R129, R89, R239, R106, 0x96, !PT ;  /* 0x000000ef59817212 */ /* 0x000fc400078e966a */
[----:B-1----:R-:W-:Y:S01]  /*e910*/  LOP3.LUT R5, R0, 0xff, RZ, 0xc0, !PT ;  /* 0x000000ff00057812 */ /* 0x002fe200078ec0ff */
[--C-:B------:R-:W-:Y:S01]  /*e920*/  HSET2.LE.AND R0, R4, R176.reuse, PT ;  /* 0x000000b004007233 */ /* 0x100fe20003803000 */
[----:B------:R-:W-:Y:S02]  /*e930*/  LDSM.16.MT88.4 R32, [R206+0x4400] ;  /* 0x00440000ce20783b */ /* 0x000fe40000004200 */
[----:B------:R-:W-:Y:S01]  /*e940*/  PRMT R5, R5, 0x5410, R2 ;  /* 0x0000541005057816 */ /* 0x000fe20000000002 */
[----:B------:R-:W-:Y:S01]  /*e950*/  IMAD.WIDE.U32 R2, R55, -0x326172a9, RZ ;  /* 0xcd9e8d5737027825 */ /* 0x000fe200078e00ff */
[----:B--2---:R-:W-:Y:S01]  /*e960*/  LOP3.LUT R18, R156, R0, RZ, 0xc0, !PT ;  /* 0x000000009c127212 */ /* 0x004fe200078ec0ff */
[--C-:B------:R-:W-:Y:S02]  /*e970*/  HSET2.LE.AND R0, R14, R176.reuse, PT ;  /* 0x000000b00e007233 */ /* 0x100fe40003803000 */
[--C-:B------:R-:W-:Y:S02]  /*e980*/  HSET2.LE.AND R4, R15, R176.reuse, PT ;  /* 0x000000b00f047233 */ /* 0x100fe40003803000 */
[----:B------:R-:W-:Y:S01]  /*e990*/  HSET2.LE.AND R5, R5, R176, PT ;  /* 0x000000b005057233 */ /* 0x000fe20003803000 */
[----:B------:R-:W-:-:S02]  /*e9a0*/  LOP3.LUT R15, R2, 0xffff, RZ, 0xc0, !PT ;  /* 0x0000ffff020f7812 */ /* 0x000fc400078ec0ff */
[----:B------:R-:W-:Y:S02]  /*e9b0*/  LOP3.LUT R17, R157, R0, RZ, 0xc0, !PT ;  /* 0x000000009d117212 */ /* 0x000fe400078ec0ff */
[----:B------:R-:W-:Y:S02]  /*e9c0*/  LOP3.LUT R0, R3, R242, R40, 0x96, !PT ;  /* 0x000000f203007212 */ /* 0x000fe400078e9628 */
[----:B------:R-:W-:Y:S02]  /*e9d0*/  LOP3.LUT R19, R155, R4, RZ, 0xc0, !PT ;  /* 0x000000049b137212 */ /* 0x000fe400078ec0ff */
[----:B------:R-:W-:Y:S02]  /*e9e0*/  LOP3.LUT R16, R158, R5, RZ, 0xc0, !PT ;  /* 0x000000059e107212 */ /* 0x000fe400078ec0ff */
[----:B------:R-:W-:Y:S02]  /*e9f0*/  LOP3.LUT R14, R2, 0xff, RZ, 0xc0, !PT ;  /* 0x000000ff020e7812 */ /* 0x000fe400078ec0ff */
[----:B------:R-:W-:-:S02]  /*ea00*/  SHF.R.U32.HI R4, RZ, 0x8, R15 ;  /* 0x00000008ff047819 */ /* 0x000fc4000001160f */
[--C-:B------:R-:W-:Y:S02]  /*ea10*/  SHF.R.U32.HI R5, RZ, 0x10, R2.reuse ;  /* 0x00000010ff057819 */ /* 0x100fe40000011602 */
[----:B------:R-:W-:Y:S02]  /*ea20*/  SHF.R.U32.HI R21, RZ, 0x18, R2 ;  /* 0x00000018ff157819 */ /* 0x000fe40000011602 */
[----:B------:R-:W-:Y:S02]  /*ea30*/  LOP3.LUT R2, R0, 0xffff, RZ, 0xc0, !PT ;  /* 0x0000ffff00027812 */ /* 0x000fe400078ec0ff */
[----:B------:R-:W-:Y:S02]  /*ea40*/  SHF.R.U32.HI R3, RZ, 0x10, R0 ;  /* 0x00000010ff037819 */ /* 0x000fe40000011600 */
[----:B------:R-:W-:Y:S02]  /*ea50*/  PRMT R4, R14, 0x5410, R4 ;  /* 0x000054100e047816 */ /* 0x000fe40000000004 */
[----:B------:R-:W-:-:S02]  /*ea60*/  LOP3.LUT R20, R5, 0xff, RZ, 0xc0, !PT ;  /* 0x000000ff05147812 */ /* 0x000fc400078ec0ff */
[----:B------:R-:W-:Y:S02]  /*ea70*/  SHF.R.U32.HI R5, RZ, 0x8, R2 ;  /* 0x00000008ff057819 */ /* 0x000fe40000011602 */
[----:B------:R-:W-:Y:S02]  /*ea80*/  SHF.R.U32.HI R14, RZ, 0x18, R0 ;  /* 0x00000018ff0e7819 */ /* 0x000fe40000011600 */
[----:B------:R-:W-:Y:S02]  /*ea90*/  LOP3.LUT R2, R3, 0xff, RZ, 0xc0, !PT ;  /* 0x000000ff03027812 */ /* 0x000fe400078ec0ff */
[----:B------:R-:W-:Y:S01]  /*eaa0*/  LOP3.LUT R15, R0, 0xff, RZ, 0xc0, !PT ;  /* 0x000000ff000f7812 */ /* 0x000fe200078ec0ff */
[----:B------:R-:W-:Y:S01]  /*eab0*/  HSET2.LE.AND R0, R4, R176, PT ;  /* 0x000000b004007233 */ /* 0x000fe20003803000 */
[----:B------:R-:W-:Y:S02]  /*eac0*/  PRMT R3, R20, 0x5410, R21 ;  /* 0x0000541014037816 */ /* 0x000fe40000000015 */
[----:B------:R-:W-:-:S02]  /*ead0*/  PRMT R2, R2, 0x5410, R14 ;  /* 0x0000541002027816 */ /* 0x000fc4000000000e */
[----:B------:R-:W-:Y:S02]  /*eae0*/  PRMT R4, R15, 0x5410, R5 ;  /* 0x000054100f047816 */ /* 0x000fe40000000005 */
[----:B------:R-:W-:Y:S01]  /*eaf0*/  LOP3.LUT R22, R216, R0, RZ, 0xc0, !PT ;  /* 0x00000000d8167212 */ /* 0x000fe200078ec0ff */
[--C-:B------:R-:W-:Y:S02]  /*eb00*/  HSET2.LE.AND R0, R3, R176.reuse, PT ;  /* 0x000000b003007233 */ /* 0x100fe40003803000 */
[--C-:B------:R-:W-:Y:S01]  /*eb10*/  HSET2.LE.AND R5, R2, R176.reuse, PT ;  /* 0x000000b002057233 */ /* 0x100fe20003803000 */
[----:B------:R-:W-:Y:S01]  /*eb20*/  IMAD.WIDE.U32 R2, R23, -0x2daee0ad, RZ ;  /* 0xd2511f5317027825 */ /* 0x000fe200078e00ff */
[----:B------:R-:W-:Y:S01]  /*eb30*/  HSET2.LE.AND R4, R4, R176, PT ;  /* 0x000000b004047233 */ /* 0x000fe20003803000 */
[----:B------:R-:W-:-:S03]  /*eb40*/  LOP3.LUT R23, R215, R0, RZ, 0xc0, !PT ;  /* 0x00000000d7177212 */ /* 0x000fc600078ec0ff */
[----:B------:R-:W-:Y:S02]  /*eb50*/  LOP3.LUT R0, R2, 0xffff, RZ, 0xc0, !PT ;  /* 0x0000ffff02007812 */ /* 0x000fe400078ec0ff */
[----:B------:R-:W-:Y:S02]  /*eb60*/  LOP3.LUT R20, R214, R4, RZ, 0xc0, !PT ;  /* 0x00000004d6147212 */ /* 0x000fe400078ec0ff */
[----:B------:R-:W-:Y:S02]  /*eb70*/  SHF.R.U32.HI R4, RZ, 0x8, R0 ;  /* 0x00000008ff047819 */ /* 0x000fe40000011600 */
[----:B------:R-:W-:Y:S02]  /*eb80*/  LOP3.LUT R0, R3, R237, R58, 0x96, !PT ;  /* 0x000000ed03007212 */ /* 0x000fe400078e963a */
[----:B------:R-:W-:Y:S02]  /*eb90*/  LOP3.LUT R21, R213, R5, RZ, 0xc0, !PT ;  /* 0x00000005d5157212 */ /* 0x000fe400078ec0ff */
[----:B------:R-:W-:-:S02]  /*eba0*/  LOP3.LUT R5, R2, 0xff, RZ, 0xc0, !PT ;  /* 0x000000ff02057812 */ /* 0x000fc400078ec0ff */
[--C-:B------:R-:W-:Y:S02]  /*ebb0*/  SHF.R.U32.HI R3, RZ, 0x10, R2.reuse ;  /* 0x00000010ff037819 */ /* 0x100fe40000011602 */
[----:B------:R-:W-:Y:S02]  /*ebc0*/  SHF.R.U32.HI R15, RZ, 0x18, R2 ;  /* 0x00000018ff0f7819 */ /* 0x000fe40000011602 */
[----:B------:R-:W-:Y:S02]  /*ebd0*/  LOP3.LUT R2, R0, 0xffff, RZ, 0xc0, !PT ;  /* 0x0000ffff00027812 */ /* 0x000fe400078ec0ff */
[----:B------:R-:W-:Y:S01]  /*ebe0*/  LOP3.LUT R106, R57, R239, R80, 0x96, !PT ;  /* 0x000000ef396a7212 */ /* 0x000fe200078e9650 */
[----:B----4-:R-:W-:Y:S01]  /*ebf0*/  HMMA.16816.F32 R52, R16, R24, RZ ;  /* 0x000000181034723c */ /* 0x010fe200000018ff */
[----:B------:R-:W-:Y:S02]  /*ec00*/  LOP3.LUT R57, R41, R238, R64, 0x96, !PT ;  /* 0x000000ee29397212 */ /* 0x000fe400078e9640 */
[----:B------:R-:W-:Y:S01]  /*ec10*/  PRMT R14, R5, 0x5410, R4 ;  /* 0x00005410050e7816 */ /* 0x000fe20000000004 */
[----:B------:R-:W1:Y:S01]  /*ec20*/  LDSM.16.MT88.4 R40, [R205+0x4400] ;  /* 0x00440000cd28783b */ /* 0x000e620000004200 */
[----:B------:R-:W-:-:S02]  /*ec30*/  LOP3.LUT R3, R3, 0xff, RZ, 0xc0, !PT ;  /* 0x000000ff03037812 */ /* 0x000fc400078ec0ff */
[----:B------:R-:W-:Y:S01]  /*ec40*/  SHF.R.U32.HI R5, RZ, 0x8, R2 ;  /* 0x00000008ff057819 */ /* 0x000fe20000011602 */
[----:B---3--:R-:W-:Y:S01]  /*ec50*/  HMMA.16816.F32 R64, R16, R28, RZ ;  /* 0x0000001c1040723c */ /* 0x008fe200000018ff */
[----:B------:R-:W-:Y:S02]  /*ec60*/  SHF.R.U32.HI R4, RZ, 0x10, R0 ;  /* 0x00000010ff047819 */ /* 0x000fe40000011600 */
[----:B------:R-:W-:-:S05]  /*ec70*/  PRMT R2, R3, 0x5410, R15 ;  /* 0x0000541003027816 */ /* 0x000fca000000000f */
[----:B------:R-:W-:Y:S01]  /*ec80*/  HMMA.16816.F32 R44, R16, R26, RZ ;  /* 0x0000001a102c723c */ /* 0x000fe200000018ff */
[----:B------:R-:W-:-:S07]  /*ec90*/  LOP3.LUT R4, R4, 0xff, RZ, 0xc0, !PT ;  /* 0x000000ff04047812 */ /* 0x000fce00078ec0ff */
[----:B------:R-:W-:Y:S07]  /*eca0*/  HMMA.16816.F32 R60, R16, R30, RZ ;  /* 0x0000001e103c723c */ /* 0x000fee00000018ff */
[----:B------:R-:W-:Y:S02]  /*ecb0*/  LOP3.LUT R16, R0, 0xff, RZ, 0xc0, !PT ;  /* 0x000000ff00107812 */ /* 0x000fe400078ec0ff */
[----:B------:R-:W-:Y:S02]  /*ecc0*/  SHF.R.U32.HI R17, RZ, 0x18, R0 ;  /* 0x00000018ff117819 */ /* 0x000fe40000011600 */
[----:B------:R-:W-:Y:S01]  /*ecd0*/  PRMT R3, R16, 0x5410, R5 ;  /* 0x0000541010037816 */ /* 0x000fe20000000005 */
[--C-:B------:R-:W-:Y:S01]  /*ece0*/  HSET2.LE.AND R0, R14, R176.reuse, PT ;  /* 0x000000b00e007233 */ /* 0x100fe20003803000 */
[----:B------:R-:W-:Y:S01]  /*ecf0*/  PRMT R4, R4, 0x5410, R17 ;  /* 0x0000541004047816 */ /* 0x000fe20000000011 */
[----:B------:R-:W-:-:S02]  /*ed00*/  HSET2.LE.AND R2, R2, R176, PT ;  /* 0x000000b002027233 */ /* 0x000fc40003803000 */
[--C-:B------:R-:W-:Y:S01]  /*ed10*/  HSET2.LE.AND R3, R3, R176.reuse, PT ;  /* 0x000000b003037233 */ /* 0x100fe20003803000 */
[----:B------:R-:W-:Y:S01]  /*ed20*/  LOP3.LUT R18, R159, R0, RZ, 0xc0, !PT ;  /* 0x000000009f127212 */ /* 0x000fe200078ec0ff */
[----:B------:R-:W-:Y:S01]  /*ed30*/  HSET2.LE.AND R0, R4, R176, PT ;  /* 0x000000b004007233 */ /* 0x000fe20003803000 */
[----:B------:R-:W-:Y:S02]  /*ed40*/  LOP3.LUT R19, R160, R2, RZ, 0xc0, !PT ;  /* 0x00000002a0137212 */ /* 0x000fe400078ec0ff */
[----:B------:R-:W-:Y:S01]  /*ed50*/  LOP3.LUT R16, R161, R3, RZ, 0xc0, !PT ;  /* 0x00000003a1107212 */ /* 0x000fe200078ec0ff */
[----:B------:R-:W-:Y:S01]  /*ed60*/  IMAD.WIDE.U32 R2, R57, -0x2daee0ad, RZ ;  /* 0xd2511f5339027825 */ /* 0x000fe200078e00ff */
[----:B------:R-:W-:-:S03]  /*ed70*/  LOP3.LUT R17, R163, R0, RZ, 0xc0, !PT ;  /* 0x00000000a3117212 */ /* 0x000fc600078ec0ff */
[----:B------:R-:W-:Y:S01]  /*ed80*/  IMAD.WIDE.U32 R4, R74, -0x2daee0ad, RZ ;  /* 0xd2511f534a047825 */ /* 0x000fe200078e00ff */
[----:B------:R-:W-:-:S03]  /*ed90*/  LOP3.LUT R0, R2, 0xffff, RZ, 0xc0, !PT ;  /* 0x0000ffff02007812 */ /* 0x000fc600078ec0ff */
[----:B------:R-:W-:Y:S01]  /*eda0*/  IMAD.WIDE.U32 R90, R72, -0x2daee0ad, RZ ;  /* 0xd2511f53485a7825 */ /* 0x000fe200078e00ff */
[----:B------:R-:W-:Y:S03]  /*edb0*/  HMMA.16816.F32 R68, R20, R24, RZ ;  /* 0x000000181444723c */ /* 0x000fe600000018ff */
[----:B------:R-:W-:-:S04]  /*edc0*/  IMAD.WIDE.U32 R102, R73, -0x2daee0ad, RZ ;  /* 0xd2511f5349667825 */ /* 0x000fc800078e00ff */
[----:B------:R-:W-:Y:S02]  /*edd0*/  LOP3.LUT R24, R91, R236, R4, 0x96, !PT ;  /* 0x000000ec5b187212 */ /* 0x000fe400078e9604 */
[----:B------:R-:W-:Y:S02]  /*ede0*/  SHF.R.U32.HI R4, RZ, 0x8, R0 ;  /* 0x00000008ff047819 */ /* 0x000fe40000011600 */
[----:B------:R-:W-:Y:S02]  /*edf0*/  LOP3.LUT R25, R5, R239, R82, 0x96, !PT ;  /* 0x000000ef05197212 */ /* 0x000fe400078e9652 */
[----:B------:R-:W-:Y:S01]  /*ee00*/  LOP3.LUT R0, R3, R237, R76, 0x96, !PT ;  /* 0x000000ed03007212 */ /* 0x000fe200078e964c */
[----:B------:R-:W-:Y:S01]  /*ee10*/  HMMA.16816.F32 R84, R20, R26, RZ ;  /* 0x0000001a1454723c */ /* 0x000fe200000018ff */
[----:B------:R-:W-:Y:S02]  /*ee20*/  LOP3.LUT R5, R2, 0xff, RZ, 0xc0, !PT ;  /* 0x000000ff02057812 */ /* 0x000fe400078ec0ff */
[----:B------:R-:W-:-:S02]  /*ee30*/  SHF.R.U32.HI R3, RZ, 0x10, R2 ;  /* 0x00000010ff037819 */ /* 0x000fc40000011602 */
[----:B------:R-:W-:-:S03]  /*ee40*/  PRMT R14, R5, 0x5410, R4 ;  /* 0x00005410050e7816 */ /* 0x000fc60000000004 */
[----:B------:R-:W-:Y:S01]  /*ee50*/  HMMA.16816.F32 R48, R20, R28, RZ ;  /* 0x0000001c1430723c */ /* 0x000fe200000018ff */
[----:B------:R-:W-:Y:S02]  /*ee60*/  LOP3.LUT R3, R3, 0xff, RZ, 0xc0, !PT ;  /* 0x000000ff03037812 */ /* 0x000fe400078ec0ff */
[----:B------:R-:W-:-:S05]  /*ee70*/  SHF.R.U32.HI R4, RZ, 0x10, R0 ;  /* 0x00000010ff047819 */ /* 0x000fca0000011600 */
[----:B------:R-:W-:Y:S01]  /*ee80*/  HMMA.16816.F32 R72, R20, R30, RZ ;  /* 0x0000001e1448723c */ /* 0x000fe200000018ff */
[----:B------:R-:W-:Y:S01]  /*ee90*/  SHF.R.U32.HI R15, RZ, 0x18, R0 ;  /* 0x00000018ff0f7819 */ /* 0x000fe20000011600 */
[----:B------:R-:W2:Y:S05]  /*eea0*/  LDSM.16.MT88.4 R28, [R205+0x4800] ;  /* 0x00480000cd1c783b */ /* 0x000eaa0000004200 */
[----:B------:R-:W-:Y:S02]  /*eeb0*/  SHF.R.U32.HI R21, RZ, 0x18, R2 ;  /* 0x00000018ff157819 */ /* 0x000fe40000011602 */
[----:B------:R-:W-:Y:S02]  /*eec0*/  LOP3.LUT R2, R0, 0xffff, RZ, 0xc0, !PT ;  /* 0x0000ffff00027812 */ /* 0x000fe400078ec0ff */
[----:B------:R-:W-:-:S02]  /*eed0*/  LOP3.LUT R4, R4, 0xff, RZ, 0xc0, !PT ;  /* 0x000000ff04047812 */ /* 0x000fc400078ec0ff */
[----:B------:R-:W-:Y:S02]  /*eee0*/  SHF.R.U32.HI R5, RZ, 0x8, R2 ;  /* 0x00000008ff057819 */ /* 0x000fe40000011602 */
[----:B------:R-:W-:Y:S02]  /*eef0*/  PRMT R2, R3, 0x5410, R21 ;  /* 0x0000541003027816 */ /* 0x000fe40000000015 */
[----:B------:R-:W-:Y:S01]  /*ef00*/  LOP3.LUT R20, R0, 0xff, RZ, 0xc0, !PT ;  /* 0x000000ff00147812 */ /* 0x000fe200078ec0ff */
[--C-:B------:R-:W-:Y:S01]  /*ef10*/  HSET2.LE.AND R0, R14, R176.reuse, PT ;  /* 0x000000b00e007233 */ /* 0x100fe20003803000 */
[----:B------:R-:W-:Y:S01]  /*ef20*/  PRMT R3, R4, 0x5410, R15 ;  /* 0x0000541004037816 */ /* 0x000fe2000000000f */
[--C-:B------:R-:W-:Y:S01]  /*ef30*/  HSET2.LE.AND R2, R2, R176.reuse, PT ;  /* 0x000000b002027233 */ /* 0x100fe20003803000 */
[----:B------:R-:W-:Y:S02]  /*ef40*/  IMAD.WIDE.U32 R14, R25, -0x326172a9, RZ ;  /* 0xcd9e8d57190e7825 */ /* 0x000fe400078e00ff */
[----:B------:R-:W-:Y:S01]  /*ef50*/  LOP3.LUT R22, R148, R0, RZ, 0xc0, !PT ;  /* 0x0000000094167212 */ /* 0x000fe200078ec0ff */
[----:B------:R-:W-:Y:S01]  /*ef60*/  HSET2.LE.AND R0, R3, R176, PT ;  /* 0x000000b003007233 */ /* 0x000fe20003803000 */
[----:B------:R-:W-:Y:S01]  /*ef70*/  LOP3.LUT R23, R212, R2, RZ, 0xc0, !PT ;  /* 0x00000002d4177212 */ /* 0x000fe200078ec0ff */
[----:B------:R-:W-:Y:S01]  /*ef80*/  IMAD.WIDE.U32 R2, R24, -0x326172a9, RZ ;  /* 0xcd9e8d5718027825 */ /* 0x000fe200078e00ff */
[----:B------:R-:W-:-:S02]  /*ef90*/  PRMT R5, R20, 0x5410, R5 ;  /* 0x0000541014057816 */ /* 0x000fc40000000005 */
[----:B------:R-:W-:Y:S01]  /*efa0*/  LOP3.LUT R21, R210, R0, RZ, 0xc0, !PT ;  /* 0x00000000d2157212 */ /* 0x000fe200078ec0ff */
[----:B-1----:R-:W-:Y:S01]  /*efb0*/  HMMA.16816.F32 R76, R16, R40, R52 ;  /* 0x00000028104c723c */ /* 0x002fe20000001834 */
[----:B------:R-:W-:Y:S01]  /*efc0*/  LOP3.LUT R0, R3, R242, R14, 0x96, !PT ;  /* 0x000000f203007212 */ /* 0x000fe200078e960e */
[----:B------:R-:W-:Y:S01]  /*efd0*/  HSET2.LE.AND R4, R5, R176, PT ;  /* 0x000000b005047233 */ /* 0x000fe20003803000 */
[----:B------:R-:W-:Y:S02]  /*efe0*/  LOP3.LUT R89, R103, R236, R56, 0x96, !PT ;  /* 0x000000ec67597212 */ /* 0x000fe400078e9638 */
[----:B------:R-:W-:-:S03]  /*eff0*/  LOP3.LUT R3, R2, 0xffff, RZ, 0xc0, !PT ;  /* 0x0000ffff02037812 */ /* 0x000fc600078ec0ff */
[----:B------:R-:W-:Y:S01]  /*f000*/  HMMA.16816.F32 R80, R16, R32, R64 ;  /* 0x000000201050723c */ /* 0x000fe20000001840 */
[----:B------:R-:W-:Y:S02]  /*f010*/  SHF.R.U32.HI R14, RZ, 0x8, R3 ;  /* 0x00000008ff0e7819 */ /* 0x000fe40000011603 */
[----:B------:R-:W-:-:S05]  /*f020*/  SHF.R.U32.HI R3, RZ, 0x10, R0 ;  /* 0x00000010ff037819 */ /* 0x000fca0000011600 */
[----:B------:R-:W-:Y:S01]  /*f030*/  HMMA.16816.F32 R56, R16, R42, R44 ;  /* 0x0000002a1038723c */ /* 0x000fe2000000182c */
[----:B------:R-:W-:Y:S01]  /*f040*/  LOP3.LUT R20, R211, R4, RZ, 0xc0, !PT ;  /* 0x00000004d3147212 */ /* 0x000fe200078ec0ff */
[----:B------:R-:W-:-:S06]  /*f050*/  IMAD.WIDE.U32 R24, R106, -0x326172a9, RZ ;  /* 0xcd9e8d576a187825 */ /* 0x000fcc00078e00ff */
[----:B------:R-:W-:Y:S01]  /*f060*/  HMMA.16816.F32 R52, R16, R34, R60 ;  /* 0x000000221034723c */ /* 0x000fe2000000183c */
[----:B------:R-:W-:Y:S01]  /*f070*/  LOP3.LUT R5, R0, 0xff, RZ, 0xc0, !PT ;  /* 0x000000ff00057812 */ /* 0x000fe200078ec0ff */
[----:B------:R-:W1:Y:S05]  /*f080*/  LDSM.16.MT88.4 R44, [R206+0x4800] ;  /* 0x00480000ce2c783b */ /* 0x000e6a0000004200 */
[----:B------:R-:W-:Y:S02]  /*f090*/  LOP3.LUT R16, R2, 0xff, RZ, 0xc0, !PT ;  /* 0x000000ff02107812 */ /* 0x000fe400078ec0ff */
[--C-:B------:R-:W-:Y:S02]  /*f0a0*/  SHF.R.U32.HI R17, RZ, 0x10, R2.reuse ;  /* 0x00000010ff117819 */ /* 0x100fe40000011602 */
[----:B------:R-:W-:-:S02]  /*f0b0*/  SHF.R.U32.HI R18, RZ, 0x18, R2 ;  /* 0x00000018ff127819 */ /* 0x000fc40000011602 */
[----:B------:R-:W-:-:S04]  /*f0c0*/  LOP3.LUT R2, R0, 0xffff, RZ, 0xc0, !PT ;  /* 0x0000ffff00027812 */ /* 0x000fc800078ec0ff */
[----:B------:R-:W-:Y:S02]  /*f0d0*/  SHF.R.U32.HI R4, RZ, 0x8, R2 ;  /* 0x00000008ff047819 */ /* 0x000fe40000011602 */
[----:B------:R-:W-:Y:S02]  /*f0e0*/  SHF.R.U32.HI R2, RZ, 0x18, R0 ;  /* 0x00000018ff027819 */ /* 0x000fe40000011600 */
[----:B------:R-:W-:Y:S02]  /*f0f0*/  LOP3.LUT R0, R3, 0xff, RZ, 0xc0, !PT ;  /* 0x000000ff03007812 */ /* 0x000fe400078ec0ff */
[----:B------:R-:W-:Y:S02]  /*f100*/  PRMT R3, R5, 0x5410, R4 ;  /* 0x0000541005037816 */ /* 0x000fe40000000004 */
[----:B------:R-:W-:Y:S02]  /*f110*/  PRMT R14, R16, 0x5410, R14 ;  /* 0x00005410100e7816 */ /* 0x000fe4000000000e */
[----:B------:R-:W-:-:S02]  /*f120*/  PRMT R2, R0, 0x5410, R2 ;  /* 0x0000541000027816 */ /* 0x000fc40000000002 */
[----:B------:R-:W-:Y:S01]  /*f130*/  LOP3.LUT R4, R17, 0xff, RZ, 0xc0, !PT ;  /* 0x000000ff11047812 */ /* 0x000fe200078ec0ff */
[--C-:B------:R-:W-:Y:S02]  /*f140*/  HSET2.LE.AND R0, R3, R176.reuse, PT ;  /* 0x000000b003007233 */ /* 0x100fe40003803000 */
[--C-:B------:R-:W-:Y:S01]  /*f150*/  HSET2.LE.AND R2, R2, R176.reuse, PT ;  /* 0x000000b002027233 */ /* 0x100fe20003803000 */
[----:B------:R-:W-:Y:S01]  /*f160*/  PRMT R4, R4, 0x5410, R18 ;  /* 0x0000541004047816 */ /* 0x000fe20000000012 */
[--C-:B------:R-:W-:Y:S01]  /*f170*/  HSET2.LE.AND R3, R14, R176.reuse, PT ;  /* 0x000000b00e037233 */ /* 0x100fe20003803000 */
[----:B------:R-:W-:Y:S02]  /*f180*/  LOP3.LUT R16, R167, R0, RZ, 0xc0, !PT ;  /* 0x00000000a7107212 */ /* 0x000fe400078ec0ff */
[----:B------:R-:W-:Y:S01]  /*f190*/  LOP3.LUT R17, R166, R2, RZ, 0xc0, !PT ;  /* 0x00000002a6117212 */ /* 0x000fe200078ec0ff */
[----:B------:R-:W-:Y:S01]  /*f1a0*/  HSET2.LE.AND R0, R4, R176, PT ;  /* 0x000000b004007233 */ /* 0x000fe20003803000 */
[----:B------:R-:W-:Y:S01]  /*f1b0*/  LOP3.LUT R18, R164, R3, RZ, 0xc0, !PT ;  /* 0x00000003a4127212 */ /* 0x000fe200078ec0ff */
[----:B------:R-:W-:-:S03]  /*f1c0*/  IMAD.WIDE.U32 R2, R89, -0x326172a9, RZ ;  /* 0xcd9e8d5759027825 */ /* 0x000fc600078e00ff */
[----:B------:R-:W-:Y:S02]  /*f1d0*/  LOP3.LUT R19, R165, R0, RZ, 0xc0, !PT ;  /* 0x00000000a5137212 */ /* 0x000fe400078ec0ff */
[----:B------:R-:W-:Y:S02]  /*f1e0*/  LOP3.LUT R0, R3, R242, R24, 0x96, !PT ;  /* 0x000000f203007212 */ /* 0x000fe400078e9618 */
[----:B------:R-:W-:Y:S02]  /*f1f0*/  LOP3.LUT R5, R2, 0xffff, RZ, 0xc0, !PT ;  /* 0x0000ffff02057812 */ /* 0x000fe400078ec0ff */
[----:B------:R-:W-:Y:S02]  /*f200*/  LOP3.LUT R3, R0, 0xffff, RZ, 0xc0, !PT ;  /* 0x0000ffff00037812 */ /* 0x000fe400078ec0ff */
[----:B------:R-:W-:Y:S01]  /*f210*/  SHF.R.U32.HI R4, RZ, 0x10, R0 ;  /* 0x00000010ff047819 */ /* 0x000fe20000011600 */
[----:B------:R-:W-:Y:S01]  /*f220*/  HMMA.16816.F32 R64, R20, R40, R68 ;  /* 0x000000281440723c */ /* 0x000fe20000001844 */
[----:B------:R-:W-:-:S02]  /*f230*/  LOP3.LUT R26, R15, R238, R128, 0x96, !PT ;  /* 0x000000ee0f1a7212 */ /* 0x000fc400078e9680 */
[----:B------:R-:W-:Y:S02]  /*f240*/  LOP3.LUT R15, R0, 0xff, RZ, 0xc0, !PT ;  /* 0x000000ff000f7812 */ /* 0x000fe400078ec0ff */
[----:B------:R-:W-:Y:S02]  /*f250*/  SHF.R.U32.HI R14, RZ, 0x18, R0 ;  /* 0x00000018ff0e7819 */ /* 0x000fe40000011600 */
[----:B------:R-:W-:Y:S01]  /*f260*/  SHF.R.U32.HI R0, RZ, 0x8, R3 ;  /* 0x00000008ff007819 */ /* 0x000fe20000011603 */
[----:B------:R-:W-:Y:S01]  /*f270*/  HMMA.16816.F32 R92, R20, R32, R48 ;  /* 0x00000020145c723c */ /* 0x000fe20000001830 */
[----:B------:R-:W-:Y:S02]  /*f280*/  SHF.R.U32.HI R5, RZ, 0x8, R5 ;  /* 0x00000008ff057819 */ /* 0x000fe40000011605 */
[----:B------:R-:W-:-:S05]  /*f290*/  LOP3.LUT R3, R4, 0xff, RZ, 0xc0, !PT ;  /* 0x000000ff04037812 */ /* 0x000fca00078ec0ff */
[----:B------:R-:W-:Y:S01]  /*f2a0*/  HMMA.16816.F32 R40, R20, R42, R84 ;  /* 0x0000002a1428723c */ /* 0x000fe20000001854 */
[----:B------:R-:W-:-:S07]  /*f2b0*/  PRMT R0, R15, 0x5410, R0 ;  /* 0x000054100f007816 */ /* 0x000fce0000000000 */
[----:B------:R-:W-:Y:S01]  /*f2c0*/  HMMA.16816.F32 R60, R20, R34, R72 ;  /* 0x00000022143c723c */ /* 0x000fe20000001848 */
[----:B------:R-:W-:Y:S01]  /*f2d0*/  HSET2.LE.AND R0, R0, R176, PT ;  /* 0x000000b000007233 */ /* 0x000fe20003803000 */
[----:B------:R-:W-:Y:S01]  /*f2e0*/  STL.64 [R1+0xb8], R150 ;  /* 0x0000b89601007387 */ /* 0x000fe20000100a00 */
[----:B------:R-:W-:-:S03]  /*f2f0*/  IMAD.WIDE.U32 R98, R127, -0x2daee0ad, RZ ;  /* 0xd2511f537f627825 */ /* 0x000fc600078e00ff */
[----:B------:R3:W5:Y:S01]  /*f300*/  LDL.LU R224, [R1+0x34c] ;  /* 0x00034c0001e07983 */ /* 0x0007620000300800 */
[----:B------:R-:W-:Y:S02]  /*f310*/  LOP3.LUT R21, R2, 0xff, RZ, 0xc0, !PT ;  /* 0x000000ff02157812 */ /* 0x000fe400078ec0ff */
[--C-:B------:R-:W-:Y:S01]  /*f320*/  SHF.R.U32.HI R22, RZ, 0x10, R2.reuse ;  /* 0x00000010ff167819 */ /* 0x100fe20000011602 */
[----:B--2---:R-:W-:Y:S01]  /*f330*/  HMMA.16816.F32 R68, R16, R28, R76 ;  /* 0x0000001c1044723c */ /* 0x004fe2000000184c */
[----:B------:R-:W-:Y:S01]  /*f340*/  SHF.R.U32.HI R20, RZ, 0x18, R2 ;  /* 0x00000018ff147819 */ /* 0x000fe20000011602 */
[----:B------:R3:W5:Y:S01]  /*f350*/  LDL.LU R221, [R1+0x348] ;  /* 0x0003480001dd7983 */ /* 0x0007620000300800 */
[----:B------:R-:W-:Y:S02]  /*f360*/  PRMT R5, R21, 0x5410, R5 ;  /* 0x0000541015057816 */ /* 0x000fe40000000005 */
[----:B------:R-:W-:Y:S01]  /*f370*/  PRMT R2, R3, 0x5410, R14 ;  /* 0x0000541003027816 */ /* 0x000fe2000000000e */
[----:B------:R3:W5:Y:S01]  /*f380*/  LDL.LU.64 R222, [R1+0x340] ;  /* 0x0003400001de7983 */ /* 0x0007620000300a00 */
[----:B------:R-:W-:Y:S01]  /*f390*/  LOP3.LUT R4, R22, 0xff, RZ, 0xc0, !PT ;  /* 0x000000ff16047812 */ /* 0x000fe200078ec0ff */
[----:B------:R-:W-:-:S02]  /*f3a0*/  HSET2.LE.AND R3, R5, R176, PT ;  /* 0x000000b005037233 */ /* 0x000fc40003803000 */
[--C-:B------:R-:W-:Y:S01]  /*f3b0*/  HSET2.LE.AND R2, R2, R176.reuse, PT ;  /* 0x000000b002027233 */ /* 0x100fe20003803000 */
[----:B------:R-:W-:Y:S01]  /*f3c0*/  PRMT R4, R4, 0x5410, R20 ;  /* 0x0000541004047816 */ /* 0x000fe20000000014 */
[----:B-1----:R-:W-:Y:S01]  /*f3d0*/  HMMA.16816.F32 R84, R16, R44, R80 ;  /* 0x0000002c1054723c */ /* 0x002fe20000001850 */
[----:B------:R-:W-:Y:S01]  /*f3e0*/  LOP3.LUT R20, R209, R0, RZ, 0xc0, !PT ;  /* 0x00000000d1147212 */ /* 0x000fe200078ec0ff */
[----:B------:R3:W5:Y:S01]  /*f3f0*/  LDL.LU R216, [R1+0x33c] ;  /* 0x00033c0001d87983 */ /* 0x0007620000300800 */
[----:B------:R-:W-:Y:S01]  /*f400*/  LOP3.LUT R21, R208, R2, RZ, 0xc0, !PT ;  /* 0x00000002d0157212 */ /* 0x000fe200078ec0ff */
[----:B------:R-:W-:Y:S01]  /*f410*/  HSET2.LE.AND R0, R4, R176, PT ;  /* 0x000000b004007233 */ /* 0x000fe20003803000 */
[----:B------:R-:W-:Y:S01]  /*f420*/  LOP3.LUT R22, R207, R3, RZ, 0xc0, !PT ;  /* 0x00000003cf167212 */ /* 0x000fe200078ec0ff */
[----:B------:R-:W-:Y:S01]  /*f430*/  IMAD.WIDE.U32 R2, R26, -0x2daee0ad, RZ ;  /* 0xd2511f531a027825 */ /* 0x000fe200078e00ff */
[----:B------:R-:W-:Y:S02]  /*f440*/  LDSM.16.MT88.4 R32, [R206+0x4c00] ;  /* 0x004c0000ce20783b */ /* 0x000fe40000004200 */
[----:B------:R-:W-:-:S02]  /*f450*/  LOP3.LUT R23, R204, R0, RZ, 0xc0, !PT ;  /* 0x00000000cc177212 */ /* 0x000fc400078ec0ff */
[----:B------:R-:W-:Y:S01]  /*f460*/  LOP3.LUT R0, R3, R237, R90, 0x96, !PT ;  /* 0x000000ed03007212 */ /* 0x000fe200078e965a */
[C---:B------:R-:W-:Y:S01]  /*f470*/  HMMA.16816.F32 R56, R16.reuse, R30, R56 ;  /* 0x0000001e1038723c */ /* 0x040fe20000001838 */
[----:B------:R-:W-:Y:S01]  /*f480*/  LOP3.LUT R14, R2, 0xffff, RZ, 0xc0, !PT ;  /* 0x0000ffff020e7812 */ /* 0x000fe200078ec0ff */
[----:B------:R3:W5:Y:S01]  /*f490*/  LDL.LU R215, [R1+0x338] ;  /* 0x0003380001d77983 */ /* 0x0007620000300800 */
[----:B------:R-:W-:Y:S01]  /*f4a0*/  LOP3.LUT R3, R0, 0xffff, RZ, 0xc0, !PT ;  /* 0x0000ffff00037812 */ /* 0x000fe200078ec0ff */
[----:B------:R-:W-:Y:S01]  /*f4b0*/  IMAD.WIDE.U32 R4, R126, -0x2daee0ad, RZ ;  /* 0xd2511f537e047825 */ /* 0x000fe200078e00ff */
[----:B------:R-:W-:Y:S01]  /*f4c0*/  SHF.R.U32.HI R15, RZ, 0x10, R2 ;  /* 0x00000010ff0f7819 */ /* 0x000fe20000011602 */
[----:B------:R3:W5:Y:S01]  /*f4d0*/  LDL.LU R214, [R1+0x334] ;  /* 0x0003340001d67983 */ /* 0x0007620000300800 */
[----:B------:R-:W-:Y:S01]  /*f4e0*/  SHF.R.U32.HI R14, RZ, 0x8, R14 ;  /* 0x00000008ff0e7819 */ /* 0x000fe2000001160e */
[----:B------:R-:W-:Y:S01]  /*f4f0*/  HMMA.16816.F32 R52, R16, R46, R52 ;  /* 0x0000002e1034723c */ /* 0x000fe20000001834 */
[----:B------:R-:W-:Y:S01]  /*f500*/  SHF.R.U32.HI R3, RZ, 0x8, R3 ;  /* 0x00000008ff037819 */ /* 0x000fe20000011603 */
[----:B------:R3:W5:Y:S01]  /*f510*/  LDL.LU R213, [R1+0x330] ;  /* 0x0003300001d57983 */ /* 0x0007620000300800 */
[----:B------:R-:W-:-:S04]  /*f520*/  LOP3.LUT R49, R5, R239, R142, 0x96, !PT ;  /* 0x000000ef05317212 */ /* 0x000fc800078e968e */
[----:B------:R-:W-:Y:S01]  /*f530*/  LOP3.LUT R18, R2, 0xff, RZ, 0xc0, !PT ;  /* 0x000000ff02127812 */ /* 0x000fe200078ec0ff */
[----:B------:R3:W5:Y:S01]  /*f540*/  LDL.LU R212, [R1+0x32c] ;  /* 0x00032c0001d47983 */ /* 0x0007620000300800 */
[----:B------:R-:W-:Y:S02]  /*f550*/  LOP3.LUT R16, R0, 0xff, RZ, 0xc0, !PT ;  /* 0x000000ff00107812 */ /* 0x000fe400078ec0ff */
[----:B------:R-:W-:Y:S01]  /*f560*/  SHF.R.U32.HI R17, RZ, 0x18, R2 ;  /* 0x00000018ff117819 */ /* 0x000fe20000011602 */
[----:B------:R3:W5:Y:S01]  /*f570*/  LDL.LU R211, [R1+0x328] ;  /* 0x0003280001d37983 */ /* 0x0007620000300800 */
[----:B------:R-:W-:Y:S02]  /*f580*/  LOP3.LUT R15, R15, 0xff, RZ, 0xc0, !PT ;  /* 0x000000ff0f0f7812 */ /* 0x000fe400078ec0ff */
[----:B------:R-:W-:Y:S01]  /*f590*/  PRMT R18, R18, 0x5410, R14 ;  /* 0x0000541012127816 */ /* 0x000fe2000000000e */
[----:B------:R3:W5:Y:S01]  /*f5a0*/  LDL.LU R210, [R1+0x324] ;  /* 0x0003240001d27983 */ /* 0x0007620000300800 */
[----:B------:R-:W-:-:S02]  /*f5b0*/  PRMT R3, R16, 0x5410, R3 ;  /* 0x0000541010037816 */ /* 0x000fc40000000003 */
[----:B------:R-:W-:Y:S01]  /*f5c0*/  LOP3.LUT R5, R25, R238, R130, 0x96, !PT ;  /* 0x000000ee19057212 */ /* 0x000fe200078e9682 */
[----:B------:R3:W5:Y:S01]  /*f5d0*/  LDL.LU R209, [R1+0x320] ;  /* 0x0003200001d17983 */ /* 0x0007620000300800 */
[----:B------:R-:W-:-:S03]  /*f5e0*/  SHF.R.U32.HI R14, RZ, 0x10, R0 ;  /* 0x00000010ff0e7819 */ /* 0x000fc60000011600 */
[----:B------:R-:W1:Y:S01]  /*f5f0*/  LDSM.16.MT88.4 R24, [R205+0x4c00] ;  /* 0x004c0000cd18783b */ /* 0x000e620000004200 */
[----:B------:R-:W-:Y:S02]  /*f600*/  PRMT R17, R15, 0x5410, R17 ;  /* 0x000054100f117816 */ /* 0x000fe40000000011 */
[----:B------:R-:W-:Y:S01]  /*f610*/  SHF.R.U32.HI R16, RZ, 0x18, R0 ;  /* 0x00000018ff107819 */ /* 0x000fe20000011600 */
[--C-:B------:R-:W-:Y:S01]  /*f620*/  HSET2.LE.AND R0, R3, R176.reuse, PT ;  /* 0x000000b003007233 */ /* 0x100fe20003803000 */
[----:B------:R-:W-:Y:S01]  /*f630*/  LOP3.LUT R15, R14, 0xff, RZ, 0xc0, !PT ;  /* 0x000000ff0e0f7812 */ /* 0x000fe200078ec0ff */
[--C-:B------:R-:W-:Y:S01]  /*f640*/  HSET2.LE.AND R3, R18, R176.reuse, PT ;  /* 0x000000b012037233 */ /* 0x100fe20003803000 */
[----:B------:R-:W-:Y:S01]  /*f650*/  LOP3.LUT R48, R99, R236, R4, 0x96, !PT ;  /* 0x000000ec63307212 */ /* 0x000fe200078e9604 */
[----:B------:R-:W-:Y:S01]  /*f660*/  IMAD.WIDE.U32 R4, R5, -0x2daee0ad, RZ ;  /* 0xd2511f5305047825 */ /* 0x000fe200078e00ff */
[----:B------:R-:W-:Y:S01]  /*f670*/  PRMT R15, R15, 0x5410, R16 ;  /* 0x000054100f0f7816 */ /* 0x000fe20000000010 */
[----:B------:R-:W-:Y:S01]  /*f680*/  HSET2.LE.AND R14, R17, R176, PT ;  /* 0x000000b0110e7233 */ /* 0x000fe20003803000 */
[----:B------:R3:W5:Y:S01]  /*f690*/  LDL.LU R208, [R1+0x31c] ;  /* 0x00031c0001d07983 */ /* 0x0007620000300800 */
[----:B------:R-:W-:-:S02]  /*f6a0*/  LOP3.LUT R16, R170, R0, RZ, 0xc0, !PT ;  /* 0x00000000aa107212 */ /* 0x000fc400078ec0ff */
[----:B------:R-:W-:Y:S01]  /*f6b0*/  LOP3.LUT R18, R168, R3, RZ, 0xc0, !PT ;  /* 0x00000003a8127212 */ /* 0x000fe200078ec0ff */
[----:B------:R3:W5:Y:S01]  /*f6c0*/  LDL.LU R207, [R1+0x318] ;  /* 0x0003180001cf7983 */ /* 0x0007620000300800 */
[----:B------:R-:W-:Y:S02]  /*f6d0*/  LOP3.LUT R0, R4, 0xffff, RZ, 0xc0, !PT ;  /* 0x0000ffff04007812 */ /* 0x000fe400078ec0ff */
[----:B------:R-:W-:Y:S01]  /*f6e0*/  SHF.R.U32.HI R3, RZ, 0x10, R4 ;  /* 0x00000010ff037819 */ /* 0x000fe20000011604 */
[----:B------:R3:W5:Y:S01]  /*f6f0*/  LDL.LU R204, [R1+0x314] ;  /* 0x0003140001cc7983 */ /* 0x0007620000300800 */
[----:B------:R-:W-:Y:S01]  /*f700*/  LOP3.LUT R2, R5, R237, R102, 0x96, !PT ;  /* 0x000000ed05027212 */ /* 0x000fe200078e9666 */
[----:B------:R-:W-:Y:S01]  /*f710*/  HSET2.LE.AND R15, R15, R176, PT ;  /* 0x000000b00f0f7233 */ /* 0x000fe20003803000 */
[----:B------:R-:W-:Y:S02]  /*f720*/  LOP3.LUT R19, R169, R14, RZ, 0xc0, !PT ;  /* 0x0000000ea9137212 */ /* 0x000fe400078ec0ff */
[----:B------:R-:W-:-:S02]  /*f730*/  SHF.R.U32.HI R14, RZ, 0x8, R0 ;  /* 0x00000008ff0e7819 */ /* 0x000fc40000011600 */
[----:B------:R-:W-:Y:S01]  /*f740*/  LOP3.LUT R5, R3, 0xff, RZ, 0xc0, !PT ;  /* 0x000000ff03057812 */ /* 0x000fe200078ec0ff */
[C---:B------:R-:W-:Y:S01]  /*f750*/  HMMA.16816.F32 R76, R20.reuse, R44, R92 ;  /* 0x0000002c144c723c */ /* 0x040fe2000000185c */
[----:B------:R-:W-:Y:S02]  /*f760*/  LOP3.LUT R0, R2, 0xffff, RZ, 0xc0, !PT ;  /* 0x0000ffff02007812 */ /* 0x000fe400078ec0ff */
[--C-:B------:R-:W-:Y:S02]  /*f770*/  SHF.R.U32.HI R3, RZ, 0x10, R2.reuse ;  /* 0x00000010ff037819 */ /* 0x100fe40000011602 */
[----:B------:R-:W-:Y:S02]  /*f780*/  LOP3.LUT R17, R171, R15, RZ, 0xc0, !PT ;  /* 0x0000000fab117212 */ /* 0x000fe400078ec0ff */
[----:B------:R-:W-:Y:S01]  /*f790*/  SHF.R.U32.HI R15, RZ, 0x18, R2 ;  /* 0x00000018ff0f7819 */ /* 0x000fe20000011602 */
[C---:B------:R-:W-:Y:S08]  /*f7a0*/  HMMA.16816.F32 R72, R20.reuse, R28, R64 ;  /* 0x0000001c1448723c */ /* 0x040ff00000001840 */
[C---:B------:R-:W-:Y:S08]  /*f7b0*/  HMMA.16816.F32 R80, R20.reuse, R30, R40 ;  /* 0x0000001e1450723c */ /* 0x040ff00000001828 */
[----:B------:R-:W-:Y:S01]  /*f7c0*/  HMMA.16816.F32 R44, R20, R46, R60 ;  /* 0x0000002e142c723c */ /* 0x000fe2000000183c */
[----:B------:R-:W-:Y:S01]  /*f7d0*/  IMAD.WIDE.U32 R104, R107, -0x2daee0ad, RZ ;  /* 0xd2511f536b687825 */ /* 0x000fe200078e00ff */
[----:B------:R-:W-:Y:S05]  /*f7e0*/  LDSM.16.MT88.4 R40, [R205+0x5000] ;  /* 0x00500000cd28783b */ /* 0x000fea0000004200 */
[----:B------:R-:W-:-:S02]  /*f7f0*/  LOP3.LUT R22, R4, 0xff, RZ, 0xc0, !PT ;  /* 0x000000ff04167812 */ /* 0x000fc400078ec0ff */
[----:B------:R-:W-:Y:S02]  /*f800*/  SHF.R.U32.HI R21, RZ, 0x18, R4 ;  /* 0x00000018ff157819 */ /* 0x000fe40000011604 */
[----:B------:R-:W-:Y:S02]  /*f810*/  LOP3.LUT R20, R2, 0xff, RZ, 0xc0, !PT ;  /* 0x000000ff02147812 */ /* 0x000fe400078ec0ff */
[----:B------:R-:W-:Y:S02]  /*f820*/  SHF.R.U32.HI R4, RZ, 0x8, R0 ;  /* 0x00000008ff047819 */ /* 0x000fe40000011600 */
[----:B------:R-:W-:Y:S02]  /*f830*/  LOP3.LUT R2, R3, 0xff, RZ, 0xc0, !PT ;  /* 0x000000ff03027812 */ /* 0x000fe400078ec0ff */
[----:B------:R-:W-:Y:S02]  /*f840*/  PRMT R3, R5, 0x5410, R21 ;  /* 0x0000541005037816 */ /* 0x000fe40000000015 */
[----:B------:R-:W-:-:S02]  /*f850*/  PRMT R0, R22, 0x5410, R14 ;  /* 0x0000541016007816 */ /* 0x000fc4000000000e */
[----:B------:R-:W-:Y:S02]  /*f860*/  PRMT R5, R20, 0x5410, R4 ;  /* 0x0000541014057816 */ /* 0x000fe40000000004 */
[----:B------:R-:W-:Y:S01]  /*f870*/  PRMT R2, R2, 0x5410, R15 ;  /* 0x0000541002027816 */ /* 0x000fe2000000000f */
[--C-:B------:R-:W-:Y:S02]  /*f880*/  HSET2.LE.AND R0, R0, R176.reuse, PT ;  /* 0x000000b000007233 */ /* 0x100fe40003803000 */
[--C-:B------:R-:W-:Y:S02]  /*f890*/  HSET2.LE.AND R4, R3, R176.reuse, PT ;  /* 0x000000b003047233 */ /* 0x100fe40003803000 */
[--C-:B------:R-:W-:Y:S02]  /*f8a0*/  HSET2.LE.AND R5, R5, R176.reuse, PT ;  /* 0x000000b005057233 */ /* 0x100fe40003803000 */
[----:B------:R-:W-:Y:S01]  /*f8b0*/  HSET2.LE.AND R14, R2, R176, PT ;  /* 0x000000b0020e7233 */ /* 0x000fe20003803000 */
[----:B------:R-:W-:Y:S01]  /*f8c0*/  IMAD.WIDE.U32 R2, R48, -0x326172a9, RZ ;  /* 0xcd9e8d5730027825 */ /* 0x000fe200078e00ff */
[----:B------:R-:W-:-:S02]  /*f8d0*/  LOP3.LUT R22, R149, R0, RZ, 0xc0, !PT ;  /* 0x0000000095167212 */ /* 0x000fc400078ec0ff */
[----:B------:R-:W-:Y:S02]  /*f8e0*/  LOP3.LUT R23, R154, R4, RZ, 0xc0, !PT ;  /* 0x000000049a177212 */ /* 0x000fe400078ec0ff */
[----:B------:R-:W-:Y:S01]  /*f8f0*/  LOP3.LUT R20, R152, R5, RZ, 0xc0, !PT ;  /* 0x0000000598147212 */ /* 0x000fe200078ec0ff */
[----:B------:R-:W-:Y:S01]  /*f900*/  IMAD.WIDE.U32 R4, R49, -0x326172a9, RZ ;  /* 0xcd9e8d5731047825 */ /* 0x000fe200078e00ff */
[----:B------:R-:W-:Y:S01]  /*f910*/  LOP3.LUT R0, R2, 0xffff, RZ, 0xc0, !PT ;  /* 0x0000ffff02007812 */ /* 0x000fe200078ec0ff */
[----:B-1----:R-:W-:Y:S01]  /*f920*/  HMMA.16816.F32 R60, R16, R26, R56 ;  /* 0x0000001a103c723c */ /* 0x002fe20000001838 */
[----:B------:R-:W-:-:S07]  /*f930*/  LOP3.LUT R21, R153, R14, RZ, 0xc0, !PT ;  /* 0x0000000e99157212 */ /* 0x000fce00078ec0ff */
[----:B------:R-:W-:Y:S01]  /*f940*/  HMMA.16816.F32 R52, R16, R34, R52 ;  /* 0x000000221034723c */ /* 0x000fe20000001834 */
[----:B------:R-:W-:Y:S01]  /*f950*/  SHF.R.U32.HI R14, RZ, 0x8, R0 ;  /* 0x00000008ff0e7819 */ /* 0x000fe20000011600 */
[----:B------:R-:W-:Y:S01]  /*f960*/  IMAD.WIDE.U32 R28, R129, -0x326172a9, RZ ;  /* 0xcd9e8d57811c7825 */ /* 0x000fe200078e00ff */
[----:B------:R-:W-:Y:S01]  /*f970*/  LOP3.LUT R0, R3, R242, R4, 0x96, !PT ;  /* 0x000000f203007212 */ /* 0x000fe200078e9604 */
[----:B------:R-:W1:Y:S01]  /*f980*/  LDSM.16.MT88.4 R48, [R206+0x5000] ;  /* 0x00500000ce30783b */ /* 0x000e620000004200 */
[----:B------:R-:W-:-:S03]  /*f990*/  LOP3.LUT R15, R2, 0xff, RZ, 0xc0, !PT ;  /* 0x000000ff020f7812 */ /* 0x000fc600078ec0ff */
[----:B------:R-:W-:Y:S01]  /*f9a0*/  HMMA.16816.F32 R64, R16, R24, R68 ;  /* 0x000000181040723c */ /* 0x000fe20000001844 */
[----:B------:R-:W-:-:S07]  /*f9b0*/  LOP3.LUT R30, R5, R238, R136, 0x96, !PT ;  /* 0x000000ee051e7212 */ /* 0x000fce00078e9688 */
[----:B------:R-:W-:Y:S01]  /*f9c0*/  HMMA.16816.F32 R56, R16, R32, R84 ;  /* 0x000000201038723c */ /* 0x000fe20000001854 */
[----:B------:R-:W-:-:S06]  /*f9d0*/  LOP3.LUT R5, R0, 0xff, RZ, 0xc0, !PT ;  /* 0x000000ff00057812 */ /* 0x000fcc00078ec0ff */
[--C-:B------:R-:W-:Y:S02]  /*f9e0*/  SHF.R.U32.HI R16, RZ, 0x10, R2.reuse ;  /* 0x00000010ff107819 */ /* 0x100fe40000011602 */
[----:B------:R-:W-:Y:S02]  /*f9f0*/  SHF.R.U32.HI R17, RZ, 0x18, R2 ;  /* 0x00000018ff117819 */ /* 0x000fe40000011602 */
[----:B------:R-:W-:Y:S02]  /*fa00*/  LOP3.LUT R2, R0, 0xffff, RZ, 0xc0, !PT ;  /* 0x0000ffff00027812 */ /* 0x000fe400078ec0ff */
[----:B------:R-:W-:Y:S02]  /*fa10*/  SHF.R.U32.HI R3, RZ, 0x10, R0 ;  /* 0x00000010ff037819 */ /* 0x000fe40000011600 */
[----:B------:R-:W-:Y:S02]  /*fa20*/  SHF.R.U32.HI R2, RZ, 0x8, R2 ;  /* 0x00000008ff027819 */ /* 0x000fe40000011602 */
[----:B------:R-:W-:-:S02]  /*fa30*/  SHF.R.U32.HI R4, RZ, 0x18, R0 ;  /* 0x00000018ff047819 */ /* 0x000fc40000011600 */
[----:B------:R-:W-:Y:S02]  /*fa40*/  LOP3.LUT R0, R3, 0xff, RZ, 0xc0, !PT ;  /* 0x000000ff03007812 */ /* 0x000fe400078ec0ff */
[----:B------:R-:W-:Y:S02]  /*fa50*/  PRMT R2, R5, 0x5410, R2 ;  /* 0x0000541005027816 */ /* 0x000fe40000000002 */
[----:B------:R-:W-:Y:S02]  /*fa60*/  LOP3.LUT R96, R105, R236, R88, 0x96, !PT ;  /* 0x000000ec69607212 */ /* 0x000fe400078e9658 */
[----:B------:R-:W-:Y:S02]  /*fa70*/  PRMT R14, R15, 0x5410, R14 ;  /* 0x000054100f0e7816 */ /* 0x000fe4000000000e */
[----:B------:R-:W-:Y:S02]  /*fa80*/  LOP3.LUT R15, R16, 0xff, RZ, 0xc0, !PT ;  /* 0x000000ff100f7812 */ /* 0x000fe400078ec0ff */
[----:B------:R-:W-:Y:S01]  /*fa90*/  PRMT R4, R0, 0x5410, R4 ;  /* 0x0000541000047816 */ /* 0x000fe20000000004 */
[----:B------:R-:W-:Y:S01]  /*faa0*/  HSET2.LE.AND R0, R2, R176, PT ;  /* 0x000000b002007233 */ /* 0x000fe20003803000 */
[----:B------:R-:W-:Y:S01]  /*fab0*/  IMAD.WIDE.U32 R2, R96, -0x326172a9, RZ ;  /* 0xcd9e8d5760027825 */ /* 0x000fe200078e00ff */
[----:B------:R-:W-:-:S02]  /*fac0*/  PRMT R15, R15, 0x5410, R17 ;  /* 0x000054100f0f7816 */ /* 0x000fc40000000011 */
[--C-:B------:R-:W-:Y:S01]  /*fad0*/  HSET2.LE.AND R4, R4, R176.reuse, PT ;  /* 0x000000b004047233 */ /* 0x100fe20003803000 */
[----:B------:R-:W-:Y:S01]  /*fae0*/  LOP3.LUT R16, R177, R0, RZ, 0xc0, !PT ;  /* 0x00000000b1107212 */ /* 0x000fe200078ec0ff */
[--C-:B------:R-:W-:Y:S01]  /*faf0*/  HSET2.LE.AND R14, R14, R176.reuse, PT ;  /* 0x000000b00e0e7233 */ /* 0x100fe20003803000 */
[----:B------:R-:W-:Y:S01]  /*fb00*/  LOP3.LUT R0, R3, R242, R28, 0x96, !PT ;  /* 0x000000f203007212 */ /* 0x000fe200078e961c */
[----:B------:R-:W-:Y:S01]  /*fb10*/  HSET2.LE.AND R5, R15, R176, PT ;  /* 0x000000b00f057233 */ /* 0x000fe20003803000 */
[----:B------:R-:W-:Y:S02]  /*fb20*/  LOP3.LUT R17, R174, R4, RZ, 0xc0, !PT ;  /* 0x00000004ae117212 */ /* 0x000fe400078ec0ff */
[----:B------:R-:W-:Y:S01]  /*fb30*/  LOP3.LUT R4, R0, 0xffff, RZ, 0xc0, !PT ;  /* 0x0000ffff00047812 */ /* 0x000fe200078ec0ff */
[----:B------:R-:W-:Y:S01]  /*fb40*/  HMMA.16816.F32 R92, R20, R32, R76 ;  /* 0x00000020145c723c */ /* 0x000fe2000000184c */
[----:B------:R-:W-:Y:S02]  /*fb50*/  LOP3.LUT R18, R173, R14, RZ, 0xc0, !PT ;  /* 0x0000000ead127212 */ /* 0x000fe400078ec0ff */
[----:B------:R-:W-:-:S02]  /*fb60*/  LOP3.LUT R19, R172, R5, RZ, 0xc0, !PT ;  /* 0x00000005ac137212 */ /* 0x000fc400078ec0ff */
[----:B------:R-:W-:Y:S02]  /*fb70*/  LOP3.LUT R14, R2, 0xffff, RZ, 0xc0, !PT ;  /* 0x0000ffff020e7812 */ /* 0x000fe400078ec0ff */
[----:B------:R-:W-:Y:S01]  /*fb80*/  LOP3.LUT R5, R0, 0xff, RZ, 0xc0, !PT ;  /* 0x000000ff00057812 */ /* 0x000fe200078ec0ff */
[----:B------:R-:W-:Y:S01]  /*fb90*/  HMMA.16816.F32 R68, R20, R24, R72 ;  /* 0x000000181444723c */ /* 0x000fe20000001848 */
[----:B------:R-:W-:Y:S02]  /*fba0*/  SHF.R.U32.HI R3, RZ, 0x8, R4 ;  /* 0x00000008ff037819 */ /* 0x000fe40000011604 */
[----:B------:R-:W-:-:S05]  /*fbb0*/  SHF.R.U32.HI R15, RZ, 0x10, R2 ;  /* 0x00000010ff0f7819 */ /* 0x000fca0000011602 */
[----:B------:R-:W-:Y:S01]  /*fbc0*/  HMMA.16816.F32 R88, R20, R26, R80 ;  /* 0x0000001a1458723c */ /* 0x000fe20000001850 */
[----:B------:R-:W-:-:S07]  /*fbd0*/  PRMT R3, R5, 0x5410, R3 ;  /* 0x0000541005037816 */ /* 0x000fce0000000003 */
[----:B------:R-:W-:Y:S01]  /*fbe0*/  HMMA.16816.F32 R76, R20, R34, R44 ;  /* 0x00000022144c723c */ /* 0x000fe2000000182c */
[----:B------:R-:W-:Y:S01]  /*fbf0*/  SHF.R.U32.HI R4, RZ, 0x18, R0 ;  /* 0x00000018ff047819 */ /* 0x000fe20000011600 */
[----:B------:R-:W2:Y:S05]  /*fc00*/  LDSM.16.MT88.4 R44, [R205+0x5400] ;  /* 0x00540000cd2c783b */ /* 0x000eaa0000004200 */
[----:B------:R-:W-:Y:S02]  /*fc10*/  LOP3.LUT R21, R2, 0xff, RZ, 0xc0, !PT ;  /* 0x000000ff02157812 */ /* 0x000fe400078ec0ff */
[----:B------:R-:W-:Y:S02]  /*fc20*/  SHF.R.U32.HI R20, RZ, 0x18, R2 ;  /* 0x00000018ff147819 */ /* 0x000fe40000011602 */
[----:B------:R-:W-:-:S02]  /*fc30*/  SHF.R.U32.HI R2, RZ, 0x10, R0 ;  /* 0x00000010ff027819 */ /* 0x000fc40000011600 */
[----:B------:R-:W-:Y:S02]  /*fc40*/  SHF.R.U32.HI R5, RZ, 0x8, R14 ;  /* 0x00000008ff057819 */ /* 0x000fe4000001160e */
[----:B------:R-:W-:Y:S02]  /*fc50*/  LOP3.LUT R2, R2, 0xff, RZ, 0xc0, !PT ;  /* 0x000000ff02027812 */ /* 0x000fe400078ec0ff */
[----:B------:R-:W-:Y:S01]  /*fc60*/  LOP3.LUT R15, R15, 0xff, RZ, 0xc0, !PT ;  /* 0x000000ff0f0f7812 */ /* 0x000fe200078ec0ff */
[----:B------:R-:W-:Y:S01]  /*fc70*/  HSET2.LE.AND R0, R3, R176, PT ;  /* 0x000000b003007233 */ /* 0x000fe20003803000 */
[----:B------:R-:W-:Y:S02]  /*fc80*/  LOP3.LUT R3, R175, R133, RZ, 0x3c, !PT ;  /* 0x00000085af037212 */ /* 0x000fe400078e3cff */
[----:B------:R-:W-:Y:S02]  /*fc90*/  PRMT R2, R2, 0x5410, R4 ;  /* 0x0000541002027816 */ /* 0x000fe40000000004 */
[----:B------:R-:W-:-:S02]  /*fca0*/  PRMT R14, R21, 0x5410, R5 ;  /* 0x00005410150e7816 */ /* 0x000fc40000000005 */
[----:B------:R-:W-:Y:S01]  /*fcb0*/  PRMT R15, R15, 0x5410, R20 ;  /* 0x000054100f0f7816 */ /* 0x000fe20000000014 */
[----:B------:R-:W-:Y:S01]  /*fcc0*/  IMAD.WIDE.U32 R4, R3, -0x326172a9, RZ ;  /* 0xcd9e8d5703047825 */ /* 0x000fe200078e00ff */
[----:B------:R-:W-:Y:S01]  /*fcd0*/  LOP3.LUT R24, R245, R0, RZ, 0xc0, !PT ;  /* 0x00000000f5187212 */ /* 0x000fe200078ec0ff */
[--C-:B------:R-:W-:Y:S02]  /*fce0*/  HSET2.LE.AND R0, R2, R176.reuse, PT ;  /* 0x000000b002007233 */ /* 0x100fe40003803000 */
[--C-:B------:R-:W-:Y:S02]  /*fcf0*/  HSET2.LE.AND R2, R14, R176.reuse, PT ;  /* 0x000000b00e027233 */ /* 0x100fe40003803000 */
[----:B------:R-:W-:Y:S01]  /*fd00*/  HSET2.LE.AND R3, R15, R176, PT ;  /* 0x000000b00f037233 */ /* 0x000fe20003803000 */
[----:B------:R-:W-:Y:S02]  /*fd10*/  LOP3.LUT R25, R197, R0, RZ, 0xc0, !PT ;  /* 0x00000000c5197212 */ /* 0x000fe400078ec0ff */
[----:B------:R-:W-:-:S02]  /*fd20*/  LOP3.LUT R0, R5, R232, R198, 0x96, !PT ;  /* 0x000000e805007212 */ /* 0x000fc400078e96c6 */
[----:B------:R-:W-:Y:S02]  /*fd30*/  LOP3.LUT R26, R195, R2, RZ, 0xc0, !PT ;  /* 0x00000002c31a7212 */ /* 0x000fe400078ec0ff */
[----:B------:R-:W-:Y:S01]  /*fd40*/  LOP3.LUT R27, R192, R3, RZ, 0xc0, !PT ;  /* 0x00000003c01b7212 */ /* 0x000fe200078ec0ff */
[----:B------:R-:W-:Y:S01]  /*fd50*/  IMAD.WIDE.U32 R2, R30, -0x2daee0ad, RZ ;  /* 0xd2511f531e027825 */ /* 0x000fe200078e00ff */
[----:B------:R-:W-:Y:S01]  /*fd60*/  LOP3.LUT R20, R101, R233, R4, 0x96, !PT ;  /* 0x000000e965147212 */ /* 0x000fe200078e9604 */
[----:B-1----:R-:W-:Y:S02]  /*fd70*/  HMMA.16816.F32 R72, R16, R48, R56 ;  /* 0x000000301048723c */ /* 0x002fe40000001838 */
[----:B------:R-:W-:Y:S01]  /*fd80*/  IMAD.WIDE.U32 R14, R0, -0x2daee0ad, RZ ;  /* 0xd2511f53000e7825 */ /* 0x000fe200078e00ff */
[----:B------:R-:W-:-:S03]  /*fd90*/  LOP3.LUT R0, R3, R237, R98, 0x96, !PT ;  /* 0x000000ed03007212 */ /* 0x000fc600078e9662 */
[----:B------:R-:W-:Y:S01]  /*fda0*/  IMAD.WIDE.U32 R32, R20, -0x2daee0ad, RZ ;  /* 0xd2511f5314207825 */ /* 0x000fe200078e00ff */
[----:B------:R-:W-:Y:S01]  /*fdb0*/  LOP3.LUT R3, R2, 0xffff, RZ, 0xc0, !PT ;  /* 0x0000ffff02037812 */ /* 0x000fe200078ec0ff */
[----:B------:R-:W-:Y:S01]  /*fdc0*/  HMMA.16816.F32 R84, R16, R40, R64 ;  /* 0x000000281054723c */ /* 0x000fe20000001840 */
[----:B------:R-:W-:Y:S02]  /*fdd0*/  LOP3.LUT R28, R15, R234, R250, 0x96, !PT ;  /* 0x000000ea0f1c7212 */ /* 0x000fe400078e96fa */
[----:B------:R-:W-:-:S05]  /*fde0*/  LOP3.LUT R30, R33, R241, R14, 0x96, !PT ;  /* 0x000000f1211e7212 */ /* 0x000fca00078e960e */
[----:B------:R-:W-:Y:S01]  /*fdf0*/  HMMA.16816.F32 R80, R16, R42, R60 ;  /* 0x0000002a1050723c */ /* 0x000fe2000000183c */
[----:B------:R-:W-:Y:S02]  /*fe00*/  LOP3.LUT R14, R2, 0xff, RZ, 0xc0, !PT ;  /* 0x000000ff020e7812 */ /* 0x000fe400078ec0ff */
[----:B------:R-:W-:-:S05]  /*fe10*/  SHF.R.U32.HI R3, RZ, 0x8, R3 ;  /* 0x00000008ff037819 */ /* 0x000fca0000011603 */
[----:B------:R-:W-:Y:S01]  /*fe20*/  HMMA.16816.F32 R56, R16, R50, R52 ;  /* 0x000000321038723c */ /* 0x000fe20000001834 */
[C---:B------:R-:W-:Y:S01]  /*fe30*/  LOP3.LUT R15, R0.reuse, 0xff, RZ, 0xc0, !PT ;  /* 0x000000ff000f7812 */ /* 0x040fe200078ec0ff */
[----:B------:R-:W1:Y:S05]  /*fe40*/  LDSM.16.MT88.4 R52, [R206+0x5400] ;  /* 0x00540000ce34783b */ /* 0x000e6a0000004200 */
[----:B------:R-:W-:Y:S02]  /*fe50*/  LOP3.LUT R19, R125, R233, R4, 0x96, !PT ;  /* 0x000000e97d137212 */ /* 0x000fe400078e9604 */
[----:B------:R-:W-:Y:S02]  /*fe60*/  LOP3.LUT R4, R0, 0xffff, RZ, 0xc0, !PT ;  /* 0x0000ffff00047812 */ /* 0x000fe400078ec0ff */
[----:B------:R-:W-:-:S02]  /*fe70*/  LOP3.LUT R18, R5, R232, R150, 0x96, !PT ;  /* 0x000000e805127212 */ /* 0x000fc400078e9696 */
[----:B------:R-:W-:Y:S02]  /*fe80*/  SHF.R.U32.HI R4, RZ, 0x8, R4 ;  /* 0x00000008ff047819 */ /* 0x000fe40000011604 */
[--C-:B------:R-:W-:Y:S02]  /*fe90*/  SHF.R.U32.HI R5, RZ, 0x10, R2.reuse ;  /* 0x00000010ff057819 */ /* 0x100fe40000011602 */
[----:B------:R-:W-:Y:S02]  /*fea0*/  SHF.R.U32.HI R16, RZ, 0x18, R2 ;  /* 0x00000018ff107819 */ /* 0x000fe40000011602 */
[----:B------:R-:W-:Y:S02]  /*feb0*/  SHF.R.U32.HI R2, RZ, 0x10, R0 ;  /* 0x00000010ff027819 */ /* 0x000fe40000011600 */
[----:B------:R-:W-:Y:S02]  /*fec0*/  PRMT R14, R14, 0x5410, R3 ;  /* 0x000054100e0e7816 */ /* 0x000fe40000000003 */
[----:B------:R-:W-:-:S02]  /*fed0*/  PRMT R3, R15, 0x5410, R4 ;  /* 0x000054100f037816 */ /* 0x000fc40000000004 */
[----:B------:R-:W-:Y:S02]  /*fee0*/  SHF.R.U32.HI R4, RZ, 0x18, R0 ;  /* 0x00000018ff047819 */ /* 0x000fe40000011600 */
[----:B------:R-:W-:Y:S02]  /*fef0*/  LOP3.LUT R2, R2, 0xff, RZ, 0xc0, !PT ;  /* 0x000000ff02027812 */ /* 0x000fe400078ec0ff */
[----:B------:R-:W-:Y:S02]  /*ff00*/  LOP3.LUT R5, R5, 0xff, RZ, 0xc0, !PT ;  /* 0x000000ff05057812 */ /* 0x000fe400078ec0ff */
[----:B------:R-:W-:Y:S01]  /*ff10*/  PRMT R2, R2, 0x5410, R4 ;  /* 0x0000541002027816 */ /* 0x000fe20000000004 */
[--C-:B------:R-:W-:Y:S01]  /*ff20*/  HSET2.LE.AND R0, R3, R176.reuse, PT ;  /* 0x000000b003007233 */ /* 0x100fe20003803000 */
[----:B------:R-:W-:Y:S02]  /*ff30*/  PRMT R3, R5, 0x5410, R16 ;  /* 0x0000541005037816 */ /* 0x000fe40000000010 */
[----:B------:R-:W-:Y:S01]  /*ff40*/  LOP3.LUT R17, R29, R238, R138, 0x96, !PT ;  /* 0x000000ee1d117212 */ /* 0x000fe200078e968a */
[--C-:B------:R-:W-:Y:S01]  /*ff50*/  HSET2.LE.AND R2, R2, R176.reuse, PT ;  /* 0x000000b002027233 */ /* 0x100fe20003803000 */
[----:B------:R-:W-:Y:S01]  /*ff60*/  LOP3.LUT R20, R181, R0, RZ, 0xc0, !PT ;  /* 0x00000000b5147212 */ /* 0x000fe200078ec0ff */
[----:B------:R-:W-:-:S02]  /*ff70*/  HSET2.LE.AND R0, R14, R176, PT ;  /* 0x000000b00e007233 */ /* 0x000fc40003803000 */
[----:B------:R-:W-:Y:S01]  /*ff80*/  HSET2.LE.AND R14, R3, R176, PT ;  /* 0x000000b0030e7233 */ /* 0x000fe20003803000 */
[----:B------:R-:W-:Y:S01]  /*ff90*/  LOP3.LUT R21, R179, R2, RZ, 0xc0, !PT ;  /* 0x00000002b3157212 */ /* 0x000fe200078ec0ff */
[----:B------:R-:W-:Y:S01]  /*ffa0*/  IMAD.WIDE.U32 R2, R17, -0x2daee0ad, RZ ;  /* 0xd2511f5311027825 */ /* 0x000fe200078e00ff */
[----:B------:R-:W-:-:S04]  /*ffb0*/  LOP3.LUT R22, R178, R0, RZ, 0xc0, !PT ;  /* 0x00000000b2167212 */ /* 0x000fc800078ec0ff */
[----:B------:R-:W-:Y:S01]  /*ffc0*/  LOP3.LUT R0, R2, 0xffff, RZ, 0xc0, !PT ;  /* 0x0000ffff02007812 */ /* 0x000fe200078ec0ff */
[----:B------:R-:W-:Y:S01]  /*ffd0*/  IMAD.WIDE.U32 R4, R18, -0x2daee0ad, RZ ;  /* 0xd2511f5312047825 */ /* 0x000fe200078e00ff */
[----:B------:R-:W-:-:S03]  /*ffe0*/  LOP3.LUT R23, R162, R14, RZ, 0xc0, !PT ;  /* 0x0000000ea2177212 */ /* 0x000fc600078ec0ff */
[----:B------:R-:W-:Y:S01]  /*fff0*/  IMAD.WIDE.U32 R34, R19, -0x2daee0ad, RZ ;  /* 0xd2511f5313227825 */ /* 0x000fe200078e00ff */
[----:B------:R-:W-:Y:S01]  /*10000*/  SHF.R.U32.HI R14, RZ, 0x8, R0 ;  /* 0x00000008ff0e7819 */ /* 0x000fe20000011600 */
[----:B------:R-:W-:Y:S01]  /*10010*/  HMMA.16816.F32 R60, R24, R40, R68 ;  /* 0x00000028183c723c */ /* 0x000fe20000001844 */
[----:B------:R-:W-:Y:S01]  /*10020*/  LOP3.LUT R0, R3, R237, R104, 0x96, !PT ;  /* 0x000000ed03007212 */ /* 0x000fe200078e9668 */
[----:B------:R-:W-:Y:S01]  /*10030*/  LDSM.16.MT88.4 R160, [R205+0x5c00] ;  /* 0x005c0000cda0783b */ /* 0x000fe20000004200 */
[----:B------:R-:W-:Y:S02]  /*10040*/  LOP3.LUT R18, R5, R234, R246, 0x96, !PT ;  /* 0x000000ea05127212 */ /* 0x000fe400078e96f6 */
[----:B------:R-:W-:-:S03]  /*10050*/  LOP3.LUT R5, R2, 0xff, RZ, 0xc0, !PT ;  /* 0x000000ff02057812 */ /* 0x000fc600078ec0ff */
[----:B------:R-:W-:Y:S01]  /*10060*/  HMMA.16816.F32 R64, R24, R42, R88 ;  /* 0x0000002a1840723c */ /* 0x000fe20000001858 */
[----:B------:R-:W-:Y:S02]  /*10070*/  SHF.R.U32.HI R17, RZ, 0x18, R2 ;  /* 0x00000018ff117819 */ /* 0x000fe40000011602 */
[----:B------:R-:W-:-:S05]  /*10080*/  SHF.R.U32.HI R3, RZ, 0x10, R0 ;  /* 0x00000010ff037819 */ /* 0x000fca0000011600 */
[----:B------:R-:W-:Y:S01]  /*10090*/  HMMA.16816.F32 R92, R24, R48, R92 ;  /* 0x00000030185c723c */ /* 0x000fe2000000185c */
[----:B------:R-:W-:-:S07]  /*100a0*/  PRMT R19, R5, 0x5410, R14 ;  /* 0x0000541005137816 */ /* 0x000fce000000000e */
[----:B------:R-:W-:Y:S01]  /*100b0*/  HMMA.16816.F32 R76, R24, R50, R76 ;  /* 0x00000032184c723c */ /* 0x000fe2000000184c */
[----:B------:R-:W-:-:S06]  /*100c0*/  LOP3.LUT R16, R0, 0xff, RZ, 0xc0, !PT ;  /* 0x000000ff00107812 */ /* 0x000fcc00078ec0ff */
[----:B------:R-:W-:Y:S02]  /*100d0*/  LOP3.LUT R24, R35, R241, R4, 0x96, !PT ;  /* 0x000000f123187212 */ /* 0x000fe400078e9604 */
[----:B------:R-:W-:Y:S02]  /*100e0*/  SHF.R.U32.HI R4, RZ, 0x10, R2 ;  /* 0x00000010ff047819 */ /* 0x000fe40000011602 */
[----:B------:R-:W-:Y:S02]  /*100f0*/  LOP3.LUT R2, R0, 0xffff, RZ, 0xc0, !PT ;  /* 0x0000ffff00027812 */ /* 0x000fe400078ec0ff */
[----:B------:R-:W-:Y:S02]  /*10100*/  SHF.R.U32.HI R15, RZ, 0x18, R0 ;  /* 0x00000018ff0f7819 */ /* 0x000fe40000011600 */
[----:B------:R-:W-:Y:S02]  /*10110*/  LOP3.LUT R4, R4, 0xff, RZ, 0xc0, !PT ;  /* 0x000000ff04047812 */ /* 0x000fe400078ec0ff */
[----:B------:R-:W-:-:S02]  /*10120*/  SHF.R.U32.HI R5, RZ, 0x8, R2 ;  /* 0x00000008ff057819 */ /* 0x000fc40000011602 */
[----:B------:R-:W-:Y:S01]  /*10130*/  LOP3.LUT R0, R3, 0xff, RZ, 0xc0, !PT ;  /* 0x000000ff03007812 */ /* 0x000fe200078ec0ff */
[----:B------:R-:W-:Y:S01]  /*10140*/  IMAD.WIDE.U32 R2, R18, -0x326172a9, RZ ;  /* 0xcd9e8d5712027825 */ /* 0x000fe200078e00ff */
[----:B------:R-:W-:Y:S02]  /*10150*/  PRMT R14, R4, 0x5410, R17 ;  /* 0x00005410040e7816 */ /* 0x000fe40000000011 */
[----:B------:R-:W-:Y:S02]  /*10160*/  PRMT R5, R16, 0x5410, R5 ;  /* 0x0000541010057816 */ /* 0x000fe40000000005 */
[----:B------:R-:W-:Y:S01]  /*10170*/  PRMT R4, R0, 0x5410, R15 ;  /* 0x0000541000047816 */ /* 0x000fe2000000000f */
[----:B------:R-:W-:Y:S01]  /*10180*/  IMAD.WIDE.U32 R68, R24, -0x326172a9, RZ ;  /* 0xcd9e8d5718447825 */ /* 0x000fe200078e00ff */
[----:B------:R-:W-:Y:S01]  /*10190*/  LOP3.LUT R15, R3, R231, R124, 0x96, !PT ;  /* 0x000000e7030f7212 */ /* 0x000fe200078e967c */
[--C-:B------:R-:W-:Y:S02]  /*101a0*/  HSET2.LE.AND R0, R5, R176.reuse, PT ;  /* 0x000000b005007233 */ /* 0x100fe40003803000 */
[----:B------:R-:W-:-:S02]  /*101b0*/  HSET2.LE.AND R3, R4, R176, PT ;  /* 0x000000b004037233 */ /* 0x000fc40003803000 */
[--C-:B------:R-:W-:Y:S01]  /*101c0*/  HSET2.LE.AND R5, R14, R176.reuse, PT ;  /* 0x000000b00e057233 */ /* 0x100fe20003803000 */
[----:B------:R-:W-:Y:S01]  /*101d0*/  LOP3.LUT R14, R69, R240, R2, 0x96, !PT ;  /* 0x000000f0450e7212 */ /* 0x000fe200078e9602 */
[----:B------:R-:W-:Y:S01]  /*101e0*/  HSET2.LE.AND R4, R19, R176, PT ;  /* 0x000000b013047233 */ /* 0x000fe20003803000 */
[----:B------:R-:W-:Y:S01]  /*101f0*/  LOP3.LUT R17, R220, R3, RZ, 0xc0, !PT ;  /* 0x00000003dc117212 */ /* 0x000fe200078ec0ff */
[----:B------:R-:W-:Y:S01]  /*10200*/  IMAD.WIDE.U32 R2, R15, -0x2daee0ad, RZ ;  /* 0xd2511f530f027825 */ /* 0x000fe200078e00ff */
[----:B------:R-:W-:-:S03]  /*10210*/  LOP3.LUT R19, R193, R5, RZ, 0xc0, !PT ;  /* 0x00000005c1137212 */ /* 0x000fc600078ec0ff */
[----:B------:R-:W-:Y:S01]  /*10220*/  IMAD.WIDE.U32 R42, R14, -0x2daee0ad, RZ ;  /* 0xd2511f530e2a7825 */ /* 0x000fe200078e00ff */
[----:B------:R-:W-:Y:S02]  /*10230*/  LOP3.LUT R18, R196, R4, RZ, 0xc0, !PT ;  /* 0x00000004c4127212 */ /* 0x000fe400078ec0ff */
[----:B------:R-:W-:Y:S01]  /*10240*/  LOP3.LUT R3, R3, R239, R34, 0x96, !PT ;  /* 0x000000ef03037212 */ /* 0x000fe200078e9622 */
[----:B------:R-:W-:Y:S01]  /*10250*/  IMAD.WIDE.U32 R4, R28, -0x326172a9, RZ ;  /* 0xcd9e8d571c047825 */ /* 0x000fe200078e00ff */
[----:B------:R-:W-:Y:S02]  /*10260*/  LOP3.LUT R2, R43, R236, R2, 0x96, !PT ;  /* 0x000000ec2b027212 */ /* 0x000fe400078e9602 */
[----:B------:R-:W-:Y:S01]  /*10270*/  LOP3.LUT R16, R252, R0, RZ, 0xc0, !PT ;  /* 0x00000000fc107212 */ /* 0x000fe200078ec0ff */
[----:B------:R-:W-:Y:S01]  /*10280*/  IMAD.WIDE.U32 R24, R30, -0x326172a9, RZ ;  /* 0xcd9e8d571e187825 */ /* 0x000fe200078e00ff */
[----:B------:R-:W-:Y:S01]  /*10290*/  LOP3.LUT R0, R5, R231, R100, 0x96, !PT ;  /* 0x000000e705007212 */ /* 0x000fe200078e9664 */
[----:B--2---:R-:W-:Y:S01]  /*102a0*/  HMMA.16816.F32 R84, R20, R44, R84 ;  /* 0x0000002c1454723c */ /* 0x004fe20000001854 */
[----:B------:R-:W2:Y:S01]  /*102b0*/  LDSM.16.MT88.4 R28, [R205+0x5800] ;  /* 0x00580000cd1c783b */ /* 0x000ea20000004200 */
[----:B------:R-:W-:-:S04]  /*102c0*/  IMAD.WIDE.U32 R14, R3, -0x326172a9, RZ ;  /* 0xcd9e8d57030e7825 */ /* 0x000fc800078e00ff */
[----:B------:R-:W-:Y:S02]  /*102d0*/  IMAD.WIDE.U32 R2, R2, -0x326172a9, RZ ;  /* 0xcd9e8d5702027825 */ /* 0x000fe400078e00ff */
[C---:B------:R-:W-:Y:S08]  /*102e0*/  HMMA.16816.F32 R80, R20.reuse, R46, R80 ;  /* 0x0000002e1450723c */ /* 0x040ff00000001850 */
[C---:B-1----:R-:W-:Y:S08]  /*102f0*/  HMMA.16816.F32 R72, R20.reuse, R52, R72 ;  /* 0x000000341448723c */ /* 0x042ff00000001848 */
[----:B------:R-:W-:Y:S07]  /*10300*/  HMMA.16816.F32 R56, R20, R54, R56 ;  /* 0x000000361438723c */ /* 0x000fee0000001838 */
[----:B------:R-:W-:Y:S01]  /*10310*/  LOP3.LUT R20, R25, R240, R4, 0x96, !PT ;  /* 0x000000f019147212 */ /* 0x000fe200078e9604 */
[----:B------:R-:W-:Y:S01]  /*10320*/  IMAD.WIDE.U32 R4, R0, -0x2daee0ad, RZ ;  /* 0xd2511f5300047825 */ /* 0x000fe200078e00ff */
[----:B------:R-:W-:-:S02]  /*10330*/  LOP3.LUT R0, R3, R242, R14, 0x96, !PT ;  /* 0x000000f203007212 */ /* 0x000fc400078e960e */
[----:B------:R-:W-:Y:S01]  /*10340*/  LOP3.LUT R21, R2, 0xffff, RZ, 0xc0, !PT ;  /* 0x0000ffff02157812 */ /* 0x000fe200078ec0ff */
[----:B------:R-:W-:Y:S01]  /*10350*/  IMAD.WIDE.U32 R40, R20, -0x2daee0ad, RZ ;  /* 0xd2511f5314287825 */ /* 0x000fe200078e00ff */
[----:B------:R-:W-:Y:S02]  /*10360*/  LOP3.LUT R25, R5, R239, R32, 0x96, !PT ;  /* 0x000000ef05197212 */ /* 0x000fe400078e9620 */
[----:B------:R-:W-:Y:S01]  /*10370*/  LOP3.LUT R3, R0, 0xffff, RZ, 0xc0, !PT ;  /* 0x0000ffff00037812 */ /* 0x000fe200078ec0ff */
[----:B------:R-:W1:Y:S01]  /*10380*/  LDSM.16.MT88.4 R32, [R206+0x5800] ;  /* 0x00580000ce20783b */ /* 0x000e620000004200 */
[----:B------:R-:W-:Y:S02]  /*10390*/  SHF.R.U32.HI R5, RZ, 0x10, R0 ;  /* 0x00000010ff057819 */ /* 0x000fe40000011600 */
[----:B------:R-:W-:Y:S02]  /*103a0*/  LOP3.LUT R23, R41, R236, R4, 0x96, !PT ;  /* 0x000000ec29177212 */ /* 0x000fe400078e9604 */
[----:B------:R-:W-:-:S02]  /*103b0*/  SHF.R.U32.HI R14, RZ, 0x8, R3 ;  /* 0x00000008ff0e7819 */ /* 0x000fc40000011603 */
[----:B------:R-:W-:Y:S02]  /*103c0*/  SHF.R.U32.HI R4, RZ, 0x18, R0 ;  /* 0x00000018ff047819 */ /* 0x000fe40000011600 */
[----:B------:R-:W-:Y:S02]  /*103d0*/  LOP3.LUT R3, R5, 0xff, RZ, 0xc0, !PT ;  /* 0x000000ff05037812 */ /* 0x000fe400078ec0ff */
[----:B------:R-:W-:Y:S02]  /*103e0*/  LOP3.LUT R26, R2, 0xff, RZ, 0xc0, !PT ;  /* 0x000000ff021a7812 */ /* 0x000fe400078ec0ff */
[--C-:B------:R-:W-:Y:S02]  /*103f0*/  SHF.R.U32.HI R5, RZ, 0x10, R2.reuse ;  /* 0x00000010ff057819 */ /* 0x100fe40000011602 */
[----:B------:R-:W-:Y:S02]  /*10400*/  SHF.R.U32.HI R22, RZ, 0x18, R2 ;  /* 0x00000018ff167819 */ /* 0x000fe40000011602 */
[----:B------:R-:W-:-:S02]  /*10410*/  LOP3.LUT R20, R0, 0xff, RZ, 0xc0, !PT ;  /* 0x000000ff00147812 */ /* 0x000fc400078ec0ff */
[----:B------:R-:W-:Y:S02]  /*10420*/  PRMT R2, R3, 0x5410, R4 ;  /* 0x0000541003027816 */ /* 0x000fe40000000004 */
[----:B------:R-:W-:Y:S02]  /*10430*/  SHF.R.U32.HI R3, RZ, 0x8, R21 ;  /* 0x00000008ff037819 */ /* 0x000fe40000011615 */
[----:B------:R-:W-:Y:S02]  /*10440*/  PRMT R0, R20, 0x5410, R14 ;  /* 0x0000541014007816 */ /* 0x000fe4000000000e */
[----:B------:R-:W-:Y:S02]  /*10450*/  PRMT R3, R26, 0x5410, R3 ;  /* 0x000054101a037816 */ /* 0x000fe40000000003 */
[----:B------:R-:W-:Y:S01]  /*10460*/  LOP3.LUT R4, R5, 0xff, RZ, 0xc0, !PT ;  /* 0x000000ff05047812 */ /* 0x000fe200078ec0ff */
[--C-:B------:R-:W-:Y:S02]  /*10470*/  HSET2.LE.AND R0, R0, R176.reuse, PT ;  /* 0x000000b000007233 */ /* 0x100fe40003803000 */
[--C-:B------:R-:W-:Y:S01]  /*10480*/  HSET2.LE.AND R2, R2, R176.reuse, PT ;  /* 0x000000b002027233 */ /* 0x100fe20003803000 */
[----:B------:R-:W-:Y:S01]  /*10490*/  PRMT R4, R4, 0x5410, R22 ;  /* 0x0000541004047816 */ /* 0x000fe20000000016 */
[----:B------:R-:W-:Y:S01]  /*104a0*/  HSET2.LE.AND R3, R3, R176, PT ;  /* 0x000000b003037233 */ /* 0x000fe20003803000 */
[----:B------:R-:W-:-:S02]  /*104b0*/  LOP3.LUT R20, R185, R0, RZ, 0xc0, !PT ;  /* 0x00000000b9147212 */ /* 0x000fc400078ec0ff */
[----:B------:R-:W-:Y:S01]  /*104c0*/  LOP3.LUT R21, R184, R2, RZ, 0xc0, !PT ;  /* 0x00000002b8157212 */ /* 0x000fe200078ec0ff */
[----:B------:R-:W-:Y:S01]  /*104d0*/  HSET2.LE.AND R0, R4, R176, PT ;  /* 0x000000b004007233 */ /* 0x000fe20003803000 */
[----:B------:R-:W-:Y:S01]  /*104e0*/  LOP3.LUT R22, R183, R3, RZ, 0xc0, !PT ;  /* 0x00000003b7167212 */ /* 0x000fe200078ec0ff */
[----:B------:R-:W-:-:S04]  /*104f0*/  IMAD.WIDE.U32 R4, R25, -0x326172a9, RZ ;  /* 0xcd9e8d5719047825 */ /* 0x000fc800078e00ff */
[----:B------:R-:W-:Y:S01]  /*10500*/  IMAD.WIDE.U32 R2, R23, -0x326172a9, RZ ;  /* 0xcd9e8d5717027825 */ /* 0x000fe200078e00ff */
[----:B------:R-:W-:-:S04]  /*10510*/  LOP3.LUT R23, R182, R0, RZ, 0xc0, !PT ;  /* 0x00000000b6177212 */ /* 0x000fc800078ec0ff */
[----:B------:R-:W-:Y:S01]  /*10520*/  LOP3.LUT R0, R3, R242, R4, 0x96, !PT ;  /* 0x000000f203007212 */ /* 0x000fe200078e9604 */
[----:B------:R-:W-:Y:S01]  /*10530*/  HMMA.16816.F32 R48, R16, R44, R60 ;  /* 0x0000002c1030723c */ /* 0x000fe2000000183c */
[----:B------:R-:W-:Y:S02]  /*10540*/  LOP3.LUT R3, R2, 0xffff, RZ, 0xc0, !PT ;  /* 0x0000ffff02037812 */ /* 0x000fe400078ec0ff */
[----:B------:R-:W-:Y:S02]  /*10550*/  LOP3.LUT R4, R0, 0xffff, RZ, 0xc0, !PT ;  /* 0x0000ffff00047812 */ /* 0x000fe400078ec0ff */
[----:B------:R-:W-:-:S03]  /*10560*/  SHF.R.U32.HI R14, RZ, 0x10, R0 ;  /* 0x00000010ff0e7819 */ /* 0x000fc60000011600 */
[----:B------:R-:W-:Y:S01]  /*10570*/  HMMA.16816.F32 R156, R16, R52, R92 ;  /* 0x00000034109c723c */ /* 0x000fe2000000185c */
[----:B------:R-:W-:-:S07]  /*10580*/  LOP3.LUT R25, R0, 0xff, RZ, 0xc0, !PT ;  /* 0x000000ff00197812 */ /* 0x000fce00078ec0ff */
[C---:B------:R-:W-:Y:S08]  /*10590*/  HMMA.16816.F32 R44, R16.reuse, R46, R64 ;  /* 0x0000002e102c723c */ /* 0x040ff00000001840 */
[----:B------:R-:W-:Y:S07]  /*105a0*/  HMMA.16816.F32 R52, R16, R54, R76 ;  /* 0x000000361034723c */ /* 0x000fee000000184c */
[----:B------:R-:W-:-:S02]  /*105b0*/  SHF.R.U32.HI R19, RZ, 0x18, R0 ;  /* 0x00000018ff137819 */ /* 0x000fc40000011600 */
[----:B------:R-:W-:Y:S02]  /*105c0*/  SHF.R.U32.HI R0, RZ, 0x8, R3 ;  /* 0x00000008ff007819 */ /* 0x000fe40000011603 */
[----:B------:R-:W-:Y:S02]  /*105d0*/  SHF.R.U32.HI R3, RZ, 0x8, R4 ;  /* 0x00000008ff037819 */ /* 0x000fe40000011604 */
[----:B------:R-:W-:Y:S02]  /*105e0*/  LOP3.LUT R4, R14, 0xff, RZ, 0xc0, !PT ;  /* 0x000000ff0e047812 */ /* 0x000fe400078ec0ff */
[----:B------:R-:W-:Y:S02]  /*105f0*/  LOP3.LUT R17, R2, 0xff, RZ, 0xc0, !PT ;  /* 0x000000ff02117812 */ /* 0x000fe400078ec0ff */
[--C-:B------:R-:W-:Y:S02]  /*10600*/  SHF.R.U32.HI R16, RZ, 0x10, R2.reuse ;  /* 0x00000010ff107819 */ /* 0x100fe40000011602 */
[----:B------:R-:W-:-:S02]  /*10610*/  SHF.R.U32.HI R18, RZ, 0x18, R2 ;  /* 0x00000018ff127819 */ /* 0x000fc40000011602 */
[----:B------:R-:W-:Y:S02]  /*10620*/  PRMT R2, R4, 0x5410, R19 ;  /* 0x0000541004027816 */ /* 0x000fe40000000013 */
[----:B------:R-:W-:-:S03]  /*10630*/  PRMT R14, R17, 0x5410, R0 ;  /* 0x00005410110e7816 */ /* 0x000fc60000000000 */
[--C-:B------:R-:W-:Y:S01]  /*10640*/  HSET2.LE.AND R2, R2, R176.reuse, PT ;  /* 0x000000b002027233 */ /* 0x100fe20003803000 */
[----:B------:R-:W-:Y:S01]  /*10650*/  PRMT R0, R25, 0x5410, R3 ;  /* 0x0000541019007816 */ /* 0x000fe20000000003 */
[--C-:B------:R-:W-:Y:S01]  /*10660*/  HSET2.LE.AND R3, R14, R176.reuse, PT ;  /* 0x000000b00e037233 */ /* 0x100fe20003803000 */
[----:B------:R-:W-:Y:S02]  /*10670*/  LOP3.LUT R4, R16, 0xff, RZ, 0xc0, !PT ;  /* 0x000000ff10047812 */ /* 0x000fe400078ec0ff */
[----:B------:R-:W-:Y:S02]  /*10680*/  LOP3.LUT R17, R203, R2, RZ, 0xc0, !PT ;  /* 0x00000002cb117212 */ /* 0x000fe400078ec0ff */
[----:B------:R-:W-:Y:S01]  /*10690*/  LOP3.LUT R2, R15, R238, R68, 0x96, !PT ;  /* 0x000000ee0f027212 */ /* 0x000fe200078e9644 */
[--C-:B------:R-:W-:Y:S01]  /*106a0*/  HSET2.LE.AND R0, R0, R176.reuse, PT ;  /* 0x000000b000007233 */ /* 0x100fe20003803000 */
[----:B------:R-:W-:Y:S02]  /*106b0*/  PRMT R4, R4, 0x5410, R18 ;  /* 0x0000541004047816 */ /* 0x000fe40000000012 */
[----:B------:R-:W-:Y:S01]  /*106c0*/  LOP3.LUT R18, R202, R3, RZ, 0xc0, !PT ;  /* 0x00000003ca127212 */ /* 0x000fe200078ec0ff */
[----:B------:R-:W-:Y:S01]  /*106d0*/  IMAD.WIDE.U32 R2, R2, -0x2daee0ad, RZ ;  /* 0xd2511f5302027825 */ /* 0x000fe200078e00ff */
[----:B------:R-:W-:Y:S01]  /*106e0*/  LOP3.LUT R16, R230, R0, RZ, 0xc0, !PT ;  /* 0x00000000e6107212 */ /* 0x000fe200078ec0ff */
[----:B------:R-:W-:-:S03]  /*106f0*/  HSET2.LE.AND R4, R4, R176, PT ;  /* 0x000000b004047233 */ /* 0x000fc60003803000 */
[----:B------:R-:W-:Y:S01]  /*10700*/  LOP3.LUT R0, R3, R237, R42, 0x96, !PT ;  /* 0x000000ed03007212 */ /* 0x000fe200078e962a */
[----:B--2---:R-:W-:Y:S01]  /*10710*/  HMMA.16816.F32 R152, R20, R28, R84 ;  /* 0x0000001c1498723c */ /* 0x004fe20000001854 */
[----:B------:R-:W-:Y:S02]  /*10720*/  LOP3.LUT R19, R201, R4, RZ, 0xc0, !PT ;  /* 0x00000004c9137212 */ /* 0x000fe400078ec0ff */
[----:B------:R-:W-:Y:S02]  /*10730*/  LOP3.LUT R3, R2, 0xffff, RZ, 0xc0, !PT ;  /* 0x0000ffff02037812 */ /* 0x000fe400078ec0ff */
[----:B------:R-:W-:-:S03]  /*10740*/  LOP3.LUT R4, R0, 0xffff, RZ, 0xc0, !PT ;  /* 0x0000ffff00047812 */ /* 0x000fc600078ec0ff */
[----:B------:R-:W-:Y:S01]  /*10750*/  HMMA.16816.F32 R148, R20, R30, R80 ;  /* 0x0000001e1494723c */ /* 0x000fe20000001850 */
[----:B------:R-:W-:-:S07]  /*10760*/  LOP3.LUT R14, R2, 0xff, RZ, 0xc0, !PT ;  /* 0x000000ff020e7812 */ /* 0x000fce00078ec0ff */
[C---:B-1----:R-:W-:Y:S08]  /*10770*/  HMMA.16816.F32 R140, R20.reuse, R32, R72 ;  /* 0x00000020148c723c */ /* 0x042ff00000001848 */
[----:B------:R-:W-:Y:S07]  /*10780*/  HMMA.16816.F32 R56, R20, R34, R56 ;  /* 0x000000221438723c */ /* 0x000fee0000001838 */
[----:B------:R-:W-:-:S02]  /*10790*/  LOP3.LUT R23, R5, R238, R24, 0x96, !PT ;  /* 0x000000ee05177212 */ /* 0x000fc400078e9618 */
[--C-:B------:R-:W-:Y:S01]  /*107a0*/  SHF.R.U32.HI R5, RZ, 0x10, R0.reuse ;  /* 0x00000010ff057819 */ /* 0x100fe20000011600 */
[----:B------:R-:W1:Y:S01]  /*107b0*/  LDSM.16.MT88.4 R24, [R206+0x5c00] ;  /* 0x005c0000ce18783b */ /* 0x000e620000004200 */
[----:B------:R-:W-:Y:S02]  /*107c0*/  LOP3.LUT R21, R0, 0xff, RZ, 0xc0, !PT ;  /* 0x000000ff00157812 */ /* 0x000fe400078ec0ff */
[----:B------:R-:W-:Y:S02]  /*107d0*/  SHF.R.U32.HI R20, RZ, 0x18, R0 ;  /* 0x00000018ff147819 */ /* 0x000fe40000011600 */
[----:B------:R-:W-:Y:S02]  /*107e0*/  SHF.R.U32.HI R0, RZ, 0x8, R3 ;  /* 0x00000008ff007819 */ /* 0x000fe40000011603 */
[----:B------:R-:W-:Y:S02]  /*107f0*/  SHF.R.U32.HI R3, RZ, 0x8, R4 ;  /* 0x00000008ff037819 */ /* 0x000fe40000011604 */
[----:B------:R-:W-:-:S02]  /*10800*/  LOP3.LUT R4, R5, 0xff, RZ, 0xc0, !PT ;  /* 0x000000ff05047812 */ /* 0x000fc400078ec0ff */
[----:B------:R-:W-:Y:S02]  /*10810*/  SHF.R.U32.HI R22, RZ, 0x10, R2 ;  /* 0x00000010ff167819 */ /* 0x000fe40000011602 */
[----:B------:R-:W-:Y:S02]  /*10820*/  PRMT R5, R14, 0x5410, R0 ;  /* 0x000054100e057816 */ /* 0x000fe40000000000 */
[----:B------:R-:W-:Y:S02]  /*10830*/  SHF.R.U32.HI R15, RZ, 0x18, R2 ;  /* 0x00000018ff0f7819 */ /* 0x000fe40000011602 */
[----:B------:R-:W-:Y:S02]  /*10840*/  PRMT R0, R21, 0x5410, R3 ;  /* 0x0000541015007816 */ /* 0x000fe40000000003 */
[----:B------:R-:W-:Y:S02]  /*10850*/  PRMT R2, R4, 0x5410, R20 ;  /* 0x0000541004027816 */ /* 0x000fe40000000014 */
[----:B------:R-:W-:Y:S01]  /*10860*/  LOP3.LUT R4, R22, 0xff, RZ, 0xc0, !PT ;  /* 0x000000ff16047812 */ /* 0x000fe200078ec0ff */
[----:B------:R-:W-:-:S02]  /*10870*/  HSET2.LE.AND R0, R0, R176, PT ;  /* 0x000000b000007233 */ /* 0x000fc40003803000 */
        /* <DEDUP_REMOVED lines=10> */
[----:B------:R-:W-:Y:S01]  /*10920*/  LOP3.LUT R3, R2, 0xffff, RZ, 0xc0, !PT ;  /* 0x0000ffff02037812 */ /* 0x000fe200078ec0ff */
[----:B------:R-:W-:Y:S01]  /*10930*/  HMMA.16816.F32 R156, R16, R32, R156 ;  /* 0x00000020109c723c */ /* 0x000fe2000000189c */
[----:B------:R-:W-:Y:S02]  /*10940*/  LOP3.LUT R4, R0, 0xffff, RZ, 0xc0, !PT ;  /* 0x0000ffff00047812 */ /* 0x000fe400078ec0ff */
[----:B------:R-:W-:Y:S02]  /*10950*/  SHF.R.U32.HI R14, RZ, 0x8, R3 ;  /* 0x00000008ff0e7819 */ /* 0x000fe40000011603 */
[----:B------:R-:W-:-:S02]  /*10960*/  SHF.R.U32.HI R5, RZ, 0x10, R0 ;  /* 0x00000010ff057819 */ /* 0x000fc40000011600 */
[----:B------:R-:W-:Y:S01]  /*10970*/  SHF.R.U32.HI R3, RZ, 0x10, R2 ;  /* 0x00000010ff037819 */ /* 0x000fe20000011602 */
[----:B------:R-:W-:Y:S01]  /*10980*/  HMMA.16816.F32 R48, R16, R28, R48 ;  /* 0x0000001c1030723c */ /* 0x000fe20000001830 */
[----:B------:R-:W-:Y:S02]  /*10990*/  LOP3.LUT R15, R2, 0xff, RZ, 0xc0, !PT ;  /* 0x000000ff020f7812 */ /* 0x000fe400078ec0ff */
[----:B------:R-:W-:-:S05]  /*109a0*/  LOP3.LUT R5, R5, 0xff, RZ, 0xc0, !PT ;  /* 0x000000ff05057812 */ /* 0x000fca00078ec0ff */
[----:B------:R-:W-:Y:S01]  /*109b0*/  HMMA.16816.F32 R44, R16, R30, R44 ;  /* 0x0000001e102c723c */ /* 0x000fe2000000182c */
[----:B------:R-:W-:-:S07]  /*109c0*/  PRMT R14, R15, 0x5410, R14 ;  /* 0x000054100f0e7816 */ /* 0x000fce000000000e */
[----:B------:R-:W-:Y:S07]  /*109d0*/  HMMA.16816.F32 R32, R16, R34, R52 ;  /* 0x000000221020723c */ /* 0x000fee0000001834 */
[----:B------:R-:W-:Y:S02]  /*109e0*/  LOP3.LUT R17, R0, 0xff, RZ, 0xc0, !PT ;  /* 0x000000ff00117812 */ /* 0x000fe400078ec0ff */
[----:B------:R-:W-:Y:S02]  /*109f0*/  SHF.R.U32.HI R16, RZ, 0x18, R0 ;  /* 0x00000018ff107819 */ /* 0x000fe40000011600 */
[----:B------:R-:W-:-:S02]  /*10a00*/  SHF.R.U32.HI R0, RZ, 0x8, R4 ;  /* 0x00000008ff007819 */ /* 0x000fc40000011604 */
[----:B------:R-:W-:Y:S02]  /*10a10*/  SHF.R.U32.HI R18, RZ, 0x18, R2 ;  /* 0x00000018ff127819 */ /* 0x000fe40000011602 */
[----:B------:R-:W-:Y:S02]  /*10a20*/  LOP3.LUT R4, R3, 0xff, RZ, 0xc0, !PT ;  /* 0x000000ff03047812 */ /* 0x000fe400078ec0ff */
[----:B------:R-:W-:Y:S02]  /*10a30*/  PRMT R0, R17, 0x5410, R0 ;  /* 0x0000541011007816 */ /* 0x000fe40000000000 */
[----:B------:R-:W-:Y:S02]  /*10a40*/  PRMT R2, R5, 0x5410, R16 ;  /* 0x0000541005027816 */ /* 0x000fe40000000010 */
[----:B------:R-:W-:Y:S01]  /*10a50*/  PRMT R4, R4, 0x5410, R18 ;  /* 0x0000541004047816 */ /* 0x000fe20000000012 */
[----:B------:R-:W-:Y:S01]  /*10a60*/  IMAD.MOV.U32 R220, RZ, RZ, R243 ;  /* 0x000000ffffdc7224 */ /* 0x000fe200078e00f3 */
[----:B------:R-:W-:-:S02]  /*10a70*/  HSET2.LE.AND R0, R0, R176, PT ;  /* 0x000000b000007233 */ /* 0x000fc40003803000 */
[--C-:B------:R-:W-:Y:S02]  /*10a80*/  HSET2.LE.AND R2, R2, R176.reuse, PT ;  /* 0x000000b002027233 */ /* 0x100fe40003803000 */
[--C-:B------:R-:W-:Y:S02]  /*10a90*/  HSET2.LE.AND R3, R14, R176.reuse, PT ;  /* 0x000000b00e037233 */ /* 0x100fe40003803000 */
[----:B------:R-:W-:Y:S01]  /*10aa0*/  HSET2.LE.AND R4, R4, R176, PT ;  /* 0x000000b004047233 */ /* 0x000fe20003803000 */
[----:B------:R-:W-:Y:S02]  /*10ab0*/  ISETP.GT.AND P1, PT, R180, R220, PT ;  /* 0x000000dcb400720c */ /* 0x000fe40003f24270 */
[----:B------:R-:W-:Y:S02]  /*10ac0*/  LOP3.LUT R144, R218, R0, RZ, 0xc0, !PT ;  /* 0x00000000da907212 */ /* 0x000fe400078ec0ff */
[----:B------:R-:W-:Y:S02]  /*10ad0*/  LOP3.LUT R145, R194, R2, RZ, 0xc0, !PT ;  /* 0x00000002c2917212 */ /* 0x000fe400078ec0ff */
[----:B------:R-:W-:-:S02]  /*10ae0*/  LOP3.LUT R146, R191, R3, RZ, 0xc0, !PT ;  /* 0x00000003bf927212 */ /* 0x000fc400078ec0ff */
[----:B------:R-:W-:Y:S01]  /*10af0*/  LOP3.LUT R147, R190, R4, RZ, 0xc0, !PT ;  /* 0x00000004be937212 */ /* 0x000fe200078ec0ff */
[----:B------:R-:W-:Y:S01]  /*10b00*/  HMMA.16816.F32 R152, R136, R160, R152 ;  /* 0x000000a08898723c */ /* 0x000fe20000001898 */
[----:B------:R-:W-:Y:S01]  /*10b10*/  IADD3 R245, P0, R6, -0x100, RZ ;  /* 0xffffff0006f57810 */ /* 0x000fe20007f1e0ff */
[----:B------:R-:W-:-:S06]  /*10b20*/  IMAD.MOV.U32 R230, RZ, RZ, R180 ;  /* 0x000000ffffe67224 */ /* 0x000fcc00078e00b4 */
[----:B------:R-:W-:Y:S01]  /*10b30*/  HMMA.16816.F32 R148, R136, R162, R148 ;  /* 0x000000a28894723c */ /* 0x000fe20000001894 */
[----:B------:R-:W-:-:S07]  /*10b40*/  IADD3.X R243, R7, -0x1, RZ, P0, !PT ;  /* 0xffffffff07f37810 */ /* 0x000fce00007fe4ff */
[----:B------:R-:W-:Y:S08]  /*10b50*/  HMMA.16816.F32 R164, R144, R160, R48 ;  /* 0x000000a090a4723c */ /* 0x000ff00000001830 */
[----:B-1----:R-:W-:Y:S08]  /*10b60*/  HMMA.16816.F32 R140, R136, R24, R140 ;  /* 0x00000018888c723c */ /* 0x002ff0000000188c */
[C---:B------:R-:W-:Y:S08]  /*10b70*/  HMMA.16816.F32 R160, R144.reuse, R162, R44 ;  /* 0x000000a290a0723c */ /* 0x040ff0000000182c */
[----:B------:R-:W-:Y:S08]  /*10b80*/  HMMA.16816.F32 R156, R144, R24, R156 ;  /* 0x00000018909c723c */ /* 0x000ff0000000189c */
[-C--:B------:R-:W-:Y:S08]  /*10b90*/  HMMA.16816.F32 R136, R136, R26.reuse, R56 ;  /* 0x0000001a8888723c */ /* 0x080ff00000001838 */
[----:B------:R-:W-:Y:S01]  /*10ba0*/  HMMA.16816.F32 R144, R144, R26, R32 ;  /* 0x0000001a9090723c */ /* 0x000fe20000001820 */
[----:B------:R-:W-:Y:S07]  /*10bb0*/  @!P1 BRA `(.L_x_898) ;  /* 0x0000dc7000009947 */ /* 0x000fee0003800000 */
[----:B---3--:R-:W2:Y:S04]  /*10bc0*/  LDL.64 R198, [R1+0x2d0] ;  /* 0x0002d00001c67983 */ /* 0x008ea80000100a00 */
[----:B------:R-:W3:Y:S01]  /*10bd0*/  LDL.64 R196, [R1+0x58] ;  /* 0x0000580001c47983 */ /* 0x000ee20000100a00 */
[----:B-----5:R-:W-:Y:S01]  /*10be0*/  SHF.L.U64.HI R252, R248, 0x7, R249 ;  /* 0x00000007f8fc7819 */ /* 0x020fe200000102f9 */
[----:B------:R-:W-:-:S04]  /*10bf0*/  DEPBAR.LE SB0, 0x0 ;  /* 0x000080000000791a */ /* 0x000fc80000000000 */
[----:B------:R-:W-:Y:S01]  /*10c00*/  IADD3 R230, R200, -0x2, RZ ;  /* 0xfffffffec8e67810 */ /* 0x000fe20007ffe0ff */
[----:B------:R-:W-:Y:S01]  /*10c10*/  IMAD.SHL.U32 R193, R248, 0x80, RZ ;  /* 0x00000080f8c17824 */ /* 0x000fe200078e00ff */
[----:B------:R-:W-:Y:S01]  /*10c20*/  ISETP.GE.AND P0, PT, R235, R244, PT ;  /* 0x000000f4eb00720c */ /* 0x000fe20003f06270 */
[----:B------:R-:W-:Y:S01]  /*10c30*/  WARPSYNC 0xffffffff ;  /* 0xffffffff00007948 */ /* 0x000fe20003800000 */
[----:B------:R-:W-:Y:S01]  /*10c40*/  SHF.R.S32.HI R0, RZ, 0x1f, R230 ;  /* 0x0000001fff007819 */ /* 0x000fe200000114e6 */
[----:B------:R-:W-:Y:S01]  /*10c50*/  IMAD R4, R252, R230, RZ ;  /* 0x000000e6fc047224 */ /* 0x000fe200078e02ff */
[----:B------:R-:W-:Y:S01]  /*10c60*/  BAR.SYNC.DEFER_BLOCKING 0x0 ;  /* 0x0000000000007b1d */ /* 0x000fe20000010000 */
[----:B------:R-:W-:Y:S02]  /*10c70*/  IMAD.SHL.U32 R219, R219, 0x2, RZ ;  /* 0x00000002dbdb7824 */ /* 0x000fe400078e00ff */
[----:B------:R-:W-:-:S03]  /*10c80*/  IMAD R5, R0, R193, R4 ;  /* 0x000000c100057224 */ /* 0x000fc600078e0204 */
[----:B------:R-:W-:Y:S01]  /*10c90*/  LOP3.LUT R219, R219, 0x6, RZ, 0xc0, !PT ;  /* 0x00000006dbdb7812 */ /* 0x000fe200078ec0ff */
[----:B------:R-:W-:Y:S02]  /*10ca0*/  BSSY B1, `(.L_x_899) ;  /* 0x0000278000017945 */ /* 0x000fe40003800000 */
[----:B------:R-:W-:Y:S04]  /*10cb0*/  @P0 STS [R229+0x4000], RZ ;  /* 0x004000ffe5000388 */ /* 0x000fe80000000800 */
[----:B------:R-:W-:Y:S04]  /*10cc0*/  @P0 STS [R229+0x4004], RZ ;  /* 0x004004ffe5000388 */ /* 0x000fe80000000800 */
[----:B------:R-:W-:Y:S01]  /*10cd0*/  @P0 STS.64 [R229+0x4008], RZ ;  /* 0x004008ffe5000388 */ /* 0x000fe20000000a00 */
[----:B--2---:R-:W-:-:S04]  /*10ce0*/  IMAD.WIDE.U32 R2, R230, R193, R198 ;  /* 0x000000c1e6027225 */ /* 0x004fc800078e00c6 */
[----:B------:R-:W-:Y:S01]  /*10cf0*/  IMAD.IADD R3, R3, 0x1, R5 ;  /* 0x0000000103037824 */ /* 0x000fe200078e0205 */
[CC--:B------:R-:W-:Y:S02]  /*10d00*/  @!P0 LEA R0, P4, R248.reuse, R2.reuse, 0x5 ;  /* 0x00000002f8008211 */ /* 0x0c0fe400078828ff */
[----:B------:R-:W-:Y:S02]  /*10d10*/  @!P0 LEA R4, P2, R248, R2, 0x6 ;  /* 0x00000002f8048211 */ /* 0x000fe400078430ff */
[-C--:B---3--:R-:W-:Y:S02]  /*10d20*/  @!P0 LEA R18, P5, R2, R196.reuse, 0x1 ;  /* 0x000000c402128211 */ /* 0x088fe400078a08ff */
[----:B------:R-:W-:Y:S02]  /*10d30*/  @!P0 LEA R16, P3, R0, R196, 0x1 ;  /* 0x000000c400108211 */ /* 0x000fe400078608ff */
[CCC-:B------:R-:W-:Y:S02]  /*10d40*/  @!P0 LEA.HI.X R5, R248.reuse, R3.reuse, R249.reuse, 0x5, P4 ;  /* 0x00000003f8058211 */ /* 0x1c0fe400020f2cf9 */
[----:B------:R-:W-:-:S02]  /*10d50*/  @!P0 LEA.HI.X R15, R248, R3, R249, 0x6, P2 ;  /* 0x00000003f80f8211 */ /* 0x000fc400010f34f9 */
[-CC-:B------:R-:W-:Y:S01]  /*10d60*/  @!P0 LEA.HI.X R19, R2, R197.reuse, R3.reuse, 0x1, P5 ;  /* 0x000000c502138211 */ /* 0x180fe200028f0c03 */
[----:B------:R-:W-:Y:S01]  /*10d70*/  @!P0 IMAD.WIDE.U32 R2, R248, 0x60, R2 ;  /* 0x00000060f8028825 */ /* 0x000fe200078e0002 */
[-C--:B------:R-:W-:Y:S02]  /*10d80*/  @!P0 LEA.HI.X R17, R0, R197.reuse, R5, 0x1, P3 ;  /* 0x000000c500118211 */ /* 0x080fe400018f0c05 */
[CC--:B------:R-:W-:Y:S01]  /*10d90*/  @!P0 LEA R14, P1, R4.reuse, R196.reuse, 0x1 ;  /* 0x000000c4040e8211 */ /* 0x0c0fe200078208ff */
[----:B------:R-:W-:Y:S01]  /*10da0*/  @!P0 IMAD R0, R249, 0x60, RZ ;  /* 0x00000060f9008824 */ /* 0x000fe200078e02ff */
[----:B------:R-:W-:Y:S01]  /*10db0*/  @!PT LDS RZ, [RZ] ;  /* 0x00000000fffff984 */ /* 0x000fe20000000800 */
[----:B------:R-:W-:Y:S01]  /*10dc0*/  @!PT LDS RZ, [RZ] ;  /* 0x00000000fffff984 */ /* 0x000fe20000000800 */
[----:B------:R-:W-:Y:S01]  /*10dd0*/  @!PT LDS RZ, [RZ] ;  /* 0x00000000fffff984 */ /* 0x000fe20000000800 */
[----:B------:R1:W-:Y:S02]  /*10de0*/  @!P0 LDGSTS.E.BYPASS.LTC128B.128 [R229+0x4000], [R18.64] ;  /* 0x0400000012e58fae */ /* 0x0003e4000b901d44 */
[-C--:B------:R-:W-:Y:S01]  /*10df0*/  @!P0 LEA.HI.X R15, R4, R197.reuse, R15, 0x1, P1 ;  /* 0x000000c5040f8211 */ /* 0x080fe200008f0c0f */
[----:B------:R-:W-:Y:S01]  /*10e00*/  @!P0 IMAD.IADD R0, R0, 0x1, R3 ;  /* 0x0000000100008824 */ /* 0x000fe200078e0203 */
[C---:B------:R-:W-:Y:S01]  /*10e10*/  @!P0 LEA R4, P1, R2.reuse, R196, 0x1 ;  /* 0x000000c402048211 */ /* 0x040fe200078208ff */
[----:B------:R-:W-:Y:S03]  /*10e20*/  @P0 STS.128 [R229+0x4800], RZ ;  /* 0x004800ffe5000388 */ /* 0x000fe60000000c00 */
[----:B------:R-:W-:Y:S01]  /*10e30*/  @!P0 LEA.HI.X R5, R2, R197, R0, 0x1, P1 ;  /* 0x000000c502058211 */ /* 0x000fe200008f0c00 */
        /* <DEDUP_REMOVED lines=14> */
[----:B------:R-:W-:Y:S04]  /*10f20*/  LDSM.16.M88.4 R32, [R204+0x2000] ;  /* 0x00200000cc20783b */ /* 0x000fe80000000200 */
[----:B------:R-:W4:Y:S04]  /*10f30*/  LDSM.16.M88.4 R24, [R207+0x1000] ;  /* 0x00100000cf18783b */ /* 0x000f280000000200 */
[----:B------:R-:W-:Y:S04]  /*10f40*/  LDSM.16.M88.4 R28, [R207] ;  /* 0x00000000cf1c783b */ /* 0x000fe80000000200 */
[----:B------:R-:W2:Y:S04]  /*10f50*/  LDSM.16.M88.4 R48, [R204+0x2400] ;  /* 0x00240000cc30783b */ /* 0x000ea80000000200 */
[----:B------:R-:W-:Y:S04]  /*10f60*/  LDSM.16.M88.4 R40, [R209] ;  /* 0x00000000d128783b */ /* 0x000fe80000000200 */
[----:B-1----:R-:W1:Y:S04]  /*10f70*/  LDSM.16.M88.4 R16, [R208+0x1000] ;  /* 0x00100000d010783b */ /* 0x002e680000000200 */
[----:B------:R-:W-:Y:S04]  /*10f80*/  LDSM.16.M88.4 R20, [R208] ;  /* 0x00000000d014783b */ /* 0x000fe80000000200 */
[----:B------:R-:W1:Y:S04]  /*10f90*/  LDSM.16.M88.4 R60, [R216] ;  /* 0x00000000d83c783b */ /* 0x000e680000000200 */
[----:B------:R-:W1:Y:S04]  /*10fa0*/  LDSM.16.M88.4 R44, [R204+0x2800] ;  /* 0x00280000cc2c783b */ /* 0x000e680000000200 */
[----:B------:R-:W1:Y:S04]  /*10fb0*/  LDSM.16.M88.4 R52, [R204+0x2c00] ;  /* 0x002c0000cc34783b */ /* 0x000e680000000200 */
[----:B------:R-:W0:Y:S01]  /*10fc0*/  LDGDEPBAR ;  /* 0x00000000000079af */ /* 0x000e220000000000 */
[C---:B----4-:R-:W-:Y:S08]  /*10fd0*/  HMMA.16816.F32 R56, R24.reuse, R34, RZ ;  /* 0x000000221838723c */ /* 0x050ff000000018ff */
[----:B------:R-:W-:Y:S08]  /*10fe0*/  HMMA.16816.F32 R64, R24, R32, RZ ;  /* 0x000000201840723c */ /* 0x000ff000000018ff */
[-C--:B--2---:R-:W-:Y:S08]  /*10ff0*/  HMMA.16816.F32 R80, R28, R48.reuse, RZ ;  /* 0x000000301c50723c */ /* 0x084ff000000018ff */
[----:B------:R-:W-:Y:S08]  /*11000*/  HMMA.16816.F32 R76, R24, R48, RZ ;  /* 0x00000030184c723c */ /* 0x000ff000000018ff */
[----:B-1----:R-:W-:Y:S01]  /*11010*/  HMMA.16816.F32 R84, R16, R42, R56 ;  /* 0x0000002a1054723c */ /* 0x002fe20000001838 */
[----:B------:R-:W-:Y:S07]  /*11020*/  LDSM.16.M88.4 R56, [R214] ;  /* 0x00000000d638783b */ /* 0x000fee0000000200 */
[C---:B------:R-:W-:Y:S08]  /*11030*/  HMMA.16816.F32 R72, R28.reuse, R32, RZ ;  /* 0x000000201c48723c */ /* 0x040ff000000018ff */
[----:B------:R-:W-:Y:S01]  /*11040*/  HMMA.16816.F32 R68, R28, R34, RZ ;  /* 0x000000221c44723c */ /* 0x000fe200000018ff */
[----:B------:R-:W1:Y:S07]  /*11050*/  LDSM.16.M88.4 R32, [R215] ;  /* 0x00000000d720783b */ /* 0x000e6e0000000200 */
[----:B------:R-:W-:Y:S01]  /*11060*/  HMMA.16816.F32 R184, R16, R40, R64 ;  /* 0x0000002810b8723c */ /* 0x000fe20000001840 */
[----:B------:R-:W-:-:S02]  /*11070*/  IMAD.MOV.U32 R0, RZ, RZ, R87 ;  /* 0x000000ffff007224 */ /* 0x000fc400078e0057 */
[----:B------:R-:W-:Y:S02]  /*11080*/  IMAD.MOV.U32 R2, RZ, RZ, R86 ;  /* 0x000000ffff027224 */ /* 0x000fe400078e0056 */
[----:B------:R-:W-:Y:S02]  /*11090*/  IMAD.MOV.U32 R252, RZ, RZ, R84 ;  /* 0x000000fffffc7224 */ /* 0x000fe400078e0054 */
[----:B------:R-:W-:Y:S01]  /*110a0*/  IMAD.MOV.U32 R245, RZ, RZ, R85 ;  /* 0x000000fffff57224 */ /* 0x000fe200078e0055 */
[-C--:B------:R-:W-:Y:S08]  /*110b0*/  HMMA.16816.F32 R64, R20, R60.reuse, R80 ;  /* 0x0000003c1440723c */ /* 0x080ff00000001850 */
[----:B------:R-:W-:Y:S08]  /*110c0*/  HMMA.16816.F32 R196, R16, R60, R76 ;  /* 0x0000003c10c4723c */ /* 0x000ff0000000184c */
[-C--:B------:R-:W-:Y:S08]  /*110d0*/  HMMA.16816.F32 R88, R28, R44.reuse, RZ ;  /* 0x0000002c1c58723c */ /* 0x080ff000000018ff */
[----:B------:R-:W-:Y:S01]  /*110e0*/  HMMA.16816.F32 R84, R24, R44, RZ ;  /* 0x0000002c1854723c */ /* 0x000fe200000018ff */
[----:B------:R-:W-:-:S02]  /*110f0*/  IMAD.MOV.U32 R127, RZ, RZ, R64 ;  /* 0x000000ffff7f7224 */ /* 0x000fc400078e0040 */
[----:B------:R-:W-:Y:S02]  /*11100*/  IMAD.MOV.U32 R103, RZ, RZ, R65 ;  /* 0x000000ffff677224 */ /* 0x000fe400078e0041 */
[----:B------:R-:W-:Y:S02]  /*11110*/  IMAD.MOV.U32 R102, RZ, RZ, R66 ;  /* 0x000000ffff667224 */ /* 0x000fe400078e0042 */
[----:B------:R-:W-:Y:S01]  /*11120*/  IMAD.MOV.U32 R3, RZ, RZ, R67 ;  /* 0x000000ffff037224 */ /* 0x000fe200078e0043 */
[-C--:B------:R-:W-:Y:S01]  /*11130*/  HMMA.16816.F32 R80, R24, R46.reuse, RZ ;  /* 0x0000002e1850723c */ /* 0x080fe200000018ff */
[----:B------:R-:W-:Y:S07]  /*11140*/  LDSM.16.M88.4 R64, [R204+0x3800] ;  /* 0x00380000cc40783b */ /* 0x000fee0000000200 */
[----:B------:R-:W-:Y:S01]  /*11150*/  HMMA.16816.F32 R76, R28, R46, RZ ;  /* 0x0000002e1c4c723c */ /* 0x000fe200000018ff */
[----:B------:R-:W2:Y:S07]  /*11160*/  LDSM.16.M88.4 R44, [R204+0x3400] ;  /* 0x00340000cc2c783b */ /* 0x000eae0000000200 */
[C---:B------:R-:W-:Y:S08]  /*11170*/  HMMA.16816.F32 R188, R20.reuse, R40, R72 ;  /* 0x0000002814bc723c */ /* 0x040ff00000001848 */
[----:B------:R-:W-:Y:S08]  /*11180*/  HMMA.16816.F32 R200, R20, R42, R68 ;  /* 0x0000002a14c8723c */ /* 0x000ff00000001844 */
[-C--:B------:R-:W-:Y:S08]  /*11190*/  HMMA.16816.F32 R96, R24, R50.reuse, RZ ;  /* 0x000000321860723c */ /* 0x080ff000000018ff */
[C---:B------:R-:W-:Y:S01]  /*111a0*/  HMMA.16816.F32 R92, R28.reuse, R50, RZ ;  /* 0x000000321c5c723c */ /* 0x040fe200000018ff */
[----:B------:R-:W4:Y:S07]  /*111b0*/  LDSM.16.M88.4 R48, [R204+0x3000] ;  /* 0x00300000cc30783b */ /* 0x000f2e0000000200 */
[-C--:B------:R-:W-:Y:S08]  /*111c0*/  HMMA.16816.F32 R72, R28, R52.reuse, RZ ;  /* 0x000000341c48723c */ /* 0x080ff000000018ff */
[C---:B------:R-:W-:Y:S08]  /*111d0*/  HMMA.16816.F32 R68, R24.reuse, R52, RZ ;  /* 0x000000341844723c */ /* 0x040ff000000018ff */
[-C--:B------:R-:W-:Y:S08]  /*111e0*/  HMMA.16816.F32 R40, R24, R54.reuse, RZ ;  /* 0x000000361828723c */ /* 0x080ff000000018ff */
[----:B------:R-:W-:Y:S08]  /*111f0*/  HMMA.16816.F32 R52, R28, R54, RZ ;  /* 0x000000361c34723c */ /* 0x000ff000000018ff */
[-C--:B-1----:R-:W-:Y:S08]  /*11200*/  HMMA.16816.F32 R180, R20, R32.reuse, R88 ;  /* 0x0000002014b4723c */ /* 0x082ff00000001858 */
[C---:B------:R-:W-:Y:S08]  /*11210*/  HMMA.16816.F32 R168, R16.reuse, R32, R84 ;  /* 0x0000002010a8723c */ /* 0x040ff00000001854 */
[-C--:B------:R-:W-:Y:S08]  /*11220*/  HMMA.16816.F32 R172, R16, R34.reuse, R80 ;  /* 0x0000002210ac723c */ /* 0x080ff00000001850 */
[----:B------:R-:W-:Y:S01]  /*11230*/  HMMA.16816.F32 R120, R20, R34, R76 ;  /* 0x000000221478723c */ /* 0x000fe2000000184c */
[----:B------:R-:W1:Y:S07]  /*11240*/  LDSM.16.M88.4 R32, [R212] ;  /* 0x00000000d420783b */ /* 0x000e6e0000000200 */
[----:B--2---:R-:W-:Y:S08]  /*11250*/  HMMA.16816.F32 R84, R28, R46, RZ ;  /* 0x0000002e1c54723c */ /* 0x004ff000000018ff */
[----:B------:R-:W-:Y:S01]  /*11260*/  HMMA.16816.F32 R104, R20, R58, R52 ;  /* 0x0000003a1468723c */ /* 0x000fe20000001834 */
[----:B------:R-:W2:Y:S07]  /*11270*/  LDSM.16.M88.4 R52, [R211] ;  /* 0x00000000d334783b */ /* 0x000eae0000000200 */
[-C--:B------:R-:W-:Y:S08]  /*11280*/  HMMA.16816.F32 R192, R16, R62.reuse, R96 ;  /* 0x0000003e10c0723c */ /* 0x080ff00000001860 */
[C---:B------:R-:W-:Y:S08]  /*11290*/  HMMA.16816.F32 R176, R20.reuse, R62, R92 ;  /* 0x0000003e14b0723c */ /* 0x040ff0000000185c */
[-C--:B------:R-:W-:Y:S08]  /*112a0*/  HMMA.16816.F32 R116, R20, R56.reuse, R72 ;  /* 0x000000381474723c */ /* 0x080ff00000001848 */
[C---:B------:R-:W-:Y:S08]  /*112b0*/  HMMA.16816.F32 R108, R16.reuse, R56, R68 ;  /* 0x00000038106c723c */ /* 0x040ff00000001844 */
[----:B------:R-:W-:Y:S01]  /*112c0*/  HMMA.16816.F32 R112, R16, R58, R40 ;  /* 0x0000003a1070723c */ /* 0x000fe20000001828 */
[----:B------:R-:W1:Y:S07]  /*112d0*/  LDSM.16.M88.4 R40, [R213] ;  /* 0x00000000d528783b */ /* 0x000e6e0000000200 */
[-C--:B----4-:R-:W-:Y:S08]  /*112e0*/  HMMA.16816.F32 R76, R28, R48.reuse, RZ ;  /* 0x000000301c4c723c */ /* 0x090ff000000018ff */
[C---:B------:R-:W-:Y:S08]  /*112f0*/  HMMA.16816.F32 R72, R24.reuse, R48, RZ ;  /* 0x000000301848723c */ /* 0x040ff000000018ff */
[-C--:B------:R-:W-:Y:S08]  /*11300*/  HMMA.16816.F32 R68, R24, R50.reuse, RZ ;  /* 0x000000321844723c */ /* 0x080ff000000018ff */
[C---:B------:R-:W-:Y:S08]  /*11310*/  HMMA.16816.F32 R60, R28.reuse, R50, RZ ;  /* 0x000000321c3c723c */ /* 0x040ff000000018ff */
[-C--:B------:R-:W-:Y:S08]  /*11320*/  HMMA.16816.F32 R56, R28, R44.reuse, RZ ;  /* 0x0000002c1c38723c */ /* 0x080ff000000018ff */
[C---:B------:R-:W-:Y:S08]  /*11330*/  HMMA.16816.F32 R48, R24.reuse, R44, RZ ;  /* 0x0000002c1830723c */ /* 0x040ff000000018ff */
[C---:B------:R-:W-:Y:S08]  /*11340*/  HMMA.16816.F32 R88, R24.reuse, R46, RZ ;  /* 0x0000002e1858723c */ /* 0x040ff000000018ff */
[----:B------:R-:W-:Y:S08]  /*11350*/  HMMA.16816.F32 R44, R24, R64, RZ ;  /* 0x00000040182c723c */ /* 0x000ff000000018ff */
[-C--:B-1----:R-:W-:Y:S08]  /*11360*/  HMMA.16816.F32 R96, R20, R34.reuse, R84 ;  /* 0x000000221460723c */ /* 0x082ff00000001854 */
[C---:B------:R-:W-:Y:S08]  /*11370*/  HMMA.16816.F32 R128, R16.reuse, R34, R88 ;  /* 0x000000221080723c */ /* 0x040ff00000001858 */
[----:B--2---:R-:W-:Y:S08]  /*11380*/  HMMA.16816.F32 R44, R16, R52, R44 ;  /* 0x00000034102c723c */ /* 0x004ff0000000182c */
[----:B------:R-:W-:Y:S01]  /*11390*/  IMAD.MOV.U32 R35, RZ, RZ, R99 ;  /* 0x000000ffff237224 */ /* 0x000fe200078e0063 */
[----:B------:R-:W-:Y:S01]  /*113a0*/  HMMA.16816.F32 R56, R20, R32, R56 ;  /* 0x000000201438723c */ /* 0x000fe20000001838 */
[----:B------:R-:W-:-:S02]  /*113b0*/  IMAD.MOV.U32 R99, RZ, RZ, R0 ;  /* 0x000000ffff637224 */ /* 0x000fc400078e0000 */
[----:B------:R-:W-:Y:S02]  /*113c0*/  IMAD R0, R230, 0x80, R219 ;  /* 0x00000080e6007824 */ /* 0x000fe400078e02db */
[----:B------:R-:W-:-:S03]  /*113d0*/  IMAD.MOV.U32 R34, RZ, RZ, R97 ;  /* 0x000000ffff227224 */ /* 0x000fc600078e0061 */
[----:B------:R-:W-:Y:S01]  /*113e0*/  HMMA.16816.F32 R48, R16, R32, R48 ;  /* 0x000000201030723c */ /* 0x000fe20000001830 */
[C---:B------:R-:W-:Y:S02]  /*113f0*/  ISETP.GE.AND P1, PT, R0.reuse, R224, PT ;  /* 0x000000e00000720c */ /* 0x040fe40003f26270 */
[C---:B------:R-:W-:Y:S02]  /*11400*/  ISETP.GE.AND P4, PT, R0.reuse, R223, PT ;  /* 0x000000df0000720c */ /* 0x040fe40003f86270 */
[C---:B------:R-:W-:Y:S02]  /*11410*/  ISETP.GE.OR P1, PT, R0.reuse, R228, !P1 ;  /* 0x000000e40000720c */ /* 0x040fe40004f26670 */
[----:B------:R-:W-:Y:S01]  /*11420*/  IMAD.MOV.U32 R33, RZ, RZ, R98 ;  /* 0x000000ffff217224 */ /* 0x000fe200078e0062 */
[C---:B------:R-:W-:Y:S01]  /*11430*/  ISETP.GE.OR P4, PT, R0.reuse, R227, !P4 ;  /* 0x000000e30000720c */ /* 0x040fe20006786670 */
[----:B------:R-:W-:Y:S01]  /*11440*/  IMAD.MOV.U32 R98, RZ, RZ, R2 ;  /* 0x000000ffff627224 */ /* 0x000fe200078e0002 */
[----:B------:R-:W-:Y:S01]  /*11450*/  IADD3 R2, R0, 0x1, RZ ;  /* 0x0000000100027810 */ /* 0x000fe20007ffe0ff */
[----:B------:R-:W-:Y:S01]  /*11460*/  IMAD.MOV.U32 R15, RZ, RZ, R44 ;  /* 0x000000ffff0f7224 */ /* 0x000fe200078e002c */
[----:B------:R-:W-:Y:S01]  /*11470*/  FSEL R126, R188, -INF , !P1 ;  /* 0xff800000bc7e7808 */ /* 0x000fe20004800000 */
[----:B------:R-:W-:Y:S01]  /*11480*/  IMAD.MOV.U32 R32, RZ, RZ, R96 ;  /* 0x000000ffff207224 */ /* 0x000fe200078e0060 */
[C---:B------:R-:W-:Y:S01]  /*11490*/  ISETP.GE.AND P5, PT, R2.reuse, R224, PT ;  /* 0x000000e00200720c */ /* 0x040fe20003fa6270 */
[----:B------:R-:W-:Y:S01]  /*114a0*/  HMMA.16816.F32 R80, R28, R64, RZ ;  /* 0x000000401c50723c */ /* 0x000fe200000018ff */
[C---:B------:R-:W-:Y:S01]  /*114b0*/  ISETP.GE.AND P3, PT, R2.reuse, R223, PT ;  /* 0x000000df0200720c */ /* 0x040fe20003f66270 */
[----:B------:R-:W-:Y:S01]  /*114c0*/  IMAD.MOV.U32 R14, RZ, RZ, R46 ;  /* 0x000000ffff0e7224 */ /* 0x000fe200078e002e */
[C---:B------:R-:W-:Y:S01]  /*114d0*/  ISETP.GE.OR P5, PT, R2.reuse, R228, !P5 ;  /* 0x000000e40200720c */ /* 0x040fe20006fa6670 */
[----:B---3--:R-:W-:Y:S01]  /*114e0*/  IMAD.MOV.U32 R5, RZ, RZ, R45 ;  /* 0x000000ffff057224 */ /* 0x008fe200078e002d */
[CC--:B------:R-:W-:Y:S01]  /*114f0*/  ISETP.GE.AND P2, PT, R2.reuse, R222.reuse, PT ;  /* 0x000000de0200720c */ /* 0x0c0fe20003f46270 */
[----:B------:R-:W-:Y:S01]  /*11500*/  IMAD.MOV.U32 R4, RZ, RZ, R47 ;  /* 0x000000ffff047224 */ /* 0x000fe200078e002f */
[----:B------:R-:W-:Y:S01]  /*11510*/  ISETP.GE.AND P6, PT, R2, R221, PT ;  /* 0x000000dd0200720c */ /* 0x000fe20003fc6270 */
[----:B------:R-:W-:Y:S01]  /*11520*/  HMMA.16816.F32 R92, R20, R40, R76 ;  /* 0x00000028145c723c */ /* 0x000fe2000000184c */
[----:B------:R-:W-:-:S02]  /*11530*/  ISETP.GE.AND P1, PT, R0, R222, PT ;  /* 0x000000de0000720c */ /* 0x000fc40003f26270 */
[----:B------:R-:W-:Y:S02]  /*11540*/  FSEL R188, R189, -INF , !P5 ;  /* 0xff800000bdbc7808 */ /* 0x000fe40006800000 */
[C---:B------:R-:W-:Y:S02]  /*11550*/  ISETP.GE.OR P3, PT, R2.reuse, R227, !P3 ;  /* 0x000000e30200720c */ /* 0x040fe40005f66670 */
[CC--:B------:R-:W-:Y:S01]  /*11560*/  ISETP.GE.OR P2, PT, R2.reuse, R226.reuse, !P2 ;  /* 0x000000e20200720c */ /* 0x0c0fe20005746670 */
[----:B------:R-:W-:Y:S01]  /*11570*/  HMMA.16816.F32 R68, R16, R42, R68 ;  /* 0x0000002a1044723c */ /* 0x000fe20000001844 */
[----:B------:R-:W-:Y:S02]  /*11580*/  ISETP.GE.OR P6, PT, R2, R225, !P6 ;  /* 0x000000e10200720c */ /* 0x000fe400077c6670 */
[C---:B------:R-:W-:Y:S02]  /*11590*/  ISETP.GE.OR P5, PT, R0.reuse, R226, !P1 ;  /* 0x000000e20000720c */ /* 0x040fe40004fa6670 */
[----:B------:R-:W-:-:S02]  /*115a0*/  IADD3 R2, R0, 0x8, RZ ;  /* 0x0000000800027810 */ /* 0x000fc40007ffe0ff */
[----:B------:R-:W-:Y:S01]  /*115b0*/  FSEL R218, R190, -INF , !P4 ;  /* 0xff800000beda7808 */ /* 0x000fe20006000000 */
[C---:B------:R-:W-:Y:S01]  /*115c0*/  HMMA.16816.F32 R76, R20.reuse, R52, R80 ;  /* 0x00000034144c723c */ /* 0x040fe20000001850 */
[----:B------:R-:W-:Y:S02]  /*115d0*/  FSEL R219, R191, -INF , !P3 ;  /* 0xff800000bfdb7808 */ /* 0x000fe40005800000 */
[----:B------:R-:W-:Y:S02]  /*115e0*/  FSEL R243, R184, -INF , !P5 ;  /* 0xff800000b8f37808 */ /* 0x000fe40006800000 */
[----:B------:R-:W-:Y:S02]  /*115f0*/  FSEL R44, R185, -INF , !P2 ;  /* 0xff800000b92c7808 */ /* 0x000fe40005000000 */
[----:B------:R-:W-:Y:S01]  /*11600*/  ISETP.GE.AND P3, PT, R0, R221, PT ;  /* 0x000000dd0000720c */ /* 0x000fe20003f66270 */
[----:B------:R-:W-:Y:S01]  /*11610*/  HMMA.16816.F32 R60, R20, R42, R60 ;  /* 0x0000002a143c723c */ /* 0x000fe2000000183c */
[C---:B------:R-:W-:Y:S01]  /*11620*/  ISETP.GE.AND P4, PT, R2.reuse, R224, PT ;  /* 0x000000e00200720c */ /* 0x040fe20003f86270 */
[----:B------:R-:W-:Y:S01]  /*11630*/  STL [R1+0x2c], R44 ;  /* 0x00002c2c01007387 */ /* 0x000fe20000100800 */
[----:B------:R-:W-:-:S02]  /*11640*/  ISETP.GE.AND P1, PT, R2, R223, PT ;  /* 0x000000df0200720c */ /* 0x000fc40003f26270 */
[C---:B------:R-:W-:Y:S02]  /*11650*/  ISETP.GE.AND P5, PT, R2.reuse, R222, PT ;  /* 0x000000de0200720c */ /* 0x040fe40003fa6270 */
[C---:B------:R-:W-:Y:S01]  /*11660*/  ISETP.GE.AND P2, PT, R2.reuse, R221, PT ;  /* 0x000000dd0200720c */ /* 0x040fe20003f46270 */
[----:B------:R-:W-:Y:S01]  /*11670*/  HMMA.16816.F32 R72, R16, R40, R72 ;  /* 0x000000281048723c */ /* 0x000fe20000001848 */
[C---:B------:R-:W-:Y:S02]  /*11680*/  ISETP.GE.OR P4, PT, R2.reuse, R228, !P4 ;  /* 0x000000e40200720c */ /* 0x040fe40006786670 */
[C---:B------:R-:W-:Y:S02]  /*11690*/  ISETP.GE.OR P1, PT, R2.reuse, R227, !P1 ;  /* 0x000000e30200720c */ /* 0x040fe40004f26670 */
[C---:B------:R-:W-:Y:S02]  /*116a0*/  ISETP.GE.OR P5, PT, R2.reuse, R226, !P5 ;  /* 0x000000e20200720c */ /* 0x040fe40006fa6670 */
[-C--:B------:R-:W-:Y:S01]  /*116b0*/  ISETP.GE.OR P2, PT, R2, R225.reuse, !P2 ;  /* 0x000000e10200720c */ /* 0x080fe20005746670 */
[----:B------:R-:W-:Y:S01]  /*116c0*/  IMAD.MOV.U32 R43, RZ, RZ, R79 ;  /* 0x000000ffff2b7224 */ /* 0x000fe200078e004f */
[C---:B------:R-:W-:Y:S01]  /*116d0*/  ISETP.GE.OR P3, PT, R0.reuse, R225, !P3 ;  /* 0x000000e10000720c */ /* 0x040fe20005f66670 */
[----:B------:R-:W-:Y:S01]  /*116e0*/  IMAD.MOV.U32 R42, RZ, RZ, R77 ;  /* 0x000000ffff2a7224 */ /* 0x000fe200078e004d */
[----:B------:R-:W-:Y:S01]  /*116f0*/  IADD3 R2, R0, 0x9, RZ ;  /* 0x0000000900027810 */ /* 0x000fe20007ffe0ff */
[----:B------:R-:W-:Y:S01]  /*11700*/  IMAD.MOV.U32 R41, RZ, RZ, R78 ;  /* 0x000000ffff297224 */ /* 0x000fe200078e004e */
[----:B------:R-:W-:Y:S01]  /*11710*/  FSEL R97, R187, -INF , !P6 ;  /* 0xff800000bb617808 */ /* 0x000fe20007000000 */
[----:B------:R-:W-:Y:S01]  /*11720*/  IMAD.MOV.U32 R40, RZ, RZ, R76 ;  /* 0x000000ffff287224 */ /* 0x000fe200078e004c */
        /* <DEDUP_REMOVED lines=20> */
[C---:B------:R-:W-:Y:S02]  /*11870*/  ISETP.GE.OR P3, PT, R2.reuse, R228, !P3 ;  /* 0x000000e40200720c */ /* 0x040fe40005f66670 */
[C---:B------:R-:W-:Y:S02]  /*11880*/  ISETP.GE.OR P5, PT, R2.reuse, R227, !P5 ;  /* 0x000000e30200720c */ /* 0x040fe40006fa6670 */
[C---:B------:R-:W-:Y:S02]  /*11890*/  ISETP.GE.OR P2, PT, R2.reuse, R226, !P2 ;  /* 0x000000e20200720c */ /* 0x040fe40005746670 */
[----:B------:R-:W-:Y:S02]  /*118a0*/  ISETP.GE.OR P6, PT, R2, R225, !P6 ;  /* 0x000000e10200720c */ /* 0x000fe400077c6670 */
[----:B------:R-:W-:-:S02]  /*118b0*/  IADD3 R2, R0, 0x11, RZ ;  /* 0x0000001100027810 */ /* 0x000fc40007ffe0ff */
[----:B------:R-:W-:Y:S02]  /*118c0*/  FSEL R245, R245, -INF , !P4 ;  /* 0xff800000f5f57808 */ /* 0x000fe40006000000 */
[C---:B------:R-:W-:Y:S02]  /*118d0*/  ISETP.GE.AND P4, PT, R2.reuse, R224, PT ;  /* 0x000000e00200720c */ /* 0x040fe40003f86270 */
[----:B------:R-:W-:Y:S02]  /*118e0*/  FSEL R91, R99, -INF , !P1 ;  /* 0xff800000635b7808 */ /* 0x000fe40004800000 */
[C---:B------:R-:W-:Y:S02]  /*118f0*/  ISETP.GE.OR P4, PT, R2.reuse, R228, !P4 ;  /* 0x000000e40200720c */ /* 0x040fe40006786670 */
[----:B------:R-:W-:Y:S02]  /*11900*/  ISETP.GE.AND P1, PT, R2, R223, PT ;  /* 0x000000df0200720c */ /* 0x000fe40003f26270 */
[----:B------:R-:W-:-:S02]  /*11910*/  FSEL R185, R127, -INF , !P3 ;  /* 0xff8000007fb97808 */ /* 0x000fc40005800000 */
[----:B------:R-:W-:Y:S02]  /*11920*/  FSEL R189, R103, -INF , !P4 ;  /* 0xff80000067bd7808 */ /* 0x000fe40006000000 */
[C---:B------:R-:W-:Y:S02]  /*11930*/  ISETP.GE.AND P3, PT, R2.reuse, R222, PT ;  /* 0x000000de0200720c */ /* 0x040fe40003f66270 */
[C---:B------:R-:W-:Y:S02]  /*11940*/  ISETP.GE.AND P4, PT, R2.reuse, R221, PT ;  /* 0x000000dd0200720c */ /* 0x040fe40003f86270 */
[C---:B------:R-:W-:Y:S02]  /*11950*/  ISETP.GE.OR P1, PT, R2.reuse, R227, !P1 ;  /* 0x000000e30200720c */ /* 0x040fe40004f26670 */
[C---:B------:R-:W-:Y:S02]  /*11960*/  ISETP.GE.OR P3, PT, R2.reuse, R226, !P3 ;  /* 0x000000e20200720c */ /* 0x040fe40005f66670 */
[----:B------:R-:W-:-:S02]  /*11970*/  ISETP.GE.OR P4, PT, R2, R225, !P4 ;  /* 0x000000e10200720c */ /* 0x000fc40006786670 */
[----:B------:R-:W-:Y:S02]  /*11980*/  IADD3 R2, R0, 0x18, RZ ;  /* 0x0000001800027810 */ /* 0x000fe40007ffe0ff */
[----:B------:R-:W-:Y:S01]  /*11990*/  FSEL R200, R3, -INF , !P1 ;  /* 0xff80000003c87808 */ /* 0x000fe20004800000 */
[----:B------:R-:W-:Y:S01]  /*119a0*/  IMAD.MOV.U32 R3, RZ, RZ, R220 ;  /* 0x000000ffff037224 */ /* 0x000fe200078e00dc */
[----:B------:R-:W-:Y:S02]  /*119b0*/  FSEL R201, R102, -INF , !P5 ;  /* 0xff80000066c97808 */ /* 0x000fe40006800000 */
[----:B------:R-:W-:Y:S02]  /*119c0*/  FSEL R220, R196, -INF , !P2 ;  /* 0xff800000c4dc7808 */ /* 0x000fe40005000000 */
[----:B------:R-:W-:Y:S02]  /*119d0*/  FSEL R197, R197, -INF , !P3 ;  /* 0xff800000c5c57808 */ /* 0x000fe40005800000 */
[----:B------:R-:W-:-:S02]  /*119e0*/  ISETP.GE.AND P5, PT, R2, R224, PT ;  /* 0x000000e00200720c */ /* 0x000fc40003fa6270 */
[C---:B------:R-:W-:Y:S02]  /*119f0*/  ISETP.GE.AND P1, PT, R2.reuse, R223, PT ;  /* 0x000000df0200720c */ /* 0x040fe40003f26270 */
[C---:B------:R-:W-:Y:S02]  /*11a00*/  ISETP.GE.AND P2, PT, R2.reuse, R222, PT ;  /* 0x000000de0200720c */ /* 0x040fe40003f46270 */
[C---:B------:R-:W-:Y:S02]  /*11a10*/  ISETP.GE.AND P3, PT, R2.reuse, R221, PT ;  /* 0x000000dd0200720c */ /* 0x040fe40003f66270 */
[C---:B------:R-:W-:Y:S02]  /*11a20*/  ISETP.GE.OR P5, PT, R2.reuse, R228, !P5 ;  /* 0x000000e40200720c */ /* 0x040fe40006fa6670 */
[C---:B------:R-:W-:Y:S02]  /*11a30*/  ISETP.GE.OR P1, PT, R2.reuse, R227, !P1 ;  /* 0x000000e30200720c */ /* 0x040fe40004f26670 */
[----:B------:R-:W-:-:S02]  /*11a40*/  ISETP.GE.OR P2, PT, R2, R226, !P2 ;  /* 0x000000e20200720c */ /* 0x000fc40005746670 */
[----:B------:R-:W-:Y:S02]  /*11a50*/  ISETP.GE.OR P3, PT, R2, R225, !P3 ;  /* 0x000000e10200720c */ /* 0x000fe40005f66670 */
[----:B------:R-:W-:Y:S02]  /*11a60*/  IADD3 R2, R0, 0x19, RZ ;  /* 0x0000001900027810 */ /* 0x000fe40007ffe0ff */
[----:B------:R-:W-:Y:S01]  /*11a70*/  FSEL R90, R198, -INF , !P6 ;  /* 0xff800000c65a7808 */ /* 0x000fe20007000000 */
[----:B------:R-:W-:Y:S01]  /*11a80*/  IMAD.MOV.U32 R198, RZ, RZ, R43 ;  /* 0x000000ffffc67224 */ /* 0x000fe200078e002b */
[----:B------:R-:W-:Y:S01]  /*11a90*/  FSEL R89, R199, -INF , !P4 ;  /* 0xff800000c7597808 */ /* 0x000fe20006000000 */
[----:B------:R-:W-:Y:S01]  /*11aa0*/  IMAD.MOV.U32 R199, RZ, RZ, R42 ;  /* 0x000000ffffc77224 */ /* 0x000fe200078e002a */
        /* <DEDUP_REMOVED lines=10> */
[----:B------:R-:W-:Y:S02]  /*11b50*/  IADD3 R2, R0, 0x20, RZ ;  /* 0x0000002000027810 */ /* 0x000fe40007ffe0ff */
[----:B------:R-:W-:Y:S02]  /*11b60*/  FSEL R177, R177, -INF , !P6 ;  /* 0xff800000b1b17808 */ /* 0x000fe40007000000 */
[----:B------:R-:W-:Y:S02]  /*11b70*/  FSEL R190, R179, -INF , !P4 ;  /* 0xff800000b3be7808 */ /* 0x000fe40006000000 */
[----:B------:R-:W-:-:S02]  /*11b80*/  FSEL R196, R192, -INF , !P2 ;  /* 0xff800000c0c47808 */ /* 0x000fc40005000000 */
[----:B------:R-:W-:Y:S01]  /*11b90*/  FSEL R88, R194, -INF , !P3 ;  /* 0xff800000c2587808 */ /* 0x000fe20005800000 */
[----:B------:R-:W-:Y:S01]  /*11ba0*/  IMAD.MOV.U32 R194, RZ, RZ, R41 ;  /* 0x000000ffffc27224 */ /* 0x000fe200078e0029 */
[C---:B------:R-:W-:Y:S02]  /*11bb0*/  ISETP.GE.AND P4, PT, R2.reuse, R224, PT ;  /* 0x000000e00200720c */ /* 0x040fe40003f86270 */
[C---:B------:R-:W-:Y:S02]  /*11bc0*/  ISETP.GE.AND P2, PT, R2.reuse, R223, PT ;  /* 0x000000df0200720c */ /* 0x040fe40003f46270 */
[C---:B------:R-:W-:Y:S02]  /*11bd0*/  ISETP.GE.AND P3, PT, R2.reuse, R222, PT ;  /* 0x000000de0200720c */ /* 0x040fe40003f66270 */
[C---:B------:R-:W-:Y:S02]  /*11be0*/  ISETP.GE.AND P6, PT, R2.reuse, R221, PT ;  /* 0x000000dd0200720c */ /* 0x040fe40003fc6270 */
[----:B------:R-:W-:-:S02]  /*11bf0*/  ISETP.GE.OR P4, PT, R2, R228, !P4 ;  /* 0x000000e40200720c */ /* 0x000fc40006786670 */
[C---:B------:R-:W-:Y:S02]  /*11c00*/  ISETP.GE.OR P2, PT, R2.reuse, R227, !P2 ;  /* 0x000000e30200720c */ /* 0x040fe40005746670 */
[C---:B------:R-:W-:Y:S02]  /*11c10*/  ISETP.GE.OR P3, PT, R2.reuse, R226, !P3 ;  /* 0x000000e20200720c */ /* 0x040fe40005f66670 */
[----:B------:R-:W-:Y:S02]  /*11c20*/  ISETP.GE.OR P6, PT, R2, R225, !P6 ;  /* 0x000000e10200720c */ /* 0x000fe400077c6670 */
[----:B------:R-:W-:Y:S02]  /*11c30*/  IADD3 R2, R0, 0x21, RZ ;  /* 0x0000002100027810 */ /* 0x000fe40007ffe0ff */
[----:B------:R-:W-:Y:S02]  /*11c40*/  FSEL R193, R193, -INF , !P5 ;  /* 0xff800000c1c17808 */ /* 0x000fe40006800000 */
[----:B------:R-:W-:-:S02]  /*11c50*/  ISETP.GE.AND P5, PT, R2, R224, PT ;  /* 0x000000e00200720c */ /* 0x000fc40003fa6270 */
[----:B------:R-:W-:Y:S01]  /*11c60*/  FSEL R87, R195, -INF , !P1 ;  /* 0xff800000c3577808 */ /* 0x000fe20004800000 */
[----:B------:R-:W-:Y:S01]  /*11c70*/  IMAD.MOV.U32 R195, RZ, RZ, R40 ;  /* 0x000000ffffc37224 */ /* 0x000fe200078e0028 */
[C---:B------:R-:W-:Y:S01]  /*11c80*/  ISETP.GE.OR P5, PT, R2.reuse, R228, !P5 ;  /* 0x000000e40200720c */ /* 0x040fe20006fa6670 */
[----:B------:R-:W1:Y:S01]  /*11c90*/  LDSM.16.M88.4 R40, [R204+0x3c00] ;  /* 0x003c0000cc28783b */ /* 0x000e620000000200 */
[----:B------:R-:W-:Y:S02]  /*11ca0*/  ISETP.GE.AND P1, PT, R2, R223, PT ;  /* 0x000000df0200720c */ /* 0x000fe40003f26270 */
[----:B------:R-:W-:Y:S02]  /*11cb0*/  FSEL R176, R180, -INF , !P4 ;  /* 0xff800000b4b07808 */ /* 0x000fe40006000000 */
[----:B------:R-:W-:Y:S02]  /*11cc0*/  FSEL R127, R181, -INF , !P5 ;  /* 0xff800000b57f7808 */ /* 0x000fe40006800000 */
[----:B------:R-:W-:-:S02]  /*11cd0*/  ISETP.GE.AND P4, PT, R2, R222, PT ;  /* 0x000000de0200720c */ /* 0x000fc40003f86270 */
[C---:B------:R-:W-:Y:S02]  /*11ce0*/  ISETP.GE.AND P5, PT, R2.reuse, R221, PT ;  /* 0x000000dd0200720c */ /* 0x040fe40003fa6270 */
        /* <DEDUP_REMOVED lines=14> */
[C---:B------:R-:W-:Y:S01]  /*11dd0*/  ISETP.GE.OR P3, PT, R2.reuse, R226, !P3 ;  /* 0x000000e20200720c */ /* 0x040fe20005f66670 */
[----:B-1----:R-:W-:Y:S01]  /*11de0*/  HMMA.16816.F32 R44, R24, R40, RZ ;  /* 0x00000028182c723c */ /* 0x002fe200000018ff */
        /* <DEDUP_REMOVED lines=28> */
[----:B------:R-:W-:Y:S02]  /*11fb0*/  FSEL R181, R173, -INF , !P2 ;  /* 0xff800000adb57808 */ /* 0x000fe40005000000 */
[C---:B------:R-:W-:Y:S02]  /*11fc0*/  ISETP.GE.AND P2, PT, R2.reuse, R224, PT ;  /* 0x000000e00200720c */ /* 0x040fe40003f46270 */
[----:B------:R-:W-:Y:S02]  /*11fd0*/  FSEL R82, R175, -INF , !P1 ;  /* 0xff800000af527808 */ /* 0x000fe40004800000 */
[----:B------:R-:W-:-:S02]  /*11fe0*/  ISETP.GE.OR P2, PT, R2, R228, !P2 ;  /* 0x000000e40200720c */ /* 0x000fc40005746670 */
[----:B------:R-:W-:Y:S02]  /*11ff0*/  FSEL R116, R116, -INF , !P5 ;  /* 0xff80000074747808 */ /* 0x000fe40006800000 */
[----:B------:R-:W-:Y:S02]  /*12000*/  FSEL R117, R117, -INF , !P2 ;  /* 0xff80000075757808 */ /* 0x000fe40005000000 */
[C---:B------:R-:W-:Y:S02]  /*12010*/  ISETP.GE.AND P1, PT, R2.reuse, R223, PT ;  /* 0x000000df0200720c */ /* 0x040fe40003f26270 */
[C---:B------:R-:W-:Y:S02]  /*12020*/  ISETP.GE.AND P5, PT, R2.reuse, R222, PT ;  /* 0x000000de0200720c */ /* 0x040fe40003fa6270 */
[C---:B------:R-:W-:Y:S02]  /*12030*/  ISETP.GE.AND P2, PT, R2.reuse, R221, PT ;  /* 0x000000dd0200720c */ /* 0x040fe40003f46270 */
        /* <DEDUP_REMOVED lines=18> */
[----:B------:R-:W-:-:S02]  /*12160*/  FSEL R80, R111, -INF , !P2 ;  /* 0xff8000006f507808 */ /* 0x000fc40005000000 */
[----:B------:R-:W-:Y:S01]  /*12170*/  FSEL R103, R104, -INF , !P3 ;  /* 0xff80000068677808 */ /* 0x000fe20005800000 */
[----:B------:R-:W-:Y:S01]  /*12180*/  IMAD.MOV.U32 R104, RZ, RZ, R35 ;  /* 0x000000ffff687224 */ /* 0x000fe200078e0023 */
        /* <DEDUP_REMOVED lines=10> */
[----:B------:R-:W-:Y:S01]  /*12230*/  FSEL R102, R105, -INF , !P6 ;  /* 0xff80000069667808 */ /* 0x000fe20007000000 */
[----:B------:R-:W-:Y:S01]  /*12240*/  IMAD.MOV.U32 R105, RZ, RZ, R34 ;  /* 0x000000ffff697224 */ /* 0x000fe200078e0022 */
[----:B------:R-:W-:Y:S01]  /*12250*/  FSEL R118, R107, -INF , !P2 ;  /* 0xff8000006b767808 */ /* 0x000fe20005000000 */
[----:B------:R-:W-:Y:S01]  /*12260*/  IMAD.MOV.U32 R107, RZ, RZ, R33 ;  /* 0x000000ffff6b7224 */ /* 0x000fe200078e0021 */
        /* <DEDUP_REMOVED lines=13> */
[----:B------:R-:W-:Y:S02]  /*12340*/  FSEL R78, R115, -INF , !P1 ;  /* 0xff800000734e7808 */ /* 0x000fe40004800000 */
[----:B------:R-:W-:Y:S02]  /*12350*/  ISETP.GE.OR P1, PT, R2, R228, !P3 ;  /* 0x000000e40200720c */ /* 0x000fe40005f26670 */
[----:B------:R-:W-:Y:S02]  /*12360*/  FSEL R99, R92, -INF , !P2 ;  /* 0xff8000005c637808 */ /* 0x000fe40005000000 */
[----:B------:R-:W-:Y:S02]  /*12370*/  FSEL R98, R93, -INF , !P1 ;  /* 0xff8000005d627808 */ /* 0x000fe40004800000 */
[C---:B------:R-:W-:Y:S02]  /*12380*/  ISETP.GE.AND P3, PT, R2.reuse, R223, PT ;  /* 0x000000df0200720c */ /* 0x040fe40003f66270 */
[----:B------:R-:W-:-:S02]  /*12390*/  ISETP.GE.AND P2, PT, R2, R222, PT ;  /* 0x000000de0200720c */ /* 0x000fc40003f46270 */
[C---:B------:R-:W-:Y:S02]  /*123a0*/  ISETP.GE.AND P1, PT, R2.reuse, R221, PT ;  /* 0x000000dd0200720c */ /* 0x040fe40003f26270 */
[C---:B------:R-:W-:Y:S02]  /*123b0*/  ISETP.GE.OR P3, PT, R2.reuse, R227, !P3 ;  /* 0x000000e30200720c */ /* 0x040fe40005f66670 */
[C---:B------:R-:W-:Y:S02]  /*123c0*/  ISETP.GE.OR P2, PT, R2.reuse, R226, !P2 ;  /* 0x000000e20200720c */ /* 0x040fe40005746670 */
[----:B------:R-:W-:Y:S02]  /*123d0*/  ISETP.GE.OR P1, PT, R2, R225, !P1 ;  /* 0x000000e10200720c */ /* 0x000fe40004f26670 */
[----:B------:R-:W-:Y:S02]  /*123e0*/  IADD3 R2, R0, 0x48, RZ ;  /* 0x0000004800027810 */ /* 0x000fe40007ffe0ff */
[----:B------:R-:W-:Y:S01]  /*123f0*/  FSEL R111, R94, -INF , !P4 ;  /* 0xff8000005e6f7808 */ /* 0x000fe20006000000 */
[----:B------:R-:W-:Y:S01]  /*12400*/  IMAD.MOV.U32 R94, RZ, RZ, R32 ;  /* 0x000000ffff5e7224 */ /* 0x000fe200078e0020 */
[----:B------:R-:W-:Y:S01]  /*12410*/  FSEL R110, R95, -INF , !P3 ;  /* 0xff8000005f6e7808 */ /* 0x000fe20005800000 */
[----:B------:R-:W1:Y:S01]  /*12420*/  LDSM.16.M88.4 R32, [R210] ;  /* 0x00000000d220783b */ /* 0x000e620000000200 */
[----:B------:R-:W-:Y:S01]  /*12430*/  FSEL R172, R72, -INF , !P5 ;  /* 0xff80000048ac7808 */ /* 0x000fe20006800000 */
[----:B------:R-:W-:-:S04]  /*12440*/  DEPBAR.LE SB0, 0x0 ;  /* 0x000080000000791a */ /* 0x000fc80000000000 */
[----:B------:R-:W-:Y:S01]  /*12450*/  FSEL R171, R73, -INF , !P2 ;  /* 0xff80000049ab7808 */ /* 0x000fe20005000000 */
[----:B------:R-:W-:Y:S01]  /*12460*/  BAR.SYNC.DEFER_BLOCKING 0x0 ;  /* 0x0000000000007b1d */ /* 0x000fe20000010000 */
        /* <DEDUP_REMOVED lines=24> */
[----:B------:R-:W-:Y:S01]  /*125f0*/  FSEL R170, R68, -INF , !P5 ;  /* 0xff80000044aa7808 */ /* 0x000fe20006800000 */
[----:B-1----:R-:W-:Y:S01]  /*12600*/  HMMA.16816.F32 R60, R16, R32, R44 ;  /* 0x00000020103c723c */ /* 0x002fe2000000182c */
[----:B------:R-:W-:Y:S02]  /*12610*/  FSEL R70, R70, -INF , !P2 ;  /* 0xff80000046467808 */ /* 0x000fe40005000000 */
[C---:B------:R-:W-:Y:S02]  /*12620*/  ISETP.GE.AND P1, PT, R2.reuse, R224, PT ;  /* 0x000000e00200720c */ /* 0x040fe40003f26270 */
[C---:B------:R-:W-:Y:S02]  /*12630*/  ISETP.GE.AND P5, PT, R2.reuse, R223, PT ;  /* 0x000000df0200720c */ /* 0x040fe40003fa6270 */
[C---:B------:R-:W-:Y:S01]  /*12640*/  ISETP.GE.AND P2, PT, R2.reuse, R222, PT ;  /* 0x000000de0200720c */ /* 0x040fe20003f46270 */
[----:B------:R-:W-:Y:S01]  /*12650*/  HMMA.16816.F32 R44, R24, R66, RZ ;  /* 0x00000042182c723c */ /* 0x000fe200000018ff */
[----:B------:R-:W-:-:S02]  /*12660*/  ISETP.GE.AND P6, PT, R2, R221, PT ;  /* 0x000000dd0200720c */ /* 0x000fc40003fc6270 */
[C---:B------:R-:W-:Y:S02]  /*12670*/  ISETP.GE.OR P1, PT, R2.reuse, R228, !P1 ;  /* 0x000000e40200720c */ /* 0x040fe40004f26670 */
[C---:B------:R-:W-:Y:S02]  /*12680*/  ISETP.GE.OR P5, PT, R2.reuse, R227, !P5 ;  /* 0x000000e30200720c */ /* 0x040fe40006fa6670 */
[C---:B------:R-:W-:Y:S01]  /*12690*/  ISETP.GE.OR P2, PT, R2.reuse, R226, !P2 ;  /* 0x000000e20200720c */ /* 0x040fe20005746670 */
[----:B------:R-:W-:Y:S01]  /*126a0*/  HMMA.16816.F32 R64, R28, R66, RZ ;  /* 0x000000421c40723c */ /* 0x000fe200000018ff */
[----:B------:R-:W-:Y:S02]  /*126b0*/  ISETP.GE.OR P6, PT, R2, R225, !P6 ;  /* 0x000000e10200720c */ /* 0x000fe400077c6670 */
[----:B------:R-:W-:Y:S02]  /*126c0*/  IADD3 R2, R0, 0x51, RZ ;  /* 0x0000005100027810 */ /* 0x000fe40007ffe0ff */
[----:B------:R-:W-:-:S02]  /*126d0*/  FSEL R115, R69, -INF , !P4 ;  /* 0xff80000045737808 */ /* 0x000fc40006000000 */
[C---:B------:R-:W-:Y:S01]  /*126e0*/  ISETP.GE.AND P4, PT, R2.reuse, R224, PT ;  /* 0x000000e00200720c */ /* 0x040fe20003f86270 */
[----:B------:R-:W-:Y:S01]  /*126f0*/  HMMA.16816.F32 R24, R24, R42, RZ ;  /* 0x0000002a1818723c */ /* 0x000fe200000018ff */
[----:B------:R-:W-:Y:S02]  /*12700*/  FSEL R68, R71, -INF , !P3 ;  /* 0xff80000047447808 */ /* 0x000fe40005800000 */
[----:B------:R-:W-:Y:S02]  /*12710*/  ISETP.GE.OR P4, PT, R2, R228, !P4 ;  /* 0x000000e40200720c */ /* 0x000fe40006786670 */
[----:B------:R-:W-:Y:S02]  /*12720*/  FSEL R71, R56, -INF , !P1 ;  /* 0xff80000038477808 */ /* 0x000fe40004800000 */
[----:B------:R-:W-:Y:S01]  /*12730*/  FSEL R69, R57, -INF , !P4 ;  /* 0xff80000039457808 */ /* 0x000fe20006000000 */
[----:B------:R-:W-:Y:S01]  /*12740*/  HMMA.16816.F32 R44, R16, R54, R44 ;  /* 0x00000036102c723c */ /* 0x000fe2000000182c */
[----:B------:R-:W-:-:S02]  /*12750*/  ISETP.GE.AND P1, PT, R2, R222, PT ;  /* 0x000000de0200720c */ /* 0x000fc40003f26270 */
[C---:B------:R-:W-:Y:S02]  /*12760*/  ISETP.GE.AND P4, PT, R2.reuse, R221, PT ;  /* 0x000000dd0200720c */ /* 0x040fe40003f86270 */
[C---:B------:R-:W-:Y:S02]  /*12770*/  ISETP.GE.OR P1, PT, R2.reuse, R226, !P1 ;  /* 0x000000e20200720c */ /* 0x040fe40004f26670 */
[----:B------:R-:W-:Y:S01]  /*12780*/  ISETP.GE.OR P4, PT, R2, R225, !P4 ;  /* 0x000000e10200720c */ /* 0x000fe20006786670 */
[----:B------:R-:W-:Y:S01]  /*12790*/  HMMA.16816.F32 R64, R20, R54, R64 ;  /* 0x000000361440723c */ /* 0x000fe20000001840 */
[----:B------:R-:W-:Y:S02]  /*127a0*/  FSEL R114, R48, -INF , !P2 ;  /* 0xff80000030727808 */ /* 0x000fe40005000000 */
[----:B------:R-:W-:Y:S02]  /*127b0*/  FSEL R113, R49, -INF , !P1 ;  /* 0xff80000031717808 */ /* 0x000fe40004800000 */
[----:B------:R-:W-:-:S02]  /*127c0*/  FSEL R56, R50, -INF , !P6 ;  /* 0xff80000032387808 */ /* 0x000fc40007000000 */
[----:B------:R-:W-:Y:S02]  /*127d0*/  FSEL R53, R51, -INF , !P4 ;  /* 0xff80000033357808 */ /* 0x000fe40006000000 */
[----:B------:R-:W-:Y:S01]  /*127e0*/  ISETP.GE.AND P3, PT, R2, R223, PT ;  /* 0x000000df0200720c */ /* 0x000fe20003f66270 */
[C---:B------:R-:W-:Y:S01]  /*127f0*/  HMMA.16816.F32 R48, R28.reuse, R40, RZ ;  /* 0x000000281c30723c */ /* 0x040fe200000018ff */
[----:B------:R-:W-:Y:S02]  /*12800*/  FSEL R106, R58, -INF , !P5 ;  /* 0xff8000003a6a7808 */ /* 0x000fe40006800000 */
[----:B------:R-:W-:Y:S02]  /*12810*/  ISETP.GE.OR P3, PT, R2, R227, !P3 ;  /* 0x000000e30200720c */ /* 0x000fe40005f66670 */
[----:B------:R-:W-:Y:S02]  /*12820*/  IADD3 R2, R0, 0x58, RZ ;  /* 0x0000005800027810 */ /* 0x000fe40007ffe0ff */
[----:B------:R-:W-:Y:S01]  /*12830*/  FSEL R95, R59, -INF , !P3 ;  /* 0xff8000003b5f7808 */ /* 0x000fe20005800000 */
[----:B------:R-:W-:Y:S01]  /*12840*/  HMMA.16816.F32 R28, R28, R42, RZ ;  /* 0x0000002a1c1c723c */ /* 0x000fe200000018ff */
[----:B------:R-:W-:-:S02]  /*12850*/  ISETP.GE.AND P5, PT, R2, R224, PT ;  /* 0x000000e00200720c */ /* 0x000fc40003fa6270 */
[C---:B------:R-:W-:Y:S02]  /*12860*/  ISETP.GE.AND P3, PT, R2.reuse, R223, PT ;  /* 0x000000df0200720c */ /* 0x040fe40003f66270 */
[C---:B------:R-:W-:Y:S02]  /*12870*/  ISETP.GE.AND P2, PT, R2.reuse, R222, PT ;  /* 0x000000de0200720c */ /* 0x040fe40003f46270 */
[C---:B------:R-:W-:Y:S02]  /*12880*/  ISETP.GE.AND P1, PT, R2.reuse, R221, PT ;  /* 0x000000dd0200720c */ /* 0x040fe40003f26270 */
[C---:B------:R-:W-:Y:S02]  /*12890*/  ISETP.GE.OR P5, PT, R2.reuse, R228, !P5 ;  /* 0x000000e40200720c */ /* 0x040fe40006fa6670 */
[C---:B------:R-:W-:Y:S02]  /*128a0*/  ISETP.GE.OR P3, PT, R2.reuse, R227, !P3 ;  /* 0x000000e30200720c */ /* 0x040fe40005f66670 */
[----:B------:R-:W-:-:S02]  /*128b0*/  ISETP.GE.OR P2, PT, R2, R226, !P2 ;  /* 0x000000e20200720c */ /* 0x000fc40005746670 */
[----:B------:R-:W-:Y:S01]  /*128c0*/  ISETP.GE.OR P1, PT, R2, R225, !P1 ;  /* 0x000000e10200720c */ /* 0x000fe20004f26670 */
[----:B------:R-:W-:Y:S01]  /*128d0*/  HMMA.16816.F32 R72, R20, R32, R48 ;  /* 0x000000201448723c */ /* 0x000fe20000001830 */
[----:B------:R-:W-:Y:S02]  /*128e0*/  IADD3 R2, R0, 0x59, RZ ;  /* 0x0000005900027810 */ /* 0x000fe40007ffe0ff */
[----:B------:R-:W-:Y:S02]  /*128f0*/  FSEL R112, R128, -INF , !P2 ;  /* 0xff80000080707808 */ /* 0x000fe40005000000 */
[----:B------:R-:W-:Y:S02]  /*12900*/  FSEL R52, R130, -INF , !P1 ;  /* 0xff80000082347808 */ /* 0x000fe40004800000 */
[C---:B------:R-:W-:Y:S01]  /*12910*/  ISETP.GE.AND P4, PT, R2.reuse, R224, PT ;  /* 0x000000e00200720c */ /* 0x040fe20003f86270 */
[----:B------:R-:W-:Y:S01]  /*12920*/  HMMA.16816.F32 R48, R16, R34, R24 ;  /* 0x000000221030723c */ /* 0x000fe20000001818 */
[----:B------:R-:W-:-:S02]  /*12930*/  ISETP.GE.AND P6, PT, R2, R223, PT ;  /* 0x000000df0200720c */ /* 0x000fc40003fc6270 */
[C---:B------:R-:W-:Y:S02]  /*12940*/  ISETP.GE.AND P2, PT, R2.reuse, R222, PT ;  /* 0x000000de0200720c */ /* 0x040fe40003f46270 */
[C---:B------:R-:W-:Y:S02]  /*12950*/  ISETP.GE.AND P1, PT, R2.reuse, R221, PT ;  /* 0x000000dd0200720c */ /* 0x040fe40003f26270 */
[C---:B------:R-:W-:Y:S01]  /*12960*/  ISETP.GE.OR P4, PT, R2.reuse, R228, !P4 ;  /* 0x000000e40200720c */ /* 0x040fe20006786670 */
[----:B------:R-:W-:Y:S01]  /*12970*/  HMMA.16816.F32 R28, R20, R34, R28 ;  /* 0x00000022141c723c */ /* 0x000fe2000000181c */
        /* <DEDUP_REMOVED lines=32> */
[----:B------:R-:W-:Y:S01]  /*12b80*/  FSEL R105, R15, -INF , !P4 ;  /* 0xff8000000f697808 */ /* 0x000fe20006000000 */
[----:B------:R-:W-:Y:S01]  /*12b90*/  IMAD.MOV.U32 R15, RZ, RZ, R3 ;  /* 0x000000ffff0f7224 */ /* 0x000fe200078e0003 */
        /* <DEDUP_REMOVED lines=11> */
[----:B------:R-:W-:Y:S02]  /*12c50*/  ISETP.GE.AND P1, PT, R2, R222, PT ;  /* 0x000000de0200720c */ /* 0x000fe40003f26270 */
[----:B------:R-:W-:-:S02]  /*12c60*/  IADD3 R3, R0, 0x70, RZ ;  /* 0x0000007000037810 */ /* 0x000fc40007ffe0ff */
[----:B------:R-:W-:Y:S02]  /*12c70*/  ISETP.GE.OR P1, PT, R2, R226, !P1 ;  /* 0x000000e20200720c */ /* 0x000fe40004f26670 */
[----:B------:R-:W-:Y:S02]  /*12c80*/  FSEL R104, R5, -INF , !P5 ;  /* 0xff80000005687808 */ /* 0x000fe40006800000 */
[----:B------:R-:W-:Y:S02]  /*12c90*/  FSEL R22, R4, -INF , !P3 ;  /* 0xff80000004167808 */ /* 0x000fe40005800000 */
[----:B------:R-:W-:Y:S02]  /*12ca0*/  FSEL R94, R44, -INF , !P4 ;  /* 0xff8000002c5e7808 */ /* 0x000fe40006000000 */
[----:B------:R-:W-:Y:S02]  /*12cb0*/  FSEL R21, R46, -INF , !P2 ;  /* 0xff8000002e157808 */ /* 0x000fe40005000000 */
[----:B------:R-:W-:-:S02]  /*12cc0*/  FSEL R64, R45, -INF , !P1 ;  /* 0xff8000002d407808 */ /* 0x000fc40004800000 */
[CC--:B------:R-:W-:Y:S02]  /*12cd0*/  ISETP.GE.AND P3, PT, R2.reuse, R224.reuse, PT ;  /* 0x000000e00200720c */ /* 0x0c0fe40003f66270 */
        /* <DEDUP_REMOVED lines=8> */
[----:B------:R-:W-:Y:S02]  /*12d60*/  ISETP.GE.OR P1, PT, R3, R227, !P1 ;  /* 0x000000e30300720c */ /* 0x000fe40004f26670 */
[----:B------:R-:W-:Y:S02]  /*12d70*/  IADD3 R2, R0, 0x71, RZ ;  /* 0x0000007100027810 */ /* 0x000fe40007ffe0ff */
[----:B------:R-:W-:-:S02]  /*12d80*/  FSEL R20, R47, -INF , !P4 ;  /* 0xff8000002f147808 */ /* 0x000fc40006000000 */
[----:B------:R-:W-:Y:S02]  /*12d90*/  FSEL R27, R72, -INF , !P2 ;  /* 0xff800000481b7808 */ /* 0x000fe40005000000 */
[----:B------:R-:W-:Y:S02]  /*12da0*/  FSEL R44, R74, -INF , !P1 ;  /* 0xff8000004a2c7808 */ /* 0x000fe40004800000 */
[C---:B------:R-:W-:Y:S02]  /*12db0*/  ISETP.GE.AND P4, PT, R3.reuse, R222, PT ;  /* 0x000000de0300720c */ /* 0x040fe40003f86270 */
[C---:B------:R-:W-:Y:S02]  /*12dc0*/  ISETP.GE.AND P2, PT, R3.reuse, R221, PT ;  /* 0x000000dd0300720c */ /* 0x040fe40003f46270 */
[----:B------:R-:W-:Y:S02]  /*12dd0*/  ISETP.GE.AND P1, PT, R2, R224, PT ;  /* 0x000000e00200720c */ /* 0x000fe40003f26270 */
[----:B------:R-:W-:-:S02]  /*12de0*/  ISETP.GE.OR P4, PT, R3, R226, !P4 ;  /* 0x000000e20300720c */ /* 0x000fc40006786670 */
[----:B------:R-:W-:Y:S02]  /*12df0*/  ISETP.GE.OR P2, PT, R3, R225, !P2 ;  /* 0x000000e10300720c */ /* 0x000fe40005746670 */
[----:B------:R-:W-:Y:S02]  /*12e00*/  ISETP.GE.OR P1, PT, R2, R228, !P1 ;  /* 0x000000e40200720c */ /* 0x000fe40004f26670 */
[----:B------:R-:W-:Y:S02]  /*12e10*/  FSEL R59, R60, -INF , !P4 ;  /* 0xff8000003c3b7808 */ /* 0x000fe40006000000 */
[----:B------:R-:W-:Y:S02]  /*12e20*/  FSEL R19, R62, -INF , !P2 ;  /* 0xff8000003e137808 */ /* 0x000fe40005000000 */
[----:B------:R-:W-:Y:S02]  /*12e30*/  FSEL R26, R73, -INF , !P1 ;  /* 0xff800000491a7808 */ /* 0x000fe40004800000 */
[----:B------:R-:W-:-:S02]  /*12e40*/  ISETP.GE.AND P4, PT, R2, R223, PT ;  /* 0x000000df0200720c */ /* 0x000fc40003f86270 */
[C---:B------:R-:W-:Y:S02]  /*12e50*/  ISETP.GE.AND P2, PT, R2.reuse, R222, PT ;  /* 0x000000de0200720c */ /* 0x040fe40003f46270 */
[C---:B------:R-:W-:Y:S02]  /*12e60*/  ISETP.GE.AND P1, PT, R2.reuse, R221, PT ;  /* 0x000000dd0200720c */ /* 0x040fe40003f26270 */
[C---:B------:R-:W-:Y:S02]  /*12e70*/  ISETP.GE.OR P4, PT, R2.reuse, R227, !P4 ;  /* 0x000000e30200720c */ /* 0x040fe40006786670 */
[C---:B------:R-:W-:Y:S02]  /*12e80*/  ISETP.GE.OR P2, PT, R2.reuse, R226, !P2 ;  /* 0x000000e20200720c */ /* 0x040fe40005746670 */
[----:B------:R-:W-:Y:S02]  /*12e90*/  ISETP.GE.OR P1, PT, R2, R225, !P1 ;  /* 0x000000e10200720c */ /* 0x000fe40004f26670 */
[----:B------:R-:W-:-:S02]  /*12ea0*/  IADD3 R2, R0, 0x78, RZ ;  /* 0x0000007800027810 */ /* 0x000fc40007ffe0ff */
[----:B------:R-:W-:Y:S02]  /*12eb0*/  IADD3 R0, R0, 0x79, RZ ;  /* 0x0000007900007810 */ /* 0x000fe40007ffe0ff */
[----:B------:R-:W-:Y:S02]  /*12ec0*/  FSEL R18, R63, -INF , !P1 ;  /* 0xff8000003f127808 */ /* 0x000fe40004800000 */
[C---:B------:R-:W-:Y:S02]  /*12ed0*/  ISETP.GE.AND P1, PT, R0.reuse, R222, PT ;  /* 0x000000de0000720c */ /* 0x040fe40003f26270 */
[----:B------:R-:W-:Y:S02]  /*12ee0*/  FSEL R25, R65, -INF , !P3 ;  /* 0xff80000041197808 */ /* 0x000fe40005800000 */
[----:B------:R-:W-:Y:S02]  /*12ef0*/  ISETP.GE.OR P1, PT, R0, R226, !P1 ;  /* 0x000000e20000720c */ /* 0x000fe40004f26670 */
[----:B------:R-:W-:-:S02]  /*12f00*/  FSEL R47, R61, -INF , !P2 ;  /* 0xff8000003d2f7808 */ /* 0x000fc40005000000 */
[C---:B------:R-:W-:Y:S02]  /*12f10*/  ISETP.GE.AND P3, PT, R2.reuse, R222, PT ;  /* 0x000000de0200720c */ /* 0x040fe40003f66270 */
[----:B------:R-:W-:Y:S02]  /*12f20*/  ISETP.GE.AND P2, PT, R2, R221, PT ;  /* 0x000000dd0200720c */ /* 0x000fe40003f46270 */
[----:B------:R-:W-:Y:S02]  /*12f30*/  FSEL R45, R49, -INF , !P1 ;  /* 0xff800000312d7808 */ /* 0x000fe40004800000 */
[----:B------:R-:W-:Y:S02]  /*12f40*/  ISETP.GT.AND P1, PT, R230, R15, PT ;  /* 0x0000000fe600720c */ /* 0x000fe40003f24270 */
[C---:B------:R-:W-:Y:S02]  /*12f50*/  ISETP.GE.OR P3, PT, R2.reuse, R226, !P3 ;  /* 0x000000e20200720c */ /* 0x040fe40005f66670 */
[----:B------:R-:W-:-:S02]  /*12f60*/  ISETP.GE.OR P2, PT, R2, R225, !P2 ;  /* 0x000000e10200720c */ /* 0x000fc40005746670 */
[----:B------:R-:W-:Y:S02]  /*12f70*/  FSEL R43, R75, -INF , !P4 ;  /* 0xff8000004b2b7808 */ /* 0x000fe40006000000 */
[----:B------:R-:W-:Y:S02]  /*12f80*/  FSEL R42, R66, -INF , !P6 ;  /* 0xff800000422a7808 */ /* 0x000fe40007000000 */
[----:B------:R-:W-:Y:S02]  /*12f90*/  FSEL R41, R67, -INF , !P5 ;  /* 0xff80000043297808 */ /* 0x000fe40006800000 */
[----:B------:R-:W-:Y:S02]  /*12fa0*/  FSEL R46, R48, -INF , !P3 ;  /* 0xff800000302e7808 */ /* 0x000fe40005800000 */
[----:B------:R-:W-:Y:S02]  /*12fb0*/  FSEL R17, R50, -INF , !P2 ;  /* 0xff80000032117808 */ /* 0x000fe40005000000 */
[----:B------:R-:W-:-:S02]  /*12fc0*/  ISETP.GE.AND P6, PT, R2, R224, PT ;  /* 0x000000e00200720c */ /* 0x000fc40003fc6270 */
[-C--:B------:R-:W-:Y:S02]  /*12fd0*/  ISETP.GE.AND P4, PT, R2, R223.reuse, PT ;  /* 0x000000df0200720c */ /* 0x080fe40003f86270 */
[C---:B------:R-:W-:Y:S02]  /*12fe0*/  ISETP.GE.AND P5, PT, R0.reuse, R224, PT ;  /* 0x000000e00000720c */ /* 0x040fe40003fa6270 */
[C---:B------:R-:W-:Y:S02]  /*12ff0*/  ISETP.GE.AND P3, PT, R0.reuse, R223, PT ;  /* 0x000000df0000720c */ /* 0x040fe40003f66270 */
[----:B------:R-:W-:Y:S02]  /*13000*/  ISETP.GE.AND P2, PT, R0, R221, PT ;  /* 0x000000dd0000720c */ /* 0x000fe40003f46270 */
[C---:B------:R-:W-:Y:S02]  /*13010*/  ISETP.GE.OR P6, PT, R2.reuse, R228, !P6 ;  /* 0x000000e40200720c */ /* 0x040fe400077c6670 */
[----:B------:R-:W-:-:S02]  /*13020*/  ISETP.GE.OR P4, PT, R2, R227, !P4 ;  /* 0x000000e30200720c */ /* 0x000fc40006786670 */
[C---:B------:R-:W-:Y:S02]  /*13030*/  ISETP.GE.OR P5, PT, R0.reuse, R228, !P5 ;  /* 0x000000e40000720c */ /* 0x040fe40006fa6670 */
[C---:B------:R-:W-:Y:S02]  /*13040*/  ISETP.GE.OR P3, PT, R0.reuse, R227, !P3 ;  /* 0x000000e30000720c */ /* 0x040fe40005f66670 */
[----:B------:R-:W-:Y:S02]  /*13050*/  ISETP.GE.OR P2, PT, R0, R225, !P2 ;  /* 0x000000e10000720c */ /* 0x000fe40005746670 */
[----:B------:R-:W-:Y:S02]  /*13060*/  FSEL R28, R28, -INF , !P6 ;  /* 0xff8000001c1c7808 */ /* 0x000fe40007000000 */
[----:B------:R-:W-:Y:S02]  /*13070*/  FSEL R16, R51, -INF , !P2 ;  /* 0xff80000033107808 */ /* 0x000fe40005000000 */
[----:B------:R-:W-:-:S02]  /*13080*/  FSEL R30, R30, -INF , !P4 ;  /* 0xff8000001e1e7808 */ /* 0x000fc40006000000 */
[----:B------:R-:W-:Y:S02]  /*13090*/  FSEL R29, R29, -INF , !P5 ;  /* 0xff8000001d1d7808 */ /* 0x000fe40006800000 */
[----:B------:R-:W-:Y:S01]  /*130a0*/  FSEL R31, R31, -INF , !P3 ;  /* 0xff8000001f1f7808 */ /* 0x000fe20005800000 */
[----:B------:R-:W-:Y:S05]  /*130b0*/  @!P1 BRA `(.L_x_900) ;  /* 0x0000036000009947 */ /* 0x000fea0003800000 */
[----:B------:R-:W2:Y:S04]  /*130c0*/  LDL.64 R4, [R1+0x2c8] ;  /* 0x0002c80001047983 */ /* 0x000ea80000100a00 */
[----:B------:R-:W3:Y:S04]  /*130d0*/  LDL.LU R14, [R1+0x224] ;  /* 0x00022400010e7983 */ /* 0x000ee80000300800 */
[----:B------:R-:W2:Y:S04]  /*130e0*/  LDL.LU R15, [R1+0x220] ;  /* 0x00022000010f7983 */ /* 0x000ea80000300800 */
[----:B------:R-:W4:Y:S04]  /*130f0*/  LDL.64 R194, [R1+0x80] ;  /* 0x0000800001c27983 */ /* 0x000f280000100a00 */
[----:B------:R-:W5:Y:S04]  /*13100*/  LDL.64 R198, [R1+0x38] ;  /* 0x0000380001c67983 */ /* 0x000f680000100a00 */
[----:B------:R-:W2:Y:S01]  /*13110*/  LDL.LU R128, [R1+0xc0] ;  /* 0x0000c00001807983 */ /* 0x000ea20000300800 */
[----:B------:R-:W-:Y:S03]  /*13120*/  BSSY B0, `(.L_x_901) ;  /* 0x000002e000007945 */ /* 0x000fe60003800000 */
[----:B------:R1:W-:Y:S04]  /*13130*/  @P0 STS [R229+0x2000], RZ ;  /* 0x002000ffe5000388 */ /* 0x0003e80000000800 */
[----:B------:R1:W-:Y:S04]  /*13140*/  @P0 STS [R229+0x2004], RZ ;  /* 0x002004ffe5000388 */ /* 0x0003e80000000800 */
[----:B------:R1:W-:Y:S01]  /*13150*/  @P0 STS.64 [R229+0x2008], RZ ;  /* 0x002008ffe5000388 */ /* 0x0003e20000000a00 */
[----:B--2---:R-:W-:-:S05]  /*13160*/  IADD3 R0, R128, -0x3, RZ ;  /* 0xfffffffd80007810 */ /* 0x004fca0007ffe0ff */
[----:B------:R-:W-:-:S04]  /*13170*/  IMAD.WIDE.U32 R4, R0, R15, R4 ;  /* 0x0000000f00047225 */ /* 0x000fc800078e0004 */
[----:B---3--:R-:W-:Y:S01]  /*13180*/  IMAD R2, R14, R0, RZ ;  /* 0x000000000e027224 */ /* 0x008fe200078e02ff */
[----:B------:R-:W-:Y:S02]  /*13190*/  SHF.R.S32.HI R0, RZ, 0x1f, R0 ;  /* 0x0000001fff007819 */ /* 0x000fe40000011400 */
[----:B-----5:R-:W-:-:S03]  /*131a0*/  @!P0 LEA R14, P1, R4, R198, 0x1 ;  /* 0x000000c6040e8211 */ /* 0x020fc600078208ff */
[----:B------:R-:W-:Y:S01]  /*131b0*/  IMAD R2, R0, R15, R2 ;  /* 0x0000000f00027224 */ /* 0x000fe200078e0202 */
[----:B----4-:R-:W-:-:S03]  /*131c0*/  @!P0 LEA R0, P2, R194, R4, 0x5 ;  /* 0x00000004c2008211 */ /* 0x010fc600078428ff */
[----:B------:R-:W-:-:S05]  /*131d0*/  IMAD.IADD R3, R5, 0x1, R2 ;  /* 0x0000000105037824 */ /* 0x000fca00078e0202 */
[----:B------:R-:W-:-:S05]  /*131e0*/  @!P0 LEA.HI.X R15, R4, R199, R3, 0x1, P1 ;  /* 0x000000c7040f8211 */ /* 0x000fca00008f0c03 */
[----:B------:R-:W-:Y:S01]  /*131f0*/  @!PT LDS RZ, [RZ] ;  /* 0x00000000fffff984 */ /* 0x000fe20000000800 */
[----:B------:R-:W-:Y:S01]  /*13200*/  @!PT LDS RZ, [RZ] ;  /* 0x00000000fffff984 */ /* 0x000fe20000000800 */
[----:B------:R-:W-:Y:S01]  /*13210*/  @!PT LDS RZ, [RZ] ;  /* 0x00000000fffff984 */ /* 0x000fe20000000800 */
[----:B------:R2:W-:Y:S04]  /*13220*/  @!P0 LDGSTS.E.BYPASS.LTC128B.128 [R229+0x2000], [R14.64] ;  /* 0x020000000ee58fae */ /* 0x0005e8000b901d44 */
[----:B------:R1:W-:Y:S01]  /*13230*/  @P0 STS.128 [R229+0x2800], RZ ;  /* 0x002800ffe5000388 */ /* 0x0003e20000000c00 */
[----:B--2---:R-:W-:Y:S02]  /*13240*/  @!P0 LEA R14, P1, R0, R198, 0x1 ;  /* 0x000000c6000e8211 */ /* 0x004fe400078208ff */
[----:B------:R-:W-:-:S04]  /*13250*/  @!P0 LEA.HI.X R15, R194, R3, R195, 0x5, P2 ;  /* 0x00000003c20f8211 */ /* 0x000fc800010f2cc3 */
[----:B------:R-:W-:Y:S02]  /*13260*/  @!P0 LEA.HI.X R15, R0, R199, R15, 0x1, P1 ;  /* 0x000000c7000f8211 */ /* 0x000fe400008f0c0f */
[----:B------:R-:W-:-:S03]  /*13270*/  @!P0 LEA R0, P2, R194, R4, 0x6 ;  /* 0x00000004c2008211 */ /* 0x000fc600078430ff */
[----:B------:R-:W-:Y:S01]  /*13280*/  @!PT LDS RZ, [RZ] ;  /* 0x00000000fffff984 */ /* 0x000fe20000000800 */
[----:B------:R-:W-:Y:S01]  /*13290*/  @!PT LDS RZ, [RZ] ;  /* 0x00000000fffff984 */ /* 0x000fe20000000800 */
[----:B------:R-:W-:Y:S01]  /*132a0*/  @!PT LDS RZ, [RZ] ;  /* 0x00000000fffff984 */ /* 0x000fe20000000800 */
[----:B------:R2:W-:Y:S04]  /*132b0*/  @!P0 LDGSTS.E.BYPASS.LTC128B.128 [R229+0x2800], [R14.64] ;  /* 0x028000000ee58fae */ /* 0x0005e8000b901d44 */
[----:B------:R1:W-:Y:S01]  /*132c0*/  @P0 STS.128 [R229+0x3000], RZ ;  /* 0x003000ffe5000388 */ /* 0x0003e20000000c00 */
[----:B--2---:R-:W-:Y:S02]  /*132d0*/  @!P0 LEA R14, P1, R0, R198, 0x1 ;  /* 0x000000c6000e8211 */ /* 0x004fe400078208ff */
[----:B------:R-:W-:-:S04]  /*132e0*/  @!P0 LEA.HI.X R15, R194, R3, R195, 0x6, P2 ;  /* 0x00000003c20f8211 */ /* 0x000fc800010f34c3 */
[----:B------:R-:W-:-:S05]  /*132f0*/  @!P0 LEA.HI.X R15, R0, R199, R15, 0x1, P1 ;  /* 0x000000c7000f8211 */ /* 0x000fca00008f0c0f */
        /* <DEDUP_REMOVED lines=16> */
.L_x_902:
[----:B------:R-:W-:Y:S05]  /*13400*/  BSYNC B0 ;  /* 0x0000000000007941 */ /* 0x000fea0003800000 */
.L_x_901:
[----:B------:R-:W0:Y:S02]  /*13410*/  LDGDEPBAR ;  /* 0x00000000000079af */ /* 0x000e240000000000 */
.L_x_900:
[----:B------:R-:W-:Y:S05]  /*13420*/  BSYNC B1 ;  /* 0x0000000000017941 */ /* 0x000fea0003800000 */
.L_x_899:
[----:B------:R-:W-:Y:S01]  /*13430*/  FMNMX.FTZ R0, R39, R84, !PT ;  /* 0x0000005427007209 */ /* 0x000fe20007810000 */
[----:B------:R-:W-:Y:S03]  /*13440*/  STL [R1+0x438], R124 ;  /* 0x0004387c01007387 */ /* 0x000fe60000100800 */
        /* <DEDUP_REMOVED lines=35> */
[----:B------:R-:W-:Y:S03]  /*13680*/  STL.64 [R1+0x3b0], R8 ;  /* 0x0003b00801007387 */ /* 0x000fe60000100a00 */
        /* <DEDUP_REMOVED lines=25> */
[----:B------:R-:W-:Y:S04]  /*13820*/  STL [R1+0x34c], R223 ;  /* 0x00034cdf01007387 */ /* 0x000fe80000100800 */
[----:B--2---:R-:W2:Y:S04]  /*13830*/  SHFL.BFLY PT, R2, R0, 0x2, 0x1f ;  /* 0x0c401f0000027f89 */ /* 0x004ea800000e0000 */
[----:B------:R-:W-:Y:S04]  /*13840*/  STL [R1+0x348], R222 ;  /* 0x000348de01007387 */ /* 0x000fe80000100800 */
[----:B------:R-:W-:Y:S04]  /*13850*/  STL [R1+0x344], R221 ;  /* 0x000344dd01007387 */ /* 0x000fe80000100800 */
[----:B------:R-:W-:Y:S04]  /*13860*/  STL [R1+0x340], R216 ;  /* 0x000340d801007387 */ /* 0x000fe80000100800 */
[----:B------:R-:W-:Y:S04]  /*13870*/  STL.64 [R1+0x338], R214 ;  /* 0x000338d601007387 */ /* 0x000fe80000100a00 */
[----:B------:R-:W-:Y:S01]  /*13880*/  STL [R1+0x330], R213 ;  /* 0x000330d501007387 */ /* 0x000fe20000100800 */
[----:B--2---:R-:W-:-:S03]  /*13890*/  FMNMX.FTZ R0, R0, R2, !PT ;  /* 0x0000000200007209 */ /* 0x004fc60007810000 */
[----:B------:R-:W-:Y:S04]  /*138a0*/  STL [R1+0x32c], R212 ;  /* 0x00032cd401007387 */ /* 0x000fe80000100800 */
[----:B------:R-:W2:Y:S04]  /*138b0*/  SHFL.BFLY PT, R2, R0, 0x1, 0x1f ;  /* 0x0c201f0000027f89 */ /* 0x000ea800000e0000 */
[----:B------:R-:W-:Y:S04]  /*138c0*/  STL [R1+0x328], R211 ;  /* 0x000328d301007387 */ /* 0x000fe80000100800 */
[----:B------:R-:W-:Y:S04]  /*138d0*/  STL [R1+0x324], R210 ;  /* 0x000324d201007387 */ /* 0x000fe80000100800 */
[----:B------:R-:W-:Y:S04]  /*138e0*/  STL [R1+0x320], R209 ;  /* 0x000320d101007387 */ /* 0x000fe80000100800 */
[----:B------:R-:W-:Y:S04]  /*138f0*/  STL [R1+0x31c], R208 ;  /* 0x00031cd001007387 */ /* 0x000fe80000100800 */
[----:B------:R-:W-:Y:S01]  /*13900*/  STL [R1+0x318], R207 ;  /* 0x000318cf01007387 */ /* 0x000fe20000100800 */
[----:B--2---:R-:W-:-:S03]  /*13910*/  FMNMX.FTZ R3, R0, R2, !PT ;  /* 0x0000000200037209 */ /* 0x004fc60007810000 */
[----:B------:R-:W-:Y:S01]  /*13920*/  STL [R1+0x314], R204 ;  /* 0x000314cc01007387 */ /* 0x000fe20000100800 */
[----:B------:R-:W-:-:S03]  /*13930*/  FSETP.NEU.FTZ.AND P0, PT, R3, -INF , PT ;  /* 0xff8000000300780b */ /* 0x000fc60003f1d000 */
[----:B------:R2:W-:Y:S01]  /*13940*/  STL [R1+0xbc], R3 ;  /* 0x0000bc0301007387 */ /* 0x0005e20000100800 */
[----:B------:R-:W-:-:S05]  /*13950*/  FSEL R0, R3, RZ, P0 ;  /* 0x000000ff03007208 */ /* 0x000fca0000000000 */
[----:B------:R-:W-:Y:S02]  /*13960*/  FADD.FTZ R4, R39, -R0 ;  /* 0x8000000027047221 */ /* 0x000fe40000010000 */
[----:B------:R-:W3:Y:S04]  /*13970*/  LD.E R0, [R134.64+0xdc] ;  /* 0x0000dc0486007980 */ /* 0x000ee8000c101900 */
[----:B------:R-:W-:Y:S04]  /*13980*/  STL [R1+0x37c], R134 ;  /* 0x00037c8601007387 */ /* 0x000fe80000100800 */
[----:B------:R-:W-:Y:S01]  /*13990*/  STL [R1+0x378], R135 ;  /* 0x0003788701007387 */ /* 0x000fe20000100800 */
[----:B---3--:R-:W-:-:S05]  /*139a0*/  FMUL.FTZ R2, R0, R3 ;  /* 0x0000000300027220 */ /* 0x008fca0000410000 */
[----:B------:R-:W-:-:S05]  /*139b0*/  FSEL R2, R2, RZ, P0 ;  /* 0x000000ff02027208 */ /* 0x000fca0000000000 */
[-CC-:B------:R-:W-:Y:S02]  /*139c0*/  FFMA.FTZ R7, R83, R0.reuse, -R2.reuse ;  /* 0x0000000053077223 */ /* 0x180fe40000010802 */
[-CC-:B------:R-:W-:Y:S02]  /*139d0*/  FFMA.FTZ R6, R82, R0.reuse, -R2.reuse ;  /* 0x0000000052067223 */ /* 0x180fe40000010802 */
[-CC-:B------:R-:W-:Y:S01]  /*139e0*/  FFMA.FTZ R247, R80, R0.reuse, -R2.reuse ;  /* 0x0000000050f77223 */ /* 0x180fe20000010802 */
[----:B------:R3:W-:Y:S01]  /*139f0*/  STL [R1+0x14c], R7 ;  /* 0x00014c0701007387 */ /* 0x0007e20000100800 */
[-CC-:B------:R-:W-:Y:S02]  /*13a00*/  FFMA.FTZ R5, R81, R0.reuse, -R2.reuse ;  /* 0x0000000051057223 */ /* 0x180fe40000010802 */
[-CC-:B------:R-:W-:Y:S01]  /*13a10*/  FFMA.FTZ R152, R70, R0.reuse, -R2.reuse ;  /* 0x0000000046987223 */ /* 0x180fe20000010802 */
[----:B------:R4:W-:Y:S01]  /*13a20*/  STL [R1+0x158], R6 ;  /* 0x0001580601007387 */ /* 0x0009e20000100800 */
[----:B------:R-:W-:-:S02]  /*13a30*/  FFMA.FTZ R149, R68, R0, -R2 ;  /* 0x0000000044957223 */ /* 0x000fc40000010802 */
[-CC-:B------:R-:W-:Y:S01]  /*13a40*/  FFMA.FTZ R140, R24, R0.reuse, -R2.reuse ;  /* 0x00000000188c7223 */ /* 0x180fe20000010802 */
[----:B------:R-:W-:Y:S01]  /*13a50*/  STL [R1+0x424], R247 ;  /* 0x000424f701007387 */ /* 0x000fe20000100800 */
[-CC-:B------:R-:W-:Y:S02]  /*13a60*/  FFMA.FTZ R141, R23, R0.reuse, -R2.reuse ;  /* 0x00000000178d7223 */ /* 0x180fe40000010802 */
[-CC-:B------:R-:W-:Y:S01]  /*13a70*/  FFMA.FTZ R63, R97, R0.reuse, -R2.reuse ;  /* 0x00000000613f7223 */ /* 0x180fe20000010802 */
[----:B------:R1:W-:Y:S01]  /*13a80*/  STL [R1+0x15c], R5 ;  /* 0x00015c0501007387 */ /* 0x0003e20000100800 */
[-CC-:B------:R-:W-:Y:S02]  /*13a90*/  FFMA.FTZ R61, R91, R0.reuse, -R2.reuse ;  /* 0x000000005b3d7223 */ /* 0x180fe40000010802 */
[-CC-:B--2---:R-:W-:Y:S02]  /*13aa0*/  FFMA.FTZ R3, R84, R0.reuse, -R2.reuse ;  /* 0x0000000054037223 */ /* 0x184fe40000010802 */
[----:B------:R-:W-:-:S02]  /*13ab0*/  FFMA.FTZ R62, R96, R0, -R2 ;  /* 0x00000000603e7223 */ /* 0x000fc40000010802 */
[-CC-:B------:R-:W-:Y:S02]  /*13ac0*/  FFMA.FTZ R90, R90, R0.reuse, -R2.reuse ;  /* 0x000000005a5a7223 */ /* 0x180fe40000010802 */
[-CC-:B------:R-:W-:Y:S02]  /*13ad0*/  FFMA.FTZ R91, R89, R0.reuse, -R2.reuse ;  /* 0x00000000595b7223 */ /* 0x180fe40000010802 */
[-CC-:B------:R-:W-:Y:S02]  /*13ae0*/  FFMA.FTZ R97, R88, R0.reuse, -R2.reuse ;  /* 0x0000000058617223 */ /* 0x180fe40000010802 */
[-CC-:B---3--:R-:W-:Y:S02]  /*13af0*/  FFMA.FTZ R7, R78, R0.reuse, -R2.reuse ;  /* 0x000000004e077223 */ /* 0x188fe40000010802 */
[-CC-:B------:R-:W-:Y:S02]  /*13b00*/  FFMA.FTZ R128, R87, R0.reuse, -R2.reuse ;  /* 0x0000000057807223 */ /* 0x180fe40000010802 */
[----:B----4-:R-:W-:-:S02]  /*13b10*/  FFMA.FTZ R6, R77, R0, -R2 ;  /* 0x000000004d067223 */ /* 0x010fc40000010802 */
[-CC-:B------:R-:W-:Y:S02]  /*13b20*/  FFMA.FTZ R129, R86, R0.reuse, -R2.reuse ;  /* 0x0000000056817223 */ /* 0x180fe40000010802 */
[-CC-:B------:R-:W-:Y:S02]  /*13b30*/  FFMA.FTZ R194, R85, R0.reuse, -R2.reuse ;  /* 0x0000000055c27223 */ /* 0x180fe40000010802 */
[----:B-1----:R-:W-:-:S05]  /*13b40*/  FFMA.FTZ R5, R79, R0, -R2 ;  /* 0x000000004f057223 */ /* 0x002fca0000010802 */
[----:B------:R1:W-:Y:S04]  /*13b50*/  STL [R1+0x194], R5 ;  /* 0x0001940501007387 */ /* 0x0003e80000100800 */
[----:B------:R-:W-:Y:S04]  /*13b60*/  STL [R1+0x198], R7 ;  /* 0x0001980701007387 */ /* 0x000fe80000100800 */
[----:B------:R2:W-:Y:S04]  /*13b70*/  STL [R1+0x1a8], R6 ;  /* 0x0001a80601007387 */ /* 0x0005e80000100800 */
[----:B------:R-:W-:Y:S01]  /*13b80*/  STL [R1+0x3f8], R152 ;  /* 0x0003f89801007387 */ /* 0x000fe20000100800 */
[----:B-1----:R-:W-:-:S05]  /*13b90*/  FFMA.FTZ R5, R76, R0, -R2 ;  /* 0x000000004c057223 */ /* 0x002fca0000010802 */
[----:B------:R1:W-:Y:S01]  /*13ba0*/  STL [R1+0x1b4], R5 ;  /* 0x0001b40501007387 */ /* 0x0003e20000100800 */
[----:B--2---:R-:W-:-:S03]  /*13bb0*/  FFMA.FTZ R6, R56, R0, -R2 ;  /* 0x0000000038067223 */ /* 0x004fc60000010802 */
[----:B------:R-:W-:Y:S04]  /*13bc0*/  STL [R1+0x3fc], R149 ;  /* 0x0003fc9501007387 */ /* 0x000fe80000100800 */
[----:B-1----:R-:W2:Y:S01]  /*13bd0*/  LDL.LU R5, [R1+0x288] ;  /* 0x0002880001057983 */ /* 0x002ea20000300800 */
[-CC-:B------:R-:W-:Y:S01]  /*13be0*/  FFMA.FTZ R7, R21, R0.reuse, -R2.reuse ;  /* 0x0000000015077223 */ /* 0x180fe20000010802 */
[----:B------:R-:W-:Y:S01]  /*13bf0*/  MUFU.EX2 R79, R3 ;  /* 0x00000003004f7308 */ /* 0x000fe20000000800 */
[-CC-:B------:R-:W-:Y:S01]  /*13c00*/  FFMA.FTZ R222, R53, R0.reuse, -R2.reuse ;  /* 0x0000000035de7223 */ /* 0x180fe20000010802 */
[----:B------:R1:W-:Y:S01]  /*13c10*/  STL [R1+0x1c0], R6 ;  /* 0x0001c00601007387 */ /* 0x0003e20000100800 */
[-CC-:B------:R-:W-:Y:S02]  /*13c20*/  FFMA.FTZ R212, R20, R0.reuse, -R2.reuse ;  /* 0x0000000014d47223 */ /* 0x180fe40000010802 */
[-CC-:B------:R-:W-:Y:S01]  /*13c30*/  FFMA.FTZ R8, R19, R0.reuse, -R2.reuse ;  /* 0x0000000013087223 */ /* 0x180fe20000010802 */
[----:B------:R-:W-:Y:S01]  /*13c40*/  STL [R1+0x400], R140 ;  /* 0x0004008c01007387 */ /* 0x000fe20000100800 */
[----:B------:R-:W-:-:S02]  /*13c50*/  FFMA.FTZ R12, R17, R0, -R2 ;  /* 0x00000000110c7223 */ /* 0x000fc40000010802 */
[-CC-:B------:R-:W-:Y:S02]  /*13c60*/  FFMA.FTZ R11, R16, R0.reuse, -R2.reuse ;  /* 0x00000000100b7223 */ /* 0x180fe40000010802 */
[----:B-1----:R-:W-:-:S05]  /*13c70*/  FFMA.FTZ R6, R52, R0, -R2 ;  /* 0x0000000034067223 */ /* 0x002fca0000010802 */
[----:B------:R1:W-:Y:S04]  /*13c80*/  STL [R1+0x1c8], R6 ;  /* 0x0001c80601007387 */ /* 0x0003e80000100800 */
[----:B------:R-:W-:Y:S01]  /*13c90*/  STL [R1+0x404], R141 ;  /* 0x0004048d01007387 */ /* 0x000fe20000100800 */
[----:B-1----:R-:W-:-:S05]  /*13ca0*/  FFMA.FTZ R6, R22, R0, -R2 ;  /* 0x0000000016067223 */ /* 0x002fca0000010802 */
[----:B------:R-:W-:Y:S04]  /*13cb0*/  STL [R1+0x408], R6 ;  /* 0x0004080601007387 */ /* 0x000fe80000100800 */
[----:B------:R1:W-:Y:S02]  /*13cc0*/  STL [R1+0x1ec], R7 ;  /* 0x0001ec0701007387 */ /* 0x0003e40000100800 */
[----:B-1----:R-:W-:Y:S02]  /*13cd0*/  FFMA.FTZ R7, R18, R0, -R2 ;  /* 0x0000000012077223 */ /* 0x002fe40000010802 */
[----:B------:R-:W-:-:S03]  /*13ce0*/  FMUL.FTZ R2, R0, R4 ;  /* 0x0000000400027220 */ /* 0x000fc60000410000 */
[----:B------:R-:W-:Y:S03]  /*13cf0*/  STL [R1+0x40c], R7 ;  /* 0x00040c0701007387 */ /* 0x000fe60000100800 */
[----:B------:R-:W1:Y:S01]  /*13d00*/  MUFU.EX2 R2, R2 ;  /* 0x0000000200027308 */ /* 0x000e620000000800 */
[----:B------:R3:W-:Y:S04]  /*13d10*/  STL [R1+0x210], R8 ;  /* 0x0002100801007387 */ /* 0x0007e80000100800 */
[----:B------:R-:W-:Y:S04]  /*13d20*/  STL [R1+0x410], R12 ;  /* 0x0004100c01007387 */ /* 0x000fe80000100800 */
[----:B------:R-:W-:Y:S01]  /*13d30*/  STL [R1+0x414], R11 ;  /* 0x0004140b01007387 */ /* 0x000fe20000100800 */
[----:B-1----:R-:W-:-:S02]  /*13d40*/  FMUL.FTZ R205, R154, R2 ;  /* 0x000000029acd7220 */ /* 0x002fc40000410000 */
[-C--:B------:R-:W-:Y:S02]  /*13d50*/  FMUL.FTZ R206, R155, R2.reuse ;  /* 0x000000029bce7220 */ /* 0x080fe40000410000 */
[-C--:B------:R-:W-:Y:S01]  /*13d60*/  FMUL.FTZ R3, R150, R2.reuse ;  /* 0x0000000296037220 */ /* 0x080fe20000410000 */
[----:B------:R-:W-:Y:S01]  /*13d70*/  STL [R1+0x39c], R205 ;  /* 0x00039ccd01007387 */ /* 0x000fe20000100800 */
[----:B------:R-:W-:-:S03]  /*13d80*/  FMUL.FTZ R4, R138, R2 ;  /* 0x000000028a047220 */ /* 0x000fc60000410000 */
[----:B------:R1:W-:Y:S01]  /*13d90*/  STL [R1+0x398], R206 ;  /* 0x000398ce01007387 */ /* 0x0003e20000100800 */
[-C--:B---3--:R-:W-:Y:S02]  /*13da0*/  FMUL.FTZ R8, R143, R2.reuse ;  /* 0x000000028f087220 */ /* 0x088fe40000410000 */
[----:B-1----:R-:W-:-:S05]  /*13db0*/  FMUL.FTZ R206, R151, R2 ;  /* 0x0000000297ce7220 */ /* 0x002fca0000410000 */
[----:B------:R-:W-:Y:S04]  /*13dc0*/  STL [R1+0x3a4], R206 ;  /* 0x0003a4ce01007387 */ /* 0x000fe80000100800 */
[----:B------:R1:W-:Y:S02]  /*13dd0*/  STL [R1+0xf8], R3 ;  /* 0x0000f80301007387 */ /* 0x0003e40000100800 */
[----:B-1----:R-:W-:-:S05]  /*13de0*/  FMUL.FTZ R3, R142, R2 ;  /* 0x000000028e037220 */ /* 0x002fca0000410000 */
[----:B------:R1:W-:Y:S04]  /*13df0*/  STL [R1+0x108], R3 ;  /* 0x0001080301007387 */ /* 0x0003e80000100800 */
[----:B------:R-:W-:Y:S04]  /*13e00*/  STL [R1+0x10c], R8 ;  /* 0x00010c0801007387 */ /* 0x000fe80000100800 */
[----:B------:R-:W-:Y:S04]  /*13e10*/  STL [R1+0x118], R4 ;  /* 0x0001180401007387 */ /* 0x000fe80000100800 */
[----:B------:R-:W3:Y:S01]  /*13e20*/  LDL.LU R14, [R1+0x28c] ;  /* 0x00028c00010e7983 */ /* 0x000ee20000300800 */
[----:B-1----:R-:W-:-:S02]  /*13e30*/  FMUL.FTZ R3, R139, R2 ;  /* 0x000000028b037220 */ /* 0x002fc40000410000 */
[----:B--2---:R-:W-:Y:S01]  /*13e40*/  FFMA.FTZ R50, R5, R2, R79 ;  /* 0x0000000205327223 */ /* 0x004fe2000001004f */
        /* <DEDUP_REMOVED lines=31> */
[----:B------:R-:W-:Y:S01]  /*14040*/  FMNMX.FTZ R2, R29, R2, !PT ;  /* 0x000000021d027209 */ /* 0x000fe20007810000 */
[----:B------:R-:W-:Y:S04]  /*14050*/  STL [R1+0x11c], R3 ;  /* 0x00011c0301007387 */ /* 0x000fe80000100800 */
[----:B------:R-:W1:Y:S02]  /*14060*/  SHFL.BFLY PT, R3, R2, 0x2, 0x1f ;  /* 0x0c401f0002037f89 */ /* 0x000e6400000e0000 */
[----:B-1----:R-:W-:-:S05]  /*14070*/  FMNMX.FTZ R2, R2, R3, !PT ;  /* 0x0000000302027209 */ /* 0x002fca0007810000 */
[----:B------:R-:W1:Y:S02]  /*14080*/  SHFL.BFLY PT, R3, R2, 0x1, 0x1f ;  /* 0x0c201f0002037f89 */ /* 0x000e6400000e0000 */
[----:B-1----:R-:W-:-:S04]  /*14090*/  FMNMX.FTZ R210, R2, R3, !PT ;  /* 0x0000000302d27209 */ /* 0x002fc80007810000 */
[----:B------:R-:W-:-:S04]  /*140a0*/  FSETP.NEU.FTZ.AND P0, PT, R210, -INF , PT ;  /* 0xff800000d200780b */ /* 0x000fc80003f1d000 */
[----:B------:R-:W-:-:S05]  /*140b0*/  FSEL R2, R210, RZ, P0 ;  /* 0x000000ffd2027208 */ /* 0x000fca0000000000 */
[----:B------:R-:W-:Y:S02]  /*140c0*/  FADD.FTZ R3, R38, -R2 ;  /* 0x8000000226037221 */ /* 0x000fe40000010000 */
[C---:B------:R-:W-:Y:S02]  /*140d0*/  FMUL.FTZ R2, R0.reuse, R210 ;  /* 0x000000d200027220 */ /* 0x040fe40000410000 */
[----:B------:R-:W-:-:S03]  /*140e0*/  FMUL.FTZ R3, R0, R3 ;  /* 0x0000000300037220 */ /* 0x000fc60000410000 */
[----:B------:R-:W-:-:S03]  /*140f0*/  FSEL R2, R2, RZ, P0 ;  /* 0x000000ff02027208 */ /* 0x000fc60000000000 */
[----:B------:R-:W1:Y:S02]  /*14100*/  MUFU.EX2 R3, R3 ;  /* 0x0000000300037308 */ /* 0x000e640000000800 */
[-CC-:B------:R-:W-:Y:S02]  /*14110*/  FFMA.FTZ R9, R34, R0.reuse, -R2.reuse ;  /* 0x0000000022097223 */ /* 0x180fe40000010802 */
[-CC-:B------:R-:W-:Y:S01]  /*14120*/  FFMA.FTZ R124, R32, R0.reuse, -R2.reuse ;  /* 0x00000000207c7223 */ /* 0x180fe20000010802 */
[----:B------:R2:W-:Y:S01]  /*14130*/  STL [R1+0x428], R186 ;  /* 0x000428ba01007387 */ /* 0x0005e20000100800 */
[----:B------:R-:W-:-:S03]  /*14140*/  FFMA.FTZ R8, R33, R0, -R2 ;  /* 0x0000000021087223 */ /* 0x000fc60000010802 */
[----:B------:R-:W-:Y:S01]  /*14150*/  STL [R1+0x440], R103 ;  /* 0x0004406701007387 */ /* 0x000fe20000100800 */
[----:B------:R-:W-:-:S03]  /*14160*/  FFMA.FTZ R17, R186, R0, -R2 ;  /* 0x00000000ba117223 */ /* 0x000fc60000010802 */
[----:B------:R-:W-:Y:S01]  /*14170*/  STL [R1], R9 ;  /* 0x0000000901007387 */ /* 0x000fe20000100800 */
[----:B------:R-:W-:-:S03]  /*14180*/  FFMA.FTZ R66, R184, R0, -R2 ;  /* 0x00000000b8427223 */ /* 0x000fc60000010802 */
[----:B------:R-:W-:Y:S01]  /*14190*/  STL [R1+0x43c], R124 ;  /* 0x00043c7c01007387 */ /* 0x000fe20000100800 */
[-CC-:B------:R-:W-:Y:S02]  /*141a0*/  FFMA.FTZ R67, R177, R0.reuse, -R2.reuse ;  /* 0x00000000b1437223 */ /* 0x180fe40000010802 */
[-CC-:B------:R-:W-:Y:S01]  /*141b0*/  FFMA.FTZ R70, R176, R0.reuse, -R2.reuse ;  /* 0x00000000b0467223 */ /* 0x180fe20000010802 */
[----:B------:R4:W-:Y:S01]  /*141c0*/  STL [R1+0x4], R8 ;  /* 0x0000040801007387 */ /* 0x0009e20000100800 */
[-CC-:B------:R-:W-:Y:S02]  /*141d0*/  FFMA.FTZ R72, R127, R0.reuse, -R2.reuse ;  /* 0x000000007f487223 */ /* 0x180fe40000010802 */
[-CC-:B------:R-:W-:Y:S02]  /*141e0*/  FFMA.FTZ R73, R120, R0.reuse, -R2.reuse ;  /* 0x0000000078497223 */ /* 0x180fe40000010802 */
[-CC-:B------:R-:W-:Y:S02]  /*141f0*/  FFMA.FTZ R89, R121, R0.reuse, -R2.reuse ;  /* 0x0000000079597223 */ /* 0x180fe40000010802 */
[----:B------:R-:W-:-:S02]  /*14200*/  FFMA.FTZ R4, R126, R0, -R2 ;  /* 0x000000007e047223 */ /* 0x000fc40000010802 */
[-CC-:B--2---:R-:W-:Y:S02]  /*14210*/  FFMA.FTZ R186, R29, R0.reuse, -R2.reuse ;  /* 0x000000001dba7223 */ /* 0x184fe40000010802 */
[-CC-:B------:R-:W-:Y:S02]  /*14220*/  FFMA.FTZ R5, R188, R0.reuse, -R2.reuse ;  /* 0x00000000bc057223 */ /* 0x180fe40000010802 */
[-CC-:B------:R-:W-:Y:S02]  /*14230*/  FFMA.FTZ R15, R187, R0.reuse, -R2.reuse ;  /* 0x00000000bb0f7223 */ /* 0x180fe40000010802 */
[-CC-:B------:R-:W-:Y:S02]  /*14240*/  FFMA.FTZ R18, R185, R0.reuse, -R2.reuse ;  /* 0x00000000b9127223 */ /* 0x180fe40000010802 */
[-CC-:B------:R-:W-:Y:S02]  /*14250*/  FFMA.FTZ R38, R189, R0.reuse, -R2.reuse ;  /* 0x00000000bd267223 */ /* 0x180fe40000010802 */
[----:B------:R-:W-:-:S02]  /*14260*/  FFMA.FTZ R116, R116, R0, -R2 ;  /* 0x0000000074747223 */ /* 0x000fc40000010802 */
[-CC-:B------:R-:W-:Y:S02]  /*14270*/  FFMA.FTZ R117, R117, R0.reuse, -R2.reuse ;  /* 0x0000000075757223 */ /* 0x180fe40000010802 */
[-CC-:B------:R-:W-:Y:S02]  /*14280*/  FFMA.FTZ R120, R103, R0.reuse, -R2.reuse ;  /* 0x0000000067787223 */ /* 0x180fe40000010802 */
[-CC-:B----4-:R-:W-:Y:S02]  /*14290*/  FFMA.FTZ R8, R28, R0.reuse, -R2.reuse ;  /* 0x000000001c087223 */ /* 0x190fe40000010802 */
        /* <DEDUP_REMOVED lines=11> */
[----:B------:R-:W-:Y:S02]  /*14350*/  FFMA.FTZ R207, R26, R0, -R2 ;  /* 0x000000001acf7223 */ /* 0x000fe40000010802 */
[-C--:B-1----:R-:W-:Y:S01]  /*14360*/  FMUL.FTZ R2, R164, R3.reuse ;  /* 0x00000003a4027220 */ /* 0x082fe20000410000 */
[----:B------:R-:W-:Y:S01]  /*14370*/  STL [R1+0x42c], R186 ;  /* 0x00042cba01007387 */ /* 0x000fe20000100800 */
[----:B------:R-:W-:-:S03]  /*14380*/  FMUL.FTZ R9, R165, R3 ;  /* 0x00000003a5097220 */ /* 0x000fc60000410000 */
[----:B------:R1:W-:Y:S01]  /*14390*/  STL [R1+0xa0], R8 ;  /* 0x0000a00801007387 */ /* 0x0003e20000100800 */
[----:B------:R-:W-:-:S03]  /*143a0*/  FMUL.FTZ R244, R156, R3 ;  /* 0x000000039cf47220 */ /* 0x000fc60000410000 */
[----:B------:R2:W-:Y:S01]  /*143b0*/  STL [R1+0x240], R2 ;  /* 0x0002400201007387 */ /* 0x0005e20000100800 */
[----:B------:R-:W3:Y:S03]  /*143c0*/  MUFU.EX2 R4, R4 ;  /* 0x0000000400047308 */ /* 0x000ee60000000800 */
[----:B------:R-:W-:Y:S01]  /*143d0*/  STL [R1+0x244], R9 ;  /* 0x0002440901007387 */ /* 0x000fe20000100800 */
[-C--:B-1----:R-:W-:Y:S02]  /*143e0*/  FMUL.FTZ R8, R160, R3.reuse ;  /* 0x00000003a0087220 */ /* 0x082fe40000410000 */
[----:B--2---:R-:W-:-:S03]  /*143f0*/  FMUL.FTZ R2, R161, R3 ;  /* 0x00000003a1027220 */ /* 0x004fc60000410000 */
[----:B------:R-:W-:Y:S04]  /*14400*/  STL [R1+0x250], R8 ;  /* 0x0002500801007387 */ /* 0x000fe80000100800 */
[----:B------:R-:W-:Y:S04]  /*14410*/  STL [R1+0x380], R244 ;  /* 0x000380f401007387 */ /* 0x000fe80000100800 */
[----:B------:R1:W-:Y:S01]  /*14420*/  STL [R1+0x254], R2 ;  /* 0x0002540201007387 */ /* 0x0003e20000100800 */
[-C--:B------:R-:W-:Y:S02]  /*14430*/  FMUL.FTZ R235, R157, R3.reuse ;  /* 0x000000039deb7220 */ /* 0x080fe40000410000 */
[----:B------:R-:W-:-:S02]  /*14440*/  FMUL.FTZ R227, R144, R3 ;  /* 0x0000000390e37220 */ /* 0x000fc40000410000 */
[-C--:B------:R-:W-:Y:S02]  /*14450*/  FMUL.FTZ R226, R145, R3.reuse ;  /* 0x0000000391e27220 */ /* 0x080fe40000410000 */
[----:B---3--:R-:W-:Y:S01]  /*14460*/  FFMA.FTZ R3, R14, R3, R4 ;  /* 0x000000030e037223 */ /* 0x008fe20000010004 */
[----:B------:R-:W-:Y:S01]  /*14470*/  STL [R1+0x384], R235 ;  /* 0x000384eb01007387 */ /* 0x000fe20000100800 */
[----:B-1----:R-:W1:Y:S03]  /*14480*/  MUFU.EX2 R2, R5 ;  /* 0x0000000500027308 */ /* 0x002e660000000800 */
[----:B------:R-:W-:Y:S04]  /*14490*/  STL [R1+0x388], R227 ;  /* 0x000388e301007387 */ /* 0x000fe80000100800 */
[----:B------:R-:W-:Y:S04]  /*144a0*/  STL [R1+0x38c], R226 ;  /* 0x00038ce201007387 */ /* 0x000fe80000100800 */
[----:B------:R-:W2:Y:S04]  /*144b0*/  LDL.LU R148, [R1+0x6c] ;  /* 0x00006c0001947983 */ /* 0x000ea80000300800 */
[----:B------:R-:W3:Y:S01]  /*144c0*/  LDL.LU R153, [R1+0x2c] ;  /* 0x00002c0001997983 */ /* 0x000ee20000300800 */
[C---:B-1----:R-:W-:Y:S01]  /*144d0*/  FADD.FTZ R32, R2.reuse, R3 ;  /* 0x0000000302207221 */ /* 0x042fe20000010000 */
[----:B------:R-:W-:-:S02]  /*144e0*/  F2FP.PACK_AB R49, R2, R4 ;  /* 0x000000040231723e */ /* 0x000fc400000000ff */
        /* <DEDUP_REMOVED lines=36> */
[----:B------:R-:W-:-:S04]  /*14730*/  FSETP.NEU.FTZ.AND P0, PT, R124, -INF , PT ;  /* 0xff8000007c00780b */ /* 0x000fc80003f1d000 */
[----:B------:R-:W-:-:S05]  /*14740*/  FSEL R2, R124, RZ, P0 ;  /* 0x000000ff7c027208 */ /* 0x000fca0000000000 */
[----:B------:R-:W-:-:S04]  /*14750*/  FADD.FTZ R3, R37, -R2 ;  /* 0x8000000225037221 */ /* 0x000fc80000010000 */
[----:B------:R-:W-:-:S06]  /*14760*/  FMUL.FTZ R3, R0, R3 ;  /* 0x0000000300037220 */ /* 0x000fcc0000410000 */
[----:B------:R-:W1:Y:S01]  /*14770*/  MUFU.EX2 R3, R3 ;  /* 0x0000000300037308 */ /* 0x000e620000000800 */
[----:B------:R-:W-:Y:S04]  /*14780*/  STL [R1+0x418], R219 ;  /* 0x000418db01007387 */ /* 0x000fe80000100800 */
[----:B------:R-:W-:Y:S01]  /*14790*/  STL [R1+0x430], R191 ;  /* 0x000430bf01007387 */ /* 0x000fe20000100800 */
[-C--:B-1----:R-:W-:Y:S02]  /*147a0*/  FMUL.FTZ R226, R166, R3.reuse ;  /* 0x00000003a6e27220 */ /* 0x082fe40000410000 */
[-C--:B------:R-:W-:Y:S02]  /*147b0*/  FMUL.FTZ R229, R158, R3.reuse ;  /* 0x000000039ee57220 */ /* 0x080fe40000410000 */
[----:B------:R-:W-:Y:S01]  /*147c0*/  FMUL.FTZ R228, R159, R3 ;  /* 0x000000039fe47220 */ /* 0x000fe20000410000 */
[----:B------:R-:W-:Y:S04]  /*147d0*/  STL [R1+0x3a0], R226 ;  /* 0x0003a0e201007387 */ /* 0x000fe80000100800 */
[----:B------:R1:W-:Y:S04]  /*147e0*/  STL.64 [R1+0x3a8], R228 ;  /* 0x0003a8e401007387 */ /* 0x0003e80000100a00 */
[----:B------:R-:W4:Y:S04]  /*147f0*/  LDL R249, [R1+0x68] ;  /* 0x0000680001f97983 */ /* 0x000f280000100800 */
[----:B------:R-:W4:Y:S04]  /*14800*/  LDL.64 R8, [R1+0x78] ;  /* 0x0000780001087983 */ /* 0x000f280000100a00 */
[----:B-1----:R-:W4:Y:S01]  /*14810*/  LDL.LU.64 R228, [R1+0x238] ;  /* 0x0002380001e47983 */ /* 0x002f220000300a00 */
[----:B------:R-:W-:-:S05]  /*14820*/  FMUL.FTZ R2, R0, R124 ;  /* 0x0000007c00027220 */ /* 0x000fca0000410000 */
[----:B------:R-:W-:-:S05]  /*14830*/  FSEL R2, R2, RZ, P0 ;  /* 0x000000ff02027208 */ /* 0x000fca0000000000 */
        /* <DEDUP_REMOVED lines=31> */
[----:B------:R-:W-:Y:S01]  /*14a30*/  FFMA.FTZ R246, R31, R0, -R2 ;  /* 0x000000001ff67223 */ /* 0x000fe20000010802 */
[----:B------:R-:W-:-:S04]  /*14a40*/  FMNMX.FTZ R2, R36, R243, !PT ;  /* 0x000000f324027209 */ /* 0x000fc80007810000 */
        /* <DEDUP_REMOVED lines=25> */
[----:B------:R-:W2:Y:S03]  /*14be0*/  MUFU.EX2 R4, R4 ;  /* 0x0000000400047308 */ /* 0x000ea60000000800 */
[----:B------:R-:W-:-:S04]  /*14bf0*/  FMNMX.FTZ R2, R94, R2, !PT ;  /* 0x000000025e027209 */ /* 0x000fc80007810000 */
[----:B------:R-:W-:Y:S01]  /*14c00*/  FMNMX.FTZ R2, R64, R2, !PT ;  /* 0x0000000240027209 */ /* 0x000fe20007810000 */
[----:B------:R-:W1:Y:S03]  /*14c10*/  MUFU.EX2 R5, R5 ;  /* 0x0000000500057308 */ /* 0x000e660000000800 */
[----:B------:R-:W-:-:S04]  /*14c20*/  FMNMX.FTZ R2, R59, R2, !PT ;  /* 0x000000023b027209 */ /* 0x000fc80007810000 */
[----:B------:R-:W-:Y:S01]  /*14c30*/  FMNMX.FTZ R2, R47, R2, !PT ;  /* 0x000000022f027209 */ /* 0x000fe20007810000 */
[----:B------:R-:W-:-:S03]  /*14c40*/  FMUL.FTZ R227, R167, R3 ;  /* 0x00000003a7e37220 */ /* 0x000fc60000410000 */
[----:B------:R-:W-:Y:S01]  /*14c50*/  FMNMX.FTZ R2, R46, R2, !PT ;  /* 0x000000022e027209 */ /* 0x000fe20007810000 */
[-C--:B------:R-:W-:Y:S02]  /*14c60*/  FMUL.FTZ R244, R162, R3.reuse ;  /* 0x00000003a2f47220 */ /* 0x080fe40000410000 */
[-C--:B------:R-:W-:Y:S02]  /*14c70*/  FMUL.FTZ R134, R163, R3.reuse ;  /* 0x00000003a3867220 */ /* 0x080fe40000410000 */
[-C--:B------:R-:W-:Y:S02]  /*14c80*/  FMUL.FTZ R225, R146, R3.reuse ;  /* 0x0000000392e17220 */ /* 0x080fe40000410000 */
[-C--:B------:R-:W-:Y:S01]  /*14c90*/  FMUL.FTZ R224, R147, R3.reuse ;  /* 0x0000000393e07220 */ /* 0x080fe20000410000 */
[----:B------:R-:W-:Y:S01]  /*14ca0*/  FMNMX.FTZ R2, R45, R2, !PT ;  /* 0x000000022d027209 */ /* 0x000fe20007810000 */
[----:B--2---:R-:W-:-:S04]  /*14cb0*/  FFMA.FTZ R3, R148, R3, R4 ;  /* 0x0000000394037223 */ /* 0x004fc80000010004 */
[----:B-1----:R-:W-:Y:S02]  /*14cc0*/  FADD.FTZ R26, R5, R3 ;  /* 0x00000003051a7221 */ /* 0x002fe40000010000 */
[----:B------:R-:W1:Y:S02]  /*14cd0*/  SHFL.BFLY PT, R3, R2, 0x2, 0x1f ;  /* 0x0c401f0002037f89 */ /* 0x000e6400000e0000 */
[----:B-1----:R-:W-:-:S05]  /*14ce0*/  FMNMX.FTZ R2, R2, R3, !PT ;  /* 0x0000000302027209 */ /* 0x002fca0007810000 */
[----:B------:R-:W1:Y:S01]  /*14cf0*/  SHFL.BFLY PT, R3, R2, 0x1, 0x1f ;  /* 0x0c201f0002037f89 */ /* 0x000e6200000e0000 */
[----:B------:R2:W-:Y:S01]  /*14d00*/  MUFU.EX2 R25, R15 ;  /* 0x0000000f00197308 */ /* 0x0005e20000000800 */
[----:B-1----:R-:W-:-:S04]  /*14d10*/  FMNMX.FTZ R205, R2, R3, !PT ;  /* 0x0000000302cd7209 */ /* 0x002fc80007810000 */
[----:B------:R-:W-:-:S04]  /*14d20*/  FSETP.NEU.FTZ.AND P0, PT, R205, -INF , PT ;  /* 0xff800000cd00780b */ /* 0x000fc80003f1d000 */
[----:B------:R-:W-:-:S05]  /*14d30*/  FSEL R2, R205, RZ, P0 ;  /* 0x000000ffcd027208 */ /* 0x000fca0000000000 */
[----:B--2---:R-:W-:Y:S02]  /*14d40*/  FADD.FTZ R15, R36, -R2 ;  /* 0x80000002240f7221 */ /* 0x004fe40000010000 */
[----:B------:R-:W-:Y:S01]  /*14d50*/  FMUL.FTZ R2, R0, R205 ;  /* 0x000000cd00027220 */ /* 0x000fe20000410000 */
[----:B------:R-:W-:-:S04]  /*14d60*/  F2FP.PACK_AB R34, R5, R4 ;  /* 0x000000040522723e */ /* 0x000fc800000000ff */
[----:B------:R-:W-:Y:S01]  /*14d70*/  FSEL R2, R2, RZ, P0 ;  /* 0x000000ff02027208 */ /* 0x000fe20000000000 */
[----:B------:R-:W-:-:S04]  /*14d80*/  FMUL.FTZ R15, R0, R15 ;  /* 0x0000000f000f7220 */ /* 0x000fc80000410000 */
[-CC-:B------:R-:W-:Y:S02]  /*14d90*/  FFMA.FTZ R5, R243, R0.reuse, -R2.reuse ;  /* 0x00000000f3057223 */ /* 0x180fe40000010802 */
[-CC-:B------:R-:W-:Y:S01]  /*14da0*/  FFMA.FTZ R4, R153, R0.reuse, -R2.reuse ;  /* 0x0000000099047223 */ /* 0x180fe20000010802 */
[----:B------:R-:W-:Y:S08]  /*14db0*/  MUFU.EX2 R168, R15 ;  /* 0x0000000f00a87308 */ /* 0x000ff00000000800 */
[----:B------:R-:W4:Y:S01]  /*14dc0*/  MUFU.EX2 R5, R5 ;  /* 0x0000000500057308 */ /* 0x000f220000000800 */
[----:B------:R-:W-:-:S07]  /*14dd0*/  FFMA.FTZ R3, R252, R0, -R2 ;  /* 0x00000000fc037223 */ /* 0x000fce0000010802 */
[----:B------:R-:W1:Y:S08]  /*14de0*/  MUFU.EX2 R4, R4 ;  /* 0x0000000400047308 */ /* 0x000e700000000800 */
[----:B------:R-:W2:Y:S01]  /*14df0*/  MUFU.EX2 R22, R63 ;  /* 0x0000003f00167308 */ /* 0x000ea20000000800 */
[-CC-:B------:R-:W-:Y:S02]  /*14e00*/  FFMA.FTZ R21, R197, R0.reuse, -R2.reuse ;  /* 0x00000000c5157223 */ /* 0x180fe40000010802 */
[----:B------:R-:W-:-:S05]  /*14e10*/  FFMA.FTZ R35, R196, R0, -R2 ;  /* 0x00000000c4237223 */ /* 0x000fca0000010802 */
[----:B------:R3:W-:Y:S01]  /*14e20*/  MUFU.EX2 R20, R14 ;  /* 0x0000000e00147308 */ /* 0x0007e20000000800 */
[-CC-:B------:R-:W-:Y:S02]  /*14e30*/  FFMA.FTZ R36, R193, R0.reuse, -R2.reuse ;  /* 0x00000000c1247223 */ /* 0x180fe40000010802 */
[-CC-:B------:R-:W-:Y:S02]  /*14e40*/  FFMA.FTZ R196, R182, R0.reuse, -R2.reuse ;  /* 0x00000000b6c47223 */ /* 0x180fe40000010802 */
[----:B------:R-:W-:-:S03]  /*14e50*/  FFMA.FTZ R197, R181, R0, -R2 ;  /* 0x00000000b5c57223 */ /* 0x000fc60000010802 */
[----:B------:R-:W-:Y:S01]  /*14e60*/  MUFU.EX2 R24, R17 ;  /* 0x0000001100187308 */ /* 0x000fe20000000800 */
[-CC-:B------:R-:W-:Y:S02]  /*14e70*/  FFMA.FTZ R200, R180, R0.reuse, -R2.reuse ;  /* 0x00000000b4c87223 */ /* 0x180fe40000010802 */
[-CC-:B------:R-:W-:Y:S02]  /*14e80*/  FFMA.FTZ R202, R175, R0.reuse, -R2.reuse ;  /* 0x00000000afca7223 */ /* 0x180fe40000010802 */
[----:B---3--:R-:W-:-:S03]  /*14e90*/  FFMA.FTZ R14, R245, R0, -R2 ;  /* 0x00000000f50e7223 */ /* 0x008fc60000010802 */
[----:B------:R-:W-:Y:S01]  /*14ea0*/  MUFU.EX2 R19, R16 ;  /* 0x0000001000137308 */ /* 0x000fe20000000800 */
[-CC-:B------:R-:W-:Y:S02]  /*14eb0*/  FFMA.FTZ R103, R174, R0.reuse, -R2.reuse ;  /* 0x00000000ae677223 */ /* 0x180fe40000010802 */
[-CC-:B------:R-:W-:Y:S02]  /*14ec0*/  FFMA.FTZ R191, R173, R0.reuse, -R2.reuse ;  /* 0x00000000adbf7223 */ /* 0x180fe40000010802 */
[----:B------:R-:W-:-:S03]  /*14ed0*/  FFMA.FTZ R140, R172, R0, -R2 ;  /* 0x00000000ac8c7223 */ /* 0x000fc60000010802 */
[----:B------:R-:W-:Y:S01]  /*14ee0*/  MUFU.EX2 R17, R3 ;  /* 0x0000000300117308 */ /* 0x000fe20000000800 */
[-CC-:B------:R-:W-:Y:S02]  /*14ef0*/  FFMA.FTZ R149, R171, R0.reuse, -R2.reuse ;  /* 0x00000000ab957223 */ /* 0x180fe40000010802 */
[-CC-:B------:R-:W-:Y:S02]  /*14f00*/  FFMA.FTZ R153, R170, R0.reuse, -R2.reuse ;  /* 0x00000000aa997223 */ /* 0x180fe40000010802 */
[-CC-:B------:R-:W-:Y:S02]  /*14f10*/  FFMA.FTZ R148, R115, R0.reuse, -R2.reuse ;  /* 0x0000000073947223 */ /* 0x180fe40000010802 */
[-CC-:B------:R-:W-:Y:S01]  /*14f20*/  FFMA.FTZ R186, R114, R0.reuse, -R2.reuse ;  /* 0x0000000072ba7223 */ /* 0x180fe20000010802 */
[----:B------:R3:W-:Y:S01]  /*14f30*/  MUFU.EX2 R33, R62 ;  /* 0x0000003e00217308 */ /* 0x0007e20000000800 */
[-CC-:B------:R-:W-:Y:S02]  /*14f40*/  FFMA.FTZ R208, R113, R0.reuse, -R2.reuse ;  /* 0x0000000071d07223 */ /* 0x180fe40000010802 */
[----:B------:R-:W-:-:S02]  /*14f50*/  FFMA.FTZ R213, R112, R0, -R2 ;  /* 0x0000000070d57223 */ /* 0x000fc40000010802 */
[-CC-:B------:R-:W-:Y:S02]  /*14f60*/  FFMA.FTZ R215, R107, R0.reuse, -R2.reuse ;  /* 0x000000006bd77223 */ /* 0x180fe40000010802 */
[-CC-:B------:R-:W-:Y:S01]  /*14f70*/  FFMA.FTZ R136, R105, R0.reuse, -R2.reuse ;  /* 0x0000000069887223 */ /* 0x180fe20000010802 */
[----:B------:R1:W-:Y:S01]  /*14f80*/  MUFU.EX2 R29, R61 ;  /* 0x0000003d001d7308 */ /* 0x0003e20000000800 */
[-CC-:B------:R-:W-:Y:S02]  /*14f90*/  FFMA.FTZ R137, R104, R0.reuse, -R2.reuse ;  /* 0x0000000068897223 */ /* 0x180fe40000010802 */
[-CC-:B------:R-:W-:Y:S02]  /*14fa0*/  FFMA.FTZ R214, R94, R0.reuse, -R2.reuse ;  /* 0x000000005ed67223 */ /* 0x180fe40000010802 */
[-CC-:B------:R-:W-:Y:S02]  /*14fb0*/  FFMA.FTZ R216, R64, R0.reuse, -R2.reuse ;  /* 0x0000000040d87223 */ /* 0x180fe40000010802 */
[-CC-:B------:R-:W-:Y:S01]  /*14fc0*/  FFMA.FTZ R211, R59, R0.reuse, -R2.reuse ;  /* 0x000000003bd37223 */ /* 0x180fe20000010802 */
[----:B------:R2:W-:Y:S01]  /*14fd0*/  MUFU.EX2 R28, R18 ;  /* 0x00000012001c7308 */ /* 0x0005e20000000800 */
[----:B---3--:R-:W-:-:S02]  /*14fe0*/  FFMA.FTZ R62, R183, R0, -R2 ;  /* 0x00000000b73e7223 */ /* 0x008fc40000010802 */
[-CC-:B------:R-:W-:Y:S02]  /*14ff0*/  FFMA.FTZ R204, R47, R0.reuse, -R2.reuse ;  /* 0x000000002fcc7223 */ /* 0x180fe40000010802 */
[-CC-:B------:R-:W-:Y:S02]  /*15000*/  FFMA.FTZ R13, R46, R0.reuse, -R2.reuse ;  /* 0x000000002e0d7223 */ /* 0x180fe40000010802 */
[-CC-:B------:R-:W-:Y:S01]  /*15010*/  FFMA.FTZ R10, R45, R0.reuse, -R2.reuse ;  /* 0x000000002d0a7223 */ /* 0x180fe20000010802 */
[----:B------:R-:W3:Y:S01]  /*15020*/  MUFU.EX2 R16, R14 ;  /* 0x0000000e00107308 */ /* 0x000ee20000000800 */
[-CC-:B-1----:R-:W-:Y:S02]  /*15030*/  FFMA.FTZ R61, R192, R0.reuse, -R2.reuse ;  /* 0x00000000c03d7223 */ /* 0x182fe40000010802 */
[----:B--2---:R-:W-:Y:S02]  /*15040*/  FFMA.FTZ R18, R220, R0, -R2 ;  /* 0x00000000dc127223 */ /* 0x004fe40000010802 */
[----:B----4-:R-:W-:-:S03]  /*15050*/  FFMA.FTZ R0, R249, R168, R5 ;  /* 0x000000a8f9007223 */ /* 0x010fc60000010005 */
[----:B------:R-:W1:Y:S01]  /*15060*/  MUFU.EX2 R15, R38 ;  /* 0x00000026000f7308 */ /* 0x000e620000000800 */
[----:B------:R-:W-:Y:S01]  /*15070*/  FADD.FTZ R3, R4, R0 ;  /* 0x0000000004037221 */ /* 0x000fe20000010000 */
[----:B------:R-:W-:Y:S02]  /*15080*/  F2FP.PACK_AB R0, R22, R79 ;  /* 0x0000004f1600723e */ /* 0x000fe400000000ff */
[----:B------:R-:W-:Y:S01]  /*15090*/  F2FP.PACK_AB R2, R4, R5 ;  /* 0x000000050402723e */ /* 0x000fe200000000ff */
[----:B------:R-:W-:Y:S01]  /*150a0*/  FADD.FTZ R5, R22, R50 ;  /* 0x0000003216057221 */ /* 0x000fe20000010000 */
[C---:B------:R-:W-:Y:S02]  /*150b0*/  PRMT R6, R0.reuse, 0x7632, R6 ;  /* 0x0000763200067816 */ /* 0x040fe40000000006 */
[----:B------:R-:W-:Y:S01]  /*150c0*/  PRMT R141, R0, 0x7610, R141 ;  /* 0x00007610008d7816 */ /* 0x000fe2000000008d */
[----:B------:R-:W-:Y:S01]  /*150d0*/  FADD.FTZ R0, R25, R32 ;  /* 0x0000002019007221 */ /* 0x000fe20000010000 */
[----:B---3--:R-:W-:Y:S01]  /*150e0*/  F2FP.PACK_AB R31, R16, R17 ;  /* 0x00000011101f723e */ /* 0x008fe200000000ff */
[----:B------:R-:W-:-:S02]  /*150f0*/  FADD.FTZ R4, R17, R3 ;  /* 0x0000000311047221 */ /* 0x000fc40000010000 */
[----:B------:R-:W-:Y:S02]  /*15100*/  FADD.FTZ R0, R24, R0 ;  /* 0x0000000018007221 */ /* 0x000fe40000010000 */
[----:B------:R-:W-:Y:S01]  /*15110*/  FADD.FTZ R3, R33, R5 ;  /* 0x0000000521037221 */ /* 0x000fe20000010000 */
[----:B------:R-:W2:Y:S01]  /*15120*/  MUFU.EX2 R14, R23 ;  /* 0x00000017000e7308 */ /* 0x000ea20000000800 */
[C---:B------:R-:W-:Y:S01]  /*15130*/  PRMT R7, R31.reuse, 0x7610, R7 ;  /* 0x000076101f077816 */ /* 0x040fe20000000007 */
[----:B------:R-:W-:Y:S01]  /*15140*/  FADD.FTZ R0, R28, R0 ;  /* 0x000000001c007221 */ /* 0x000fe20000010000 */
[----:B------:R-:W-:Y:S01]  /*15150*/  PRMT R152, R31, 0x7632, R152 ;  /* 0x000076321f987816 */ /* 0x000fe20000000098 */
[----:B------:R-:W-:Y:S01]  /*15160*/  IMAD.SHL.U32 R226, R230, 0x4, RZ ;  /* 0x00000004e6e27824 */ /* 0x000fe200078e00ff */
[C---:B------:R-:W-:Y:S01]  /*15170*/  PRMT R11, R2.reuse, 0x7610, R11 ;  /* 0x00007610020b7816 */ /* 0x040fe2000000000b */
[----:B------:R-:W-:Y:S01]  /*15180*/  FADD.FTZ R31, R29, R3 ;  /* 0x000000031d1f7221 */ /* 0x000fe20000010000 */
[----:B------:R-:W-:Y:S01]  /*15190*/  PRMT R12, R2, 0x7632, R12 ;  /* 0x00007632020c7816 */ /* 0x000fe2000000000c */
[----:B------:R-:W-:Y:S01]  /*151a0*/  FADD.FTZ R2, R20, R26 ;  /* 0x0000001a14027221 */ /* 0x000fe20000010000 */
[----:B------:R-:W3:Y:S01]  /*151b0*/  MUFU.EX2 R3, R27 ;  /* 0x0000001b00037308 */ /* 0x000ee20000000800 */
[----:B------:R-:W-:Y:S01]  /*151c0*/  F2FP.PACK_AB R26, R19, R20 ;  /* 0x00000014131a723e */ /* 0x000fe200000000ff */
[----:B-1----:R-:W-:Y:S01]  /*151d0*/  FADD.FTZ R20, R15, R0 ;  /* 0x000000000f147221 */ /* 0x002fe20000010000 */
[----:B------:R-:W-:Y:S01]  /*151e0*/  LOP3.LUT R0, R9, R226, RZ, 0x3c, !PT ;  /* 0x000000e209007212 */ /* 0x000fe200078e3cff */
[----:B------:R-:W-:-:S03]  /*151f0*/  FADD.FTZ R2, R19, R2 ;  /* 0x0000000213027221 */ /* 0x000fc60000010000 */
[----:B------:R-:W-:Y:S01]  /*15200*/  LOP3.LUT R0, R0, R133, RZ, 0x3c, !PT ;  /* 0x0000008500007212 */ /* 0x000fe200078e3cff */
[----:B------:R-:W-:Y:S01]  /*15210*/  FADD.FTZ R32, R16, R4 ;  /* 0x0000000410207221 */ /* 0x000fe20000010000 */
[----:B------:R-:W-:Y:S01]  /*15220*/  F2FP.PACK_AB R4, R29, R33 ;  /* 0x000000211d04723e */ /* 0x000fe200000000ff */
[----:B--2---:R-:W-:Y:S01]  /*15230*/  FADD.FTZ R2, R14, R2 ;  /* 0x000000020e027221 */ /* 0x004fe20000010000 */
[----:B------:R-:W-:Y:S01]  /*15240*/  F2FP.PACK_AB R23, R15, R28 ;  /* 0x0000001c0f17723e */ /* 0x000fe200000000ff */
[----:B------:R-:W-:Y:S01]  /*15250*/  IMAD.WIDE.U32 R28, R0, -0x326172a9, RZ ;  /* 0xcd9e8d57001c7825 */ /* 0x000fe200078e00ff */
[----:B------:R-:W-:-:S03]  /*15260*/  F2FP.PACK_AB R30, R24, R25 ;  /* 0x00000019181e723e */ /* 0x000fc600000000ff */
[----:B---3--:R-:W-:Y:S01]  /*15270*/  FADD.FTZ R24, R3, R2 ;  /* 0x0000000203187221 */ /* 0x008fe20000010000 */
[----:B------:R-:W-:Y:S02]  /*15280*/  LOP3.LUT R2, R29, R232, R228, 0x96, !PT ;  /* 0x000000e81d027212 */ /* 0x000fe400078e96e4 */
[----:B------:R-:W-:-:S03]  /*15290*/  F2FP.PACK_AB R22, R3, R14 ;  /* 0x0000000e0316723e */ /* 0x000fc600000000ff */
[----:B------:R-:W-:-:S05]  /*152a0*/  IMAD.WIDE.U32 R2, R2, -0x2daee0ad, RZ ;  /* 0xd2511f5302027825 */ /* 0x000fca00078e00ff */
[----:B------:R-:W-:Y:S02]  /*152b0*/  LOP3.LUT R0, R3, R234, R250, 0x96, !PT ;  /* 0x000000ea03007212 */ /* 0x000fe400078e96fa */
[----:B------:R-:W-:Y:S02]  /*152c0*/  LOP3.LUT R3, R101, R233, R28, 0x96, !PT ;  /* 0x000000e965037212 */ /* 0x000fe400078e961c */
[C---:B------:R-:W-:Y:S02]  /*152d0*/  PRMT R206, R4.reuse, 0x7610, R206 ;  /* 0x0000761004ce7816 */ /* 0x040fe400000000ce */
[----:B------:R-:W-:Y:S01]  /*152e0*/  PRMT R219, R4, 0x7632, R219 ;  /* 0x0000763204db7816 */ /* 0x000fe200000000db */
[----:B------:R-:W-:-:S04]  /*152f0*/  IMAD.WIDE.U32 R4, R3, -0x2daee0ad, RZ ;  /* 0xd2511f5303047825 */ /* 0x000fc800078e00ff */
[----:B------:R-:W-:Y:S01]  /*15300*/  IMAD.WIDE.U32 R16, R0, -0x326172a9, RZ ;  /* 0xcd9e8d5700107825 */ /* 0x000fe200078e00ff */
[----:B------:R-:W-:-:S05]  /*15310*/  LOP3.LUT R0, R5, R241, R2, 0x96, !PT ;  /* 0x000000f105007212 */ /* 0x000fca00078e9602 */
        /* <DEDUP_REMOVED lines=18> */
[----:B------:R-:W1:Y:S03]  /*15440*/  MUFU.EX2 R25, R18 ;  /* 0x0000001200197308 */ /* 0x000e660000000800 */
[----:B------:R-:W-:Y:S02]  /*15450*/  ISETP.GE.U32.AND P0, PT, R217, R0, PT ;  /* 0x00000000d900720c */ /* 0x000fe40003f06070 */
[----:B------:R-:W-:-:S02]  /*15460*/  LOP3.LUT R0, R2, 0xff, RZ, 0xc0, !PT ;  /* 0x000000ff02007812 */ /* 0x000fc400078ec0ff */
[----:B------:R-:W-:Y:S01]  /*15470*/  LOP3.LUT R5, R5, R238, R14, 0x96, !PT ;  /* 0x000000ee05057212 */ /* 0x000fe200078e960e */
[----:B------:R-:W2:Y:S01]  /*15480*/  MUFU.EX2 R27, R90 ;  /* 0x0000005a001b7308 */ /* 0x000ea20000000800 */
[----:B------:R-:W-:Y:S02]  /*15490*/  ISETP.GE.U32.AND P2, PT, R217, R0, PT ;  /* 0x00000000d900720c */ /* 0x000fe40003f46070 */
[--C-:B------:R-:W-:Y:S02]  /*154a0*/  SHF.R.U32.HI R0, RZ, 0x10, R2.reuse ;  /* 0x00000010ff007819 */ /* 0x100fe40000011602 */
[----:B------:R-:W-:Y:S02]  /*154b0*/  LOP3.LUT R14, R2, 0xffff, RZ, 0xc0, !PT ;  /* 0x0000ffff020e7812 */ /* 0x000fe400078ec0ff */
[----:B------:R-:W-:Y:S01]  /*154c0*/  SHF.R.U32.HI R2, RZ, 0x18, R2 ;  /* 0x00000018ff027819 */ /* 0x000fe20000011602 */
[----:B------:R-:W3:Y:S01]  /*154d0*/  MUFU.EX2 R17, R21 ;  /* 0x0000001500117308 */ /* 0x000ee20000000800 */
[----:B------:R-:W-:-:S02]  /*154e0*/  LOP3.LUT R0, R0, 0xff, RZ, 0xc0, !PT ;  /* 0x000000ff00007812 */ /* 0x000fc400078ec0ff */
[----:B------:R-:W-:Y:S01]  /*154f0*/  ISETP.GE.U32.AND P1, PT, R217, R2, PT ;  /* 0x00000002d900720c */ /* 0x000fe20003f26070 */
[----:B------:R-:W-:-:S04]  /*15500*/  IMAD.WIDE.U32 R2, R5, -0x2daee0ad, RZ ;  /* 0xd2511f5305027825 */ /* 0x000fc800078e00ff */
[----:B------:R-:W4:Y:S01]  /*15510*/  MUFU.EX2 R19, R91 ;  /* 0x0000005b00137308 */ /* 0x000f220000000800 */
[----:B------:R-:W-:Y:S02]  /*15520*/  LOP3.LUT R4, R4, 0xff, RZ, 0xc0, !PT ;  /* 0x000000ff04047812 */ /* 0x000fe400078ec0ff */
[----:B------:R-:W-:Y:S02]  /*15530*/  ISETP.GE.U32.AND P6, PT, R217, R0, PT ;  /* 0x00000000d900720c */ /* 0x000fe40003fc6070 */
[----:B------:R-:W-:Y:S01]  /*15540*/  LOP3.LUT R0, R3, R237, R16, 0x96, !PT ;  /* 0x000000ed03007212 */ /* 0x000fe200078e9610 */
[----:B-1----:R-:W-:Y:S01]  /*15550*/  FADD.FTZ R5, R25, R32 ;  /* 0x0000002019057221 */ /* 0x002fe20000010000 */
[----:B------:R-:W-:Y:S02]  /*15560*/  ISETP.GE.U32.AND P5, PT, R217, R4, PT ;  /* 0x00000004d900720c */ /* 0x000fe40003fa6070 */
[C---:B------:R-:W-:Y:S02]  /*15570*/  LOP3.LUT R16, R2.reuse, 0xffff, RZ, 0xc0, !PT ;  /* 0x0000ffff02107812 */ /* 0x040fe400078ec0ff */
[----:B------:R-:W-:-:S02]  /*15580*/  LOP3.LUT R4, R2, 0xff, RZ, 0xc0, !PT ;  /* 0x000000ff02047812 */ /* 0x000fc400078ec0ff */
[--C-:B------:R-:W-:Y:S02]  /*15590*/  SHF.R.U32.HI R15, RZ, 0x10, R2.reuse ;  /* 0x00000010ff0f7819 */ /* 0x100fe40000011602 */
[----:B------:R-:W-:Y:S01]  /*155a0*/  SHF.R.U32.HI R3, RZ, 0x18, R2 ;  /* 0x00000018ff037819 */ /* 0x000fe20000011602 */
[----:B--2---:R-:W-:Y:S01]  /*155b0*/  FADD.FTZ R2, R27, R31 ;  /* 0x0000001f1b027221 */ /* 0x004fe20000010000 */
[----:B------:R-:W-:Y:S01]  /*155c0*/  PRMT R63, R49, 0x7610, R63 ;  /* 0x00007610313f7816 */ /* 0x000fe2000000003f */
[C---:B---3--:R-:W-:Y:S01]  /*155d0*/  FADD.FTZ R18, R17.reuse, R5 ;  /* 0x0000000511127221 */ /* 0x048fe20000010000 */
[----:B------:R-:W-:Y:S01]  /*155e0*/  F2FP.PACK_AB R50, R17, R25 ;  /* 0x000000191132723e */ /* 0x000fe200000000ff */
[----:B----4-:R-:W-:Y:S01]  /*155f0*/  FADD.FTZ R17, R19, R2 ;  /* 0x0000000213117221 */ /* 0x010fe20000010000 */
[----:B------:R-:W-:Y:S02]  /*15600*/  PRMT R157, R49, 0x7632, R157 ;  /* 0x00007632319d7816 */ /* 0x000fe4000000009d */
[----:B------:R-:W-:Y:S01]  /*15610*/  SHF.R.U32.HI R2, RZ, 0x8, R14 ;  /* 0x00000008ff027819 */ /* 0x000fe2000001160e */
[----:B------:R-:W-:Y:S01]  /*15620*/  @!P4 HADD2 R44, -R63.H0_H0, -RZ.H0_H0 ;  /* 0xa00000ff3f2cc230 */ /* 0x000fe20000000900 */
[----:B------:R-:W-:Y:S01]  /*15630*/  PRMT R249, R63, 0x5410, R157 ;  /* 0x000054103ff97816 */ /* 0x000fe2000000009d */
[----:B------:R-:W-:Y:S01]  /*15640*/  @!P3 HADD2 R43, -R157.H0_H0, -RZ.H0_H0 ;  /* 0xa00000ff9d2bb230 */ /* 0x000fe20000000900 */
[----:B------:R-:W-:-:S02]  /*15650*/  LOP3.LUT R2, R2, 0xffff, RZ, 0xc0, !PT ;  /* 0x0000ffff02027812 */ /* 0x000fc400078ec0ff */
[----:B------:R-:W-:Y:S01]  /*15660*/  PRMT R79, R34, 0x7610, R79 ;  /* 0x00007610224f7816 */ /* 0x000fe2000000004f */
[----:B------:R-:W1:Y:S01]  /*15670*/  MUFU.EX2 R14, R66 ;  /* 0x00000042000e7308 */ /* 0x000e620000000800 */
[----:B------:R-:W-:Y:S02]  /*15680*/  @!P4 PRMT R63, R44, 0x5410, RZ ;  /* 0x000054102c3fc816 */ /* 0x000fe400000000ff */
[----:B------:R-:W-:Y:S02]  /*15690*/  ISETP.GE.U32.AND P4, PT, R217, R2, PT ;  /* 0x00000002d900720c */ /* 0x000fe40003f86070 */
[----:B------:R-:W-:Y:S01]  /*156a0*/  SHF.R.U32.HI R2, RZ, 0x10, R0 ;  /* 0x00000010ff027819 */ /* 0x000fe20000011600 */
[----:B------:R-:W-:Y:S01]  /*156b0*/  @!P5 HADD2 R42, -R79.H0_H0, -RZ.H0_H0 ;  /* 0xa00000ff4f2ad230 */ /* 0x000fe20000000900 */
[----:B------:R-:W-:Y:S02]  /*156c0*/  @!P3 PRMT R157, R43, 0x5410, RZ ;  /* 0x000054102b9db816 */ /* 0x000fe400000000ff */
[----:B------:R-:W-:-:S02]  /*156d0*/  PRMT R156, R34, 0x7632, R156 ;  /* 0x00007632229c7816 */ /* 0x000fc4000000009c */
[----:B------:R-:W-:Y:S02]  /*156e0*/  ISETP.GE.U32.AND P3, PT, R217, R4, PT ;  /* 0x00000004d900720c */ /* 0x000fe40003f66070 */
[----:B------:R-:W-:Y:S01]  /*156f0*/  PRMT R155, R30, 0x7610, R155 ;  /* 0x000076101e9b7816 */ /* 0x000fe2000000009b */
[----:B------:R-:W2:Y:S01]  /*15700*/  MUFU.EX2 R4, R67 ;  /* 0x0000004300047308 */ /* 0x000ea20000000800 */
[----:B------:R-:W-:Y:S02]  /*15710*/  LOP3.LUT R2, R2, 0xff, RZ, 0xc0, !PT ;  /* 0x000000ff02027812 */ /* 0x000fe400078ec0ff */
[----:B------:R-:W-:Y:S01]  /*15720*/  PRMT R248, R79, 0x5410, R156 ;  /* 0x000054104ff87816 */ /* 0x000fe2000000009c */
[----:B------:R-:W-:Y:S01]  /*15730*/  @!P2 HADD2 R45, -R155.H0_H0, -RZ.H0_H0 ;  /* 0xa00000ff9b2da230 */ /* 0x000fe20000000900 */
[----:B------:R-:W-:Y:S01]  /*15740*/  @!P5 PRMT R79, R42, 0x5410, RZ ;  /* 0x000054102a4fd816 */ /* 0x000fe200000000ff */
[----:B------:R-:W-:Y:S01]  /*15750*/  @!P0 HADD2 R41, -R156.H0_H0, -RZ.H0_H0 ;  /* 0xa00000ff9c298230 */ /* 0x000fe20000000900 */
[----:B------:R-:W-:-:S02]  /*15760*/  PRMT R154, R30, 0x7632, R154 ;  /* 0x000076321e9a7816 */ /* 0x000fc4000000009a */
[----:B------:R-:W-:Y:S02]  /*15770*/  ISETP.GE.U32.AND P5, PT, R217, R2, PT ;  /* 0x00000002d900720c */ /* 0x000fe40003fa6070 */
[----:B------:R-:W-:Y:S01]  /*15780*/  LOP3.LUT R2, R0, 0xff, RZ, 0xc0, !PT ;  /* 0x000000ff00027812 */ /* 0x000fe200078ec0ff */
[----:B------:R-:W-:Y:S01]  /*15790*/  @!P4 HADD2 R46, -R154.H0_H0, -RZ.H0_H0 ;  /* 0xa00000ff9a2ec230 */ /* 0x000fe20000000900 */
[----:B------:R-:W-:Y:S02]  /*157a0*/  PRMT R235, R155, 0x5410, R154 ;  /* 0x000054109beb7816 */ /* 0x000fe4000000009a */
[----:B------:R-:W-:Y:S02]  /*157b0*/  @!P2 PRMT R155, R45, 0x5410, RZ ;  /* 0x000054102d9ba816 */ /* 0x000fe400000000ff */
[----:B------:R-:W-:Y:S02]  /*157c0*/  @!P0 PRMT R156, R41, 0x5410, RZ ;  /* 0x00005410299c8816 */ /* 0x000fe400000000ff */
[----:B------:R-:W-:-:S02]  /*157d0*/  ISETP.GE.U32.AND P2, PT, R217, R2, PT ;  /* 0x00000002d900720c */ /* 0x000fc40003f46070 */
[----:B------:R-:W-:Y:S02]  /*157e0*/  PRMT R151, R26, 0x7632, R151 ;  /* 0x000076321a977816 */ /* 0x000fe40000000097 */
[C---:B------:R-:W-:Y:S01]  /*157f0*/  ISETP.GE.U32.AND P0, PT, R217.reuse, R3, PT ;  /* 0x00000003d900720c */ /* 0x040fe20003f06070 */
[----:B-1----:R-:W-:Y:S01]  /*15800*/  FADD.FTZ R3, R14, R20 ;  /* 0x000000140e037221 */ /* 0x002fe20000010000 */
[----:B------:R-:W-:Y:S02]  /*15810*/  SHF.R.U32.HI R2, RZ, 0x18, R0 ;  /* 0x00000018ff027819 */ /* 0x000fe40000011600 */
[----:B------:R-:W-:Y:S02]  /*15820*/  LOP3.LUT R0, R0, 0xffff, RZ, 0xc0, !PT ;  /* 0x0000ffff00007812 */ /* 0x000fe400078ec0ff */
[----:B------:R-:W-:Y:S01]  /*15830*/  PRMT R150, R26, 0x7610, R150 ;  /* 0x000076101a967816 */ /* 0x000fe20000000096 */
[----:B------:R-:W-:Y:S01]  /*15840*/  @!P1 HADD2 R47, -R151.H0_H0, -RZ.H0_H0 ;  /* 0xa00000ff972f9230 */ /* 0x000fe20000000900 */
[----:B------:R-:W-:Y:S01]  /*15850*/  @!P4 PRMT R154, R46, 0x5410, RZ ;  /* 0x000054102e9ac816 */ /* 0x000fe200000000ff */
[----:B--2---:R-:W-:Y:S01]  /*15860*/  FADD.FTZ R5, R4, R3 ;  /* 0x0000000304057221 */ /* 0x004fe20000010000 */
[----:B------:R-:W-:-:S02]  /*15870*/  ISETP.GE.U32.AND P4, PT, R217, R2, PT ;  /* 0x00000002d900720c */ /* 0x000fc40003f86070 */
[----:B------:R-:W-:Y:S02]  /*15880*/  LOP3.LUT R2, R15, 0xff, RZ, 0xc0, !PT ;  /* 0x000000ff0f027812 */ /* 0x000fe400078ec0ff */
[----:B------:R-:W-:Y:S01]  /*15890*/  SHF.R.U32.HI R0, RZ, 0x8, R0 ;  /* 0x00000008ff007819 */ /* 0x000fe20000011600 */
[----:B------:R-:W-:Y:S01]  /*158a0*/  @!P6 HADD2 R51, -R150.H0_H0, -RZ.H0_H0 ;  /* 0xa00000ff9633e230 */ /* 0x000fe20000000900 */
[----:B------:R-:W-:Y:S02]  /*158b0*/  F2FP.PACK_AB R4, R4, R14 ;  /* 0x0000000e0404723e */ /* 0x000fe400000000ff */
[----:B------:R-:W1:Y:S01]  /*158c0*/  MUFU.EX2 R14, R37 ;  /* 0x00000025000e7308 */ /* 0x000e620000000800 */
[----:B------:R-:W-:Y:S02]  /*158d0*/  PRMT R135, R150, 0x5410, R151 ;  /* 0x0000541096877816 */ /* 0x000fe40000000097 */
[----:B------:R-:W-:Y:S02]  /*158e0*/  @!P1 PRMT R151, R47, 0x5410, RZ ;  /* 0x000054102f979816 */ /* 0x000fe400000000ff */
[----:B------:R-:W-:-:S02]  /*158f0*/  LOP3.LUT R0, R0, 0xffff, RZ, 0xc0, !PT ;  /* 0x0000ffff00007812 */ /* 0x000fc400078ec0ff */
[----:B------:R-:W-:Y:S02]  /*15900*/  ISETP.GE.U32.AND P1, PT, R217, R2, PT ;  /* 0x00000002d900720c */ /* 0x000fe40003f26070 */
[----:B------:R-:W-:Y:S01]  /*15910*/  PRMT R147, R23, 0x7610, R147 ;  /* 0x0000761017937816 */ /* 0x000fe20000000093 */
[----:B------:R-:W2:Y:S01]  /*15920*/  MUFU.EX2 R2, R39 ;  /* 0x0000002700027308 */ /* 0x000ea20000000800 */
[----:B------:R-:W-:Y:S02]  /*15930*/  @!P6 PRMT R150, R51, 0x5410, RZ ;  /* 0x000054103396e816 */ /* 0x000fe400000000ff */
[----:B------:R-:W-:Y:S02]  /*15940*/  ISETP.GE.U32.AND P6, PT, R217, R0, PT ;  /* 0x00000000d900720c */ /* 0x000fe40003fc6070 */
[----:B------:R-:W-:Y:S01]  /*15950*/  SHF.R.U32.HI R0, RZ, 0x8, R16 ;  /* 0x00000008ff007819 */ /* 0x000fe20000011610 */
[----:B------:R-:W-:Y:S01]  /*15960*/  @!P2 HADD2 R55, -R147.H0_H0, -RZ.H0_H0 ;  /* 0xa00000ff9337a230 */ /* 0x000fe20000000900 */
[----:B------:R-:W-:Y:S01]  /*15970*/  PRMT R146, R23, 0x7632, R146 ;  /* 0x0000763217927816 */ /* 0x000fe20000000092 */
[----:B------:R-:W3:Y:S01]  /*15980*/  MUFU.EX2 R25, R97 ;  /* 0x0000006100197308 */ /* 0x000ee20000000800 */
[----:B------:R-:W-:-:S02]  /*15990*/  LOP3.LUT R0, R0, 0xffff, RZ, 0xc0, !PT ;  /* 0x0000ffff00007812 */ /* 0x000fc400078ec0ff */
[----:B------:R-:W-:Y:S02]  /*159a0*/  PRMT R221, R147, 0x5410, R146 ;  /* 0x0000541093dd7816 */ /* 0x000fe40000000092 */
[----:B------:R-:W-:Y:S02]  /*159b0*/  F2FP.PACK_AB R201, R19, R27 ;  /* 0x0000001b13c9723e */ /* 0x000fe400000000ff */
[----:B------:R-:W-:Y:S01]  /*159c0*/  @!P2 PRMT R147, R55, 0x5410, RZ ;  /* 0x000054103793a816 */ /* 0x000fe200000000ff */
[----:B------:R-:W4:Y:S01]  /*159d0*/  MUFU.EX2 R20, R128 ;  /* 0x0000008000147308 */ /* 0x000f220000000800 */
[----:B------:R-:W-:Y:S01]  /*159e0*/  ISETP.GE.U32.AND P2, PT, R217, R0, PT ;  /* 0x00000000d900720c */ /* 0x000fe20003f46070 */
[----:B-1----:R-:W-:-:S06]  /*159f0*/  FADD.FTZ R0, R14, R24 ;  /* 0x000000180e007221 */ /* 0x002fcc0000010000 */
[----:B------:R-:W1:Y:S01]  /*15a00*/  MUFU.EX2 R27, R70 ;  /* 0x00000046001b7308 */ /* 0x000e620000000800 */
[C---:B--2---:R-:W-:Y:S01]  /*15a10*/  FADD.FTZ R3, R2.reuse, R0 ;  /* 0x0000000002037221 */ /* 0x044fe20000010000 */
[----:B------:R-:W-:Y:S02]  /*15a20*/  F2FP.PACK_AB R0, R2, R14 ;  /* 0x0000000e0200723e */ /* 0x000fe400000000ff */
[----:B------:R-:W-:-:S04]  /*15a30*/  PRMT R143, R4, 0x7610, R143 ;  /* 0x00007610048f7816 */ /* 0x000fc8000000008f */
[----:B------:R-:W2:Y:S01]  /*15a40*/  MUFU.EX2 R21, R72 ;  /* 0x0000004800157308 */ /* 0x000ea20000000800 */
[----:B------:R-:W-:Y:S02]  /*15a50*/  PRMT R142, R4, 0x7632, R142 ;  /* 0x00007632048e7816 */ /* 0x000fe4000000008e */
[----:B------:R-:W-:-:S05]  /*15a60*/  PRMT R139, R0, 0x7610, R139 ;  /* 0x00007610008b7816 */ /* 0x000fca000000008b */
[----:B------:R-:W1:Y:S01]  /*15a70*/  MUFU.EX2 R15, R35 ;  /* 0x00000023000f7308 */ /* 0x000e620000000800 */
[----:B------:R-:W-:Y:S01]  /*15a80*/  PRMT R138, R0, 0x7632, R138 ;  /* 0x00007632008a7816 */ /* 0x000fe2000000008a */
[----:B---3--:R-:W-:-:S06]  /*15a90*/  FADD.FTZ R0, R25, R17 ;  /* 0x0000001119007221 */ /* 0x008fcc0000010000 */
[----:B------:R-:W-:Y:S01]  /*15aa0*/  MUFU.EX2 R26, R73 ;  /* 0x00000049001a7308 */ /* 0x000fe20000000800 */
[----:B----4-:R-:W-:-:S07]  /*15ab0*/  FADD.FTZ R30, R20, R0 ;  /* 0x00000000141e7221 */ /* 0x010fce0000010000 */
[----:B------:R-:W3:Y:S01]  /*15ac0*/  MUFU.EX2 R4, R36 ;  /* 0x0000002400047308 */ /* 0x000ee20000000800 */
[----:B-1----:R-:W-:-:S07]  /*15ad0*/  FADD.FTZ R0, R27, R5 ;  /* 0x000000051b007221 */ /* 0x002fce0000010000 */
[----:B------:R-:W1:Y:S01]  /*15ae0*/  MUFU.EX2 R16, R89 ;  /* 0x0000005900107308 */ /* 0x000e620000000800 */
[----:B--2---:R-:W-:-:S07]  /*15af0*/  FADD.FTZ R0, R21, R0 ;  /* 0x0000000015007221 */ /* 0x004fce0000010000 */
[----:B------:R2:W4:Y:S01]  /*15b00*/  MUFU.EX2 R19, R40 ;  /* 0x0000002800137308 */ /* 0x0005220000000800 */
[----:B------:R-:W-:Y:S01]  /*15b10*/  FADD.FTZ R2, R15, R18 ;  /* 0x000000120f027221 */ /* 0x000fe20000010000 */
[----:B---3--:R-:W-:Y:S01]  /*15b20*/  F2FP.PACK_AB R41, R4, R15 ;  /* 0x0000000f0429723e */ /* 0x008fe200000000ff */
[----:B------:R-:W-:Y:S02]  /*15b30*/  FADD.FTZ R0, R26, R0 ;  /* 0x000000001a007221 */ /* 0x000fe40000010000 */
[----:B------:R-:W-:-:S03]  /*15b40*/  FADD.FTZ R31, R4, R2 ;  /* 0x00000002041f7221 */ /* 0x000fc60000010000 */
[----:B------:R-:W3:Y:S08]  /*15b50*/  MUFU.EX2 R14, R48 ;  /* 0x00000030000e7308 */ /* 0x000ef00000000800 */
[----:B------:R-:W3:Y:S01]  /*15b60*/  MUFU.EX2 R4, R60 ;  /* 0x0000003c00047308 */ /* 0x000ee20000000800 */
[----:B--2---:R-:W-:Y:S01]  /*15b70*/  F2FP.PACK_AB R40, R20, R25 ;  /* 0x000000191428723e */ /* 0x004fe200000000ff */
[----:B-1----:R-:W-:Y:S01]  /*15b80*/  FADD.FTZ R20, R16, R0 ;  /* 0x0000000010147221 */ /* 0x002fe20000010000 */
[----:B------:R-:W-:Y:S01]  /*15b90*/  IADD3 R0, R226, 0x1, RZ ;  /* 0x00000001e2007810 */ /* 0x000fe20007ffe0ff */
[----:B----4-:R-:W-:-:S04]  /*15ba0*/  FADD.FTZ R2, R19, R3 ;  /* 0x0000000313027221 */ /* 0x010fc80000010000 */
[----:B------:R-:W1:Y:S01]  /*15bb0*/  MUFU.EX2 R3, R65 ;  /* 0x0000004100037308 */ /* 0x000e620000000800 */
[----:B------:R-:W-:Y:S01]  /*15bc0*/  LOP3.LUT R0, R9, R0, RZ, 0x3c, !PT ;  /* 0x0000000009007212 */ /* 0x000fe200078e3cff */
[----:B---3--:R-:W-:-:S03]  /*15bd0*/  FADD.FTZ R2, R14, R2 ;  /* 0x000000020e027221 */ /* 0x008fc60000010000 */
[----:B------:R-:W-:Y:S01]  /*15be0*/  LOP3.LUT R0, R0, R133, RZ, 0x3c, !PT ;  /* 0x0000008500007212 */ /* 0x000fe200078e3cff */
[----:B------:R-:W-:-:S04]  /*15bf0*/  FADD.FTZ R2, R4, R2 ;  /* 0x0000000204027221 */ /* 0x000fc80000010000 */
[----:B------:R-:W-:Y:S01]  /*15c00*/  IMAD.WIDE.U32 R34, R0, -0x326172a9, RZ ;  /* 0xcd9e8d5700227825 */ /* 0x000fe200078e00ff */
[----:B------:R-:W-:-:S03]  /*15c10*/  PRMT R145, R22, 0x7610, R145 ;  /* 0x0000761016917816 */ /* 0x000fc60000000091 */
[----:B-1----:R-:W-:Y:S01]  /*15c20*/  FADD.FTZ R18, R3, R2 ;  /* 0x0000000203127221 */ /* 0x002fe20000010000 */
[----:B------:R-:W-:Y:S02]  /*15c30*/  LOP3.LUT R2, R35, R232, R228, 0x96, !PT ;  /* 0x000000e823027212 */ /* 0x000fe400078e96e4 */
[----:B------:R-:W-:Y:S02]  /*15c40*/  PRMT R144, R22, 0x7632, R144 ;  /* 0x0000763216907816 */ /* 0x000fe40000000090 */
[----:B------:R-:W-:Y:S01]  /*15c50*/  F2FP.PACK_AB R22, R3, R4 ;  /* 0x000000040316723e */ /* 0x000fe200000000ff */
[----:B------:R-:W-:-:S05]  /*15c60*/  IMAD.WIDE.U32 R2, R2, -0x2daee0ad, RZ ;  /* 0xd2511f5302027825 */ /* 0x000fca00078e00ff */
[----:B------:R-:W-:Y:S02]  /*15c70*/  LOP3.LUT R0, R3, R234, R250, 0x96, !PT ;  /* 0x000000ea03007212 */ /* 0x000fe400078e96fa */
[----:B------:R-:W-:Y:S02]  /*15c80*/  LOP3.LUT R3, R101, R233, R34, 0x96, !PT ;  /* 0x000000e965037212 */ /* 0x000fe400078e9622 */
[----:B------:R-:W-:-:S03]  /*15c90*/  F2FP.PACK_AB R24, R16, R26 ;  /* 0x0000001a1018723e */ /* 0x000fc600000000ff */
[----:B------:R-:W-:-:S04]  /*15ca0*/  IMAD.WIDE.U32 R4, R3, -0x2daee0ad, RZ ;  /* 0xd2511f5303047825 */ /* 0x000fc800078e00ff */
[----:B------:R-:W-:Y:S01]  /*15cb0*/  IMAD.WIDE.U32 R16, R0, -0x326172a9, RZ ;  /* 0xcd9e8d5700107825 */ /* 0x000fe200078e00ff */
[----:B------:R-:W-:Y:S02]  /*15cc0*/  LOP3.LUT R0, R5, R241, R2, 0x96, !PT ;  /* 0x000000f105007212 */ /* 0x000fe400078e9602 */
        /* <DEDUP_REMOVED lines=11> */
[----:B------:R-:W-:Y:S01]  /*15d80*/  LOP3.LUT R0, R3, R242, R4, 0x96, !PT ;  /* 0x000000f203007212 */ /* 0x000fe200078e9604 */
[----:B------:R-:W-:Y:S01]  /*15d90*/  IMAD.MOV.U32 R37, RZ, RZ, R216 ;  /* 0x000000ffff257224 */ /* 0x000fe200078e00d8 */
[----:B------:R-:W-:Y:S02]  /*15da0*/  PRMT R216, R145, 0x5410, R144 ;  /* 0x0000541091d87816 */ /* 0x000fe40000000090 */
[----:B------:R-:W-:Y:S02]  /*15db0*/  LOP3.LUT R4, R0, 0xff, RZ, 0xc0, !PT ;  /* 0x000000ff00047812 */ /* 0x000fe400078ec0ff */
        /* <DEDUP_REMOVED lines=10> */
[----:B------:R-:W-:Y:S01]  /*15e60*/  SHF.R.U32.HI R4, RZ, 0x10, R0 ;  /* 0x00000010ff047819 */ /* 0x000fe20000011600 */
[----:B------:R-:W-:Y:S01]  /*15e70*/  IMAD.MOV.U32 R36, RZ, RZ, R222 ;  /* 0x000000ffff247224 */ /* 0x000fe200078e00de */
[----:B------:R-:W-:Y:S01]  /*15e80*/  SHF.R.U32.HI R0, RZ, 0x18, R0 ;  /* 0x00000018ff007819 */ /* 0x000fe20000011600 */
[----:B------:R-:W-:Y:S01]  /*15e90*/  @!P2 HADD2 R58, -R142.H0_H0, -RZ.H0_H0 ;  /* 0xa00000ff8e3aa230 */ /* 0x000fe20000000900 */
[----:B------:R-:W-:-:S02]  /*15ea0*/  PRMT R222, R139, 0x5410, R138 ;  /* 0x000054108bde7816 */ /* 0x000fc4000000008a */
[----:B------:R-:W-:Y:S02]  /*15eb0*/  @!P0 PRMT R138, R53, 0x5410, RZ ;  /* 0x00005410358a8816 */ /* 0x000fe400000000ff */
[----:B------:R-:W-:Y:S01]  /*15ec0*/  ISETP.GE.U32.AND P0, PT, R217, R0, PT ;  /* 0x00000000d900720c */ /* 0x000fe20003f06070 */
[----:B------:R-:W1:Y:S01]  /*15ed0*/  MUFU.EX2 R25, R76 ;  /* 0x0000004c00197308 */ /* 0x000e620000000800 */
[----:B------:R-:W-:Y:S01]  /*15ee0*/  LOP3.LUT R0, R2, 0xff, RZ, 0xc0, !PT ;  /* 0x000000ff02007812 */ /* 0x000fe200078ec0ff */
[----:B------:R-:W-:Y:S01]  /*15ef0*/  @!P1 HADD2 R56, -R139.H0_H0, -RZ.H0_H0 ;  /* 0xa00000ff8b389230 */ /* 0x000fe20000000900 */
[----:B------:R-:W-:Y:S02]  /*15f00*/  @!P2 PRMT R142, R58, 0x5410, RZ ;  /* 0x000054103a8ea816 */ /* 0x000fe400000000ff */
[----:B------:R-:W-:Y:S02]  /*15f10*/  LOP3.LUT R5, R5, R238, R14, 0x96, !PT ;  /* 0x000000ee05057212 */ /* 0x000fe400078e960e */
[----:B------:R-:W-:Y:S01]  /*15f20*/  ISETP.GE.U32.AND P2, PT, R217, R0, PT ;  /* 0x00000000d900720c */ /* 0x000fe20003f46070 */
[----:B------:R-:W2:Y:S01]  /*15f30*/  MUFU.EX2 R17, R77 ;  /* 0x0000004d00117308 */ /* 0x000ea20000000800 */
[----:B------:R-:W-:-:S02]  /*15f40*/  SHF.R.U32.HI R0, RZ, 0x10, R2 ;  /* 0x00000010ff007819 */ /* 0x000fc40000011602 */
[----:B------:R-:W-:Y:S02]  /*15f50*/  LOP3.LUT R14, R2, 0xffff, RZ, 0xc0, !PT ;  /* 0x0000ffff020e7812 */ /* 0x000fe400078ec0ff */
[----:B------:R-:W-:Y:S01]  /*15f60*/  SHF.R.U32.HI R2, RZ, 0x18, R2 ;  /* 0x00000018ff027819 */ /* 0x000fe20000011602 */
[----:B------:R-:W-:Y:S01]  /*15f70*/  @!P5 HADD2 R54, -R145.H0_H0, -RZ.H0_H0 ;  /* 0xa00000ff9136d230 */ /* 0x000fe20000000900 */
[----:B------:R-:W-:Y:S01]  /*15f80*/  @!P1 PRMT R139, R56, 0x5410, RZ ;  /* 0x00005410388b9816 */ /* 0x000fe200000000ff */
[----:B------:R-:W-:Y:S01]  /*15f90*/  MUFU.EX2 R26, R117 ;  /* 0x00000075001a7308 */ /* 0x000fe20000000800 */
[----:B------:R-:W-:Y:S02]  /*15fa0*/  F2FP.PACK_AB R21, R21, R27 ;  /* 0x0000001b1515723e */ /* 0x000fe400000000ff */
[----:B------:R-:W-:Y:S01]  /*15fb0*/  ISETP.GE.U32.AND P1, PT, R217, R2, PT ;  /* 0x00000002d900720c */ /* 0x000fe20003f26070 */
[----:B------:R-:W-:Y:S01]  /*15fc0*/  IMAD.WIDE.U32 R2, R5, -0x2daee0ad, RZ ;  /* 0xd2511f5305027825 */ /* 0x000fe200078e00ff */
[----:B------:R-:W-:-:S03]  /*15fd0*/  LOP3.LUT R4, R4, 0xff, RZ, 0xc0, !PT ;  /* 0x000000ff04047812 */ /* 0x000fc600078ec0ff */
[----:B------:R-:W3:Y:S01]  /*15fe0*/  MUFU.EX2 R27, R116 ;  /* 0x00000074001b7308 */ /* 0x000ee20000000800 */
[----:B------:R-:W-:Y:S02]  /*15ff0*/  @!P5 PRMT R145, R54, 0x5410, RZ ;  /* 0x000054103691d816 */ /* 0x000fe400000000ff */
[----:B------:R-:W-:Y:S02]  /*16000*/  ISETP.GE.U32.AND P5, PT, R217, R4, PT ;  /* 0x00000004d900720c */ /* 0x000fe40003fa6070 */
[C---:B------:R-:W-:Y:S02]  /*16010*/  LOP3.LUT R5, R2.reuse, 0xff, RZ, 0xc0, !PT ;  /* 0x000000ff02057812 */ /* 0x040fe400078ec0ff */
[----:B------:R-:W-:Y:S02]  /*16020*/  LOP3.LUT R19, R2, 0xffff, RZ, 0xc0, !PT ;  /* 0x0000ffff02137812 */ /* 0x000fe400078ec0ff */
[--C-:B------:R-:W-:Y:S02]  /*16030*/  SHF.R.U32.HI R15, RZ, 0x10, R2.reuse ;  /* 0x00000010ff0f7819 */ /* 0x100fe40000011602 */
[----:B------:R-:W-:Y:S01]  /*16040*/  SHF.R.U32.HI R4, RZ, 0x18, R2 ;  /* 0x00000018ff047819 */ /* 0x000fe20000011602 */
[----:B-1----:R-:W-:Y:S01]  /*16050*/  FADD.FTZ R2, R25, R18 ;  /* 0x0000001219027221 */ /* 0x002fe20000010000 */
[----:B------:R-:W-:Y:S01]  /*16060*/  @!P6 HADD2 R57, -R146.H0_H0, -RZ.H0_H0 ;  /* 0xa00000ff9239e230 */ /* 0x000fe20000000900 */
[----:B------:R-:W-:-:S02]  /*16070*/  PRMT R128, R21, 0x7610, R128 ;  /* 0x0000761015807816 */ /* 0x000fc40000000080 */
[----:B------:R-:W-:Y:S01]  /*16080*/  LOP3.LUT R0, R0, 0xff, RZ, 0xc0, !PT ;  /* 0x000000ff00007812 */ /* 0x000fe200078ec0ff */
[----:B--2---:R-:W-:Y:S01]  /*16090*/  FADD.FTZ R18, R17, R2 ;  /* 0x0000000211127221 */ /* 0x004fe20000010000 */
[----:B------:R-:W-:Y:S01]  /*160a0*/  SHF.R.U32.HI R2, RZ, 0x8, R14 ;  /* 0x00000008ff027819 */ /* 0x000fe2000001160e */
[----:B------:R-:W-:Y:S01]  /*160b0*/  @!P4 HADD2 R68, -R128.H0_H0, -RZ.H0_H0 ;  /* 0xa00000ff8044c230 */ /* 0x000fe20000000900 */
[----:B------:R-:W-:Y:S02]  /*160c0*/  @!P6 PRMT R146, R57, 0x5410, RZ ;  /* 0x000054103992e816 */ /* 0x000fe400000000ff */
[----:B------:R-:W-:Y:S02]  /*160d0*/  ISETP.GE.U32.AND P6, PT, R217, R0, PT ;  /* 0x00000000d900720c */ /* 0x000fe40003fc6070 */
[----:B------:R-:W-:Y:S02]  /*160e0*/  PRMT R126, R21, 0x7632, R126 ;  /* 0x00007632157e7816 */ /* 0x000fe4000000007e */
[----:B------:R-:W-:Y:S01]  /*160f0*/  LOP3.LUT R0, R3, R237, R16, 0x96, !PT ;  /* 0x000000ed03007212 */ /* 0x000fe200078e9610 */
[----:B---3--:R-:W-:Y:S01]  /*16100*/  FADD.FTZ R3, R27, R20 ;  /* 0x000000141b037221 */ /* 0x008fe20000010000 */
[----:B------:R-:W-:Y:S01]  /*16110*/  F2FP.PACK_AB R16, R26, R27 ;  /* 0x0000001b1a10723e */ /* 0x000fe200000000ff */
[----:B------:R-:W-:Y:S01]  /*16120*/  IMAD.MOV.U32 R27, RZ, RZ, R212 ;  /* 0x000000ffff1b7224 */ /* 0x000fe200078e00d4 */
[----:B------:R-:W-:-:S02]  /*16130*/  LOP3.LUT R2, R2, 0xffff, RZ, 0xc0, !PT ;  /* 0x0000ffff02027812 */ /* 0x000fc400078ec0ff */
[----:B------:R-:W-:Y:S02]  /*16140*/  PRMT R212, R128, 0x5410, R126 ;  /* 0x0000541080d47816 */ /* 0x000fe4000000007e */
[----:B------:R-:W-:Y:S02]  /*16150*/  PRMT R122, R23, 0x7610, R122 ;  /* 0x00007610177a7816 */ /* 0x000fe4000000007a */
[----:B------:R-:W-:Y:S01]  /*16160*/  @!P4 PRMT R128, R68, 0x5410, RZ ;  /* 0x000054104480c816 */ /* 0x000fe200000000ff */
[----:B------:R-:W1:Y:S01]  /*16170*/  MUFU.EX2 R20, R120 ;  /* 0x0000007800147308 */ /* 0x000e620000000800 */
[----:B------:R-:W-:Y:S02]  /*16180*/  ISETP.GE.U32.AND P4, PT, R217, R2, PT ;  /* 0x00000002d900720c */ /* 0x000fe40003f86070 */
[----:B------:R-:W-:Y:S01]  /*16190*/  SHF.R.U32.HI R2, RZ, 0x10, R0 ;  /* 0x00000010ff027819 */ /* 0x000fe20000011600 */
[----:B------:R-:W-:Y:S01]  /*161a0*/  @!P5 HADD2 R71, -R122.H0_H0, -RZ.H0_H0 ;  /* 0xa00000ff7a47d230 */ /* 0x000fe20000000900 */
[----:B------:R-:W-:-:S02]  /*161b0*/  PRMT R123, R23, 0x7632, R123 ;  /* 0x00007632177b7816 */ /* 0x000fc4000000007b */
[----:B------:R-:W-:Y:S01]  /*161c0*/  PRMT R131, R24, 0x7610, R131 ;  /* 0x0000761018837816 */ /* 0x000fe20000000083 */
[----:B------:R-:W2:Y:S01]  /*161d0*/  MUFU.EX2 R14, R121 ;  /* 0x00000079000e7308 */ /* 0x000ea20000000800 */
[----:B------:R-:W-:Y:S01]  /*161e0*/  F2FP.PACK_AB R17, R17, R25 ;  /* 0x000000191111723e */ /* 0x000fe200000000ff */
[----:B------:R-:W-:Y:S01]  /*161f0*/  IMAD.MOV.U32 R25, RZ, RZ, R211 ;  /* 0x000000ffff197224 */ /* 0x000fe200078e00d3 */
[----:B------:R-:W-:Y:S01]  /*16200*/  LOP3.LUT R2, R2, 0xff, RZ, 0xc0, !PT ;  /* 0x000000ff02027812 */ /* 0x000fe200078ec0ff */
[----:B------:R-:W-:Y:S01]  /*16210*/  @!P2 HADD2 R74, -R131.H0_H0, -RZ.H0_H0 ;  /* 0xa00000ff834aa230 */ /* 0x000fe20000000900 */
[----:B------:R-:W-:Y:S02]  /*16220*/  PRMT R211, R122, 0x5410, R123 ;  /* 0x000054107ad37816 */ /* 0x000fe4000000007b */
[----:B------:R-:W-:Y:S02]  /*16230*/  @!P5 PRMT R122, R71, 0x5410, RZ ;  /* 0x00005410477ad816 */ /* 0x000fe400000000ff */
[----:B------:R-:W-:Y:S01]  /*16240*/  PRMT R130, R24, 0x7632, R130 ;  /* 0x0000763218827816 */ /* 0x000fe20000000082 */
[----:B------:R-:W-:Y:S01]  /*16250*/  FADD.FTZ R3, R26, R3 ;  /* 0x000000031a037221 */ /* 0x000fe20000010000 */
[----:B------:R-:W-:Y:S01]  /*16260*/  ISETP.GE.U32.AND P5, PT, R217, R2, PT ;  /* 0x00000002d900720c */ /* 0x000fe20003fa6070 */
[----:B------:R-:W-:Y:S01]  /*16270*/  IMAD.MOV.U32 R26, RZ, RZ, R213 ;  /* 0x000000ffff1a7224 */ /* 0x000fe200078e00d5 */
[----:B------:R-:W-:Y:S01]  /*16280*/  LOP3.LUT R2, R0, 0xff, RZ, 0xc0, !PT ;  /* 0x000000ff00027812 */ /* 0x000fe200078ec0ff */
[----:B------:R3:W-:Y:S01]  /*16290*/  MUFU.EX2 R23, R129 ;  /* 0x0000008100177308 */ /* 0x0007e20000000800 */
[----:B------:R-:W-:Y:S01]  /*162a0*/  PRMT R213, R131, 0x5410, R130 ;  /* 0x0000541083d57816 */ /* 0x000fe20000000082 */
[----:B------:R-:W-:Y:S01]  /*162b0*/  @!P4 HADD2 R75, -R130.H0_H0, -RZ.H0_H0 ;  /* 0xa00000ff824bc230 */ /* 0x000fe20000000900 */
[----:B------:R-:W-:Y:S01]  /*162c0*/  @!P2 PRMT R131, R74, 0x5410, RZ ;  /* 0x000054104a83a816 */ /* 0x000fe200000000ff */
[----:B------:R-:W-:Y:S01]  /*162d0*/  @!P3 HADD2 R64, -R126.H0_H0, -RZ.H0_H0 ;  /* 0xa00000ff7e40b230 */ /* 0x000fe20000000900 */
[----:B------:R-:W-:Y:S01]  /*162e0*/  ISETP.GE.U32.AND P2, PT, R217, R2, PT ;  /* 0x00000002d900720c */ /* 0x000fe20003f46070 */
[----:B------:R-:W-:Y:S01]  /*162f0*/  @!P0 HADD2 R69, -R123.H0_H0, -RZ.H0_H0 ;  /* 0xa00000ff7b458230 */ /* 0x000fe20000000900 */
[----:B------:R-:W-:Y:S01]  /*16300*/  SHF.R.U32.HI R2, RZ, 0x18, R0 ;  /* 0x00000018ff027819 */ /* 0x000fe20000011600 */
[----:B------:R4:W-:Y:S01]  /*16310*/  MUFU.EX2 R24, R127 ;  /* 0x0000007f00187308 */ /* 0x0009e20000000800 */
[----:B------:R-:W-:Y:S01]  /*16320*/  LOP3.LUT R0, R0, 0xffff, RZ, 0xc0, !PT ;  /* 0x0000ffff00007812 */ /* 0x000fe200078ec0ff */
[----:B-1----:R-:W-:Y:S01]  /*16330*/  FADD.FTZ R3, R20, R3 ;  /* 0x0000000314037221 */ /* 0x002fe20000010000 */
[----:B------:R-:W-:-:S02]  /*16340*/  @!P4 PRMT R130, R75, 0x5410, RZ ;  /* 0x000054104b82c816 */ /* 0x000fc400000000ff */
[----:B---3--:R-:W-:Y:S02]  /*16350*/  PRMT R129, R22, 0x7632, R129 ;  /* 0x0000763216817816 */ /* 0x008fe40000000081 */
[----:B------:R-:W-:Y:S02]  /*16360*/  @!P3 PRMT R126, R64, 0x5410, RZ ;  /* 0x00005410407eb816 */ /* 0x000fe400000000ff */
[----:B------:R-:W-:Y:S01]  /*16370*/  @!P0 PRMT R123, R69, 0x5410, RZ ;  /* 0x00005410457b8816 */ /* 0x000fe200000000ff */
[----:B------:R-:W-:Y:S01]  /*16380*/  @!P1 HADD2 R78, -R129.H0_H0, -RZ.H0_H0 ;  /* 0xa00000ff814e9230 */ /* 0x000fe20000000900 */
[C---:B------:R-:W-:Y:S02]  /*16390*/  ISETP.GE.U32.AND P4, PT, R217.reuse, R2, PT ;  /* 0x00000002d900720c */ /* 0x040fe40003f86070 */
[----:B----4-:R-:W-:Y:S02]  /*163a0*/  PRMT R127, R22, 0x7610, R127 ;  /* 0x00007610167f7816 */ /* 0x010fe4000000007f */
[C---:B------:R-:W-:Y:S01]  /*163b0*/  ISETP.GE.U32.AND P3, PT, R217.reuse, R5, PT ;  /* 0x00000005d900720c */ /* 0x040fe20003f66070 */
[----:B--2---:R-:W-:Y:S01]  /*163c0*/  FADD.FTZ R5, R14, R3 ;  /* 0x000000030e057221 */ /* 0x004fe20000010000 */
[----:B------:R-:W-:-:S02]  /*163d0*/  ISETP.GE.U32.AND P0, PT, R217, R4, PT ;  /* 0x00000004d900720c */ /* 0x000fc40003f06070 */
[----:B------:R-:W-:Y:S02]  /*163e0*/  LOP3.LUT R2, R15, 0xff, RZ, 0xc0, !PT ;  /* 0x000000ff0f027812 */ /* 0x000fe400078ec0ff */
[----:B------:R-:W-:Y:S01]  /*163f0*/  SHF.R.U32.HI R0, RZ, 0x8, R0 ;  /* 0x00000008ff007819 */ /* 0x000fe20000011600 */
[----:B------:R-:W-:Y:S01]  /*16400*/  @!P6 HADD2 R80, -R127.H0_H0, -RZ.H0_H0 ;  /* 0xa00000ff7f50e230 */ /* 0x000fe20000000900 */
[----:B------:R-:W-:Y:S02]  /*16410*/  F2FP.PACK_AB R4, R14, R20 ;  /* 0x000000140e04723e */ /* 0x000fe400000000ff */
[----:B------:R1:W-:Y:S01]  /*16420*/  MUFU.EX2 R20, R194 ;  /* 0x000000c200147308 */ /* 0x0003e20000000800 */
[----:B------:R-:W-:Y:S02]  /*16430*/  LOP3.LUT R0, R0, 0xffff, RZ, 0xc0, !PT ;  /* 0x0000ffff00007812 */ /* 0x000fe400078ec0ff */
[----:B------:R-:W-:-:S05]  /*16440*/  PRMT R121, R16, 0x7610, R121 ;  /* 0x0000761010797816 */ /* 0x000fca0000000079 */
[----:B------:R-:W2:Y:S01]  /*16450*/  MUFU.EX2 R14, R92 ;  /* 0x0000005c000e7308 */ /* 0x000ea20000000800 */
[----:B-1----:R-:W-:Y:S02]  /*16460*/  PRMT R194, R127, 0x5410, R129 ;  /* 0x000054107fc27816 */ /* 0x002fe40000000081 */
[----:B------:R-:W-:Y:S02]  /*16470*/  @!P1 PRMT R129, R78, 0x5410, RZ ;  /* 0x000054104e819816 */ /* 0x000fe400000000ff */
[----:B------:R-:W-:-:S03]  /*16480*/  ISETP.GE.U32.AND P1, PT, R217, R2, PT ;  /* 0x00000002d900720c */ /* 0x000fc60003f26070 */
[----:B------:R-:W1:Y:S01]  /*16490*/  MUFU.EX2 R2, R93 ;  /* 0x0000005d00027308 */ /* 0x000e620000000800 */
[----:B------:R-:W-:Y:S02]  /*164a0*/  @!P6 PRMT R127, R80, 0x5410, RZ ;  /* 0x00005410507fe816 */ /* 0x000fe400000000ff */
[----:B------:R-:W-:Y:S02]  /*164b0*/  ISETP.GE.U32.AND P6, PT, R217, R0, PT ;  /* 0x00000000d900720c */ /* 0x000fe40003fc6070 */
[----:B------:R-:W-:Y:S01]  /*164c0*/  SHF.R.U32.HI R0, RZ, 0x8, R19 ;  /* 0x00000008ff007819 */ /* 0x000fe20000011613 */
[----:B------:R-:W-:Y:S01]  /*164d0*/  @!P2 HADD2 R81, -R121.H0_H0, -RZ.H0_H0 ;  /* 0xa00000ff7951a230 */ /* 0x000fe20000000900 */
[----:B------:R-:W-:Y:S01]  /*164e0*/  PRMT R120, R16, 0x7632, R120 ;  /* 0x0000763210787816 */ /* 0x000fe20000000078 */
[----:B------:R-:W-:Y:S01]  /*164f0*/  IMAD.MOV.U32 R78, RZ, RZ, R208 ;  /* 0x000000ffff4e7224 */ /* 0x000fe200078e00d0 */
[----:B------:R-:W-:Y:S02]  /*16500*/  LOP3.LUT R0, R0, 0xffff, RZ, 0xc0, !PT ;  /* 0x0000ffff00007812 */ /* 0x000fe400078ec0ff */
[----:B------:R-:W-:-:S02]  /*16510*/  PRMT R208, R121, 0x5410, R120 ;  /* 0x0000541079d07816 */ /* 0x000fc40000000078 */
[----:B------:R-:W-:Y:S02]  /*16520*/  @!P2 PRMT R121, R81, 0x5410, RZ ;  /* 0x000054105179a816 */ /* 0x000fe400000000ff */
[----:B------:R-:W-:Y:S01]  /*16530*/  ISETP.GE.U32.AND P2, PT, R217, R0, PT ;  /* 0x00000000d900720c */ /* 0x000fe20003f46070 */
[----:B--2---:R-:W-:Y:S01]  /*16540*/  FADD.FTZ R0, R14, R18 ;  /* 0x000000120e007221 */ /* 0x004fe20000010000 */
[----:B------:R-:W2:Y:S03]  /*16550*/  MUFU.EX2 R21, R176 ;  /* 0x000000b000157308 */ /* 0x000ea60000000800 */
[C---:B-1----:R-:W-:Y:S01]  /*16560*/  FADD.FTZ R3, R2.reuse, R0 ;  /* 0x0000000002037221 */ /* 0x042fe20000010000 */
[----:B------:R-:W-:-:S04]  /*16570*/  F2FP.PACK_AB R0, R2, R14 ;  /* 0x0000000e0200723e */ /* 0x000fc800000000ff */
[----:B------:R-:W1:Y:S01]  /*16580*/  MUFU.EX2 R15, R61 ;  /* 0x0000003d000f7308 */ /* 0x000e620000000800 */
[C---:B------:R-:W-:Y:S02]  /*16590*/  PRMT R117, R4.reuse, 0x7610, R117 ;  /* 0x0000761004757816 */ /* 0x040fe40000000075 */
[----:B------:R-:W-:Y:S02]  /*165a0*/  PRMT R116, R4, 0x7632, R116 ;  /* 0x0000763204747816 */ /* 0x000fe40000000074 */
[----:B------:R-:W-:-:S03]  /*165b0*/  PRMT R115, R0, 0x7610, R115 ;  /* 0x0000761000737816 */ /* 0x000fc60000000073 */
[----:B------:R-:W3:Y:S01]  /*165c0*/  MUFU.EX2 R22, R177 ;  /* 0x000000b100167308 */ /* 0x000ee20000000800 */
[----:B------:R-:W-:Y:S01]  /*165d0*/  PRMT R114, R0, 0x7632, R114 ;  /* 0x0000763200727816 */ /* 0x000fe20000000072 */
[----:B------:R-:W-:-:S06]  /*165e0*/  FADD.FTZ R0, R23, R30 ;  /* 0x0000001e17007221 */ /* 0x000fcc0000010000 */
[----:B------:R-:W4:Y:S01]  /*165f0*/  MUFU.EX2 R4, R62 ;  /* 0x0000003e00047308 */ /* 0x000f220000000800 */
[----:B------:R-:W-:Y:S02]  /*16600*/  FADD.FTZ R32, R20, R0 ;  /* 0x0000000014207221 */ /* 0x000fe40000010000 */
[----:B------:R-:W-:-:S05]  /*16610*/  FADD.FTZ R0, R24, R5 ;  /* 0x0000000518007221 */ /* 0x000fca0000010000 */
[----:B------:R-:W4:Y:S01]  /*16620*/  MUFU.EX2 R16, R184 ;  /* 0x000000b800107308 */ /* 0x000f220000000800 */
[----:B--2---:R-:W-:-:S07]  /*16630*/  FADD.FTZ R0, R21, R0 ;  /* 0x0000000015007221 */ /* 0x004fce0000010000 */
[----:B------:R-:W2:Y:S01]  /*16640*/  MUFU.EX2 R19, R96 ;  /* 0x0000006000137308 */ /* 0x000ea20000000800 */
[----:B-1----:R-:W-:Y:S01]  /*16650*/  FADD.FTZ R2, R15, R31 ;  /* 0x0000001f0f027221 */ /* 0x002fe20000010000 */
[C---:B------:R-:W-:Y:S01]  /*16660*/  PRMT R119, R17.reuse, 0x7610, R119 ;  /* 0x0000761011777816 */ /* 0x040fe20000000077 */
[----:B---3--:R-:W-:Y:S01]  /*16670*/  FADD.FTZ R0, R22, R0 ;  /* 0x0000000016007221 */ /* 0x008fe20000010000 */
[----:B------:R-:W-:Y:S01]  /*16680*/  PRMT R118, R17, 0x7632, R118 ;  /* 0x0000763211767816 */ /* 0x000fe20000000076 */
[----:B------:R-:W-:-:S03]  /*16690*/  IMAD.SHL.U32 R17, R230, 0x4, RZ ;  /* 0x00000004e6117824 */ /* 0x000fc600078e00ff */
[----:B------:R-:W1:Y:S01]  /*166a0*/  MUFU.EX2 R14, R98 ;  /* 0x00000062000e7308 */ /* 0x000e620000000800 */
[C---:B----4-:R-:W-:Y:S01]  /*166b0*/  FADD.FTZ R31, R4.reuse, R2 ;  /* 0x00000002041f7221 */ /* 0x050fe20000010000 */
[----:B------:R-:W-:Y:S01]  /*166c0*/  F2FP.PACK_AB R38, R4, R15 ;  /* 0x0000000f0426723e */ /* 0x000fe200000000ff */
[----:B------:R-:W-:Y:S01]  /*166d0*/  FADD.FTZ R18, R16, R0 ;  /* 0x0000000010127221 */ /* 0x000fe20000010000 */
[----:B------:R-:W-:-:S04]  /*166e0*/  IADD3 R0, R17, 0x2, RZ ;  /* 0x0000000211007810 */ /* 0x000fc80007ffe0ff */
[----:B------:R-:W3:Y:S01]  /*166f0*/  MUFU.EX2 R4, R99 ;  /* 0x0000006300047308 */ /* 0x000ee20000000800 */
[----:B--2---:R-:W-:Y:S01]  /*16700*/  FADD.FTZ R2, R19, R3 ;  /* 0x0000000313027221 */ /* 0x004fe20000010000 */
[----:B------:R-:W-:Y:S01]  /*16710*/  LOP3.LUT R0, R9, R0, RZ, 0x3c, !PT ;  /* 0x0000000009007212 */ /* 0x000fe200078e3cff */
[----:B------:R-:W-:-:S05]  /*16720*/  IMAD.MOV.U32 R176, RZ, RZ, R210 ;  /* 0x000000ffffb07224 */ /* 0x000fca00078e00d2 */
[----:B------:R-:W2:Y:S01]  /*16730*/  MUFU.EX2 R3, R108 ;  /* 0x0000006c00037308 */ /* 0x000ea20000000800 */
[----:B------:R-:W-:Y:S01]  /*16740*/  LOP3.LUT R0, R0, R133, RZ, 0x3c, !PT ;  /* 0x0000008500007212 */ /* 0x000fe200078e3cff */
[----:B-1----:R-:W-:Y:S01]  /*16750*/  FADD.FTZ R2, R14, R2 ;  /* 0x000000020e027221 */ /* 0x002fe20000010000 */
[----:B------:R-:W-:Y:S01]  /*16760*/  F2FP.PACK_AB R39, R20, R23 ;  /* 0x000000171427723e */ /* 0x000fe200000000ff */
[----:B------:R-:W-:Y:S01]  /*16770*/  IMAD.MOV.U32 R184, RZ, RZ, R176 ;  /* 0x000000ffffb87224 */ /* 0x000fe200078e00b0 */
[----:B------:R-:W-:Y:S01]  /*16780*/  F2FP.PACK_AB R23, R14, R19 ;  /* 0x000000130e17723e */ /* 0x000fe200000000ff */
[----:B------:R-:W-:Y:S02]  /*16790*/  IMAD.MOV.U32 R176, RZ, RZ, R25 ;  /* 0x000000ffffb07224 */ /* 0x000fe400078e0019 */
[----:B------:R-:W-:Y:S02]  /*167a0*/  IMAD.MOV.U32 R19, RZ, RZ, R26 ;  /* 0x000000ffff137224 */ /* 0x000fe400078e001a */
[----:B------:R-:W-:-:S02]  /*167b0*/  IMAD.MOV.U32 R26, RZ, RZ, R36 ;  /* 0x000000ffff1a7224 */ /* 0x000fc400078e0024 */
[----:B------:R-:W-:Y:S02]  /*167c0*/  IMAD.MOV.U32 R25, RZ, RZ, R37 ;  /* 0x000000ffff197224 */ /* 0x000fe400078e0025 */
[----:B---3--:R-:W-:Y:S02]  /*167d0*/  FADD.FTZ R2, R4, R2 ;  /* 0x0000000204027221 */ /* 0x008fe40000010000 */
[----:B------:R-:W-:Y:S01]  /*167e0*/  IMAD.WIDE.U32 R36, R0, -0x326172a9, RZ ;  /* 0xcd9e8d5700247825 */ /* 0x000fe200078e00ff */
[----:B------:R-:W-:-:S03]  /*167f0*/  F2FP.PACK_AB R21, R21, R24 ;  /* 0x000000181515723e */ /* 0x000fc600000000ff */
[----:B--2---:R-:W-:Y:S01]  /*16800*/  FADD.FTZ R20, R3, R2 ;  /* 0x0000000203147221 */ /* 0x004fe20000010000 */
[----:B------:R-:W-:Y:S02]  /*16810*/  LOP3.LUT R2, R37, R232, R228, 0x96, !PT ;  /* 0x000000e825027212 */ /* 0x000fe400078e96e4 */
[----:B------:R-:W-:Y:S02]  /*16820*/  F2FP.PACK_AB R24, R16, R22 ;  /* 0x000000161018723e */ /* 0x000fe400000000ff */
[----:B------:R-:W-:Y:S01]  /*16830*/  F2FP.PACK_AB R22, R3, R4 ;  /* 0x000000040316723e */ /* 0x000fe200000000ff */
[----:B------:R-:W-:-:S05]  /*16840*/  IMAD.WIDE.U32 R2, R2, -0x2daee0ad, RZ ;  /* 0xd2511f5302027825 */ /* 0x000fca00078e00ff */
[----:B------:R-:W-:Y:S02]  /*16850*/  LOP3.LUT R0, R3, R234, R250, 0x96, !PT ;  /* 0x000000ea03007212 */ /* 0x000fe400078e96fa */
[----:B------:R-:W-:-:S05]  /*16860*/  LOP3.LUT R3, R101, R233, R36, 0x96, !PT ;  /* 0x000000e965037212 */ /* 0x000fca00078e9624 */
        /* <DEDUP_REMOVED lines=28> */
[--C-:B------:R-:W-:Y:S01]  /*16a30*/  SHF.R.U32.HI R4, RZ, 0x10, R0.reuse ;  /* 0x00000010ff047819 */ /* 0x100fe20000011600 */
[----:B------:R-:W-:Y:S01]  /*16a40*/  IMAD.MOV.U32 R30, RZ, RZ, R177 ;  /* 0x000000ffff1e7224 */ /* 0x000fe200078e00b1 */
[----:B------:R-:W-:Y:S01]  /*16a50*/  SHF.R.U32.HI R0, RZ, 0x18, R0 ;  /* 0x00000018ff007819 */ /* 0x000fe20000011600 */
[----:B------:R-:W-:Y:S01]  /*16a60*/  IMAD.MOV.U32 R177, RZ, RZ, R27 ;  /* 0x000000ffffb17224 */ /* 0x000fe200078e001b */
[----:B------:R-:W-:Y:S01]  /*16a70*/  PRMT R209, R115, 0x5410, R114 ;  /* 0x0000541073d17816 */ /* 0x000fe20000000072 */
[----:B------:R-:W-:Y:S01]  /*16a80*/  @!P2 HADD2 R87, -R116.H0_H0, -RZ.H0_H0 ;  /* 0xa00000ff7457a230 */ /* 0x000fe20000000900 */
[----:B------:R-:W-:Y:S01]  /*16a90*/  @!P0 PRMT R114, R85, 0x5410, RZ ;  /* 0x0000541055728816 */ /* 0x000fe200000000ff */
[----:B------:R-:W1:Y:S01]  /*16aa0*/  MUFU.EX2 R27, R195 ;  /* 0x000000c3001b7308 */ /* 0x000e620000000800 */
[----:B------:R-:W-:-:S02]  /*16ab0*/  ISETP.GE.U32.AND P0, PT, R217, R0, PT ;  /* 0x00000000d900720c */ /* 0x000fc40003f06070 */
[C---:B------:R-:W-:Y:S01]  /*16ac0*/  LOP3.LUT R0, R2.reuse, 0xff, RZ, 0xc0, !PT ;  /* 0x000000ff02007812 */ /* 0x040fe200078ec0ff */
[----:B------:R-:W-:Y:S01]  /*16ad0*/  @!P1 HADD2 R86, -R115.H0_H0, -RZ.H0_H0 ;  /* 0xa00000ff73569230 */ /* 0x000fe20000000900 */
[----:B------:R-:W-:Y:S02]  /*16ae0*/  @!P2 PRMT R116, R87, 0x5410, RZ ;  /* 0x000054105774a816 */ /* 0x000fe400000000ff */
[----:B------:R-:W-:Y:S02]  /*16af0*/  LOP3.LUT R5, R5, R238, R14, 0x96, !PT ;  /* 0x000000ee05057212 */ /* 0x000fe400078e960e */
[----:B------:R-:W-:Y:S02]  /*16b00*/  ISETP.GE.U32.AND P2, PT, R217, R0, PT ;  /* 0x00000000d900720c */ /* 0x000fe40003f46070 */
[--C-:B------:R-:W-:Y:S02]  /*16b10*/  SHF.R.U32.HI R0, RZ, 0x10, R2.reuse ;  /* 0x00000010ff007819 */ /* 0x100fe40000011602 */
[----:B------:R-:W-:Y:S01]  /*16b20*/  LOP3.LUT R14, R2, 0xffff, RZ, 0xc0, !PT ;  /* 0x0000ffff020e7812 */ /* 0x000fe200078ec0ff */
[----:B------:R-:W-:Y:S01]  /*16b30*/  @!P5 HADD2 R84, -R119.H0_H0, -RZ.H0_H0 ;  /* 0xa00000ff7754d230 */ /* 0x000fe20000000900 */
[----:B------:R-:W-:Y:S01]  /*16b40*/  SHF.R.U32.HI R2, RZ, 0x18, R2 ;  /* 0x00000018ff027819 */ /* 0x000fe20000011602 */
[----:B------:R-:W-:Y:S01]  /*16b50*/  @!P6 HADD2 R82, -R120.H0_H0, -RZ.H0_H0 ;  /* 0xa00000ff7852e230 */ /* 0x000fe20000000900 */
[----:B------:R-:W-:-:S02]  /*16b60*/  @!P1 PRMT R115, R86, 0x5410, RZ ;  /* 0x0000541056739816 */ /* 0x000fc400000000ff */
[----:B------:R-:W-:Y:S02]  /*16b70*/  LOP3.LUT R4, R4, 0xff, RZ, 0xc0, !PT ;  /* 0x000000ff04047812 */ /* 0x000fe400078ec0ff */
[----:B------:R-:W-:Y:S01]  /*16b80*/  ISETP.GE.U32.AND P1, PT, R217, R2, PT ;  /* 0x00000002d900720c */ /* 0x000fe20003f26070 */
[----:B------:R-:W-:Y:S01]  /*16b90*/  IMAD.WIDE.U32 R2, R5, -0x2daee0ad, RZ ;  /* 0xd2511f5305027825 */ /* 0x000fe200078e00ff */
[----:B------:R-:W-:Y:S02]  /*16ba0*/  LOP3.LUT R0, R0, 0xff, RZ, 0xc0, !PT ;  /* 0x000000ff00007812 */ /* 0x000fe400078ec0ff */
[----:B------:R-:W-:Y:S02]  /*16bb0*/  @!P5 PRMT R119, R84, 0x5410, RZ ;  /* 0x000054105477d816 */ /* 0x000fe400000000ff */
[----:B------:R-:W-:Y:S01]  /*16bc0*/  ISETP.GE.U32.AND P5, PT, R217, R4, PT ;  /* 0x00000004d900720c */ /* 0x000fe20003fa6070 */
[----:B-1----:R-:W-:Y:S01]  /*16bd0*/  FADD.FTZ R4, R27, R18 ;  /* 0x000000121b047221 */ /* 0x002fe20000010000 */
[----:B------:R-:W-:Y:S01]  /*16be0*/  @!P6 PRMT R120, R82, 0x5410, RZ ;  /* 0x000054105278e816 */ /* 0x000fe200000000ff */
[----:B------:R-:W-:Y:S01]  /*16bf0*/  IMAD.MOV.U32 R18, RZ, RZ, R19 ;  /* 0x000000ffff127224 */ /* 0x000fe200078e0013 */
[----:B------:R-:W-:-:S02]  /*16c00*/  ISETP.GE.U32.AND P6, PT, R217, R0, PT ;  /* 0x00000000d900720c */ /* 0x000fc40003fc6070 */
[----:B------:R-:W-:Y:S02]  /*16c10*/  LOP3.LUT R0, R3, R237, R16, 0x96, !PT ;  /* 0x000000ed03007212 */ /* 0x000fe400078e9610 */
[C---:B------:R-:W-:Y:S02]  /*16c20*/  LOP3.LUT R19, R2.reuse, 0xffff, RZ, 0xc0, !PT ;  /* 0x0000ffff02137812 */ /* 0x040fe400078ec0ff */
[----:B------:R-:W-:Y:S02]  /*16c30*/  LOP3.LUT R5, R2, 0xff, RZ, 0xc0, !PT ;  /* 0x000000ff02057812 */ /* 0x000fe400078ec0ff */
[--C-:B------:R-:W-:Y:S02]  /*16c40*/  SHF.R.U32.HI R15, RZ, 0x10, R2.reuse ;  /* 0x00000010ff0f7819 */ /* 0x100fe40000011602 */
[----:B------:R-:W-:Y:S02]  /*16c50*/  SHF.R.U32.HI R3, RZ, 0x18, R2 ;  /* 0x00000018ff037819 */ /* 0x000fe40000011602 */
[----:B------:R-:W2:Y:S01]  /*16c60*/  LDL.LU R2, [R1+0x210] ;  /* 0x0002100001027983 */ /* 0x000ea20000300800 */
[----:B------:R-:W-:-:S02]  /*16c70*/  IMAD.MOV.U32 R195, RZ, RZ, R25 ;  /* 0x000000ffffc37224 */ /* 0x000fc400078e0019 */
[----:B------:R1:W3:Y:S02]  /*16c80*/  MUFU.EX2 R25, R198 ;  /* 0x000000c600197308 */ /* 0x0002e40000000800 */
[----:B-1----:R-:W-:-:S06]  /*16c90*/  IMAD.MOV.U32 R198, RZ, RZ, R26 ;  /* 0x000000ffffc67224 */ /* 0x002fcc00078e001a */
[----:B------:R-:W1:Y:S01]  /*16ca0*/  MUFU.EX2 R26, R106 ;  /* 0x0000006a001a7308 */ /* 0x000e620000000800 */
[----:B---3--:R-:W-:Y:S01]  /*16cb0*/  F2FP.PACK_AB R16, R25, R27 ;  /* 0x0000001b1910723e */ /* 0x008fe200000000ff */
[----:B--2---:R-:W-:Y:S02]  /*16cc0*/  IMAD.MOV.U32 R27, RZ, RZ, R2 ;  /* 0x000000ffff1b7224 */ /* 0x004fe400078e0002 */
[----:B-1----:R-:W-:Y:S02]  /*16cd0*/  FADD.FTZ R2, R26, R20 ;  /* 0x000000141a027221 */ /* 0x002fe40000010000 */
[----:B------:R-:W-:Y:S02]  /*16ce0*/  IMAD.MOV.U32 R20, RZ, RZ, R103 ;  /* 0x000000ffff147224 */ /* 0x000fe400078e0067 */
[----:B------:R1:W2:Y:S01]  /*16cf0*/  LDL.LU R103, [R1+0x440] ;  /* 0x0004400001677983 */ /* 0x0002a20000300800 */
[----:B------:R-:W3:Y:S01]  /*16d00*/  MUFU.EX2 R17, R109 ;  /* 0x0000006d00117308 */ /* 0x000ee20000000800 */
[----:B------:R-:W-:-:S02]  /*16d10*/  PRMT R111, R23, 0x7632, R111 ;  /* 0x00007632176f7816 */ /* 0x000fc4000000006f */
[C---:B------:R-:W-:Y:S02]  /*16d20*/  PRMT R113, R21.reuse, 0x7610, R113 ;  /* 0x0000761015717816 */ /* 0x040fe40000000071 */
[----:B------:R-:W-:Y:S01]  /*16d30*/  PRMT R112, R21, 0x7632, R112 ;  /* 0x0000763215707816 */ /* 0x000fe20000000070 */
[----:B------:R-:W-:Y:S01]  /*16d40*/  IMAD.MOV.U32 R21, RZ, RZ, R18 ;  /* 0x000000ffff157224 */ /* 0x000fe200078e0012 */
[----:B------:R-:W-:Y:S01]  /*16d50*/  @!P0 HADD2 R102, -R111.H0_H0, -RZ.H0_H0 ;  /* 0xa00000ff6f668230 */ /* 0x000fe20000000900 */
[----:B------:R-:W-:Y:S01]  /*16d60*/  PRMT R110, R23, 0x7610, R110 ;  /* 0x00007610176e7816 */ /* 0x000fe2000000006e */
[----:B------:R-:W-:Y:S01]  /*16d70*/  @!P4 HADD2 R94, -R113.H0_H0, -RZ.H0_H0 ;  /* 0xa00000ff715ec230 */ /* 0x000fe20000000900 */
[C---:B---3--:R-:W-:Y:S01]  /*16d80*/  FADD.FTZ R18, R17.reuse, R2 ;  /* 0x0000000211127221 */ /* 0x048fe20000010000 */
[----:B------:R-:W-:Y:S02]  /*16d90*/  SHF.R.U32.HI R2, RZ, 0x8, R14 ;  /* 0x00000008ff027819 */ /* 0x000fe4000001160e */
[----:B------:R3:W4:Y:S01]  /*16da0*/  MUFU.EX2 R14, R199 ;  /* 0x000000c7000e7308 */ /* 0x0007220000000800 */
[----:B------:R-:W-:Y:S01]  /*16db0*/  F2FP.PACK_AB R17, R17, R26 ;  /* 0x0000001a1111723e */ /* 0x000fe200000000ff */
[----:B------:R-:W-:Y:S01]  /*16dc0*/  IMAD.MOV.U32 R26, RZ, RZ, R204 ;  /* 0x000000ffff1a7224 */ /* 0x000fe200078e00cc */
[----:B------:R-:W-:-:S02]  /*16dd0*/  LOP3.LUT R2, R2, 0xffff, RZ, 0xc0, !PT ;  /* 0x0000ffff02027812 */ /* 0x000fc400078ec0ff */
[----:B------:R-:W-:Y:S02]  /*16de0*/  PRMT R204, R113, 0x5410, R112 ;  /* 0x0000541071cc7816 */ /* 0x000fe40000000070 */
[----:B------:R-:W-:Y:S02]  /*16df0*/  @!P4 PRMT R113, R94, 0x5410, RZ ;  /* 0x000054105e71c816 */ /* 0x000fe400000000ff */
[C---:B------:R-:W-:Y:S02]  /*16e00*/  ISETP.GE.U32.AND P4, PT, R217.reuse, R2, PT ;  /* 0x00000002d900720c */ /* 0x040fe40003f86070 */
[----:B---3--:R-:W-:Y:S02]  /*16e10*/  PRMT R199, R110, 0x5410, R111 ;  /* 0x000054106ec77816 */ /* 0x008fe4000000006f */
[----:B------:R-:W-:Y:S02]  /*16e20*/  @!P0 PRMT R111, R102, 0x5410, RZ ;  /* 0x00005410666f8816 */ /* 0x000fe400000000ff */
[----:B------:R-:W-:-:S02]  /*16e30*/  ISETP.GE.U32.AND P0, PT, R217, R3, PT ;  /* 0x00000003d900720c */ /* 0x000fc40003f06070 */
[----:B------:R3:W1:Y:S01]  /*16e40*/  MUFU.EX2 R3, R251 ;  /* 0x000000fb00037308 */ /* 0x0006620000000800 */
[----:B------:R-:W-:Y:S01]  /*16e50*/  SHF.R.U32.HI R2, RZ, 0x10, R0 ;  /* 0x00000010ff027819 */ /* 0x000fe20000011600 */
[----:B------:R-:W-:Y:S01]  /*16e60*/  FADD.FTZ R4, R25, R4 ;  /* 0x0000000419047221 */ /* 0x000fe20000010000 */
[----:B------:R-:W-:Y:S02]  /*16e70*/  @!P3 HADD2 R95, -R112.H0_H0, -RZ.H0_H0 ;  /* 0xa00000ff705fb230 */ /* 0x000fe40000000900 */
[----:B------:R-:W-:Y:S02]  /*16e80*/  LOP3.LUT R2, R2, 0xff, RZ, 0xc0, !PT ;  /* 0x000000ff02027812 */ /* 0x000fe400078ec0ff */
[C---:B------:R-:W-:Y:S02]  /*16e90*/  PRMT R109, R24.reuse, 0x7610, R109 ;  /* 0x00007610186d7816 */ /* 0x040fe4000000006d */
[----:B------:R-:W-:Y:S02]  /*16ea0*/  @!P3 PRMT R112, R95, 0x5410, RZ ;  /* 0x000054105f70b816 */ /* 0x000fe400000000ff */
[----:B------:R-:W-:Y:S01]  /*16eb0*/  ISETP.GE.U32.AND P3, PT, R217, R5, PT ;  /* 0x00000005d900720c */ /* 0x000fe20003f66070 */
[----:B------:R-:W-:Y:S01]  /*16ec0*/  @!P2 HADD2 R104, -R109.H0_H0, -RZ.H0_H0 ;  /* 0xa00000ff6d68a230 */ /* 0x000fe20000000900 */
[----:B------:R-:W-:Y:S01]  /*16ed0*/  PRMT R108, R24, 0x7632, R108 ;  /* 0x00007632186c7816 */ /* 0x000fe2000000006c */
[----:B---3--:R-:W-:-:S03]  /*16ee0*/  IMAD.MOV.U32 R251, RZ, RZ, R198 ;  /* 0x000000fffffb7224 */ /* 0x008fc600078e00c6 */
[----:B------:R-:W-:Y:S01]  /*16ef0*/  PRMT R198, R109, 0x5410, R108 ;  /* 0x000054106dc67816 */ /* 0x000fe2000000006c */
[----:B------:R-:W-:Y:S01]  /*16f00*/  @!P4 HADD2 R105, -R108.H0_H0, -RZ.H0_H0 ;  /* 0xa00000ff6c69c230 */ /* 0x000fe20000000900 */
[----:B------:R-:W-:Y:S02]  /*16f10*/  @!P2 PRMT R109, R104, 0x5410, RZ ;  /* 0x00005410686da816 */ /* 0x000fe400000000ff */
[C---:B------:R-:W-:Y:S02]  /*16f20*/  PRMT R107, R22.reuse, 0x7632, R107 ;  /* 0x00007632166b7816 */ /* 0x040fe4000000006b */
[----:B------:R-:W-:Y:S02]  /*16f30*/  PRMT R106, R22, 0x7610, R106 ;  /* 0x00007610166a7816 */ /* 0x000fe4000000006a */
[----:B------:R-:W-:Y:S01]  /*16f40*/  @!P4 PRMT R108, R105, 0x5410, RZ ;  /* 0x00005410696cc816 */ /* 0x000fe200000000ff */
[----:B------:R-:W-:Y:S01]  /*16f50*/  @!P1 HADD2 R158, -R107.H0_H0, -RZ.H0_H0 ;  /* 0xa00000ff6b9e9230 */ /* 0x000fe20000000900 */
[----:B------:R-:W-:Y:S01]  /*16f60*/  IMAD.MOV.U32 R22, RZ, RZ, R195 ;  /* 0x000000ffff167224 */ /* 0x000fe200078e00c3 */
[----:B------:R-:W-:Y:S01]  /*16f70*/  @!P6 HADD2 R159, -R106.H0_H0, -RZ.H0_H0 ;  /* 0xa00000ff6a9fe230 */ /* 0x000fe20000000900 */
[----:B------:R-:W-:-:S02]  /*16f80*/  PRMT R195, R106, 0x5410, R107 ;  /* 0x000054106ac37816 */ /* 0x000fc4000000006b */
[----:B------:R-:W-:Y:S02]  /*16f90*/  @!P1 PRMT R107, R158, 0x5410, RZ ;  /* 0x000054109e6b9816 */ /* 0x000fe400000000ff */
[----:B------:R-:W-:Y:S01]  /*16fa0*/  @!P6 PRMT R106, R159, 0x5410, RZ ;  /* 0x000054109f6ae816 */ /* 0x000fe200000000ff */
[----:B--2---:R-:W-:-:S05]  /*16fb0*/  @!P5 HADD2 R103, -R110.H0_H0, -RZ.H0_H0 ;  /* 0xa00000ff6e67d230 */ /* 0x004fca0000000900 */
[----:B------:R-:W-:Y:S02]  /*16fc0*/  @!P5 PRMT R110, R103, 0x5410, RZ ;  /* 0x00005410676ed816 */ /* 0x000fe400000000ff */
[----:B------:R-:W-:Y:S01]  /*16fd0*/  ISETP.GE.U32.AND P5, PT, R217, R2, PT ;  /* 0x00000002d900720c */ /* 0x000fe20003fa6070 */
[----:B----4-:R-:W-:-:S04]  /*16fe0*/  FADD.FTZ R2, R14, R4 ;  /* 0x000000040e027221 */ /* 0x010fc80000010000 */
[----:B-1----:R-:W-:Y:S01]  /*16ff0*/  FADD.FTZ R5, R3, R2 ;  /* 0x0000000203057221 */ /* 0x002fe20000010000 */
[----:B------:R-:W-:-:S04]  /*17000*/  LOP3.LUT R2, R0, 0xff, RZ, 0xc0, !PT ;  /* 0x000000ff00027812 */ /* 0x000fc800078ec0ff */
[----:B------:R-:W-:Y:S02]  /*17010*/  ISETP.GE.U32.AND P2, PT, R217, R2, PT ;  /* 0x00000002d900720c */ /* 0x000fe40003f46070 */
[----:B------:R-:W-:-:S04]  /*17020*/  SHF.R.U32.HI R2, RZ, 0x18, R0 ;  /* 0x00000018ff027819 */ /* 0x000fc80000011600 */
[----:B------:R-:W-:Y:S02]  /*17030*/  ISETP.GE.U32.AND P4, PT, R217, R2, PT ;  /* 0x00000002d900720c */ /* 0x000fe40003f86070 */
[----:B------:R-:W-:Y:S01]  /*17040*/  LOP3.LUT R2, R15, 0xff, RZ, 0xc0, !PT ;  /* 0x000000ff0f027812 */ /* 0x000fe200078ec0ff */
[----:B------:R-:W-:Y:S02]  /*17050*/  IMAD.MOV.U32 R4, RZ, RZ, R26 ;  /* 0x000000ffff047224 */ /* 0x000fe400078e001a */
[----:B------:R-:W-:Y:S01]  /*17060*/  IMAD.MOV.U32 R26, RZ, RZ, R21 ;  /* 0x000000ffff1a7224 */ /* 0x000fe200078e0015 */
[----:B------:R-:W-:Y:S01]  /*17070*/  ISETP.GE.U32.AND P1, PT, R217, R2, PT ;  /* 0x00000002d900720c */ /* 0x000fe20003f26070 */
[----:B------:R-:W2:Y:S04]  /*17080*/  LDL.LU R21, [R1] ;  /* 0x0000000001157983 */ /* 0x000ea80000300800 */
[----:B------:R-:W3:Y:S04]  /*17090*/  LDL.LU R2, [R1+0x1c0] ;  /* 0x0001c00001027983 */ /* 0x000ee80000300800 */
[----:B------:R-:W4:Y:S01]  /*170a0*/  LDL.LU R159, [R1+0x1ec] ;  /* 0x0001ec00019f7983 */ /* 0x000f220000300800 */
[----:B------:R-:W-:-:S04]  /*170b0*/  LOP3.LUT R0, R0, 0xffff, RZ, 0xc0, !PT ;  /* 0x0000ffff00007812 */ /* 0x000fc800078ec0ff */
[----:B------:R-:W-:Y:S02]  /*170c0*/  SHF.R.U32.HI R0, RZ, 0x8, R0 ;  /* 0x00000008ff007819 */ /* 0x000fe40000011600 */
[----:B------:R-:W-:Y:S02]  /*170d0*/  PRMT R105, R16, 0x7610, R105 ;  /* 0x0000761010697816 */ /* 0x000fe40000000069 */
[----:B------:R-:W-:Y:S02]  /*170e0*/  LOP3.LUT R0, R0, 0xffff, RZ, 0xc0, !PT ;  /* 0x0000ffff00007812 */ /* 0x000fe400078ec0ff */
[----:B------:R-:W-:Y:S01]  /*170f0*/  PRMT R104, R16, 0x7632, R104 ;  /* 0x0000763210687816 */ /* 0x000fe20000000068 */
[----:B------:R-:W-:Y:S01]  /*17100*/  IMAD.MOV.U32 R16, RZ, RZ, R4 ;  /* 0x000000ffff107224 */ /* 0x000fe200078e0004 */
[----:B------:R-:W-:Y:S01]  /*17110*/  ISETP.GE.U32.AND P6, PT, R217, R0, PT ;  /* 0x00000000d900720c */ /* 0x000fe20003fc6070 */
[----:B------:R-:W-:Y:S01]  /*17120*/  @!P2 HADD2 R160, -R105.H0_H0, -RZ.H0_H0 ;  /* 0xa00000ff69a0a230 */ /* 0x000fe20000000900 */
[----:B------:R-:W-:Y:S01]  /*17130*/  SHF.R.U32.HI R0, RZ, 0x8, R19 ;  /* 0x00000008ff007819 */ /* 0x000fe20000011613 */
[----:B------:R4:W1:Y:S01]  /*17140*/  MUFU.EX2 R4, R178 ;  /* 0x000000b200047308 */ /* 0x0008620000000800 */
[----:B------:R-:W2:Y:S02]  /*17150*/  LDL.LU R19, [R1+0x4] ;  /* 0x0000040001137983 */ /* 0x000ea40000300800 */
[----:B------:R-:W-:-:S07]  /*17160*/  LOP3.LUT R0, R0, 0xffff, RZ, 0xc0, !PT ;  /* 0x0000ffff00007812 */ /* 0x000fce00078ec0ff */
[----:B------:R-:W-:Y:S01]  /*17170*/  @!P6 HADD2 R161, -R104.H0_H0, -RZ.H0_H0 ;  /* 0xa00000ff68a1e230 */ /* 0x000fe20000000900 */
[----:B------:R-:W-:Y:S01]  /*17180*/  F2FP.PACK_AB R3, R3, R14 ;  /* 0x0000000e0303723e */ /* 0x000fe200000000ff */
[----:B----4-:R-:W-:Y:S02]  /*17190*/  IMAD.MOV.U32 R178, RZ, RZ, R159 ;  /* 0x000000ffffb27224 */ /* 0x010fe400078e009f */
[----:B------:R-:W-:Y:S02]  /*171a0*/  IMAD.MOV.U32 R159, RZ, RZ, R22 ;  /* 0x000000ffff9f7224 */ /* 0x000fe400078e0016 */
[----:B------:R-:W-:Y:S01]  /*171b0*/  IMAD.MOV.U32 R22, RZ, RZ, R226 ;  /* 0x000000ffff167224 */ /* 0x000fe200078e00e2 */
[----:B------:R-:W-:Y:S02]  /*171c0*/  PRMT R226, R105, 0x5410, R104 ;  /* 0x0000541069e27816 */ /* 0x000fe40000000068 */
[----:B------:R-:W-:Y:S01]  /*171d0*/  @!P2 PRMT R105, R160, 0x5410, RZ ;  /* 0x00005410a069a816 */ /* 0x000fe200000000ff */
[----:B------:R-:W-:-:S02]  /*171e0*/  IMAD.MOV.U32 R160, RZ, RZ, R124 ;  /* 0x000000ffffa07224 */ /* 0x000fc400078e007c */
[----:B------:R-:W4:Y:S01]  /*171f0*/  LDL.LU R124, [R1+0x43c] ;  /* 0x00043c00017c7983 */ /* 0x000f220000300800 */
[----:B------:R-:W-:Y:S01]  /*17200*/  ISETP.GE.U32.AND P2, PT, R217, R0, PT ;  /* 0x00000000d900720c */ /* 0x000fe20003f46070 */
[----:B---3--:R-:W-:Y:S02]  /*17210*/  IMAD.MOV.U32 R0, RZ, RZ, R2 ;  /* 0x000000ffff007224 */ /* 0x008fe400078e0002 */
[----:B------:R3:W1:Y:S02]  /*17220*/  MUFU.EX2 R2, R179 ;  /* 0x000000b300027308 */ /* 0x0006640000000800 */
[----:B---3--:R-:W3:Y:S01]  /*17230*/  LDL.LU R179, [R1+0x1c8] ;  /* 0x0001c80001b37983 */ /* 0x008ee20000300800 */
[----:B------:R-:W-:Y:S01]  /*17240*/  @!P6 PRMT R104, R161, 0x5410, RZ ;  /* 0x00005410a168e816 */ /* 0x000fe200000000ff */
[----:B------:R-:W-:Y:S01]  /*17250*/  IMAD.MOV.U32 R161, RZ, RZ, R0 ;  /* 0x000000ffffa17224 */ /* 0x000fe200078e0000 */
[C---:B------:R-:W-:Y:S01]  /*17260*/  PRMT R103, R17.reuse, 0x7610, R103 ;  /* 0x0000761011677816 */ /* 0x040fe20000000067 */
[----:B-1----:R-:W-:Y:S01]  /*17270*/  FADD.FTZ R0, R4, R18 ;  /* 0x0000001204007221 */ /* 0x002fe20000010000 */
[----:B------:R-:W-:Y:S01]  /*17280*/  PRMT R102, R17, 0x7632, R102 ;  /* 0x0000763211667816 */ /* 0x000fe20000000066 */
[----:B------:R-:W-:Y:S01]  /*17290*/  IMAD.MOV.U32 R17, RZ, RZ, R16 ;  /* 0x000000ffff117224 */ /* 0x000fe200078e0010 */
[C---:B------:R-:W-:Y:S01]  /*172a0*/  PRMT R99, R3.reuse, 0x7610, R99 ;  /* 0x0000761003637816 */ /* 0x040fe20000000063 */
[----:B------:R-:W-:Y:S01]  /*172b0*/  IMAD.MOV.U32 R18, RZ, RZ, R20 ;  /* 0x000000ffff127224 */ /* 0x000fe200078e0014 */
[----:B------:R-:W-:Y:S01]  /*172c0*/  PRMT R98, R3, 0x7632, R98 ;  /* 0x0000763203627816 */ /* 0x000fe20000000062 */
[C---:B------:R-:W-:Y:S01]  /*172d0*/  FADD.FTZ R3, R2.reuse, R0 ;  /* 0x0000000002037221 */ /* 0x040fe20000010000 */
[----:B------:R-:W-:Y:S01]  /*172e0*/  F2FP.PACK_AB R0, R2, R4 ;  /* 0x000000040200723e */ /* 0x000fe200000000ff */
[----:B------:R-:W-:-:S02]  /*172f0*/  IMAD.MOV.U32 R2, RZ, RZ, R18 ;  /* 0x000000ffff027224 */ /* 0x000fc400078e0012 */
[----:B------:R-:W-:Y:S02]  /*17300*/  IMAD.MOV.U32 R18, RZ, RZ, R17 ;  /* 0x000000ffff127224 */ /* 0x000fe400078e0011 */
[----:B------:R1:W-:Y:S01]  /*17310*/  MUFU.EX2 R17, R185 ;  /* 0x000000b900117308 */ /* 0x0003e20000000800 */
[----:B------:R-:W-:Y:S01]  /*17320*/  IMAD.MOV.U32 R16, RZ, RZ, R26 ;  /* 0x000000ffff107224 */ /* 0x000fe200078e001a */
[----:B------:R-:W-:Y:S02]  /*17330*/  PRMT R14, R206, 0x7610, R14 ;  /* 0x00007610ce0e7816 */ /* 0x000fe4000000000e */
[C---:B------:R-:W-:Y:S02]  /*17340*/  PRMT R97, R0.reuse, 0x7610, R97 ;  /* 0x0000761000617816 */ /* 0x040fe40000000061 */
[----:B------:R-:W-:Y:S01]  /*17350*/  PRMT R96, R0, 0x7632, R96 ;  /* 0x0000763200607816 */ /* 0x000fe20000000060 */
[----:B------:R-:W-:Y:S01]  /*17360*/  @!P2 HADD2 R165, -R98.H0_H0, -RZ.H0_H0 ;  /* 0xa00000ff62a5a230 */ /* 0x000fe20000000900 */
[----:B--2---:R-:W2:Y:S01]  /*17370*/  MUFU.EX2 R21, R21 ;  /* 0x0000001500157308 */ /* 0x004ea20000000800 */
[----:B------:R-:W-:-:S02]  /*17380*/  IMAD.MOV.U32 R4, RZ, RZ, R161 ;  /* 0x000000ffff047224 */ /* 0x000fc400078e00a1 */
[----:B-1----:R-:W-:Y:S01]  /*17390*/  IMAD.SHL.U32 R185, R230, 0x4, RZ ;  /* 0x00000004e6b97824 */ /* 0x002fe200078e00ff */
[----:B------:R-:W-:Y:S01]  /*173a0*/  PRMT R15, R14, 0x7610, R15 ;  /* 0x000076100e0f7816 */ /* 0x000fe2000000000f */
[----:B------:R-:W-:-:S03]  /*173b0*/  IMAD.MOV.U32 R161, RZ, RZ, R16 ;  /* 0x000000ffffa17224 */ /* 0x000fc600078e0010 */
[----:B------:R-:W-:Y:S01]  /*173c0*/  IADD3 R0, R185, 0x3, RZ ;  /* 0x00000003b9007810 */ /* 0x000fe20007ffe0ff */
[----:B------:R-:W-:Y:S01]  /*173d0*/  IMAD.MOV.U32 R14, RZ, RZ, R251 ;  /* 0x000000ffff0e7224 */ /* 0x000fe200078e00fb */
[----:B------:R-:W-:Y:S02]  /*173e0*/  PRMT R251, R99, 0x5410, R98 ;  /* 0x0000541063fb7816 */ /* 0x000fe40000000062 */
[----:B------:R-:W-:Y:S01]  /*173f0*/  LOP3.LUT R0, R133, R9, R0, 0x96, !PT ;  /* 0x0000000985007212 */ /* 0x000fe200078e9600 */
[----:B------:R-:W-:Y:S01]  /*17400*/  IMAD.MOV.U32 R185, RZ, RZ, R18 ;  /* 0x000000ffffb97224 */ /* 0x000fe200078e0012 */
[----:B------:R-:W-:Y:S01]  /*17410*/  @!P2 PRMT R98, R165, 0x5410, RZ ;  /* 0x00005410a562a816 */ /* 0x000fe200000000ff */
[----:B------:R-:W-:Y:S01]  /*17420*/  @!P1 HADD2 R167, -R97.H0_H0, -RZ.H0_H0 ;  /* 0xa00000ff61a79230 */ /* 0x000fe20000000900 */
[----:B------:R1:W1:Y:S01]  /*17430*/  MUFU.EX2 R16, R187 ;  /* 0x000000bb00107308 */ /* 0x0002620000000800 */
[----:B------:R-:W-:Y:S02]  /*17440*/  IMAD.MOV.U32 R165, RZ, RZ, R161 ;  /* 0x000000ffffa57224 */ /* 0x000fe400078e00a1 */
[----:B------:R-:W-:-:S05]  /*17450*/  IMAD.MOV.U32 R161, RZ, RZ, R14 ;  /* 0x000000ffffa17224 */ /* 0x000fca00078e000e */
[----:B------:R2:W2:Y:S01]  /*17460*/  MUFU.EX2 R18, R188 ;  /* 0x000000bc00127308 */ /* 0x0004a20000000800 */
[----:B-1----:R-:W-:Y:S02]  /*17470*/  PRMT R187, R97, 0x5410, R96 ;  /* 0x0000541061bb7816 */ /* 0x002fe40000000060 */
[----:B------:R-:W-:Y:S01]  /*17480*/  @!P1 PRMT R97, R167, 0x5410, RZ ;  /* 0x00005410a7619816 */ /* 0x000fe200000000ff */
[----:B------:R-:W-:Y:S01]  /*17490*/  IMAD.MOV.U32 R167, RZ, RZ, R4 ;  /* 0x000000ffffa77224 */ /* 0x000fe200078e0004 */
[----:B--2---:R-:W-:Y:S01]  /*174a0*/  PRMT R188, R15, 0x7610, R188 ;  /* 0x000076100fbc7816 */ /* 0x004fe200000000bc */
[----:B------:R-:W-:Y:S02]  /*174b0*/  IMAD.WIDE.U32 R14, R0, -0x326172a9, RZ ;  /* 0xcd9e8d57000e7825 */ /* 0x000fe400078e00ff */
[----:B------:R-:W1:Y:S02]  /*174c0*/  MUFU.EX2 R19, R19 ;  /* 0x0000001300137308 */ /* 0x000e640000000800 */
[----:B------:R-:W-:Y:S01]  /*174d0*/  IMAD.MOV.U32 R0, RZ, RZ, R2 ;  /* 0x000000ffff007224 */ /* 0x000fe200078e0002 */
[----:B------:R-:W-:Y:S01]  /*174e0*/  LOP3.LUT R4, R15, R232, R228, 0x96, !PT ;  /* 0x000000e80f047212 */ /* 0x000fe200078e96e4 */
[----:B------:R-:W-:-:S04]  /*174f0*/  FADD.FTZ R2, R21, R5 ;  /* 0x0000000515027221 */ /* 0x000fc80000010000 */
[----:B------:R-:W2:Y:S01]  /*17500*/  MUFU.EX2 R15, R189 ;  /* 0x000000bd000f7308 */ /* 0x000ea20000000800 */
[----:B------:R-:W-:Y:S02]  /*17510*/  IMAD.MOV.U32 R5, RZ, RZ, R0 ;  /* 0x000000ffff057224 */ /* 0x000fe400078e0000 */
[----:B------:R-:W-:Y:S01]  /*17520*/  FADD.FTZ R0, R17, R3 ;  /* 0x0000000311007221 */ /* 0x000fe20000010000 */
[----:B------:R-:W-:-:S03]  /*17530*/  F2FP.PACK_AB R23, R16, R17 ;  /* 0x000000111017723e */ /* 0x000fc600000000ff */
[----:B------:R-:W-:Y:S01]  /*17540*/  FADD.FTZ R0, R16, R0 ;  /* 0x0000000010007221 */ /* 0x000fe20000010000 */
[----:B------:R-:W-:Y:S01]  /*17550*/  MUFU.EX2 R20, R125 ;  /* 0x0000007d00147308 */ /* 0x000fe20000000800 */
[----:B------:R-:W-:Y:S01]  /*17560*/  IMAD.WIDE.U32 R16, R4, -0x2daee0ad, RZ ;  /* 0xd2511f5304107825 */ /* 0x000fe200078e00ff */
[----:B------:R-:W-:-:S03]  /*17570*/  LOP3.LUT R14, R101, R233, R14, 0x96, !PT ;  /* 0x000000e9650e7212 */ /* 0x000fc600078e960e */
[----:B------:R-:W-:Y:S01]  /*17580*/  FADD.FTZ R0, R18, R0 ;  /* 0x0000000012007221 */ /* 0x000fe20000010000 */
[C---:B-1----:R-:W-:Y:S01]  /*17590*/  F2FP.PACK_AB R24, R19.reuse, R21 ;  /* 0x000000151318723e */ /* 0x042fe200000000ff */
[----:B------:R-:W-:Y:S01]  /*175a0*/  FADD.FTZ R2, R19, R2 ;  /* 0x0000000213027221 */ /* 0x000fe20000010000 */
[C---:B--2---:R-:W-:Y:S01]  /*175b0*/  F2FP.PACK_AB R25, R15.reuse, R18 ;  /* 0x000000120f19723e */ /* 0x044fe200000000ff */
[----:B------:R-:W-:Y:S01]  /*175c0*/  FADD.FTZ R21, R15, R0 ;  /* 0x000000000f157221 */ /* 0x000fe20000010000 */
[----:B------:R-:W-:Y:S01]  /*175d0*/  LOP3.LUT R0, R17, R234, R250, 0x96, !PT ;  /* 0x000000ea11007212 */ /* 0x000fe200078e96fa */
[----:B------:R-:W-:-:S04]  /*175e0*/  IMAD.WIDE.U32 R14, R14, -0x2daee0ad, RZ ;  /* 0xd2511f530e0e7825 */ /* 0x000fc800078e00ff */
[----:B------:R-:W-:Y:S02]  /*175f0*/  IMAD.MOV.U32 R18, RZ, RZ, R5 ;  /* 0x000000ffff127224 */ /* 0x000fe400078e0005 */
[----:B------:R-:W-:Y:S01]  /*17600*/  IMAD.WIDE.U32 R4, R0, -0x326172a9, RZ ;  /* 0xcd9e8d5700047825 */ /* 0x000fe200078e00ff */
[----:B------:R-:W-:-:S03]  /*17610*/  LOP3.LUT R0, R15, R241, R16, 0x96, !PT ;  /* 0x000000f10f007212 */ /* 0x000fc600078e9610 */
[----:B------:R-:W-:Y:S02]  /*17620*/  IMAD.MOV.U32 R3, RZ, RZ, R22 ;  /* 0x000000ffff037224 */ /* 0x000fe400078e0016 */
[----:B------:R-:W-:-:S05]  /*17630*/  IMAD.WIDE.U32 R16, R0, -0x326172a9, RZ ;  /* 0xcd9e8d5700107825 */ /* 0x000fca00078e00ff */
[----:B------:R-:W-:Y:S01]  /*17640*/  LOP3.LUT R0, R17, R240, R4, 0x96, !PT ;  /* 0x000000f011007212 */ /* 0x000fe200078e9604 */
[----:B------:R-:W-:Y:S01]  /*17650*/  @!P4 HADD2 R163, -R102.H0_H0, -RZ.H0_H0 ;  /* 0xa00000ff66a3c230 */ /* 0x000fe20000000900 */
[----:B------:R-:W-:-:S04]  /*17660*/  PRMT R206, R103, 0x5410, R102 ;  /* 0x0000541067ce7816 */ /* 0x000fc80000000066 */
[----:B------:R-:W-:Y:S01]  /*17670*/  @!P4 PRMT R102, R163, 0x5410, RZ ;  /* 0x00005410a366c816 */ /* 0x000fe200000000ff */
[----:B------:R-:W-:Y:S02]  /*17680*/  @!P3 HADD2 R164, -R99.H0_H0, -RZ.H0_H0 ;  /* 0xa00000ff63a4b230 */ /* 0x000fe40000000900 */
[----:B------:R-:W-:-:S03]  /*17690*/  @!P0 HADD2 R166, -R96.H0_H0, -RZ.H0_H0 ;  /* 0xa00000ff60a68230 */ /* 0x000fc60000000900 */
[----:B------:R-:W-:Y:S02]  /*176a0*/  @!P3 PRMT R99, R164, 0x5410, RZ ;  /* 0x00005410a463b816 */ /* 0x000fe400000000ff */
[----:B------:R-:W-:Y:S01]  /*176b0*/  @!P0 PRMT R96, R166, 0x5410, RZ ;  /* 0x00005410a6608816 */ /* 0x000fe200000000ff */
[----:B------:R-:W-:Y:S01]  /*176c0*/  MUFU.EX2 R30, R30 ;  /* 0x0000001e001e7308 */ /* 0x000fe20000000800 */
[----:B------:R-:W-:Y:S01]  /*176d0*/  PRMT R19, R188, 0x7610, R19 ;  /* 0x00007610bc137816 */ /* 0x000fe20000000013 */
[----:B------:R-:W-:Y:S01]  /*176e0*/  IMAD.MOV.U32 R188, RZ, RZ, R167 ;  /* 0x000000ffffbc7224 */ /* 0x000fe200078e00a7 */
[----:B------:R-:W-:-:S05]  /*176f0*/  @!P5 HADD2 R162, -R103.H0_H0, -RZ.H0_H0 ;  /* 0xa00000ff67a2d230 */ /* 0x000fca0000000900 */
[----:B------:R-:W-:Y:S02]  /*17700*/  @!P5 PRMT R103, R162, 0x5410, RZ ;  /* 0x00005410a267d816 */ /* 0x000fe400000000ff */
[C---:B------:R-:W-:Y:S01]  /*17710*/  PRMT R95, R24.reuse, 0x7610, R95 ;  /* 0x00007610185f7816 */ /* 0x040fe2000000005f */
[----:B------:R-:W-:Y:S01]  /*17720*/  IMAD.MOV.U32 R162, RZ, RZ, R215 ;  /* 0x000000ffffa27224 */ /* 0x000fe200078e00d7 */
[----:B------:R-:W-:Y:S01]  /*17730*/  PRMT R94, R24, 0x7632, R94 ;  /* 0x00007632185e7816 */ /* 0x000fe2000000005e */
[----:B------:R-:W-:Y:S01]  /*17740*/  IMAD.MOV.U32 R163, RZ, RZ, R214 ;  /* 0x000000ffffa37224 */ /* 0x000fe200078e00d6 */
[----:B----4-:R-:W1:Y:S02]  /*17750*/  MUFU.EX2 R26, R124 ;  /* 0x0000007c001a7308 */ /* 0x010e640000000800 */
[----:B-1----:R-:W-:Y:S01]  /*17760*/  FADD.FTZ R2, R26, R2 ;  /* 0x000000021a027221 */ /* 0x002fe20000010000 */
[----:B------:R-:W2:Y:S03]  /*17770*/  LDL.LU R124, [R1+0x438] ;  /* 0x00043800017c7983 */ /* 0x000ea60000300800 */
[C---:B------:R-:W-:Y:S01]  /*17780*/  FADD.FTZ R22, R20.reuse, R2 ;  /* 0x0000000214167221 */ /* 0x040fe20000010000 */
[----:B------:R-:W-:Y:S01]  /*17790*/  LOP3.LUT R2, R5, R231, R100, 0x96, !PT ;  /* 0x000000e705027212 */ /* 0x000fe200078e9664 */
[----:B---3--:R-:W-:Y:S01]  /*177a0*/  IMAD.MOV.U32 R167, RZ, RZ, R179 ;  /* 0x000000ffffa77224 */ /* 0x008fe200078e00b3 */
[----:B------:R-:W-:Y:S01]  /*177b0*/  F2FP.PACK_AB R26, R20, R26 ;  /* 0x0000001a141a723e */ /* 0x000fe200000000ff */
[----:B------:R-:W-:Y:S01]  /*177c0*/  IMAD.MOV.U32 R20, RZ, RZ, R3 ;  /* 0x000000ffff147224 */ /* 0x000fe200078e0003 */
[----:B------:R-:W3:Y:S01]  /*177d0*/  LDL.LU R125, [R1+0x434] ;  /* 0x00043400017d7983 */ /* 0x000ee20000300800 */
[----:B------:R-:W-:-:S03]  /*177e0*/  IMAD.WIDE.U32 R2, R2, -0x2daee0ad, RZ ;  /* 0xd2511f5302027825 */ /* 0x000fc600078e00ff */
[----:B------:R-:W4:Y:S02]  /*177f0*/  LDL.64 R214, [R1+0xb8] ;  /* 0x0000b80001d67983 */ /* 0x000f240000100a00 */
[----:B------:R-:W-:Y:S01]  /*17800*/  LOP3.LUT R3, R3, R239, R14, 0x96, !PT ;  /* 0x000000ef03037212 */ /* 0x000fe200078e960e */
[----:B------:R-:W-:-:S05]  /*17810*/  IMAD.WIDE.U32 R14, R0, -0x2daee0ad, RZ ;  /* 0xd2511f53000e7825 */ /* 0x000fca00078e00ff */
        /* <DEDUP_REMOVED lines=9> */
[----:B------:R-:W-:Y:S02]  /*178b0*/  ISETP.GE.U32.AND P3, PT, R217, R4, PT ;  /* 0x00000004d900720c */ /* 0x000fe40003f66070 */
[--C-:B------:R-:W-:Y:S02]  /*178c0*/  SHF.R.U32.HI R4, RZ, 0x10, R0.reuse ;  /* 0x00000010ff047819 */ /* 0x100fe40000011600 */
[----:B------:R-:W-:-:S04]  /*178d0*/  SHF.R.U32.HI R0, RZ, 0x18, R0 ;  /* 0x00000018ff007819 */ /* 0x000fc80000011600 */
[----:B------:R-:W-:Y:S02]  /*178e0*/  ISETP.GE.U32.AND P0, PT, R217, R0, PT ;  /* 0x00000000d900720c */ /* 0x000fe40003f06070 */
[----:B------:R-:W-:Y:S01]  /*178f0*/  LOP3.LUT R0, R2, 0xff, RZ, 0xc0, !PT ;  /* 0x000000ff02007812 */ /* 0x000fe200078ec0ff */
[----:B------:R1:W-:Y:S01]  /*17900*/  MUFU.EX2 R15, R20 ;  /* 0x00000014000f7308 */ /* 0x0003e20000000800 */
[----:B------:R-:W-:Y:S02]  /*17910*/  LOP3.LUT R5, R5, R238, R16, 0x96, !PT ;  /* 0x000000ee05057212 */ /* 0x000fe400078e9610 */
[----:B------:R-:W-:Y:S02]  /*17920*/  ISETP.GE.U32.AND P2, PT, R217, R0, PT ;  /* 0x00000000d900720c */ /* 0x000fe40003f46070 */
[----:B------:R-:W-:Y:S01]  /*17930*/  SHF.R.U32.HI R0, RZ, 0x10, R2 ;  /* 0x00000010ff007819 */ /* 0x000fe20000011602 */
[----:B------:R-:W-:Y:S02]  /*17940*/  IMAD.MOV.U32 R179, RZ, RZ, R27 ;  /* 0x000000ffffb37224 */ /* 0x000fe400078e001b */
[----:B------:R-:W1:Y:S01]  /*17950*/  MUFU.EX2 R27, R203 ;  /* 0x000000cb001b7308 */ /* 0x000e620000000800 */
[----:B------:R-:W-:-:S02]  /*17960*/  LOP3.LUT R0, R0, 0xff, RZ, 0xc0, !PT ;  /* 0x000000ff00007812 */ /* 0x000fc400078ec0ff */
[----:B-1----:R-:W-:Y:S02]  /*17970*/  LOP3.LUT R20, R2, 0xffff, RZ, 0xc0, !PT ;  /* 0x0000ffff02147812 */ /* 0x002fe400078ec0ff */
[----:B------:R-:W-:-:S03]  /*17980*/  SHF.R.U32.HI R2, RZ, 0x18, R2 ;  /* 0x00000018ff027819 */ /* 0x000fc60000011602 */
[----:B------:R-:W1:Y:S01]  /*17990*/  MUFU.EX2 R16, R218 ;  /* 0x000000da00107308 */ /* 0x000e620000000800 */
[----:B------:R-:W-:Y:S01]  /*179a0*/  ISETP.GE.U32.AND P6, PT, R217, R2, PT ;  /* 0x00000002d900720c */ /* 0x000fe20003fc6070 */
[----:B------:R-:W-:Y:S01]  /*179b0*/  IMAD.WIDE.U32 R2, R5, -0x2daee0ad, RZ ;  /* 0xd2511f5305027825 */ /* 0x000fe200078e00ff */
[----:B------:R-:W-:Y:S02]  /*179c0*/  LOP3.LUT R4, R4, 0xff, RZ, 0xc0, !PT ;  /* 0x000000ff04047812 */ /* 0x000fe400078ec0ff */
[----:B------:R-:W-:Y:S02]  /*179d0*/  ISETP.GE.U32.AND P1, PT, R217, R0, PT ;  /* 0x00000000d900720c */ /* 0x000fe40003f26070 */
[----:B------:R-:W-:Y:S02]  /*179e0*/  LOP3.LUT R0, R3, R237, R14, 0x96, !PT ;  /* 0x000000ed03007212 */ /* 0x000fe400078e960e */
[----:B------:R-:W-:Y:S02]  /*179f0*/  LOP3.LUT R17, R2, 0xffff, RZ, 0xc0, !PT ;  /* 0x0000ffff02117812 */ /* 0x000fe400078ec0ff */
[----:B------:R-:W-:-:S02]  /*17a00*/  PRMT R3, R19, 0x7610, R3 ;  /* 0x0000761013037816 */ /* 0x000fc40000000003 */
[----:B------:R-:W-:Y:S01]  /*17a10*/  ISETP.GE.U32.AND P5, PT, R217, R4, PT ;  /* 0x00000004d900720c */ /* 0x000fe20003fa6070 */
[--C-:B------:R-:W-:Y:S01]  /*17a20*/  FADD.FTZ R4, R30, R22.reuse ;  /* 0x000000161e047221 */ /* 0x100fe20000010000 */
[----:B------:R-:W-:Y:S01]  /*17a30*/  PRMT R22, R3, 0x7610, R22 ;  /* 0x0000761003167816 */ /* 0x000fe20000000016 */
[----:B------:R-:W-:-:S03]  /*17a40*/  FADD.FTZ R3, R27, R21 ;  /* 0x000000151b037221 */ /* 0x000fc60000010000 */
[----:B------:R-:W-:Y:S01]  /*17a50*/  PRMT R203, R22, 0x7610, R203 ;  /* 0x0000761016cb7816 */ /* 0x000fe200000000cb */
[----:B------:R-:W-:Y:S02]  /*17a60*/  IMAD.MOV.U32 R22, RZ, RZ, R161 ;  /* 0x000000ffff167224 */ /* 0x000fe400078e00a1 */
[----:B------:R-:W-:Y:S02]  /*17a70*/  IMAD.MOV.U32 R161, RZ, RZ, R78 ;  /* 0x000000ffffa17224 */ /* 0x000fe400078e004e */
[----:B-1----:R-:W-:Y:S01]  /*17a80*/  FADD.FTZ R78, R16, R3 ;  /* 0x00000003104e7221 */ /* 0x002fe20000010000 */
[----:B------:R-:W-:Y:S01]  /*17a90*/  SHF.R.U32.HI R3, RZ, 0x8, R20 ;  /* 0x00000008ff037819 */ /* 0x000fe20000011614 */
[----:B------:R-:W-:Y:S01]  /*17aa0*/  IMAD.MOV.U32 R218, RZ, RZ, R18 ;  /* 0x000000ffffda7224 */ /* 0x000fe200078e0012 */
[----:B------:R-:W-:Y:S01]  /*17ab0*/  @!P4 HADD2 R170, -R95.H0_H0, -RZ.H0_H0 ;  /* 0xa00000ff5faac230 */ /* 0x000fe20000000900 */
[----:B------:R-:W-:Y:S01]  /*17ac0*/  IMAD.MOV.U32 R21, RZ, RZ, R191 ;  /* 0x000000ffff157224 */ /* 0x000fe200078e00bf */
[----:B------:R-:W-:Y:S01]  /*17ad0*/  LOP3.LUT R3, R3, 0xffff, RZ, 0xc0, !PT ;  /* 0x0000ffff03037812 */ /* 0x000fe200078ec0ff */
[----:B------:R1:W2:Y:S01]  /*17ae0*/  LDL.LU R191, [R1+0x430] ;  /* 0x0004300001bf7983 */ /* 0x0002a20000300800 */
[----:B------:R-:W-:Y:S01]  /*17af0*/  IMAD.MOV.U32 R24, RZ, RZ, R218 ;  /* 0x000000ffff187224 */ /* 0x000fe200078e00da */
[----:B------:R-:W-:-:S02]  /*17b00*/  PRMT R218, R95, 0x5410, R94 ;  /* 0x000054105fda7816 */ /* 0x000fc4000000005e */
[----:B------:R-:W2:Y:S01]  /*17b10*/  LDL.LU R20, [R1+0xa0] ;  /* 0x0000a00001147983 */ /* 0x000ea20000300800 */
[----:B------:R-:W-:Y:S02]  /*17b20*/  @!P4 PRMT R95, R170, 0x5410, RZ ;  /* 0x00005410aa5fc816 */ /* 0x000fe400000000ff */
[----:B------:R-:W-:Y:S01]  /*17b30*/  ISETP.GE.U32.AND P4, PT, R217, R3, PT ;  /* 0x00000003d900720c */ /* 0x000fe20003f86070 */
[----:B------:R-:W3:Y:S01]  /*17b40*/  LDL.LU R170, [R1+0xbc] ;  /* 0x0000bc0001aa7983 */ /* 0x000ee20000300800 */
[----:B------:R-:W-:-:S03]  /*17b50*/  IMAD.MOV.U32 R3, RZ, RZ, R186 ;  /* 0x000000ffff037224 */ /* 0x000fc600078e00ba */
[----:B------:R-:W3:Y:S01]  /*17b60*/  LDL.LU R186, [R1+0x42c] ;  /* 0x00042c0001ba7983 */ /* 0x000ee20000300800 */
[----:B------:R-:W-:-:S05]  /*17b70*/  @!P3 HADD2 R169, -R94.H0_H0, -RZ.H0_H0 ;  /* 0xa00000ff5ea9b230 */ /* 0x000fca0000000900 */
[----:B------:R-:W-:Y:S02]  /*17b80*/  @!P3 PRMT R94, R169, 0x5410, RZ ;  /* 0x00005410a95eb816 */ /* 0x000fe400000000ff */
[----:B------:R-:W4:Y:S01]  /*17b90*/  LDL.LU R169, [R1+0x198] ;  /* 0x0001980001a97983 */ /* 0x000f220000300800 */
[----:B------:R-:W-:Y:S02]  /*17ba0*/  LOP3.LUT R5, R2, 0xff, RZ, 0xc0, !PT ;  /* 0x000000ff02057812 */ /* 0x000fe400078ec0ff */
[----:B------:R-:W-:Y:S02]  /*17bb0*/  PRMT R93, R23, 0x7632, R93 ;  /* 0x00007632175d7816 */ /* 0x000fe4000000005d */
[----:B------:R-:W-:Y:S02]  /*17bc0*/  ISETP.GE.U32.AND P3, PT, R217, R5, PT ;  /* 0x00000005d900720c */ /* 0x000fe40003f66070 */
[----:B------:R-:W-:Y:S01]  /*17bd0*/  PRMT R92, R23, 0x7610, R92 ;  /* 0x00007610175c7816 */ /* 0x000fe2000000005c */
[----:B------:R-:W-:Y:S01]  /*17be0*/  @!P0 HADD2 R171, -R93.H0_H0, -RZ.H0_H0 ;  /* 0xa00000ff5dab8230 */ /* 0x000fe20000000900 */
[----:B------:R-:W-:-:S02]  /*17bf0*/  SHF.R.U32.HI R14, RZ, 0x10, R2 ;  /* 0x00000010ff0e7819 */ /* 0x000fc40000011602 */
[----:B------:R-:W-:Y:S02]  /*17c00*/  SHF.R.U32.HI R2, RZ, 0x18, R2 ;  /* 0x00000018ff027819 */ /* 0x000fe40000011602 */
[----:B------:R-:W-:Y:S02]  /*17c10*/  PRMT R189, R203, 0x7610, R189 ;  /* 0x00007610cbbd7816 */ /* 0x000fe400000000bd */
[----:B------:R-:W-:Y:S02]  /*17c20*/  PRMT R203, R92, 0x5410, R93 ;  /* 0x000054105ccb7816 */ /* 0x000fe4000000005d */
[----:B------:R-:W-:Y:S02]  /*17c30*/  @!P0 PRMT R93, R171, 0x5410, RZ ;  /* 0x00005410ab5d8816 */ /* 0x000fe400000000ff */
[----:B------:R-:W-:Y:S01]  /*17c40*/  ISETP.GE.U32.AND P0, PT, R217, R2, PT ;  /* 0x00000002d900720c */ /* 0x000fe20003f06070 */
[----:B------:R-:W-:Y:S01]  /*17c50*/  FADD.FTZ R4, R15, R4 ;  /* 0x000000040f047221 */ /* 0x000fe20000010000 */
[----:B------:R-:W-:Y:S01]  /*17c60*/  SHF.R.U32.HI R2, RZ, 0x10, R0 ;  /* 0x00000010ff027819 */ /* 0x000fe20000011600 */
[----:B------:R-:W-:-:S03]  /*17c70*/  @!P5 HADD2 R172, -R92.H0_H0, -RZ.H0_H0 ;  /* 0xa00000ff5cacd230 */ /* 0x000fc60000000900 */
[----:B------:R-:W-:Y:S01]  /*17c80*/  LOP3.LUT R2, R2, 0xff, RZ, 0xc0, !PT ;  /* 0x000000ff02027812 */ /* 0x000fe200078ec0ff */
[----:B------:R-:W-:Y:S01]  /*17c90*/  IMAD.MOV.U32 R171, RZ, RZ, R21 ;  /* 0x000000ffffab7224 */ /* 0x000fe200078e0015 */
[----:B------:R-:W-:Y:S02]  /*17ca0*/  @!P5 PRMT R92, R172, 0x5410, RZ ;  /* 0x00005410ac5cd816 */ /* 0x000fe400000000ff */
[----:B------:R-:W-:Y:S01]  /*17cb0*/  ISETP.GE.U32.AND P5, PT, R217, R2, PT ;  /* 0x00000002d900720c */ /* 0x000fe20003fa6070 */
[----:B--2---:R-:W2:Y:S08]  /*17cc0*/  MUFU.EX2 R20, R20 ;  /* 0x0000001400147308 */ /* 0x004eb00000000800 */
[----:B---3--:R-:W3:Y:S01]  /*17cd0*/  MUFU.EX2 R5, R186 ;  /* 0x000000ba00057308 */ /* 0x008ee20000000800 */
[----:B----4-:R-:W-:-:S02]  /*17ce0*/  IMAD.MOV.U32 R23, RZ, RZ, R169 ;  /* 0x000000ffff177224 */ /* 0x010fc400078e00a9 */
[----:B------:R-:W-:Y:S02]  /*17cf0*/  IMAD.MOV.U32 R169, RZ, RZ, R3 ;  /* 0x000000ffffa97224 */ /* 0x000fe400078e0003 */
[----:B--2---:R-:W-:-:S04]  /*17d00*/  FADD.FTZ R3, R20, R4 ;  /* 0x0000000414037221 */ /* 0x004fc80000010000 */
[----:B---3--:R-:W-:Y:S01]  /*17d10*/  FADD.FTZ R2, R5, R3 ;  /* 0x0000000305027221 */ /* 0x008fe20000010000 */
[----:B------:R1:W2:Y:S01]  /*17d20*/  LDL.LU R186, [R1+0x428] ;  /* 0x0004280001ba7983 */ /* 0x0002a20000300800 */
[----:B------:R-:W-:Y:S02]  /*17d30*/  IMAD.MOV.U32 R4, RZ, RZ, R171 ;  /* 0x000000ffff047224 */ /* 0x000fe400078e00ab */
[----:B------:R-:W-:Y:S01]  /*17d40*/  IMAD.MOV.U32 R171, RZ, RZ, R169 ;  /* 0x000000ffffab7224 */ /* 0x000fe200078e00a9 */
[----:B------:R-:W3:Y:S01]  /*17d50*/  LDL.LU R21, [R1+0x14c] ;  /* 0x00014c0001157983 */ /* 0x000ee20000300800 */
[----:B------:R-:W-:-:S03]  /*17d60*/  IMAD.MOV.U32 R169, RZ, RZ, R188 ;  /* 0x000000ffffa97224 */ /* 0x000fc600078e00bc */
[----:B------:R4:W-:Y:S04]  /*17d70*/  STL [R1+0x28c], R2 ;  /* 0x00028c0201007387 */ /* 0x0009e80000100800 */
[----:B------:R-:W2:Y:S01]  /*17d80*/  LDL.LU R188, [R1+0x158] ;  /* 0x0001580001bc7983 */ /* 0x000ea20000300800 */
[----:B------:R-:W-:Y:S02]  /*17d90*/  PRMT R88, R25, 0x7632, R88 ;  /* 0x0000763219587816 */ /* 0x000fe40000000058 */
[----:B------:R-:W-:Y:S02]  /*17da0*/  F2FP.PACK_AB R3, R5, R20 ;  /* 0x000000140503723e */ /* 0x000fe400000000ff */
[----:B------:R-:W-:Y:S01]  /*17db0*/  PRMT R20, R189, 0x7610, R20 ;  /* 0x00007610bd147816 */ /* 0x000fe20000000014 */
[----:B------:R-:W-:Y:S01]  /*17dc0*/  @!P6 HADD2 R180, -R88.H0_H0, -RZ.H0_H0 ;  /* 0xa00000ff58b4e230 */ /* 0x000fe20000000900 */
[----:B------:R-:W-:-:S02]  /*17dd0*/  PRMT R89, R25, 0x7610, R89 ;  /* 0x0000761019597816 */ /* 0x000fc40000000059 */
[----:B------:R-:W-:Y:S01]  /*17de0*/  PRMT R5, R20, 0x7610, R5 ;  /* 0x0000761014057816 */ /* 0x000fe20000000005 */
[----:B------:R-:W-:Y:S02]  /*17df0*/  IMAD.MOV.U32 R172, RZ, RZ, R22 ;  /* 0x000000ffffac7224 */ /* 0x000fe400078e0016 */
[----:B------:R-:W3:Y:S01]  /*17e00*/  LDL.LU R22, [R1+0x15c] ;  /* 0x00015c0001167983 */ /* 0x000ee20000300800 */
[C---:B------:R-:W-:Y:S02]  /*17e10*/  PRMT R91, R26.reuse, 0x7610, R91 ;  /* 0x000076101a5b7816 */ /* 0x040fe4000000005b */
[----:B------:R-:W-:-:S03]  /*17e20*/  PRMT R90, R26, 0x7632, R90 ;  /* 0x000076321a5a7816 */ /* 0x000fc6000000005a */
[----:B------:R-:W-:Y:S01]  /*17e30*/  @!P2 HADD2 R173, -R91.H0_H0, -RZ.H0_H0 ;  /* 0xa00000ff5bada230 */ /* 0x000fe20000000900 */
[----:B------:R-:W-:-:S04]  /*17e40*/  PRMT R189, R91, 0x5410, R90 ;  /* 0x000054105bbd7816 */ /* 0x000fc8000000005a */
[----:B------:R-:W-:Y:S01]  /*17e50*/  @!P2 PRMT R91, R173, 0x5410, RZ ;  /* 0x00005410ad5ba816 */ /* 0x000fe200000000ff */
[----:B------:R-:W-:Y:S02]  /*17e60*/  IMAD.MOV.U32 R173, RZ, RZ, R172 ;  /* 0x000000ffffad7224 */ /* 0x000fe400078e00ac */
[----:B------:R-:W-:Y:S02]  /*17e70*/  IMAD.MOV.U32 R172, RZ, RZ, R170 ;  /* 0x000000ffffac7224 */ /* 0x000fe400078e00aa */
[----:B------:R-:W-:Y:S02]  /*17e80*/  IMAD.MOV.U32 R170, RZ, RZ, R165 ;  /* 0x000000ffffaa7224 */ /* 0x000fe400078e00a5 */
[----:B------:R-:W-:Y:S02]  /*17e90*/  IMAD.MOV.U32 R165, RZ, RZ, R185 ;  /* 0x000000ffffa57224 */ /* 0x000fe400078e00b9 */
[----:B------:R-:W-:Y:S08]  /*17ea0*/  MUFU.EX2 R185, R246 ;  /* 0x000000f600b97308 */ /* 0x000ff00000000800 */
[----:B--2---:R2:W-:Y:S02]  /*17eb0*/  MUFU.EX2 R20, R188 ;  /* 0x000000bc00147308 */ /* 0x0045e40000000800 */
[----:B--2---:R-:W-:-:S02]  /*17ec0*/  PRMT R188, R89, 0x5410, R88 ;  /* 0x0000541059bc7816 */ /* 0x004fc40000000058 */
[----:B------:R-:W-:Y:S01]  /*17ed0*/  @!P6 PRMT R88, R180, 0x5410, RZ ;  /* 0x00005410b458e816 */ /* 0x000fe200000000ff */
[----:B------:R-:W-:-:S03]  /*17ee0*/  IMAD.MOV.U32 R180, RZ, RZ, R184 ;  /* 0x000000ffffb47224 */ /* 0x000fc600078e00b8 */
[----:B------:R2:W-:Y:S02]  /*17ef0*/  MUFU.EX2 R184, R247 ;  /* 0x000000f700b87308 */ /* 0x0005e40000000800 */
[----:B--2---:R-:W2:Y:S04]  /*17f00*/  LDL.LU R247, [R1+0x424] ;  /* 0x0004240001f77983 */ /* 0x004ea80000300800 */
[----:B------:R-:W2:Y:S01]  /*17f10*/  LDL.LU R246, [R1+0x420] ;  /* 0x0004200001f67983 */ /* 0x000ea20000300800 */
[----:B----4-:R-:W-:Y:S01]  /*17f20*/  LOP3.LUT R2, R0, 0xff, RZ, 0xc0, !PT ;  /* 0x000000ff00027812 */ /* 0x010fe200078ec0ff */
[----:B------:R-:W-:-:S03]  /*17f30*/  @!P4 HADD2 R174, -R90.H0_H0, -RZ.H0_H0 ;  /* 0xa00000ff5aaec230 */ /* 0x000fc60000000900 */
[C---:B------:R-:W-:Y:S02]  /*17f40*/  ISETP.GE.U32.AND P2, PT, R217.reuse, R2, PT ;  /* 0x00000002d900720c */ /* 0x040fe40003f46070 */
[----:B------:R-:W-:Y:S02]  /*17f50*/  SHF.R.U32.HI R2, RZ, 0x18, R0 ;  /* 0x00000018ff027819 */ /* 0x000fe40000011600 */
[----:B------:R-:W-:Y:S01]  /*17f60*/  LOP3.LUT R0, R0, 0xffff, RZ, 0xc0, !PT ;  /* 0x0000ffff00007812 */ /* 0x000fe200078ec0ff */
[----:B------:R-:W-:Y:S01]  /*17f70*/  @!P1 HADD2 R175, -R89.H0_H0, -RZ.H0_H0 ;  /* 0xa00000ff59af9230 */ /* 0x000fe20000000900 */
[----:B------:R-:W-:Y:S02]  /*17f80*/  @!P4 PRMT R90, R174, 0x5410, RZ ;  /* 0x00005410ae5ac816 */ /* 0x000fe400000000ff */
[----:B------:R-:W-:Y:S02]  /*17f90*/  ISETP.GE.U32.AND P4, PT, R217, R2, PT ;  /* 0x00000002d900720c */ /* 0x000fe40003f86070 */
[----:B------:R-:W-:-:S02]  /*17fa0*/  LOP3.LUT R2, R14, 0xff, RZ, 0xc0, !PT ;  /* 0x000000ff0e027812 */ /* 0x000fc400078ec0ff */
[----:B------:R-:W-:Y:S02]  /*17fb0*/  SHF.R.U32.HI R0, RZ, 0x8, R0 ;  /* 0x00000008ff007819 */ /* 0x000fe40000011600 */
[----:B------:R-:W-:Y:S02]  /*17fc0*/  PRMT R14, R5, 0x7610, R14 ;  /* 0x00007610050e7816 */ /* 0x000fe4000000000e */
[----:B------:R-:W-:Y:S01]  /*17fd0*/  F2FP.PACK_AB R15, R15, R30 ;  /* 0x0000001e0f0f723e */ /* 0x000fe200000000ff */
[----:B------:R-:W4:Y:S01]  /*17fe0*/  MUFU.EX2 R5, R196 ;  /* 0x000000c400057308 */ /* 0x000f220000000800 */
[----:B------:R-:W-:Y:S02]  /*17ff0*/  @!P1 PRMT R89, R175, 0x5410, RZ ;  /* 0x00005410af599816 */ /* 0x000fe400000000ff */
[----:B------:R-:W-:Y:S01]  /*18000*/  ISETP.GE.U32.AND P1, PT, R217, R2, PT ;  /* 0x00000002d900720c */ /* 0x000fe20003f26070 */
[----:B------:R-:W-:Y:S01]  /*18010*/  IMAD.MOV.U32 R2, RZ, RZ, R4 ;  /* 0x000000ffff027224 */ /* 0x000fe200078e0004 */
[----:B------:R-:W-:-:S02]  /*18020*/  LOP3.LUT R0, R0, 0xffff, RZ, 0xc0, !PT ;  /* 0x0000ffff00007812 */ /* 0x000fc400078ec0ff */
[----:B------:R-:W-:Y:S01]  /*18030*/  PRMT R87, R15, 0x7610, R87 ;  /* 0x000076100f577816 */ /* 0x000fe20000000057 */
[----:B------:R1:W1:Y:S01]  /*18040*/  MUFU.EX2 R4, R197 ;  /* 0x000000c500047308 */ /* 0x0002620000000800 */
[----:B------:R-:W-:Y:S02]  /*18050*/  ISETP.GE.U32.AND P6, PT, R217, R0, PT ;  /* 0x00000000d900720c */ /* 0x000fe40003fc6070 */
[----:B------:R-:W-:Y:S01]  /*18060*/  SHF.R.U32.HI R0, RZ, 0x8, R17 ;  /* 0x00000008ff007819 */ /* 0x000fe20000011611 */
[----:B------:R-:W-:Y:S01]  /*18070*/  @!P2 HADD2 R181, -R87.H0_H0, -RZ.H0_H0 ;  /* 0xa00000ff57b5a230 */ /* 0x000fe20000000900 */
[----:B------:R-:W-:Y:S02]  /*18080*/  PRMT R86, R15, 0x7632, R86 ;  /* 0x000076320f567816 */ /* 0x000fe40000000056 */
[----:B------:R-:W-:Y:S01]  /*18090*/  LOP3.LUT R0, R0, 0xffff, RZ, 0xc0, !PT ;  /* 0x0000ffff00007812 */ /* 0x000fe200078ec0ff */
[----:B---3--:R-:W3:Y:S01]  /*180a0*/  MUFU.EX2 R21, R21 ;  /* 0x0000001500157308 */ /* 0x008ee20000000800 */
[----:B------:R-:W-:Y:S01]  /*180b0*/  IMAD.MOV.U32 R17, RZ, RZ, R2 ;  /* 0x000000ffff117224 */ /* 0x000fe200078e0002 */
[----:B-1----:R-:W-:-:S02]  /*180c0*/  PRMT R197, R87, 0x5410, R86 ;  /* 0x0000541057c57816 */ /* 0x002fc40000000056 */
[----:B------:R-:W-:Y:S02]  /*180d0*/  @!P2 PRMT R87, R181, 0x5410, RZ ;  /* 0x00005410b557a816 */ /* 0x000fe400000000ff */
[----:B------:R-:W-:Y:S01]  /*180e0*/  ISETP.GE.U32.AND P2, PT, R217, R0, PT ;  /* 0x00000000d900720c */ /* 0x000fe20003f46070 */
[----:B----4-:R-:W-:Y:S01]  /*180f0*/  FADD.FTZ R0, R5, R31 ;  /* 0x0000001f05007221 */ /* 0x010fe20000010000 */
[C---:B------:R-:W-:Y:S01]  /*18100*/  F2FP.PACK_AB R26, R4.reuse, R5 ;  /* 0x00000005041a723e */ /* 0x040fe200000000ff */
[----:B------:R-:W1:Y:S02]  /*18110*/  MUFU.EX2 R22, R22 ;  /* 0x0000001600167308 */ /* 0x000e640000000800 */
[----:B------:R-:W-:Y:S02]  /*18120*/  FADD.FTZ R2, R4, R0 ;  /* 0x0000000004027221 */ /* 0x000fe40000010000 */
[----:B---3--:R-:W-:Y:S01]  /*18130*/  FADD.FTZ R0, R21, R32 ;  /* 0x0000002015007221 */ /* 0x008fe20000010000 */
[----:B------:R-:W-:-:S02]  /*18140*/  PRMT R83, R3, 0x7610, R83 ;  /* 0x0000761003537816 */ /* 0x000fc40000000053 */
[----:B------:R-:W-:Y:S01]  /*18150*/  PRMT R82, R3, 0x7632, R82 ;  /* 0x0000763203527816 */ /* 0x000fe20000000052 */
[----:B------:R-:W-:Y:S01]  /*18160*/  FADD.FTZ R3, R20, R0 ;  /* 0x0000000014037221 */ /* 0x000fe20000010000 */
[----:B------:R-:W-:-:S04]  /*18170*/  F2FP.PACK_AB R0, R185, R184 ;  /* 0x000000b8b900723e */ /* 0x000fc800000000ff */
[C---:B------:R-:W-:Y:S02]  /*18180*/  PRMT R80, R0.reuse, 0x7610, R80 ;  /* 0x0000761000507816 */ /* 0x040fe40000000050 */
[----:B------:R-:W-:Y:S01]  /*18190*/  PRMT R81, R0, 0x7632, R81 ;  /* 0x0000763200517816 */ /* 0x000fe20000000051 */
[----:B-1----:R-:W-:Y:S01]  /*181a0*/  FADD.FTZ R0, R22, R3 ;  /* 0x0000000316007221 */ /* 0x002fe20000010000 */
[----:B------:R-:W-:-:S04]  /*181b0*/  F2FP.PACK_AB R16, R16, R27 ;  /* 0x0000001b1010723e */ /* 0x000fc800000000ff */
[C---:B------:R-:W-:Y:S02]  /*181c0*/  PRMT R85, R16.reuse, 0x7610, R85 ;  /* 0x0000761010557816 */ /* 0x040fe40000000055 */
[----:B------:R-:W-:Y:S02]  /*181d0*/  PRMT R84, R16, 0x7632, R84 ;  /* 0x0000763210547816 */ /* 0x000fe40000000054 */
[----:B------:R-:W-:Y:S01]  /*181e0*/  PRMT R16, R14, 0x7610, R16 ;  /* 0x000076100e107816 */ /* 0x000fe20000000010 */
[----:B--2---:R-:W1:Y:S02]  /*181f0*/  MUFU.EX2 R4, R247 ;  /* 0x000000f700047308 */ /* 0x004e640000000800 */
[----:B-1----:R-:W-:Y:S01]  /*18200*/  F2FP.PACK_AB R31, R4, R22 ;  /* 0x00000016041f723e */ /* 0x002fe200000000ff */
[----:B------:R-:W2:Y:S01]  /*18210*/  LDL.LU R247, [R1+0x41c] ;  /* 0x00041c0001f77983 */ /* 0x000ea20000300800 */
[----:B------:R-:W-:-:S03]  /*18220*/  IMAD.MOV.U32 R22, RZ, RZ, R23 ;  /* 0x000000ffff167224 */ /* 0x000fc600078e0017 */
[----:B------:R-:W3:Y:S01]  /*18230*/  LDL.LU R23, [R1+0x194] ;  /* 0x0001940001177983 */ /* 0x000ee20000300800 */
[----:B------:R-:W1:Y:S08]  /*18240*/  MUFU.EX2 R14, R200 ;  /* 0x000000c8000e7308 */ /* 0x000e700000000800 */
[----:B------:R-:W4:Y:S01]  /*18250*/  MUFU.EX2 R5, R202 ;  /* 0x000000ca00057308 */ /* 0x000f220000000800 */
[----:B------:R-:W-:-:S02]  /*18260*/  LOP3.LUT R18, R29, R232, R214, 0x96, !PT ;  /* 0x000000e81d127212 */ /* 0x000fc400078e96d6 */
[----:B------:R-:W-:Y:S01]  /*18270*/  F2FP.PACK_AB R29, R20, R21 ;  /* 0x00000015141d723e */ /* 0x000fe200000000ff */
[----:B-1----:R-:W-:Y:S01]  /*18280*/  FADD.FTZ R2, R14, R2 ;  /* 0x000000020e027221 */ /* 0x002fe20000010000 */
[----:B------:R-:W-:Y:S02]  /*18290*/  LOP3.LUT R19, R125, R233, R28, 0x96, !PT ;  /* 0x000000e97d137212 */ /* 0x000fe400078e961c */
[----:B------:R-:W-:Y:S01]  /*182a0*/  PRMT R15, R16, 0x7610, R15 ;  /* 0x00007610100f7816 */ /* 0x000fe2000000000f */
[C---:B----4-:R-:W-:Y:S02]  /*182b0*/  FADD.FTZ R20, R5.reuse, R2 ;  /* 0x0000000205147221 */ /* 0x050fe40000010000 */
[----:B------:R-:W-:Y:S01]  /*182c0*/  IMAD.WIDE.U32 R2, R18, -0x2daee0ad, RZ ;  /* 0xd2511f5312027825 */ /* 0x000fe200078e00ff */
[----:B------:R-:W-:Y:S02]  /*182d0*/  F2FP.PACK_AB R30, R5, R14 ;  /* 0x0000000e051e723e */ /* 0x000fe400000000ff */
[----:B------:R-:W-:Y:S01]  /*182e0*/  PRMT R18, R15, 0x7610, R18 ;  /* 0x000076100f127816 */ /* 0x000fe20000000012 */
[----:B------:R-:W-:Y:S01]  /*182f0*/  FADD.FTZ R21, R4, R0 ;  /* 0x0000000004157221 */ /* 0x000fe20000010000 */
[----:B------:R-:W-:Y:S01]  /*18300*/  LOP3.LUT R0, R3, R234, R246, 0x96, !PT ;  /* 0x000000ea03007212 */ /* 0x000fe200078e96f6 */
[----:B------:R-:W-:-:S04]  /*18310*/  IMAD.WIDE.U32 R14, R19, -0x2daee0ad, RZ ;  /* 0xd2511f53130e7825 */ /* 0x000fc800078e00ff */
[----:B------:R-:W-:Y:S01]  /*18320*/  IMAD.WIDE.U32 R4, R0, -0x326172a9, RZ ;  /* 0xcd9e8d5700047825 */ /* 0x000fe200078e00ff */
[----:B------:R-:W-:-:S03]  /*18330*/  LOP3.LUT R0, R15, R241, R2, 0x96, !PT ;  /* 0x000000f10f007212 */ /* 0x000fc600078e9602 */
[----:B------:R-:W-:Y:S01]  /*18340*/  IMAD.MOV.U32 R19, RZ, RZ, R17 ;  /* 0x000000ffff137224 */ /* 0x000fe200078e0011 */
[----:B------:R-:W-:Y:S01]  /*18350*/  LOP3.LUT R3, R5, R231, R124, 0x96, !PT ;  /* 0x000000e705037212 */ /* 0x000fe200078e967c */
[----:B------:R-:W-:-:S04]  /*18360*/  IMAD.WIDE.U32 R16, R0, -0x326172a9, RZ ;  /* 0xcd9e8d5700107825 */ /* 0x000fc800078e00ff */
[----:B------:R-:W-:Y:S01]  /*18370*/  IMAD.WIDE.U32 R2, R3, -0x2daee0ad, RZ ;  /* 0xd2511f5303027825 */ /* 0x000fe200078e00ff */
[----:B------:R-:W-:-:S04]  /*18380*/  LOP3.LUT R0, R17, R240, R4, 0x96, !PT ;  /* 0x000000f011007212 */ /* 0x000fc800078e9604 */
[----:B------:R-:W-:Y:S01]  /*18390*/  LOP3.LUT R3, R3, R239, R14, 0x96, !PT ;  /* 0x000000ef03037212 */ /* 0x000fe200078e960e */
[----:B------:R-:W-:-:S05]  /*183a0*/  IMAD.WIDE.U32 R14, R0, -0x2daee0ad, RZ ;  /* 0xd2511f53000e7825 */ /* 0x000fca00078e00ff */
        /* <DEDUP_REMOVED lines=11> */
[----:B------:R-:W-:Y:S01]  /*18460*/  SHF.R.U32.HI R4, RZ, 0x8, R4 ;  /* 0x00000008ff047819 */ /* 0x000fe20000011604 */
[----:B------:R-:W-:Y:S01]  /*18470*/  @!P3 HADD2 R191, -R83.H0_H0, -RZ.H0_H0 ;  /* 0xa00000ff53bfb230 */ /* 0x000fe20000000900 */
[----:B------:R-:W-:Y:S02]  /*18480*/  @!P5 PRMT R85, R186, 0x5410, RZ ;  /* 0x00005410ba55d816 */ /* 0x000fe400000000ff */
[----:B------:R-:W-:Y:S01]  /*18490*/  LOP3.LUT R4, R4, 0xffff, RZ, 0xc0, !PT ;  /* 0x0000ffff04047812 */ /* 0x000fe200078ec0ff */
[----:B------:R-:W-:Y:S01]  /*184a0*/  @!P2 HADD2 R190, -R82.H0_H0, -RZ.H0_H0 ;  /* 0xa00000ff52bea230 */ /* 0x000fe20000000900 */
[----:B------:R-:W-:Y:S01]  /*184b0*/  PRMT R186, R83, 0x5410, R82 ;  /* 0x0000541053ba7816 */ /* 0x000fe20000000052 */
[----:B------:R-:W-:Y:S01]  /*184c0*/  @!P0 HADD2 R192, -R81.H0_H0, -RZ.H0_H0 ;  /* 0xa00000ff51c08230 */ /* 0x000fe20000000900 */
[----:B------:R-:W-:Y:S02]  /*184d0*/  @!P3 PRMT R83, R191, 0x5410, RZ ;  /* 0x00005410bf53b816 */ /* 0x000fe400000000ff */
[----:B------:R-:W-:-:S02]  /*184e0*/  ISETP.GE.U32.AND P3, PT, R217, R4, PT ;  /* 0x00000004d900720c */ /* 0x000fc40003f66070 */
[--C-:B------:R-:W-:Y:S02]  /*184f0*/  SHF.R.U32.HI R4, RZ, 0x10, R0.reuse ;  /* 0x00000010ff047819 */ /* 0x100fe40000011600 */
[----:B------:R-:W-:Y:S02]  /*18500*/  SHF.R.U32.HI R0, RZ, 0x18, R0 ;  /* 0x00000018ff007819 */ /* 0x000fe40000011600 */
[----:B------:R-:W-:Y:S02]  /*18510*/  @!P2 PRMT R82, R190, 0x5410, RZ ;  /* 0x00005410be52a816 */ /* 0x000fe400000000ff */
[----:B------:R-:W-:Y:S01]  /*18520*/  PRMT R190, R80, 0x5410, R81 ;  /* 0x0000541050be7816 */ /* 0x000fe20000000051 */
[----:B------:R-:W-:Y:S01]  /*18530*/  IMAD.MOV.U32 R15, RZ, RZ, R19 ;  /* 0x000000ffff0f7224 */ /* 0x000fe200078e0013 */
[----:B------:R-:W-:Y:S02]  /*18540*/  @!P0 PRMT R81, R192, 0x5410, RZ ;  /* 0x00005410c0518816 */ /* 0x000fe400000000ff */
[----:B------:R-:W-:Y:S01]  /*18550*/  ISETP.GE.U32.AND P0, PT, R217, R0, PT ;  /* 0x00000000d900720c */ /* 0x000fe20003f06070 */
[----:B------:R-:W1:Y:S01]  /*18560*/  MUFU.EX2 R24, R24 ;  /* 0x0000001800187308 */ /* 0x000e620000000800 */
[----:B------:R-:W-:-:S02]  /*18570*/  LOP3.LUT R0, R2, 0xff, RZ, 0xc0, !PT ;  /* 0x000000ff02007812 */ /* 0x000fc400078ec0ff */
[----:B------:R-:W-:Y:S01]  /*18580*/  LOP3.LUT R4, R4, 0xff, RZ, 0xc0, !PT ;  /* 0x000000ff04047812 */ /* 0x000fe200078ec0ff */
[----:B------:R-:W-:Y:S01]  /*18590*/  @!P6 HADD2 R182, -R86.H0_H0, -RZ.H0_H0 ;  /* 0xa00000ff56b6e230 */ /* 0x000fe20000000900 */
[----:B------:R-:W-:Y:S02]  /*185a0*/  ISETP.GE.U32.AND P2, PT, R217, R0, PT ;  /* 0x00000000d900720c */ /* 0x000fe40003f46070 */
[----:B------:R-:W-:Y:S01]  /*185b0*/  LOP3.LUT R5, R5, R238, R16, 0x96, !PT ;  /* 0x000000ee05057212 */ /* 0x000fe200078e9610 */
[----:B------:R-:W4:Y:S01]  /*185c0*/  MUFU.EX2 R15, R15 ;  /* 0x0000000f000f7308 */ /* 0x000f220000000800 */
[----:B------:R-:W-:Y:S02]  /*185d0*/  ISETP.GE.U32.AND P5, PT, R217, R4, PT ;  /* 0x00000004d900720c */ /* 0x000fe40003fa6070 */
[--C-:B------:R-:W-:Y:S02]  /*185e0*/  SHF.R.U32.HI R0, RZ, 0x18, R2.reuse ;  /* 0x00000018ff007819 */ /* 0x100fe40000011602 */
[----:B------:R-:W-:Y:S01]  /*185f0*/  SHF.R.U32.HI R4, RZ, 0x10, R2 ;  /* 0x00000010ff047819 */ /* 0x000fe20000011602 */
[----:B------:R-:W-:Y:S01]  /*18600*/  @!P1 HADD2 R193, -R80.H0_H0, -RZ.H0_H0 ;  /* 0xa00000ff50c19230 */ /* 0x000fe20000000900 */
[----:B------:R-:W-:-:S02]  /*18610*/  @!P6 PRMT R86, R182, 0x5410, RZ ;  /* 0x00005410b656e816 */ /* 0x000fc400000000ff */
[----:B------:R-:W-:Y:S01]  /*18620*/  LOP3.LUT R19, R2, 0xffff, RZ, 0xc0, !PT ;  /* 0x0000ffff02137812 */ /* 0x000fe200078ec0ff */
[----:B------:R-:W-:Y:S01]  /*18630*/  IMAD.WIDE.U32 R2, R5, -0x2daee0ad, RZ ;  /* 0xd2511f5305027825 */ /* 0x000fe200078e00ff */
[----:B------:R-:W-:Y:S02]  /*18640*/  ISETP.GE.U32.AND P6, PT, R217, R0, PT ;  /* 0x00000000d900720c */ /* 0x000fe40003fc6070 */
[----:B------:R-:W-:Y:S02]  /*18650*/  LOP3.LUT R0, R4, 0xff, RZ, 0xc0, !PT ;  /* 0x000000ff04007812 */ /* 0x000fe400078ec0ff */
[----:B------:R-:W-:Y:S01]  /*18660*/  @!P1 PRMT R80, R193, 0x5410, RZ ;  /* 0x00005410c1509816 */ /* 0x000fe200000000ff */
[----:B------:R-:W-:Y:S01]  /*18670*/  MUFU.EX2 R22, R22 ;  /* 0x0000001600167308 */ /* 0x000fe20000000800 */
[----:B------:R-:W-:Y:S02]  /*18680*/  ISETP.GE.U32.AND P1, PT, R217, R0, PT ;  /* 0x00000000d900720c */ /* 0x000fe40003f26070 */
[----:B------:R-:W-:-:S02]  /*18690*/  LOP3.LUT R0, R3, R237, R14, 0x96, !PT ;  /* 0x000000ed03007212 */ /* 0x000fc400078e960e */
[C---:B------:R-:W-:Y:S02]  /*186a0*/  LOP3.LUT R16, R2.reuse, 0xffff, RZ, 0xc0, !PT ;  /* 0x0000ffff02107812 */ /* 0x040fe400078ec0ff */
[----:B------:R-:W-:Y:S02]  /*186b0*/  LOP3.LUT R5, R2, 0xff, RZ, 0xc0, !PT ;  /* 0x000000ff02057812 */ /* 0x000fe400078ec0ff */
[--C-:B------:R-:W-:Y:S02]  /*186c0*/  SHF.R.U32.HI R14, RZ, 0x10, R2.reuse ;  /* 0x00000010ff0e7819 */ /* 0x100fe40000011602 */
[----:B------:R-:W-:Y:S01]  /*186d0*/  SHF.R.U32.HI R3, RZ, 0x18, R2 ;  /* 0x00000018ff037819 */ /* 0x000fe20000011602 */
[----:B-1----:R-:W-:Y:S01]  /*186e0*/  FADD.FTZ R2, R24, R20 ;  /* 0x0000001418027221 */ /* 0x002fe20000010000 */
[----:B------:R-:W-:Y:S02]  /*186f0*/  PRMT R181, R18, 0x7610, R181 ;  /* 0x0000761012b57816 */ /* 0x000fe400000000b5 */
[----:B------:R-:W-:Y:S01]  /*18700*/  PRMT R76, R12, 0x7610, R76 ;  /* 0x000076100c4c7816 */ /* 0x000fe2000000004c */
[--C-:B----4-:R-:W-:Y:S01]  /*18710*/  FADD.FTZ R4, R15, R2.reuse ;  /* 0x000000020f047221 */ /* 0x110fe20000010000 */
[----:B------:R-:W-:-:S02]  /*18720*/  PRMT R2, R219, 0x7610, R2 ;  /* 0x00007610db027816 */ /* 0x000fc40000000002 */
[----:B------:R-:W-:Y:S01]  /*18730*/  F2FP.PACK_AB R25, R15, R24 ;  /* 0x000000180f19723e */ /* 0x000fe200000000ff */
[----:B------:R1:W4:Y:S01]  /*18740*/  LDL.LU R219, [R1+0x418] ;  /* 0x0004180001db7983 */ /* 0x0003220000300800 */
[----:B------:R-:W-:Y:S01]  /*18750*/  PRMT R191, R181, 0x7610, R191 ;  /* 0x00007610b5bf7816 */ /* 0x000fe200000000bf */
[----:B------:R-:W-:Y:S01]  /*18760*/  IMAD.MOV.U32 R181, RZ, RZ, R173 ;  /* 0x000000ffffb57224 */ /* 0x000fe200078e00ad */
[----:B------:R-:W-:Y:S01]  /*18770*/  PRMT R15, R2, 0x7610, R15 ;  /* 0x00007610020f7816 */ /* 0x000fe2000000000f */
[----:B------:R-:W-:Y:S01]  /*18780*/  IMAD.MOV.U32 R173, RZ, RZ, R172 ;  /* 0x000000ffffad7224 */ /* 0x000fe200078e00ac */
[----:B------:R-:W-:Y:S01]  /*18790*/  PRMT R77, R11, 0x7610, R77 ;  /* 0x000076100b4d7816 */ /* 0x000fe2000000004d */
[----:B------:R-:W-:Y:S01]  /*187a0*/  @!P3 HADD2 R220, -R76.H0_H0, -RZ.H0_H0 ;  /* 0xa00000ff4cdcb230 */ /* 0x000fe20000000900 */
[----:B------:R-:W-:Y:S01]  /*187b0*/  IMAD.MOV.U32 R172, RZ, RZ, R171 ;  /* 0x000000ffffac7224 */ /* 0x000fe200078e00ab */
[----:B------:R-:W2:Y:S01]  /*187c0*/  LDL.LU R11, [R1+0x414] ;  /* 0x00041400010b7983 */ /* 0x000ea20000300800 */
[----:B------:R-:W-:Y:S01]  /*187d0*/  IMAD.MOV.U32 R171, RZ, RZ, R165 ;  /* 0x000000ffffab7224 */ /* 0x000fe200078e00a5 */
[----:B------:R-:W-:Y:S01]  /*187e0*/  PRMT R182, R7, 0x7610, R182 ;  /* 0x0000761007b67816 */ /* 0x000fe200000000b6 */
[----:B------:R-:W-:Y:S01]  /*187f0*/  IMAD.MOV.U32 R165, RZ, RZ, R161 ;  /* 0x000000ffffa57224 */ /* 0x000fe200078e00a1 */
[----:B------:R-:W2:Y:S01]  /*18800*/  LDL.LU R12, [R1+0x410] ;  /* 0x00041000010c7983 */ /* 0x000ea20000300800 */
[----:B------:R-:W-:-:S02]  /*18810*/  PRMT R202, R15, 0x7610, R202 ;  /* 0x000076100fca7816 */ /* 0x000fc400000000ca */
[----:B------:R-:W-:Y:S01]  /*18820*/  PRMT R161, R77, 0x5410, R76 ;  /* 0x000054104da17816 */ /* 0x000fe2000000004c */
[----:B------:R-:W2:Y:S01]  /*18830*/  LDL.LU R7, [R1+0x40c] ;  /* 0x00040c0001077983 */ /* 0x000ea20000300800 */
[----:B------:R-:W-:Y:S02]  /*18840*/  PRMT R75, R6, 0x7610, R75 ;  /* 0x00007610064b7816 */ /* 0x000fe4000000004b */
[----:B------:R-:W-:Y:S01]  /*18850*/  @!P3 PRMT R76, R220, 0x5410, RZ ;  /* 0x00005410dc4cb816 */ /* 0x000fe200000000ff */
[----:B------:R-:W2:Y:S01]  /*18860*/  LDL.LU R6, [R1+0x408] ;  /* 0x0004080001067983 */ /* 0x000ea20000300800 */
[----:B------:R-:W-:Y:S02]  /*18870*/  PRMT R62, R141, 0x7610, R62 ;  /* 0x000076108d3e7816 */ /* 0x000fe4000000003e */
[----:B------:R-:W-:Y:S01]  /*18880*/  ISETP.GE.U32.AND P3, PT, R217, R5, PT ;  /* 0x00000005d900720c */ /* 0x000fe20003f66070 */
[----:B------:R-:W2:Y:S01]  /*18890*/  LDL.LU R141, [R1+0x404] ;  /* 0x00040400018d7983 */ /* 0x000ea20000300800 */
[----:B------:R-:W-:Y:S01]  /*188a0*/  MUFU.EX2 R5, R149 ;  /* 0x0000009500057308 */ /* 0x000fe20000000800 */
[----:B------:R-:W-:-:S02]  /*188b0*/  PRMT R73, R152, 0x7610, R73 ;  /* 0x0000761098497816 */ /* 0x000fc40000000049 */
[----:B------:R-:W-:-:S05]  /*188c0*/  PRMT R166, R191, 0x7610, R166 ;  /* 0x00007610bfa67816 */ /* 0x000fca00000000a6 */
[----:B---3--:R-:W3:Y:S02]  /*188d0*/  MUFU.EX2 R23, R23 ;  /* 0x0000001700177308 */ /* 0x008ee40000000800 */
[----:B---3--:R-:W-:-:S04]  /*188e0*/  FADD.FTZ R2, R23, R21 ;  /* 0x0000001517027221 */ /* 0x008fc80000010000 */
[C---:B------:R-:W-:Y:S01]  /*188f0*/  FADD.FTZ R15, R22.reuse, R2 ;  /* 0x00000002160f7221 */ /* 0x040fe20000010000 */
[----:B------:R-:W-:Y:S02]  /*18900*/  SHF.R.U32.HI R2, RZ, 0x8, R19 ;  /* 0x00000008ff027819 */ /* 0x000fe40000011613 */
[----:B------:R3:W1:Y:S01]  /*18910*/  MUFU.EX2 R19, R140 ;  /* 0x0000008c00137308 */ /* 0x0006620000000800 */
[----:B------:R-:W-:Y:S01]  /*18920*/  F2FP.PACK_AB R24, R22, R23 ;  /* 0x000000171618723e */ /* 0x000fe200000000ff */
[----:B---3--:R-:W3:Y:S04]  /*18930*/  LDL.LU R140, [R1+0x400] ;  /* 0x00040000018c7983 */ /* 0x008ee80000300800 */
[----:B------:R-:W2:Y:S04]  /*18940*/  LDL.LU R149, [R1+0x3fc] ;  /* 0x0003fc0001957983 */ /* 0x000ea80000300800 */
[----:B------:R-:W2:Y:S04]  /*18950*/  LDL.LU R152, [R1+0x3f8] ;  /* 0x0003f80001987983 */ /* 0x000ea80000300800 */
[----:B------:R1:W2:Y:S04]  /*18960*/  LDL.LU.S16 R191, [R1+0xc] ;  /* 0x00000c0001bf7983 */ /* 0x0002a80000300600 */
[----:B------:R1:W2:Y:S01]  /*18970*/  LDL.LU.S16 R22, [R1+0x10] ;  /* 0x0000100001167983 */ /* 0x0002a20000300600 */
[----:B------:R-:W-:-:S02]  /*18980*/  LOP3.LUT R2, R2, 0xffff, RZ, 0xc0, !PT ;  /* 0x0000ffff02027812 */ /* 0x000fc400078ec0ff */
[----:B------:R-:W-:Y:S01]  /*18990*/  PRMT R183, R182, 0x7610, R183 ;  /* 0x00007610b6b77816 */ /* 0x000fe200000000b7 */
[----:B------:R-:W-:Y:S01]  /*189a0*/  IMAD.MOV.U32 R182, RZ, RZ, R181 ;  /* 0x000000ffffb67224 */ /* 0x000fe200078e00b5 */
[----:B------:R-:W-:Y:S01]  /*189b0*/  PRMT R72, R166, 0x7610, R72 ;  /* 0x00007610a6487816 */ /* 0x000fe20000000048 */
[----:B------:R-:W-:Y:S01]  /*189c0*/  IMAD.MOV.U32 R181, RZ, RZ, R173 ;  /* 0x000000ffffb57224 */ /* 0x000fe200078e00ad */
[----:B------:R-:W-:Y:S01]  /*189d0*/  @!P5 HADD2 R245, -R62.H0_H0, -RZ.H0_H0 ;  /* 0xa00000ff3ef5d230 */ /* 0x000fe20000000900 */
[----:B------:R-:W-:Y:S01]  /*189e0*/  IMAD.MOV.U32 R173, RZ, RZ, R172 ;  /* 0x000000ffffad7224 */ /* 0x000fe200078e00ac */
[----:B------:R-:W-:Y:S01]  /*189f0*/  PRMT R158, R202, 0x7610, R158 ;  /* 0x00007610ca9e7816 */ /* 0x000fe2000000009e */
[----:B------:R-:W-:Y:S01]  /*18a00*/  IMAD.MOV.U32 R172, RZ, RZ, R171 ;  /* 0x000000ffffac7224 */ /* 0x000fe200078e00ab */
[----:B------:R-:W3:Y:S01]  /*18a10*/  LDL.LU R166, [R1+0x1a8] ;  /* 0x0001a80001a67983 */ /* 0x000ee20000300800 */
[----:B------:R-:W-:Y:S01]  /*18a20*/  IMAD.MOV.U32 R171, RZ, RZ, R160 ;  /* 0x000000ffffab7224 */ /* 0x000fe200078e00a0 */
[----:B------:R-:W-:-:S02]  /*18a30*/  PRMT R160, R62, 0x5410, R75 ;  /* 0x000054103ea07816 */ /* 0x000fc4000000004b */
[----:B------:R-:W-:Y:S02]  /*18a40*/  @!P5 PRMT R62, R245, 0x5410, RZ ;  /* 0x00005410f53ed816 */ /* 0x000fe400000000ff */
[----:B------:R-:W-:-:S04]  /*18a50*/  PRMT R71, R158, 0x7610, R71 ;  /* 0x000076109e477816 */ /* 0x000fc80000000047 */
[----:B------:R-:W-:Y:S01]  /*18a60*/  PRMT R158, R72, 0x5410, R71 ;  /* 0x00005410489e7816 */ /* 0x000fe20000000047 */
[----:B----4-:R-:W-:-:S05]  /*18a70*/  @!P4 HADD2 R219, -R77.H0_H0, -RZ.H0_H0 ;  /* 0xa00000ff4ddbc230 */ /* 0x010fca0000000900 */
[----:B------:R-:W-:Y:S02]  /*18a80*/  @!P4 PRMT R77, R219, 0x5410, RZ ;  /* 0x00005410db4dc816 */ /* 0x000fe400000000ff */
[----:B------:R-:W-:Y:S02]  /*18a90*/  ISETP.GE.U32.AND P4, PT, R217, R2, PT ;  /* 0x00000002d900720c */ /* 0x000fe40003f86070 */
[----:B------:R-:W-:-:S04]  /*18aa0*/  SHF.R.U32.HI R2, RZ, 0x10, R0 ;  /* 0x00000010ff027819 */ /* 0x000fc80000011600 */
[----:B------:R-:W-:-:S04]  /*18ab0*/  LOP3.LUT R2, R2, 0xff, RZ, 0xc0, !PT ;  /* 0x000000ff02027812 */ /* 0x000fc800078ec0ff */
[----:B------:R-:W-:Y:S01]  /*18ac0*/  ISETP.GE.U32.AND P5, PT, R217, R2, PT ;  /* 0x00000002d900720c */ /* 0x000fe20003fa6070 */
[----:B-1----:R-:W-:Y:S01]  /*18ad0*/  FADD.FTZ R2, R19, R4 ;  /* 0x0000000413027221 */ /* 0x002fe20000010000 */
[----:B--2---:R-:W-:-:S05]  /*18ae0*/  @!P1 HADD2 R22, -R72.H0_H0, -RZ.H0_H0 ;  /* 0xa00000ff48169230 */ /* 0x004fca0000000900 */
[----:B------:R-:W-:Y:S02]  /*18af0*/  PRMT R4, R22, 0x7610, R4 ;  /* 0x0000761016047816 */ /* 0x000fe40000000004 */
[----:B------:R1:W2:Y:S02]  /*18b00*/  LDL.LU.S16 R22, [R1+0x14] ;  /* 0x0000140001167983 */ /* 0x0002a40000300600 */
[----:B------:R-:W-:Y:S02]  /*18b10*/  @!P1 PRMT R72, R4, 0x5410, RZ ;  /* 0x0000541004489816 */ /* 0x000fe400000000ff */
[----:B------:R1:W4:Y:S01]  /*18b20*/  LDL.LU.S16 R4, [R1+0x18] ;  /* 0x0000180001047983 */ /* 0x0003220000300600 */
[----:B------:R-:W-:Y:S01]  /*18b30*/  @!P0 HADD2 R243, -R75.H0_H0, -RZ.H0_H0 ;  /* 0xa00000ff4bf38230 */ /* 0x000fe20000000900 */
[----:B------:R-:W-:Y:S01]  /*18b40*/  PRMT R74, R183, 0x7610, R74 ;  /* 0x00007610b74a7816 */ /* 0x000fe2000000004a */
[----:B------:R-:W-:Y:S02]  /*18b50*/  IMAD.MOV.U32 R183, RZ, RZ, R182 ;  /* 0x000000ffffb77224 */ /* 0x000fe400078e00b6 */
[----:B------:R-:W-:Y:S01]  /*18b60*/  IMAD.MOV.U32 R182, RZ, RZ, R181 ;  /* 0x000000ffffb67224 */ /* 0x000fe200078e00b5 */
[----:B------:R-:W-:Y:S01]  /*18b70*/  @!P0 PRMT R75, R243, 0x5410, RZ ;  /* 0x00005410f34b8816 */ /* 0x000fe200000000ff */
[----:B------:R-:W-:Y:S01]  /*18b80*/  @!P2 HADD2 R252, -R74.H0_H0, -RZ.H0_H0 ;  /* 0xa00000ff4afca230 */ /* 0x000fe20000000900 */
[----:B------:R-:W-:Y:S01]  /*18b90*/  ISETP.GE.U32.AND P0, PT, R217, R3, PT ;  /* 0x00000003d900720c */ /* 0x000fe20003f06070 */
[----:B------:R-:W-:-:S02]  /*18ba0*/  IMAD.MOV.U32 R181, RZ, RZ, R172 ;  /* 0x000000ffffb57224 */ /* 0x000fc400078e00ac */
[----:B------:R-:W-:Y:S02]  /*18bb0*/  IMAD.MOV.U32 R172, RZ, RZ, R171 ;  /* 0x000000ffffac7224 */ /* 0x000fe400078e00ab */
[----:B------:R-:W-:Y:S01]  /*18bc0*/  FADD.FTZ R3, R5, R2 ;  /* 0x0000000205037221 */ /* 0x000fe20000010000 */
[----:B------:R-:W-:Y:S01]  /*18bd0*/  LOP3.LUT R2, R0, 0xff, RZ, 0xc0, !PT ;  /* 0x000000ff00027812 */ /* 0x000fe200078ec0ff */
[----:B------:R-:W-:Y:S02]  /*18be0*/  IMAD.MOV.U32 R171, RZ, RZ, R170 ;  /* 0x000000ffffab7224 */ /* 0x000fe400078e00aa */
[----:B------:R-:W-:Y:S01]  /*18bf0*/  IMAD.MOV.U32 R170, RZ, RZ, R159 ;  /* 0x000000ffffaa7224 */ /* 0x000fe200078e009f */
[----:B------:R-:W-:Y:S02]  /*18c00*/  PRMT R159, R74, 0x5410, R73 ;  /* 0x000054104a9f7816 */ /* 0x000fe40000000049 */
[----:B------:R-:W-:Y:S02]  /*18c10*/  @!P2 PRMT R74, R252, 0x5410, RZ ;  /* 0x00005410fc4aa816 */ /* 0x000fe400000000ff */
[----:B------:R-:W-:Y:S01]  /*18c20*/  ISETP.GE.U32.AND P2, PT, R217, R2, PT ;  /* 0x00000002d900720c */ /* 0x000fe20003f46070 */
[----:B------:R-:W-:Y:S01]  /*18c30*/  @!P4 HADD2 R191, -R73.H0_H0, -RZ.H0_H0 ;  /* 0xa00000ff49bfc230 */ /* 0x000fe20000000900 */
[----:B------:R-:W-:-:S02]  /*18c40*/  SHF.R.U32.HI R2, RZ, 0x18, R0 ;  /* 0x00000018ff027819 */ /* 0x000fc40000011600 */
[----:B------:R-:W-:Y:S02]  /*18c50*/  PRMT R70, R50, 0x7610, R70 ;  /* 0x0000761032467816 */ /* 0x000fe40000000046 */
[----:B------:R-:W-:-:S04]  /*18c60*/  PRMT R23, R191, 0x7610, R23 ;  /* 0x00007610bf177816 */ /* 0x000fc80000000017 */
[----:B------:R-:W-:Y:S02]  /*18c70*/  @!P4 PRMT R73, R23, 0x5410, RZ ;  /* 0x000054101749c816 */ /* 0x000fe400000000ff */
[C---:B------:R-:W-:Y:S02]  /*18c80*/  ISETP.GE.U32.AND P4, PT, R217.reuse, R2, PT ;  /* 0x00000002d900720c */ /* 0x040fe40003f86070 */
[----:B------:R-:W-:Y:S02]  /*18c90*/  LOP3.LUT R2, R14, 0xff, RZ, 0xc0, !PT ;  /* 0x000000ff0e027812 */ /* 0x000fe400078ec0ff */
[----:B------:R-:W-:Y:S02]  /*18ca0*/  LOP3.LUT R0, R0, 0xffff, RZ, 0xc0, !PT ;  /* 0x0000ffff00007812 */ /* 0x000fe400078ec0ff */
[----:B------:R-:W-:Y:S02]  /*18cb0*/  ISETP.GE.U32.AND P1, PT, R217, R2, PT ;  /* 0x00000002d900720c */ /* 0x000fe40003f26070 */
[----:B------:R-:W-:-:S02]  /*18cc0*/  SHF.R.U32.HI R0, RZ, 0x8, R0 ;  /* 0x00000008ff007819 */ /* 0x000fc40000011600 */
[----:B------:R-:W-:Y:S01]  /*18cd0*/  PRMT R69, R50, 0x7632, R69 ;  /* 0x0000763232457816 */ /* 0x000fe20000000045 */
[----:B------:R-:W-:Y:S01]  /*18ce0*/  IMAD.MOV.U32 R202, RZ, RZ, R169 ;  /* 0x000000ffffca7224 */ /* 0x000fe200078e00a9 */
[----:B------:R-:W-:Y:S01]  /*18cf0*/  LOP3.LUT R0, R0, 0xffff, RZ, 0xc0, !PT ;  /* 0x0000ffff00007812 */ /* 0x000fe200078ec0ff */
[----:B------:R-:W3:Y:S01]  /*18d00*/  LDL.LU R169, [R1+0x1b4] ;  /* 0x0001b40001a97983 */ /* 0x000ee20000300800 */
[----:B--2---:R-:W-:Y:S02]  /*18d10*/  @!P6 HADD2 R22, -R71.H0_H0, -RZ.H0_H0 ;  /* 0xa00000ff4716e230 */ /* 0x004fe40000000900 */
[----:B----4-:R-:W-:-:S03]  /*18d20*/  @!P2 HADD2 R4, -R70.H0_H0, -RZ.H0_H0 ;  /* 0xa00000ff4604a230 */ /* 0x010fc60000000900 */
[----:B------:R-:W-:Y:S02]  /*18d30*/  PRMT R20, R22, 0x7610, R20 ;  /* 0x0000761016147816 */ /* 0x000fe40000000014 */
[----:B------:R-:W-:Y:S02]  /*18d40*/  PRMT R2, R4, 0x7610, R2 ;  /* 0x0000761004027816 */ /* 0x000fe40000000002 */
[----:B---3--:R2:W3:Y:S01]  /*18d50*/  MUFU.EX2 R4, R166 ;  /* 0x000000a600047308 */ /* 0x0084e20000000800 */
[----:B------:R-:W-:Y:S02]  /*18d60*/  @!P6 PRMT R71, R20, 0x5410, RZ ;  /* 0x000054101447e816 */ /* 0x000fe400000000ff */
[----:B------:R-:W-:Y:S02]  /*18d70*/  ISETP.GE.U32.AND P6, PT, R217, R0, PT ;  /* 0x00000000d900720c */ /* 0x000fe40003fc6070 */
[----:B------:R-:W-:Y:S02]  /*18d80*/  SHF.R.U32.HI R0, RZ, 0x8, R16 ;  /* 0x00000008ff007819 */ /* 0x000fe40000011610 */
[----:B--2---:R-:W-:-:S02]  /*18d90*/  PRMT R166, R70, 0x5410, R69 ;  /* 0x0000541046a67816 */ /* 0x004fc40000000045 */
[----:B------:R-:W-:Y:S02]  /*18da0*/  @!P2 PRMT R70, R2, 0x5410, RZ ;  /* 0x000054100246a816 */ /* 0x000fe400000000ff */
[----:B------:R1:W2:Y:S04]  /*18db0*/  LDL.LU.S16 R2, [R1+0x1c] ;  /* 0x00001c0001027983 */ /* 0x0002a80000300600 */
[----:B------:R1:W4:Y:S04]  /*18dc0*/  LDL.LU.S16 R20, [R1+0x24] ;  /* 0x0000240001147983 */ /* 0x0003280000300600 */
[----:B------:R1:W3:Y:S01]  /*18dd0*/  LDL.LU.S16 R16, [R1+0x20] ;  /* 0x0000200001107983 */ /* 0x0002e20000300600 */
[----:B------:R-:W-:-:S02]  /*18de0*/  PRMT R68, R201, 0x7610, R68 ;  /* 0x00007610c9447816 */ /* 0x000fc40000000044 */
[----:B------:R-:W-:Y:S02]  /*18df0*/  PRMT R67, R201, 0x7632, R67 ;  /* 0x00007632c9437816 */ /* 0x000fe40000000043 */
[----:B------:R-:W-:Y:S02]  /*18e00*/  LOP3.LUT R0, R0, 0xffff, RZ, 0xc0, !PT ;  /* 0x0000ffff00007812 */ /* 0x000fe400078ec0ff */
[----:B------:R-:W-:Y:S02]  /*18e10*/  F2FP.PACK_AB R33, R5, R19 ;  /* 0x000000130521723e */ /* 0x000fe400000000ff */
[----:B------:R-:W-:Y:S01]  /*18e20*/  ISETP.GE.U32.AND P2, PT, R217, R0, PT ;  /* 0x00000000d900720c */ /* 0x000fe20003f46070 */
[----:B--2---:R-:W-:Y:S02]  /*18e30*/  @!P6 HADD2 R2, -R69.H0_H0, -RZ.H0_H0 ;  /* 0xa00000ff4502e230 */ /* 0x004fe40000000900 */
[----:B----4-:R-:W-:-:S03]  /*18e40*/  @!P5 HADD2 R20, -R68.H0_H0, -RZ.H0_H0 ;  /* 0xa00000ff4414d230 */ /* 0x010fc60000000900 */
[----:B------:R-:W-:Y:S01]  /*18e50*/  PRMT R14, R2, 0x7610, R14 ;  /* 0x00007610020e7816 */ /* 0x000fe2000000000e */
[----:B---3--:R-:W-:Y:S01]  /*18e60*/  @!P4 HADD2 R16, -R67.H0_H0, -RZ.H0_H0 ;  /* 0xa00000ff4310c230 */ /* 0x008fe20000000900 */
[----:B------:R-:W-:Y:S01]  /*18e70*/  PRMT R5, R20, 0x7610, R5 ;  /* 0x0000761014057816 */ /* 0x000fe20000000005 */
[----:B------:R2:W3:Y:S01]  /*18e80*/  MUFU.EX2 R2, R169 ;  /* 0x000000a900027308 */ /* 0x0004e20000000800 */
[----:B------:R-:W-:Y:S02]  /*18e90*/  @!P6 PRMT R69, R14, 0x5410, RZ ;  /* 0x000054100e45e816 */ /* 0x000fe400000000ff */
[----:B------:R-:W-:Y:S01]  /*18ea0*/  PRMT R0, R16, 0x7610, R0 ;  /* 0x0000761010007816 */ /* 0x000fe20000000000 */
[----:B------:R-:W-:Y:S02]  /*18eb0*/  IMAD.MOV.U32 R20, RZ, RZ, R173 ;  /* 0x000000ffff147224 */ /* 0x000fe400078e00ad */
[----:B------:R-:W-:Y:S02]  /*18ec0*/  IMAD.MOV.U32 R173, RZ, RZ, R162 ;  /* 0x000000ffffad7224 */ /* 0x000fe400078e00a2 */
[----:B------:R4:W1:Y:S01]  /*18ed0*/  MUFU.EX2 R16, R152 ;  /* 0x0000009800107308 */ /* 0x0008620000000800 */
[----:B--2---:R-:W-:-:S07]  /*18ee0*/  IMAD.MOV.U32 R169, RZ, RZ, R165 ;  /* 0x000000ffffa97224 */ /* 0x004fce00078e00a5 */
[----:B------:R2:W-:Y:S01]  /*18ef0*/  MUFU.EX2 R14, R153 ;  /* 0x00000099000e7308 */ /* 0x0005e20000000800 */
[----:B------:R-:W-:Y:S02]  /*18f00*/  PRMT R165, R68, 0x5410, R67 ;  /* 0x0000541044a57816 */ /* 0x000fe40000000043 */
[----:B------:R-:W-:Y:S01]  /*18f10*/  @!P5 PRMT R68, R5, 0x5410, RZ ;  /* 0x000054100544d816 */ /* 0x000fe200000000ff */
[----:B----4-:R-:W4:Y:S04]  /*18f20*/  LDL.LU R152, [R1+0x3f4] ;  /* 0x0003f40001987983 */ /* 0x010f280000300800 */
[----:B--2---:R-:W2:Y:S04]  /*18f30*/  LDL.LU R153, [R1+0x3f0] ;  /* 0x0003f00001997983 */ /* 0x004ea80000300800 */
[----:B------:R1:W2:Y:S04]  /*18f40*/  LDL.LU.S16 R162, [R1+0x44] ;  /* 0x0000440001a27983 */ /* 0x0002a80000300600 */
[----:B------:R1:W2:Y:S04]  /*18f50*/  LDL.LU.S16 R5, [R1+0x40] ;  /* 0x0000400001057983 */ /* 0x0002a80000300600 */
[----:B------:R1:W4:Y:S04]  /*18f60*/  LDL.LU.S16 R23, [R1+0x50] ;  /* 0x0000500001177983 */ /* 0x0003280000300600 */
[----:B------:R1:W4:Y:S01]  /*18f70*/  LDL.LU.S16 R22, [R1+0x4c] ;  /* 0x00004c0001167983 */ /* 0x0003220000300600 */
[----:B------:R-:W-:-:S02]  /*18f80*/  PRMT R65, R40, 0x7632, R65 ;  /* 0x0000763228417816 */ /* 0x000fc40000000041 */
[----:B------:R-:W-:Y:S02]  /*18f90*/  PRMT R61, R41, 0x7632, R61 ;  /* 0x00007632293d7816 */ /* 0x000fe4000000003d */
[----:B------:R-:W-:Y:S01]  /*18fa0*/  @!P4 PRMT R67, R0, 0x5410, RZ ;  /* 0x000054100043c816 */ /* 0x000fe200000000ff */
[----:B------:R-:W-:Y:S01]  /*18fb0*/  FADD.FTZ R0, R4, R15 ;  /* 0x0000000f04007221 */ /* 0x000fe20000010000 */
[----:B---3--:R-:W-:-:S03]  /*18fc0*/  F2FP.PACK_AB R32, R2, R4 ;  /* 0x000000040220723e */ /* 0x008fc600000000ff */
[----:B------:R-:W-:Y:S01]  /*18fd0*/  FADD.FTZ R0, R2, R0 ;  /* 0x0000000002007221 */ /* 0x000fe20000010000 */
[----:B------:R3:W1:Y:S02]  /*18fe0*/  MUFU.EX2 R4, R148 ;  /* 0x0000009400047308 */ /* 0x0006640000000800 */
[----:B---3--:R-:W3:Y:S01]  /*18ff0*/  LDL.LU R148, [R1+0x3e4] ;  /* 0x0003e40001947983 */ /* 0x008ee20000300800 */
[----:B------:R-:W-:Y:S02]  /*19000*/  PRMT R66, R40, 0x7610, R66 ;  /* 0x0000761028427816 */ /* 0x000fe40000000042 */
[----:B------:R-:W-:Y:S01]  /*19010*/  PRMT R64, R41, 0x7610, R64 ;  /* 0x0000761029407816 */ /* 0x000fe20000000040 */
[----:B------:R-:W-:Y:S01]  /*19020*/  IMAD.MOV.U32 R191, RZ, RZ, R169 ;  /* 0x000000ffffbf7224 */ /* 0x000fe200078e00a9 */
[----:B------:R-:W-:Y:S01]  /*19030*/  LOP3.LUT R17, R35, R232, R214, 0x96, !PT ;  /* 0x000000e823117212 */ /* 0x000fe200078e96d6 */
[----:B------:R-:W-:Y:S01]  /*19040*/  IMAD.MOV.U32 R169, RZ, RZ, R163 ;  /* 0x000000ffffa97224 */ /* 0x000fe200078e00a3 */
[----:B------:R-:W-:-:S02]  /*19050*/  PRMT R163, R66, 0x5410, R65 ;  /* 0x0000541042a37816 */ /* 0x000fc40000000041 */
[----:B------:R-:W-:Y:S01]  /*19060*/  LOP3.LUT R18, R125, R233, R34, 0x96, !PT ;  /* 0x000000e97d127212 */ /* 0x000fe200078e9622 */
[----:B-1----:R-:W-:Y:S01]  /*19070*/  FADD.FTZ R0, R16, R0 ;  /* 0x0000000010007221 */ /* 0x002fe20000010000 */
[----:B------:R-:W-:Y:S01]  /*19080*/  F2FP.PACK_AB R34, R4, R14 ;  /* 0x0000000e0422723e */ /* 0x000fe200000000ff */
[----:B--2---:R-:W-:Y:S02]  /*19090*/  @!P2 HADD2 R5, -R61.H0_H0, -RZ.H0_H0 ;  /* 0xa00000ff3d05a230 */ /* 0x004fe40000000900 */
[----:B----4-:R-:W-:-:S03]  /*190a0*/  @!P0 HADD2 R22, -R65.H0_H0, -RZ.H0_H0 ;  /* 0xa00000ff41168230 */ /* 0x010fc60000000900 */
[----:B------:R-:W-:Y:S02]  /*190b0*/  PRMT R19, R5, 0x7610, R19 ;  /* 0x0000761005137816 */ /* 0x000fe40000000013 */
[----:B------:R1:W2:Y:S01]  /*190c0*/  MUFU.EX2 R5, R149 ;  /* 0x0000009500057308 */ /* 0x0002a20000000800 */
[----:B------:R-:W-:-:S07]  /*190d0*/  PRMT R2, R22, 0x7610, R2 ;  /* 0x0000761016027816 */ /* 0x000fce0000000002 */
[----:B------:R4:W-:Y:S01]  /*190e0*/  MUFU.EX2 R22, R202 ;  /* 0x000000ca00167308 */ /* 0x0009e20000000800 */
[----:B-1----:R-:W3:Y:S01]  /*190f0*/  LDL.LU R149, [R1+0x3e0] ;  /* 0x0003e00001957983 */ /* 0x002ee20000300800 */
[----:B----4-:R-:W-:Y:S02]  /*19100*/  IMAD.MOV.U32 R202, RZ, RZ, R173 ;  /* 0x000000ffffca7224 */ /* 0x010fe400078e00ad */
[----:B------:R-:W-:Y:S02]  /*19110*/  IMAD.MOV.U32 R173, RZ, RZ, R171 ;  /* 0x000000ffffad7224 */ /* 0x000fe400078e00ab */
[----:B------:R1:W4:Y:S01]  /*19120*/  LDL.LU.S16 R171, [R1+0x68] ;  /* 0x0000680001ab7983 */ /* 0x0003220000300600 */
[----:B------:R-:W-:Y:S02]  /*19130*/  @!P1 HADD2 R23, -R66.H0_H0, -RZ.H0_H0 ;  /* 0xa00000ff42179230 */ /* 0x000fe40000000900 */
[----:B------:R-:W-:-:S03]  /*19140*/  @!P3 HADD2 R162, -R64.H0_H0, -RZ.H0_H0 ;  /* 0xa00000ff40a2b230 */ /* 0x000fc60000000900 */
[----:B------:R-:W-:Y:S02]  /*19150*/  PRMT R15, R23, 0x7610, R15 ;  /* 0x00007610170f7816 */ /* 0x000fe4000000000f */
[----:B------:R-:W-:Y:S02]  /*19160*/  PRMT R21, R162, 0x7610, R21 ;  /* 0x00007610a2157816 */ /* 0x000fe40000000015 */
[----:B------:R-:W-:Y:S01]  /*19170*/  @!P0 PRMT R65, R2, 0x5410, RZ ;  /* 0x0000541002418816 */ /* 0x000fe200000000ff */
[----:B------:R-:W-:Y:S01]  /*19180*/  FADD.FTZ R2, R14, R3 ;  /* 0x000000030e027221 */ /* 0x000fe20000010000 */
[----:B------:R-:W-:Y:S01]  /*19190*/  @!P1 PRMT R66, R15, 0x5410, RZ ;  /* 0x000054100f429816 */ /* 0x000fe200000000ff */
[----:B------:R-:W-:Y:S01]  /*191a0*/  IMAD.WIDE.U32 R14, R17, -0x2daee0ad, RZ ;  /* 0xd2511f53110e7825 */ /* 0x000fe200078e00ff */
[----:B------:R-:W-:Y:S02]  /*191b0*/  PRMT R162, R64, 0x5410, R61 ;  /* 0x0000541040a27816 */ /* 0x000fe4000000003d */
[----:B------:R-:W-:Y:S01]  /*191c0*/  @!P3 PRMT R64, R21, 0x5410, RZ ;  /* 0x000054101540b816 */ /* 0x000fe200000000ff */
[----:B------:R-:W-:-:S02]  /*191d0*/  IMAD.MOV.U32 R21, RZ, RZ, R20 ;  /* 0x000000ffff157224 */ /* 0x000fc400078e0014 */
[----:B--2---:R-:W-:Y:S01]  /*191e0*/  FADD.FTZ R20, R5, R0 ;  /* 0x0000000005147221 */ /* 0x004fe20000010000 */
[----:B------:R-:W-:Y:S02]  /*191f0*/  LOP3.LUT R0, R15, R234, R246, 0x96, !PT ;  /* 0x000000ea0f007212 */ /* 0x000fe400078e96f6 */
[----:B------:R-:W-:Y:S01]  /*19200*/  @!P2 PRMT R61, R19, 0x5410, RZ ;  /* 0x00005410133da816 */ /* 0x000fe200000000ff */
[----:B------:R-:W-:Y:S01]  /*19210*/  FADD.FTZ R19, R4, R2 ;  /* 0x0000000204137221 */ /* 0x000fe20000010000 */
[----:B------:R-:W-:Y:S01]  /*19220*/  F2FP.PACK_AB R35, R5, R16 ;  /* 0x000000100523723e */ /* 0x000fe200000000ff */
[----:B------:R-:W-:-:S04]  /*19230*/  IMAD.WIDE.U32 R4, R0, -0x326172a9, RZ ;  /* 0xcd9e8d5700047825 */ /* 0x000fc800078e00ff */
[----:B------:R-:W-:Y:S01]  /*19240*/  IMAD.WIDE.U32 R16, R18, -0x2daee0ad, RZ ;  /* 0xd2511f5312107825 */ /* 0x000fe200078e00ff */
[----:B------:R-:W-:-:S04]  /*19250*/  LOP3.LUT R2, R5, R231, R124, 0x96, !PT ;  /* 0x000000e705027212 */ /* 0x000fc800078e967c */
[----:B------:R-:W-:Y:S01]  /*19260*/  LOP3.LUT R0, R17, R241, R14, 0x96, !PT ;  /* 0x000000f111007212 */ /* 0x000fe200078e960e */
[----:B------:R-:W-:-:S05]  /*19270*/  IMAD.WIDE.U32 R2, R2, -0x2daee0ad, RZ ;  /* 0xd2511f5302027825 */ /* 0x000fca00078e00ff */
[----:B------:R-:W-:Y:S01]  /*19280*/  LOP3.LUT R3, R3, R239, R16, 0x96, !PT ;  /* 0x000000ef03037212 */ /* 0x000fe200078e9610 */
[----:B------:R-:W-:-:S05]  /*19290*/  IMAD.WIDE.U32 R16, R0, -0x326172a9, RZ ;  /* 0xcd9e8d5700107825 */ /* 0x000fca00078e00ff */
[----:B------:R-:W-:-:S05]  /*192a0*/  LOP3.LUT R0, R17, R240, R4, 0x96, !PT ;  /* 0x000000f011007212 */ /* 0x000fca00078e9604 */
        /* <DEDUP_REMOVED lines=13> */
[----:B------:R-:W2:Y:S01]  /*19380*/  MUFU.EX2 R23, R21 ;  /* 0x0000001500177308 */ /* 0x000ea20000000800 */
[----:B------:R-:W-:Y:S02]  /*19390*/  LOP3.LUT R4, R4, 0xff, RZ, 0xc0, !PT ;  /* 0x000000ff04047812 */ /* 0x000fe400078ec0ff */
[----:B------:R-:W-:Y:S02]  /*193a0*/  ISETP.GE.U32.AND P0, PT, R217, R0, PT ;  /* 0x00000000d900720c */ /* 0x000fe40003f06070 */
[----:B------:R-:W-:-:S02]  /*193b0*/  LOP3.LUT R0, R2, 0xff, RZ, 0xc0, !PT ;  /* 0x000000ff02007812 */ /* 0x000fc400078ec0ff */
[----:B------:R-:W-:Y:S02]  /*193c0*/  LOP3.LUT R5, R5, R238, R16, 0x96, !PT ;  /* 0x000000ee05057212 */ /* 0x000fe400078e9610 */
[C---:B------:R-:W-:Y:S01]  /*193d0*/  ISETP.GE.U32.AND P2, PT, R217.reuse, R0, PT ;  /* 0x00000000d900720c */ /* 0x040fe20003f46070 */
[----:B------:R1:W1:Y:S01]  /*193e0*/  MUFU.EX2 R16, R191 ;  /* 0x000000bf00107308 */ /* 0x0002620000000800 */
[----:B------:R-:W-:Y:S02]  /*193f0*/  ISETP.GE.U32.AND P5, PT, R217, R4, PT ;  /* 0x00000004d900720c */ /* 0x000fe40003fa6070 */
[--C-:B------:R-:W-:Y:S02]  /*19400*/  SHF.R.U32.HI R0, RZ, 0x18, R2.reuse ;  /* 0x00000018ff007819 */ /* 0x100fe40000011602 */
[----:B------:R-:W-:Y:S02]  /*19410*/  SHF.R.U32.HI R4, RZ, 0x10, R2 ;  /* 0x00000010ff047819 */ /* 0x000fe40000011602 */
[----:B------:R-:W-:Y:S01]  /*19420*/  LOP3.LUT R17, R2, 0xffff, RZ, 0xc0, !PT ;  /* 0x0000ffff02117812 */ /* 0x000fe200078ec0ff */
[----:B------:R-:W-:Y:S01]  /*19430*/  IMAD.WIDE.U32 R2, R5, -0x2daee0ad, RZ ;  /* 0xd2511f5305027825 */ /* 0x000fe200078e00ff */
[----:B------:R-:W-:Y:S01]  /*19440*/  ISETP.GE.U32.AND P6, PT, R217, R0, PT ;  /* 0x00000000d900720c */ /* 0x000fe20003fc6070 */
[----:B------:R-:W2:Y:S01]  /*19450*/  MUFU.EX2 R21, R183 ;  /* 0x000000b700157308 */ /* 0x000ea20000000800 */
[----:B------:R-:W-:-:S02]  /*19460*/  LOP3.LUT R0, R4, 0xff, RZ, 0xc0, !PT ;  /* 0x000000ff04007812 */ /* 0x000fc400078ec0ff */
[C---:B------:R-:W-:Y:S02]  /*19470*/  LOP3.LUT R15, R2.reuse, 0xffff, RZ, 0xc0, !PT ;  /* 0x0000ffff020f7812 */ /* 0x040fe400078ec0ff */
[----:B------:R-:W-:Y:S01]  /*19480*/  ISETP.GE.U32.AND P1, PT, R217, R0, PT ;  /* 0x00000000d900720c */ /* 0x000fe20003f26070 */
[----:B-1----:R1:W3:Y:S01]  /*19490*/  LDL.LU.S16 R191, [R1+0x8c] ;  /* 0x00008c0001bf7983 */ /* 0x0022e20000300600 */
[----:B------:R-:W-:Y:S02]  /*194a0*/  LOP3.LUT R0, R3, R237, R14, 0x96, !PT ;  /* 0x000000ed03007212 */ /* 0x000fe400078e960e */
[----:B------:R-:W-:Y:S02]  /*194b0*/  LOP3.LUT R4, R2, 0xff, RZ, 0xc0, !PT ;  /* 0x000000ff02047812 */ /* 0x000fe400078ec0ff */
[--C-:B------:R-:W-:Y:S02]  /*194c0*/  SHF.R.U32.HI R14, RZ, 0x10, R2.reuse ;  /* 0x00000010ff0e7819 */ /* 0x100fe40000011602 */
[----:B------:R-:W-:Y:S01]  /*194d0*/  SHF.R.U32.HI R3, RZ, 0x18, R2 ;  /* 0x00000018ff037819 */ /* 0x000fe20000011602 */
[----:B--2---:R-:W-:Y:S01]  /*194e0*/  FADD.FTZ R2, R23, R19 ;  /* 0x0000001317027221 */ /* 0x004fe20000010000 */
[----:B------:R-:W-:-:S03]  /*194f0*/  PRMT R54, R38, 0x7610, R54 ;  /* 0x0000761026367816 */ /* 0x000fc60000000036 */
[----:B------:R-:W-:Y:S02]  /*19500*/  FADD.FTZ R5, R16, R2 ;  /* 0x0000000210057221 */ /* 0x000fe40000010000 */
[----:B------:R-:W-:Y:S01]  /*19510*/  FADD.FTZ R2, R22, R20 ;  /* 0x0000001416027221 */ /* 0x000fe20000010000 */
[----:B------:R-:W-:-:S03]  /*19520*/  F2FP.PACK_AB R27, R16, R23 ;  /* 0x00000017101b723e */ /* 0x000fc600000000ff */
[----:B------:R-:W-:Y:S01]  /*19530*/  FADD.FTZ R16, R21, R2 ;  /* 0x0000000215107221 */ /* 0x000fe20000010000 */
[----:B------:R-:W-:Y:S01]  /*19540*/  SHF.R.U32.HI R2, RZ, 0x8, R17 ;  /* 0x00000008ff027819 */ /* 0x000fe20000011611 */
[----:B------:R-:W-:Y:S01]  /*19550*/  IMAD.MOV.U32 R183, RZ, RZ, R181 ;  /* 0x000000ffffb77224 */ /* 0x000fe200078e00b5 */
[----:B------:R-:W-:Y:S01]  /*19560*/  PRMT R53, R38, 0x7632, R53 ;  /* 0x0000763226357816 */ /* 0x000fe20000000035 */
[----:B------:R-:W-:Y:S01]  /*19570*/  IMAD.MOV.U32 R181, RZ, RZ, R180 ;  /* 0x000000ffffb57224 */ /* 0x000fe200078e00b4 */
[----:B------:R-:W-:Y:S01]  /*19580*/  LOP3.LUT R2, R2, 0xffff, RZ, 0xc0, !PT ;  /* 0x0000ffff02027812 */ /* 0x000fe200078ec0ff */
[----:B------:R1:W2:Y:S01]  /*19590*/  LDL.LU.S16 R180, [R1+0x90] ;  /* 0x0000900001b47983 */ /* 0x0002a20000300600 */
[----:B----4-:R-:W-:-:S05]  /*195a0*/  @!P4 HADD2 R171, -R54.H0_H0, -RZ.H0_H0 ;  /* 0xa00000ff36abc230 */ /* 0x010fca0000000900 */
[----:B------:R-:W-:Y:S02]  /*195b0*/  PRMT R219, R171, 0x7610, R219 ;  /* 0x00007610abdb7816 */ /* 0x000fe400000000db */
[----:B------:R-:W-:Y:S02]  /*195c0*/  PRMT R171, R54, 0x5410, R53 ;  /* 0x0000541036ab7816 */ /* 0x000fe40000000035 */
[----:B------:R-:W-:Y:S02]  /*195d0*/  @!P4 PRMT R54, R219, 0x5410, RZ ;  /* 0x00005410db36c816 */ /* 0x000fe400000000ff */
[----:B------:R-:W-:Y:S02]  /*195e0*/  ISETP.GE.U32.AND P4, PT, R217, R2, PT ;  /* 0x00000002d900720c */ /* 0x000fe40003f86070 */
[----:B------:R1:W4:Y:S01]  /*195f0*/  LDL.LU.S16 R2, [R1+0x98] ;  /* 0x0000980001027983 */ /* 0x0003220000300600 */
[C---:B------:R-:W-:Y:S02]  /*19600*/  PRMT R55, R39.reuse, 0x7632, R55 ;  /* 0x0000763227377816 */ /* 0x040fe40000000037 */
[----:B------:R-:W-:-:S02]  /*19610*/  PRMT R56, R39, 0x7610, R56 ;  /* 0x0000761027387816 */ /* 0x000fc40000000038 */
[C---:B------:R-:W-:Y:S02]  /*19620*/  PRMT R50, R26.reuse, 0x7610, R50 ;  /* 0x000076101a327816 */ /* 0x040fe40000000032 */
[----:B------:R-:W-:Y:S01]  /*19630*/  PRMT R49, R26, 0x7632, R49 ;  /* 0x000076321a317816 */ /* 0x000fe20000000031 */
[----:B---3--:R-:W-:-:S05]  /*19640*/  @!P3 HADD2 R191, -R53.H0_H0, -RZ.H0_H0 ;  /* 0xa00000ff35bfb230 */ /* 0x008fca0000000900 */
[----:B------:R-:W-:-:S04]  /*19650*/  PRMT R17, R191, 0x7610, R17 ;  /* 0x00007610bf117816 */ /* 0x000fc80000000011 */
[----:B------:R-:W-:Y:S02]  /*19660*/  @!P3 PRMT R53, R17, 0x5410, RZ ;  /* 0x000054101135b816 */ /* 0x000fe400000000ff */
[----:B------:R3:W-:Y:S01]  /*19670*/  MUFU.EX2 R17, R173 ;  /* 0x000000ad00117308 */ /* 0x0007e20000000800 */
[----:B------:R-:W-:Y:S01]  /*19680*/  ISETP.GE.U32.AND P3, PT, R217, R4, PT ;  /* 0x00000004d900720c */ /* 0x000fe20003f66070 */
[----:B--2---:R-:W-:-:S06]  /*19690*/  @!P0 HADD2 R180, -R55.H0_H0, -RZ.H0_H0 ;  /* 0xa00000ff37b48230 */ /* 0x004fcc0000000900 */
[----:B------:R-:W2:Y:S01]  /*196a0*/  MUFU.EX2 R4, R202 ;  /* 0x000000ca00047308 */ /* 0x000ea20000000800 */
[----:B------:R-:W-:Y:S01]  /*196b0*/  PRMT R23, R180, 0x7610, R23 ;  /* 0x00007610b4177816 */ /* 0x000fe20000000017 */
[----:B------:R-:W-:Y:S01]  /*196c0*/  IMAD.MOV.U32 R180, RZ, RZ, R170 ;  /* 0x000000ffffb47224 */ /* 0x000fe200078e00aa */
[----:B------:R-:W-:Y:S01]  /*196d0*/  PRMT R170, R56, 0x5410, R55 ;  /* 0x0000541038aa7816 */ /* 0x000fe20000000037 */
[----:B---3--:R-:W-:Y:S01]  /*196e0*/  IMAD.MOV.U32 R173, RZ, RZ, R169 ;  /* 0x000000ffffad7224 */ /* 0x008fe200078e00a9 */
[----:B------:R-:W-:Y:S01]  /*196f0*/  @!P0 PRMT R55, R23, 0x5410, RZ ;  /* 0x0000541017378816 */ /* 0x000fe200000000ff */
[----:B------:R1:W3:Y:S01]  /*19700*/  LDL.LU.S16 R169, [R1+0x9c] ;  /* 0x00009c0001a97983 */ /* 0x0002e20000300600 */
[----:B------:R-:W-:-:S03]  /*19710*/  ISETP.GE.U32.AND P0, PT, R217, R3, PT ;  /* 0x00000003d900720c */ /* 0x000fc60003f06070 */
[----:B------:R1:W3:Y:S04]  /*19720*/  LDL.LU.S16 R191, [R1+0xa4] ;  /* 0x0000a40001bf7983 */ /* 0x0002e80000300600 */
[----:B------:R1:W3:Y:S01]  /*19730*/  LDL.LU.S16 R23, [R1+0xac] ;  /* 0x0000ac0001177983 */ /* 0x0002e20000300600 */
[----:B--2---:R-:W-:Y:S01]  /*19740*/  F2FP.PACK_AB R26, R4, R17 ;  /* 0x00000011041a723e */ /* 0x004fe200000000ff */
[----:B----4-:R-:W-:-:S05]  /*19750*/  @!P5 HADD2 R2, -R56.H0_H0, -RZ.H0_H0 ;  /* 0xa00000ff3802d230 */ /* 0x010fca0000000900 */
[----:B------:R-:W-:Y:S02]  /*19760*/  PRMT R3, R2, 0x7610, R3 ;  /* 0x0000761002037816 */ /* 0x000fe40000000003 */
[----:B------:R-:W-:-:S04]  /*19770*/  SHF.R.U32.HI R2, RZ, 0x10, R0 ;  /* 0x00000010ff027819 */ /* 0x000fc80000011600 */
[----:B------:R-:W-:Y:S02]  /*19780*/  LOP3.LUT R2, R2, 0xff, RZ, 0xc0, !PT ;  /* 0x000000ff02027812 */ /* 0x000fe400078ec0ff */
[----:B------:R-:W-:Y:S02]  /*19790*/  @!P5 PRMT R56, R3, 0x5410, RZ ;  /* 0x000054100338d816 */ /* 0x000fe400000000ff */
[----:B------:R-:W-:Y:S01]  /*197a0*/  ISETP.GE.U32.AND P5, PT, R217, R2, PT ;  /* 0x00000002d900720c */ /* 0x000fe20003fa6070 */
[----:B------:R-:W-:-:S04]  /*197b0*/  FADD.FTZ R2, R17, R5 ;  /* 0x0000000511027221 */ /* 0x000fc80000010000 */
[----:B------:R-:W-:Y:S02]  /*197c0*/  FADD.FTZ R3, R4, R2 ;  /* 0x0000000204037221 */ /* 0x000fe40000010000 */
[----:B------:R1:W2:Y:S01]  /*197d0*/  LDL.LU.S16 R4, [R1+0xb4] ;  /* 0x0000b40001047983 */ /* 0x0002a20000300600 */
[C---:B------:R-:W-:Y:S02]  /*197e0*/  PRMT R52, R29.reuse, 0x7610, R52 ;  /* 0x000076101d347816 */ /* 0x040fe40000000034 */
[----:B------:R-:W-:Y:S02]  /*197f0*/  LOP3.LUT R2, R0, 0xff, RZ, 0xc0, !PT ;  /* 0x000000ff00027812 */ /* 0x000fe400078ec0ff */
[----:B------:R-:W-:Y:S02]  /*19800*/  PRMT R51, R29, 0x7632, R51 ;  /* 0x000076321d337816 */ /* 0x000fe40000000033 */
[----:B------:R-:W-:Y:S01]  /*19810*/  F2FP.PACK_AB R28, R21, R22 ;  /* 0x00000016151c723e */ /* 0x000fe200000000ff */
[----:B---3--:R-:W-:-:S02]  /*19820*/  @!P2 HADD2 R169, -R50.H0_H0, -RZ.H0_H0 ;  /* 0xa00000ff32a9a230 */ /* 0x008fc40000000900 */
[----:B------:R-:W-:-:S03]  /*19830*/  @!P4 HADD2 R191, -R49.H0_H0, -RZ.H0_H0 ;  /* 0xa00000ff31bfc230 */ /* 0x000fc60000000900 */
[----:B------:R-:W-:Y:S02]  /*19840*/  PRMT R200, R169, 0x7610, R200 ;  /* 0x00007610a9c87816 */ /* 0x000fe400000000c8 */
[----:B------:R-:W-:Y:S01]  /*19850*/  PRMT R169, R50, 0x5410, R49 ;  /* 0x0000541032a97816 */ /* 0x000fe20000000031 */
[----:B------:R-:W-:Y:S01]  /*19860*/  @!P1 HADD2 R23, -R52.H0_H0, -RZ.H0_H0 ;  /* 0xa00000ff34179230 */ /* 0x000fe20000000900 */
[----:B------:R-:W-:Y:S02]  /*19870*/  @!P2 PRMT R50, R200, 0x5410, RZ ;  /* 0x00005410c832a816 */ /* 0x000fe400000000ff */
[----:B------:R-:W-:Y:S02]  /*19880*/  PRMT R175, R191, 0x7610, R175 ;  /* 0x00007610bfaf7816 */ /* 0x000fe400000000af */
[----:B------:R-:W-:Y:S02]  /*19890*/  ISETP.GE.U32.AND P2, PT, R217, R2, PT ;  /* 0x00000002d900720c */ /* 0x000fe40003f46070 */
[----:B------:R-:W-:-:S02]  /*198a0*/  SHF.R.U32.HI R2, RZ, 0x18, R0 ;  /* 0x00000018ff027819 */ /* 0x000fc40000011600 */
[----:B------:R-:W-:Y:S02]  /*198b0*/  @!P4 PRMT R49, R175, 0x5410, RZ ;  /* 0x00005410af31c816 */ /* 0x000fe400000000ff */
[----:B------:R-:W-:Y:S02]  /*198c0*/  PRMT R21, R23, 0x7610, R21 ;  /* 0x0000761017157816 */ /* 0x000fe40000000015 */
[----:B------:R-:W-:Y:S01]  /*198d0*/  ISETP.GE.U32.AND P4, PT, R217, R2, PT ;  /* 0x00000002d900720c */ /* 0x000fe20003f86070 */
[----:B------:R-:W-:Y:S01]  /*198e0*/  IMAD.MOV.U32 R175, RZ, RZ, R167 ;  /* 0x000000ffffaf7224 */ /* 0x000fe200078e00a7 */
[----:B------:R-:W-:Y:S02]  /*198f0*/  LOP3.LUT R2, R14, 0xff, RZ, 0xc0, !PT ;  /* 0x000000ff0e027812 */ /* 0x000fe400078ec0ff */
[----:B------:R-:W-:Y:S02]  /*19900*/  PRMT R167, R52, 0x5410, R51 ;  /* 0x0000541034a77816 */ /* 0x000fe40000000033 */
[----:B------:R-:W-:-:S02]  /*19910*/  @!P1 PRMT R52, R21, 0x5410, RZ ;  /* 0x0000541015349816 */ /* 0x000fc400000000ff */
[----:B------:R-:W-:Y:S01]  /*19920*/  ISETP.GE.U32.AND P1, PT, R217, R2, PT ;  /* 0x00000002d900720c */ /* 0x000fe20003f26070 */
[----:B--2---:R-:W-:-:S05]  /*19930*/  @!P6 HADD2 R4, -R51.H0_H0, -RZ.H0_H0 ;  /* 0xa00000ff3304e230 */ /* 0x004fca0000000900 */
[----:B------:R-:W-:Y:S02]  /*19940*/  PRMT R2, R4, 0x7610, R2 ;  /* 0x0000761004027816 */ /* 0x000fe40000000002 */
[----:B------:R1:W2:Y:S02]  /*19950*/  LDL.LU.S16 R4, [R1+0xc0] ;  /* 0x0000c00001047983 */ /* 0x0002a40000300600 */
[----:B------:R-:W-:Y:S02]  /*19960*/  @!P6 PRMT R51, R2, 0x5410, RZ ;  /* 0x000054100233e816 */ /* 0x000fe400000000ff */
[----:B------:R1:W3:Y:S04]  /*19970*/  LDL.LU.S16 R2, [R1+0xc8] ;  /* 0x0000c80001027983 */ /* 0x0002e80000300600 */
[----:B------:R1:W4:Y:S04]  /*19980*/  LDL.LU.S16 R23, [R1+0xd0] ;  /* 0x0000d00001177983 */ /* 0x0003280000300600 */
[----:B------:R1:W4:Y:S01]  /*19990*/  LDL.LU.S16 R21, [R1+0xcc] ;  /* 0x0000cc0001157983 */ /* 0x0003220000300600 */
[----:B------:R-:W-:-:S04]  /*199a0*/  LOP3.LUT R0, R0, 0xffff, RZ, 0xc0, !PT ;  /* 0x0000ffff00007812 */ /* 0x000fc800078ec0ff */
[----:B------:R-:W-:-:S04]  /*199b0*/  SHF.R.U32.HI R0, RZ, 0x8, R0 ;  /* 0x00000008ff007819 */ /* 0x000fc80000011600 */
[----:B------:R-:W-:-:S04]  /*199c0*/  LOP3.LUT R0, R0, 0xffff, RZ, 0xc0, !PT ;  /* 0x0000ffff00007812 */ /* 0x000fc800078ec0ff */
[----:B------:R-:W-:Y:S02]  /*199d0*/  ISETP.GE.U32.AND P6, PT, R217, R0, PT ;  /* 0x00000000d900720c */ /* 0x000fe40003fc6070 */
[C---:B------:R-:W-:Y:S02]  /*199e0*/  PRMT R46, R30.reuse, 0x7610, R46 ;  /* 0x000076101e2e7816 */ /* 0x040fe4000000002e */
[C---:B------:R-:W-:Y:S02]  /*199f0*/  PRMT R48, R31.reuse, 0x7610, R48 ;  /* 0x000076101f307816 */ /* 0x040fe40000000030 */
[----:B------:R-:W-:Y:S02]  /*19a00*/  PRMT R45, R30, 0x7632, R45 ;  /* 0x000076321e2d7816 */ /* 0x000fe4000000002d */
[----:B------:R-:W-:Y:S01]  /*19a10*/  PRMT R47, R31, 0x7632, R47 ;  /* 0x000076321f2f7816 */ /* 0x000fe2000000002f */
[----:B------:R-:W-:Y:S01]  /*19a20*/  IMAD.MOV.U32 R200, RZ, RZ, R183 ;  /* 0x000000ffffc87224 */ /* 0x000fe200078e00b7 */
[----:B------:R-:W-:Y:S01]  /*19a30*/  SHF.R.U32.HI R0, RZ, 0x8, R15 ;  /* 0x00000008ff007819 */ /* 0x000fe2000001160f */
[----:B------:R-:W-:Y:S01]  /*19a40*/  IMAD.MOV.U32 R183, RZ, RZ, R181 ;  /* 0x000000ffffb77224 */ /* 0x000fe200078e00b5 */
[----:B------:R-:W-:Y:S01]  /*19a50*/  MUFU.EX2 R15, R141 ;  /* 0x0000008d000f7308 */ /* 0x000fe20000000800 */
[----:B------:R-:W-:Y:S01]  /*19a60*/  IMAD.MOV.U32 R181, RZ, RZ, R172 ;  /* 0x000000ffffb57224 */ /* 0x000fe200078e00ac */
[----:B------:R-:W-:Y:S01]  /*19a70*/  LOP3.LUT R0, R0, 0xffff, RZ, 0xc0, !PT ;  /* 0x0000ffff00007812 */ /* 0x000fe200078ec0ff */
[----:B--2---:R-:W-:-:S02]  /*19a80*/  @!P2 HADD2 R4, -R46.H0_H0, -RZ.H0_H0 ;  /* 0xa00000ff2e04a230 */ /* 0x004fc40000000900 */
[----:B---3--:R-:W-:Y:S02]  /*19a90*/  @!P6 HADD2 R2, -R45.H0_H0, -RZ.H0_H0 ;  /* 0xa00000ff2d02e230 */ /* 0x008fe40000000900 */
[----:B----4-:R-:W-:Y:S01]  /*19aa0*/  @!P5 HADD2 R23, -R48.H0_H0, -RZ.H0_H0 ;  /* 0xa00000ff3017d230 */ /* 0x010fe20000000900 */
[----:B------:R-:W-:Y:S02]  /*19ab0*/  PRMT R174, R4, 0x7610, R174 ;  /* 0x0000761004ae7816 */ /* 0x000fe400000000ae */
[----:B------:R2:W3:Y:S01]  /*19ac0*/  MUFU.EX2 R4, R175 ;  /* 0x000000af00047308 */ /* 0x0004e20000000800 */
[----:B------:R-:W-:Y:S02]  /*19ad0*/  PRMT R14, R2, 0x7610, R14 ;  /* 0x00007610020e7816 */ /* 0x000fe4000000000e */
[----:B------:R-:W-:-:S05]  /*19ae0*/  PRMT R5, R23, 0x7610, R5 ;  /* 0x0000761017057816 */ /* 0x000fca0000000005 */
[----:B------:R4:W1:Y:S01]  /*19af0*/  MUFU.EX2 R2, R140 ;  /* 0x0000008c00027308 */ /* 0x0008620000000800 */
[----:B--2---:R-:W-:Y:S02]  /*19b00*/  PRMT R175, R46, 0x5410, R45 ;  /* 0x000054102eaf7816 */ /* 0x004fe4000000002d */
[----:B------:R-:W-:Y:S02]  /*19b10*/  @!P2 PRMT R46, R174, 0x5410, RZ ;  /* 0x00005410ae2ea816 */ /* 0x000fe400000000ff */
[----:B------:R-:W-:Y:S02]  /*19b20*/  PRMT R174, R48, 0x5410, R47 ;  /* 0x0000541030ae7816 */ /* 0x000fe4000000002f */
[----:B------:R-:W-:Y:S01]  /*19b30*/  @!P5 PRMT R48, R5, 0x5410, RZ ;  /* 0x000054100530d816 */ /* 0x000fe200000000ff */
[----:B----4-:R-:W2:Y:S04]  /*19b40*/  LDL.LU R140, [R1+0x3dc] ;  /* 0x0003dc00018c7983 */ /* 0x010ea80000300800 */
[----:B------:R-:W4:Y:S04]  /*19b50*/  LDL.LU R141, [R1+0x3d8] ;  /* 0x0003d800018d7983 */ /* 0x000f280000300800 */
[----:B------:R2:W2:Y:S04]  /*19b60*/  LDL.LU.S16 R172, [R1+0xd8] ;  /* 0x0000d80001ac7983 */ /* 0x0004a80000300600 */
[----:B------:R2:W2:Y:S01]  /*19b70*/  LDL.LU.S16 R5, [R1+0xd4] ;  /* 0x0000d40001057983 */ /* 0x0004a20000300600 */
[----:B------:R-:W-:Y:S01]  /*19b80*/  @!P4 HADD2 R21, -R47.H0_H0, -RZ.H0_H0 ;  /* 0xa00000ff2f15c230 */ /* 0x000fe20000000900 */
[----:B------:R-:W-:-:S02]  /*19b90*/  ISETP.GE.U32.AND P2, PT, R217, R0, PT ;  /* 0x00000000d900720c */ /* 0x000fc40003f46070 */
[----:B------:R2:W4:Y:S02]  /*19ba0*/  LDL.LU.S16 R23, [R1+0xe0] ;  /* 0x0000e00001177983 */ /* 0x0005240000300600 */
[----:B------:R-:W-:Y:S02]  /*19bb0*/  PRMT R0, R21, 0x7610, R0 ;  /* 0x0000761015007816 */ /* 0x000fe40000000000 */
[----:B------:R2:W4:Y:S01]  /*19bc0*/  LDL.LU.S16 R21, [R1+0xdc] ;  /* 0x0000dc0001157983 */ /* 0x0005220000300600 */
[----:B------:R-:W-:Y:S02]  /*19bd0*/  PRMT R41, R25, 0x7632, R41 ;  /* 0x0000763219297816 */ /* 0x000fe40000000029 */
[----:B------:R-:W-:Y:S01]  /*19be0*/  @!P4 PRMT R47, R0, 0x5410, RZ ;  /* 0x00005410002fc816 */ /* 0x000fe200000000ff */
[----:B---3--:R-:W-:Y:S01]  /*19bf0*/  FADD.FTZ R0, R4, R16 ;  /* 0x0000001004007221 */ /* 0x008fe20000010000 */
[----:B------:R-:W-:Y:S02]  /*19c00*/  @!P6 PRMT R45, R14, 0x5410, RZ ;  /* 0x000054100e2de816 */ /* 0x000fe400000000ff */
[----:B-1----:R-:W-:Y:S01]  /*19c10*/  F2FP.PACK_AB R22, R2, R4 ;  /* 0x000000040216723e */ /* 0x002fe200000000ff */
[----:B------:R1:W-:Y:S01]  /*19c20*/  MUFU.EX2 R14, R136 ;  /* 0x00000088000e7308 */ /* 0x0003e20000000800 */
[----:B------:R-:W-:-:S07]  /*19c30*/  PRMT R43, R24, 0x7632, R43 ;  /* 0x00007632182b7816 */ /* 0x000fce000000002b */
[----:B------:R-:W3:Y:S01]  /*19c40*/  MUFU.EX2 R4, R137 ;  /* 0x0000008900047308 */ /* 0x000ee20000000800 */
[----:B------:R-:W-:Y:S01]  /*19c50*/  FADD.FTZ R0, R2, R0 ;  /* 0x0000000002007221 */ /* 0x000fe20000010000 */
[----:B------:R-:W-:Y:S02]  /*19c60*/  PRMT R44, R24, 0x7610, R44 ;  /* 0x00007610182c7816 */ /* 0x000fe4000000002c */
[----:B------:R-:W-:Y:S01]  /*19c70*/  PRMT R42, R25, 0x7610, R42 ;  /* 0x00007610192a7816 */ /* 0x000fe2000000002a */
[----:B------:R-:W-:Y:S01]  /*19c80*/  IMAD.MOV.U32 R202, RZ, RZ, R173 ;  /* 0x000000ffffca7224 */ /* 0x000fe200078e00ad */
[----:B------:R-:W-:Y:S02]  /*19c90*/  LOP3.LUT R18, R37, R232, R214, 0x96, !PT ;  /* 0x000000e825127212 */ /* 0x000fe400078e96d6 */
[----:B------:R-:W-:Y:S01]  /*19ca0*/  PRMT R173, R44, 0x5410, R43 ;  /* 0x000054102cad7816 */ /* 0x000fe2000000002b */
[----:B------:R-:W-:Y:S01]  /*19cb0*/  FADD.FTZ R0, R15, R0 ;  /* 0x000000000f007221 */ /* 0x000fe20000010000 */
[----:B------:R-:W-:Y:S01]  /*19cc0*/  LOP3.LUT R19, R125, R233, R36, 0x96, !PT ;  /* 0x000000e97d137212 */ /* 0x000fe200078e9624 */
[----:B-1----:R-:W4:Y:S01]  /*19cd0*/  LDL.LU R136, [R1+0x3d4] ;  /* 0x0003d40001887983 */ /* 0x002f220000300800 */
[----:B---3--:R-:W-:-:S03]  /*19ce0*/  F2FP.PACK_AB R24, R4, R14 ;  /* 0x0000000e0418723e */ /* 0x008fc600000000ff */
[----:B------:R-:W3:Y:S01]  /*19cf0*/  LDL.LU R137, [R1+0x3d0] ;  /* 0x0003d00001897983 */ /* 0x000ee20000300800 */
[----:B--2---:R-:W-:-:S05]  /*19d00*/  @!P2 HADD2 R5, -R41.H0_H0, -RZ.H0_H0 ;  /* 0xa00000ff2905a230 */ /* 0x004fca0000000900 */
[----:B------:R-:W-:Y:S02]  /*19d10*/  PRMT R17, R5, 0x7610, R17 ;  /* 0x0000761005117816 */ /* 0x000fe40000000011 */
[----:B------:R-:W1:Y:S01]  /*19d20*/  MUFU.EX2 R5, R6 ;  /* 0x0000000600057308 */ /* 0x000e620000000800 */
[----:B----4-:R-:W-:-:S05]  /*19d30*/  @!P0 HADD2 R21, -R43.H0_H0, -RZ.H0_H0 ;  /* 0xa00000ff2b158230 */ /* 0x010fca0000000900 */
[----:B------:R-:W-:Y:S01]  /*19d40*/  PRMT R2, R21, 0x7610, R2 ;  /* 0x0000761015027816 */ /* 0x000fe20000000002 */
[----:B------:R-:W-:-:S03]  /*19d50*/  @!P3 HADD2 R172, -R42.H0_H0, -RZ.H0_H0 ;  /* 0xa00000ff2aacb230 */ /* 0x000fc60000000900 */
[----:B------:R-:W-:Y:S01]  /*19d60*/  @!P0 PRMT R43, R2, 0x5410, RZ ;  /* 0x00005410022b8816 */ /* 0x000fe200000000ff */
[----:B------:R-:W-:Y:S01]  /*19d70*/  FADD.FTZ R2, R14, R3 ;  /* 0x000000030e027221 */ /* 0x000fe20000010000 */
[C---:B-1----:R-:W-:Y:S01]  /*19d80*/  F2FP.PACK_AB R60, R5.reuse, R15 ;  /* 0x0000000f053c723e */ /* 0x042fe200000000ff */
[----:B------:R-:W-:Y:S01]  /*19d90*/  IMAD.WIDE.U32 R14, R18, -0x2daee0ad, RZ ;  /* 0xd2511f53120e7825 */ /* 0x000fe200078e00ff */
[----:B------:R-:W-:Y:S01]  /*19da0*/  PRMT R20, R172, 0x7610, R20 ;  /* 0x00007610ac147816 */ /* 0x000fe20000000014 */
[----:B------:R-:W-:Y:S01]  /*19db0*/  @!P1 HADD2 R23, -R44.H0_H0, -RZ.H0_H0 ;  /* 0xa00000ff2c179230 */ /* 0x000fe20000000900 */
[----:B------:R-:W2:Y:S01]  /*19dc0*/  LDL.LU R6, [R1+0x3cc] ;  /* 0x0003cc0001067983 */ /* 0x000ea20000300800 */
[----:B------:R-:W-:Y:S01]  /*19dd0*/  FADD.FTZ R21, R5, R0 ;  /* 0x0000000005157221 */ /* 0x000fe20000010000 */
[----:B------:R-:W-:Y:S02]  /*19de0*/  LOP3.LUT R0, R15, R234, R246, 0x96, !PT ;  /* 0x000000ea0f007212 */ /* 0x000fe400078e96f6 */
[----:B------:R-:W-:-:S02]  /*19df0*/  PRMT R172, R42, 0x5410, R41 ;  /* 0x000054102aac7816 */ /* 0x000fc40000000029 */
[----:B------:R-:W-:Y:S01]  /*19e00*/  @!P3 PRMT R42, R20, 0x5410, RZ ;  /* 0x00005410142ab816 */ /* 0x000fe200000000ff */
[----:B------:R-:W-:Y:S01]  /*19e10*/  FADD.FTZ R20, R4, R2 ;  /* 0x0000000204147221 */ /* 0x000fe20000010000 */
[----:B------:R-:W-:Y:S01]  /*19e20*/  PRMT R16, R23, 0x7610, R16 ;  /* 0x0000761017107816 */ /* 0x000fe20000000010 */
[----:B------:R-:W-:Y:S01]  /*19e30*/  IMAD.WIDE.U32 R4, R0, -0x326172a9, RZ ;  /* 0xcd9e8d5700047825 */ /* 0x000fe200078e00ff */
[----:B------:R-:W-:Y:S02]  /*19e40*/  @!P2 PRMT R41, R17, 0x5410, RZ ;  /* 0x000054101129a816 */ /* 0x000fe400000000ff */
[----:B------:R-:W-:Y:S01]  /*19e50*/  @!P1 PRMT R44, R16, 0x5410, RZ ;  /* 0x00005410102c9816 */ /* 0x000fe200000000ff */
[----:B------:R-:W-:Y:S01]  /*19e60*/  IMAD.WIDE.U32 R16, R19, -0x2daee0ad, RZ ;  /* 0xd2511f5313107825 */ /* 0x000fe200078e00ff */
[----:B------:R-:W-:-:S04]  /*19e70*/  LOP3.LUT R2, R5, R231, R124, 0x96, !PT ;  /* 0x000000e705027212 */ /* 0x000fc800078e967c */
[----:B------:R-:W-:Y:S01]  /*19e80*/  LOP3.LUT R0, R17, R241, R14, 0x96, !PT ;  /* 0x000000f111007212 */ /* 0x000fe200078e960e */
[----:B------:R-:W-:-:S05]  /*19e90*/  IMAD.WIDE.U32 R2, R2, -0x2daee0ad, RZ ;  /* 0xd2511f5302027825 */ /* 0x000fca00078e00ff */
[----:B------:R-:W-:Y:S01]  /*19ea0*/  LOP3.LUT R3, R3, R239, R16, 0x96, !PT ;  /* 0x000000ef03037212 */ /* 0x000fe200078e9610 */
[----:B------:R-:W-:Y:S01]  /*19eb0*/  IMAD.WIDE.U32 R16, R0, -0x326172a9, RZ ;  /* 0xcd9e8d5700107825 */ /* 0x000fe200078e00ff */
[----:B------:R1:W-:Y:S04]  /*19ec0*/  MUFU.EX2 R19, R178 ;  /* 0x000000b200137308 */ /* 0x0003e80000000800 */
[----:B------:R-:W-:Y:S01]  /*19ed0*/  LOP3.LUT R0, R17, R240, R4, 0x96, !PT ;  /* 0x000000f011007212 */ /* 0x000fe200078e9604 */
[----:B------:R-:W-:-:S05]  /*19ee0*/  IMAD.WIDE.U32 R4, R3, -0x326172a9, RZ ;  /* 0xcd9e8d5703047825 */ /* 0x000fca00078e00ff */
[----:B------:R-:W-:Y:S02]  /*19ef0*/  LOP3.LUT R5, R5, R238, R16, 0x96, !PT ;  /* 0x000000ee05057212 */ /* 0x000fe400078e9610 */
[----:B------:R4:W-:Y:S01]  /*19f00*/  MUFU.EX2 R16, R180 ;  /* 0x000000b400107308 */ /* 0x0009e20000000800 */
[----:B-1----:R1:W2:Y:S07]  /*19f10*/  LDL.LU.S16 R178, [R1+0xf4] ;  /* 0x0000f40001b27983 */ /* 0x0022ae0000300600 */
[----:B------:R3:W-:Y:S01]  /*19f20*/  MUFU.EX2 R18, R177 ;  /* 0x000000b100127308 */ /* 0x0007e20000000800 */
[----:B----4-:R-:W-:-:S02]  /*19f30*/  IMAD.MOV.U32 R180, RZ, RZ, R179 ;  /* 0x000000ffffb47224 */ /* 0x010fc400078e00b3 */
[----:B------:R1:W4:Y:S04]  /*19f40*/  LDL.LU.S16 R179, [R1+0x100] ;  /* 0x0001000001b37983 */ /* 0x0003280000300600 */
[----:B---3--:R1:W3:Y:S04]  /*19f50*/  LDL.LU.S16 R177, [R1+0x104] ;  /* 0x0001040001b17983 */ /* 0x0082e80000300600 */
[----:B------:R1:W4:Y:S01]  /*19f60*/  LDL.LU.S16 R191, [R1+0x110] ;  /* 0x0001100001bf7983 */ /* 0x0003220000300600 */
[----:B------:R-:W-:-:S05]  /*19f70*/  IMAD.WIDE.U32 R14, R0, -0x2daee0ad, RZ ;  /* 0xd2511f53000e7825 */ /* 0x000fca00078e00ff */
        /* <DEDUP_REMOVED lines=14> */
[----:B------:R-:W-:Y:S02]  /*1a060*/  LOP3.LUT R17, R2, 0xffff, RZ, 0xc0, !PT ;  /* 0x0000ffff02117812 */ /* 0x000fe400078ec0ff */
[C---:B------:R-:W-:Y:S02]  /*1a070*/  ISETP.GE.U32.AND P2, PT, R217.reuse, R0, PT ;  /* 0x00000000d900720c */ /* 0x040fe40003f46070 */
[--C-:B------:R-:W-:Y:S02]  /*1a080*/  SHF.R.U32.HI R0, RZ, 0x10, R2.reuse ;  /* 0x00000010ff007819 */ /* 0x100fe40000011602 */
[----:B------:R-:W-:Y:S02]  /*1a090*/  SHF.R.U32.HI R2, RZ, 0x18, R2 ;  /* 0x00000018ff027819 */ /* 0x000fe40000011602 */
[----:B------:R-:W-:Y:S02]  /*1a0a0*/  LOP3.LUT R0, R0, 0xff, RZ, 0xc0, !PT ;  /* 0x000000ff00007812 */ /* 0x000fe400078ec0ff */
[----:B------:R-:W-:Y:S01]  /*1a0b0*/  ISETP.GE.U32.AND P6, PT, R217, R2, PT ;  /* 0x00000002d900720c */ /* 0x000fe20003fc6070 */
[----:B------:R-:W-:Y:S01]  /*1a0c0*/  IMAD.WIDE.U32 R2, R5, -0x2daee0ad, RZ ;  /* 0xd2511f5305027825 */ /* 0x000fe200078e00ff */
[----:B------:R-:W-:-:S02]  /*1a0d0*/  LOP3.LUT R4, R4, 0xff, RZ, 0xc0, !PT ;  /* 0x000000ff04047812 */ /* 0x000fc400078ec0ff */
[C---:B------:R-:W-:Y:S02]  /*1a0e0*/  ISETP.GE.U32.AND P1, PT, R217.reuse, R0, PT ;  /* 0x00000000d900720c */ /* 0x040fe40003f26070 */
[----:B------:R-:W-:Y:S01]  /*1a0f0*/  ISETP.GE.U32.AND P5, PT, R217, R4, PT ;  /* 0x00000004d900720c */ /* 0x000fe20003fa6070 */
[----:B-1----:R-:W-:Y:S01]  /*1a100*/  FADD.FTZ R4, R23, R20 ;  /* 0x0000001417047221 */ /* 0x002fe20000010000 */
[----:B------:R-:W-:Y:S02]  /*1a110*/  LOP3.LUT R0, R3, R237, R14, 0x96, !PT ;  /* 0x000000ed03007212 */ /* 0x000fe400078e960e */
[C---:B------:R-:W-:Y:S02]  /*1a120*/  LOP3.LUT R15, R2.reuse, 0xffff, RZ, 0xc0, !PT ;  /* 0x0000ffff020f7812 */ /* 0x040fe400078ec0ff */
[----:B------:R-:W-:Y:S02]  /*1a130*/  PRMT R38, R33, 0x7610, R38 ;  /* 0x0000761021267816 */ /* 0x000fe40000000026 */
[----:B------:R-:W-:-:S02]  /*1a140*/  LOP3.LUT R5, R2, 0xff, RZ, 0xc0, !PT ;  /* 0x000000ff02057812 */ /* 0x000fc400078ec0ff */
[--C-:B------:R-:W-:Y:S02]  /*1a150*/  SHF.R.U32.HI R14, RZ, 0x10, R2.reuse ;  /* 0x00000010ff0e7819 */ /* 0x100fe40000011602 */
[----:B------:R-:W-:Y:S01]  /*1a160*/  SHF.R.U32.HI R3, RZ, 0x18, R2 ;  /* 0x00000018ff037819 */ /* 0x000fe20000011602 */
[----:B------:R-:W-:Y:S01]  /*1a170*/  FADD.FTZ R2, R19, R21 ;  /* 0x0000001513027221 */ /* 0x000fe20000010000 */
[C---:B------:R-:W-:Y:S01]  /*1a180*/  F2FP.PACK_AB R20, R16.reuse, R23 ;  /* 0x000000171014723e */ /* 0x040fe200000000ff */
[----:B------:R-:W-:Y:S01]  /*1a190*/  FADD.FTZ R4, R16, R4 ;  /* 0x0000000410047221 */ /* 0x000fe20000010000 */
[----:B------:R-:W-:Y:S01]  /*1a1a0*/  PRMT R39, R32, 0x7632, R39 ;  /* 0x0000763220277816 */ /* 0x000fe20000000027 */
[----:B------:R-:W-:Y:S01]  /*1a1b0*/  FADD.FTZ R16, R18, R2 ;  /* 0x0000000212107221 */ /* 0x000fe20000010000 */
[----:B------:R-:W-:Y:S02]  /*1a1c0*/  SHF.R.U32.HI R2, RZ, 0x8, R17 ;  /* 0x00000008ff027819 */ /* 0x000fe40000011611 */
[----:B------:R-:W-:-:S02]  /*1a1d0*/  PRMT R37, R33, 0x7632, R37 ;  /* 0x0000763221257816 */ /* 0x000fc40000000025 */
[----:B------:R-:W-:Y:S02]  /*1a1e0*/  LOP3.LUT R2, R2, 0xffff, RZ, 0xc0, !PT ;  /* 0x0000ffff02027812 */ /* 0x000fe400078ec0ff */
[----:B------:R-:W-:Y:S01]  /*1a1f0*/  PRMT R40, R32, 0x7610, R40 ;  /* 0x0000761020287816 */ /* 0x000fe20000000028 */
[----:B--2---:R-:W-:-:S05]  /*1a200*/  @!P4 HADD2 R178, -R38.H0_H0, -RZ.H0_H0 ;  /* 0xa00000ff26b2c230 */ /* 0x004fca0000000900 */
[----:B------:R-:W-:Y:S02]  /*1a210*/  PRMT R193, R178, 0x7610, R193 ;  /* 0x00007610b2c17816 */ /* 0x000fe400000000c1 */
[----:B------:R-:W-:Y:S02]  /*1a220*/  PRMT R178, R38, 0x5410, R37 ;  /* 0x0000541026b27816 */ /* 0x000fe40000000025 */
[----:B------:R-:W-:Y:S02]  /*1a230*/  @!P4 PRMT R38, R193, 0x5410, RZ ;  /* 0x00005410c126c816 */ /* 0x000fe400000000ff */
[----:B------:R-:W-:Y:S01]  /*1a240*/  ISETP.GE.U32.AND P4, PT, R217, R2, PT ;  /* 0x00000002d900720c */ /* 0x000fe20003f86070 */
[----:B---3--:R-:W-:Y:S02]  /*1a250*/  @!P0 HADD2 R177, -R39.H0_H0, -RZ.H0_H0 ;  /* 0xa00000ff27b18230 */ /* 0x008fe40000000900 */
[----:B----4-:R-:W-:-:S03]  /*1a260*/  @!P3 HADD2 R179, -R37.H0_H0, -RZ.H0_H0 ;  /* 0xa00000ff25b3b230 */ /* 0x010fc60000000900 */
[----:B------:R-:W-:Y:S02]  /*1a270*/  PRMT R2, R177, 0x7610, R2 ;  /* 0x00007610b1027816 */ /* 0x000fe40000000002 */
[----:B------:R1:W2:Y:S01]  /*1a280*/  LDL.LU.S16 R177, [R1+0x120] ;  /* 0x0001200001b17983 */ /* 0x0002a20000300600 */
[----:B------:R-:W-:Y:S01]  /*1a290*/  PRMT R17, R179, 0x7610, R17 ;  /* 0x00007610b3117816 */ /* 0x000fe20000000011 */
[----:B------:R-:W-:Y:S01]  /*1a2a0*/  @!P5 HADD2 R191, -R40.H0_H0, -RZ.H0_H0 ;  /* 0xa00000ff28bfd230 */ /* 0x000fe20000000900 */
[----:B------:R-:W-:Y:S02]  /*1a2b0*/  PRMT R179, R40, 0x5410, R39 ;  /* 0x0000541028b37816 */ /* 0x000fe40000000027 */
[----:B------:R-:W-:Y:S02]  /*1a2c0*/  @!P3 PRMT R37, R17, 0x5410, RZ ;  /* 0x000054101125b816 */ /* 0x000fe400000000ff */
[----:B------:R3:W4:Y:S01]  /*1a2d0*/  MUFU.EX2 R17, R176 ;  /* 0x000000b000117308 */ /* 0x0007220000000800 */
[----:B------:R-:W-:-:S02]  /*1a2e0*/  @!P0 PRMT R39, R2, 0x5410, RZ ;  /* 0x0000541002278816 */ /* 0x000fc400000000ff */
[----:B------:R-:W-:Y:S02]  /*1a2f0*/  ISETP.GE.U32.AND P0, PT, R217, R3, PT ;  /* 0x00000003d900720c */ /* 0x000fe40003f06070 */
[----:B------:R-:W-:Y:S01]  /*1a300*/  PRMT R3, R191, 0x7610, R3 ;  /* 0x00007610bf037816 */ /* 0x000fe20000000003 */
[----:B------:R-:W-:Y:S01]  /*1a310*/  IMAD.MOV.U32 R191, RZ, RZ, R183 ;  /* 0x000000ffffbf7224 */ /* 0x000fe200078e00b7 */
[----:B------:R-:W-:Y:S01]  /*1a320*/  ISETP.GE.U32.AND P3, PT, R217, R5, PT ;  /* 0x00000005d900720c */ /* 0x000fe20003f66070 */
[----:B---3--:R1:W3:Y:S04]  /*1a330*/  LDL.LU.S16 R176, [R1+0x12c] ;  /* 0x00012c0001b07983 */ /* 0x0082e80000300600 */
[----:B------:R1:W3:Y:S01]  /*1a340*/  LDL.LU.S16 R193, [R1+0x128] ;  /* 0x0001280001c17983 */ /* 0x0002e20000300600 */
[----:B------:R4:W1:Y:S03]  /*1a350*/  MUFU.EX2 R5, R200 ;  /* 0x000000c800057308 */ /* 0x0008660000000800 */
[----:B------:R1:W3:Y:S01]  /*1a360*/  LDL.LU.S16 R183, [R1+0x130] ;  /* 0x0001300001b77983 */ /* 0x0002e20000300600 */
[----:B----4-:R-:W-:-:S03]  /*1a370*/  IMAD.MOV.U32 R200, RZ, RZ, R181 ;  /* 0x000000ffffc87224 */ /* 0x010fc600078e00b5 */
[----:B------:R4:W4:Y:S01]  /*1a380*/  LDL.LU.S16 R181, [R1+0x134] ;  /* 0x0001340001b57983 */ /* 0x0009220000300600 */
[----:B------:R-:W-:-:S04]  /*1a390*/  SHF.R.U32.HI R2, RZ, 0x10, R0 ;  /* 0x00000010ff027819 */ /* 0x000fc80000011600 */
[----:B------:R-:W-:Y:S02]  /*1a3a0*/  LOP3.LUT R2, R2, 0xff, RZ, 0xc0, !PT ;  /* 0x000000ff02027812 */ /* 0x000fe400078ec0ff */
[----:B------:R-:W-:Y:S02]  /*1a3b0*/  @!P5 PRMT R40, R3, 0x5410, RZ ;  /* 0x000054100328d816 */ /* 0x000fe400000000ff */
[----:B------:R-:W-:Y:S01]  /*1a3c0*/  ISETP.GE.U32.AND P5, PT, R217, R2, PT ;  /* 0x00000002d900720c */ /* 0x000fe20003fa6070 */
[----:B------:R-:W-:Y:S01]  /*1a3d0*/  FADD.FTZ R2, R17, R4 ;  /* 0x0000000411027221 */ /* 0x000fe20000010000 */
[----:B------:R-:W-:-:S03]  /*1a3e0*/  PRMT R33, R34, 0x7632, R33 ;  /* 0x0000763222217816 */ /* 0x000fc60000000021 */
[----:B-1----:R-:W-:Y:S01]  /*1a3f0*/  FADD.FTZ R3, R5, R2 ;  /* 0x0000000205037221 */ /* 0x002fe20000010000 */
[----:B------:R-:W-:Y:S02]  /*1a400*/  LOP3.LUT R2, R0, 0xff, RZ, 0xc0, !PT ;  /* 0x000000ff00027812 */ /* 0x000fe400078ec0ff */
[C---:B------:R-:W-:Y:S02]  /*1a410*/  PRMT R36, R35.reuse, 0x7610, R36 ;  /* 0x0000761023247816 */ /* 0x040fe40000000024 */
[----:B------:R-:W-:Y:S02]  /*1a420*/  PRMT R35, R35, 0x7632, R35 ;  /* 0x0000763223237816 */ /* 0x000fe40000000023 */
[----:B------:R-:W-:Y:S02]  /*1a430*/  PRMT R30, R27, 0x7610, R30 ;  /* 0x000076101b1e7816 */ /* 0x000fe4000000001e */
[----:B------:R-:W-:Y:S01]  /*1a440*/  F2FP.PACK_AB R59, R5, R17 ;  /* 0x00000011053b723e */ /* 0x000fe200000000ff */
[----:B------:R-:W-:Y:S01]  /*1a450*/  IMAD.MOV.U32 R202, RZ, RZ, R182 ;  /* 0x000000ffffca7224 */ /* 0x000fe200078e00b6 */
[----:B--2---:R-:W-:-:S05]  /*1a460*/  @!P2 HADD2 R177, -R34.H0_H0, -RZ.H0_H0 ;  /* 0xa00000ff22b1a230 */ /* 0x004fca0000000900 */
[----:B------:R-:W-:Y:S02]  /*1a470*/  PRMT R201, R177, 0x7610, R201 ;  /* 0x00007610b1c97816 */ /* 0x000fe400000000c9 */
[----:B------:R-:W-:Y:S02]  /*1a480*/  PRMT R177, R34, 0x5410, R33 ;  /* 0x0000541022b17816 */ /* 0x000fe40000000021 */
[----:B------:R-:W-:Y:S02]  /*1a490*/  @!P2 PRMT R34, R201, 0x5410, RZ ;  /* 0x00005410c922a816 */ /* 0x000fe400000000ff */
[----:B------:R-:W-:Y:S02]  /*1a4a0*/  ISETP.GE.U32.AND P2, PT, R217, R2, PT ;  /* 0x00000002d900720c */ /* 0x000fe40003f46070 */
[----:B------:R-:W-:Y:S02]  /*1a4b0*/  SHF.R.U32.HI R2, RZ, 0x18, R0 ;  /* 0x00000018ff027819 */ /* 0x000fe40000011600 */
[----:B------:R-:W-:-:S04]  /*1a4c0*/  LOP3.LUT R0, R0, 0xffff, RZ, 0xc0, !PT ;  /* 0x0000ffff00007812 */ /* 0x000fc800078ec0ff */
[----:B------:R-:W-:Y:S01]  /*1a4d0*/  SHF.R.U32.HI R0, RZ, 0x8, R0 ;  /* 0x00000008ff007819 */ /* 0x000fe20000011600 */
[----:B---3--:R-:W-:Y:S02]  /*1a4e0*/  @!P4 HADD2 R193, -R33.H0_H0, -RZ.H0_H0 ;  /* 0xa00000ff21c1c230 */ /* 0x008fe40000000900 */
[----:B------:R-:W-:Y:S02]  /*1a4f0*/  @!P1 HADD2 R176, -R36.H0_H0, -RZ.H0_H0 ;  /* 0xa00000ff24b09230 */ /* 0x000fe40000000900 */
[----:B------:R-:W-:Y:S01]  /*1a500*/  @!P6 HADD2 R183, -R35.H0_H0, -RZ.H0_H0 ;  /* 0xa00000ff23b7e230 */ /* 0x000fe20000000900 */
[----:B------:R-:W-:Y:S02]  /*1a510*/  PRMT R192, R193, 0x7610, R192 ;  /* 0x00007610c1c07816 */ /* 0x000fe400000000c0 */
[----:B------:R1:W2:Y:S02]  /*1a520*/  LDL.LU.S16 R193, [R1+0x138] ;  /* 0x0001380001c17983 */ /* 0x0002a40000300600 */
[----:B------:R-:W-:-:S02]  /*1a530*/  PRMT R5, R183, 0x7610, R5 ;  /* 0x00007610b7057816 */ /* 0x000fc40000000005 */
[----:B------:R-:W-:Y:S02]  /*1a540*/  @!P4 PRMT R33, R192, 0x5410, RZ ;  /* 0x00005410c021c816 */ /* 0x000fe400000000ff */
[----:B------:R-:W-:Y:S01]  /*1a550*/  PRMT R17, R176, 0x7610, R17 ;  /* 0x00007610b0117816 */ /* 0x000fe20000000011 */
[----:B------:R1:W3:Y:S01]  /*1a560*/  LDL.LU.S16 R192, [R1+0x140] ;  /* 0x0001400001c07983 */ /* 0x0002e20000300600 */
[----:B------:R-:W-:Y:S01]  /*1a570*/  LOP3.LUT R0, R0, 0xffff, RZ, 0xc0, !PT ;  /* 0x0000ffff00007812 */ /* 0x000fe200078ec0ff */
[----:B----4-:R-:W-:Y:S02]  /*1a580*/  @!P2 HADD2 R181, -R30.H0_H0, -RZ.H0_H0 ;  /* 0xa00000ff1eb5a230 */ /* 0x010fe40000000900 */
[----:B------:R1:W4:Y:S01]  /*1a590*/  LDL.LU.S16 R182, [R1+0x13c] ;  /* 0x00013c0001b67983 */ /* 0x0003220000300600 */
[----:B------:R-:W-:Y:S02]  /*1a5a0*/  PRMT R176, R36, 0x5410, R35 ;  /* 0x0000541024b07816 */ /* 0x000fe40000000023 */
[----:B------:R-:W-:-:S02]  /*1a5b0*/  @!P6 PRMT R35, R5, 0x5410, RZ ;  /* 0x000054100523e816 */ /* 0x000fc400000000ff */
[----:B------:R-:W-:Y:S01]  /*1a5c0*/  PRMT R4, R181, 0x7610, R4 ;  /* 0x00007610b5047816 */ /* 0x000fe20000000004 */
[----:B------:R1:W-:Y:S01]  /*1a5d0*/  MUFU.EX2 R5, R180 ;  /* 0x000000b400057308 */ /* 0x0003e20000000800 */
[----:B------:R2:W4:Y:S01]  /*1a5e0*/  LDL.LU.S16 R181, [R1+0x148] ;  /* 0x0001480001b57983 */ /* 0x0005220000300600 */
[----:B------:R-:W-:Y:S02]  /*1a5f0*/  @!P1 PRMT R36, R17, 0x5410, RZ ;  /* 0x0000541011249816 */ /* 0x000fe400000000ff */
[C---:B------:R-:W-:Y:S02]  /*1a600*/  ISETP.GE.U32.AND P6, PT, R217.reuse, R0, PT ;  /* 0x00000000d900720c */ /* 0x040fe40003fc6070 */
[----:B------:R-:W-:Y:S01]  /*1a610*/  SHF.R.U32.HI R0, RZ, 0x8, R15 ;  /* 0x00000008ff007819 */ /* 0x000fe2000001160f */
[----:B-1----:R1:W4:Y:S04]  /*1a620*/  LDL.LU.S16 R180, [R1+0x144] ;  /* 0x0001440001b47983 */ /* 0x0023280000300600 */
[----:B------:R1:W4:Y:S04]  /*1a630*/  LDL.LU.S16 R17, [R1+0x154] ;  /* 0x0001540001117983 */ /* 0x0003280000300600 */
[----:B------:R1:W4:Y:S01]  /*1a640*/  LDL.LU.S16 R15, [R1+0x150] ;  /* 0x00015000010f7983 */ /* 0x0003220000300600 */
[----:B------:R-:W-:-:S02]  /*1a650*/  ISETP.GE.U32.AND P4, PT, R217, R2, PT ;  /* 0x00000002d900720c */ /* 0x000fc40003f86070 */
[----:B------:R-:W-:-:S04]  /*1a660*/  PRMT R29, R27, 0x7632, R29 ;  /* 0x000076321b1d7816 */ /* 0x000fc8000000001d */
[----:B------:R-:W-:Y:S02]  /*1a670*/  PRMT R183, R30, 0x5410, R29 ;  /* 0x000054101eb77816 */ /* 0x000fe4000000001d */
[----:B------:R-:W-:Y:S02]  /*1a680*/  @!P2 PRMT R30, R4, 0x5410, RZ ;  /* 0x00005410041ea816 */ /* 0x000fe400000000ff */
[----:B------:R1:W1:Y:S01]  /*1a690*/  MUFU.EX2 R4, R7 ;  /* 0x0000000700047308 */ /* 0x0002620000000800 */
[----:B------:R-:W-:Y:S02]  /*1a6a0*/  LOP3.LUT R2, R14, 0xff, RZ, 0xc0, !PT ;  /* 0x000000ff0e027812 */ /* 0x000fe400078ec0ff */
[----:B------:R-:W-:Y:S02]  /*1a6b0*/  PRMT R31, R28, 0x7632, R31 ;  /* 0x000076321c1f7816 */ /* 0x000fe4000000001f */
[----:B------:R-:W-:Y:S02]  /*1a6c0*/  LOP3.LUT R0, R0, 0xffff, RZ, 0xc0, !PT ;  /* 0x0000ffff00007812 */ /* 0x000fe400078ec0ff */
[----:B------:R-:W-:-:S02]  /*1a6d0*/  PRMT R32, R28, 0x7610, R32 ;  /* 0x000076101c207816 */ /* 0x000fc40000000020 */
[C---:B------:R-:W-:Y:S02]  /*1a6e0*/  ISETP.GE.U32.AND P1, PT, R217.reuse, R2, PT ;  /* 0x00000002d900720c */ /* 0x040fe40003f26070 */
[----:B------:R-:W-:Y:S02]  /*1a6f0*/  ISETP.GE.U32.AND P2, PT, R217, R0, PT ;  /* 0x00000000d900720c */ /* 0x000fe40003f46070 */
[----:B------:R-:W-:Y:S02]  /*1a700*/  PRMT R27, R22, 0x7632, R27 ;  /* 0x00007632161b7816 */ /* 0x000fe4000000001b */
[----:B------:R-:W-:Y:S01]  /*1a710*/  F2FP.PACK_AB R19, R18, R19 ;  /* 0x000000131213723e */ /* 0x000fe200000000ff */
[----:B-1----:R-:W4:Y:S01]  /*1a720*/  LDL.LU R7, [R1+0x3c8] ;  /* 0x0003c80001077983 */ /* 0x002f220000300800 */
[----:B------:R-:W-:Y:S02]  /*1a730*/  PRMT R28, R22, 0x7610, R28 ;  /* 0x00007610161c7816 */ /* 0x000fe4000000001c */
[----:B------:R-:W-:-:S02]  /*1a740*/  PRMT R25, R26, 0x7632, R25 ;  /* 0x000076321a197816 */ /* 0x000fc40000000019 */
[----:B------:R-:W-:Y:S02]  /*1a750*/  F2FP.PACK_AB R58, R4, R5 ;  /* 0x00000005043a723e */ /* 0x000fe400000000ff */
[C---:B------:R-:W-:Y:S02]  /*1a760*/  PRMT R22, R24.reuse, 0x7610, R22 ;  /* 0x0000761018167816 */ /* 0x040fe40000000016 */
[----:B------:R-:W-:Y:S01]  /*1a770*/  PRMT R21, R24, 0x7632, R21 ;  /* 0x0000763218157816 */ /* 0x000fe20000000015 */
[----:B------:R-:W-:-:S03]  /*1a780*/  FMUL.FTZ R252, R149, R168 ;  /* 0x000000a895fc7220 */ /* 0x000fc60000410000 */
[----:B------:R-:W-:Y:S02]  /*1a790*/  PRMT R149, R22, 0x5410, R21 ;  /* 0x0000541016957816 */ /* 0x000fe40000000015 */
[C---:B------:R-:W-:Y:S01]  /*1a7a0*/  PRMT R24, R60.reuse, 0x7610, R24 ;  /* 0x000076103c187816 */ /* 0x040fe20000000018 */
[-C--:B------:R-:W-:Y:S01]  /*1a7b0*/  FMUL.FTZ R201, R137, R168.reuse ;  /* 0x000000a889c97220 */ /* 0x080fe20000410000 */
[----:B------:R-:W-:Y:S01]  /*1a7c0*/  PRMT R23, R60, 0x7632, R23 ;  /* 0x000076323c177816 */ /* 0x000fe20000000017 */
[----:B------:R-:W-:Y:S02]  /*1a7d0*/  IMAD.MOV.U32 R220, RZ, RZ, R226 ;  /* 0x000000ffffdc7224 */ /* 0x000fe400078e00e2 */
[----:B------:R-:W-:Y:S02]  /*1a7e0*/  IMAD.MOV.U32 R219, RZ, RZ, R206 ;  /* 0x000000ffffdb7224 */ /* 0x000fe400078e00ce */
[-C--:B------:R-:W-:Y:S02]  /*1a7f0*/  FMUL.FTZ R245, R152, R168.reuse ;  /* 0x000000a898f57220 */ /* 0x080fe40000410000 */
[----:B------:R-:W-:-:S02]  /*1a800*/  FMUL.FTZ R206, R140, R168 ;  /* 0x000000a88cce7220 */ /* 0x000fc40000410000 */
[-C--:B------:R-:W-:Y:S02]  /*1a810*/  FMUL.FTZ R226, R141, R168.reuse ;  /* 0x000000a88de27220 */ /* 0x080fe40000410000 */
[----:B------:R-:W-:Y:S01]  /*1a820*/  FMUL.FTZ R243, R136, R168 ;  /* 0x000000a888f37220 */ /* 0x000fe20000410000 */
[----:B--2---:R-:W-:-:S05]  /*1a830*/  @!P6 HADD2 R193, -R29.H0_H0, -RZ.H0_H0 ;  /* 0xa00000ff1dc1e230 */ /* 0x004fca0000000900 */
[----:B------:R-:W-:Y:S01]  /*1a840*/  PRMT R0, R193, 0x7610, R0 ;  /* 0x00007610c1007816 */ /* 0x000fe20000000000 */
[----:B---3--:R-:W-:Y:S02]  /*1a850*/  @!P5 HADD2 R192, -R32.H0_H0, -RZ.H0_H0 ;  /* 0xa00000ff20c0d230 */ /* 0x008fe40000000900 */
[----:B----4-:R-:W-:Y:S01]  /*1a860*/  @!P4 HADD2 R182, -R31.H0_H0, -RZ.H0_H0 ;  /* 0xa00000ff1fb6c230 */ /* 0x010fe20000000900 */
[----:B------:R-:W-:Y:S01]  /*1a870*/  @!P6 PRMT R29, R0, 0x5410, RZ ;  /* 0x00005410001de816 */ /* 0x000fe200000000ff */
[----:B------:R-:W-:-:S03]  /*1a880*/  FADD.FTZ R0, R5, R16 ;  /* 0x0000001005007221 */ /* 0x000fc60000010000 */
[----:B------:R-:W-:Y:S02]  /*1a890*/  PRMT R2, R182, 0x7610, R2 ;  /* 0x00007610b6027816 */ /* 0x000fe40000000002 */
[----:B------:R-:W-:Y:S01]  /*1a8a0*/  PRMT R18, R192, 0x7610, R18 ;  /* 0x00007610c0127816 */ /* 0x000fe20000000012 */
[----:B------:R-:W-:Y:S01]  /*1a8b0*/  @!P3 HADD2 R181, -R26.H0_H0, -RZ.H0_H0 ;  /* 0xa00000ff1ab5b230 */ /* 0x000fe20000000900 */
[----:B------:R-:W-:Y:S02]  /*1a8c0*/  PRMT R182, R32, 0x5410, R31 ;  /* 0x0000541020b67816 */ /* 0x000fe4000000001f */
[----:B------:R-:W-:Y:S01]  /*1a8d0*/  @!P4 PRMT R31, R2, 0x5410, RZ ;  /* 0x00005410021fc816 */ /* 0x000fe200000000ff */
[----:B------:R-:W-:Y:S01]  /*1a8e0*/  FADD.FTZ R2, R4, R0 ;  /* 0x0000000004027221 */ /* 0x000fe20000010000 */
[----:B------:R-:W-:Y:S02]  /*1a8f0*/  @!P5 PRMT R32, R18, 0x5410, RZ ;  /* 0x000054101220d816 */ /* 0x000fe400000000ff */
[----:B------:R-:W-:Y:S01]  /*1a900*/  PRMT R14, R181, 0x7610, R14 ;  /* 0x00007610b50e7816 */ /* 0x000fe2000000000e */
[----:B------:R1:W2:Y:S01]  /*1a910*/  MUFU.EX2 R18, R12 ;  /* 0x0000000c00127308 */ /* 0x0002a20000000800 */
[----:B------:R-:W-:Y:S01]  /*1a920*/  PRMT R181, R28, 0x5410, R27 ;  /* 0x000054101cb57816 */ /* 0x000fe2000000001b */
[----:B------:R-:W-:-:S02]  /*1a930*/  @!P0 HADD2 R15, -R27.H0_H0, -RZ.H0_H0 ;  /* 0xa00000ff1b0f8230 */ /* 0x000fc40000000900 */
[----:B------:R-:W-:Y:S02]  /*1a940*/  @!P1 HADD2 R17, -R28.H0_H0, -RZ.H0_H0 ;  /* 0xa00000ff1c119230 */ /* 0x000fe40000000900 */
[----:B------:R-:W-:Y:S01]  /*1a950*/  @!P2 HADD2 R180, -R25.H0_H0, -RZ.H0_H0 ;  /* 0xa00000ff19b4a230 */ /* 0x000fe20000000900 */
[----:B------:R-:W-:Y:S01]  /*1a960*/  PRMT R0, R15, 0x7610, R0 ;  /* 0x000076100f007816 */ /* 0x000fe20000000000 */
[----:B------:R-:W3:Y:S01]  /*1a970*/  MUFU.EX2 R16, R13 ;  /* 0x0000000d00107308 */ /* 0x000ee20000000800 */
[----:B------:R-:W-:Y:S01]  /*1a980*/  PRMT R4, R17, 0x7610, R4 ;  /* 0x0000761011047816 */ /* 0x000fe20000000004 */
[----:B-1----:R-:W4:Y:S01]  /*1a990*/  LDL.LU R12, [R1+0x3c4] ;  /* 0x0003c400010c7983 */ /* 0x002f220000300800 */
[----:B------:R-:W-:Y:S02]  /*1a9a0*/  @!P0 PRMT R27, R0, 0x5410, RZ ;  /* 0x00005410001b8816 */ /* 0x000fe400000000ff */
[----:B------:R-:W-:-:S03]  /*1a9b0*/  LEA R0, R230, 0x3, 0x2 ;  /* 0x00000003e6007811 */ /* 0x000fc600078e10ff */
[----:B------:R-:W1:Y:S01]  /*1a9c0*/  MUFU.EX2 R15, R10 ;  /* 0x0000000a000f7308 */ /* 0x000e620000000800 */
[----:B------:R-:W-:Y:S02]  /*1a9d0*/  PRMT R5, R180, 0x7610, R5 ;  /* 0x00007610b4057816 */ /* 0x000fe40000000005 */
[----:B------:R-:W-:-:S05]  /*1a9e0*/  LOP3.LUT R0, R133, R9, R0, 0x96, !PT ;  /* 0x0000000985007212 */ /* 0x000fca00078e9600 */
[----:B------:R-:W1:Y:S01]  /*1a9f0*/  MUFU.EX2 R17, R11 ;  /* 0x0000000b00117308 */ /* 0x000e620000000800 */
[----:B------:R-:W-:Y:S01]  /*1aa00*/  PRMT R180, R26, 0x5410, R25 ;  /* 0x000054101ab47816 */ /* 0x000fe20000000019 */
[----:B--2---:R-:W-:Y:S01]  /*1aa10*/  FADD.FTZ R2, R18, R2 ;  /* 0x0000000212027221 */ /* 0x004fe20000010000 */
[----:B------:R-:W-:Y:S01]  /*1aa20*/  @!P2 PRMT R25, R5, 0x5410, RZ ;  /* 0x000054100519a816 */ /* 0x000fe200000000ff */
[----:B---3--:R-:W-:Y:S01]  /*1aa30*/  FADD.FTZ R3, R16, R3 ;  /* 0x0000000310037221 */ /* 0x008fe20000010000 */
[----:B------:R-:W-:Y:S01]  /*1aa40*/  @!P1 PRMT R28, R4, 0x5410, RZ ;  /* 0x00005410041c9816 */ /* 0x000fe200000000ff */
[----:B------:R-:W-:Y:S01]  /*1aa50*/  IMAD.WIDE.U32 R4, R0, -0x326172a9, RZ ;  /* 0xcd9e8d5700047825 */ /* 0x000fe200078e00ff */
[----:B------:R-:W4:Y:S04]  /*1aa60*/  LDL.LU R13, [R1+0x3c0] ;  /* 0x0003c000010d7983 */ /* 0x000f280000300800 */
[----:B------:R-:W-:-:S02]  /*1aa70*/  LOP3.LUT R0, R5, R232, R214, 0x96, !PT ;  /* 0x000000e805007212 */ /* 0x000fc400078e96d6 */
[----:B-1----:R-:W-:Y:S01]  /*1aa80*/  F2FP.PACK_AB R57, R15, R16 ;  /* 0x000000100f39723e */ /* 0x002fe200000000ff */
[C---:B------:R-:W-:Y:S01]  /*1aa90*/  FADD.FTZ R2, R17.reuse, R2 ;  /* 0x0000000211027221 */ /* 0x040fe20000010000 */
[----:B------:R-:W-:Y:S01]  /*1aaa0*/  F2FP.PACK_AB R164, R17, R18 ;  /* 0x0000001211a4723e */ /* 0x000fe200000000ff */
[----:B------:R-:W-:Y:S01]  /*1aab0*/  IMAD.WIDE.U32 R16, R0, -0x2daee0ad, RZ ;  /* 0xd2511f5300107825 */ /* 0x000fe200078e00ff */
[----:B------:R-:W-:Y:S01]  /*1aac0*/  @!P3 PRMT R26, R14, 0x5410, RZ ;  /* 0x000054100e1ab816 */ /* 0x000fe200000000ff */
[----:B------:R-:W2:Y:S03]  /*1aad0*/  LDL.LU R10, [R1+0x3bc] ;  /* 0x0003bc00010a7983 */ /* 0x000ea60000300800 */
[----:B------:R-:W-:Y:S01]  /*1aae0*/  LOP3.LUT R0, R17, R234, R246, 0x96, !PT ;  /* 0x000000ea11007212 */ /* 0x000fe200078e96f6 */
[----:B------:R-:W-:Y:S01]  /*1aaf0*/  FADD.FTZ R3, R15, R3 ;  /* 0x000000030f037221 */ /* 0x000fe20000010000 */
[----:B------:R-:W-:Y:S01]  /*1ab00*/  LOP3.LUT R14, R125, R233, R4, 0x96, !PT ;  /* 0x000000e97d0e7212 */ /* 0x000fe200078e9604 */
[----:B------:R-:W2:Y:S02]  /*1ab10*/  LDL.LU R11, [R1+0x3b8] ;  /* 0x0003b800010b7983 */ /* 0x000ea40000300800 */
[----:B------:R-:W-:-:S02]  /*1ab20*/  IMAD.WIDE.U32 R4, R0, -0x326172a9, RZ ;  /* 0xcd9e8d5700047825 */ /* 0x000fc400078e00ff */
[----:B------:R-:W-:Y:S02]  /*1ab30*/  STL [R1+0x68], R3 ;  /* 0x0000680301007387 */ /* 0x000fe40000100800 */
[----:B------:R-:W-:Y:S02]  /*1ab40*/  IMAD.WIDE.U32 R14, R14, -0x2daee0ad, RZ ;  /* 0xd2511f530e0e7825 */ /* 0x000fe400078e00ff */
[----:B------:R1:W-:Y:S03]  /*1ab50*/  STL [R1+0x288], R2 ;  /* 0x0002880201007387 */ /* 0x0003e60000100800 */
[----:B------:R-:W-:Y:S02]  /*1ab60*/  LOP3.LUT R0, R15, R241, R16, 0x96, !PT ;  /* 0x000000f10f007212 */ /* 0x000fe400078e9610 */
[----:B-1----:R-:W-:-:S05]  /*1ab70*/  LOP3.LUT R2, R5, R231, R124, 0x96, !PT ;  /* 0x000000e705027212 */ /* 0x002fca00078e967c */
        /* <DEDUP_REMOVED lines=18> */
[----:B------:R-:W-:-:S04]  /*1aca0*/  LOP3.LUT R0, R2, 0xff, RZ, 0xc0, !PT ;  /* 0x000000ff02007812 */ /* 0x000fc800078ec0ff */
[----:B------:R-:W-:Y:S02]  /*1acb0*/  ISETP.GE.U32.AND P3, PT, R217, R0, PT ;  /* 0x00000000d900720c */ /* 0x000fe40003f66070 */
[----:B------:R-:W-:Y:S02]  /*1acc0*/  SHF.R.U32.HI R0, RZ, 0x10, R2 ;  /* 0x00000010ff007819 */ /* 0x000fe40000011602 */
[----:B------:R-:W-:Y:S02]  /*1acd0*/  LOP3.LUT R3, R2, 0xffff, RZ, 0xc0, !PT ;  /* 0x0000ffff02037812 */ /* 0x000fe400078ec0ff */
[----:B------:R-:W-:Y:S02]  /*1ace0*/  LOP3.LUT R0, R0, 0xff, RZ, 0xc0, !PT ;  /* 0x000000ff00007812 */ /* 0x000fe400078ec0ff */
[----:B------:R-:W-:Y:S02]  /*1acf0*/  LOP3.LUT R14, R5, R238, R14, 0x96, !PT ;  /* 0x000000ee050e7212 */ /* 0x000fe400078e960e */
[----:B------:R-:W-:-:S02]  /*1ad00*/  SHF.R.U32.HI R2, RZ, 0x18, R2 ;  /* 0x00000018ff027819 */ /* 0x000fc40000011602 */
[C---:B------:R-:W-:Y:S02]  /*1ad10*/  ISETP.GE.U32.AND P6, PT, R217.reuse, R0, PT ;  /* 0x00000000d900720c */ /* 0x040fe40003fc6070 */
[----:B------:R-:W-:Y:S01]  /*1ad20*/  SHF.R.U32.HI R0, RZ, 0x8, R3 ;  /* 0x00000008ff007819 */ /* 0x000fe20000011603 */
[----:B------:R-:W-:Y:S01]  /*1ad30*/  @!P0 HADD2 R124, -R22.H0_H0, -RZ.H0_H0 ;  /* 0xa00000ff167c8230 */ /* 0x000fe20000000900 */
[----:B------:R-:W-:Y:S01]  /*1ad40*/  ISETP.GE.U32.AND P5, PT, R217, R2, PT ;  /* 0x00000002d900720c */ /* 0x000fe20003fa6070 */
[----:B------:R-:W-:Y:S01]  /*1ad50*/  IMAD.WIDE.U32 R2, R14, -0x2daee0ad, RZ ;  /* 0xd2511f530e027825 */ /* 0x000fe200078e00ff */
[----:B------:R-:W-:Y:S02]  /*1ad60*/  LOP3.LUT R0, R0, 0xffff, RZ, 0xc0, !PT ;  /* 0x0000ffff00007812 */ /* 0x000fe400078ec0ff */
[----:B------:R-:W-:Y:S02]  /*1ad70*/  LOP3.LUT R4, R4, 0xff, RZ, 0xc0, !PT ;  /* 0x000000ff04047812 */ /* 0x000fe400078ec0ff */
[----:B------:R-:W-:-:S02]  /*1ad80*/  @!P0 PRMT R22, R124, 0x5410, RZ ;  /* 0x000054107c168816 */ /* 0x000fc400000000ff */
[----:B------:R-:W-:Y:S02]  /*1ad90*/  ISETP.GE.U32.AND P0, PT, R217, R0, PT ;  /* 0x00000000d900720c */ /* 0x000fe40003f06070 */
[----:B------:R-:W-:Y:S02]  /*1ada0*/  LOP3.LUT R0, R3, R237, R16, 0x96, !PT ;  /* 0x000000ed03007212 */ /* 0x000fe400078e9610 */
[----:B------:R-:W-:Y:S02]  /*1adb0*/  ISETP.GE.U32.AND P4, PT, R217, R4, PT ;  /* 0x00000004d900720c */ /* 0x000fe40003f86070 */
[----:B------:R-:W-:Y:S01]  /*1adc0*/  SHF.R.U32.HI R4, RZ, 0x10, R0 ;  /* 0x00000010ff047819 */ /* 0x000fe20000011600 */
[----:B------:R-:W-:Y:S01]  /*1add0*/  @!P2 HADD2 R125, -R21.H0_H0, -RZ.H0_H0 ;  /* 0xa00000ff157da230 */ /* 0x000fe20000000900 */
[----:B------:R-:W-:Y:S02]  /*1ade0*/  FADD.FTZ R5, R184, R78 ;  /* 0x0000004eb8057221 */ /* 0x000fe40000010000 */
[----:B------:R-:W-:-:S02]  /*1adf0*/  LOP3.LUT R4, R4, 0xff, RZ, 0xc0, !PT ;  /* 0x000000ff04047812 */ /* 0x000fc400078ec0ff */
[----:B------:R-:W-:Y:S02]  /*1ae00*/  @!P2 PRMT R21, R125, 0x5410, RZ ;  /* 0x000054107d15a816 */ /* 0x000fe400000000ff */
[----:B------:R-:W-:Y:S01]  /*1ae10*/  ISETP.GE.U32.AND P2, PT, R217, R4, PT ;  /* 0x00000004d900720c */ /* 0x000fe20003f46070 */
[----:B------:R-:W-:Y:S02]  /*1ae20*/  FADD.FTZ R4, R185, R5 ;  /* 0x00000005b9047221 */ /* 0x000fe40000010000 */
[----:B------:R-:W-:Y:S01]  /*1ae30*/  @!P4 HADD2 R137, -R24.H0_H0, -RZ.H0_H0 ;  /* 0xa00000ff1889c230 */ /* 0x000fe20000000900 */
[----:B------:R-:W-:Y:S02]  /*1ae40*/  IMAD.MOV.U32 R193, RZ, RZ, R200 ;  /* 0x000000ffffc17224 */ /* 0x000fe400078e00c8 */
[----:B------:R-:W-:Y:S01]  /*1ae50*/  IMAD.MOV.U32 R200, RZ, RZ, R205 ;  /* 0x000000ffffc87224 */ /* 0x000fe200078e00cd */
[----:B------:R1:W-:Y:S01]  /*1ae60*/  STL [R1+0x6c], R4 ;  /* 0x00006c0401007387 */ /* 0x0003e20000100800 */
[----:B------:R-:W-:Y:S01]  /*1ae70*/  FMUL.FTZ R205, R148, R168 ;  /* 0x000000a894cd7220 */ /* 0x000fe20000410000 */
[----:B------:R-:W-:-:S02]  /*1ae80*/  PRMT R148, R24, 0x5410, R23 ;  /* 0x0000541018947816 */ /* 0x000fc40000000017 */
[----:B------:R-:W-:Y:S01]  /*1ae90*/  @!P4 PRMT R24, R137, 0x5410, RZ ;  /* 0x000054108918c816 */ /* 0x000fe200000000ff */
[----:B------:R3:W2:Y:S01]  /*1aea0*/  LDL.LU.S16 R184, [R1+0x170] ;  /* 0x0001700001b87983 */ /* 0x0006a20000300600 */
[----:B------:R-:W-:-:S03]  /*1aeb0*/  FMUL.FTZ R192, R153, R168 ;  /* 0x000000a899c07220 */ /* 0x000fc60000410000 */
[----:B------:R3:W2:Y:S04]  /*1aec0*/  LDL.LU.S16 R137, [R1+0x16c] ;  /* 0x00016c0001897983 */ /* 0x0006a80000300600 */
[----:B------:R3:W2:Y:S04]  /*1aed0*/  LDL.LU.S16 R185, [R1+0x17c] ;  /* 0x00017c0001b97983 */ /* 0x0006a80000300600 */
[----:B------:R3:W2:Y:S04]  /*1aee0*/  LDL.LU.S16 R168, [R1+0x174] ;  /* 0x0001740001a87983 */ /* 0x0006a80000300600 */
[----:B------:R3:W2:Y:S01]  /*1aef0*/  LDL.LU.S16 R125, [R1+0x180] ;  /* 0x00018000017d7983 */ /* 0x0006a20000300600 */
[----:B-1----:R-:W-:-:S04]  /*1af00*/  LOP3.LUT R4, R0, 0xff, RZ, 0xc0, !PT ;  /* 0x000000ff00047812 */ /* 0x002fc800078ec0ff */
[----:B------:R-:W-:Y:S02]  /*1af10*/  ISETP.GE.U32.AND P4, PT, R217, R4, PT ;  /* 0x00000004d900720c */ /* 0x000fe40003f86070 */
[----:B------:R-:W-:Y:S02]  /*1af20*/  SHF.R.U32.HI R4, RZ, 0x18, R0 ;  /* 0x00000018ff047819 */ /* 0x000fe40000011600 */
[----:B------:R-:W-:Y:S01]  /*1af30*/  LOP3.LUT R0, R0, 0xffff, RZ, 0xc0, !PT ;  /* 0x0000ffff00007812 */ /* 0x000fe200078ec0ff */
[----:B------:R-:W-:Y:S01]  /*1af40*/  @!P1 HADD2 R136, -R23.H0_H0, -RZ.H0_H0 ;  /* 0xa00000ff17889230 */ /* 0x000fe20000000900 */
[----:B------:R-:W-:Y:S02]  /*1af50*/  PRMT R17, R20, 0x7632, R17 ;  /* 0x0000763214117816 */ /* 0x000fe40000000011 */
[----:B------:R-:W-:Y:S01]  /*1af60*/  SHF.R.U32.HI R0, RZ, 0x8, R0 ;  /* 0x00000008ff007819 */ /* 0x000fe20000011600 */
[----:B------:R-:W-:Y:S01]  /*1af70*/  @!P3 HADD2 R140, -R20.H0_H0, -RZ.H0_H0 ;  /* 0xa00000ff148cb230 */ /* 0x000fe20000000900 */
[----:B------:R-:W-:-:S02]  /*1af80*/  @!P1 PRMT R23, R136, 0x5410, RZ ;  /* 0x0000541088179816 */ /* 0x000fc400000000ff */
[----:B------:R-:W-:Y:S01]  /*1af90*/  LOP3.LUT R0, R0, 0xffff, RZ, 0xc0, !PT ;  /* 0x0000ffff00007812 */ /* 0x000fe200078ec0ff */
[----:B------:R-:W-:Y:S01]  /*1afa0*/  @!P0 HADD2 R141, -R17.H0_H0, -RZ.H0_H0 ;  /* 0xa00000ff118d8230 */ /* 0x000fe20000000900 */
[----:B------:R-:W-:Y:S02]  /*1afb0*/  PRMT R136, R20, 0x5410, R17 ;  /* 0x0000541014887816 */ /* 0x000fe40000000011 */
[----:B------:R-:W-:Y:S02]  /*1afc0*/  @!P3 PRMT R20, R140, 0x5410, RZ ;  /* 0x000054108c14b816 */ /* 0x000fe400000000ff */
[----:B------:R-:W-:Y:S02]  /*1afd0*/  ISETP.GE.U32.AND P3, PT, R217, R0, PT ;  /* 0x00000000d900720c */ /* 0x000fe40003f66070 */
[----:B------:R-:W-:Y:S02]  /*1afe0*/  LOP3.LUT R0, R2, 0xff, RZ, 0xc0, !PT ;  /* 0x000000ff02007812 */ /* 0x000fe400078ec0ff */
[----:B------:R-:W-:-:S02]  /*1aff0*/  @!P0 PRMT R17, R141, 0x5410, RZ ;  /* 0x000054108d118816 */ /* 0x000fc400000000ff */
[C---:B------:R-:W-:Y:S02]  /*1b000*/  ISETP.GE.U32.AND P0, PT, R217.reuse, R0, PT ;  /* 0x00000000d900720c */ /* 0x040fe40003f06070 */
[----:B------:R-:W-:Y:S02]  /*1b010*/  ISETP.GE.U32.AND P1, PT, R217, R4, PT ;  /* 0x00000004d900720c */ /* 0x000fe40003f26070 */
[----:B------:R-:W-:Y:S02]  /*1b020*/  PRMT R4, R57, 0x7610, R4 ;  /* 0x0000761039047816 */ /* 0x000fe40000000004 */
[C---:B------:R-:W-:Y:S02]  /*1b030*/  PRMT R14, R59.reuse, 0x7610, R14 ;  /* 0x000076103b0e7816 */ /* 0x040fe4000000000e */
[----:B------:R-:W-:Y:S02]  /*1b040*/  PRMT R5, R59, 0x7632, R5 ;  /* 0x000076323b057816 */ /* 0x000fe40000000005 */
[----:B------:R-:W-:-:S02]  /*1b050*/  PRMT R15, R58, 0x7632, R15 ;  /* 0x000076323a0f7816 */ /* 0x000fc4000000000f */
[----:B------:R-:W-:Y:S02]  /*1b060*/  PRMT R16, R58, 0x7610, R16 ;  /* 0x000076103a107816 */ /* 0x000fe40000000010 */
[----:B------:R-:W-:Y:S01]  /*1b070*/  PRMT R0, R57, 0x7632, R0 ;  /* 0x0000763239007816 */ /* 0x000fe20000000000 */
[----:B--2---:R-:W-:-:S05]  /*1b080*/  @!P0 HADD2 R125, -R4.H0_H0, -RZ.H0_H0 ;  /* 0xa00000ff047d8230 */ /* 0x004fca0000000900 */
[----:B------:R-:W-:Y:S02]  /*1b090*/  PRMT R59, R125, 0x7610, R59 ;  /* 0x000076107d3b7816 */ /* 0x000fe4000000003b */
[----:B------:R3:W2:Y:S01]  /*1b0a0*/  LDL.LU.S16 R125, [R1+0x188] ;  /* 0x00018800017d7983 */ /* 0x0006a20000300600 */
[----:B------:R-:W-:Y:S02]  /*1b0b0*/  @!P1 HADD2 R168, -R15.H0_H0, -RZ.H0_H0 ;  /* 0xa00000ff0fa89230 */ /* 0x000fe40000000900 */
[----:B------:R-:W-:-:S03]  /*1b0c0*/  @!P2 HADD2 R185, -R16.H0_H0, -RZ.H0_H0 ;  /* 0xa00000ff10b9a230 */ /* 0x000fc60000000900 */
[----:B------:R-:W-:Y:S02]  /*1b0d0*/  PRMT R60, R168, 0x7610, R60 ;  /* 0x00007610a83c7816 */ /* 0x000fe4000000003c */
[----:B------:R-:W-:Y:S02]  /*1b0e0*/  PRMT R168, R16, 0x5410, R15 ;  /* 0x0000541010a87816 */ /* 0x000fe4000000000f */
[----:B------:R-:W-:Y:S02]  /*1b0f0*/  PRMT R124, R185, 0x7610, R124 ;  /* 0x00007610b97c7816 */ /* 0x000fe4000000007c */
[----:B------:R-:W-:Y:S02]  /*1b100*/  @!P1 PRMT R15, R60, 0x5410, RZ ;  /* 0x000054103c0f9816 */ /* 0x000fe400000000ff */
[----:B------:R-:W-:Y:S01]  /*1b110*/  PRMT R185, R4, 0x5410, R0 ;  /* 0x0000541004b97816 */ /* 0x000fe20000000000 */
[----:B------:R3:W3:Y:S01]  /*1b120*/  LDL.LU.S16 R60, [R1+0x190] ;  /* 0x00019000013c7983 */ /* 0x0006e20000300600 */
[----:B------:R-:W-:-:S03]  /*1b130*/  @!P0 PRMT R4, R59, 0x5410, RZ ;  /* 0x000054103b048816 */ /* 0x000fc600000000ff */
[----:B------:R1:W4:Y:S01]  /*1b140*/  LDL.LU.S16 R59, [R1+0x18c] ;  /* 0x00018c00013b7983 */ /* 0x0003220000300600 */
[----:B------:R-:W-:-:S04]  /*1b150*/  LOP3.LUT R3, R2, 0xffff, RZ, 0xc0, !PT ;  /* 0x0000ffff02037812 */ /* 0x000fc800078ec0ff */
[----:B------:R-:W-:-:S04]  /*1b160*/  SHF.R.U32.HI R3, RZ, 0x8, R3 ;  /* 0x00000008ff037819 */ /* 0x000fc80000011603 */
[----:B------:R-:W-:-:S04]  /*1b170*/  LOP3.LUT R3, R3, 0xffff, RZ, 0xc0, !PT ;  /* 0x0000ffff03037812 */ /* 0x000fc800078ec0ff */
[----:B------:R-:W-:Y:S02]  /*1b180*/  ISETP.GE.U32.AND P0, PT, R217, R3, PT ;  /* 0x00000003d900720c */ /* 0x000fe40003f06070 */
[--C-:B------:R-:W-:Y:S02]  /*1b190*/  SHF.R.U32.HI R3, RZ, 0x10, R2.reuse ;  /* 0x00000010ff037819 */ /* 0x100fe40000011602 */
[----:B------:R-:W-:Y:S02]  /*1b1a0*/  SHF.R.U32.HI R2, RZ, 0x18, R2 ;  /* 0x00000018ff027819 */ /* 0x000fe40000011602 */
[----:B------:R-:W-:-:S04]  /*1b1b0*/  LOP3.LUT R3, R3, 0xff, RZ, 0xc0, !PT ;  /* 0x000000ff03037812 */ /* 0x000fc800078ec0ff */
[----:B------:R-:W-:Y:S01]  /*1b1c0*/  ISETP.GE.U32.AND P1, PT, R217, R3, PT ;  /* 0x00000003d900720c */ /* 0x000fe20003f26070 */
[----:B------:R1:W-:Y:S01]  /*1b1d0*/  ST.E.U16 [R6.64+-0x100], R63 ;  /* 0xffff003f06007985 */ /* 0x0003e2000c101504 */
[----:B------:R-:W-:-:S03]  /*1b1e0*/  @!P2 PRMT R16, R124, 0x5410, RZ ;  /* 0x000054107c10a816 */ /* 0x000fc600000000ff */
[----:B------:R-:W4:Y:S01]  /*1b1f0*/  LDL R124, [R1+0x2bc] ;  /* 0x0002bc00017c7983 */ /* 0x000f220000100800 */
[----:B--2---:R-:W-:-:S05]  /*1b200*/  @!P0 HADD2 R125, -R0.H0_H0, -RZ.H0_H0 ;  /* 0xa00000ff007d8230 */ /* 0x004fca0000000900 */
[----:B------:R-:W-:-:S04]  /*1b210*/  PRMT R78, R125, 0x7610, R78 ;  /* 0x000076107d4e7816 */ /* 0x000fc8000000004e */
[----:B------:R-:W-:Y:S02]  /*1b220*/  @!P0 PRMT R0, R78, 0x5410, RZ ;  /* 0x000054104e008816 */ /* 0x000fe400000000ff */
[----:B------:R-:W-:Y:S01]  /*1b230*/  ISETP.GE.U32.AND P0, PT, R217, R2, PT ;  /* 0x00000002d900720c */ /* 0x000fe20003f06070 */
[----:B---3--:R-:W-:Y:S01]  /*1b240*/  @!P1 HADD2 R60, -R164.H0_H0, -RZ.H0_H0 ;  /* 0xa00000ffa43c9230 */ /* 0x008fe20000000900 */
[----:B------:R-:W-:-:S04]  /*1b250*/  @P1 PRMT R2, R164, 0x7610, R2 ;  /* 0x00007610a4021816 */ /* 0x000fc80000000002 */
[----:B------:R-:W-:-:S07]  /*1b260*/  PRMT R58, R60, 0x7610, R58 ;  /* 0x000076103c3a7816 */ /* 0x000fce000000003a */
[----:B----4-:R-:W-:Y:S01]  /*1b270*/  @!P0 HADD2 R59, -R164.H1_H1, -RZ.H0_H0 ;  /* 0xa00000ffa43b8230 */ /* 0x010fe20000000d00 */
[----:B------:R-:W-:Y:S01]  /*1b280*/  IMAD.SHL.U32 R60, R230, 0x4, RZ ;  /* 0x00000004e63c7824 */ /* 0x000fe200078e00ff */
[----:B------:R-:W-:-:S03]  /*1b290*/  @P0 PRMT R3, R164, 0x7632, R3 ;  /* 0x00007632a4030816 */ /* 0x000fc60000000003 */
[----:B------:R-:W-:Y:S02]  /*1b2a0*/  PRMT R57, R59, 0x7610, R57 ;  /* 0x000076103b397816 */ /* 0x000fe40000000039 */
[----:B------:R-:W-:Y:S02]  /*1b2b0*/  @!P1 PRMT R2, R58, 0x5410, RZ ;  /* 0x000054103a029816 */ /* 0x000fe400000000ff */
[----:B------:R-:W-:Y:S02]  /*1b2c0*/  @!P0 PRMT R3, R57, 0x5410, RZ ;  /* 0x0000541039038816 */ /* 0x000fe400000000ff */
[C---:B------:R-:W-:Y:S02]  /*1b2d0*/  IADD3 R58, R60.reuse, 0x2, RZ ;  /* 0x000000023c3a7810 */ /* 0x040fe40007ffe0ff */
[C---:B------:R-:W-:Y:S02]  /*1b2e0*/  IADD3 R57, R60.reuse, 0x3, RZ ;  /* 0x000000033c397810 */ /* 0x040fe40007ffe0ff */
[----:B------:R-:W-:-:S02]  /*1b2f0*/  IADD3 R78, R60, 0x1, RZ ;  /* 0x000000013c4e7810 */ /* 0x000fc40007ffe0ff */
[CC--:B------:R-:W-:Y:S02]  /*1b300*/  LOP3.LUT R59, R133.reuse, R9.reuse, R60, 0x96, !PT ;  /* 0x00000009853b7212 */ /* 0x0c0fe400078e963c */
[CC--:B------:R-:W-:Y:S02]  /*1b310*/  LOP3.LUT R60, R133.reuse, R9.reuse, R58, 0x96, !PT ;  /* 0x00000009853c7212 */ /* 0x0c0fe400078e963a */
[CC--:B-1----:R-:W-:Y:S02]  /*1b320*/  LOP3.LUT R63, R133.reuse, R9.reuse, R57, 0x96, !PT ;  /* 0x00000009853f7212 */ /* 0x0c2fe400078e9639 */
[----:B------:R-:W-:Y:S02]  /*1b330*/  LOP3.LUT R58, R133, R9, R78, 0x96, !PT ;  /* 0x00000009853a7212 */ /* 0x000fe400078e964e */
[----:B------:R-:W2:Y:S04]  /*1b340*/  LDL.LU.64 R8, [R1+0x3b0] ;  /* 0x0003b00001087983 */ /* 0x000ea80000300a00 */
[----:B------:R-:W-:Y:S04]  /*1b350*/  ST.E.U16 [R6.64+-0xfe], R157 ;  /* 0xffff029d06007985 */ /* 0x000fe8000c101504 */
[----:B------:R1:W-:Y:S04]  /*1b360*/  ST.E.U16 [R12.64+-0x100], R79 ;  /* 0xffff004f0c007985 */ /* 0x0003e8000c101504 */
[----:B------:R-:W-:Y:S04]  /*1b370*/  ST.E.U16 [R12.64+-0xfe], R156 ;  /* 0xffff029c0c007985 */ /* 0x000fe8000c101504 */
[----:B------:R-:W-:Y:S04]  /*1b380*/  ST.E.U16 [R10.64+-0x100], R77 ;  /* 0xffff004d0a007985 */ /* 0x000fe8000c101504 */
[----:B------:R3:W-:Y:S01]  /*1b390*/  ST.E.U16 [R10.64+-0xfe], R76 ;  /* 0xffff024c0a007985 */ /* 0x0007e2000c101504 */
[----:B------:R-:W-:-:S02]  /*1b3a0*/  LOP3.LUT R57, R247, R124, R132, 0x96, !PT ;  /* 0x0000007cf7397212 */ /* 0x000fc400078e9684 */
[----:B------:R-:W-:Y:S01]  /*1b3b0*/  PRMT R18, R19, 0x7632, R18 ;  /* 0x0000763213127816 */ /* 0x000fe20000000012 */
[----:B------:R-:W-:Y:S01]  /*1b3c0*/  @!P3 HADD2 R137, -R5.H0_H0, -RZ.H0_H0 ;  /* 0xa00000ff0589b230 */ /* 0x000fe20000000900 */
[----:B------:R-:W-:-:S03]  /*1b3d0*/  IMAD.WIDE.U32 R124, R63, -0x326172a9, RZ ;  /* 0xcd9e8d573f7c7825 */ /* 0x000fc600078e00ff */
[----:B------:R-:W-:Y:S01]  /*1b3e0*/  @!P5 HADD2 R152, -R18.H0_H0, -RZ.H0_H0 ;  /* 0xa00000ff1298d230 */ /* 0x000fe20000000900 */
[----:B------:R-:W-:Y:S01]  /*1b3f0*/  IMAD.WIDE.U32 R132, R57, -0x326172a9, RZ ;  /* 0xcd9e8d5739847825 */ /* 0x000fe200078e00ff */
[----:B------:R-:W-:-:S03]  /*1b400*/  PRMT R140, R137, 0x7610, R140 ;  /* 0x00007610898c7816 */ /* 0x000fc6000000008c */
[----:B-1----:R-:W-:Y:S01]  /*1b410*/  IMAD.WIDE.U32 R78, R59, -0x326172a9, RZ ;  /* 0xcd9e8d573b4e7825 */ /* 0x002fe200078e00ff */
[----:B------:R-:W-:Y:S02]  /*1b420*/  PRMT R137, R19, 0x5410, R18 ;  /* 0x0000541013897816 */ /* 0x000fe40000000012 */
[----:B------:R-:W-:Y:S02]  /*1b430*/  @!P5 PRMT R18, R152, 0x5410, RZ ;  /* 0x000054109812d816 */ /* 0x000fe400000000ff */
[-CC-:B------:R-:W-:Y:S02]  /*1b440*/  LOP3.LUT R59, R101, R233.reuse, R78.reuse, 0x96, !PT ;  /* 0x000000e9653b7212 */ /* 0x180fe400078e964e */
[----:B------:R-:W-:Y:S01]  /*1b450*/  LOP3.LUT R57, R133, R233, R78, 0x96, !PT ;  /* 0x000000e985397212 */ /* 0x000fe200078e964e */
[----:B---3--:R-:W-:-:S04]  /*1b460*/  IMAD.WIDE.U32 R76, R58, -0x326172a9, RZ ;  /* 0xcd9e8d573a4c7825 */ /* 0x008fc800078e00ff */
[----:B------:R-:W-:Y:S01]  /*1b470*/  IMAD.MOV.U32 R152, RZ, RZ, R206 ;  /* 0x000000ffff987224 */ /* 0x000fe200078e00ce */
[-CC-:B------:R-:W-:Y:S01]  /*1b480*/  LOP3.LUT R78, R77, R232.reuse, R228.reuse, 0x96, !PT ;  /* 0x000000e84d4e7212 */ /* 0x180fe200078e96e4 */
[----:B--2---:R1:W-:Y:S04]  /*1b490*/  ST.E.U16 [R8.64+-0x100], R62 ;  /* 0xffff003e08007985 */ /* 0x0043e8000c101504 */
[----:B------:R-:W-:Y:S04]  /*1b4a0*/  ST.E.U16 [R8.64+-0xfe], R75 ;  /* 0xffff024b08007985 */ /* 0x000fe8000c101504 */
        /* <DEDUP_REMOVED lines=22> */
[----:B------:R2:W-:Y:S01]  /*1b610*/  ST.E.U16 [R8.64+-0xce], R65 ;  /* 0xffff324108007985 */ /* 0x0005e2000c101504 */
[----:B-1----:R-:W-:-:S03]  /*1b620*/  LOP3.LUT R62, R79, R232, R228, 0x96, !PT ;  /* 0x000000e84f3e7212 */ /* 0x002fc600078e96e4 */
[----:B------:R-:W-:Y:S04]  /*1b630*/  ST.E.U16 [R8.64+-0xd0], R66 ;  /* 0xffff304208007985 */ /* 0x000fe8000c101504 */
[----:B------:R-:W-:Y:S04]  /*1b640*/  ST.E.U16 [R6.64+-0xc0], R128 ;  /* 0xffff408006007985 */ /* 0x000fe8000c101504 */
[----:B------:R-:W-:Y:S04]  /*1b650*/  ST.E.U16 [R6.64+-0xbe], R126 ;  /* 0xffff427e06007985 */ /* 0x000fe8000c101504 */
[----:B------:R1:W-:Y:S04]  /*1b660*/  ST.E.U16 [R12.64+-0xc0], R122 ;  /* 0xffff407a0c007985 */ /* 0x0003e8000c101504 */
[----:B------:R3:W-:Y:S01]  /*1b670*/  ST.E.U16 [R12.64+-0xbe], R123 ;  /* 0xffff427b0c007985 */ /* 0x0007e2000c101504 */
[----:B--2---:R-:W-:-:S05]  /*1b680*/  IMAD.WIDE.U32 R64, R60, -0x326172a9, RZ ;  /* 0xcd9e8d573c407825 */ /* 0x004fca00078e00ff */
[-CC-:B-1----:R-:W-:Y:S02]  /*1b690*/  LOP3.LUT R122, R65, R232.reuse, R228.reuse, 0x96, !PT ;  /* 0x000000e8417a7212 */ /* 0x182fe400078e96e4 */
[----:B---3--:R-:W-:Y:S02]  /*1b6a0*/  LOP3.LUT R123, R125, R232, R228, 0x96, !PT ;  /* 0x000000e87d7b7212 */ /* 0x008fe400078e96e4 */
[----:B------:R-:W2:Y:S04]  /*1b6b0*/  LDL.LU.64 R228, [R1+0x3a8] ;  /* 0x0003a80001e47983 */ /* 0x000ea80000300a00 */
[----:B------:R-:W3:Y:S01]  /*1b6c0*/  LDL.LU R206, [R1+0x3a4] ;  /* 0x0003a40001ce7983 */ /* 0x000ee20000300800 */
[----:B------:R-:W-:Y:S01]  /*1b6d0*/  @!P6 HADD2 R153, -R19.H0_H0, -RZ.H0_H0 ;  /* 0xa00000ff1399e230 */ /* 0x000fe20000000900 */
[----:B------:R-:W-:-:S04]  /*1b6e0*/  IMAD.MOV.U32 R144, RZ, RZ, R205 ;  /* 0x000000ffff907224 */ /* 0x000fc800078e00cd */
[----:B------:R-:W-:Y:S01]  /*1b6f0*/  @!P6 PRMT R19, R153, 0x5410, RZ ;  /* 0x000054109913e816 */ /* 0x000fe200000000ff */
[----:B------:R-:W-:Y:S02]  /*1b700*/  IMAD.MOV.U32 R153, RZ, RZ, R226 ;  /* 0x000000ffff997224 */ /* 0x000fe400078e00e2 */
[----:B------:R-:W4:Y:S04]  /*1b710*/  LDL.LU R226, [R1+0x3a0] ;  /* 0x0003a00001e27983 */ /* 0x000f280000300800 */
[----:B------:R-:W2:Y:S04]  /*1b720*/  LDL.LU R154, [R1+0x108] ;  /* 0x00010800019a7983 */ /* 0x000ea80000300800 */
[----:B------:R-:W2:Y:S04]  /*1b730*/  LDL.LU R155, [R1+0x10c] ;  /* 0x00010c00019b7983 */ /* 0x000ea80000300800 */
[----:B------:R-:W2:Y:S04]  /*1b740*/  LDL.LU R205, [R1+0x39c] ;  /* 0x00039c0001cd7983 */ /* 0x000ea80000300800 */
[----:B------:R-:W4:Y:S01]  /*1b750*/  LDL.LU R146, [R1+0xf8] ;  /* 0x0000f80001927983 */ /* 0x000f220000300800 */
[----:B---3--:R-:W-:-:S03]  /*1b760*/  IMAD.MOV.U32 R147, RZ, RZ, R206 ;  /* 0x000000ffff937224 */ /* 0x008fc600078e00ce */
[----:B------:R-:W3:Y:S01]  /*1b770*/  LDL.LU R206, [R1+0x398] ;  /* 0x0003980001ce7983 */ /* 0x000ee20000300800 */
[----:B--2---:R-:W-:-:S03]  /*1b780*/  IMAD.MOV.U32 R142, RZ, RZ, R205 ;  /* 0x000000ffff8e7224 */ /* 0x004fc600078e00cd */
[----:B------:R-:W2:Y:S04]  /*1b790*/  LDL.LU R205, [R1+0x394] ;  /* 0x0003940001cd7983 */ /* 0x000ea80000300800 */
        /* <DEDUP_REMOVED lines=10> */
[----:B------:R-:W-:Y:S01]  /*1b840*/  ST.E.U16 [R8.64+-0xb0], R52 ;  /* 0xffff503408007985 */ /* 0x000fe2000c101504 */
[----:B---3--:R-:W-:-:S03]  /*1b850*/  IMAD.MOV.U32 R143, RZ, RZ, R206 ;  /* 0x000000ffff8f7224 */ /* 0x008fc600078e00ce */
[----:B------:R-:W3:Y:S04]  /*1b860*/  LDL.LU R206, [R1+0x390] ;  /* 0x0003900001ce7983 */ /* 0x000ee80000300800 */
        /* <DEDUP_REMOVED lines=13> */
[----:B------:R-:W-:-:S03]  /*1b940*/  LOP3.LUT R58, R79, R232, R214, 0x96, !PT ;  /* 0x000000e84f3a7212 */ /* 0x000fc600078e96d6 */
        /* <DEDUP_REMOVED lines=10> */
[----:B------:R-:W-:-:S03]  /*1b9f0*/  IMAD.WIDE.U32 R68, R58, -0x2daee0ad, RZ ;  /* 0xd2511f533a447825 */ /* 0x000fc600078e00ff */
[----:B------:R-:W-:Y:S01]  /*1ba00*/  ST.E.U16 [R8.64+-0x80], R40 ;  /* 0xffff802808007985 */ /* 0x000fe2000c101504 */
[----:B------:R-:W-:-:S03]  /*1ba10*/  IMAD.WIDE.U32 R70, R57, -0x2daee0ad, RZ ;  /* 0xd2511f5339467825 */ /* 0x000fc600078e00ff */
        /* <DEDUP_REMOVED lines=10> */
[----:B------:R-:W-:Y:S01]  /*1bac0*/  ST.E.U16 [R6.64+-0x60], R105 ;  /* 0xffffa06906007985 */ /* 0x000fe2000c101504 */
[----:B------:R-:W-:-:S03]  /*1bad0*/  LOP3.LUT R57, R71, R241, R68, 0x96, !PT ;  /* 0x000000f147397212 */ /* 0x000fc600078e9644 */
[----:B------:R-:W-:Y:S01]  /*1bae0*/  ST.E.U16 [R6.64+-0x5e], R104 ;  /* 0xffffa26806007985 */ /* 0x000fe2000c101504 */
[----:B------:R-:W-:-:S03]  /*1baf0*/  @!P4 HADD2 R184, -R14.H0_H0, -RZ.H0_H0 ;  /* 0xa00000ff0eb8c230 */ /* 0x000fc60000000900 */
        /* <DEDUP_REMOVED lines=11> */
[----:B------:R-:W-:Y:S01]  /*1bbb0*/  ST.E.U16 [R12.64+-0x4e], R96 ;  /* 0xffffb2600c007985 */ /* 0x000fe2000c101504 */
[----:B------:R-:W-:-:S03]  /*1bbc0*/  PRMT R141, R184, 0x7610, R141 ;  /* 0x00007610b88d7816 */ /* 0x000fc6000000008d */
[----:B------:R-:W-:Y:S04]  /*1bbd0*/  ST.E.U16 [R10.64+-0x50], R26 ;  /* 0xffffb01a0a007985 */ /* 0x000fe8000c101504 */
[----:B------:R-:W-:Y:S04]  /*1bbe0*/  ST.E.U16 [R10.64+-0x4e], R25 ;  /* 0xffffb2190a007985 */ /* 0x000fe8000c101504 */
[----:B------:R-:W-:Y:S04]  /*1bbf0*/  ST.E.U16 [R8.64+-0x50], R28 ;  /* 0xffffb01c08007985 */ /* 0x000fe8000c101504 */
[----:B------:R-:W-:Y:S04]  /*1bc00*/  ST.E.U16 [R8.64+-0x4e], R27 ;  /* 0xffffb21b08007985 */ /* 0x000fe8000c101504 */
[----:B------:R-:W-:Y:S04]  /*1bc10*/  ST.E.U16 [R6.64+-0x40], R95 ;  /* 0xffffc05f06007985 */ /* 0x000fe8000c101504 */
[----:B------:R-:W-:Y:S01]  /*1bc20*/  ST.E.U16 [R6.64+-0x3e], R94 ;  /* 0xffffc25e06007985 */ /* 0x000fe2000c101504 */
[----:B------:R-:W-:-:S03]  /*1bc30*/  PRMT R184, R14, 0x5410, R5 ;  /* 0x000054100eb87816 */ /* 0x000fc60000000005 */
[----:B------:R-:W-:Y:S01]  /*1bc40*/  ST.E.U16 [R12.64+-0x40], R92 ;  /* 0xffffc05c0c007985 */ /* 0x000fe2000c101504 */
[----:B------:R-:W-:-:S03]  /*1bc50*/  IMAD.WIDE.U32 R62, R62, -0x2daee0ad, RZ ;  /* 0xd2511f533e3e7825 */ /* 0x000fc600078e00ff */
[----:B------:R-:W-:Y:S01]  /*1bc60*/  ST.E.U16 [R12.64+-0x3e], R93 ;  /* 0xffffc25d0c007985 */ /* 0x000fe2000c101504 */
[----:B------:R-:W-:-:S03]  /*1bc70*/  @!P4 PRMT R14, R141, 0x5410, RZ ;  /* 0x000054108d0ec816 */ /* 0x000fc600000000ff */
[----:B------:R-:W-:Y:S01]  /*1bc80*/  ST.E.U16 [R10.64+-0x40], R22 ;  /* 0xffffc0160a007985 */ /* 0x000fe2000c101504 */
[----:B------:R-:W-:-:S03]  /*1bc90*/  @!P3 PRMT R5, R140, 0x5410, RZ ;  /* 0x000054108c05b816 */ /* 0x000fc600000000ff */
[----:B------:R-:W-:Y:S01]  /*1bca0*/  ST.E.U16 [R10.64+-0x3e], R21 ;  /* 0xffffc2150a007985 */ /* 0x000fe2000c101504 */
[----:B------:R-:W-:-:S03]  /*1bcb0*/  LOP3.LUT R58, R61, R231, R132, 0x96, !PT ;  /* 0x000000e73d3a7212 */ /* 0x000fc600078e9684 */
[----:B------:R-:W-:Y:S01]  /*1bcc0*/  ST.E.U16 [R8.64+-0x40], R24 ;  /* 0xffffc01808007985 */ /* 0x000fe2000c101504 */
[----:B------:R-:W-:-:S03]  /*1bcd0*/  LOP3.LUT R57, R73, R240, R60, 0x96, !PT ;  /* 0x000000f049397212 */ /* 0x000fc600078e963c */
[----:B------:R-:W-:Y:S04]  /*1bce0*/  ST.E.U16 [R8.64+-0x3e], R23 ;  /* 0xffffc21708007985 */ /* 0x000fe8000c101504 */
[----:B------:R-:W-:Y:S04]  /*1bcf0*/  ST.E.U16 [R6.64+-0x30], R91 ;  /* 0xffffd05b06007985 */ /* 0x000fe8000c101504 */
[----:B------:R-:W-:Y:S04]  /*1bd00*/  ST.E.U16 [R6.64+-0x2e], R90 ;  /* 0xffffd25a06007985 */ /* 0x000fe8000c101504 */
[----:B------:R-:W-:Y:S04]  /*1bd10*/  ST.E.U16 [R12.64+-0x30], R89 ;  /* 0xffffd0590c007985 */ /* 0x000fe8000c101504 */
[----:B------:R-:W-:Y:S01]  /*1bd20*/  ST.E.U16 [R12.64+-0x2e], R88 ;  /* 0xffffd2580c007985 */ /* 0x000fe2000c101504 */
[----:B------:R-:W-:-:S03]  /*1bd30*/  IMAD.WIDE.U32 R68, R59, -0x2daee0ad, RZ ;  /* 0xd2511f533b447825 */ /* 0x000fc600078e00ff */
[----:B------:R-:W-:Y:S01]  /*1bd40*/  ST.E.U16 [R10.64+-0x30], R20 ;  /* 0xffffd0140a007985 */ /* 0x000fe2000c101504 */
[----:B------:R-:W-:-:S03]  /*1bd50*/  LOP3.LUT R60, R63, R234, R250, 0x96, !PT ;  /* 0x000000ea3f3c7212 */ /* 0x000fc600078e96fa */
        /* <DEDUP_REMOVED lines=13> */
[----:B------:R-:W-:-:S03]  /*1be30*/  LOP3.LUT R57, R59, R239, R70, 0x96, !PT ;  /* 0x000000ef3b397212 */ /* 0x000fc600078e9646 */
[----:B------:R-:W-:Y:S01]  /*1be40*/  ST.E.U16 [R6.64+-0x10], R83 ;  /* 0xfffff05306007985 */ /* 0x000fe2000c101504 */
[----:B------:R-:W-:-:S03]  /*1be50*/  LOP3.LUT R58, R67, R236, R58, 0x96, !PT ;  /* 0x000000ec433a7212 */ /* 0x000fc600078e963a */
[----:B------:R-:W-:Y:S04]  /*1be60*/  ST.E.U16 [R6.64+-0xe], R82 ;  /* 0xfffff25206007985 */ /* 0x000fe8000c101504 */
[----:B------:R-:W-:Y:S04]  /*1be70*/  ST.E.U16 [R12.64+-0x10], R80 ;  /* 0xfffff0500c007985 */ /* 0x000fe8000c101504 */
[----:B------:R-:W-:Y:S04]  /*1be80*/  ST.E.U16 [R12.64+-0xe], R81 ;  /* 0xfffff2510c007985 */ /* 0x000fe8000c101504 */
[----:B------:R-:W-:Y:S04]  /*1be90*/  ST.E.U16 [R10.64+-0x10], R4 ;  /* 0xfffff0040a007985 */ /* 0x000fe8000c101504 */
[----:B------:R4:W-:Y:S01]  /*1bea0*/  ST.E.U16 [R10.64+-0xe], R0 ;  /* 0xfffff2000a007985 */ /* 0x0009e2000c101504 */
[----:B-1----:R-:W-:-:S03]  /*1beb0*/  IMAD.WIDE.U32 R14, R60, -0x326172a9, RZ ;  /* 0xcd9e8d573c0e7825 */ /* 0x002fc600078e00ff */
[----:B------:R-:W-:Y:S01]  /*1bec0*/  ST.E.U16 [R8.64+-0x10], R2 ;  /* 0xfffff00208007985 */ /* 0x000fe2000c101504 */
[----:B------:R-:W-:-:S03]  /*1bed0*/  LOP3.LUT R61, R69, R241, R62, 0x96, !PT ;  /* 0x000000f1453d7212 */ /* 0x000fc600078e963e */
[----:B------:R1:W-:Y:S04]  /*1bee0*/  ST.E.U16 [R8.64+-0xe], R3 ;  /* 0xfffff20308007985 */ /* 0x0003e8000c101504 */
[----:B--2---:R-:W2:Y:S01]  /*1bef0*/  LDSM.16.MT88.4 R20, [R205+0x4000] ;  /* 0x00400000cd14783b */ /* 0x004ea20000004200 */
[----:B------:R-:W-:-:S03]  /*1bf00*/  IMAD.WIDE.U32 R18, R57, -0x326172a9, RZ ;  /* 0xcd9e8d5739127825 */ /* 0x000fc600078e00ff */
[----:B---3--:R-:W3:Y:S01]  /*1bf10*/  LDSM.16.MT88.4 R32, [R206+0x4000] ;  /* 0x00400000ce20783b */ /* 0x008ee20000004200 */
[----:B------:R-:W-:-:S04]  /*1bf20*/  IMAD.WIDE.U32 R70, R61, -0x326172a9, RZ ;  /* 0xcd9e8d573d467825 */ /* 0x000fc800078e00ff */
[----:B------:R-:W-:Y:S01]  /*1bf30*/  IMAD.MOV.U32 R145, RZ, RZ, R252 ;  /* 0x000000ffff917224 */ /* 0x000fe200078e00fc */
[----:B------:R-:W-:Y:S01]  /*1bf40*/  LOP3.LUT R77, R77, R232, R214, 0x96, !PT ;  /* 0x000000e84d4d7212 */ /* 0x000fe200078e96d6 */
[----:B------:R-:W-:Y:S01]  /*1bf50*/  IMAD.MOV.U32 R141, RZ, RZ, R192 ;  /* 0x000000ffff8d7224 */ /* 0x000fe200078e00c0 */
[----:B----4-:R-:W-:Y:S01]  /*1bf60*/  LOP3.LUT R0, R15, R231, R100, 0x96, !PT ;  /* 0x000000e70f007212 */ /* 0x010fe200078e9664 */
[----:B------:R-:W-:Y:S01]  /*1bf70*/  IMAD.MOV.U32 R140, RZ, RZ, R245 ;  /* 0x000000ffff8c7224 */ /* 0x000fe200078e00f5 */
[----:B------:R-:W-:Y:S01]  /*1bf80*/  LOP3.LUT R79, R101, R233, R76, 0x96, !PT ;  /* 0x000000e9654f7212 */ /* 0x000fe200078e964c */
[----:B------:R-:W4:Y:S01]  /*1bf90*/  LDSM.16.MT88.4 R28, [R206+0x4400] ;  /* 0x00440000ce1c783b */ /* 0x000f220000004200 */
[----:B-1----:R-:W-:-:S04]  /*1bfa0*/  IMAD.WIDE.U32 R2, R58, -0x326172a9, RZ ;  /* 0xcd9e8d573a027825 */ /* 0x002fc800078e00ff */
[----:B------:R-:W-:Y:S01]  /*1bfb0*/  IMAD.WIDE.U32 R4, R0, -0x2daee0ad, RZ ;  /* 0xd2511f5300047825 */ /* 0x000fe200078e00ff */
[----:B------:R-:W-:Y:S02]  /*1bfc0*/  LOP3.LUT R0, R3, R242, R18, 0x96, !PT ;  /* 0x000000f203007212 */ /* 0x000fe400078e9612 */
[C---:B------:R-:W-:Y:S02]  /*1bfd0*/  LOP3.LUT R3, R2.reuse, 0xffff, RZ, 0xc0, !PT ;  /* 0x0000ffff02037812 */ /* 0x040fe400078ec0ff */
[----:B------:R-:W-:Y:S02]  /*1bfe0*/  LOP3.LUT R8, R71, R240, R14, 0x96, !PT ;  /* 0x000000f047087212 */ /* 0x000fe400078e960e */
[----:B------:R-:W-:Y:S02]  /*1bff0*/  LOP3.LUT R12, R5, R239, R68, 0x96, !PT ;  /* 0x000000ef050c7212 */ /* 0x000fe400078e9644 */
[----:B------:R-:W-:Y:S02]  /*1c000*/  LOP3.LUT R14, R2, 0xff, RZ, 0xc0, !PT ;  /* 0x000000ff020e7812 */ /* 0x000fe400078ec0ff */
[----:B------:R-:W-:-:S02]  /*1c010*/  SHF.R.U32.HI R5, RZ, 0x10, R2 ;  /* 0x00000010ff057819 */ /* 0x000fc40000011602 */
[----:B------:R-:W-:Y:S02]  /*1c020*/  SHF.R.U32.HI R13, RZ, 0x18, R2 ;  /* 0x00000018ff0d7819 */ /* 0x000fe40000011602 */
[----:B------:R-:W-:Y:S02]  /*1c030*/  SHF.R.U32.HI R11, RZ, 0x8, R3 ;  /* 0x00000008ff0b7819 */ /* 0x000fe40000011603 */
[----:B------:R-:W-:Y:S02]  /*1c040*/  LOP3.LUT R2, R0, 0xffff, RZ, 0xc0, !PT ;  /* 0x0000ffff00027812 */ /* 0x000fe400078ec0ff */
[--C-:B------:R-:W-:Y:S01]  /*1c050*/  SHF.R.U32.HI R3, RZ, 0x10, R0.reuse ;  /* 0x00000010ff037819 */ /* 0x100fe20000011600 */
[----:B------:R-:W-:Y:S01]  /*1c060*/  IMAD.WIDE.U32 R38, R8, -0x2daee0ad, RZ ;  /* 0xd2511f5308267825 */ /* 0x000fe200078e00ff */
[----:B------:R-:W-:Y:S02]  /*1c070*/  LOP3.LUT R9, R0, 0xff, RZ, 0xc0, !PT ;  /* 0x000000ff00097812 */ /* 0x000fe400078ec0ff */
[----:B------:R-:W-:-:S02]  /*1c080*/  SHF.R.U32.HI R8, RZ, 0x18, R0 ;  /* 0x00000018ff087819 */ /* 0x000fc40000011600 */
[----:B------:R-:W-:Y:S02]  /*1c090*/  LOP3.LUT R5, R5, 0xff, RZ, 0xc0, !PT ;  /* 0x000000ff05057812 */ /* 0x000fe400078ec0ff */
[----:B------:R-:W-:Y:S02]  /*1c0a0*/  SHF.R.U32.HI R0, RZ, 0x8, R2 ;  /* 0x00000008ff007819 */ /* 0x000fe40000011602 */
[----:B------:R-:W-:Y:S02]  /*1c0b0*/  LOP3.LUT R3, R3, 0xff, RZ, 0xc0, !PT ;  /* 0x000000ff03037812 */ /* 0x000fe400078ec0ff */
[----:B------:R-:W-:Y:S02]  /*1c0c0*/  PRMT R2, R14, 0x5410, R11 ;  /* 0x000054100e027816 */ /* 0x000fe4000000000b */
[----:B------:R-:W-:Y:S02]  /*1c0d0*/  PRMT R5, R5, 0x5410, R13 ;  /* 0x0000541005057816 */ /* 0x000fe4000000000d */
[----:B------:R-:W-:-:S02]  /*1c0e0*/  PRMT R192, R217, 0x7054, R217 ;  /* 0x00007054d9c07816 */ /* 0x000fc400000000d9 */
[----:B------:R-:W-:Y:S02]  /*1c0f0*/  PRMT R0, R9, 0x5410, R0 ;  /* 0x0000541009007816 */ /* 0x000fe40000000000 */
[----:B------:R-:W-:Y:S01]  /*1c100*/  PRMT R3, R3, 0x5410, R8 ;  /* 0x0000541003037816 */ /* 0x000fe20000000008 */
[--C-:B------:R-:W-:Y:S01]  /*1c110*/  HSET2.LE.AND R5, R5, R192.reuse, PT ;  /* 0x000000c005057233 */ /* 0x100fe20003803000 */
[----:B------:R-:W-:Y:S01]  /*1c120*/  LOP3.LUT R10, R39, R236, R4, 0x96, !PT ;  /* 0x000000ec270a7212 */ /* 0x000fe200078e9604 */
[--C-:B------:R-:W-:Y:S02]  /*1c130*/  HSET2.LE.AND R0, R0, R192.reuse, PT ;  /* 0x000000c000007233 */ /* 0x100fe40003803000 */
[--C-:B------:R-:W-:Y:S02]  /*1c140*/  HSET2.LE.AND R4, R2, R192.reuse, PT ;  /* 0x000000c002047233 */ /* 0x100fe40003803000 */
[----:B------:R-:W-:Y:S01]  /*1c150*/  HSET2.LE.AND R9, R3, R192, PT ;  /* 0x000000c003097233 */ /* 0x000fe20003803000 */
[----:B------:R-:W-:Y:S01]  /*1c160*/  IMAD.WIDE.U32 R2, R10, -0x326172a9, RZ ;  /* 0xcd9e8d570a027825 */ /* 0x000fe200078e00ff */
[----:B------:R-:W-:-:S02]  /*1c170*/  LOP3.LUT R8, R161, R0, RZ, 0xc0, !PT ;  /* 0x00000000a1087212 */ /* 0x000fc400078ec0ff */
[----:B------:R-:W-:Y:S02]  /*1c180*/  LOP3.LUT R10, R159, R4, RZ, 0xc0, !PT ;  /* 0x000000049f0a7212 */ /* 0x000fe400078ec0ff */
[----:B------:R-:W-:Y:S02]  /*1c190*/  LOP3.LUT R11, R158, R5, RZ, 0xc0, !PT ;  /* 0x000000059e0b7212 */ /* 0x000fe400078ec0ff */
[----:B------:R-:W-:Y:S01]  /*1c1a0*/  LOP3.LUT R9, R160, R9, RZ, 0xc0, !PT ;  /* 0x00000009a0097212 */ /* 0x000fe200078ec0ff */
[----:B------:R-:W-:-:S06]  /*1c1b0*/  IMAD.WIDE.U32 R16, R12, -0x326172a9, RZ ;  /* 0xcd9e8d570c107825 */ /* 0x000fcc00078e00ff */
[----:B--2---:R-:W-:Y:S01]  /*1c1c0*/  HMMA.16816.F32 R48, R8, R20, R140 ;  /* 0x000000140830723c */ /* 0x004fe2000000188c */
[----:B------:R-:W2:Y:S04]  /*1c1d0*/  LDL.LU R142, [R1+0x118] ;  /* 0x00011800018e7983 */ /* 0x000ea80000300800 */
[----:B------:R-:W2:Y:S01]  /*1c1e0*/  LDL.LU R143, [R1+0x11c] ;  /* 0x00011c00018f7983 */ /* 0x000ea20000300800 */
[----:B------:R-:W-:Y:S02]  /*1c1f0*/  LOP3.LUT R0, R3, R242, R16, 0x96, !PT ;  /* 0x000000f203007212 */ /* 0x000fe400078e9610 */
[C---:B------:R-:W-:Y:S02]  /*1c200*/  LOP3.LUT R3, R2.reuse, 0xffff, RZ, 0xc0, !PT ;  /* 0x0000ffff02037812 */ /* 0x040fe400078ec0ff */
[----:B------:R-:W-:-:S02]  /*1c210*/  LOP3.LUT R16, R2, 0xff, RZ, 0xc0, !PT ;  /* 0x000000ff02107812 */ /* 0x000fc400078ec0ff */
[----:B------:R-:W-:Y:S02]  /*1c220*/  SHF.R.U32.HI R14, RZ, 0x8, R3 ;  /* 0x00000008ff0e7819 */ /* 0x000fe40000011603 */
[--C-:B------:R-:W-:Y:S02]  /*1c230*/  SHF.R.U32.HI R4, RZ, 0x10, R2.reuse ;  /* 0x00000010ff047819 */ /* 0x100fe40000011602 */
[----:B------:R-:W-:Y:S02]  /*1c240*/  SHF.R.U32.HI R15, RZ, 0x18, R2 ;  /* 0x00000018ff0f7819 */ /* 0x000fe40000011602 */
[C---:B------:R-:W-:Y:S02]  /*1c250*/  LOP3.LUT R2, R0.reuse, 0xffff, RZ, 0xc0, !PT ;  /* 0x0000ffff00027812 */ /* 0x040fe400078ec0ff */
[----:B------:R-:W-:Y:S02]  /*1c260*/  SHF.R.U32.HI R3, RZ, 0x10, R0 ;  /* 0x00000010ff037819 */ /* 0x000fe40000011600 */
[----:B------:R-:W-:-:S02]  /*1c270*/  LOP3.LUT R5, R0, 0xff, RZ, 0xc0, !PT ;  /* 0x000000ff00057812 */ /* 0x000fc400078ec0ff */
[----:B------:R-:W-:Y:S02]  /*1c280*/  SHF.R.U32.HI R12, RZ, 0x18, R0 ;  /* 0x00000018ff0c7819 */ /* 0x000fe40000011600 */
[----:B------:R-:W-:Y:S01]  /*1c290*/  PRMT R0, R16, 0x5410, R14 ;  /* 0x0000541010007816 */ /* 0x000fe2000000000e */
[----:B------:R-:W-:Y:S01]  /*1c2a0*/  HMMA.16816.F32 R52, R8, R22, R144 ;  /* 0x000000160834723c */ /* 0x000fe20000001890 */
[----:B------:R-:W4:Y:S03]  /*1c2b0*/  LDL.LU R144, [R1+0x240] ;  /* 0x0002400001907983 */ /* 0x000f260000300800 */
[----:B------:R-:W-:Y:S01]  /*1c2c0*/  HSET2.LE.AND R0, R0, R192, PT ;  /* 0x000000c000007233 */ /* 0x000fe20003803000 */
[----:B------:R-:W4:Y:S02]  /*1c2d0*/  LDL.LU R145, [R1+0x244] ;  /* 0x0002440001917983 */ /* 0x000f240000300800 */
[----:B------:R-:W-:-:S02]  /*1c2e0*/  IMAD.MOV.U32 R146, RZ, RZ, R226 ;  /* 0x000000ffff927224 */ /* 0x000fc400078e00e2 */
[----:B------:R-:W4:Y:S01]  /*1c2f0*/  LDL.LU R226, [R1+0x38c] ;  /* 0x00038c0001e27983 */ /* 0x000f220000300800 */
[----:B------:R-:W-:Y:S01]  /*1c300*/  IMAD.MOV.U32 R147, RZ, RZ, R227 ;  /* 0x000000ffff937224 */ /* 0x000fe200078e00e3 */
[----:B------:R-:W-:Y:S01]  /*1c310*/  LOP3.LUT R14, R235, R0, RZ, 0xc0, !PT ;  /* 0x00000000eb0e7212 */ /* 0x000fe200078ec0ff */
[----:B---3--:R-:W-:Y:S01]  /*1c320*/  HMMA.16816.F32 R44, R8, R32, R152 ;  /* 0x00000020082c723c */ /* 0x008fe20000001898 */
[----:B------:R-:W3:Y:S04]  /*1c330*/  LDL.LU R227, [R1+0x388] ;  /* 0x0003880001e37983 */ /* 0x000ee80000300800 */
[----:B------:R-:W3:Y:S02]  /*1c340*/  LDL.LU R235, [R1+0x384] ;  /* 0x0003840001eb7983 */ /* 0x000ee40000300800 */
[----:B------:R-:W-:-:S02]  /*1c350*/  IMAD.MOV.U32 R154, RZ, RZ, R244 ;  /* 0x000000ffff9a7224 */ /* 0x000fc400078e00f4 */
[----:B------:R-:W3:Y:S04]  /*1c360*/  LDL.LU R152, [R1+0x250] ;  /* 0x0002500001987983 */ /* 0x000ee80000300800 */
[----:B------:R-:W3:Y:S04]  /*1c370*/  LDL.LU R153, [R1+0x254] ;  /* 0x0002540001997983 */ /* 0x000ee80000300800 */
[----:B------:R-:W3:Y:S01]  /*1c380*/  LDL.LU R244, [R1+0x380] ;  /* 0x0003800001f47983 */ /* 0x000ee20000300800 */
[----:B------:R-:W-:Y:S02]  /*1c390*/  LOP3.LUT R13, R4, 0xff, RZ, 0xc0, !PT ;  /* 0x000000ff040d7812 */ /* 0x000fe400078ec0ff */
[----:B------:R-:W-:-:S02]  /*1c3a0*/  SHF.R.U32.HI R4, RZ, 0x8, R2 ;  /* 0x00000008ff047819 */ /* 0x000fc40000011602 */
[----:B------:R-:W-:Y:S01]  /*1c3b0*/  LOP3.LUT R2, R3, 0xff, RZ, 0xc0, !PT ;  /* 0x000000ff03027812 */ /* 0x000fe200078ec0ff */
[----:B------:R-:W-:Y:S01]  /*1c3c0*/  IMAD.MOV.U32 R140, RZ, RZ, R243 ;  /* 0x000000ffff8c7224 */ /* 0x000fe200078e00f3 */
[----:B------:R-:W-:Y:S01]  /*1c3d0*/  PRMT R3, R13, 0x5410, R15 ;  /* 0x000054100d037816 */ /* 0x000fe2000000000f */
[----:B------:R-:W-:Y:S01]  /*1c3e0*/  IMAD.MOV.U32 R141, RZ, RZ, R201 ;  /* 0x000000ffff8d7224 */ /* 0x000fe200078e00c9 */
[----:B------:R-:W-:Y:S02]  /*1c3f0*/  PRMT R5, R5, 0x5410, R4 ;  /* 0x0000541005057816 */ /* 0x000fe40000000004 */
[----:B------:R-:W-:Y:S01]  /*1c400*/  PRMT R4, R2, 0x5410, R12 ;  /* 0x0000541002047816 */ /* 0x000fe2000000000c */
[--C-:B------:R-:W-:Y:S02]  /*1c410*/  HSET2.LE.AND R2, R3, R192.reuse, PT ;  /* 0x000000c003027233 */ /* 0x100fe40003803000 */
[----:B------:R-:W-:Y:S01]  /*1c420*/  HSET2.LE.AND R3, R5, R192, PT ;  /* 0x000000c005037233 */ /* 0x000fe20003803000 */
[----:B------:R-:W-:-:S02]  /*1c430*/  LOP3.LUT R5, R19, R238, R72, 0x96, !PT ;  /* 0x000000ee13057212 */ /* 0x000fc400078e9648 */
[----:B------:R-:W-:Y:S02]  /*1c440*/  LOP3.LUT R15, R135, R2, RZ, 0xc0, !PT ;  /* 0x00000002870f7212 */ /* 0x000fe400078ec0ff */
[----:B------:R-:W-:Y:S01]  /*1c450*/  LOP3.LUT R12, R249, R3, RZ, 0xc0, !PT ;  /* 0x00000003f90c7212 */ /* 0x000fe200078ec0ff */
[----:B------:R-:W-:Y:S01]  /*1c460*/  IMAD.WIDE.U32 R2, R5, -0x2daee0ad, RZ ;  /* 0xd2511f5305027825 */ /* 0x000fe200078e00ff */
[----:B------:R-:W-:-:S03]  /*1c470*/  LOP3.LUT R76, R133, R233, R76, 0x96, !PT ;  /* 0x000000e9854c7212 */ /* 0x000fc600078e964c */
[----:B------:R-:W-:Y:S01]  /*1c480*/  IMAD.WIDE.U32 R18, R78, -0x2daee0ad, RZ ;  /* 0xd2511f534e127825 */ /* 0x000fe200078e00ff */
[----:B------:R-:W-:-:S03]  /*1c490*/  HSET2.LE.AND R4, R4, R192, PT ;  /* 0x000000c004047233 */ /* 0x000fc60003803000 */
[----:B------:R-:W-:Y:S01]  /*1c4a0*/  IMAD.WIDE.U32 R78, R79, -0x2daee0ad, RZ ;  /* 0xd2511f534f4e7825 */ /* 0x000fe200078e00ff */
[----:B------:R-:W-:-:S03]  /*1c4b0*/  LOP3.LUT R0, R3, R237, R66, 0x96, !PT ;  /* 0x000000ed03007212 */ /* 0x000fc600078e9642 */
[----:B------:R-:W-:Y:S01]  /*1c4c0*/  IMAD.WIDE.U32 R36, R76, -0x2daee0ad, RZ ;  /* 0xd2511f534c247825 */ /* 0x000fe200078e00ff */
[----:B------:R-:W-:Y:S02]  /*1c4d0*/  LOP3.LUT R26, R79, R241, R18, 0x96, !PT ;  /* 0x000000f14f1a7212 */ /* 0x000fe400078e9612 */
[----:B------:R-:W-:Y:S02]  /*1c4e0*/  LOP3.LUT R24, R2, 0xff, RZ, 0xc0, !PT ;  /* 0x000000ff02187812 */ /* 0x000fe400078ec0ff */
[--C-:B------:R-:W-:Y:S02]  /*1c4f0*/  SHF.R.U32.HI R16, RZ, 0x10, R2.reuse ;  /* 0x00000010ff107819 */ /* 0x100fe40000011602 */
[----:B------:R-:W-:Y:S02]  /*1c500*/  SHF.R.U32.HI R18, RZ, 0x18, R2 ;  /* 0x00000018ff127819 */ /* 0x000fe40000011602 */
[----:B------:R-:W-:Y:S01]  /*1c510*/  LOP3.LUT R13, R248, R4, RZ, 0xc0, !PT ;  /* 0x00000004f80d7212 */ /* 0x000fe200078ec0ff */
[----:B------:R-:W-:Y:S01]  /*1c520*/  IMAD.MOV.U32 R155, RZ, RZ, R134 ;  /* 0x000000ffff9b7224 */ /* 0x000fe200078e0086 */
[----:B------:R-:W-:-:S02]  /*1c530*/  LOP3.LUT R96, R101, R233, R64, 0x96, !PT ;  /* 0x000000e965607212 */ /* 0x000fc400078e9640 */
[----:B------:R-:W-:Y:S02]  /*1c540*/  LOP3.LUT R98, R65, R232, R214, 0x96, !PT ;  /* 0x000000e841627212 */ /* 0x000fe400078e96d6 */
[----:B------:R-:W-:Y:S02]  /*1c550*/  LOP3.LUT R97, R133, R233, R64, 0x96, !PT ;  /* 0x000000e985617212 */ /* 0x000fe400078e9640 */
[----:B------:R-:W-:Y:S01]  /*1c560*/  LOP3.LUT R27, R19, R234, R250, 0x96, !PT ;  /* 0x000000ea131b7212 */ /* 0x000fe200078e96fa */
[----:B------:R-:W-:Y:S01]  /*1c570*/  IMAD.WIDE.U32 R94, R26, -0x326172a9, RZ ;  /* 0xcd9e8d571a5e7825 */ /* 0x000fe200078e00ff */
[----:B------:R1:W5:Y:S04]  /*1c580*/  LDL.LU R134, [R1+0x37c] ;  /* 0x00037c0001867983 */ /* 0x0003680000300800 */
[----:B------:R1:W5:Y:S04]  /*1c590*/  LDL.LU R135, [R1+0x378] ;  /* 0x0003780001877983 */ /* 0x0003680000300800 */
[----:B------:R1:W5:Y:S04]  /*1c5a0*/  LDL.LU R249, [R1+0x374] ;  /* 0x0003740001f97983 */ /* 0x0003680000300800 */
[----:B------:R1:W5:Y:S01]  /*1c5b0*/  LDL.LU R248, [R1+0x370] ;  /* 0x0003700001f87983 */ /* 0x0003620000300800 */
[----:B--2---:R-:W-:Y:S07]  /*1c5c0*/  HMMA.16816.F32 R40, R8, R34, R140 ;  /* 0x000000220828723c */ /* 0x004fee000000188c */
[----:B------:R-:W-:-:S05]  /*1c5d0*/  IMAD.WIDE.U32 R8, R77, -0x2daee0ad, RZ ;  /* 0xd2511f534d087825 */ /* 0x000fca00078e00ff */
[----:B------:R-:W-:Y:S02]  /*1c5e0*/  LOP3.LUT R5, R9, R234, R246, 0x96, !PT ;  /* 0x000000ea09057212 */ /* 0x000fe400078e96f6 */
[----:B------:R-:W-:-:S03]  /*1c5f0*/  LOP3.LUT R4, R37, R241, R8, 0x96, !PT ;  /* 0x000000f125047212 */ /* 0x000fc600078e9608 */
[----:B------:R-:W-:Y:S01]  /*1c600*/  IMAD.WIDE.U32 R10, R5, -0x326172a9, RZ ;  /* 0xcd9e8d57050a7825 */ /* 0x000fe200078e00ff */
[----:B------:R-:W-:Y:S02]  /*1c610*/  LOP3.LUT R5, R2, 0xffff, RZ, 0xc0, !PT ;  /* 0x0000ffff02057812 */ /* 0x000fe400078ec0ff */
[C---:B------:R-:W-:Y:S02]  /*1c620*/  LOP3.LUT R2, R0.reuse, 0xffff, RZ, 0xc0, !PT ;  /* 0x0000ffff00027812 */ /* 0x040fe400078ec0ff */
[--C-:B------:R-:W-:Y:S02]  /*1c630*/  SHF.R.U32.HI R3, RZ, 0x10, R0.reuse ;  /* 0x00000010ff037819 */ /* 0x100fe40000011600 */
[----:B------:R-:W-:Y:S02]  /*1c640*/  LOP3.LUT R9, R0, 0xff, RZ, 0xc0, !PT ;  /* 0x000000ff00097812 */ /* 0x000fe400078ec0ff */
[----:B------:R-:W-:Y:S02]  /*1c650*/  SHF.R.U32.HI R8, RZ, 0x18, R0 ;  /* 0x00000018ff087819 */ /* 0x000fe40000011600 */
[----:B------:R-:W-:Y:S01]  /*1c660*/  SHF.R.U32.HI R0, RZ, 0x8, R2 ;  /* 0x00000008ff007819 */ /* 0x000fe20000011602 */
[----:B------:R-:W-:Y:S01]  /*1c670*/  IMAD.WIDE.U32 R92, R4, -0x326172a9, RZ ;  /* 0xcd9e8d57045c7825 */ /* 0x000fe200078e00ff */
[----:B------:R-:W-:-:S02]  /*1c680*/  SHF.R.U32.HI R5, RZ, 0x8, R5 ;  /* 0x00000008ff057819 */ /* 0x000fc40000011605 */
[----:B------:R-:W-:Y:S02]  /*1c690*/  LOP3.LUT R2, R3, 0xff, RZ, 0xc0, !PT ;  /* 0x000000ff03027812 */ /* 0x000fe400078ec0ff */
[----:B------:R-:W-:Y:S02]  /*1c6a0*/  LOP3.LUT R4, R16, 0xff, RZ, 0xc0, !PT ;  /* 0x000000ff10047812 */ /* 0x000fe400078ec0ff */
[----:B------:R-:W-:Y:S02]  /*1c6b0*/  PRMT R3, R24, 0x5410, R5 ;  /* 0x0000541018037816 */ /* 0x000fe40000000005 */
[----:B------:R-:W-:Y:S02]  /*1c6c0*/  PRMT R2, R2, 0x5410, R8 ;  /* 0x0000541002027816 */ /* 0x000fe40000000008 */
[----:B------:R-:W-:Y:S01]  /*1c6d0*/  PRMT R4, R4, 0x5410, R18 ;  /* 0x0000541004047816 */ /* 0x000fe20000000012 */
[----:B----4-:R-:W-:Y:S01]  /*1c6e0*/  HMMA.16816.F32 R60, R12, R20, R144 ;  /* 0x000000140c3c723c */ /* 0x010fe20000001890 */
[----:B------:R-:W-:Y:S01]  /*1c6f0*/  PRMT R0, R9, 0x5410, R0 ;  /* 0x0000541009007816 */ /* 0x000fe20000000000 */
[--C-:B------:R-:W-:Y:S01]  /*1c700*/  HSET2.LE.AND R2, R2, R192.reuse, PT ;  /* 0x000000c002027233 */ /* 0x100fe20003803000 */
[----:B------:R-:W-:Y:S01]  /*1c710*/  LOP3.LUT R16, R17, R238, R70, 0x96, !PT ;  /* 0x000000ee11107212 */ /* 0x000fe200078e9646 */
[----:B------:R-:W-:-:S03]  /*1c720*/  HSET2.LE.AND R3, R3, R192, PT ;  /* 0x000000c003037233 */ /* 0x000fc60003803000 */
[----:B---3--:R-:W-:Y:S01]  /*1c730*/  IMAD.MOV.U32 R145, RZ, RZ, R235 ;  /* 0x000000ffff917224 */ /* 0x008fe200078e00eb */
[C---:B------:R-:W-:Y:S01]  /*1c740*/  HMMA.16816.F32 R64, R12.reuse, R22, R152 ;  /* 0x000000160c40723c */ /* 0x040fe20000001898 */
[----:B------:R-:W-:Y:S02]  /*1c750*/  IMAD.MOV.U32 R146, RZ, RZ, R229 ;  /* 0x000000ffff927224 */ /* 0x000fe400078e00e5 */
[----:B------:R-:W-:Y:S02]  /*1c760*/  IMAD.MOV.U32 R144, RZ, RZ, R244 ;  /* 0x000000ffff907224 */ /* 0x000fe400078e00f4 */
[----:B------:R-:W-:Y:S01]  /*1c770*/  IMAD.MOV.U32 R147, RZ, RZ, R228 ;  /* 0x000000ffff937224 */ /* 0x000fe200078e00e4 */
[--C-:B------:R-:W-:Y:S01]  /*1c780*/  HSET2.LE.AND R4, R4, R192.reuse, PT ;  /* 0x000000c004047233 */ /* 0x100fe20003803000 */
[----:B------:R-:W-:Y:S01]  /*1c790*/  IMAD.MOV.U32 R152, RZ, RZ, R227 ;  /* 0x000000ffff987224 */ /* 0x000fe200078e00e3 */
[----:B------:R-:W-:Y:S01]  /*1c7a0*/  LOP3.LUT R25, R11, R231, R132, 0x96, !PT ;  /* 0x000000e70b197212 */ /* 0x000fe200078e9684 */
[----:B------:R-:W-:Y:S01]  /*1c7b0*/  IMAD.MOV.U32 R153, RZ, RZ, R226 ;  /* 0x000000ffff997224 */ /* 0x000fe200078e00e2 */
[----:B------:R-:W-:Y:S01]  /*1c7c0*/  LOP3.LUT R19, R93, R240, R10, 0x96, !PT ;  /* 0x000000f05d137212 */ /* 0x000fe200078e960a */
[----:B------:R-:W-:Y:S01]  /*1c7d0*/  IMAD.MOV.U32 R154, RZ, RZ, R225 ;  /* 0x000000ffff9a7224 */ /* 0x000fe200078e00e1 */
[----:B------:R-:W-:Y:S01]  /*1c7e0*/  HSET2.LE.AND R0, R0, R192, PT ;  /* 0x000000c000007233 */ /* 0x000fe20003803000 */
[----:B------:R-:W-:Y:S01]  /*1c7f0*/  IMAD.MOV.U32 R155, RZ, RZ, R224 ;  /* 0x000000ffff9b7224 */ /* 0x000fe200078e00e0 */
[----:B------:R-:W-:Y:S01]  /*1c800*/  LOP3.LUT R9, R165, R2, RZ, 0xc0, !PT ;  /* 0x00000002a5097212 */ /* 0x000fe200078ec0ff */
[----:B------:R-:W2:Y:S01]  /*1c810*/  LDSM.16.MT88.4 R20, [R205+0x4400] ;  /* 0x00440000cd14783b */ /* 0x000ea20000004200 */
[----:B------:R-:W-:Y:S01]  /*1c820*/  LOP3.LUT R10, R162, R3, RZ, 0xc0, !PT ;  /* 0x00000003a20a7212 */ /* 0x000fe200078ec0ff */
[----:B------:R-:W-:Y:S01]  /*1c830*/  IMAD.WIDE.U32 R2, R16, -0x2daee0ad, RZ ;  /* 0xd2511f5310027825 */ /* 0x000fe200078e00ff */
[----:B------:R-:W-:Y:S01]  /*1c840*/  HMMA.16816.F32 R72, R12, R32, R144 ;  /* 0x000000200c48723c */ /* 0x000fe20000001890 */
[----:B------:R-:W-:Y:S01]  /*1c850*/  LOP3.LUT R11, R163, R4, RZ, 0xc0, !PT ;  /* 0x00000004a30b7212 */ /* 0x000fe200078ec0ff */
[----:B------:R1:W5:Y:S01]  /*1c860*/  LDL.LU R244, [R1+0x36c] ;  /* 0x00036c0001f47983 */ /* 0x0003620000300800 */
[----:B------:R-:W-:Y:S01]  /*1c870*/  IMAD.WIDE.U32 R4, R25, -0x2daee0ad, RZ ;  /* 0xd2511f5319047825 */ /* 0x000fe200078e00ff */
[----:B------:R-:W-:-:S04]  /*1c880*/  LOP3.LUT R8, R166, R0, RZ, 0xc0, !PT ;  /* 0x00000000a6087212 */ /* 0x000fc800078ec0ff */
[----:B------:R-:W-:Y:S01]  /*1c890*/  HMMA.16816.F32 R68, R12, R34, R152 ;  /* 0x000000220c44723c */ /* 0x000fe20000001898 */
[----:B------:R-:W-:Y:S01]  /*1c8a0*/  LOP3.LUT R0, R3, R237, R38, 0x96, !PT ;  /* 0x000000ed03007212 */ /* 0x000fe200078e9626 */
[----:B------:R-:W-:Y:S01]  /*1c8b0*/  IMAD.WIDE.U32 R90, R19, -0x2daee0ad, RZ ;  /* 0xd2511f53135a7825 */ /* 0x000fe200078e00ff */
[----:B------:R1:W5:Y:S04]  /*1c8c0*/  LDL.LU R235, [R1+0x368] ;  /* 0x0003680001eb7983 */ /* 0x0003680000300800 */
[----:B------:R-:W-:Y:S01]  /*1c8d0*/  IMAD.WIDE.U32 R12, R27, -0x326172a9, RZ ;  /* 0xcd9e8d571b0c7825 */ /* 0x000fe200078e00ff */
[----:B------:R-:W-:Y:S01]  /*1c8e0*/  LOP3.LUT R17, R5, R239, R36, 0x96, !PT ;  /* 0x000000ef05117212 */ /* 0x000fe200078e9624 */
[----:B------:R-:W-:Y:S01]  /*1c8f0*/  HMMA.16816.F32 R40, R8, R30, R40 ;  /* 0x0000001e0828723c */ /* 0x000fe20000001828 */
[----:B------:R-:W-:Y:S01]  /*1c900*/  LOP3.LUT R3, R2, 0xffff, RZ, 0xc0, !PT ;  /* 0x0000ffff02037812 */ /* 0x000fe200078ec0ff */
[----:B------:R-:W3:Y:S01]  /*1c910*/  LDSM.16.MT88.4 R24, [R205+0x4800] ;  /* 0x00480000cd18783b */ /* 0x000ee20000004200 */
[----:B------:R-:W-:-:S02]  /*1c920*/  LOP3.LUT R19, R13, R231, R100, 0x96, !PT ;  /* 0x000000e70d137212 */ /* 0x000fc400078e9664 */
[----:B------:R-:W-:Y:S01]  /*1c930*/  LOP3.LUT R14, R2, 0xff, RZ, 0xc0, !PT ;  /* 0x000000ff020e7812 */ /* 0x000fe200078ec0ff */
[----:B------:R-:W4:Y:S01]  /*1c940*/  LDSM.16.MT88.4 R32, [R206+0x4800] ;  /* 0x00480000ce20783b */ /* 0x000f220000004200 */
[--C-:B------:R-:W-:Y:S02]  /*1c950*/  SHF.R.U32.HI R5, RZ, 0x10, R2.reuse ;  /* 0x00000010ff057819 */ /* 0x100fe40000011602 */
[----:B------:R-:W-:Y:S01]  /*1c960*/  SHF.R.U32.HI R13, RZ, 0x18, R2 ;  /* 0x00000018ff0d7819 */ /* 0x000fe20000011602 */
[----:B------:R1:W5:Y:S01]  /*1c970*/  LDL.LU R229, [R1+0x364] ;  /* 0x0003640001e57983 */ /* 0x0003620000300800 */
[----:B------:R-:W-:Y:S02]  /*1c980*/  LOP3.LUT R2, R0, 0xffff, RZ, 0xc0, !PT ;  /* 0x0000ffff00027812 */ /* 0x000fe400078ec0ff */
[----:B------:R-:W-:Y:S01]  /*1c990*/  LOP3.LUT R18, R95, R240, R12, 0x96, !PT ;  /* 0x000000f05f127212 */ /* 0x000fe200078e960c */
[----:B------:R-:W-:Y:S01]  /*1c9a0*/  LDSM.16.MT88.4 R160, [R205+0x5c00] ;  /* 0x005c0000cda0783b */ /* 0x000fe20000004200 */
[----:B------:R-:W-:-:S02]  /*1c9b0*/  LOP3.LUT R16, R91, R236, R4, 0x96, !PT ;  /* 0x000000ec5b107212 */ /* 0x000fc400078e9604 */
[----:B------:R-:W-:Y:S01]  /*1c9c0*/  SHF.R.U32.HI R3, RZ, 0x8, R3 ;  /* 0x00000008ff037819 */ /* 0x000fe20000011603 */
[----:B------:R-:W-:Y:S01]  /*1c9d0*/  IMAD.WIDE.U32 R36, R17, -0x326172a9, RZ ;  /* 0xcd9e8d5711247825 */ /* 0x000fe200078e00ff */
[----:B------:R-:W-:Y:S01]  /*1c9e0*/  LOP3.LUT R5, R5, 0xff, RZ, 0xc0, !PT ;  /* 0x000000ff05057812 */ /* 0x000fe200078ec0ff */
[----:B--2---:R-:W-:Y:S01]  /*1c9f0*/  HMMA.16816.F32 R56, R8, R20, R48 ;  /* 0x000000140838723c */ /* 0x004fe20000001830 */
[----:B------:R-:W-:Y:S01]  /*1ca00*/  LOP3.LUT R12, R0, 0xff, RZ, 0xc0, !PT ;  /* 0x000000ff000c7812 */ /* 0x000fe200078ec0ff */
[----:B------:R1:W5:Y:S01]  /*1ca10*/  LDL.LU R228, [R1+0x360] ;  /* 0x0003600001e47983 */ /* 0x0003620000300800 */
[----:B------:R-:W-:Y:S02]  /*1ca20*/  SHF.R.U32.HI R4, RZ, 0x8, R2 ;  /* 0x00000008ff047819 */ /* 0x000fe40000011602 */
[----:B------:R-:W-:Y:S01]  /*1ca30*/  SHF.R.U32.HI R2, RZ, 0x10, R0 ;  /* 0x00000010ff027819 */ /* 0x000fe20000011600 */
[----:B------:R-:W-:Y:S01]  /*1ca40*/  IMAD.WIDE.U32 R88, R18, -0x2daee0ad, RZ ;  /* 0xd2511f5312587825 */ /* 0x000fe200078e00ff */
[----:B------:R-:W-:-:S02]  /*1ca50*/  PRMT R14, R14, 0x5410, R3 ;  /* 0x000054100e0e7816 */ /* 0x000fc40000000003 */
[----:B------:R-:W-:Y:S01]  /*1ca60*/  PRMT R13, R5, 0x5410, R13 ;  /* 0x00005410050d7816 */ /* 0x000fe2000000000d */
[C---:B------:R-:W-:Y:S01]  /*1ca70*/  HMMA.16816.F32 R52, R8.reuse, R22, R52 ;  /* 0x000000160834723c */ /* 0x040fe20000001834 */
[----:B------:R-:W-:Y:S01]  /*1ca80*/  PRMT R3, R12, 0x5410, R4 ;  /* 0x000054100c037816 */ /* 0x000fe20000000004 */
[----:B------:R1:W5:Y:S01]  /*1ca90*/  LDL.LU R227, [R1+0x35c] ;  /* 0x00035c0001e37983 */ /* 0x0003620000300800 */
[----:B------:R-:W-:Y:S02]  /*1caa0*/  SHF.R.U32.HI R5, RZ, 0x18, R0 ;  /* 0x00000018ff057819 */ /* 0x000fe40000011600 */
[----:B------:R-:W-:Y:S01]  /*1cab0*/  LOP3.LUT R4, R2, 0xff, RZ, 0xc0, !PT ;  /* 0x000000ff02047812 */ /* 0x000fe200078ec0ff */
[--C-:B------:R-:W-:Y:S01]  /*1cac0*/  HSET2.LE.AND R3, R3, R192.reuse, PT ;  /* 0x000000c003037233 */ /* 0x100fe20003803000 */
[----:B------:R-:W-:Y:S01]  /*1cad0*/  LOP3.LUT R38, R125, R232, R214, 0x96, !PT ;  /* 0x000000e87d267212 */ /* 0x000fe200078e96d6 */
[----:B------:R-:W-:Y:S01]  /*1cae0*/  HMMA.16816.F32 R48, R8, R28, R44 ;  /* 0x0000001c0830723c */ /* 0x000fe2000000182c */
[----:B------:R-:W-:Y:S01]  /*1caf0*/  PRMT R4, R4, 0x5410, R5 ;  /* 0x0000541004047816 */ /* 0x000fe20000000005 */
[--C-:B------:R-:W-:Y:S01]  /*1cb00*/  HSET2.LE.AND R2, R13, R192.reuse, PT ;  /* 0x000000c00d027233 */ /* 0x100fe20003803000 */
[----:B------:R1:W5:Y:S03]  /*1cb10*/  LDL.LU R226, [R1+0x358] ;  /* 0x0003580001e27983 */ /* 0x0003660000300800 */
[--C-:B------:R-:W-:Y:S01]  /*1cb20*/  HSET2.LE.AND R4, R4, R192.reuse, PT ;  /* 0x000000c004047233 */ /* 0x100fe20003803000 */
[----:B------:R-:W-:Y:S01]  /*1cb30*/  LOP3.LUT R15, R222, R2, RZ, 0xc0, !PT ;  /* 0x00000002de0f7212 */ /* 0x000fe200078ec0ff */
[----:B------:R-:W-:Y:S01]  /*1cb40*/  HSET2.LE.AND R0, R14, R192, PT ;  /* 0x000000c00e007233 */ /* 0x000fe20003803000 */
[----:B------:R-:W-:Y:S01]  /*1cb50*/  LOP3.LUT R12, R221, R3, RZ, 0xc0, !PT ;  /* 0x00000003dd0c7212 */ /* 0x000fe200078ec0ff */
[----:B------:R1:W5:Y:S01]  /*1cb60*/  LDL.LU R225, [R1+0x354] ;  /* 0x0003540001e17983 */ /* 0x0003620000300800 */
[----:B------:R-:W-:Y:S01]  /*1cb70*/  LOP3.LUT R13, R216, R4, RZ, 0xc0, !PT ;  /* 0x00000004d80d7212 */ /* 0x000fe200078ec0ff */
[----:B------:R-:W-:Y:S01]  /*1cb80*/  IMAD.WIDE.U32 R4, R19, -0x2daee0ad, RZ ;  /* 0xd2511f5313047825 */ /* 0x000fe200078e00ff */
[----:B------:R-:W-:Y:S01]  /*1cb90*/  LOP3.LUT R14, R223, R0, RZ, 0xc0, !PT ;  /* 0x00000000df0e7212 */ /* 0x000fe200078ec0ff */
[----:B------:R1:W5:Y:S02]  /*1cba0*/  LDL.LU R224, [R1+0x350] ;  /* 0x0003500001e07983 */ /* 0x0003640000300800 */
[----:B------:R-:W-:Y:S01]  /*1cbb0*/  IMAD.WIDE.U32 R2, R16, -0x326172a9, RZ ;  /* 0xcd9e8d5710027825 */ /* 0x000fe200078e00ff */
[----:B------:R-:W-:Y:S01]  /*1cbc0*/  LOP3.LUT R16, R89, R236, R4, 0x96, !PT ;  /* 0x000000ec59107212 */ /* 0x000fe200078e9604 */
[----:B------:R1:W5:Y:S03]  /*1cbd0*/  LDL.LU R223, [R1+0x34c] ;  /* 0x00034c0001df7983 */ /* 0x0003660000300800 */
[----:B------:R-:W-:-:S02]  /*1cbe0*/  LOP3.LUT R0, R3, R242, R36, 0x96, !PT ;  /* 0x000000f203007212 */ /* 0x000fc400078e9624 */
[----:B------:R-:W-:Y:S01]  /*1cbf0*/  LOP3.LUT R18, R5, R239, R78, 0x96, !PT ;  /* 0x000000ef05127212 */ /* 0x000fe200078e964e */
[C---:B------:R-:W-:Y:S01]  /*1cc00*/  HMMA.16816.F32 R44, R12.reuse, R20, R60 ;  /* 0x000000140c2c723c */ /* 0x040fe2000000183c */
[--C-:B------:R-:W-:Y:S01]  /*1cc10*/  SHF.R.U32.HI R4, RZ, 0x10, R2.reuse ;  /* 0x00000010ff047819 */ /* 0x100fe20000011602 */
[----:B------:R1:W5:Y:S01]  /*1cc20*/  LDL.LU R222, [R1+0x348] ;  /* 0x0003480001de7983 */ /* 0x0003620000300800 */
[C---:B------:R-:W-:Y:S02]  /*1cc30*/  LOP3.LUT R3, R2.reuse, 0xffff, RZ, 0xc0, !PT ;  /* 0x0000ffff02037812 */ /* 0x040fe400078ec0ff */
[----:B------:R-:W-:Y:S01]  /*1cc40*/  LOP3.LUT R17, R2, 0xff, RZ, 0xc0, !PT ;  /* 0x000000ff02117812 */ /* 0x000fe200078ec0ff */
[----:B------:R1:W5:Y:S01]  /*1cc50*/  LDL.LU R221, [R1+0x344] ;  /* 0x0003440001dd7983 */ /* 0x0003620000300800 */
[----:B------:R-:W-:Y:S02]  /*1cc60*/  SHF.R.U32.HI R11, RZ, 0x18, R2 ;  /* 0x00000018ff0b7819 */ /* 0x000fe40000011602 */
[----:B------:R-:W-:Y:S01]  /*1cc70*/  LOP3.LUT R2, R0, 0xffff, RZ, 0xc0, !PT ;  /* 0x0000ffff00027812 */ /* 0x000fe200078ec0ff */
[----:B------:R-:W-:Y:S01]  /*1cc80*/  HMMA.16816.F32 R64, R12, R22, R64 ;  /* 0x000000160c40723c */ /* 0x000fe20000001840 */
[----:B------:R-:W-:Y:S01]  /*1cc90*/  LOP3.LUT R9, R4, 0xff, RZ, 0xc0, !PT ;  /* 0x000000ff04097812 */ /* 0x000fe200078ec0ff */
[----:B------:R1:W5:Y:S01]  /*1cca0*/  LDL.LU R216, [R1+0x340] ;  /* 0x0003400001d87983 */ /* 0x0003620000300800 */
[----:B------:R-:W-:-:S02]  /*1ccb0*/  SHF.R.U32.HI R4, RZ, 0x10, R0 ;  /* 0x00000010ff047819 */ /* 0x000fc40000011600 */
[----:B------:R-:W-:Y:S01]  /*1ccc0*/  SHF.R.U32.HI R10, RZ, 0x8, R3 ;  /* 0x00000008ff0a7819 */ /* 0x000fe20000011603 */
[----:B------:R1:W5:Y:S01]  /*1ccd0*/  LDL.LU.64 R214, [R1+0x338] ;  /* 0x0003380001d67983 */ /* 0x0003620000300a00 */
[----:B------:R-:W-:Y:S02]  /*1cce0*/  SHF.R.U32.HI R5, RZ, 0x8, R2 ;  /* 0x00000008ff057819 */ /* 0x000fe40000011602 */
[----:B------:R-:W-:Y:S02]  /*1ccf0*/  LOP3.LUT R8, R0, 0xff, RZ, 0xc0, !PT ;  /* 0x000000ff00087812 */ /* 0x000fe400078ec0ff */
[----:B------:R-:W-:Y:S02]  /*1cd00*/  SHF.R.U32.HI R3, RZ, 0x18, R0 ;  /* 0x00000018ff037819 */ /* 0x000fe40000011600 */
[----:B------:R-:W-:Y:S02]  /*1cd10*/  LOP3.LUT R2, R4, 0xff, RZ, 0xc0, !PT ;  /* 0x000000ff04027812 */ /* 0x000fe400078ec0ff */
[----:B------:R-:W-:-:S02]  /*1cd20*/  PRMT R9, R9, 0x5410, R11 ;  /* 0x0000541009097816 */ /* 0x000fc4000000000b */
[----:B------:R-:W-:Y:S02]  /*1cd30*/  PRMT R4, R17, 0x5410, R10 ;  /* 0x0000541011047816 */ /* 0x000fe4000000000a */
        /* <DEDUP_REMOVED lines=12> */
[----:B------:R-:W-:Y:S01]  /*1ce00*/  HMMA.16816.F32 R84, R12, R28, R72 ;  /* 0x0000001c0c54723c */ /* 0x000fe20000001848 */
[----:B------:R-:W-:-:S07]  /*1ce10*/  SHF.R.U32.HI R18, RZ, 0x18, R2 ;  /* 0x00000018ff127819 */ /* 0x000fce0000011602 */
[----:B------:R-:W-:Y:S01]  /*1ce20*/  HMMA.16816.F32 R68, R12, R30, R68 ;  /* 0x0000001e0c44723c */ /* 0x000fe20000001844 */
[----:B------:R-:W-:Y:S01]  /*1ce30*/  IMAD.WIDE.U32 R16, R122, -0x2daee0ad, RZ ;  /* 0xd2511f537a107825 */ /* 0x000fe200078e00ff */
[----:B------:R-:W-:Y:S01]  /*1ce40*/  LOP3.LUT R9, R170, R9, RZ, 0xc0, !PT ;  /* 0x00000009aa097212 */ /* 0x000fe200078ec0ff */
[----:B------:R-:W2:Y:S04]  /*1ce50*/  LDSM.16.MT88.4 R28, [R205+0x4c00] ;  /* 0x004c0000cd1c783b */ /* 0x000ea80000004200 */
[----:B------:R-:W-:Y:S02]  /*1ce60*/  SHF.R.U32.HI R14, RZ, 0x8, R0 ;  /* 0x00000008ff0e7819 */ /* 0x000fe40000011600 */
[----:B------:R-:W-:Y:S02]  /*1ce70*/  LOP3.LUT R0, R3, R242, R4, 0x96, !PT ;  /* 0x000000f203007212 */ /* 0x000fe400078e9604 */
[----:B------:R-:W-:-:S02]  /*1ce80*/  LOP3.LUT R13, R2, 0xff, RZ, 0xc0, !PT ;  /* 0x000000ff020d7812 */ /* 0x000fc400078ec0ff */
[----:B------:R-:W-:Y:S02]  /*1ce90*/  SHF.R.U32.HI R12, RZ, 0x10, R2 ;  /* 0x00000010ff0c7819 */ /* 0x000fe40000011602 */
[----:B------:R-:W-:Y:S02]  /*1cea0*/  LOP3.LUT R2, R0, 0xffff, RZ, 0xc0, !PT ;  /* 0x0000ffff00027812 */ /* 0x000fe400078ec0ff */
[----:B------:R-:W-:Y:S02]  /*1ceb0*/  PRMT R14, R13, 0x5410, R14 ;  /* 0x000054100d0e7816 */ /* 0x000fe4000000000e */
[----:B------:R-:W-:Y:S02]  /*1cec0*/  SHF.R.U32.HI R3, RZ, 0x10, R0 ;  /* 0x00000010ff037819 */ /* 0x000fe40000011600 */
[----:B------:R-:W-:Y:S02]  /*1ced0*/  LOP3.LUT R15, R12, 0xff, RZ, 0xc0, !PT ;  /* 0x000000ff0c0f7812 */ /* 0x000fe400078ec0ff */
[----:B------:R-:W-:-:S02]  /*1cee0*/  LOP3.LUT R13, R0, 0xff, RZ, 0xc0, !PT ;  /* 0x000000ff000d7812 */ /* 0x000fc400078ec0ff */
[----:B------:R-:W-:Y:S02]  /*1cef0*/  SHF.R.U32.HI R4, RZ, 0x8, R2 ;  /* 0x00000008ff047819 */ /* 0x000fe40000011602 */
[----:B------:R-:W-:Y:S02]  /*1cf00*/  SHF.R.U32.HI R12, RZ, 0x18, R0 ;  /* 0x00000018ff0c7819 */ /* 0x000fe40000011600 */
[----:B------:R-:W-:Y:S01]  /*1cf10*/  LOP3.LUT R0, R3, 0xff, RZ, 0xc0, !PT ;  /* 0x000000ff03007812 */ /* 0x000fe200078ec0ff */
[----:B------:R-:W-:Y:S01]  /*1cf20*/  IMAD.WIDE.U32 R22, R96, -0x2daee0ad, RZ ;  /* 0xd2511f5360167825 */ /* 0x000fe200078e00ff */
[----:B------:R-:W-:Y:S02]  /*1cf30*/  PRMT R2, R15, 0x5410, R18 ;  /* 0x000054100f027816 */ /* 0x000fe40000000012 */
[----:B------:R-:W-:Y:S02]  /*1cf40*/  PRMT R3, R13, 0x5410, R4 ;  /* 0x000054100d037816 */ /* 0x000fe40000000004 */
[----:B------:R-:W-:Y:S01]  /*1cf50*/  PRMT R4, R0, 0x5410, R12 ;  /* 0x0000541000047816 */ /* 0x000fe2000000000c */
[--C-:B------:R-:W-:Y:S01]  /*1cf60*/  HSET2.LE.AND R2, R2, R192.reuse, PT ;  /* 0x000000c002027233 */ /* 0x100fe20003803000 */
[----:B------:R-:W-:Y:S01]  /*1cf70*/  LOP3.LUT R13, R17, R234, R250, 0x96, !PT ;  /* 0x000000ea110d7212 */ /* 0x000fe200078e96fa */
[--C-:B------:R-:W-:Y:S01]  /*1cf80*/  HSET2.LE.AND R3, R3, R192.reuse, PT ;  /* 0x000000c003037233 */ /* 0x100fe20003803000 */
[----:B------:R-:W-:Y:S01]  /*1cf90*/  LOP3.LUT R12, R23, R241, R16, 0x96, !PT ;  /* 0x000000f1170c7212 */ /* 0x000fe200078e9610 */
[----:B---3--:R-:W-:Y:S01]  /*1cfa0*/  HMMA.16816.F32 R56, R8, R24, R56 ;  /* 0x000000180838723c */ /* 0x008fe20000001838 */
[----:B------:R-:W-:Y:S01]  /*1cfb0*/  HSET2.LE.AND R4, R4, R192, PT ;  /* 0x000000c004047233 */ /* 0x000fe20003803000 */
[----:B------:R-:W-:Y:S01]  /*1cfc0*/  LOP3.LUT R19, R194, R2, RZ, 0xc0, !PT ;  /* 0x00000002c2137212 */ /* 0x000fe200078ec0ff */
[----:B------:R-:W-:Y:S01]  /*1cfd0*/  IMAD.WIDE.U32 R72, R97, -0x2daee0ad, RZ ;  /* 0xd2511f5361487825 */ /* 0x000fe200078e00ff */
[----:B------:R-:W-:-:S04]  /*1cfe0*/  LOP3.LUT R16, R212, R3, RZ, 0xc0, !PT ;  /* 0x00000003d4107212 */ /* 0x000fc800078ec0ff */
[----:B------:R-:W-:Y:S01]  /*1cff0*/  HMMA.16816.F32 R80, R8, R26, R52 ;  /* 0x0000001a0850723c */ /* 0x000fe20000001834 */
[----:B------:R-:W-:Y:S01]  /*1d000*/  IMAD.WIDE.U32 R2, R13, -0x326172a9, RZ ;  /* 0xcd9e8d570d027825 */ /* 0x000fe200078e00ff */
[----:B------:R-:W-:-:S06]  /*1d010*/  LOP3.LUT R17, R211, R4, RZ, 0xc0, !PT ;  /* 0x00000004d3117212 */ /* 0x000fcc00078ec0ff */
[----:B----4-:R-:W-:Y:S01]  /*1d020*/  HMMA.16816.F32 R76, R8, R32, R48 ;  /* 0x00000020084c723c */ /* 0x010fe20000001830 */
[----:B------:R-:W-:-:S07]  /*1d030*/  HSET2.LE.AND R0, R14, R192, PT ;  /* 0x000000c00e007233 */ /* 0x000fce0003803000 */
[----:B------:R-:W-:Y:S07]  /*1d040*/  HMMA.16816.F32 R60, R8, R34, R40 ;  /* 0x00000022083c723c */ /* 0x000fee0000001828 */
[----:B------:R-:W-:-:S04]  /*1d050*/  IMAD.WIDE.U32 R8, R98, -0x2daee0ad, RZ ;  /* 0xd2511f5362087825 */ /* 0x000fc800078e00ff */
[----:B------:R-:W-:Y:S01]  /*1d060*/  IMAD.WIDE.U32 R98, R12, -0x326172a9, RZ ;  /* 0xcd9e8d570c627825 */ /* 0x000fe200078e00ff */
[----:B------:R-:W-:Y:S02]  /*1d070*/  LOP3.LUT R4, R73, R241, R8, 0x96, !PT ;  /* 0x000000f149047212 */ /* 0x000fe400078e9608 */
[----:B------:R-:W-:Y:S02]  /*1d080*/  LOP3.LUT R10, R3, R231, R100, 0x96, !PT ;  /* 0x000000e7030a7212 */ /* 0x000fe400078e9664 */
[----:B------:R-:W-:Y:S02]  /*1d090*/  LOP3.LUT R23, R99, R240, R2, 0x96, !PT ;  /* 0x000000f063177212 */ /* 0x000fe400078e9602 */
[-C--:B------:R-:W-:Y:S02]  /*1d0a0*/  LOP3.LUT R2, R5, R238.reuse, R94, 0x96, !PT ;  /* 0x000000ee05027212 */ /* 0x080fe400078e965e */
[----:B------:R-:W-:Y:S01]  /*1d0b0*/  LOP3.LUT R3, R37, R238, R92, 0x96, !PT ;  /* 0x000000ee25037212 */ /* 0x000fe200078e965c */
[----:B------:R-:W-:Y:S01]  /*1d0c0*/  IMAD.WIDE.U32 R96, R38, -0x2daee0ad, RZ ;  /* 0xd2511f5326607825 */ /* 0x000fe200078e00ff */
[----:B------:R-:W-:-:S02]  /*1d0d0*/  LOP3.LUT R18, R213, R0, RZ, 0xc0, !PT ;  /* 0x00000000d5127212 */ /* 0x000fc400078ec0ff */
[----:B------:R-:W-:Y:S01]  /*1d0e0*/  LOP3.LUT R0, R9, R234, R246, 0x96, !PT ;  /* 0x000000ea09007212 */ /* 0x000fe200078e96f6 */
[----:B------:R-:W-:Y:S01]  /*1d0f0*/  IMAD.WIDE.U32 R38, R4, -0x326172a9, RZ ;  /* 0xcd9e8d5704267825 */ /* 0x000fe200078e00ff */
[----:B------:R1:W5:Y:S03]  /*1d100*/  LDL.LU R213, [R1+0x330] ;  /* 0x0003300001d57983 */ /* 0x0003660000300800 */
[----:B------:R-:W-:Y:S01]  /*1d110*/  IMAD.WIDE.U32 R4, R2, -0x2daee0ad, RZ ;  /* 0xd2511f5302047825 */ /* 0x000fe200078e00ff */
[----:B------:R-:W-:Y:S01]  /*1d120*/  HMMA.16816.F32 R52, R16, R24, R44 ;  /* 0x000000181034723c */ /* 0x000fe2000000182c */
[----:B------:R1:W5:Y:S02]  /*1d130*/  LDL.LU R212, [R1+0x32c] ;  /* 0x00032c0001d47983 */ /* 0x0003640000300800 */
[----:B------:R-:W-:-:S04]  /*1d140*/  IMAD.WIDE.U32 R2, R3, -0x2daee0ad, RZ ;  /* 0xd2511f5303027825 */ /* 0x000fc800078e00ff */
[----:B------:R-:W-:Y:S01]  /*1d150*/  IMAD.WIDE.U32 R8, R0, -0x326172a9, RZ ;  /* 0xcd9e8d5700087825 */ /* 0x000fe200078e00ff */
[----:B------:R-:W-:-:S03]  /*1d160*/  LOP3.LUT R0, R3, R237, R90, 0x96, !PT ;  /* 0x000000ed03007212 */ /* 0x000fc600078e965a */
[----:B------:R-:W-:Y:S01]  /*1d170*/  IMAD.WIDE.U32 R36, R10, -0x2daee0ad, RZ ;  /* 0xd2511f530a247825 */ /* 0x000fe200078e00ff */
[----:B------:R-:W-:Y:S01]  /*1d180*/  LOP3.LUT R11, R2, 0xffff, RZ, 0xc0, !PT ;  /* 0x0000ffff020b7812 */ /* 0x000fe200078ec0ff */
[----:B------:R-:W-:Y:S01]  /*1d190*/  HMMA.16816.F32 R48, R16, R26, R64 ;  /* 0x0000001a1030723c */ /* 0x000fe20000001840 */
[----:B------:R-:W-:Y:S01]  /*1d1a0*/  LOP3.LUT R21, R39, R240, R8, 0x96, !PT ;  /* 0x000000f027157212 */ /* 0x000fe200078e9608 */
[----:B------:R-:W3:Y:S01]  /*1d1b0*/  LDSM.16.MT88.4 R24, [R206+0x4c00] ;  /* 0x004c0000ce18783b */ /* 0x000ee20000004200 */
[C---:B------:R-:W-:Y:S02]  /*1d1c0*/  LOP3.LUT R3, R0.reuse, 0xffff, RZ, 0xc0, !PT ;  /* 0x0000ffff00037812 */ /* 0x040fe400078ec0ff */
[----:B------:R-:W-:Y:S01]  /*1d1d0*/  SHF.R.U32.HI R8, RZ, 0x10, R0 ;  /* 0x00000010ff087819 */ /* 0x000fe20000011600 */
[----:B------:R1:W5:Y:S01]  /*1d1e0*/  LDL.LU R211, [R1+0x328] ;  /* 0x0003280001d37983 */ /* 0x0003620000300800 */
[----:B------:R-:W-:Y:S02]  /*1d1f0*/  LOP3.LUT R20, R9, R231, R132, 0x96, !PT ;  /* 0x000000e709147212 */ /* 0x000fe400078e9684 */
[----:B------:R-:W-:-:S02]  /*1d200*/  LOP3.LUT R10, R0, 0xff, RZ, 0xc0, !PT ;  /* 0x000000ff000a7812 */ /* 0x000fc400078ec0ff */
[----:B------:R-:W-:Y:S02]  /*1d210*/  SHF.R.U32.HI R9, RZ, 0x18, R0 ;  /* 0x00000018ff097819 */ /* 0x000fe40000011600 */
[----:B------:R-:W-:Y:S02]  /*1d220*/  SHF.R.U32.HI R0, RZ, 0x8, R3 ;  /* 0x00000008ff007819 */ /* 0x000fe40000011603 */
[----:B------:R-:W-:Y:S02]  /*1d230*/  LOP3.LUT R14, R2, 0xff, RZ, 0xc0, !PT ;  /* 0x000000ff020e7812 */ /* 0x000fe400078ec0ff */
[----:B------:R-:W-:Y:S02]  /*1d240*/  SHF.R.U32.HI R11, RZ, 0x8, R11 ;  /* 0x00000008ff0b7819 */ /* 0x000fe4000001160b */
[----:B------:R-:W-:Y:S02]  /*1d250*/  LOP3.LUT R3, R8, 0xff, RZ, 0xc0, !PT ;  /* 0x000000ff08037812 */ /* 0x000fe400078ec0ff */
[----:B------:R-:W-:-:S02]  /*1d260*/  SHF.R.U32.HI R13, RZ, 0x10, R2 ;  /* 0x00000010ff0d7819 */ /* 0x000fc40000011602 */
[----:B------:R-:W-:Y:S02]  /*1d270*/  SHF.R.U32.HI R15, RZ, 0x18, R2 ;  /* 0x00000018ff0f7819 */ /* 0x000fe40000011602 */
[----:B------:R-:W-:Y:S02]  /*1d280*/  PRMT R8, R14, 0x5410, R11 ;  /* 0x000054100e087816 */ /* 0x000fe4000000000b */
[----:B------:R-:W-:Y:S02]  /*1d290*/  PRMT R2, R3, 0x5410, R9 ;  /* 0x0000541003027816 */ /* 0x000fe40000000009 */
[----:B------:R-:W-:Y:S02]  /*1d2a0*/  LOP3.LUT R11, R13, 0xff, RZ, 0xc0, !PT ;  /* 0x000000ff0d0b7812 */ /* 0x000fe400078ec0ff */
[----:B------:R-:W-:Y:S01]  /*1d2b0*/  PRMT R0, R10, 0x5410, R0 ;  /* 0x000054100a007816 */ /* 0x000fe20000000000 */
[--C-:B------:R-:W-:Y:S01]  /*1d2c0*/  HSET2.LE.AND R2, R2, R192.reuse, PT ;  /* 0x000000c002027233 */ /* 0x100fe20003803000 */
[----:B------:R-:W-:Y:S01]  /*1d2d0*/  PRMT R11, R11, 0x5410, R15 ;  /* 0x000054100b0b7816 */ /* 0x000fe2000000000f */
[----:B------:R-:W-:-:S02]  /*1d2e0*/  HSET2.LE.AND R3, R8, R192, PT ;  /* 0x000000c008037233 */ /* 0x000fc40003803000 */
[--C-:B------:R-:W-:Y:S01]  /*1d2f0*/  HSET2.LE.AND R0, R0, R192.reuse, PT ;  /* 0x000000c000007233 */ /* 0x100fe20003803000 */
[----:B------:R-:W-:Y:S01]  /*1d300*/  LOP3.LUT R12, R5, R237, R88, 0x96, !PT ;  /* 0x000000ed050c7212 */ /* 0x000fe200078e9658 */
[----:B------:R-:W-:Y:S01]  /*1d310*/  HSET2.LE.AND R11, R11, R192, PT ;  /* 0x000000c00b0b7233 */ /* 0x000fe20003803000 */
[----:B------:R-:W-:Y:S02]  /*1d320*/  LOP3.LUT R9, R174, R2, RZ, 0xc0, !PT ;  /* 0x00000002ae097212 */ /* 0x000fe400078ec0ff */
[----:B------:R-:W-:Y:S02]  /*1d330*/  LOP3.LUT R10, R172, R3, RZ, 0xc0, !PT ;  /* 0x00000003ac0a7212 */ /* 0x000fe400078ec0ff */
[C---:B------:R-:W-:Y:S02]  /*1d340*/  LOP3.LUT R2, R4.reuse, 0xffff, RZ, 0xc0, !PT ;  /* 0x0000ffff04027812 */ /* 0x040fe400078ec0ff */
[----:B------:R-:W-:Y:S02]  /*1d350*/  LOP3.LUT R15, R4, 0xff, RZ, 0xc0, !PT ;  /* 0x000000ff040f7812 */ /* 0x000fe400078ec0ff */
[----:B------:R-:W-:-:S02]  /*1d360*/  SHF.R.U32.HI R3, RZ, 0x10, R4 ;  /* 0x00000010ff037819 */ /* 0x000fc40000011604 */
[----:B------:R-:W-:Y:S01]  /*1d370*/  SHF.R.U32.HI R14, RZ, 0x18, R4 ;  /* 0x00000018ff0e7819 */ /* 0x000fe20000011604 */
[----:B------:R-:W-:Y:S01]  /*1d380*/  IMAD.WIDE.U32 R4, R20, -0x2daee0ad, RZ ;  /* 0xd2511f5314047825 */ /* 0x000fe200078e00ff */
[----:B------:R-:W-:Y:S01]  /*1d390*/  LOP3.LUT R8, R175, R0, RZ, 0xc0, !PT ;  /* 0x00000000af087212 */ /* 0x000fe200078ec0ff */
[C---:B------:R-:W-:Y:S01]  /*1d3a0*/  HMMA.16816.F32 R44, R16.reuse, R32, R84 ;  /* 0x00000020102c723c */ /* 0x040fe20000001854 */
[C---:B------:R-:W-:Y:S02]  /*1d3b0*/  LOP3.LUT R0, R12.reuse, 0xffff, RZ, 0xc0, !PT ;  /* 0x0000ffff0c007812 */ /* 0x040fe400078ec0ff */
[----:B------:R-:W-:Y:S02]  /*1d3c0*/  LOP3.LUT R11, R173, R11, RZ, 0xc0, !PT ;  /* 0x0000000bad0b7212 */ /* 0x000fe400078ec0ff */
[----:B------:R-:W-:Y:S02]  /*1d3d0*/  SHF.R.U32.HI R2, RZ, 0x8, R2 ;  /* 0x00000008ff027819 */ /* 0x000fe40000011602 */
[----:B------:R-:W-:Y:S01]  /*1d3e0*/  LOP3.LUT R3, R3, 0xff, RZ, 0xc0, !PT ;  /* 0x000000ff03037812 */ /* 0x000fe200078ec0ff */
[----:B------:R-:W-:Y:S01]  /*1d3f0*/  HMMA.16816.F32 R32, R16, R34, R68 ;  /* 0x000000221020723c */ /* 0x000fe20000001844 */
[----:B------:R-:W-:-:S02]  /*1d400*/  LOP3.LUT R13, R12, 0xff, RZ, 0xc0, !PT ;  /* 0x000000ff0c0d7812 */ /* 0x000fc400078ec0ff */
[----:B------:R-:W-:-:S04]  /*1d410*/  PRMT R3, R3, 0x5410, R14 ;  /* 0x0000541003037816 */ /* 0x000fc8000000000e */
[----:B------:R-:W-:Y:S02]  /*1d420*/  LOP3.LUT R16, R5, R239, R72, 0x96, !PT ;  /* 0x000000ef05107212 */ /* 0x000fe400078e9648 */
[----:B------:R-:W-:Y:S02]  /*1d430*/  SHF.R.U32.HI R5, RZ, 0x8, R0 ;  /* 0x00000008ff057819 */ /* 0x000fe40000011600 */
[----:B------:R-:W-:Y:S01]  /*1d440*/  PRMT R0, R15, 0x5410, R2 ;  /* 0x000054100f007816 */ /* 0x000fe20000000002 */
[----:B--2---:R-:W-:Y:S01]  /*1d450*/  HMMA.16816.F32 R68, R8, R30, R80 ;  /* 0x0000001e0844723c */ /* 0x004fe20000001850 */
[--C-:B------:R-:W-:Y:S02]  /*1d460*/  SHF.R.U32.HI R2, RZ, 0x10, R12.reuse ;  /* 0x00000010ff027819 */ /* 0x100fe4000001160c */
[----:B------:R-:W-:Y:S02]  /*1d470*/  PRMT R5, R13, 0x5410, R5 ;  /* 0x000054100d057816 */ /* 0x000fe40000000005 */
[----:B------:R-:W-:-:S02]  /*1d480*/  SHF.R.U32.HI R13, RZ, 0x18, R12 ;  /* 0x00000018ff0d7819 */ /* 0x000fc4000001160c */
[----:B------:R-:W-:Y:S01]  /*1d490*/  IMAD.WIDE.U32 R80, R21, -0x2daee0ad, RZ ;  /* 0xd2511f5315507825 */ /* 0x000fe200078e00ff */
[----:B------:R-:W-:Y:S01]  /*1d4a0*/  LOP3.LUT R12, R2, 0xff, RZ, 0xc0, !PT ;  /* 0x000000ff020c7812 */ /* 0x000fe200078ec0ff */
[--C-:B------:R-:W-:Y:S02]  /*1d4b0*/  HSET2.LE.AND R2, R3, R192.reuse, PT ;  /* 0x000000c003027233 */ /* 0x100fe40003803000 */
[--C-:B------:R-:W-:Y:S01]  /*1d4c0*/  HSET2.LE.AND R3, R5, R192.reuse, PT ;  /* 0x000000c005037233 */ /* 0x100fe20003803000 */
[----:B------:R-:W-:Y:S01]  /*1d4d0*/  LOP3.LUT R5, R81, R236, R4, 0x96, !PT ;  /* 0x000000ec51057212 */ /* 0x000fe200078e9604 */
[--C-:B------:R-:W-:Y:S01]  /*1d4e0*/  HSET2.LE.AND R0, R0, R192.reuse, PT ;  /* 0x000000c000007233 */ /* 0x100fe20003803000 */
[----:B------:R-:W-:Y:S02]  /*1d4f0*/  PRMT R4, R12, 0x5410, R13 ;  /* 0x000054100c047816 */ /* 0x000fe4000000000d */
[----:B------:R-:W-:Y:S02]  /*1d500*/  LOP3.LUT R15, R209, R2, RZ, 0xc0, !PT ;  /* 0x00000002d10f7212 */ /* 0x000fe400078ec0ff */
[----:B------:R-:W-:Y:S01]  /*1d510*/  LOP3.LUT R12, R208, R3, RZ, 0xc0, !PT ;  /* 0x00000003d00c7212 */ /* 0x000fe200078ec0ff */
[----:B------:R-:W-:Y:S01]  /*1d520*/  IMAD.WIDE.U32 R2, R5, -0x326172a9, RZ ;  /* 0xcd9e8d5705027825 */ /* 0x000fe200078e00ff */
[----:B------:R-:W-:Y:S01]  /*1d530*/  LOP3.LUT R14, R210, R0, RZ, 0xc0, !PT ;  /* 0x00000000d20e7212 */ /* 0x000fe200078ec0ff */
[----:B------:R-:W-:Y:S01]  /*1d540*/  HSET2.LE.AND R0, R4, R192, PT ;  /* 0x000000c004007233 */ /* 0x000fe20003803000 */
[----:B------:R-:W-:Y:S01]  /*1d550*/  HMMA.16816.F32 R40, R8, R28, R56 ;  /* 0x0000001c0828723c */ /* 0x000fe20000001838 */
[----:B------:R-:W-:Y:S01]  /*1d560*/  IMAD.WIDE.U32 R4, R16, -0x326172a9, RZ ;  /* 0xcd9e8d5710047825 */ /* 0x000fe200078e00ff */
[----:B------:R-:W-:Y:S01]  /*1d570*/  LOP3.LUT R37, R37, R239, R22, 0x96, !PT ;  /* 0x000000ef25257212 */ /* 0x000fe200078e9616 */
[----:B------:R1:W5:Y:S01]  /*1d580*/  LDL.LU R210, [R1+0x324] ;  /* 0x0003240001d27983 */ /* 0x0003620000300800 */
[----:B------:R-:W-:-:S04]  /*1d590*/  LOP3.LUT R13, R207, R0, RZ, 0xc0, !PT ;  /* 0x00000000cf0d7212 */ /* 0x000fc800078ec0ff */
[----:B---3--:R-:W-:Y:S01]  /*1d5a0*/  HMMA.16816.F32 R76, R8, R24, R76 ;  /* 0x00000018084c723c */ /* 0x008fe2000000184c */
[----:B------:R-:W-:-:S07]  /*1d5b0*/  LOP3.LUT R0, R3, R242, R4, 0x96, !PT ;  /* 0x000000f203007212 */ /* 0x000fce00078e9604 */
[----:B------:R-:W-:Y:S01]  /*1d5c0*/  HMMA.16816.F32 R60, R8, R26, R60 ;  /* 0x0000001a083c723c */ /* 0x000fe2000000183c */
[----:B------:R-:W-:Y:S01]  /*1d5d0*/  SHF.R.U32.HI R4, RZ, 0x10, R2 ;  /* 0x00000010ff047819 */ /* 0x000fe20000011602 */
[----:B------:R-:W-:Y:S01]  /*1d5e0*/  IMAD.WIDE.U32 R82, R23, -0x2daee0ad, RZ ;  /* 0xd2511f5317527825 */ /* 0x000fe200078e00ff */
[----:B------:R-:W-:Y:S01]  /*1d5f0*/  LOP3.LUT R18, R5, R238, R38, 0x96, !PT ;  /* 0x000000ee05127212 */ /* 0x000fe200078e9626 */
[----:B------:R1:W5:Y:S03]  /*1d600*/  LDL.LU R209, [R1+0x320] ;  /* 0x0003200001d17983 */ /* 0x0003660000300800 */
[C---:B------:R-:W-:Y:S01]  /*1d610*/  LOP3.LUT R8, R2.reuse, 0xffff, RZ, 0xc0, !PT ;  /* 0x0000ffff02087812 */ /* 0x040fe200078ec0ff */
[----:B------:R-:W-:Y:S01]  /*1d620*/  HMMA.16816.F32 R72, R12, R28, R52 ;  /* 0x0000001c0c48723c */ /* 0x000fe20000001834 */
[----:B------:R-:W-:Y:S01]  /*1d630*/  LOP3.LUT R10, R2, 0xff, RZ, 0xc0, !PT ;  /* 0x000000ff020a7812 */ /* 0x000fe200078ec0ff */
[----:B------:R1:W5:Y:S01]  /*1d640*/  LDL.LU R208, [R1+0x31c] ;  /* 0x00031c0001d07983 */ /* 0x0003620000300800 */
[----:B------:R-:W-:-:S02]  /*1d650*/  SHF.R.U32.HI R3, RZ, 0x8, R8 ;  /* 0x00000008ff037819 */ /* 0x000fc40000011608 */
[----:B------:R-:W-:Y:S01]  /*1d660*/  SHF.R.U32.HI R8, RZ, 0x18, R2 ;  /* 0x00000018ff087819 */ /* 0x000fe20000011602 */
[----:B------:R1:W5:Y:S01]  /*1d670*/  LDL.LU R207, [R1+0x318] ;  /* 0x0003180001cf7983 */ /* 0x0003620000300800 */
[----:B------:R-:W-:Y:S02]  /*1d680*/  LOP3.LUT R2, R0, 0xffff, RZ, 0xc0, !PT ;  /* 0x0000ffff00027812 */ /* 0x000fe400078ec0ff */
[----:B------:R-:W-:Y:S01]  /*1d690*/  LOP3.LUT R9, R4, 0xff, RZ, 0xc0, !PT ;  /* 0x000000ff04097812 */ /* 0x000fe200078ec0ff */
[----:B------:R-:W-:Y:S01]  /*1d6a0*/  HMMA.16816.F32 R64, R12, R30, R48 ;  /* 0x0000001e0c40723c */ /* 0x000fe20000001830 */
[----:B------:R-:W-:Y:S01]  /*1d6b0*/  LOP3.LUT R4, R0, 0xff, RZ, 0xc0, !PT ;  /* 0x000000ff00047812 */ /* 0x000fe200078ec0ff */
[----:B------:R-:W2:Y:S01]  /*1d6c0*/  LDSM.16.MT88.4 R28, [R206+0x5000] ;  /* 0x00500000ce1c783b */ /* 0x000ea20000004200 */
[----:B------:R-:W-:Y:S02]  /*1d6d0*/  SHF.R.U32.HI R2, RZ, 0x8, R2 ;  /* 0x00000008ff027819 */ /* 0x000fe40000011602 */
[----:B------:R-:W-:Y:S01]  /*1d6e0*/  PRMT R10, R10, 0x5410, R3 ;  /* 0x000054100a0a7816 */ /* 0x000fe20000000003 */
[----:B------:R-:W3:Y:S01]  /*1d6f0*/  LDSM.16.MT88.4 R20, [R205+0x5000] ;  /* 0x00500000cd14783b */ /* 0x000ee20000004200 */
[----:B------:R-:W-:-:S02]  /*1d700*/  SHF.R.U32.HI R3, RZ, 0x10, R0 ;  /* 0x00000010ff037819 */ /* 0x000fc40000011600 */
[----:B------:R-:W-:Y:S02]  /*1d710*/  PRMT R2, R4, 0x5410, R2 ;  /* 0x0000541004027816 */ /* 0x000fe40000000002 */
[----:B------:R-:W-:Y:S02]  /*1d720*/  PRMT R9, R9, 0x5410, R8 ;  /* 0x0000541009097816 */ /* 0x000fe40000000008 */
[----:B------:R-:W-:Y:S02]  /*1d730*/  SHF.R.U32.HI R8, RZ, 0x18, R0 ;  /* 0x00000018ff087819 */ /* 0x000fe40000011600 */
[----:B------:R-:W-:Y:S01]  /*1d740*/  LOP3.LUT R4, R3, 0xff, RZ, 0xc0, !PT ;  /* 0x000000ff03047812 */ /* 0x000fe200078ec0ff */
[--C-:B------:R-:W-:Y:S01]  /*1d750*/  HSET2.LE.AND R0, R2, R192.reuse, PT ;  /* 0x000000c002007233 */ /* 0x100fe20003803000 */
[----:B------:R-:W-:Y:S01]  /*1d760*/  LOP3.LUT R16, R83, R236, R36, 0x96, !PT ;  /* 0x000000ec53107212 */ /* 0x000fe200078e9624 */
        /* <DEDUP_REMOVED lines=10> */
[----:B------:R-:W-:Y:S02]  /*1d810*/  LOP3.LUT R0, R3, R242, R16, 0x96, !PT ;  /* 0x000000f203007212 */ /* 0x000fe400078e9610 */
[----:B------:R-:W-:Y:S02]  /*1d820*/  LOP3.LUT R4, R2, 0xffff, RZ, 0xc0, !PT ;  /* 0x0000ffff02047812 */ /* 0x000fe400078ec0ff */
[----:B------:R-:W-:Y:S02]  /*1d830*/  SHF.R.U32.HI R5, RZ, 0x10, R2 ;  /* 0x00000010ff057819 */ /* 0x000fe40000011602 */
[----:B------:R-:W-:Y:S01]  /*1d840*/  LOP3.LUT R3, R0, 0xffff, RZ, 0xc0, !PT ;  /* 0x0000ffff00037812 */ /* 0x000fe200078ec0ff */
[C---:B------:R-:W-:Y:S08]  /*1d850*/  HMMA.16816.F32 R156, R12.reuse, R24, R44 ;  /* 0x000000180c9c723c */ /* 0x040ff0000000182c */
[----:B------:R-:W-:Y:S01]  /*1d860*/  HMMA.16816.F32 R56, R12, R26, R32 ;  /* 0x0000001a0c38723c */ /* 0x000fe20000001820 */
[----:B------:R-:W-:Y:S01]  /*1d870*/  LOP3.LUT R91, R101, R233, R124, 0x96, !PT ;  /* 0x000000e9655b7212 */ /* 0x000fe200078e967c */
[----:B------:R-:W4:Y:S01]  /*1d880*/  LDSM.16.MT88.4 R24, [R205+0x5400] ;  /* 0x00540000cd18783b */ /* 0x000f220000004200 */
[----:B------:R-:W-:-:S02]  /*1d890*/  LOP3.LUT R17, R17, R238, R98, 0x96, !PT ;  /* 0x000000ee11117212 */ /* 0x000fc400078e9662 */
[----:B------:R-:W-:Y:S01]  /*1d8a0*/  LOP3.LUT R93, R133, R233, R124, 0x96, !PT ;  /* 0x000000e9855d7212 */ /* 0x000fe200078e967c */
[----:B------:R-:W1:Y:S01]  /*1d8b0*/  LDSM.16.MT88.4 R32, [R206+0x5400] ;  /* 0x00540000ce20783b */ /* 0x000e620000004200 */
[----:B------:R-:W-:Y:S02]  /*1d8c0*/  SHF.R.U32.HI R12, RZ, 0x8, R4 ;  /* 0x00000008ff0c7819 */ /* 0x000fe40000011604 */
[----:B------:R-:W-:Y:S02]  /*1d8d0*/  LOP3.LUT R13, R5, 0xff, RZ, 0xc0, !PT ;  /* 0x000000ff050d7812 */ /* 0x000fe400078ec0ff */
[----:B------:R-:W-:Y:S02]  /*1d8e0*/  LOP3.LUT R5, R0, 0xff, RZ, 0xc0, !PT ;  /* 0x000000ff00057812 */ /* 0x000fe400078ec0ff */
[----:B------:R-:W-:Y:S02]  /*1d8f0*/  SHF.R.U32.HI R4, RZ, 0x8, R3 ;  /* 0x00000008ff047819 */ /* 0x000fe40000011603 */
[----:B------:R-:W-:-:S02]  /*1d900*/  LOP3.LUT R15, R2, 0xff, RZ, 0xc0, !PT ;  /* 0x000000ff020f7812 */ /* 0x000fc400078ec0ff */
[----:B------:R-:W-:Y:S02]  /*1d910*/  SHF.R.U32.HI R3, RZ, 0x10, R0 ;  /* 0x00000010ff037819 */ /* 0x000fe40000011600 */
[----:B------:R-:W-:Y:S02]  /*1d920*/  PRMT R5, R5, 0x5410, R4 ;  /* 0x0000541005057816 */ /* 0x000fe40000000004 */
[----:B------:R-:W-:Y:S02]  /*1d930*/  SHF.R.U32.HI R14, RZ, 0x18, R2 ;  /* 0x00000018ff0e7819 */ /* 0x000fe40000011602 */
[----:B------:R-:W-:Y:S02]  /*1d940*/  PRMT R2, R15, 0x5410, R12 ;  /* 0x000054100f027816 */ /* 0x000fe4000000000c */
[----:B------:R-:W-:Y:S01]  /*1d950*/  LOP3.LUT R4, R3, 0xff, RZ, 0xc0, !PT ;  /* 0x000000ff03047812 */ /* 0x000fe200078ec0ff */
[----:B------:R-:W-:Y:S01]  /*1d960*/  HSET2.LE.AND R3, R5, R192, PT ;  /* 0x000000c005037233 */ /* 0x000fe20003803000 */
[----:B------:R-:W-:-:S04]  /*1d970*/  SHF.R.U32.HI R12, RZ, 0x18, R0 ;  /* 0x00000018ff0c7819 */ /* 0x000fc80000011600 */
[----:B------:R-:W-:Y:S02]  /*1d980*/  PRMT R4, R4, 0x5410, R12 ;  /* 0x0000541004047816 */ /* 0x000fe4000000000c */
[----:B------:R-:W-:Y:S02]  /*1d990*/  LOP3.LUT R12, R204, R3, RZ, 0xc0, !PT ;  /* 0x00000003cc0c7212 */ /* 0x000fe400078ec0ff */
[----:B------:R1:W5:Y:S01]  /*1d9a0*/  LDL.LU R204, [R1+0x314] ;  /* 0x0003140001cc7983 */ /* 0x0003620000300800 */
[----:B------:R-:W-:Y:S01]  /*1d9b0*/  PRMT R13, R13, 0x5410, R14 ;  /* 0x000054100d0d7816 */ /* 0x000fe2000000000e */
[----:B------:R-:W-:-:S04]  /*1d9c0*/  HSET2.LE.AND R0, R2, R192, PT ;  /* 0x000000c002007233 */ /* 0x000fc80003803000 */
[----:B------:R-:W-:Y:S01]  /*1d9d0*/  HSET2.LE.AND R2, R13, R192, PT ;  /* 0x000000c00d027233 */ /* 0x000fe20003803000 */
[----:B--2---:R-:W-:Y:S04]  /*1d9e0*/  HMMA.16816.F32 R44, R8, R28, R76 ;  /* 0x0000001c082c723c */ /* 0x004fe8000000184c */
[----:B------:R-:W-:Y:S01]  /*1d9f0*/  LOP3.LUT R15, R195, R2, RZ, 0xc0, !PT ;  /* 0x00000002c30f7212 */ /* 0x000fe200078ec0ff */
[----:B------:R-:W-:-:S04]  /*1da00*/  IMAD.WIDE.U32 R2, R123, -0x2daee0ad, RZ ;  /* 0xd2511f537b027825 */ /* 0x000fc800078e00ff */
[----:B------:R-:W-:Y:S01]  /*1da10*/  IMAD.WIDE.U32 R76, R91, -0x2daee0ad, RZ ;  /* 0xd2511f535b4c7825 */ /* 0x000fe200078e00ff */
[----:B------:R-:W-:Y:S01]  /*1da20*/  LOP3.LUT R14, R198, R0, RZ, 0xc0, !PT ;  /* 0x00000000c60e7212 */ /* 0x000fe200078ec0ff */
[----:B------:R-:W-:Y:S01]  /*1da30*/  HSET2.LE.AND R0, R4, R192, PT ;  /* 0x000000c004007233 */ /* 0x000fe20003803000 */
[----:B------:R-:W-:Y:S02]  /*1da40*/  LOP3.LUT R38, R3, R234, R250, 0x96, !PT ;  /* 0x000000ea03267212 */ /* 0x000fe400078e96fa */
[----:B------:R-:W-:Y:S01]  /*1da50*/  LOP3.LUT R39, R77, R241, R2, 0x96, !PT ;  /* 0x000000f14d277212 */ /* 0x000fe200078e9602 */
[----:B------:R-:W-:Y:S01]  /*1da60*/  IMAD.WIDE.U32 R2, R18, -0x2daee0ad, RZ ;  /* 0xd2511f5312027825 */ /* 0x000fe200078e00ff */
[----:B------:R-:W-:Y:S01]  /*1da70*/  LOP3.LUT R13, R199, R0, RZ, 0xc0, !PT ;  /* 0x00000000c70d7212 */ /* 0x000fe200078ec0ff */
[----:B---3--:R-:W-:Y:S03]  /*1da80*/  HMMA.16816.F32 R48, R8, R20, R40 ;  /* 0x000000140830723c */ /* 0x008fe60000001828 */
[----:B------:R-:W-:-:S02]  /*1da90*/  LOP3.LUT R0, R3, R237, R80, 0x96, !PT ;  /* 0x000000ed03007212 */ /* 0x000fc400078e9650 */
[C---:B------:R-:W-:Y:S02]  /*1daa0*/  LOP3.LUT R3, R2.reuse, 0xffff, RZ, 0xc0, !PT ;  /* 0x0000ffff02037812 */ /* 0x040fe400078ec0ff */
[----:B------:R-:W-:Y:S01]  /*1dab0*/  LOP3.LUT R16, R2, 0xff, RZ, 0xc0, !PT ;  /* 0x000000ff02107812 */ /* 0x000fe200078ec0ff */
[----:B------:R-:W-:Y:S01]  /*1dac0*/  HMMA.16816.F32 R52, R8, R22, R68 ;  /* 0x000000160834723c */ /* 0x000fe20000001844 */
[----:B------:R-:W-:-:S07]  /*1dad0*/  SHF.R.U32.HI R4, RZ, 0x10, R2 ;  /* 0x00000010ff047819 */ /* 0x000fce0000011602 */
[----:B------:R-:W-:Y:S07]  /*1dae0*/  HMMA.16816.F32 R40, R8, R30, R60 ;  /* 0x0000001e0828723c */ /* 0x000fee000000183c */
[----:B------:R-:W-:Y:S02]  /*1daf0*/  SHF.R.U32.HI R11, RZ, 0x18, R2 ;  /* 0x00000018ff0b7819 */ /* 0x000fe40000011602 */
[----:B------:R-:W-:Y:S02]  /*1db00*/  LOP3.LUT R2, R0, 0xffff, RZ, 0xc0, !PT ;  /* 0x0000ffff00027812 */ /* 0x000fe400078ec0ff */
[----:B------:R-:W-:-:S02]  /*1db10*/  LOP3.LUT R9, R4, 0xff, RZ, 0xc0, !PT ;  /* 0x000000ff04097812 */ /* 0x000fc400078ec0ff */
[----:B------:R-:W-:Y:S02]  /*1db20*/  LOP3.LUT R8, R0, 0xff, RZ, 0xc0, !PT ;  /* 0x000000ff00087812 */ /* 0x000fe400078ec0ff */
[----:B------:R-:W-:Y:S02]  /*1db30*/  SHF.R.U32.HI R4, RZ, 0x8, R2 ;  /* 0x00000008ff047819 */ /* 0x000fe40000011602 */
[----:B------:R-:W-:Y:S02]  /*1db40*/  SHF.R.U32.HI R10, RZ, 0x8, R3 ;  /* 0x00000008ff0a7819 */ /* 0x000fe40000011603 */
[--C-:B------:R-:W-:Y:S02]  /*1db50*/  SHF.R.U32.HI R3, RZ, 0x10, R0.reuse ;  /* 0x00000010ff037819 */ /* 0x100fe40000011600 */
[----:B------:R-:W-:Y:S02]  /*1db60*/  SHF.R.U32.HI R5, RZ, 0x18, R0 ;  /* 0x00000018ff057819 */ /* 0x000fe40000011600 */
[----:B------:R-:W-:-:S02]  /*1db70*/  PRMT R0, R8, 0x5410, R4 ;  /* 0x0000541008007816 */ /* 0x000fc40000000004 */
[----:B------:R-:W-:Y:S02]  /*1db80*/  LOP3.LUT R2, R3, 0xff, RZ, 0xc0, !PT ;  /* 0x000000ff03027812 */ /* 0x000fe400078ec0ff */
[----:B------:R-:W-:Y:S01]  /*1db90*/  PRMT R3, R16, 0x5410, R10 ;  /* 0x0000541010037816 */ /* 0x000fe2000000000a */
[--C-:B------:R-:W-:Y:S01]  /*1dba0*/  HSET2.LE.AND R0, R0, R192.reuse, PT ;  /* 0x000000c000007233 */ /* 0x100fe20003803000 */
[----:B------:R-:W-:Y:S02]  /*1dbb0*/  PRMT R9, R9, 0x5410, R11 ;  /* 0x0000541009097816 */ /* 0x000fe4000000000b */
[----:B------:R-:W-:Y:S01]  /*1dbc0*/  PRMT R2, R2, 0x5410, R5 ;  /* 0x0000541002027816 */ /* 0x000fe20000000005 */
[--C-:B------:R-:W-:Y:S01]  /*1dbd0*/  HSET2.LE.AND R5, R3, R192.reuse, PT ;  /* 0x000000c003057233 */ /* 0x100fe20003803000 */
[----:B------:R-:W-:Y:S01]  /*1dbe0*/  LOP3.LUT R8, R183, R0, RZ, 0xc0, !PT ;  /* 0x00000000b7087212 */ /* 0x000fe200078ec0ff */
[--C-:B------:R-:W-:Y:S02]  /*1dbf0*/  HSET2.LE.AND R0, R9, R192.reuse, PT ;  /* 0x000000c009007233 */ /* 0x100fe40003803000 */
[----:B------:R-:W-:Y:S01]  /*1dc00*/  HSET2.LE.AND R4, R2, R192, PT ;  /* 0x000000c002047233 */ /* 0x000fe20003803000 */
[----:B------:R-:W-:-:S02]  /*1dc10*/  IMAD.WIDE.U32 R2, R17, -0x2daee0ad, RZ ;  /* 0xd2511f5311027825 */ /* 0x000fc400078e00ff */
[----:B------:R-:W-:Y:S01]  /*1dc20*/  LOP3.LUT R11, R181, R0, RZ, 0xc0, !PT ;  /* 0x00000000b50b7212 */ /* 0x000fe200078ec0ff */
[C---:B------:R-:W-:Y:S02]  /*1dc30*/  HMMA.16816.F32 R60, R12.reuse, R20, R72 ;  /* 0x000000140c3c723c */ /* 0x040fe40000001848 */
[----:B------:R-:W-:Y:S02]  /*1dc40*/  LOP3.LUT R0, R3, R237, R82, 0x96, !PT ;  /* 0x000000ed03007212 */ /* 0x000fe400078e9652 */
[----:B------:R-:W-:Y:S02]  /*1dc50*/  LOP3.LUT R3, R2, 0xffff, RZ, 0xc0, !PT ;  /* 0x0000ffff02037812 */ /* 0x000fe400078ec0ff */
[----:B------:R-:W-:Y:S02]  /*1dc60*/  LOP3.LUT R9, R182, R4, RZ, 0xc0, !PT ;  /* 0x00000004b6097212 */ /* 0x000fe400078ec0ff */
[C---:B------:R-:W-:Y:S01]  /*1dc70*/  HMMA.16816.F32 R64, R12.reuse, R22, R64 ;  /* 0x000000160c40723c */ /* 0x040fe20000001840 */
[----:B------:R-:W-:Y:S01]  /*1dc80*/  LOP3.LUT R16, R2, 0xff, RZ, 0xc0, !PT ;  /* 0x000000ff02107812 */ /* 0x000fe200078ec0ff */
[----:B------:R-:W-:Y:S01]  /*1dc90*/  IMAD.WIDE.U32 R68, R93, -0x2daee0ad, RZ ;  /* 0xd2511f535d447825 */ /* 0x000fe200078e00ff */
[----:B------:R-:W-:Y:S01]  /*1dca0*/  SHF.R.U32.HI R4, RZ, 0x10, R2 ;  /* 0x00000010ff047819 */ /* 0x000fe20000011602 */
[----:B------:R-:W2:Y:S04]  /*1dcb0*/  LDSM.16.MT88.4 R20, [R205+0x5800] ;  /* 0x00580000cd14783b */ /* 0x000ea80000004200 */
[----:B------:R-:W-:Y:S01]  /*1dcc0*/  HMMA.16816.F32 R156, R12, R28, R156 ;  /* 0x0000001c0c9c723c */ /* 0x000fe2000000189c */
[----:B------:R-:W-:-:S07]  /*1dcd0*/  LOP3.LUT R10, R180, R5, RZ, 0xc0, !PT ;  /* 0x00000005b40a7212 */ /* 0x000fce00078ec0ff */
[----:B------:R-:W-:Y:S01]  /*1dce0*/  HMMA.16816.F32 R56, R12, R30, R56 ;  /* 0x0000001e0c38723c */ /* 0x000fe20000001838 */
[----:B------:R-:W-:-:S06]  /*1dcf0*/  LOP3.LUT R89, R97, R234, R246, 0x96, !PT ;  /* 0x000000ea61597212 */ /* 0x000fcc00078e96f6 */
[----:B------:R-:W-:Y:S02]  /*1dd00*/  SHF.R.U32.HI R15, RZ, 0x18, R2 ;  /* 0x00000018ff0f7819 */ /* 0x000fe40000011602 */
[----:B------:R-:W-:Y:S02]  /*1dd10*/  LOP3.LUT R2, R0, 0xffff, RZ, 0xc0, !PT ;  /* 0x0000ffff00027812 */ /* 0x000fe400078ec0ff */
[----:B------:R-:W-:Y:S02]  /*1dd20*/  SHF.R.U32.HI R14, RZ, 0x8, R3 ;  /* 0x00000008ff0e7819 */ /* 0x000fe40000011603 */
[----:B------:R-:W-:Y:S02]  /*1dd30*/  SHF.R.U32.HI R3, RZ, 0x10, R0 ;  /* 0x00000010ff037819 */ /* 0x000fe40000011600 */
[----:B------:R-:W-:Y:S02]  /*1dd40*/  LOP3.LUT R13, R4, 0xff, RZ, 0xc0, !PT ;  /* 0x000000ff040d7812 */ /* 0x000fe400078ec0ff */
[----:B------:R-:W-:-:S02]  /*1dd50*/  LOP3.LUT R5, R0, 0xff, RZ, 0xc0, !PT ;  /* 0x000000ff00057812 */ /* 0x000fc400078ec0ff */
[----:B------:R-:W-:Y:S02]  /*1dd60*/  SHF.R.U32.HI R4, RZ, 0x8, R2 ;  /* 0x00000008ff047819 */ /* 0x000fe40000011602 */
[----:B------:R-:W-:Y:S02]  /*1dd70*/  LOP3.LUT R19, R69, R241, R96, 0x96, !PT ;  /* 0x000000f145137212 */ /* 0x000fe400078e9660 */
[----:B------:R-:W-:Y:S02]  /*1dd80*/  LOP3.LUT R2, R3, 0xff, RZ, 0xc0, !PT ;  /* 0x000000ff03027812 */ /* 0x000fe400078ec0ff */
[----:B------:R-:W-:Y:S02]  /*1dd90*/  SHF.R.U32.HI R12, RZ, 0x18, R0 ;  /* 0x00000018ff0c7819 */ /* 0x000fe40000011600 */
[----:B------:R-:W-:Y:S01]  /*1dda0*/  PRMT R3, R13, 0x5410, R15 ;  /* 0x000054100d037816 */ /* 0x000fe2000000000f */
[----:B------:R-:W-:Y:S01]  /*1ddb0*/  IMAD.WIDE.U32 R36, R89, -0x326172a9, RZ ;  /* 0xcd9e8d5759247825 */ /* 0x000fe200078e00ff */
[----:B------:R-:W-:-:S02]  /*1ddc0*/  PRMT R5, R5, 0x5410, R4 ;  /* 0x0000541005057816 */ /* 0x000fc40000000004 */
[----:B------:R-:W-:Y:S01]  /*1ddd0*/  PRMT R4, R2, 0x5410, R12 ;  /* 0x0000541002047816 */ /* 0x000fe2000000000c */
[----:B------:R-:W-:Y:S01]  /*1dde0*/  IMAD.WIDE.U32 R30, R19, -0x326172a9, RZ ;  /* 0xcd9e8d57131e7825 */ /* 0x000fe200078e00ff */
[--C-:B------:R-:W-:Y:S01]  /*1ddf0*/  HSET2.LE.AND R2, R3, R192.reuse, PT ;  /* 0x000000c003027233 */ /* 0x100fe20003803000 */
[----:B------:R-:W-:Y:S01]  /*1de00*/  LOP3.LUT R18, R37, R231, R132, 0x96, !PT ;  /* 0x000000e725127212 */ /* 0x000fe200078e9684 */
[--C-:B------:R-:W-:Y:S01]  /*1de10*/  HSET2.LE.AND R3, R5, R192.reuse, PT ;  /* 0x000000c005037233 */ /* 0x100fe20003803000 */
[----:B------:R-:W-:Y:S02]  /*1de20*/  PRMT R0, R16, 0x5410, R14 ;  /* 0x0000541010007816 */ /* 0x000fe4000000000e */
[----:B------:R-:W-:Y:S01]  /*1de30*/  LOP3.LUT R16, R31, R240, R36, 0x96, !PT ;  /* 0x000000f01f107212 */ /* 0x000fe200078e9624 */
[--C-:B------:R-:W-:Y:S01]  /*1de40*/  HSET2.LE.AND R4, R4, R192.reuse, PT ;  /* 0x000000c004047233 */ /* 0x100fe20003803000 */
[----:B------:R-:W-:Y:S02]  /*1de50*/  LOP3.LUT R15, R187, R2, RZ, 0xc0, !PT ;  /* 0x00000002bb0f7212 */ /* 0x000fe400078ec0ff */
[----:B------:R-:W-:Y:S01]  /*1de60*/  LOP3.LUT R12, R220, R3, RZ, 0xc0, !PT ;  /* 0x00000003dc0c7212 */ /* 0x000fe200078ec0ff */
[----:B------:R-:W-:Y:S01]  /*1de70*/  IMAD.WIDE.U32 R2, R18, -0x2daee0ad, RZ ;  /* 0xd2511f5312027825 */ /* 0x000fe200078e00ff */
[----:B------:R-:W-:-:S03]  /*1de80*/  HSET2.LE.AND R0, R0, R192, PT ;  /* 0x000000c000007233 */ /* 0x000fc60003803000 */
[----:B------:R-:W-:Y:S01]  /*1de90*/  IMAD.WIDE.U32 R28, R16, -0x2daee0ad, RZ ;  /* 0xd2511f53101c7825 */ /* 0x000fe200078e00ff */
[----:B------:R-:W-:Y:S02]  /*1dea0*/  LOP3.LUT R13, R219, R4, RZ, 0xc0, !PT ;  /* 0x00000004db0d7212 */ /* 0x000fe400078ec0ff */
[----:B------:R-:W-:Y:S01]  /*1deb0*/  LOP3.LUT R3, R3, R239, R68, 0x96, !PT ;  /* 0x000000ef03037212 */ /* 0x000fe200078e9644 */
[----:B------:R-:W-:Y:S01]  /*1dec0*/  IMAD.WIDE.U32 R4, R38, -0x326172a9, RZ ;  /* 0xcd9e8d5726047825 */ /* 0x000fe200078e00ff */
[----:B------:R-:W-:-:S03]  /*1ded0*/  LOP3.LUT R2, R29, R236, R2, 0x96, !PT ;  /* 0x000000ec1d027212 */ /* 0x000fc600078e9602 */
[----:B------:R-:W-:Y:S01]  /*1dee0*/  IMAD.WIDE.U32 R70, R39, -0x326172a9, RZ ;  /* 0xcd9e8d5727467825 */ /* 0x000fe200078e00ff */
[----:B------:R-:W-:Y:S02]  /*1def0*/  LOP3.LUT R14, R251, R0, RZ, 0xc0, !PT ;  /* 0x00000000fb0e7212 */ /* 0x000fe400078ec0ff */
[----:B------:R-:W-:Y:S01]  /*1df00*/  LOP3.LUT R5, R5, R231, R100, 0x96, !PT ;  /* 0x000000e705057212 */ /* 0x000fe200078e9664 */
[----:B------:R-:W-:Y:S01]  /*1df10*/  IMAD.WIDE.U32 R16, R3, -0x326172a9, RZ ;  /* 0xcd9e8d5703107825 */ /* 0x000fe200078e00ff */
[----:B------:R-:W-:-:S03]  /*1df20*/  LOP3.LUT R0, R71, R240, R4, 0x96, !PT ;  /* 0x000000f047007212 */ /* 0x000fc600078e9604 */
[----:B------:R-:W-:Y:S01]  /*1df30*/  IMAD.WIDE.U32 R2, R2, -0x326172a9, RZ ;  /* 0xcd9e8d5702027825 */ /* 0x000fe200078e00ff */
[----:B----4-:R-:W-:Y:S03]  /*1df40*/  HMMA.16816.F32 R36, R12, R24, R60 ;  /* 0x000000180c24723c */ /* 0x010fe6000000183c */
[----:B------:R-:W-:-:S04]  /*1df50*/  IMAD.WIDE.U32 R4, R5, -0x2daee0ad, RZ ;  /* 0xd2511f5305047825 */ /* 0x000fc800078e00ff */
[----:B------:R-:W-:Y:S01]  /*1df60*/  IMAD.WIDE.U32 R60, R0, -0x2daee0ad, RZ ;  /* 0xd2511f53003c7825 */ /* 0x000fe200078e00ff */
[----:B------:R-:W-:Y:S01]  /*1df70*/  LOP3.LUT R0, R3, R242, R16, 0x96, !PT ;  /* 0x000000f203007212 */ /* 0x000fe200078e9610 */
[----:B-1----:R-:W-:Y:S01]  /*1df80*/  HMMA.16816.F32 R140, R8, R32, R44 ;  /* 0x00000020088c723c */ /* 0x002fe2000000182c */
[----:B------:R-:W-:Y:S02]  /*1df90*/  LOP3.LUT R18, R5, R239, R76, 0x96, !PT ;  /* 0x000000ef05127212 */ /* 0x000fe400078e964c */
[----:B------:R-:W-:-:S05]  /*1dfa0*/  SHF.R.U32.HI R5, RZ, 0x10, R0 ;  /* 0x00000010ff057819 */ /* 0x000fca0000011600 */
[----:B------:R-:W-:Y:S01]  /*1dfb0*/  HMMA.16816.F32 R48, R8, R24, R48 ;  /* 0x000000180830723c */ /* 0x000fe20000001830 */
[----:B------:R-:W-:-:S07]  /*1dfc0*/  LOP3.LUT R16, R61, R236, R4, 0x96, !PT ;  /* 0x000000ec3d107212 */ /* 0x000fce00078e9604 */
[----:B------:R-:W-:Y:S01]  /*1dfd0*/  HMMA.16816.F32 R52, R8, R26, R52 ;  /* 0x0000001a0834723c */ /* 0x000fe20000001834 */
[----:B------:R-:W-:-:S07]  /*1dfe0*/  SHF.R.U32.HI R4, RZ, 0x18, R0 ;  /* 0x00000018ff047819 */ /* 0x000fce0000011600 */
[----:B------:R-:W-:Y:S07]  /*1dff0*/  HMMA.16816.F32 R44, R8, R34, R40 ;  /* 0x00000022082c723c */ /* 0x000fee0000001828 */
[----:B------:R-:W-:Y:S02]  /*1e000*/  LOP3.LUT R10, R2, 0xffff, RZ, 0xc0, !PT ;  /* 0x0000ffff020a7812 */ /* 0x000fe400078ec0ff */
[----:B------:R-:W-:-:S04]  /*1e010*/  LOP3.LUT R3, R0, 0xffff, RZ, 0xc0, !PT ;  /* 0x0000ffff00037812 */ /* 0x000fc800078ec0ff */
        /* <DEDUP_REMOVED lines=11> */
[--C-:B------:R-:W-:Y:S01]  /*1e0d0*/  HSET2.LE.AND R0, R0, R192.reuse, PT ;  /* 0x000000c000007233 */ /* 0x100fe20003803000 */
[C---:B------:R-:W-:Y:S01]  /*1e0e0*/  HMMA.16816.F32 R40, R12.reuse, R26, R64 ;  /* 0x0000001a0c28723c */ /* 0x040fe20000001840 */
[--C-:B------:R-:W-:Y:S01]  /*1e0f0*/  HSET2.LE.AND R2, R2, R192.reuse, PT ;  /* 0x000000c002027233 */ /* 0x100fe20003803000 */
[----:B------:R-:W-:Y:S01]  /*1e100*/  PRMT R4, R4, 0x5410, R11 ;  /* 0x0000541004047816 */ /* 0x000fe2000000000b */
[--C-:B------:R-:W-:Y:S01]  /*1e110*/  HSET2.LE.AND R3, R3, R192.reuse, PT ;  /* 0x000000c003037233 */ /* 0x100fe20003803000 */
[----:B------:R-:W1:Y:S01]  /*1e120*/  LDSM.16.MT88.4 R24, [R206+0x5800] ;  /* 0x00580000ce18783b */ /* 0x000e620000004200 */
[----:B------:R-:W-:Y:S01]  /*1e130*/  LOP3.LUT R8, R149, R0, RZ, 0xc0, !PT ;  /* 0x0000000095087212 */ /* 0x000fe200078ec0ff */
[----:B------:R-:W-:Y:S01]  /*1e140*/  IMAD.WIDE.U32 R18, R18, -0x326172a9, RZ ;  /* 0xcd9e8d5712127825 */ /* 0x000fe200078e00ff */
[----:B------:R-:W-:Y:S01]  /*1e150*/  LOP3.LUT R9, R148, R2, RZ, 0xc0, !PT ;  /* 0x0000000294097212 */ /* 0x000fe200078ec0ff */
[----:B------:R-:W-:Y:S01]  /*1e160*/  HSET2.LE.AND R0, R4, R192, PT ;  /* 0x000000c004007233 */ /* 0x000fe20003803000 */
[----:B------:R-:W-:Y:S01]  /*1e170*/  LOP3.LUT R10, R136, R3, RZ, 0xc0, !PT ;  /* 0x00000003880a7212 */ /* 0x000fe200078ec0ff */
[----:B------:R-:W-:Y:S01]  /*1e180*/  IMAD.WIDE.U32 R2, R16, -0x326172a9, RZ ;  /* 0xcd9e8d5710027825 */ /* 0x000fe200078e00ff */
[----:B------:R-:W-:Y:S02]  /*1e190*/  HMMA.16816.F32 R156, R12, R32, R156 ;  /* 0x000000200c9c723c */ /* 0x000fe4000000189c */
[----:B------:R-:W-:-:S02]  /*1e1a0*/  LOP3.LUT R11, R137, R0, RZ, 0xc0, !PT ;  /* 0x00000000890b7212 */ /* 0x000fc400078ec0ff */
[----:B------:R-:W-:-:S04]  /*1e1b0*/  LOP3.LUT R0, R3, R242, R18, 0x96, !PT ;  /* 0x000000f203007212 */ /* 0x000fc800078e9612 */
[----:B------:R-:W-:Y:S01]  /*1e1c0*/  HMMA.16816.F32 R32, R12, R34, R56 ;  /* 0x000000220c20723c */ /* 0x000fe20000001838 */
[--C-:B------:R-:W-:Y:S02]  /*1e1d0*/  SHF.R.U32.HI R4, RZ, 0x10, R0.reuse ;  /* 0x00000010ff047819 */ /* 0x100fe40000011600 */
[----:B------:R-:W-:-:S04]  /*1e1e0*/  SHF.R.U32.HI R5, RZ, 0x18, R0 ;  /* 0x00000018ff057819 */ /* 0x000fc80000011600 */
[----:B------:R-:W-:Y:S02]  /*1e1f0*/  LOP3.LUT R13, R2, 0xffff, RZ, 0xc0, !PT ;  /* 0x0000ffff020d7812 */ /* 0x000fe400078ec0ff */
[C---:B------:R-:W-:Y:S02]  /*1e200*/  LOP3.LUT R3, R0.reuse, 0xffff, RZ, 0xc0, !PT ;  /* 0x0000ffff00037812 */ /* 0x040fe400078ec0ff */
[----:B------:R-:W-:Y:S02]  /*1e210*/  LOP3.LUT R12, R0, 0xff, RZ, 0xc0, !PT ;  /* 0x000000ff000c7812 */ /* 0x000fe400078ec0ff */
[----:B------:R-:W-:Y:S02]  /*1e220*/  SHF.R.U32.HI R0, RZ, 0x8, R3 ;  /* 0x00000008ff007819 */ /* 0x000fe40000011603 */
[----:B------:R-:W-:Y:S02]  /*1e230*/  LOP3.LUT R15, R2, 0xff, RZ, 0xc0, !PT ;  /* 0x000000ff020f7812 */ /* 0x000fe400078ec0ff */
[----:B------:R-:W-:-:S02]  /*1e240*/  SHF.R.U32.HI R13, RZ, 0x8, R13 ;  /* 0x00000008ff0d7819 */ /* 0x000fc4000001160d */
[----:B------:R-:W-:Y:S02]  /*1e250*/  LOP3.LUT R3, R4, 0xff, RZ, 0xc0, !PT ;  /* 0x000000ff04037812 */ /* 0x000fe400078ec0ff */
[----:B------:R-:W-:Y:S02]  /*1e260*/  LOP3.LUT R16, R17, R238, R30, 0x96, !PT ;  /* 0x000000ee11107212 */ /* 0x000fe400078e961e */
[--C-:B------:R-:W-:Y:S02]  /*1e270*/  SHF.R.U32.HI R14, RZ, 0x10, R2.reuse ;  /* 0x00000010ff0e7819 */ /* 0x100fe40000011602 */
[----:B------:R-:W-:Y:S02]  /*1e280*/  SHF.R.U32.HI R17, RZ, 0x18, R2 ;  /* 0x00000018ff117819 */ /* 0x000fe40000011602 */
[----:B------:R-:W-:Y:S02]  /*1e290*/  PRMT R4, R15, 0x5410, R13 ;  /* 0x000054100f047816 */ /* 0x000fe4000000000d */
[----:B------:R-:W-:-:S02]  /*1e2a0*/  PRMT R2, R3, 0x5410, R5 ;  /* 0x0000541003027816 */ /* 0x000fc40000000005 */
[----:B------:R-:W-:Y:S01]  /*1e2b0*/  LOP3.LUT R5, R14, 0xff, RZ, 0xc0, !PT ;  /* 0x000000ff0e057812 */ /* 0x000fe200078ec0ff */
[--C-:B------:R-:W-:Y:S01]  /*1e2c0*/  HSET2.LE.AND R3, R4, R192.reuse, PT ;  /* 0x000000c004037233 */ /* 0x100fe20003803000 */
[----:B------:R-:W-:Y:S01]  /*1e2d0*/  PRMT R0, R12, 0x5410, R0 ;  /* 0x000054100c007816 */ /* 0x000fe20000000000 */
[--C-:B------:R-:W-:Y:S01]  /*1e2e0*/  HSET2.LE.AND R2, R2, R192.reuse, PT ;  /* 0x000000c002027233 */ /* 0x100fe20003803000 */
[----:B------:R-:W-:Y:S02]  /*1e2f0*/  PRMT R4, R5, 0x5410, R17 ;  /* 0x0000541005047816 */ /* 0x000fe40000000011 */
[----:B------:R-:W-:Y:S01]  /*1e300*/  LOP3.LUT R14, R189, R3, RZ, 0xc0, !PT ;  /* 0x00000003bd0e7212 */ /* 0x000fe200078ec0ff */
[--C-:B------:R-:W-:Y:S01]  /*1e310*/  HSET2.LE.AND R0, R0, R192.reuse, PT ;  /* 0x000000c000007233 */ /* 0x100fe20003803000 */
[----:B------:R-:W-:Y:S01]  /*1e320*/  LOP3.LUT R13, R203, R2, RZ, 0xc0, !PT ;  /* 0x00000002cb0d7212 */ /* 0x000fe200078ec0ff */
[----:B------:R-:W-:Y:S01]  /*1e330*/  IMAD.WIDE.U32 R2, R16, -0x2daee0ad, RZ ;  /* 0xd2511f5310027825 */ /* 0x000fe200078e00ff */
[----:B------:R-:W-:-:S02]  /*1e340*/  HSET2.LE.AND R4, R4, R192, PT ;  /* 0x000000c004047233 */ /* 0x000fc40003803000 */
[----:B------:R-:W-:Y:S02]  /*1e350*/  LOP3.LUT R12, R218, R0, RZ, 0xc0, !PT ;  /* 0x00000000da0c7212 */ /* 0x000fe400078ec0ff */
[----:B------:R-:W-:Y:S01]  /*1e360*/  LOP3.LUT R0, R3, R237, R28, 0x96, !PT ;  /* 0x000000ed03007212 */ /* 0x000fe200078e961c */
[C---:B--2---:R-:W-:Y:S01]  /*1e370*/  HMMA.16816.F32 R152, R8.reuse, R20, R48 ;  /* 0x000000140898723c */ /* 0x044fe20000001830 */
[----:B------:R-:W-:Y:S02]  /*1e380*/  LOP3.LUT R15, R188, R4, RZ, 0xc0, !PT ;  /* 0x00000004bc0f7212 */ /* 0x000fe400078ec0ff */
[C---:B------:R-:W-:Y:S02]  /*1e390*/  LOP3.LUT R5, R2.reuse, 0xffff, RZ, 0xc0, !PT ;  /* 0x0000ffff02057812 */ /* 0x040fe400078ec0ff */
[----:B------:R-:W-:Y:S02]  /*1e3a0*/  LOP3.LUT R16, R2, 0xff, RZ, 0xc0, !PT ;  /* 0x000000ff02107812 */ /* 0x000fe400078ec0ff */
[----:B------:R-:W-:Y:S01]  /*1e3b0*/  SHF.R.U32.HI R4, RZ, 0x10, R2 ;  /* 0x00000010ff047819 */ /* 0x000fe20000011602 */
[----:B------:R-:W-:Y:S01]  /*1e3c0*/  HMMA.16816.F32 R148, R8, R22, R52 ;  /* 0x000000160894723c */ /* 0x000fe20000001834 */
[----:B------:R-:W-:-:S07]  /*1e3d0*/  SHF.R.U32.HI R3, RZ, 0x10, R0 ;  /* 0x00000010ff037819 */ /* 0x000fce0000011600 */
[C---:B-1----:R-:W-:Y:S08]  /*1e3e0*/  HMMA.16816.F32 R140, R8.reuse, R24, R140 ;  /* 0x00000018088c723c */ /* 0x042ff0000000188c */
[----:B------:R-:W-:Y:S07]  /*1e3f0*/  HMMA.16816.F32 R44, R8, R26, R44 ;  /* 0x0000001a082c723c */ /* 0x000fee000000182c */
[----:B------:R-:W-:-:S02]  /*1e400*/  SHF.R.U32.HI R11, RZ, 0x18, R2 ;  /* 0x00000018ff0b7819 */ /* 0x000fc40000011602 */
[C---:B------:R-:W-:Y:S02]  /*1e410*/  LOP3.LUT R2, R0.reuse, 0xffff, RZ, 0xc0, !PT ;  /* 0x0000ffff00027812 */ /* 0x040fe400078ec0ff */
[----:B------:R-:W-:Y:S02]  /*1e420*/  LOP3.LUT R9, R0, 0xff, RZ, 0xc0, !PT ;  /* 0x000000ff00097812 */ /* 0x000fe400078ec0ff */
[----:B------:R-:W-:Y:S02]  /*1e430*/  SHF.R.U32.HI R8, RZ, 0x18, R0 ;  /* 0x00000018ff087819 */ /* 0x000fe40000011600 */
[----:B------:R-:W-:Y:S02]  /*1e440*/  LOP3.LUT R0, R4, 0xff, RZ, 0xc0, !PT ;  /* 0x000000ff04007812 */ /* 0x000fe400078ec0ff */
[----:B------:R-:W-:Y:S02]  /*1e450*/  SHF.R.U32.HI R4, RZ, 0x8, R2 ;  /* 0x00000008ff047819 */ /* 0x000fe40000011602 */
[----:B------:R-:W-:-:S02]  /*1e460*/  LOP3.LUT R2, R3, 0xff, RZ, 0xc0, !PT ;  /* 0x000000ff03027812 */ /* 0x000fc400078ec0ff */
[----:B------:R-:W-:Y:S02]  /*1e470*/  PRMT R4, R9, 0x5410, R4 ;  /* 0x0000541009047816 */ /* 0x000fe40000000004 */
[----:B------:R-:W-:Y:S02]  /*1e480*/  PRMT R0, R0, 0x5410, R11 ;  /* 0x0000541000007816 */ /* 0x000fe4000000000b */
[----:B------:R-:W-:Y:S02]  /*1e490*/  PRMT R3, R2, 0x5410, R8 ;  /* 0x0000541002037816 */ /* 0x000fe40000000008 */
[----:B------:R-:W-:Y:S01]  /*1e4a0*/  SHF.R.U32.HI R5, RZ, 0x8, R5 ;  /* 0x00000008ff057819 */ /* 0x000fe20000011605 */
[--C-:B------:R-:W-:Y:S01]  /*1e4b0*/  HSET2.LE.AND R2, R4, R192.reuse, PT ;  /* 0x000000c004027233 */ /* 0x100fe20003803000 */
[----:B------:R-:W-:Y:S01]  /*1e4c0*/  IMAD.MOV.U32 R4, RZ, RZ, R164 ;  /* 0x000000ffff047224 */ /* 0x000fe200078e00a4 */
[--C-:B------:R-:W-:Y:S01]  /*1e4d0*/  HSET2.LE.AND R0, R0, R192.reuse, PT ;  /* 0x000000c000007233 */ /* 0x100fe20003803000 */
[----:B------:R-:W-:Y:S01]  /*1e4e0*/  PRMT R5, R16, 0x5410, R5 ;  /* 0x0000541010057816 */ /* 0x000fe20000000005 */
[----:B------:R-:W-:Y:S01]  /*1e4f0*/  HSET2.LE.AND R3, R3, R192, PT ;  /* 0x000000c003037233 */ /* 0x000fe20003803000 */
[----:B------:R-:W-:-:S02]  /*1e500*/  LOP3.LUT R10, R19, R238, R70, 0x96, !PT ;  /* 0x000000ee130a7212 */ /* 0x000fc400078e9646 */
[----:B------:R-:W-:Y:S01]  /*1e510*/  LOP3.LUT R139, R4, R0, RZ, 0xc0, !PT ;  /* 0x00000000048b7212 */ /* 0x000fe200078ec0ff */
[----:B------:R-:W-:Y:S01]  /*1e520*/  HSET2.LE.AND R0, R5, R192, PT ;  /* 0x000000c005007233 */ /* 0x000fe20003803000 */
[----:B------:R-:W-:Y:S01]  /*1e530*/  LOP3.LUT R136, R184, R2, RZ, 0xc0, !PT ;  /* 0x00000002b8887212 */ /* 0x000fe200078ec0ff */
[----:B------:R-:W-:Y:S01]  /*1e540*/  HMMA.16816.F32 R36, R12, R20, R36 ;  /* 0x000000140c24723c */ /* 0x000fe20000001824 */
[----:B------:R-:W-:Y:S01]  /*1e550*/  LOP3.LUT R137, R168, R3, RZ, 0xc0, !PT ;  /* 0x00000003a8897212 */ /* 0x000fe200078ec0ff */
[----:B------:R-:W-:Y:S01]  /*1e560*/  IMAD.WIDE.U32 R2, R10, -0x2daee0ad, RZ ;  /* 0xd2511f530a027825 */ /* 0x000fe200078e00ff */
[----:B------:R-:W-:-:S05]  /*1e570*/  LOP3.LUT R138, R185, R0, RZ, 0xc0, !PT ;  /* 0x00000000b98a7212 */ /* 0x000fca00078ec0ff */
[----:B------:R-:W-:Y:S01]  /*1e580*/  HMMA.16816.F32 R40, R12, R22, R40 ;  /* 0x000000160c28723c */ /* 0x000fe20000001828 */
[----:B------:R-:W1:Y:S01]  /*1e590*/  LDSM.16.MT88.4 R20, [R206+0x5c00] ;  /* 0x005c0000ce14783b */ /* 0x000e620000004200 */
[----:B------:R-:W-:Y:S02]  /*1e5a0*/  LOP3.LUT R0, R3, R237, R60, 0x96, !PT ;  /* 0x000000ed03007212 */ /* 0x000fe400078e963c */
[----:B------:R-:W-:Y:S02]  /*1e5b0*/  LOP3.LUT R5, R2, 0xffff, RZ, 0xc0, !PT ;  /* 0x0000ffff02057812 */ /* 0x000fe400078ec0ff */
[C---:B------:R-:W-:Y:S02]  /*1e5c0*/  LOP3.LUT R3, R0.reuse, 0xffff, RZ, 0xc0, !PT ;  /* 0x0000ffff00037812 */ /* 0x040fe400078ec0ff */
[----:B------:R-:W-:Y:S02]  /*1e5d0*/  SHF.R.U32.HI R4, RZ, 0x10, R0 ;  /* 0x00000010ff047819 */ /* 0x000fe40000011600 */
[----:B------:R-:W-:-:S02]  /*1e5e0*/  LOP3.LUT R9, R0, 0xff, RZ, 0xc0, !PT ;  /* 0x000000ff00097812 */ /* 0x000fc400078ec0ff */
[----:B------:R-:W-:Y:S02]  /*1e5f0*/  SHF.R.U32.HI R8, RZ, 0x18, R0 ;  /* 0x00000018ff087819 */ /* 0x000fe40000011600 */
[----:B------:R-:W-:Y:S02]  /*1e600*/  SHF.R.U32.HI R0, RZ, 0x8, R3 ;  /* 0x00000008ff007819 */ /* 0x000fe40000011603 */
[----:B------:R-:W-:Y:S02]  /*1e610*/  LOP3.LUT R3, R4, 0xff, RZ, 0xc0, !PT ;  /* 0x000000ff04037812 */ /* 0x000fe400078ec0ff */
[----:B------:R-:W-:Y:S01]  /*1e620*/  SHF.R.U32.HI R4, RZ, 0x10, R2 ;  /* 0x00000010ff047819 */ /* 0x000fe20000011602 */
[----:B------:R-:W-:Y:S01]  /*1e630*/  HMMA.16816.F32 R156, R12, R24, R156 ;  /* 0x000000180c9c723c */ /* 0x000fe2000000189c */
[----:B------:R-:W-:Y:S02]  /*1e640*/  LOP3.LUT R10, R2, 0xff, RZ, 0xc0, !PT ;  /* 0x000000ff020a7812 */ /* 0x000fe400078ec0ff */
[----:B------:R-:W-:-:S02]  /*1e650*/  SHF.R.U32.HI R5, RZ, 0x8, R5 ;  /* 0x00000008ff057819 */ /* 0x000fc40000011605 */
[----:B------:R-:W-:Y:S02]  /*1e660*/  SHF.R.U32.HI R11, RZ, 0x18, R2 ;  /* 0x00000018ff0b7819 */ /* 0x000fe40000011602 */
[----:B------:R-:W-:Y:S01]  /*1e670*/  LOP3.LUT R4, R4, 0xff, RZ, 0xc0, !PT ;  /* 0x000000ff04047812 */ /* 0x000fe200078ec0ff */
[----:B------:R-:W-:Y:S01]  /*1e680*/  HMMA.16816.F32 R12, R12, R26, R32 ;  /* 0x0000001a0c0c723c */ /* 0x000fe20000001820 */
[----:B------:R-:W-:Y:S02]  /*1e690*/  PRMT R5, R10, 0x5410, R5 ;  /* 0x000054100a057816 */ /* 0x000fe40000000005 */
[----:B------:R-:W-:Y:S02]  /*1e6a0*/  PRMT R0, R9, 0x5410, R0 ;  /* 0x0000541009007816 */ /* 0x000fe40000000000 */
[----:B------:R-:W-:Y:S02]  /*1e6b0*/  PRMT R2, R3, 0x5410, R8 ;  /* 0x0000541003027816 */ /* 0x000fe40000000008 */
[----:B------:R-:W-:Y:S01]  /*1e6c0*/  PRMT R4, R4, 0x5410, R11 ;  /* 0x0000541004047816 */ /* 0x000fe2000000000b */
[----:B------:R-:W-:-:S02]  /*1e6d0*/  HSET2.LE.AND R0, R0, R192, PT ;  /* 0x000000c000007233 */ /* 0x000fc40003803000 */
[--C-:B------:R-:W-:Y:S02]  /*1e6e0*/  HSET2.LE.AND R2, R2, R192.reuse, PT ;  /* 0x000000c002027233 */ /* 0x100fe40003803000 */
[--C-:B------:R-:W-:Y:S02]  /*1e6f0*/  HSET2.LE.AND R3, R5, R192.reuse, PT ;  /* 0x000000c005037233 */ /* 0x100fe40003803000 */
[----:B------:R-:W-:Y:S01]  /*1e700*/  HSET2.LE.AND R4, R4, R192, PT ;  /* 0x000000c004047233 */ /* 0x000fe20003803000 */
[----:B------:R-:W-:Y:S02]  /*1e710*/  LOP3.LUT R144, R197, R0, RZ, 0xc0, !PT ;  /* 0x00000000c5907212 */ /* 0x000fe400078ec0ff */
[----:B------:R-:W-:Y:S02]  /*1e720*/  LOP3.LUT R145, R196, R2, RZ, 0xc0, !PT ;  /* 0x00000002c4917212 */ /* 0x000fe400078ec0ff */
[----:B------:R-:W-:Y:S02]  /*1e730*/  LOP3.LUT R146, R186, R3, RZ, 0xc0, !PT ;  /* 0x00000003ba927212 */ /* 0x000fe400078ec0ff */
[----:B------:R-:W-:Y:S01]  /*1e740*/  LOP3.LUT R147, R190, R4, RZ, 0xc0, !PT ;  /* 0x00000004be937212 */ /* 0x000fe200078ec0ff */
[C---:B------:R-:W-:Y:S08]  /*1e750*/  HMMA.16816.F32 R152, R136.reuse, R160, R152 ;  /* 0x000000a08898723c */ /* 0x040ff00000001898 */
[----:B------:R-:W-:Y:S08]  /*1e760*/  HMMA.16816.F32 R148, R136, R162, R148 ;  /* 0x000000a28894723c */ /* 0x000ff00000001894 */
[----:B------:R-:W-:Y:S08]  /*1e770*/  HMMA.16816.F32 R164, R144, R160, R36 ;  /* 0x000000a090a4723c */ /* 0x000ff00000001824 */
[----:B-1----:R-:W-:Y:S08]  /*1e780*/  HMMA.16816.F32 R140, R136, R20, R140 ;  /* 0x00000014888c723c */ /* 0x002ff0000000188c */
[C---:B------:R-:W-:Y:S08]  /*1e790*/  HMMA.16816.F32 R160, R144.reuse, R162, R40 ;  /* 0x000000a290a0723c */ /* 0x040ff00000001828 */
[----:B------:R-:W-:Y:S08]  /*1e7a0*/  HMMA.16816.F32 R156, R144, R20, R156 ;  /* 0x00000014909c723c */ /* 0x000ff0000000189c */
[-C--:B------:R-:W-:Y:S08]  /*1e7b0*/  HMMA.16816.F32 R136, R136, R22.reuse, R44 ;  /* 0x000000168888723c */ /* 0x080ff0000000182c */
[----:B------:R-:W-:Y:S01]  /*1e7c0*/  HMMA.16816.F32 R144, R144, R22, R12 ;  /* 0x000000169090723c */ /* 0x000fe2000000180c */
[----:B------:R-:W-:Y:S01]  /*1e7d0*/  IADD3 R245, P0, R6, -0x200, RZ ;  /* 0xfffffe0006f57810 */ /* 0x000fe20007f1e0ff */
[----:B------:R-:W-:-:S02]  /*1e7e0*/  IMAD.MOV.U32 R37, RZ, RZ, R193 ;  /* 0x000000ffff257224 */ /* 0x000fc400078e00c1 */
[----:B------:R-:W-:Y:S01]  /*1e7f0*/  IMAD.MOV.U32 R38, RZ, RZ, R191 ;  /* 0x000000ffff267224 */ /* 0x000fe200078e00bf */
[----:B------:R-:W-:Y:S01]  /*1e800*/  IADD3.X R243, R7, -0x1, RZ, P0, !PT ;  /* 0xffffffff07f37810 */ /* 0x000fe200007fe4ff */
[----:B------:R-:W-:Y:S02]  /*1e810*/  IMAD.MOV.U32 R39, RZ, RZ, R202 ;  /* 0x000000ffff277224 */ /* 0x000fe400078e00ca */
[----:B------:R-:W-:Y:S02]  /*1e820*/  IMAD.MOV.U32 R36, RZ, RZ, R200 ;  /* 0x000000ffff247224 */ /* 0x000fe400078e00c8 */
.L_x_898:
[----:B---3--:R-:W2:Y:S02]  /*1e830*/  LDL R0, [R1+0x2c4] ;  /* 0x0002c40001007983 */ /* 0x008ea40000100800 */
[----:B--2---:R-:W-:-:S13]  /*1e840*/  ISETP.GT.AND P0, PT, R230, R0, PT ;  /* 0x00000000e600720c */ /* 0x004fda0003f04270 */
[----:B------:R-:W-:Y:S05]  /*1e850*/  @!P0 BRA `(.L_x_903) ;  /* 0x0000eec000008947 */ /* 0x000fea0003800000 */
[----:B------:R-:W2:Y:S04]  /*1e860*/  LDL.LU R8, [R1+0x280] ;  /* 0x0002800001087983 */ /* 0x000ea80000300800 */
[----:B------:R-:W3:Y:S04]  /*1e870*/  LDL.LU R6, [R1+0x284] ;  /* 0x0002840001067983 */ /* 0x000ee80000300800 */
[----:B------:R-:W4:Y:S04]  /*1e880*/  LDL.LU R7, [R1+0x19c] ;  /* 0x00019c0001077983 */ /* 0x000f280000300800 */
[----:B------:R-:W4:Y:S01]  /*1e890*/  LDL.64 R12, [R1+0x80] ;  /* 0x00008000010c7983 */ /* 0x000f220000100a00 */
[----:B------:R-:W-:Y:S01]  /*1e8a0*/  IMAD.MOV.U32 R132, RZ, RZ, R37 ;  /* 0x000000ffff847224 */ /* 0x000fe200078e0025 */
[----:B-----5:R-:W-:Y:S01]  /*1e8b0*/  MOV R2, R39 ;  /* 0x0000002700027202 */ /* 0x020fe20000000f00 */
[----:B------:R-:W-:-:S02]  /*1e8c0*/  IMAD.MOV.U32 R3, RZ, RZ, R38 ;  /* 0x000000ffff037224 */ /* 0x000fc400078e0026 */
[----:B------:R-:W-:Y:S01]  /*1e8d0*/  IMAD.MOV.U32 R133, RZ, RZ, R36 ;  /* 0x000000ffff857224 */ /* 0x000fe200078e0024 */
[----:B--2---:R-:W-:Y:S02]  /*1e8e0*/  SHF.R.S32.HI R4, RZ, 0x1f, R8 ;  /* 0x0000001fff047819 */ /* 0x004fe40000011408 */
[----:B---3--:R-:W-:Y:S02]  /*1e8f0*/  SHF.R.S32.HI R0, RZ, 0x1f, R6 ;  /* 0x0000001fff007819 */ /* 0x008fe40000011406 */
[----:B------:R-:W-:Y:S01]  /*1e900*/  SHF.L.U64.HI R9, R8, 0x1, R4 ;  /* 0x0000000108097819 */ /* 0x000fe20000010204 */
[----:B----4-:R-:W-:Y:S01]  /*1e910*/  IMAD R5, R7, 0x38, R8 ;  /* 0x0000003807057824 */ /* 0x010fe200078e0208 */
[----:B------:R-:W-:Y:S01]  /*1e920*/  SHF.L.U64.HI R4, R6, 0x1, R0 ;  /* 0x0000000106047819 */ /* 0x000fe20000010200 */
[----:B------:R-:W-:Y:S01]  /*1e930*/  IMAD.SHL.U32 R8, R8, 0x2, RZ ;  /* 0x0000000208087824 */ /* 0x000fe200078e00ff */
[----:B------:R-:W-:Y:S01]  /*1e940*/  SHF.L.U32 R0, R6, 0x1, RZ ;  /* 0x0000000106007819 */ /* 0x000fe200000006ff */
[----:B------:R-:W-:Y:S01]  /*1e950*/  STL [R1+0x2b4], R9 ;  /* 0x0002b40901007387 */ /* 0x000fe20000100800 */
[----:B------:R-:W-:-:S02]  /*1e960*/  IMAD R6, R13, 0x60, RZ ;  /* 0x000000600d067824 */ /* 0x000fc400078e02ff */
[----:B------:R-:W-:Y:S01]  /*1e970*/  IMAD.WIDE.U32 R10, R12, 0x60, RZ ;  /* 0x000000600c0a7825 */ /* 0x000fe200078e00ff */
[----:B------:R1:W-:Y:S04]  /*1e980*/  STL [R1+0x2b8], R8 ;  /* 0x0002b80801007387 */ /* 0x0003e80000100800 */
[----:B------:R2:W-:Y:S04]  /*1e990*/  STL [R1+0x2ac], R4 ;  /* 0x0002ac0401007387 */ /* 0x0005e80000100800 */
[----:B------:R3:W-:Y:S01]  /*1e9a0*/  STL [R1+0x2b0], R0 ;  /* 0x0002b00001007387 */ /* 0x0007e20000100800 */
[----:B-1----:R-:W-:Y:S01]  /*1e9b0*/  IMAD.WIDE.U32 R8, R7, 0x70, RZ ;  /* 0x0000007007087825 */ /* 0x002fe200078e00ff */
[----:B--2---:R-:W-:-:S04]  /*1e9c0*/  SHF.R.S32.HI R4, RZ, 0x1f, R7 ;  /* 0x0000001fff047819 */ /* 0x004fc80000011407 */
[----:B------:R-:W-:Y:S01]  /*1e9d0*/  STL.64 [R1+0x298], R8 ;  /* 0x0002980801007387 */ /* 0x000fe20000100a00 */
[C---:B------:R-:W-:Y:S01]  /*1e9e0*/  SHF.L.U64.HI R7, R12.reuse, 0x6, R13 ;  /* 0x000000060c077819 */ /* 0x040fe2000001020d */
[----:B------:R-:W-:Y:S01]  /*1e9f0*/  IMAD.SHL.U32 R12, R12, 0x40, RZ ;  /* 0x000000400c0c7824 */ /* 0x000fe200078e00ff */
[----:B---3--:R-:W-:Y:S01]  /*1ea00*/  IADD3 R0, R5, 0x1, RZ ;  /* 0x0000000105007810 */ /* 0x008fe20007ffe0ff */
[----:B------:R-:W-:Y:S02]  /*1ea10*/  IMAD R4, R4, 0x70, RZ ;  /* 0x0000007004047824 */ /* 0x000fe400078e02ff */
[----:B------:R1:W-:Y:S01]  /*1ea20*/  STL [R1+0x310], R7 ;  /* 0x0003100701007387 */ /* 0x0003e20000100800 */
[----:B------:R-:W-:-:S03]  /*1ea30*/  SHF.R.S32.HI R5, RZ, 0x1f, R0 ;  /* 0x0000001fff057819 */ /* 0x000fc60000011400 */
[----:B------:R2:W-:Y:S04]  /*1ea40*/  STL.64 [R1+0x308], R10 ;  /* 0x0003080a01007387 */ /* 0x0005e80000100a00 */
[----:B------:R2:W-:Y:S01]  /*1ea50*/  STL [R1+0x304], R12 ;  /* 0x0003040c01007387 */ /* 0x0005e20000100800 */
[----:B-1----:R-:W-:Y:S02]  /*1ea60*/  IADD3 R7, R6, R11, RZ ;  /* 0x0000000b06077210 */ /* 0x002fe40007ffe0ff */
[C---:B------:R-:W-:Y:S01]  /*1ea70*/  SHF.L.U64.HI R6, R0.reuse, 0x1, R5 ;  /* 0x0000000100067819 */ /* 0x040fe20000010205 */
[----:B------:R-:W-:Y:S01]  /*1ea80*/  IMAD.SHL.U32 R5, R0, 0x2, RZ ;  /* 0x0000000200057824 */ /* 0x000fe200078e00ff */
[----:B------:R-:W-:Y:S01]  /*1ea90*/  IADD3 R0, R9, R4, RZ ;  /* 0x0000000409007210 */ /* 0x000fe20007ffe0ff */
[----:B------:R2:W-:Y:S04]  /*1eaa0*/  STL [R1+0x2a8], R7 ;  /* 0x0002a80701007387 */ /* 0x0005e80000100800 */
[----:B------:R2:W-:Y:S04]  /*1eab0*/  STL [R1+0x2a4], R6 ;  /* 0x0002a40601007387 */ /* 0x0005e80000100800 */
[----:B------:R2:W-:Y:S04]  /*1eac0*/  STL [R1+0x294], R0 ;  /* 0x0002940001007387 */ /* 0x0005e80000100800 */
[----:B------:R2:W-:Y:S02]  /*1ead0*/  STL [R1+0x2a0], R5 ;  /* 0x0002a00501007387 */ /* 0x0005e40000100800 */
.L_x_906:
[----:B------:R-:W3:Y:S01]  /*1eae0*/  LDL.64 R8, [R1+0x2d0] ;  /* 0x0002d00001087983 */ /* 0x000ee20000100a00 */
[----:B------:R-:W-:Y:S04]  /*1eaf0*/  DEPBAR.LE SB0, 0x0 ;  /* 0x000080000000791a */ /* 0x000fe80000000000 */
[----:B------:R-:W-:Y:S01]  /*1eb00*/  WARPSYNC 0xffffffff ;  /* 0xffffffff00007948 */ /* 0x000fe20003800000 */
[----:B--2---:R-:W3:Y:S01]  /*1eb10*/  LDL.64 R4, [R1+0x2e0] ;  /* 0x0002e00001047983 */ /* 0x004ee20000100a00 */
[----:B------:R-:W-:Y:S01]  /*1eb20*/  IADD3 R246, R230, -0x1, RZ ;  /* 0xffffffffe6f67810 */ /* 0x000fe20007ffe0ff */
[C---:B-----5:R-:W-:Y:S01]  /*1eb30*/  IMAD.SHL.U32 R7, R248.reuse, 0x80, RZ ;  /* 0x00000080f8077824 */ /* 0x060fe200078e00ff */
[C-C-:B------:R-:W-:Y:S01]  /*1eb40*/  SHF.L.U64.HI R0, R248.reuse, 0x7, R249.reuse ;  /* 0x00000007f8007819 */ /* 0x140fe200000102f9 */
[----:B------:R-:W-:Y:S01]  /*1eb50*/  IMAD.WIDE.U32 R14, R248, 0x60, RZ ;  /* 0x00000060f80e7825 */ /* 0x000fe200078e00ff */
[----:B------:R-:W-:Y:S01]  /*1eb60*/  ISETP.GE.AND P0, PT, R235, R244, PT ;  /* 0x000000f4eb00720c */ /* 0x000fe20003f06270 */
[----:B------:R-:W2:Y:S01]  /*1eb70*/  LDL.64 R18, [R1+0x58] ;  /* 0x0000580001127983 */ /* 0x000ea20000100a00 */
[----:B------:R-:W-:Y:S01]  /*1eb80*/  SHF.R.S32.HI R6, RZ, 0x1f, R246 ;  /* 0x0000001fff067819 */ /* 0x000fe200000114f6 */
[----:B------:R-:W-:Y:S01]  /*1eb90*/  IMAD R0, R0, R246, RZ ;  /* 0x000000f600007224 */ /* 0x000fe200078e02ff */
[----:B------:R-:W-:Y:S01]  /*1eba0*/  SHF.L.U64.HI R16, R248, 0x6, R249 ;  /* 0x00000006f8107819 */ /* 0x000fe200000102f9 */
[----:B------:R-:W-:Y:S01]  /*1ebb0*/  IMAD R11, R249, 0x60, RZ ;  /* 0x00000060f90b7824 */ /* 0x000fe200078e02ff */
[----:B------:R-:W-:Y:S01]  /*1ebc0*/  BSSY B0, `(.L_x_904) ;  /* 0x00000c0000007945 */ /* 0x000fe20003800000 */
[----:B------:R-:W-:Y:S01]  /*1ebd0*/  BAR.SYNC.DEFER_BLOCKING 0x0 ;  /* 0x0000000000007b1d */ /* 0x000fe20000010000 */
[-C--:B------:R-:W-:Y:S02]  /*1ebe0*/  IMAD R0, R6, R7.reuse, R0 ;  /* 0x0000000706007224 */ /* 0x080fe400078e0200 */
[----:B------:R-:W-:Y:S03]  /*1ebf0*/  IMAD.IADD R11, R11, 0x1, R15 ;  /* 0x000000010b0b7824 */ /* 0x000fe600078e020f */
[----:B------:R-:W-:Y:S06]  /*1ec00*/  @P0 STS [R229+0x4000], RZ ;  /* 0x004000ffe5000388 */ /* 0x000fec0000000800 */
[----:B------:R-:W-:Y:S06]  /*1ec10*/  @P0 STS [R229+0x4004], RZ ;  /* 0x004004ffe5000388 */ /* 0x000fec0000000800 */
[----:B------:R-:W-:Y:S01]  /*1ec20*/  @P0 STS.64 [R229+0x4008], RZ ;  /* 0x004008ffe5000388 */ /* 0x000fe20000000a00 */
[----:B---3--:R-:W-:Y:S02]  /*1ec30*/  IMAD.MOV.U32 R5, RZ, RZ, R9 ;  /* 0x000000ffff057224 */ /* 0x008fe400078e0009 */
[----:B------:R-:W-:Y:S02]  /*1ec40*/  IMAD.SHL.U32 R9, R248, 0x40, RZ ;  /* 0x00000040f8097824 */ /* 0x000fe400078e00ff */
[----:B------:R-:W-:Y:S04]  /*1ec50*/  IMAD.WIDE.U32 R4, R246, R7, R4 ;  /* 0x00000007f6047225 */ /* 0x000fe800078e0004 */
[----:B------:R-:W-:Y:S01]  /*1ec60*/  IMAD.IADD R0, R5, 0x1, R0 ;  /* 0x0000000105007824 */ /* 0x000fe200078e0200 */
[----:B--2---:R-:W-:Y:S02]  /*1ec70*/  @!P0 LEA R12, P6, R4, R18, 0x1 ;  /* 0x00000012040c8211 */ /* 0x004fe400078c08ff */
[-C--:B------:R-:W-:Y:S02]  /*1ec80*/  @!P0 LEA R7, P1, R248, R4.reuse, 0x5 ;  /* 0x00000004f8078211 */ /* 0x080fe400078228ff */
[-C--:B------:R-:W-:Y:S02]  /*1ec90*/  @!P0 LEA.HI.X R13, R4, R19.reuse, R0, 0x1, P6 ;  /* 0x00000013040d8211 */ /* 0x080fe400030f0c00 */
[----:B------:R-:W-:Y:S02]  /*1eca0*/  @!P0 IADD3 R14, P2, R14, R4, RZ ;  /* 0x000000040e0e8210 */ /* 0x000fe40007f5e0ff */
[----:B------:R-:W-:Y:S01]  /*1ecb0*/  @!P0 LEA R10, P5, R7, R18, 0x1 ;  /* 0x00000012070a8211 */ /* 0x000fe200078a08ff */
[----:B------:R-:W-:Y:S01]  /*1ecc0*/  @!PT LDS RZ, [RZ] ;  /* 0x00000000fffff984 */ /* 0x000fe20000000800 */
[----:B------:R-:W-:Y:S01]  /*1ecd0*/  @!PT LDS RZ, [RZ] ;  /* 0x00000000fffff984 */ /* 0x000fe20000000800 */
[----:B------:R-:W-:Y:S01]  /*1ece0*/  @!PT LDS RZ, [RZ] ;  /* 0x00000000fffff984 */ /* 0x000fe20000000800 */
[----:B------:R1:W-:Y:S01]  /*1ecf0*/  @!P0 LDGSTS.E.BYPASS.LTC128B.128 [R229+0x4000], [R12.64] ;  /* 0x040000000ce58fae */ /* 0x0003e2000b901d44 */
[----:B------:R-:W-:Y:S01]  /*1ed00*/  @!P0 LEA.HI.X R15, R248, R0, R249, 0x5, P1 ;  /* 0x00000000f80f8211 */ /* 0x000fe200008f2cf9 */
[C---:B------:R-:W-:Y:S01]  /*1ed10*/  @!P0 IMAD.X R5, R0.reuse, 0x1, R11, P2 ;  /* 0x0000000100058824 */ /* 0x040fe200010e060b */
[----:B------:R-:W-:Y:S02]  /*1ed20*/  @!P0 IADD3 R9, P4, R9, R4, RZ ;  /* 0x0000000409098210 */ /* 0x000fe40007f9e0ff */
[-C--:B------:R-:W-:Y:S01]  /*1ed30*/  @!P0 LEA.HI.X R11, R7, R19.reuse, R15, 0x1, P5 ;  /* 0x00000013070b8211 */ /* 0x080fe200028f0c0f */
[----:B------:R-:W-:Y:S01]  /*1ed40*/  @P0 STS.128 [R229+0x4800], RZ ;  /* 0x004800ffe5000388 */ /* 0x000fe20000000c00 */
[CC--:B------:R-:W-:Y:S01]  /*1ed50*/  @!P0 LEA R8, P3, R9.reuse, R18.reuse, 0x1 ;  /* 0x0000001209088211 */ /* 0x0c0fe200078608ff */
[----:B------:R-:W-:Y:S01]  /*1ed60*/  @!P0 IMAD.X R16, R0, 0x1, R16, P4 ;  /* 0x0000000100108824 */ /* 0x000fe200020e0610 */
[C---:B------:R-:W-:Y:S03]  /*1ed70*/  @!P0 LEA R6, P1, R14.reuse, R18, 0x1 ;  /* 0x000000120e068211 */ /* 0x040fe600078208ff */
[----:B------:R-:W-:Y:S01]  /*1ed80*/  @!PT LDS RZ, [RZ] ;  /* 0x00000000fffff984 */ /* 0x000fe20000000800 */
[----:B------:R-:W-:Y:S01]  /*1ed90*/  @!PT LDS RZ, [RZ] ;  /* 0x00000000fffff984 */ /* 0x000fe20000000800 */
[----:B------:R-:W-:Y:S01]  /*1eda0*/  @!PT LDS RZ, [RZ] ;  /* 0x00000000fffff984 */ /* 0x000fe20000000800 */
[----:B------:R2:W-:Y:S01]  /*1edb0*/  @!P0 LDGSTS.E.BYPASS.LTC128B.128 [R229+0x4800], [R10.64] ;  /* 0x048000000ae58fae */ /* 0x0005e2000b901d44 */
[-C--:B------:R-:W-:Y:S02]  /*1edc0*/  @!P0 LEA.HI.X R9, R9, R19.reuse, R16, 0x1, P3 ;  /* 0x0000001309098211 */ /* 0x080fe400018f0c10 */
[----:B------:R-:W-:Y:S03]  /*1edd0*/  @!P0 LEA.HI.X R7, R14, R19, R5, 0x1, P1 ;  /* 0x000000130e078211 */ /* 0x000fe600008f0c05 */
        /* <DEDUP_REMOVED lines=95> */
[-C--:B------:R-:W-:Y:S01]  /*1f3d0*/  HMMA.16816.F32 R124, R180, R178.reuse, R124 ;  /* 0x000000b2b47c723c */ /* 0x080fe2000000187c */
[----:B------:R-:W2:Y:S07]  /*1f3e0*/  LDL R183, [R1+0x2c4] ;  /* 0x0002c40001b77983 */ /* 0x000eae0000100800 */
[----:B------:R-:W-:Y:S07]  /*1f3f0*/  HMMA.16816.F32 R128, R172, R178, R128 ;  /* 0x000000b2ac80723c */ /* 0x000fee0000001880 */
[----:B------:R-:W-:Y:S02]  /*1f400*/  IMAD.MOV.U32 R174, RZ, RZ, R245 ;  /* 0x000000ffffae7224 */ /* 0x000fe400078e00f5 */
[----:B------:R-:W-:Y:S01]  /*1f410*/  IMAD.MOV.U32 R175, RZ, RZ, R243 ;  /* 0x000000ffffaf7224 */ /* 0x000fe200078e00f3 */
[----:B--2---:R-:W-:Y:S11]  /*1f420*/  ISETP.GT.AND P1, PT, R246, R183, PT ;  /* 0x000000b7f600720c */ /* 0x004ff60003f24270 */
[----:B------:R-:W-:Y:S02]  /*1f430*/  @!UPT UIADD3 URZ, URZ, URZ, URZ ;  /* 0x0000003f3f3ff290 */ /* 0x000fe4000fffe03f */
[----:B------:R-:W-:-:S05]  /*1f440*/  @!P1 BRA `(.L_x_905) ;  /* 0x0000037000009947 */ /* 0x000fca0003800000 */
[----:B------:R-:W2:Y:S01]  /*1f450*/  LDL.64 R188, [R1+0x80] ;  /* 0x0000800001bc7983 */ /* 0x000ea20000100a00 */
[----:B------:R-:W-:Y:S03]  /*1f460*/  IADD3 R0, R230, -0x2, RZ ;  /* 0xfffffffee6007810 */ /* 0x000fe60007ffe0ff */
[----:B------:R-:W3:Y:S01]  /*1f470*/  LDL.64 R192, [R1+0x2c8] ;  /* 0x0002c80001c07983 */ /* 0x000ee20000100a00 */
[----:B------:R-:W-:Y:S03]  /*1f480*/  SHF.R.S32.HI R171, RZ, 0x1f, R0 ;  /* 0x0000001fffab7819 */ /* 0x000fe60000011400 */
[----:B------:R-:W4:Y:S04]  /*1f490*/  LDL.64 R190, [R1+0x2e8] ;  /* 0x0002e80001be7983 */ /* 0x000f280000100a00 */
[----:B------:R-:W5:Y:S04]  /*1f4a0*/  LDL.64 R250, [R1+0x38] ;  /* 0x0000380001fa7983 */ /* 0x000f680000100a00 */
[----:B------:R-:W5:Y:S04]  /*1f4b0*/  LDL R187, [R1+0x304] ;  /* 0x0003040001bb7983 */ /* 0x000f680000100800 */
[----:B------:R-:W5:Y:S04]  /*1f4c0*/  LDL R252, [R1+0x310] ;  /* 0x0003100001fc7983 */ /* 0x000f680000100800 */
[----:B------:R-:W5:Y:S04]  /*1f4d0*/  LDL.64 R184, [R1+0x308] ;  /* 0x0003080001b87983 */ /* 0x000f680000100a00 */
[----:B------:R-:W5:Y:S04]  /*1f4e0*/  LDL R247, [R1+0x2a8] ;  /* 0x0002a80001f77983 */ /* 0x000f680000100800 */
[----:B------:R1:W-:Y:S04]  /*1f4f0*/  @P0 STS [R229+0x2000], RZ ;  /* 0x002000ffe5000388 */ /* 0x0003e80000000800 */
[----:B------:R1:W-:Y:S04]  /*1f500*/  @P0 STS [R229+0x2004], RZ ;  /* 0x002004ffe5000388 */ /* 0x0003e80000000800 */
[----:B------:R1:W-:Y:S01]  /*1f510*/  @P0 STS.64 [R229+0x2008], RZ ;  /* 0x002008ffe5000388 */ /* 0x0003e20000000a00 */
[C---:B--2---:R-:W-:Y:S01]  /*1f520*/  SHF.L.U64.HI R170, R188.reuse, 0x7, R189 ;  /* 0x00000007bcaa7819 */ /* 0x044fe200000102bd */
[----:B------:R-:W-:Y:S02]  /*1f530*/  IMAD.SHL.U32 R172, R188, 0x80, RZ ;  /* 0x00000080bcac7824 */ /* 0x000fe400078e00ff */
[----:B---3--:R-:W-:Y:S02]  /*1f540*/  IMAD.MOV.U32 R169, RZ, RZ, R193 ;  /* 0x000000ffffa97224 */ /* 0x008fe400078e00c1 */
[----:B------:R-:W-:Y:S02]  /*1f550*/  IMAD R170, R170, R0, RZ ;  /* 0x00000000aaaa7224 */ /* 0x000fe400078e02ff */
[----:B----4-:R-:W-:Y:S04]  /*1f560*/  IMAD.MOV.U32 R168, RZ, RZ, R190 ;  /* 0x000000ffffa87224 */ /* 0x010fe800078e00be */
[-C--:B------:R-:W-:Y:S04]  /*1f570*/  IMAD.WIDE.U32 R168, R0, R172.reuse, R168 ;  /* 0x000000ac00a87225 */ /* 0x080fe800078e00a8 */
[----:B------:R-:W-:Y:S01]  /*1f580*/  IMAD R0, R171, R172, R170 ;  /* 0x000000acab007224 */ /* 0x000fe200078e02aa */
[----:B-----5:R-:W-:Y:S03]  /*1f590*/  @!P0 LEA R170, P1, R168, R250, 0x1 ;  /* 0x000000faa8aa8211 */ /* 0x020fe600078208ff */
[----:B------:R-:W-:Y:S01]  /*1f5a0*/  IMAD.IADD R0, R169, 0x1, R0 ;  /* 0x00000001a9007824 */ /* 0x000fe200078e0200 */
[----:B------:R-:W-:Y:S04]  /*1f5b0*/  @!P0 LEA R169, P2, R188, R168, 0x5 ;  /* 0x000000a8bca98211 */ /* 0x000fe800078428ff */
[-C--:B------:R-:W-:Y:S05]  /*1f5c0*/  @!P0 LEA.HI.X R171, R168, R251.reuse, R0, 0x1, P1 ;  /* 0x000000fba8ab8211 */ /* 0x080fea00008f0c00 */
[----:B------:R-:W-:Y:S01]  /*1f5d0*/  @!PT LDS RZ, [RZ] ;  /* 0x00000000fffff984 */ /* 0x000fe20000000800 */
[----:B------:R-:W-:Y:S01]  /*1f5e0*/  @!PT LDS RZ, [RZ] ;  /* 0x00000000fffff984 */ /* 0x000fe20000000800 */
[----:B------:R-:W-:Y:S01]  /*1f5f0*/  @!PT LDS RZ, [RZ] ;  /* 0x00000000fffff984 */ /* 0x000fe20000000800 */
[----:B------:R2:W-:Y:S04]  /*1f600*/  @!P0 LDGSTS.E.BYPASS.LTC128B.128 [R229+0x2000], [R170.64] ;  /* 0x02000000aae58fae */ /* 0x0005e8000b901d44 */
[----:B------:R1:W-:Y:S01]  /*1f610*/  @P0 STS.128 [R229+0x2800], RZ ;  /* 0x002800ffe5000388 */ /* 0x0003e20000000c00 */
[C---:B--2---:R-:W-:Y:S02]  /*1f620*/  @!P0 LEA R170, P1, R169.reuse, R250, 0x1 ;  /* 0x000000faa9aa8211 */ /* 0x044fe400078208ff */
[----:B------:R-:W-:Y:S04]  /*1f630*/  @!P0 LEA.HI.X R171, R188, R0, R189, 0x5, P2 ;  /* 0x00000000bcab8211 */ /* 0x000fe800010f2cbd */
[-C--:B------:R-:W-:Y:S02]  /*1f640*/  @!P0 LEA.HI.X R171, R169, R251.reuse, R171, 0x1, P1 ;  /* 0x000000fba9ab8211 */ /* 0x080fe400008f0cab */
[----:B------:R-:W-:Y:S03]  /*1f650*/  @!P0 IADD3 R169, P2, R187, R168, RZ ;  /* 0x000000a8bba98210 */ /* 0x000fe60007f5e0ff */
[----:B------:R-:W-:Y:S01]  /*1f660*/  @!PT LDS RZ, [RZ] ;  /* 0x00000000fffff984 */ /* 0x000fe20000000800 */
[----:B------:R-:W-:Y:S01]  /*1f670*/  @!PT LDS RZ, [RZ] ;  /* 0x00000000fffff984 */ /* 0x000fe20000000800 */
[----:B------:R-:W-:Y:S01]  /*1f680*/  @!PT LDS RZ, [RZ] ;  /* 0x00000000fffff984 */ /* 0x000fe20000000800 */
[----:B------:R2:W-:Y:S04]  /*1f690*/  @!P0 LDGSTS.E.BYPASS.LTC128B.128 [R229+0x2800], [R170.64] ;  /* 0x02800000aae58fae */ /* 0x0005e8000b901d44 */
[----:B------:R1:W-:Y:S01]  /*1f6a0*/  @P0 STS.128 [R229+0x3000], RZ ;  /* 0x003000ffe5000388 */ /* 0x0003e20000000c00 */
[----:B--2---:R-:W-:Y:S01]  /*1f6b0*/  @!P0 IMAD.X R171, R0, 0x1, R252, P2 ;  /* 0x0000000100ab8824 */ /* 0x004fe200010e06fc */
[C---:B------:R-:W-:Y:S04]  /*1f6c0*/  @!P0 LEA R170, P1, R169.reuse, R250, 0x1 ;  /* 0x000000faa9aa8211 */ /* 0x040fe800078208ff */
[-C--:B------:R-:W-:Y:S02]  /*1f6d0*/  @!P0 LEA.HI.X R171, R169, R251.reuse, R171, 0x1, P1 ;  /* 0x000000fba9ab8211 */ /* 0x080fe400008f0cab */
[----:B------:R-:W-:Y:S03]  /*1f6e0*/  @!P0 IADD3 R169, P2, R184, R168, RZ ;  /* 0x000000a8b8a98210 */ /* 0x000fe60007f5e0ff */
[----:B------:R-:W-:Y:S01]  /*1f6f0*/  @!PT LDS RZ, [RZ] ;  /* 0x00000000fffff984 */ /* 0x000fe20000000800 */
[----:B------:R-:W-:Y:S01]  /*1f700*/  @!PT LDS RZ, [RZ] ;  /* 0x00000000fffff984 */ /* 0x000fe20000000800 */
[----:B------:R-:W-:Y:S01]  /*1f710*/  @!PT LDS RZ, [RZ] ;  /* 0x00000000fffff984 */ /* 0x000fe20000000800 */
[----:B------:R1:W-:Y:S01]  /*1f720*/  @!P0 LDGSTS.E.BYPASS.LTC128B.128 [R229+0x3000], [R170.64] ;  /* 0x03000000aae58fae */ /* 0x0003e2000b901d44 */
[C---:B------:R-:W-:Y:S01]  /*1f730*/  @!P0 LEA R168, P1, R169.reuse, R250, 0x1 ;  /* 0x000000faa9a88211 */ /* 0x040fe200078208ff */
[----:B------:R-:W-:Y:S02]  /*1f740*/  @!P0 IMAD.X R0, R0, 0x1, R247, P2 ;  /* 0x0000000100008824 */ /* 0x000fe400010e06f7 */
[----:B------:R1:W-:Y:S03]  /*1f750*/  @P0 STS.128 [R229+0x3800], RZ ;  /* 0x003800ffe5000388 */ /* 0x0003e60000000c00 */
[----:B------:R-:W-:Y:S05]  /*1f760*/  @!P0 LEA.HI.X R169, R169, R251, R0, 0x1, P1 ;  /* 0x000000fba9a98211 */ /* 0x000fea00008f0c00 */
[----:B------:R-:W-:Y:S01]  /*1f770*/  @!PT LDS RZ, [RZ] ;  /* 0x00000000fffff984 */ /* 0x000fe20000000800 */
[----:B------:R-:W-:Y:S01]  /*1f780*/  @!PT LDS RZ, [RZ] ;  /* 0x00000000fffff984 */ /* 0x000fe20000000800 */
[----:B------:R-:W-:Y:S01]  /*1f790*/  @!PT LDS RZ, [RZ] ;  /* 0x00000000fffff984 */ /* 0x000fe20000000800 */
[----:B------:R1:W-:Y:S04]  /*1f7a0*/  @!P0 LDGSTS.E.BYPASS.LTC128B.128 [R229+0x3800], [R168.64] ;  /* 0x03800000a8e58fae */ /* 0x0003e8000b901d44 */
[----:B------:R-:W0:Y:S02]  /*1f7b0*/  LDGDEPBAR ;  /* 0x00000000000079af */ /* 0x000e240000000000 */
.L_x_905:
[----:B------:R-:W-:Y:S05]  /*1f7c0*/  BSYNC B0 ;  /* 0x0000000000007941 */ /* 0x000fea0003800000 */
.L_x_904:
[----:B------:R-:W-:Y:S01]  /*1f7d0*/  LOP3.LUT R220, R220, 0xffbfffff, RZ, 0xc0, !PT ;  /* 0xffbfffffdcdc7812 */ /* 0x000fe200078ec0ff */
[----:B------:R-:W2:Y:S01]  /*1f7e0*/  S2R R0, SR_TID.X ;  /* 0x0000000000007919 */ /* 0x000ea20000002100 */
[----:B------:R-:W-:Y:S02]  /*1f7f0*/  LOP3.LUT R219, R219, 0x7fffffff, RZ, 0xc0, !PT ;  /* 0x7fffffffdbdb7812 */ /* 0x000fe400078ec0ff */
[----:B------:R-:W-:Y:S05]  /*1f800*/  LOP3.LUT R218, R218, 0xfffffffe, RZ, 0xc0, !PT ;  /* 0xfffffffedada7812 */ /* 0x000fea00078ec0ff */
[----:B------:R-:W-:Y:S04]  /*1f810*/  STL [R1+0x35c], R205 ;  /* 0x00035ccd01007387 */ /* 0x000fe80000100800 */
        /* <DEDUP_REMOVED lines=8> */
[----:B------:R-:W-:Y:S04]  /*1f8a0*/  STL [R1+0x344], R229 ;  /* 0x000344e501007387 */ /* 0x000fe80000100800 */
[C---:B-1----:R-:W-:Y:S01]  /*1f8b0*/  IADD3 R168, R0.reuse, 0x1, RZ ;  /* 0x0000000100a87810 */ /* 0x042fe20007ffe0ff */
[----:B------:R-:W-:Y:S01]  /*1f8c0*/  STL [R1+0x340], R216 ;  /* 0x000340d801007387 */ /* 0x000fe20000100800 */
[----:B------:R-:W-:Y:S02]  /*1f8d0*/  ISETP.GE.AND P1, PT, R0, R224, PT ;  /* 0x000000e00000720c */ /* 0x000fe40003f26270 */
[C---:B------:R-:W-:Y:S01]  /*1f8e0*/  ISETP.GE.AND P4, PT, R168.reuse, R222, PT ;  /* 0x000000dea800720c */ /* 0x040fe20003f86270 */
[----:B------:R-:W-:Y:S01]  /*1f8f0*/  STL.64 [R1+0x338], R214 ;  /* 0x000338d601007387 */ /* 0x000fe20000100a00 */
[C---:B------:R-:W-:Y:S02]  /*1f900*/  ISETP.GE.AND P3, PT, R168.reuse, R224, PT ;  /* 0x000000e0a800720c */ /* 0x040fe40003f66270 */
[C---:B------:R-:W-:Y:S02]  /*1f910*/  ISETP.GE.OR P5, PT, R168.reuse, R226, !P4 ;  /* 0x000000e2a800720c */ /* 0x040fe400067a6670 */
[C---:B------:R-:W-:Y:S01]  /*1f920*/  ISETP.GE.AND P2, PT, R168.reuse, R223, PT ;  /* 0x000000dfa800720c */ /* 0x040fe20003f46270 */
[----:B------:R-:W-:Y:S01]  /*1f930*/  STL [R1+0x334], R207 ;  /* 0x000334cf01007387 */ /* 0x000fe20000100800 */
[----:B------:R-:W-:Y:S02]  /*1f940*/  ISETP.GE.AND P0, PT, R168, R221, PT ;  /* 0x000000dda800720c */ /* 0x000fe40003f06270 */
[----:B------:R-:W-:Y:S01]  /*1f950*/  ISETP.GE.AND P4, PT, R0, R223, PT ;  /* 0x000000df0000720c */ /* 0x000fe20003f86270 */
[----:B------:R-:W-:Y:S01]  /*1f960*/  STL [R1+0x330], R204 ;  /* 0x000330cc01007387 */ /* 0x000fe20000100800 */
[CC--:B------:R-:W-:Y:S02]  /*1f970*/  ISETP.GE.OR P3, PT, R168.reuse, R228.reuse, !P3 ;  /* 0x000000e4a800720c */ /* 0x0c0fe40005f66670 */
[C---:B------:R-:W-:Y:S01]  /*1f980*/  ISETP.GE.OR P2, PT, R168.reuse, R227, !P2 ;  /* 0x000000e3a800720c */ /* 0x040fe20005746670 */
[----:B------:R-:W-:Y:S01]  /*1f990*/  STL.64 [R1+0x328], R212 ;  /* 0x000328d401007387 */ /* 0x000fe20000100a00 */
[----:B------:R-:W-:Y:S02]  /*1f9a0*/  ISETP.GE.OR P0, PT, R168, R225, !P0 ;  /* 0x000000e1a800720c */ /* 0x000fe40004706670 */
[C---:B------:R-:W-:Y:S02]  /*1f9b0*/  IADD3 R168, R0.reuse, 0x8, RZ ;  /* 0x0000000800a87810 */ /* 0x040fe40007ffe0ff */
[C---:B------:R-:W-:Y:S01]  /*1f9c0*/  ISETP.GE.OR P4, PT, R0.reuse, R227, !P4 ;  /* 0x000000e30000720c */ /* 0x040fe20006786670 */
[----:B------:R-:W-:Y:S01]  /*1f9d0*/  STL.64 [R1+0x320], R210 ;  /* 0x000320d201007387 */ /* 0x000fe20000100a00 */
[----:B------:R-:W-:Y:S02]  /*1f9e0*/  ISETP.GE.OR P1, PT, R0, R228, !P1 ;  /* 0x000000e40000720c */ /* 0x000fe40004f26670 */
[----:B------:R-:W-:Y:S02]  /*1f9f0*/  FSEL R176, R6, -INF , !P4 ;  /* 0xff80000006b07808 */ /* 0x000fe40006000000 */
[----:B------:R-:W-:Y:S01]  /*1fa00*/  ISETP.GE.AND P4, PT, R168, R222, PT ;  /* 0x000000dea800720c */ /* 0x000fe20003f86270 */
[----:B------:R1:W-:Y:S01]  /*1fa10*/  STL.64 [R1+0x318], R208 ;  /* 0x000318d001007387 */ /* 0x0003e20000100a00 */
[----:B------:R-:W-:Y:S02]  /*1fa20*/  @P5 LOP3.LUT R220, R220, 0x400000, RZ, 0xfc, !PT ;  /* 0x00400000dcdc5812 */ /* 0x000fe400078efcff */
[----:B------:R-:W-:Y:S02]  /*1fa30*/  FSEL R169, R4, -INF , !P1 ;  /* 0xff80000004a97808 */ /* 0x000fe40004800000 */
[----:B------:R-:W-:Y:S01]  /*1fa40*/  ISETP.GE.OR P4, PT, R168, R226, !P4 ;  /* 0x000000e2a800720c */ /* 0x000fe20006786670 */
[----:B------:R-:W-:Y:S01]  /*1fa50*/  STL [R1+0x360], R224 ;  /* 0x000360e001007387 */ /* 0x000fe20000100800 */
[----:B------:R-:W-:Y:S02]  /*1fa60*/  IADD3 R4, R0, 0x9, RZ ;  /* 0x0000000900047810 */ /* 0x000fe40007ffe0ff */
[----:B------:R-:W-:Y:S01]  /*1fa70*/  LOP3.LUT R220, R220, 0xfffffdff, RZ, 0xc0, !PT ;  /* 0xfffffdffdcdc7812 */ /* 0x000fe200078ec0ff */
[----:B------:R-:W-:Y:S01]  /*1fa80*/  STL [R1+0x364], R228 ;  /* 0x000364e401007387 */ /* 0x000fe20000100800 */
[----:B------:R-:W-:Y:S02]  /*1fa90*/  FSEL R6, R5, -INF , !P3 ;  /* 0xff80000005067808 */ /* 0x000fe40005800000 */
[----:B------:R-:W-:Y:S01]  /*1faa0*/  ISETP.GE.AND P3, PT, R168, R221, PT ;  /* 0x000000dda800720c */ /* 0x000fe20003f66270 */
[----:B------:R-:W-:Y:S01]  /*1fab0*/  STL [R1+0x368], R223 ;  /* 0x000368df01007387 */ /* 0x000fe20000100800 */
[----:B------:R-:W-:Y:S02]  /*1fac0*/  FSEL R181, R7, -INF , !P2 ;  /* 0xff80000007b57808 */ /* 0x000fe40005000000 */
[----:B------:R-:W-:Y:S01]  /*1fad0*/  ISETP.GE.AND P2, PT, R4, R224, PT ;  /* 0x000000e00400720c */ /* 0x000fe20003f46270 */
[----:B------:R-:W-:Y:S01]  /*1fae0*/  STL [R1+0x36c], R227 ;  /* 0x00036ce301007387 */ /* 0x000fe20000100800 */
[----:B------:R-:W-:Y:S02]  /*1faf0*/  @P0 LOP3.LUT R220, R220, 0x200, RZ, 0xfc, !PT ;  /* 0x00000200dcdc0812 */ /* 0x000fe400078efcff */
[----:B------:R-:W-:Y:S01]  /*1fb00*/  ISETP.GE.OR P3, PT, R168, R225, !P3 ;  /* 0x000000e1a800720c */ /* 0x000fe20005f66670 */
[----:B------:R-:W2:Y:S01]  /*1fb10*/  S2R R182, SR_CTAID.X ;  /* 0x0000000000b67919 */ /* 0x000ea20000002500 */
[----:B------:R-:W-:Y:S02]  /*1fb20*/  ISETP.GE.OR P2, PT, R4, R228, !P2 ;  /* 0x000000e40400720c */ /* 0x000fe40005746670 */
[C---:B------:R-:W-:Y:S02]  /*1fb30*/  ISETP.GE.AND P0, PT, R168.reuse, R224, PT ;  /* 0x000000e0a800720c */ /* 0x040fe40003f06270 */
[----:B------:R-:W-:Y:S01]  /*1fb40*/  ISETP.GE.AND P1, PT, R168, R223, PT ;  /* 0x000000dfa800720c */ /* 0x000fe20003f26270 */
[----:B-1----:R-:W-:Y:S01]  /*1fb50*/  IMAD.MOV.U32 R209, RZ, RZ, R183 ;  /* 0x000000ffffd17224 */ /* 0x002fe200078e00b7 */
[----:B------:R-:W-:Y:S01]  /*1fb60*/  LOP3.LUT R220, R220, 0xffdfffff, RZ, 0xc0, !PT ;  /* 0xffdfffffdcdc7812 */ /* 0x000fe200078ec0ff */
[----:B------:R-:W1:Y:S01]  /*1fb70*/  S2R R203, SR_TID.X ;  /* 0x0000000000cb7919 */ /* 0x000e620000002100 */
[----:B------:R-:W-:Y:S02]  /*1fb80*/  FSEL R17, R17, -INF , !P2 ;  /* 0xff80000011117808 */ /* 0x000fe40005000000 */
[----:B------:R-:W-:Y:S02]  /*1fb90*/  ISETP.GE.AND P2, PT, R4, R222, PT ;  /* 0x000000de0400720c */ /* 0x000fe40003f46270 */
[C---:B------:R-:W-:Y:S02]  /*1fba0*/  ISETP.GE.OR P0, PT, R168.reuse, R228, !P0 ;  /* 0x000000e4a800720c */ /* 0x040fe40004706670 */
[----:B------:R-:W-:Y:S02]  /*1fbb0*/  ISETP.GE.OR P1, PT, R168, R227, !P1 ;  /* 0x000000e3a800720c */ /* 0x000fe40004f26670 */
[----:B------:R-:W-:Y:S02]  /*1fbc0*/  @P4 LOP3.LUT R220, R220, 0x200000, RZ, 0xfc, !PT ;  /* 0x00200000dcdc4812 */ /* 0x000fe400078efcff */
[----:B------:R-:W-:Y:S02]  /*1fbd0*/  ISETP.GE.OR P2, PT, R4, R226, !P2 ;  /* 0x000000e20400720c */ /* 0x000fe40005746670 */
[----:B------:R-:W-:Y:S02]  /*1fbe0*/  LOP3.LUT R220, R220, 0xfffffeff, RZ, 0xc0, !PT ;  /* 0xfffffeffdcdc7812 */ /* 0x000fe400078ec0ff */
[----:B------:R-:W-:Y:S02]  /*1fbf0*/  FSEL R16, R16, -INF , !P0 ;  /* 0xff80000010107808 */ /* 0x000fe40004000000 */
[----:B------:R-:W-:Y:S02]  /*1fc00*/  ISETP.GE.AND P0, PT, R4, R223, PT ;  /* 0x000000df0400720c */ /* 0x000fe40003f06270 */
[----:B------:R-:W-:Y:S02]  /*1fc10*/  FSEL R180, R18, -INF , !P1 ;  /* 0xff80000012b47808 */ /* 0x000fe40004800000 */
[----:B------:R-:W-:Y:S02]  /*1fc20*/  ISETP.GE.AND P1, PT, R4, R221, PT ;  /* 0x000000dd0400720c */ /* 0x000fe40003f26270 */
[----:B------:R-:W-:Y:S02]  /*1fc30*/  @P3 LOP3.LUT R220, R220, 0x100, RZ, 0xfc, !PT ;  /* 0x00000100dcdc3812 */ /* 0x000fe400078efcff */
[C---:B------:R-:W-:Y:S02]  /*1fc40*/  ISETP.GE.OR P0, PT, R4.reuse, R227, !P0 ;  /* 0x000000e30400720c */ /* 0x040fe40004706670 */
[----:B------:R-:W-:Y:S02]  /*1fc50*/  ISETP.GE.OR P1, PT, R4, R225, !P1 ;  /* 0x000000e10400720c */ /* 0x000fe40004f26670 */
[----:B------:R-:W-:Y:S02]  /*1fc60*/  IADD3 R4, R0, 0x10, RZ ;  /* 0x0000001000047810 */ /* 0x000fe40007ffe0ff */
[----:B------:R-:W-:Y:S02]  /*1fc70*/  LOP3.LUT R220, R220, 0xffefffff, RZ, 0xc0, !PT ;  /* 0xffefffffdcdc7812 */ /* 0x000fe400078ec0ff */
[----:B------:R-:W-:Y:S02]  /*1fc80*/  FSEL R179, R19, -INF , !P0 ;  /* 0xff80000013b37808 */ /* 0x000fe40004000000 */
[----:B------:R-:W-:Y:S02]  /*1fc90*/  ISETP.GE.AND P0, PT, R4, R224, PT ;  /* 0x000000e00400720c */ /* 0x000fe40003f06270 */
[----:B------:R-:W-:Y:S02]  /*1fca0*/  @P2 LOP3.LUT R220, R220, 0x100000, RZ, 0xfc, !PT ;  /* 0x00100000dcdc2812 */ /* 0x000fe400078efcff */
[----:B------:R-:W-:Y:S02]  /*1fcb0*/  ISETP.GE.OR P0, PT, R4, R228, !P0 ;  /* 0x000000e40400720c */ /* 0x000fe40004706670 */
[----:B------:R-:W-:Y:S02]  /*1fcc0*/  LOP3.LUT R220, R220, 0xffffff7f, RZ, 0xc0, !PT ;  /* 0xffffff7fdcdc7812 */ /* 0x000fe400078ec0ff */
[----:B------:R-:W-:Y:S02]  /*1fcd0*/  FSEL R20, R20, -INF , !P0 ;  /* 0xff80000014147808 */ /* 0x000fe40004000000 */
[----:B------:R-:W-:Y:S02]  /*1fce0*/  ISETP.GE.AND P0, PT, R4, R222, PT ;  /* 0x000000de0400720c */ /* 0x000fe40003f06270 */
[----:B------:R-:W-:Y:S02]  /*1fcf0*/  @P1 LOP3.LUT R220, R220, 0x80, RZ, 0xfc, !PT ;  /* 0x00000080dcdc1812 */ /* 0x000fe400078efcff */
[C---:B------:R-:W-:Y:S02]  /*1fd00*/  ISETP.GE.AND P1, PT, R4.reuse, R223, PT ;  /* 0x000000df0400720c */ /* 0x040fe40003f26270 */
[C---:B------:R-:W-:Y:S02]  /*1fd10*/  ISETP.GE.OR P3, PT, R4.reuse, R226, !P0 ;  /* 0x000000e20400720c */ /* 0x040fe40004766670 */
[C---:B------:R-:W-:Y:S02]  /*1fd20*/  ISETP.GE.AND P0, PT, R4.reuse, R221, PT ;  /* 0x000000dd0400720c */ /* 0x040fe40003f06270 */
[C---:B------:R-:W-:Y:S02]  /*1fd30*/  ISETP.GE.OR P1, PT, R4.reuse, R227, !P1 ;  /* 0x000000e30400720c */ /* 0x040fe40004f26670 */
[----:B------:R-:W-:Y:S02]  /*1fd40*/  ISETP.GE.OR P2, PT, R4, R225, !P0 ;  /* 0x000000e10400720c */ /* 0x000fe40004746670 */
[----:B------:R-:W-:Y:S02]  /*1fd50*/  IADD3 R4, R0, 0x11, RZ ;  /* 0x0000001100047810 */ /* 0x000fe40007ffe0ff */
[----:B------:R-:W-:Y:S02]  /*1fd60*/  LOP3.LUT R220, R220, 0xfff7ffff, RZ, 0xc0, !PT ;  /* 0xfff7ffffdcdc7812 */ /* 0x000fe400078ec0ff */
[----:B------:R-:W-:Y:S02]  /*1fd70*/  ISETP.GE.AND P0, PT, R4, R224, PT ;  /* 0x000000e00400720c */ /* 0x000fe40003f06270 */
[----:B------:R-:W-:Y:S02]  /*1fd80*/  @P3 LOP3.LUT R220, R220, 0x80000, RZ, 0xfc, !PT ;  /* 0x00080000dcdc3812 */ /* 0x000fe400078efcff */
[----:B------:R-:W-:Y:S02]  /*1fd90*/  ISETP.GE.OR P0, PT, R4, R228, !P0 ;  /* 0x000000e40400720c */ /* 0x000fe40004706670 */
[----:B------:R-:W-:Y:S02]  /*1fda0*/  LOP3.LUT R220, R220, 0xffffffbf, RZ, 0xc0, !PT ;  /* 0xffffffbfdcdc7812 */ /* 0x000fe400078ec0ff */
[----:B------:R-:W-:Y:S02]  /*1fdb0*/  FSEL R21, R21, -INF , !P0 ;  /* 0xff80000015157808 */ /* 0x000fe40004000000 */
[----:B------:R-:W-:Y:S02]  /*1fdc0*/  ISETP.GE.AND P0, PT, R4, R223, PT ;  /* 0x000000df0400720c */ /* 0x000fe40003f06270 */
[----:B------:R-:W-:Y:S02]  /*1fdd0*/  @P2 LOP3.LUT R220, R220, 0x40, RZ, 0xfc, !PT ;  /* 0x00000040dcdc2812 */ /* 0x000fe400078efcff */
[----:B------:R-:W-:Y:S02]  /*1fde0*/  ISETP.GE.OR P0, PT, R4, R227, !P0 ;  /* 0x000000e30400720c */ /* 0x000fe40004706670 */
[----:B------:R-:W-:Y:S02]  /*1fdf0*/  FSEL R178, R22, -INF , !P1 ;  /* 0xff80000016b27808 */ /* 0x000fe40004800000 */
[----:B------:R-:W-:Y:S02]  /*1fe00*/  FSEL R177, R23, -INF , !P0 ;  /* 0xff80000017b17808 */ /* 0x000fe40004000000 */
[----:B------:R-:W-:Y:S02]  /*1fe10*/  ISETP.GE.AND P0, PT, R4, R222, PT ;  /* 0x000000de0400720c */ /* 0x000fe40003f06270 */
[----:B------:R-:W-:Y:S02]  /*1fe20*/  LOP3.LUT R220, R220, 0xfffbffff, RZ, 0xc0, !PT ;  /* 0xfffbffffdcdc7812 */ /* 0x000fe400078ec0ff */
[C---:B------:R-:W-:Y:S02]  /*1fe30*/  ISETP.GE.OR P2, PT, R4.reuse, R226, !P0 ;  /* 0x000000e20400720c */ /* 0x040fe40004746670 */
[C---:B------:R-:W-:Y:S04]  /*1fe40*/  ISETP.GE.AND P0, PT, R4.reuse, R221, PT ;  /* 0x000000dd0400720c */ /* 0x040fe80003f06270 */
[----:B------:R-:W-:Y:S02]  /*1fe50*/  ISETP.GE.OR P1, PT, R4, R225, !P0 ;  /* 0x000000e10400720c */ /* 0x000fe40004726670 */
[----:B------:R-:W-:Y:S04]  /*1fe60*/  IADD3 R4, R0, 0x18, RZ ;  /* 0x0000001800047810 */ /* 0x000fe80007ffe0ff */
        /* <DEDUP_REMOVED lines=57> */
[C---:B------:R-:W-:Y:S02]  /*20200*/  ISETP.GE.AND P0, PT, R4.reuse, R221, PT ;  /* 0x000000dd0400720c */ /* 0x040fe40003f06270 */
[----:B------:R-:W-:Y:S02]  /*20210*/  FMNMX.FTZ R38, R169, R3, !PT ;  /* 0x00000003a9267209 */ /* 0x000fe40007810000 */
[----:B------:R-:W-:Y:S02]  /*20220*/  ISETP.GE.OR P1, PT, R4, R225, !P0 ;  /* 0x000000e10400720c */ /* 0x000fe40004726670 */
[----:B------:R-:W-:Y:S02]  /*20230*/  IADD3 R4, R0, 0x28, RZ ;  /* 0x0000002800047810 */ /* 0x000fe40007ffe0ff */
[----:B------:R-:W-:Y:S02]  /*20240*/  FMNMX.FTZ R38, R6, R38, !PT ;  /* 0x0000002606267209 */ /* 0x000fe40007810000 */
        /* <DEDUP_REMOVED lines=27> */
[----:B------:R-:W-:Y:S02]  /*20400*/  ISETP.GE.AND P0, PT, R4, R221, PT ;  /* 0x000000dd0400720c */ /* 0x000fe40003f06270 */
        /* <DEDUP_REMOVED lines=9> */
[C---:B------:R-:W-:Y:S02]  /*204a0*/  ISETP.GE.AND P0, PT, R4.reuse, R222, PT ;  /* 0x000000de0400720c */ /* 0x040fe40003f06270 */
        /* <DEDUP_REMOVED lines=9> */
[----:B------:R-:W-:Y:S02]  /*20540*/  FSEL R22, R54, -INF , !P1 ;  /* 0xff80000036167808 */ /* 0x000fe40004800000 */
[----:B------:R-:W-:Y:S02]  /*20550*/  ISETP.GE.OR P0, PT, R4, R228, !P0 ;  /* 0x000000e40400720c */ /* 0x000fe40004706670 */
[----:B------:R-:W-:Y:S02]  /*20560*/  @P3 LOP3.LUT R220, R220, 0x800, RZ, 0xfc, !PT ;  /* 0x00000800dcdc3812 */ /* 0x000fe400078efcff */
[----:B------:R-:W-:Y:S02]  /*20570*/  FSEL R53, R53, -INF , !P0 ;  /* 0xff80000035357808 */ /* 0x000fe40004000000 */
[C---:B------:R-:W-:Y:S02]  /*20580*/  ISETP.GE.AND P0, PT, R4.reuse, R223, PT ;  /* 0x000000df0400720c */ /* 0x040fe40003f06270 */
[----:B------:R-:W-:Y:S02]  /*20590*/  @P2 LOP3.LUT R219, R219, 0x40000000, RZ, 0xfc, !PT ;  /* 0x40000000dbdb2812 */ /* 0x000fe400078efcff */
[C---:B------:R-:W-:Y:S02]  /*205a0*/  ISETP.GE.OR P0, PT, R4.reuse, R227, !P0 ;  /* 0x000000e30400720c */ /* 0x040fe40004706670 */
[----:B------:R-:W-:Y:S02]  /*205b0*/  LOP3.LUT R219, R219, 0xfffff7ff, RZ, 0xc0, !PT ;  /* 0xfffff7ffdbdb7812 */ /* 0x000fe400078ec0ff */
        /* <DEDUP_REMOVED lines=9> */
[C---:B------:R-:W-:Y:S02]  /*20650*/  ISETP.GE.AND P0, PT, R4.reuse, R224, PT ;  /* 0x000000e00400720c */ /* 0x040fe40003f06270 */
        /* <DEDUP_REMOVED lines=13> */
[C---:B------:R-:W-:Y:S02]  /*20730*/  ISETP.GE.AND P0, PT, R4.reuse, R224, PT ;  /* 0x000000e00400720c */ /* 0x040fe40003f06270 */
[----:B------:R-:W-:Y:S02]  /*20740*/  @P3 LOP3.LUT R219, R219, 0x400, RZ, 0xfc, !PT ;  /* 0x00000400dbdb3812 */ /* 0x000fe400078efcff */
[C---:B------:R-:W-:Y:S02]  /*20750*/  ISETP.GE.OR P0, PT, R4.reuse, R228, !P0 ;  /* 0x000000e40400720c */ /* 0x040fe40004706670 */
[----:B------:R-:W-:Y:S02]  /*20760*/  LOP3.LUT R219, R219, 0xefffffff, RZ, 0xc0, !PT ;  /* 0xefffffffdbdb7812 */ /* 0x000fe400078ec0ff */
[----:B------:R-:W-:Y:S02]  /*20770*/  FSEL R65, R65, -INF , !P0 ;  /* 0xff80000041417808 */ /* 0x000fe40004000000 */
[C---:B------:R-:W-:Y:S02]  /*20780*/  ISETP.GE.AND P0, PT, R4.reuse, R223, PT ;  /* 0x000000df0400720c */ /* 0x040fe40003f06270 */
[----:B------:R-:W-:Y:S02]  /*20790*/  @P2 LOP3.LUT R219, R219, 0x10000000, RZ, 0xfc, !PT ;  /* 0x10000000dbdb2812 */ /* 0x000fe400078efcff */
[----:B------:R-:W-:Y:S02]  /*207a0*/  ISETP.GE.OR P0, PT, R4, R227, !P0 ;  /* 0x000000e30400720c */ /* 0x000fe40004706670 */
[----:B------:R-:W-:Y:S02]  /*207b0*/  FSEL R66, R66, -INF , !P1 ;  /* 0xff80000042427808 */ /* 0x000fe40004800000 */
[----:B------:R-:W-:Y:S02]  /*207c0*/  FSEL R67, R67, -INF , !P0 ;  /* 0xff80000043437808 */ /* 0x000fe40004000000 */
[C---:B------:R-:W-:Y:S02]  /*207d0*/  ISETP.GE.AND P0, PT, R4.reuse, R222, PT ;  /* 0x000000de0400720c */ /* 0x040fe40003f06270 */
        /* <DEDUP_REMOVED lines=152> */
[C---:B------:R-:W-:Y:S02]  /*21160*/  ISETP.GE.AND P6, PT, R4.reuse, R222, PT ;  /* 0x000000de0400720c */ /* 0x040fe40003fc6270 */
[----:B------:R-:W-:Y:S02]  /*21170*/  FSEL R101, R101, -INF , !P0 ;  /* 0xff80000065657808 */ /* 0x000fe40004000000 */
[----:B------:R-:W-:Y:S02]  /*21180*/  ISETP.GE.AND P0, PT, R4, R223, PT ;  /* 0x000000df0400720c */ /* 0x000fe40003f06270 */
[----:B------:R-:W-:Y:S02]  /*21190*/  FSEL R102, R102, -INF , !P1 ;  /* 0xff80000066667808 */ /* 0x000fe40004800000 */
[C---:B------:R-:W-:Y:S02]  /*211a0*/  ISETP.GE.OR P0, PT, R4.reuse, R227, !P0 ;  /* 0x000000e30400720c */ /* 0x040fe40004706670 */
[----:B------:R-:W-:Y:S02]  /*211b0*/  LOP3.LUT R219, R219, 0xfffbffff, RZ, 0xc0, !PT ;  /* 0xfffbffffdbdb7812 */ /* 0x000fe400078ec0ff */
[----:B------:R-:W-:Y:S02]  /*211c0*/  FSEL R103, R103, -INF , !P0 ;  /* 0xff80000067677808 */ /* 0x000fe40004000000 */
[C---:B------:R-:W-:Y:S02]  /*211d0*/  ISETP.GE.AND P0, PT, R4.reuse, R221, PT ;  /* 0x000000dd0400720c */ /* 0x040fe40003f06270 */
[C---:B------:R-:W-:Y:S02]  /*211e0*/  ISETP.GE.OR P6, PT, R4.reuse, R226, !P6 ;  /* 0x000000e20400720c */ /* 0x040fe400077c6670 */
[----:B------:R-:W-:Y:S02]  /*211f0*/  ISETP.GE.OR P1, PT, R4, R225, !P0 ;  /* 0x000000e10400720c */ /* 0x000fe40004726670 */
[----:B------:R-:W-:Y:S02]  /*21200*/  IADD3 R4, R0, 0x68, RZ ;  /* 0x0000006800047810 */ /* 0x000fe40007ffe0ff */
[----:B------:R-:W-:Y:S02]  /*21210*/  @P2 LOP3.LUT R219, R219, 0x40000, RZ, 0xfc, !PT ;  /* 0x00040000dbdb2812 */ /* 0x000fe400078efcff */
[C---:B------:R-:W-:Y:S02]  /*21220*/  ISETP.GE.AND P0, PT, R4.reuse, R224, PT ;  /* 0x000000e00400720c */ /* 0x040fe40003f06270 */
[----:B------:R-:W-:Y:S02]  /*21230*/  LOP3.LUT R219, R219, 0xfffdffff, RZ, 0xc0, !PT ;  /* 0xfffdffffdbdb7812 */ /* 0x000fe400078ec0ff */
[C---:B------:R-:W-:Y:S02]  /*21240*/  ISETP.GE.OR P0, PT, R4.reuse, R228, !P0 ;  /* 0x000000e40400720c */ /* 0x040fe40004706670 */
[----:B------:R-:W-:Y:S02]  /*21250*/  ISETP.GE.AND P5, PT, R4, R222, PT ;  /* 0x000000de0400720c */ /* 0x000fe40003fa6270 */
[----:B------:R-:W-:Y:S02]  /*21260*/  @P1 LOP3.LUT R219, R219, 0x20000, RZ, 0xfc, !PT ;  /* 0x00020000dbdb1812 */ /* 0x000fe400078efcff */
[----:B------:R-:W-:Y:S02]  /*21270*/  FSEL R112, R112, -INF , !P0 ;  /* 0xff80000070707808 */ /* 0x000fe40004000000 */
[C---:B------:R-:W-:Y:S02]  /*21280*/  ISETP.GE.AND P1, PT, R4.reuse, R223, PT ;  /* 0x000000df0400720c */ /* 0x040fe40003f26270 */
[C---:B------:R-:W-:Y:S02]  /*21290*/  ISETP.GE.AND P0, PT, R4.reuse, R221, PT ;  /* 0x000000dd0400720c */ /* 0x040fe40003f06270 */
[C---:B------:R-:W-:Y:S02]  /*212a0*/  ISETP.GE.OR P1, PT, R4.reuse, R227, !P1 ;  /* 0x000000e30400720c */ /* 0x040fe40004f26670 */
[C---:B------:R-:W-:Y:S02]  /*212b0*/  ISETP.GE.OR P5, PT, R4.reuse, R226, !P5 ;  /* 0x000000e20400720c */ /* 0x040fe40006fa6670 */
[----:B------:R-:W-:Y:S02]  /*212c0*/  ISETP.GE.OR P2, PT, R4, R225, !P0 ;  /* 0x000000e10400720c */ /* 0x000fe40004746670 */
[----:B------:R-:W-:Y:S02]  /*212d0*/  IADD3 R4, R0, 0x69, RZ ;  /* 0x0000006900047810 */ /* 0x000fe40007ffe0ff */
[----:B------:R-:W-:Y:S02]  /*212e0*/  FSEL R114, R114, -INF , !P1 ;  /* 0xff80000072727808 */ /* 0x000fe40004800000 */
[C---:B------:R-:W-:Y:S02]  /*212f0*/  ISETP.GE.AND P0, PT, R4.reuse, R224, PT ;  /* 0x000000e00400720c */ /* 0x040fe40003f06270 */
[C---:B------:R-:W-:Y:S02]  /*21300*/  ISETP.GE.AND P4, PT, R4.reuse, R222, PT ;  /* 0x000000de0400720c */ /* 0x040fe40003f86270 */
[C---:B------:R-:W-:Y:S02]  /*21310*/  ISETP.GE.OR P0, PT, R4.reuse, R228, !P0 ;  /* 0x000000e40400720c */ /* 0x040fe40004706670 */
[C---:B------:R-:W-:Y:S02]  /*21320*/  ISETP.GE.OR P4, PT, R4.reuse, R226, !P4 ;  /* 0x000000e20400720c */ /* 0x040fe40006786670 */
        /* <DEDUP_REMOVED lines=9> */
[----:B------:R-:W-:Y:S02]  /*213c0*/  IADD3 R4, R0, 0x70, RZ ;  /* 0x0000007000047810 */ /* 0x000fe40007ffe0ff */
[----:B------:R-:W-:Y:S02]  /*213d0*/  LOP3.LUT R219, R219, 0xfffeffff, RZ, 0xc0, !PT ;  /* 0xfffeffffdbdb7812 */ /* 0x000fe400078ec0ff */
[C---:B------:R-:W-:Y:S02]  /*213e0*/  ISETP.GE.AND P3, PT, R4.reuse, R222, PT ;  /* 0x000000de0400720c */ /* 0x040fe40003f66270 */
[C---:B------:R-:W-:Y:S02]  /*213f0*/  ISETP.GE.AND P0, PT, R4.reuse, R224, PT ;  /* 0x000000e00400720c */ /* 0x040fe40003f06270 */
[C---:B------:R-:W-:Y:S02]  /*21400*/  ISETP.GE.OR P3, PT, R4.reuse, R226, !P3 ;  /* 0x000000e20400720c */ /* 0x040fe40005f66670 */
[----:B------:R-:W-:Y:S02]  /*21410*/  ISETP.GE.OR P0, PT, R4, R228, !P0 ;  /* 0x000000e40400720c */ /* 0x000fe40004706670 */
[----:B------:R-:W-:Y:S02]  /*21420*/  LOP3.LUT R220, R220, 0x7fffffff, RZ, 0xc0, !PT ;  /* 0x7fffffffdcdc7812 */ /* 0x000fe400078ec0ff */
[----:B------:R-:W-:Y:S02]  /*21430*/  FSEL R116, R116, -INF , !P0 ;  /* 0xff80000074747808 */ /* 0x000fe40004000000 */
[----:B------:R-:W-:Y:S02]  /*21440*/  ISETP.GE.AND P0, PT, R4, R221, PT ;  /* 0x000000dd0400720c */ /* 0x000fe40003f06270 */
[----:B------:R-:W-:Y:S02]  /*21450*/  @P2 LOP3.LUT R219, R219, 0x10000, RZ, 0xfc, !PT ;  /* 0x00010000dbdb2812 */ /* 0x000fe400078efcff */
[----:B------:R-:W-:Y:S02]  /*21460*/  @P4 LOP3.LUT R220, R220, 0x80000000, RZ, 0xfc, !PT ;  /* 0x80000000dcdc4812 */ /* 0x000fe400078efcff */
[----:B------:R-:W-:Y:S02]  /*21470*/  ISETP.GE.OR P0, PT, R4, R225, !P0 ;  /* 0x000000e10400720c */ /* 0x000fe40004706670 */
[----:B------:R-:W-:Y:S02]  /*21480*/  LOP3.LUT R219, R219, 0xffff7fff, RZ, 0xc0, !PT ;  /* 0xffff7fffdbdb7812 */ /* 0x000fe400078ec0ff */
[----:B------:R-:W-:Y:S02]  /*21490*/  @P3 LOP3.LUT R218, R218, 0x1, RZ, 0xfc, !PT ;  /* 0x00000001dada3812 */ /* 0x000fe400078efcff */
[----:B------:R-:W-:Y:S02]  /*214a0*/  LOP3.LUT P3, RZ, R220, 0x20, RZ, 0xc0, !PT ;  /* 0x00000020dcff7812 */ /* 0x000fe4000786c0ff */
[----:B------:R-:W-:Y:S02]  /*214b0*/  @P1 LOP3.LUT R219, R219, 0x8000, RZ, 0xfc, !PT ;  /* 0x00008000dbdb1812 */ /* 0x000fe400078efcff */
[C---:B------:R-:W-:Y:S02]  /*214c0*/  ISETP.GE.AND P1, PT, R4.reuse, R223, PT ;  /* 0x000000df0400720c */ /* 0x040fe40003f26270 */
[----:B------:R-:W-:Y:S02]  /*214d0*/  LOP3.LUT R219, R219, 0xffffbfff, RZ, 0xc0, !PT ;  /* 0xffffbfffdbdb7812 */ /* 0x000fe400078ec0ff */
[----:B------:R-:W-:Y:S02]  /*214e0*/  ISETP.GE.OR P1, PT, R4, R227, !P1 ;  /* 0x000000e30400720c */ /* 0x000fe40004f26670 */
[----:B------:R-:W-:Y:S02]  /*214f0*/  IADD3 R4, R0, 0x71, RZ ;  /* 0x0000007100047810 */ /* 0x000fe40007ffe0ff */
[----:B------:R-:W-:Y:S02]  /*21500*/  LOP3.LUT R218, R218, 0xefffffff, RZ, 0xc0, !PT ;  /* 0xefffffffdada7812 */ /* 0x000fe400078ec0ff */
[----:B------:R-:W-:Y:S02]  /*21510*/  @P0 LOP3.LUT R219, R219, 0x4000, RZ, 0xfc, !PT ;  /* 0x00004000dbdb0812 */ /* 0x000fe400078efcff */
[----:B------:R-:W-:Y:S02]  /*21520*/  ISETP.GE.AND P0, PT, R4, R224, PT ;  /* 0x000000e00400720c */ /* 0x000fe40003f06270 */
[----:B------:R-:W-:Y:S02]  /*21530*/  @P3 LOP3.LUT R218, R218, 0x10000000, RZ, 0xfc, !PT ;  /* 0x10000000dada3812 */ /* 0x000fe400078efcff */
[----:B------:R-:W-:Y:S02]  /*21540*/  LOP3.LUT P3, RZ, R220, 0x400000, RZ, 0xc0, !PT ;  /* 0x00400000dcff7812 */ /* 0x000fe4000786c0ff */
[----:B------:R-:W-:Y:S02]  /*21550*/  ISETP.GE.OR P0, PT, R4, R228, !P0 ;  /* 0x000000e40400720c */ /* 0x000fe40004706670 */
[----:B------:R-:W-:Y:S02]  /*21560*/  LOP3.LUT R218, R218, 0xdfffffff, RZ, 0xc0, !PT ;  /* 0xdfffffffdada7812 */ /* 0x000fe400078ec0ff */
[----:B------:R-:W-:Y:S02]  /*21570*/  FSEL R117, R117, -INF , !P0 ;  /* 0xff80000075757808 */ /* 0x000fe40004000000 */
[C---:B------:R-:W-:Y:S02]  /*21580*/  ISETP.GE.AND P0, PT, R4.reuse, R223, PT ;  /* 0x000000df0400720c */ /* 0x040fe40003f06270 */
[C---:B------:R-:W-:Y:S02]  /*21590*/  ISETP.GE.AND P2, PT, R4.reuse, R222, PT ;  /* 0x000000de0400720c */ /* 0x040fe40003f46270 */
[----:B------:R-:W-:Y:S02]  /*215a0*/  ISETP.GE.OR P0, PT, R4, R227, !P0 ;  /* 0x000000e30400720c */ /* 0x000fe40004706670 */
[----:B------:R-:W-:Y:S02]  /*215b0*/  @P3 LOP3.LUT R218, R218, 0x20000000, RZ, 0xfc, !PT ;  /* 0x20000000dada3812 */ /* 0x000fe400078efcff */
[----:B------:R-:W-:Y:S02]  /*215c0*/  LOP3.LUT P3, RZ, R220, 0x200, RZ, 0xc0, !PT ;  /* 0x00000200dcff7812 */ /* 0x000fe4000786c0ff */
[----:B------:R-:W-:Y:S02]  /*215d0*/  FSEL R119, R119, -INF , !P0 ;  /* 0xff80000077777808 */ /* 0x000fe40004000000 */
[C---:B------:R-:W-:Y:S02]  /*215e0*/  ISETP.GE.AND P0, PT, R4.reuse, R221, PT ;  /* 0x000000dd0400720c */ /* 0x040fe40003f06270 */
[C---:B------:R-:W-:Y:S02]  /*215f0*/  ISETP.GE.OR P2, PT, R4.reuse, R226, !P2 ;  /* 0x000000e20400720c */ /* 0x040fe40005746670 */
[----:B------:R-:W-:Y:S02]  /*21600*/  ISETP.GE.OR P4, PT, R4, R225, !P0 ;  /* 0x000000e10400720c */ /* 0x000fe40004786670 */
[----:B------:R-:W-:Y:S02]  /*21610*/  IADD3 R4, R0, 0x78, RZ ;  /* 0x0000007800047810 */ /* 0x000fe40007ffe0ff */
[----:B------:R-:W-:Y:S02]  /*21620*/  LOP3.LUT P6, RZ, R220, 0x80000, RZ, 0xc0, !PT ;  /* 0x00080000dcff7812 */ /* 0x000fe400078cc0ff */
        /* <DEDUP_REMOVED lines=8> */
[C---:B------:R-:W-:Y:S02]  /*216b0*/  ISETP.GE.OR P6, PT, R0.reuse, R225, !P0 ;  /* 0x000000e10000720c */ /* 0x040fe400047c6670 */
[----:B------:R-:W-:Y:S02]  /*216c0*/  ISETP.GE.AND P0, PT, R0, R222, PT ;  /* 0x000000de0000720c */ /* 0x000fe40003f06270 */
[----:B------:R-:W-:Y:S02]  /*216d0*/  LOP3.LUT R218, R218, 0xfffffffd, RZ, 0xc0, !PT ;  /* 0xfffffffddada7812 */ /* 0x000fe400078ec0ff */
[----:B------:R-:W-:Y:S02]  /*216e0*/  ISETP.GE.OR P3, PT, R0, R226, !P0 ;  /* 0x000000e20000720c */ /* 0x000fe40004766670 */
[----:B------:R-:W-:Y:S02]  /*216f0*/  ISETP.GE.AND P0, PT, R4, R223, PT ;  /* 0x000000df0400720c */ /* 0x000fe40003f06270 */
[----:B------:R-:W-:Y:S02]  /*21700*/  @P2 LOP3.LUT R218, R218, 0x2, RZ, 0xfc, !PT ;  /* 0x00000002dada2812 */ /* 0x000fe400078efcff */
[----:B------:R-:W-:Y:S02]  /*21710*/  ISETP.GE.OR P0, PT, R4, R227, !P0 ;  /* 0x000000e30400720c */ /* 0x000fe40004706670 */
[----:B------:R-:W-:Y:S02]  /*21720*/  FSEL R118, R118, -INF , !P1 ;  /* 0xff80000076767808 */ /* 0x000fe40004800000 */
[----:B------:R-:W-:Y:S02]  /*21730*/  LOP3.LUT R218, R218, 0xfffffffb, RZ, 0xc0, !PT ;  /* 0xfffffffbdada7812 */ /* 0x000fe400078ec0ff */
[----:B------:R-:W-:Y:S02]  /*21740*/  ISETP.GE.AND P1, PT, R4, R222, PT ;  /* 0x000000de0400720c */ /* 0x000fe40003f26270 */
[----:B------:R-:W-:Y:S02]  /*21750*/  LOP3.LUT P2, RZ, R220, 0x40, RZ, 0xc0, !PT ;  /* 0x00000040dcff7812 */ /* 0x000fe4000784c0ff */
[----:B------:R-:W-:Y:S02]  /*21760*/  @P4 LOP3.LUT R218, R218, 0x4, RZ, 0xfc, !PT ;  /* 0x00000004dada4812 */ /* 0x000fe400078efcff */
[----:B------:R-:W-:Y:S02]  /*21770*/  LOP3.LUT P4, RZ, R220, 0x100000, RZ, 0xc0, !PT ;  /* 0x00100000dcff7812 */ /* 0x000fe4000788c0ff */
[----:B------:R-:W-:Y:S02]  /*21780*/  ISETP.GE.OR P1, PT, R4, R226, !P1 ;  /* 0x000000e20400720c */ /* 0x000fe40004f26670 */
[----:B------:R-:W-:Y:S02]  /*21790*/  LOP3.LUT R220, R220, 0xfeffffff, RZ, 0xc0, !PT ;  /* 0xfeffffffdcdc7812 */ /* 0x000fe400078ec0ff */
[----:B------:R-:W-:Y:S02]  /*217a0*/  LOP3.LUT R218, R218, 0xfffffff7, RZ, 0xc0, !PT ;  /* 0xfffffff7dada7812 */ /* 0x000fe400078ec0ff */
[----:B------:R-:W-:Y:S02]  /*217b0*/  @P0 LOP3.LUT R220, R220, 0x1000000, RZ, 0xfc, !PT ;  /* 0x01000000dcdc0812 */ /* 0x000fe400078efcff */
[----:B------:R-:W-:Y:S02]  /*217c0*/  ISETP.GE.AND P0, PT, R4, R221, PT ;  /* 0x000000dd0400720c */ /* 0x000fe40003f06270 */
[----:B------:R-:W-:Y:S02]  /*217d0*/  FSEL R10, R10, -INF , !P6 ;  /* 0xff8000000a0a7808 */ /* 0x000fe40007000000 */
[----:B------:R-:W-:Y:S02]  /*217e0*/  ISETP.GE.OR P5, PT, R4, R225, !P0 ;  /* 0x000000e10400720c */ /* 0x000fe400047a6670 */
[----:B------:R-:W-:Y:S02]  /*217f0*/  @P1 LOP3.LUT R218, R218, 0x8, RZ, 0xfc, !PT ;  /* 0x00000008dada1812 */ /* 0x000fe400078efcff */
[----:B------:R-:W-:Y:S02]  /*21800*/  FSEL R8, R8, -INF , !P3 ;  /* 0xff80000008087808 */ /* 0x000fe40005800000 */
[----:B------:R-:W-:Y:S02]  /*21810*/  LOP3.LUT R218, R218, 0xffffffef, RZ, 0xc0, !PT ;  /* 0xffffffefdada7812 */ /* 0x000fe400078ec0ff */
[----:B------:R-:W-:Y:S02]  /*21820*/  IADD3 R0, R0, 0x79, RZ ;  /* 0x0000007900007810 */ /* 0x000fe40007ffe0ff */
[----:B------:R-:W-:Y:S02]  /*21830*/  FMNMX.FTZ R39, R10, R2, !PT ;  /* 0x000000020a277209 */ /* 0x000fe40007810000 */
[----:B------:R-:W-:Y:S02]  /*21840*/  ISETP.GE.AND P0, PT, R0, R224, PT ;  /* 0x000000e00000720c */ /* 0x000fe40003f06270 */
[----:B------:R-:W-:Y:S02]  /*21850*/  @P5 LOP3.LUT R218, R218, 0x10, RZ, 0xfc, !PT ;  /* 0x00000010dada5812 */ /* 0x000fe400078efcff */
[----:B------:R-:W-:Y:S02]  /*21860*/  LOP3.LUT P5, RZ, R220, 0x80, RZ, 0xc0, !PT ;  /* 0x00000080dcff7812 */ /* 0x000fe400078ac0ff */
[C---:B------:R-:W-:Y:S02]  /*21870*/  LOP3.LUT P6, RZ, R218.reuse, 0x80000000, RZ, 0xc0, !PT ;  /* 0x80000000daff7812 */ /* 0x040fe400078cc0ff */
[----:B------:R-:W-:Y:S02]  /*21880*/  LOP3.LUT P3, RZ, R218, 0x40000000, RZ, 0xc0, !PT ;  /* 0x40000000daff7812 */ /* 0x000fe4000786c0ff */
[----:B------:R-:W-:Y:S02]  /*21890*/  FSEL R168, R24, -INF , !P6 ;  /* 0xff80000018a87808 */ /* 0x000fe40007000000 */
[----:B------:R-:W-:Y:S02]  /*218a0*/  LOP3.LUT P6, RZ, R220, 0x10000, RZ, 0xc0, !PT ;  /* 0x00010000dcff7812 */ /* 0x000fe400078cc0ff */
[----:B------:R-:W-:Y:S02]  /*218b0*/  FSEL R11, R11, -INF , !P3 ;  /* 0xff8000000b0b7808 */ /* 0x000fe40005800000 */
[C---:B------:R-:W-:Y:S02]  /*218c0*/  LOP3.LUT P3, RZ, R218.reuse, 0x20000000, RZ, 0xc0, !PT ;  /* 0x20000000daff7812 */ /* 0x040fe4000786c0ff */
[----:B------:R-:W-:Y:S02]  /*218d0*/  FSEL R15, R15, -INF , !P5 ;  /* 0xff8000000f0f7808 */ /* 0x000fe40006800000 */
[----:B------:R-:W-:Y:S02]  /*218e0*/  FSEL R19, R9, -INF , !P3 ;  /* 0xff80000009137808 */ /* 0x000fe40005800000 */
[C---:B------:R-:W-:Y:S02]  /*218f0*/  LOP3.LUT P3, RZ, R218.reuse, 0x10000000, RZ, 0xc0, !PT ;  /* 0x10000000daff7812 */ /* 0x040fe4000786c0ff */
[----:B------:R-:W-:Y:S02]  /*21900*/  LOP3.LUT R218, R218, 0xfeffffff, RZ, 0xc0, !PT ;  /* 0xfeffffffdada7812 */ /* 0x000fe400078ec0ff */
[----:B------:R-:W-:Y:S02]  /*21910*/  LOP3.LUT P5, RZ, R219, 0x80000, RZ, 0xc0, !PT ;  /* 0x00080000dbff7812 */ /* 0x000fe400078ac0ff */
[----:B------:R-:W-:Y:S02]  /*21920*/  @P6 LOP3.LUT R218, R218, 0x1000000, RZ, 0xfc, !PT ;  /* 0x01000000dada6812 */ /* 0x000fe400078efcff */
[----:B------:R-:W-:Y:S02]  /*21930*/  LOP3.LUT P6, RZ, R220, 0x20000, RZ, 0xc0, !PT ;  /* 0x00020000dcff7812 */ /* 0x000fe400078cc0ff */
[----:B------:R-:W-:Y:S02]  /*21940*/  LOP3.LUT R218, R218, 0xfdffffff, RZ, 0xc0, !PT ;  /* 0xfdffffffdada7812 */ /* 0x000fe400078ec0ff */
[----:B------:R-:W-:Y:S02]  /*21950*/  ISETP.GE.OR P0, PT, R0, R228, !P0 ;  /* 0x000000e40000720c */ /* 0x000fe40004706670 */
[----:B------:R-:W-:Y:S02]  /*21960*/  FMNMX.FTZ R39, R11, R39, !PT ;  /* 0x000000270b277209 */ /* 0x000fe40007810000 */
[----:B------:R-:W-:Y:S02]  /*21970*/  FSEL R129, R129, -INF , !P0 ;  /* 0xff80000081817808 */ /* 0x000fe40004000000 */
[----:B------:R-:W-:Y:S02]  /*21980*/  LOP3.LUT P0, RZ, R220, 0x1000000, RZ, 0xc0, !PT ;  /* 0x01000000dcff7812 */ /* 0x000fe4000780c0ff */
[----:B------:R-:W-:Y:S02]  /*21990*/  FSEL R26, R26, -INF , !P2 ;  /* 0xff8000001a1a7808 */ /* 0x000fe40005000000 */
[----:B------:R-:W-:Y:S02]  /*219a0*/  @P6 LOP3.LUT R218, R218, 0x2000000, RZ, 0xfc, !PT ;  /* 0x02000000dada6812 */ /* 0x000fe400078efcff */
[----:B------:R-:W-:Y:S02]  /*219b0*/  LOP3.LUT P6, RZ, R220, 0x8, RZ, 0xc0, !PT ;  /* 0x00000008dcff7812 */ /* 0x000fe400078cc0ff */
[----:B------:R-:W-:Y:S02]  /*219c0*/  LOP3.LUT R218, R218, 0xfbffffff, RZ, 0xc0, !PT ;  /* 0xfbffffffdada7812 */ /* 0x000fe400078ec0ff */
[----:B------:R-:W-:Y:S02]  /*219d0*/  FSEL R130, R130, -INF , !P0 ;  /* 0xff80000082827808 */ /* 0x000fe40004000000 */
[C---:B------:R-:W-:Y:S02]  /*219e0*/  ISETP.GE.AND P0, PT, R0.reuse, R223, PT ;  /* 0x000000df0000720c */ /* 0x040fe40003f06270 */
[----:B------:R-:W-:Y:S02]  /*219f0*/  FSEL R27, R27, -INF , !P3 ;  /* 0xff8000001b1b7808 */ /* 0x000fe40005800000 */
[----:B------:R-:W-:Y:S02]  /*21a00*/  ISETP.GE.OR P0, PT, R0, R227, !P0 ;  /* 0x000000e30000720c */ /* 0x000fe40004706670 */
[----:B------:R-:W-:Y:S02]  /*21a10*/  LOP3.LUT P1, RZ, R220, 0x200000, RZ, 0xc0, !PT ;  /* 0x00200000dcff7812 */ /* 0x000fe4000782c0ff */
[----:B------:R-:W-:Y:S02]  /*21a20*/  @P6 LOP3.LUT R218, R218, 0x4000000, RZ, 0xfc, !PT ;  /* 0x04000000dada6812 */ /* 0x000fe400078efcff */
[----:B------:R-:W-:Y:S02]  /*21a30*/  LOP3.LUT P6, RZ, R220, 0x10, RZ, 0xc0, !PT ;  /* 0x00000010dcff7812 */ /* 0x000fe400078cc0ff */
[----:B------:R-:W-:Y:S02]  /*21a40*/  LOP3.LUT R218, R218, 0xf7ffffff, RZ, 0xc0, !PT ;  /* 0xf7ffffffdada7812 */ /* 0x000fe400078ec0ff */
[----:B------:R-:W-:Y:S02]  /*21a50*/  FSEL R131, R131, -INF , !P0 ;  /* 0xff80000083837808 */ /* 0x000fe40004000000 */
[----:B------:R-:W-:Y:S02]  /*21a60*/  LOP3.LUT P0, RZ, R220, 0x100, RZ, 0xc0, !PT ;  /* 0x00000100dcff7812 */ /* 0x000fe4000780c0ff */
[----:B------:R-:W-:Y:S02]  /*21a70*/  FSEL R12, R12, -INF , !P1 ;  /* 0xff8000000c0c7808 */ /* 0x000fe40004800000 */
[----:B------:R-:W-:Y:S02]  /*21a80*/  FSEL R14, R14, -INF , !P0 ;  /* 0xff8000000e0e7808 */ /* 0x000fe40004000000 */
[C---:B------:R-:W-:Y:S02]  /*21a90*/  LOP3.LUT P1, RZ, R219.reuse, 0x40000, RZ, 0xc0, !PT ;  /* 0x00040000dbff7812 */ /* 0x040fe4000782c0ff */
[----:B------:R-:W-:Y:S02]  /*21aa0*/  @P6 LOP3.LUT R218, R218, 0x8000000, RZ, 0xfc, !PT ;  /* 0x08000000dada6812 */ /* 0x000fe400078efcff */
[----:B------:R-:W-:Y:S02]  /*21ab0*/  FMNMX.FTZ R39, R14, R39, !PT ;  /* 0x000000270e277209 */ /* 0x000fe40007810000 */
[----:B------:R-:W-:Y:S02]  /*21ac0*/  LOP3.LUT R218, R218, 0xffffffdf, RZ, 0xc0, !PT ;  /* 0xffffffdfdada7812 */ /* 0x000fe400078ec0ff */
[----:B------:R-:W-:Y:S02]  /*21ad0*/  LOP3.LUT P6, RZ, R220, 0x40000, RZ, 0xc0, !PT ;  /* 0x00040000dcff7812 */ /* 0x000fe400078cc0ff */
[----:B------:R-:W-:Y:S02]  /*21ae0*/  @P5 LOP3.LUT R218, R218, 0x20, RZ, 0xfc, !PT ;  /* 0x00000020dada5812 */ /* 0x000fe400078efcff */
[----:B------:R-:W-:Y:S02]  /*21af0*/  LOP3.LUT P5, RZ, R219, 0x100000, RZ, 0xc0, !PT ;  /* 0x00100000dbff7812 */ /* 0x000fe400078ac0ff */
[----:B------:R-:W-:Y:S02]  /*21b00*/  LOP3.LUT R218, R218, 0xffffffbf, RZ, 0xc0, !PT ;  /* 0xffffffbfdada7812 */ /* 0x000fe400078ec0ff */
[----:B------:R-:W-:Y:S02]  /*21b10*/  FMNMX.FTZ R39, R15, R39, !PT ;  /* 0x000000270f277209 */ /* 0x000fe40007810000 */
[----:B------:R-:W-:Y:S02]  /*21b20*/  FSEL R170, R25, -INF , !P6 ;  /* 0xff80000019aa7808 */ /* 0x000fe40007000000 */
[----:B------:R-:W-:Y:S02]  /*21b30*/  FMNMX.FTZ R39, R26, R39, !PT ;  /* 0x000000271a277209 */ /* 0x000fe40007810000 */
[----:B------:R-:W-:Y:S02]  /*21b40*/  FSEL R34, R13, -INF , !P4 ;  /* 0xff8000000d227808 */ /* 0x000fe40006000000 */
[----:B------:R-:W-:Y:S02]  /*21b50*/  FMNMX.FTZ R39, R27, R39, !PT ;  /* 0x000000271b277209 */ /* 0x000fe40007810000 */
[----:B------:R-:W-:Y:S02]  /*21b60*/  @P5 LOP3.LUT R218, R218, 0x40, RZ, 0xfc, !PT ;  /* 0x00000040dada5812 */ /* 0x000fe400078efcff */
[C---:B------:R-:W-:Y:S02]  /*21b70*/  LOP3.LUT P5, RZ, R219.reuse, 0x200000, RZ, 0xc0, !PT ;  /* 0x00200000dbff7812 */ /* 0x040fe400078ac0ff */
[----:B------:R-:W-:Y:S02]  /*21b80*/  LOP3.LUT R218, R218, 0xffffff7f, RZ, 0xc0, !PT ;  /* 0xffffff7fdada7812 */ /* 0x000fe400078ec0ff */
[C---:B------:R-:W-:Y:S02]  /*21b90*/  LOP3.LUT P4, RZ, R219.reuse, 0x20000, RZ, 0xc0, !PT ;  /* 0x00020000dbff7812 */ /* 0x040fe4000788c0ff */
[----:B------:R-:W-:Y:S02]  /*21ba0*/  FSEL R106, R106, -INF , !P1 ;  /* 0xff8000006a6a7808 */ /* 0x000fe40004800000 */
[----:B------:R-:W-:Y:S02]  /*21bb0*/  LOP3.LUT P2, RZ, R219, 0x10000, RZ, 0xc0, !PT ;  /* 0x00010000dbff7812 */ /* 0x000fe4000784c0ff */
[----:B------:R-:W-:Y:S02]  /*21bc0*/  FSEL R107, R107, -INF , !P4 ;  /* 0xff8000006b6b7808 */ /* 0x000fe40006000000 */
[C---:B------:R-:W-:Y:S02]  /*21bd0*/  LOP3.LUT P3, RZ, R219.reuse, 0x8000, RZ, 0xc0, !PT ;  /* 0x00008000dbff7812 */ /* 0x040fe4000786c0ff */
[----:B------:R-:W-:Y:S02]  /*21be0*/  @P5 LOP3.LUT R218, R218, 0x80, RZ, 0xfc, !PT ;  /* 0x00000080dada5812 */ /* 0x000fe400078efcff */
[C---:B------:R-:W-:Y:S02]  /*21bf0*/  LOP3.LUT P5, RZ, R219.reuse, 0x400000, RZ, 0xc0, !PT ;  /* 0x00400000dbff7812 */ /* 0x040fe400078ac0ff */
[----:B------:R-:W-:Y:S02]  /*21c00*/  LOP3.LUT R218, R218, 0xfffffeff, RZ, 0xc0, !PT ;  /* 0xfffffeffdada7812 */ /* 0x000fe400078ec0ff */
[----:B------:R-:W-:Y:S02]  /*21c10*/  FSEL R110, R110, -INF , !P2 ;  /* 0xff8000006e6e7808 */ /* 0x000fe40005000000 */
[----:B------:R-:W-:Y:S02]  /*21c20*/  LOP3.LUT P0, RZ, R219, 0x4000, RZ, 0xc0, !PT ;  /* 0x00004000dbff7812 */ /* 0x000fe4000780c0ff */
[----:B------:R-:W-:Y:S02]  /*21c30*/  FSEL R111, R111, -INF , !P3 ;  /* 0xff8000006f6f7808 */ /* 0x000fe40005800000 */
[----:B------:R-:W-:Y:S02]  /*21c40*/  FSEL R122, R122, -INF , !P0 ;  /* 0xff8000007a7a7808 */ /* 0x000fe40004000000 */
[----:B------:R-:W-:Y:S02]  /*21c50*/  ISETP.GE.AND P0, PT, R0, R221, PT ;  /* 0x000000dd0000720c */ /* 0x000fe40003f06270 */
[----:B------:R-:W-:Y:S02]  /*21c60*/  @P5 LOP3.LUT R218, R218, 0x100, RZ, 0xfc, !PT ;  /* 0x00000100dada5812 */ /* 0x000fe400078efcff */
[----:B------:R-:W-:Y:S02]  /*21c70*/  LOP3.LUT P5, RZ, R219, 0x800000, RZ, 0xc0, !PT ;  /* 0x00800000dbff7812 */ /* 0x000fe400078ac0ff */
[----:B------:R-:W-:Y:S02]  /*21c80*/  LOP3.LUT R218, R218, 0xfffffdff, RZ, 0xc0, !PT ;  /* 0xfffffdffdada7812 */ /* 0x000fe400078ec0ff */
[----:B------:R-:W-:Y:S02]  /*21c90*/  ISETP.GE.OR P0, PT, R0, R225, !P0 ;  /* 0x000000e10000720c */ /* 0x000fe40004706670 */
[----:B------:R-:W-:Y:S02]  /*21ca0*/  FMNMX.FTZ R38, R68, R38, !PT ;  /* 0x0000002644267209 */ /* 0x000fe40007810000 */
[----:B------:R-:W-:Y:S02]  /*21cb0*/  FSEL R127, R127, -INF , !P0 ;  /* 0xff8000007f7f7808 */ /* 0x000fe40004000000 */
[----:B------:R-:W-:Y:S02]  /*21cc0*/  ISETP.GE.AND P0, PT, R0, R222, PT ;  /* 0x000000de0000720c */ /* 0x000fe40003f06270 */
[----:B------:R-:W-:Y:S02]  /*21cd0*/  FMNMX.FTZ R38, R69, R38, !PT ;  /* 0x0000002645267209 */ /* 0x000fe40007810000 */
[----:B------:R-:W-:Y:S02]  /*21ce0*/  @P5 LOP3.LUT R218, R218, 0x200, RZ, 0xfc, !PT ;  /* 0x00000200dada5812 */ /* 0x000fe400078efcff */
[----:B------:R-:W-:Y:S02]  /*21cf0*/  LOP3.LUT P5, RZ, R219, 0x1000000, RZ, 0xc0, !PT ;  /* 0x01000000dbff7812 */ /* 0x000fe400078ac0ff */
[----:B------:R-:W-:Y:S02]  /*21d00*/  LOP3.LUT R218, R218, 0xfffffbff, RZ, 0xc0, !PT ;  /* 0xfffffbffdada7812 */ /* 0x000fe400078ec0ff */
[----:B------:R-:W-:Y:S02]  /*21d10*/  ISETP.GE.OR P0, PT, R0, R226, !P0 ;  /* 0x000000e20000720c */ /* 0x000fe40004706670 */
[----:B------:R-:W-:Y:S04]  /*21d20*/  FMNMX.FTZ R38, R80, R38, !PT ;  /* 0x0000002650267209 */ /* 0x000fe80007810000 */
[----:B------:R-:W-:Y:S03]  /*21d30*/  FMNMX.FTZ R38, R81, R38, !PT ;  /* 0x0000002651267209 */ /* 0x000fe60007810000 */
[----:B------:R-:W-:Y:S02]  /*21d40*/  @P5 LOP3.LUT R218, R218, 0x400, RZ, 0xfc, !PT ;  /* 0x00000400dada5812 */ /* 0x000fe400078efcff */
[----:B------:R-:W-:Y:S02]  /*21d50*/  LOP3.LUT P5, RZ, R219, 0x2000000, RZ, 0xc0, !PT ;  /* 0x02000000dbff7812 */ /* 0x000fe400078ac0ff */
[----:B------:R-:W-:Y:S02]  /*21d60*/  LOP3.LUT R218, R218, 0xfffff7ff, RZ, 0xc0, !PT ;  /* 0xfffff7ffdada7812 */ /* 0x000fe400078ec0ff */
[----:B------:R-:W-:Y:S04]  /*21d70*/  FMNMX.FTZ R38, R84, R38, !PT ;  /* 0x0000002654267209 */ /* 0x000fe80007810000 */
[----:B------:R-:W-:Y:S04]  /*21d80*/  FMNMX.FTZ R38, R85, R38, !PT ;  /* 0x0000002655267209 */ /* 0x000fe80007810000 */
[----:B------:R-:W-:Y:S02]  /*21d90*/  FMNMX.FTZ R38, R96, R38, !PT ;  /* 0x0000002660267209 */ /* 0x000fe40007810000 */
        /* <DEDUP_REMOVED lines=19> */
[C---:B------:R-:W-:Y:S02]  /*21ed0*/  LOP3.LUT P5, RZ, R219.reuse, 0x20000000, RZ, 0xc0, !PT ;  /* 0x20000000dbff7812 */ /* 0x040fe400078ac0ff */
[----:B------:R-:W-:Y:S11]  /*21ee0*/  LOP3.LUT R218, R218, 0xffff7fff, RZ, 0xc0, !PT ;  /* 0xffff7fffdada7812 */ /* 0x000ff600078ec0ff */
[----:B------:R-:W-:Y:S02]  /*21ef0*/  @P5 LOP3.LUT R218, R218, 0x8000, RZ, 0xfc, !PT ;  /* 0x00008000dada5812 */ /* 0x000fe400078efcff */
[C---:B------:R-:W-:Y:S02]  /*21f00*/  LOP3.LUT P5, RZ, R219.reuse, 0x40000000, RZ, 0xc0, !PT ;  /* 0x40000000dbff7812 */ /* 0x040fe400078ac0ff */
[----:B------:R-:W-:Y:S11]  /*21f10*/  LOP3.LUT R218, R218, 0xfffeffff, RZ, 0xc0, !PT ;  /* 0xfffeffffdada7812 */ /* 0x000ff600078ec0ff */
[----:B------:R-:W-:Y:S02]  /*21f20*/  @P5 LOP3.LUT R218, R218, 0x10000, RZ, 0xfc, !PT ;  /* 0x00010000dada5812 */ /* 0x000fe400078efcff */
[----:B------:R-:W-:Y:S02]  /*21f30*/  LOP3.LUT P5, RZ, R220, 0x1000, RZ, 0xc0, !PT ;  /* 0x00001000dcff7812 */ /* 0x000fe400078ac0ff */
        /* <DEDUP_REMOVED lines=21> */
[----:B------:R-:W-:Y:S01]  /*22090*/  LOP3.LUT P6, RZ, R218, 0x8000000, RZ, 0xc0, !PT ;  /* 0x08000000daff7812 */ /* 0x000fe200078cc0ff */
[----:B------:R-:W-:Y:S01]  /*220a0*/  STL [R1+0x370], R218 ;  /* 0x000370da01007387 */ /* 0x000fe20000100800 */
[----:B------:R-:W-:Y:S02]  /*220b0*/  FSEL R42, R42, -INF , !P5 ;  /* 0xff8000002a2a7808 */ /* 0x000fe40006800000 */
[----:B------:R-:W-:Y:S01]  /*220c0*/  LOP3.LUT P5, RZ, R218, 0x800000, RZ, 0xc0, !PT ;  /* 0x00800000daff7812 */ /* 0x000fe200078ac0ff */
[----:B------:R-:W-:Y:S01]  /*220d0*/  STL [R1+0x374], R221 ;  /* 0x000374dd01007387 */ /* 0x000fe20000100800 */
[----:B------:R-:W-:Y:S02]  /*220e0*/  FSEL R30, R30, -INF , !P6 ;  /* 0xff8000001e1e7808 */ /* 0x000fe40007000000 */
[----:B------:R-:W-:Y:S01]  /*220f0*/  FSEL R43, R43, -INF , !P5 ;  /* 0xff8000002b2b7808 */ /* 0x000fe20006800000 */
[----:B------:R-:W-:Y:S01]  /*22100*/  STL [R1+0x378], R225 ;  /* 0x000378e101007387 */ /* 0x000fe20000100800 */
[C---:B------:R-:W-:Y:S02]  /*22110*/  LOP3.LUT P5, RZ, R218.reuse, 0x400000, RZ, 0xc0, !PT ;  /* 0x00400000daff7812 */ /* 0x040fe400078ac0ff */
[----:B------:R-:W-:Y:S01]  /*22120*/  LOP3.LUT P6, RZ, R218, 0x4000000, RZ, 0xc0, !PT ;  /* 0x04000000daff7812 */ /* 0x000fe200078cc0ff */
[----:B------:R-:W-:Y:S01]  /*22130*/  STL [R1+0x37c], R222 ;  /* 0x00037cde01007387 */ /* 0x000fe20000100800 */
[----:B------:R-:W-:Y:S02]  /*22140*/  FSEL R195, R40, -INF , !P5 ;  /* 0xff80000028c37808 */ /* 0x000fe40006800000 */
[C---:B------:R-:W-:Y:S01]  /*22150*/  LOP3.LUT P5, RZ, R218.reuse, 0x200000, RZ, 0xc0, !PT ;  /* 0x00200000daff7812 */ /* 0x040fe200078ac0ff */
[----:B------:R-:W-:Y:S01]  /*22160*/  STL [R1+0x380], R226 ;  /* 0x000380e201007387 */ /* 0x000fe20000100800 */
[----:B------:R-:W-:Y:S02]  /*22170*/  FSEL R31, R31, -INF , !P6 ;  /* 0xff8000001f1f7808 */ /* 0x000fe40007000000 */
[----:B------:R-:W-:Y:S01]  /*22180*/  FSEL R194, R41, -INF , !P5 ;  /* 0xff80000029c27808 */ /* 0x000fe20006800000 */
[----:B------:R-:W-:Y:S01]  /*22190*/  STL [R1+0x388], R134 ;  /* 0x0003888601007387 */ /* 0x000fe20000100800 */
[----:B------:R-:W-:Y:S02]  /*221a0*/  LOP3.LUT P5, RZ, R218, 0x100000, RZ, 0xc0, !PT ;  /* 0x00100000daff7812 */ /* 0x000fe400078ac0ff */
[----:B------:R-:W-:Y:S01]  /*221b0*/  FMNMX.FTZ R39, R30, R39, !PT ;  /* 0x000000271e277209 */ /* 0x000fe20007810000 */
[----:B------:R-:W-:Y:S01]  /*221c0*/  STL [R1+0x384], R135 ;  /* 0x0003848701007387 */ /* 0x000fe20000100800 */
[----:B------:R-:W-:Y:S02]  /*221d0*/  FSEL R46, R46, -INF , !P5 ;  /* 0xff8000002e2e7808 */ /* 0x000fe40006800000 */
[C---:B------:R-:W-:Y:S02]  /*221e0*/  LOP3.LUT P5, RZ, R218.reuse, 0x80000, RZ, 0xc0, !PT ;  /* 0x00080000daff7812 */ /* 0x040fe400078ac0ff */
[----:B------:R-:W-:Y:S02]  /*221f0*/  FMNMX.FTZ R39, R31, R39, !PT ;  /* 0x000000271f277209 */ /* 0x000fe40007810000 */
[----:B------:R-:W-:Y:S02]  /*22200*/  FSEL R47, R47, -INF , !P5 ;  /* 0xff8000002f2f7808 */ /* 0x000fe40006800000 */
[----:B------:R-:W-:Y:S02]  /*22210*/  LOP3.LUT P5, RZ, R218, 0x40000, RZ, 0xc0, !PT ;  /* 0x00040000daff7812 */ /* 0x000fe400078ac0ff */
[----:B------:R-:W-:Y:S02]  /*22220*/  FMNMX.FTZ R39, R42, R39, !PT ;  /* 0x000000272a277209 */ /* 0x000fe40007810000 */
        /* <DEDUP_REMOVED lines=37> */
[----:B------:R-:W-:Y:S02]  /*22480*/  LOP3.LUT P5, RZ, R218, 0x20, RZ, 0xc0, !PT ;  /* 0x00000020daff7812 */ /* 0x000fe400078ac0ff */
[----:B------:R-:W-:Y:S02]  /*22490*/  FMNMX.FTZ R39, R91, R39, !PT ;  /* 0x000000275b277209 */ /* 0x000fe40007810000 */
[----:B------:R-:W-:Y:S02]  /*224a0*/  FSEL R95, R95, -INF , !P5 ;  /* 0xff8000005f5f7808 */ /* 0x000fe40006800000 */
[----:B------:R-:W-:Y:S02]  /*224b0*/  FMNMX.FTZ R39, R94, R39, !PT ;  /* 0x000000275e277209 */ /* 0x000fe40007810000 */
[C---:B------:R-:W-:Y:S02]  /*224c0*/  LOP3.LUT P4, RZ, R218.reuse, 0x4, RZ, 0xc0, !PT ;  /* 0x00000004daff7812 */ /* 0x040fe4000788c0ff */
[----:B------:R-:W-:Y:S02]  /*224d0*/  FMNMX.FTZ R39, R95, R39, !PT ;  /* 0x000000275f277209 */ /* 0x000fe40007810000 */
[----:B------:R-:W-:Y:S02]  /*224e0*/  LOP3.LUT P5, RZ, R218, 0x10, RZ, 0xc0, !PT ;  /* 0x00000010daff7812 */ /* 0x000fe400078ac0ff */
[----:B------:R-:W-:Y:S02]  /*224f0*/  FMNMX.FTZ R39, R106, R39, !PT ;  /* 0x000000276a277209 */ /* 0x000fe40007810000 */
[----:B------:R-:W-:Y:S02]  /*22500*/  FSEL R123, R123, -INF , !P4 ;  /* 0xff8000007b7b7808 */ /* 0x000fe40006000000 */
[----:B------:R-:W-:Y:S02]  /*22510*/  FMNMX.FTZ R39, R107, R39, !PT ;  /* 0x000000276b277209 */ /* 0x000fe40007810000 */
[----:B------:R-:W-:Y:S02]  /*22520*/  FSEL R126, R126, -INF , !P5 ;  /* 0xff8000007e7e7808 */ /* 0x000fe40006800000 */
[----:B------:R-:W-:Y:S02]  /*22530*/  FMNMX.FTZ R39, R110, R39, !PT ;  /* 0x000000276e277209 */ /* 0x000fe40007810000 */
[----:B------:R-:W-:Y:S02]  /*22540*/  LOP3.LUT P4, RZ, R219, 0x400, RZ, 0xc0, !PT ;  /* 0x00000400dbff7812 */ /* 0x000fe4000788c0ff */
[----:B------:R-:W-:Y:S02]  /*22550*/  FMNMX.FTZ R39, R111, R39, !PT ;  /* 0x000000276f277209 */ /* 0x000fe40007810000 */
[C---:B------:R-:W-:Y:S02]  /*22560*/  LOP3.LUT P5, RZ, R219.reuse, 0x200, RZ, 0xc0, !PT ;  /* 0x00000200dbff7812 */ /* 0x040fe400078ac0ff */
[----:B------:R-:W-:Y:S02]  /*22570*/  FMNMX.FTZ R39, R122, R39, !PT ;  /* 0x000000277a277209 */ /* 0x000fe40007810000 */
[----:B------:R-:W-:Y:S02]  /*22580*/  LOP3.LUT R219, R219, 0xffffefff, RZ, 0xc0, !PT ;  /* 0xffffefffdbdb7812 */ /* 0x000fe400078ec0ff */
[----:B------:R-:W-:Y:S02]  /*22590*/  FMNMX.FTZ R39, R123, R39, !PT ;  /* 0x000000277b277209 */ /* 0x000fe40007810000 */
[----:B------:R-:W-:Y:S02]  /*225a0*/  @P0 LOP3.LUT R219, R219, 0x1000, RZ, 0xfc, !PT ;  /* 0x00001000dbdb0812 */ /* 0x000fe400078efcff */
[----:B------:R-:W-:Y:S02]  /*225b0*/  FMNMX.FTZ R39, R126, R39, !PT ;  /* 0x000000277e277209 */ /* 0x000fe40007810000 */
[----:B------:R-:W-:Y:S02]  /*225c0*/  LOP3.LUT P6, RZ, R218, 0x2000000, RZ, 0xc0, !PT ;  /* 0x02000000daff7812 */ /* 0x000fe400078cc0ff */
[----:B------:R-:W-:Y:S02]  /*225d0*/  FMNMX.FTZ R39, R127, R39, !PT ;  /* 0x000000277f277209 */ /* 0x000fe40007810000 */
[----:B------:R-:W-:Y:S02]  /*225e0*/  FSEL R184, R28, -INF , !P6 ;  /* 0xff8000001cb87808 */ /* 0x000fe40007000000 */
[----:B------:R-:W-:Y:S01]  /*225f0*/  LOP3.LUT P6, RZ, R218, 0x1000000, RZ, 0xc0, !PT ;  /* 0x01000000daff7812 */ /* 0x000fe200078cc0ff */
[----:B------:R-:W3:Y:S01]  /*22600*/  SHFL.BFLY PT, R0, R39, 0x2, 0x1f ;  /* 0x0c401f0027007f89 */ /* 0x000ee200000e0000 */
[----:B------:R-:W-:Y:S02]  /*22610*/  FSEL R188, R60, -INF , !P4 ;  /* 0xff8000003cbc7808 */ /* 0x000fe40006000000 */
[----:B------:R-:W-:Y:S02]  /*22620*/  FSEL R185, R29, -INF , !P6 ;  /* 0xff8000001db97808 */ /* 0x000fe40007000000 */
[----:B------:R-:W-:Y:S02]  /*22630*/  LOP3.LUT P6, RZ, R220, 0x800, RZ, 0xc0, !PT ;  /* 0x00000800dcff7812 */ /* 0x000fe400078cc0ff */
[----:B------:R-:W-:Y:S02]  /*22640*/  FSEL R187, R61, -INF , !P5 ;  /* 0xff8000003dbb7808 */ /* 0x000fe40006800000 */
[----:B------:R-:W-:Y:S02]  /*22650*/  FSEL R190, R56, -INF , !P6 ;  /* 0xff80000038be7808 */ /* 0x000fe40007000000 */
[C---:B------:R-:W-:Y:S02]  /*22660*/  LOP3.LUT P6, RZ, R219.reuse, 0x100, RZ, 0xc0, !PT ;  /* 0x00000100dbff7812 */ /* 0x040fe400078cc0ff */
[----:B------:R-:W-:Y:S02]  /*22670*/  LOP3.LUT P1, RZ, R218, 0x8, RZ, 0xc0, !PT ;  /* 0x00000008daff7812 */ /* 0x000fe4000782c0ff */
[----:B------:R-:W-:Y:S02]  /*22680*/  FSEL R186, R72, -INF , !P6 ;  /* 0xff80000048ba7808 */ /* 0x000fe40007000000 */
[C---:B------:R-:W-:Y:S02]  /*22690*/  LOP3.LUT P2, RZ, R218.reuse, 0x2, RZ, 0xc0, !PT ;  /* 0x00000002daff7812 */ /* 0x040fe4000784c0ff */
[----:B------:R-:W-:Y:S02]  /*226a0*/  LOP3.LUT P3, RZ, R218, 0x1, RZ, 0xc0, !PT ;  /* 0x00000001daff7812 */ /* 0x000fe4000786c0ff */
[C---:B------:R-:W-:Y:S02]  /*226b0*/  LOP3.LUT P4, RZ, R219.reuse, 0x40, RZ, 0xc0, !PT ;  /* 0x00000040dbff7812 */ /* 0x040fe4000788c0ff */
[----:B------:R-:W-:Y:S02]  /*226c0*/  LOP3.LUT P5, RZ, R219, 0x20, RZ, 0xc0, !PT ;  /* 0x00000020dbff7812 */ /* 0x000fe400078ac0ff */
[----:B---3--:R-:W-:Y:S02]  /*226d0*/  FMNMX.FTZ R39, R39, R0, !PT ;  /* 0x0000000027277209 */ /* 0x008fe40007810000 */
[----:B------:R-:W-:Y:S02]  /*226e0*/  LOP3.LUT P6, RZ, R219, 0x10, RZ, 0xc0, !PT ;  /* 0x00000010dbff7812 */ /* 0x000fe400078cc0ff */
[----:B------:R-:W-:Y:S01]  /*226f0*/  FSEL R77, R77, -INF , !P5 ;  /* 0xff8000004d4d7808 */ /* 0x000fe20006800000 */
[----:B------:R-:W3:Y:S01]  /*22700*/  SHFL.BFLY PT, R0, R39, 0x1, 0x1f ;  /* 0x0c201f0027007f89 */ /* 0x000ee200000e0000 */
[----:B------:R-:W-:Y:S02]  /*22710*/  FSEL R88, R88, -INF , !P6 ;  /* 0xff80000058587808 */ /* 0x000fe40007000000 */
[C---:B------:R-:W-:Y:S02]  /*22720*/  LOP3.LUT P5, RZ, R219.reuse, 0x4, RZ, 0xc0, !PT ;  /* 0x00000004dbff7812 */ /* 0x040fe400078ac0ff */
[----:B------:R-:W-:Y:S02]  /*22730*/  LOP3.LUT P6, RZ, R219, 0x2, RZ, 0xc0, !PT ;  /* 0x00000002dbff7812 */ /* 0x000fe400078cc0ff */
[----:B------:R-:W-:Y:S02]  /*22740*/  FSEL R92, R92, -INF , !P5 ;  /* 0xff8000005c5c7808 */ /* 0x000fe40006800000 */
[----:B------:R-:W-:Y:S02]  /*22750*/  LOP3.LUT P5, RZ, R220, 0x40000000, RZ, 0xc0, !PT ;  /* 0x40000000dcff7812 */ /* 0x000fe400078ac0ff */
[----:B------:R-:W-:Y:S02]  /*22760*/  FSEL R120, R120, -INF , !P3 ;  /* 0xff80000078787808 */ /* 0x000fe40005800000 */
[----:B------:R-:W-:Y:S02]  /*22770*/  FSEL R108, R108, -INF , !P5 ;  /* 0xff8000006c6c7808 */ /* 0x000fe40006800000 */
[----:B------:R-:W-:Y:S02]  /*22780*/  FSEL R121, R121, -INF , !P2 ;  /* 0xff80000079797808 */ /* 0x000fe40005000000 */
[----:B------:R-:W-:Y:S02]  /*22790*/  FSEL R124, R124, -INF , !P1 ;  /* 0xff8000007c7c7808 */ /* 0x000fe40004800000 */
[----:B---3--:R-:W-:Y:S04]  /*227a0*/  FMNMX.FTZ R39, R39, R0, !PT ;  /* 0x0000000027277209 */ /* 0x008fe80007810000 */
[C---:B------:R-:W-:Y:S01]  /*227b0*/  FSETP.NEU.FTZ.AND P0, PT, R39.reuse, -INF , PT ;  /* 0xff8000002700780b */ /* 0x040fe20003f1d000 */
[----:B------:R3:W-:Y:S03]  /*227c0*/  STL [R1+0x38c], R39 ;  /* 0x00038c2701007387 */ /* 0x0007e60000100800 */
[----:B------:R-:W-:Y:S05]  /*227d0*/  FSEL R0, R39, RZ, P0 ;  /* 0x000000ff27007208 */ /* 0x000fea0000000000 */
[----:B------:R-:W-:Y:S02]  /*227e0*/  FADD.FTZ R4, -R0, R2 ;  /* 0x0000000200047221 */ /* 0x000fe40000010100 */
[----:B------:R-:W4:Y:S02]  /*227f0*/  LD.E R0, [R134.64+0xdc] ;  /* 0x0000dc0486007980 */ /* 0x000f24000c101900 */
[----:B----4-:R-:W-:Y:S05]  /*22800*/  FMUL.FTZ R2, R0, R39 ;  /* 0x0000002700027220 */ /* 0x010fea0000410000 */
[----:B------:R-:W-:Y:S02]  /*22810*/  FSEL R2, R2, RZ, P0 ;  /* 0x000000ff02027208 */ /* 0x000fe40000000000 */
[----:B------:R-:W-:Y:S03]  /*22820*/  LOP3.LUT P0, RZ, R219, 0x800, RZ, 0xc0, !PT ;  /* 0x00000800dbff7812 */ /* 0x000fe6000780c0ff */
[-CC-:B------:R-:W-:Y:S01]  /*22830*/  FFMA.FTZ R5, R95, R0.reuse, -R2.reuse ;  /* 0x000000005f057223 */ /* 0x180fe20000010802 */
[----:B------:R-:W-:Y:S01]  /*22840*/  FSEL R189, R57, -INF , !P0 ;  /* 0xff80000039bd7808 */ /* 0x000fe20004000000 */
[-CC-:B------:R-:W-:Y:S02]  /*22850*/  FFMA.FTZ R9, R106, R0.reuse, -R2.reuse ;  /* 0x000000006a097223 */ /* 0x180fe40000010802 */
[-CC-:B------:R-:W-:Y:S01]  /*22860*/  FFMA.FTZ R7, R107, R0.reuse, -R2.reuse ;  /* 0x000000006b077223 */ /* 0x180fe20000010802 */
[----:B------:R4:W-:Y:S01]  /*22870*/  STL [R1+0x4], R5 ;  /* 0x0000040501007387 */ /* 0x0009e20000100800 */
[-CC-:B------:R-:W-:Y:S02]  /*22880*/  FFMA.FTZ R24, R10, R0.reuse, -R2.reuse ;  /* 0x000000000a187223 */ /* 0x180fe40000010802 */
[-CC-:B------:R-:W-:Y:S01]  /*22890*/  FFMA.FTZ R196, R74, R0.reuse, -R2.reuse ;  /* 0x000000004ac47223 */ /* 0x180fe20000010802 */
[----:B------:R1:W-:Y:S01]  /*228a0*/  STL [R1+0xc], R9 ;  /* 0x00000c0901007387 */ /* 0x0003e20000100800 */
[-CC-:B---3--:R-:W-:Y:S02]  /*228b0*/  FFMA.FTZ R39, R111, R0.reuse, -R2.reuse ;  /* 0x000000006f277223 */ /* 0x188fe40000010802 */
[-CC-:B------:R-:W-:Y:S01]  /*228c0*/  FFMA.FTZ R134, R122, R0.reuse, -R2.reuse ;  /* 0x000000007a867223 */ /* 0x180fe20000010802 */
[----:B------:R-:W-:Y:S01]  /*228d0*/  MUFU.EX2 R24, R24 ;  /* 0x0000001800187308 */ /* 0x000fe20000000800 */
[-CC-:B------:R-:W-:Y:S02]  /*228e0*/  FFMA.FTZ R135, R123, R0.reuse, -R2.reuse ;  /* 0x000000007b877223 */ /* 0x180fe40000010802 */
[-CC-:B------:R-:W-:Y:S02]  /*228f0*/  FFMA.FTZ R226, R126, R0.reuse, -R2.reuse ;  /* 0x000000007ee27223 */ /* 0x180fe40000010802 */
[-CC-:B------:R-:W-:Y:S02]  /*22900*/  FFMA.FTZ R222, R127, R0.reuse, -R2.reuse ;  /* 0x000000007fde7223 */ /* 0x180fe40000010802 */
[-CC-:B------:R-:W-:Y:S02]  /*22910*/  FFMA.FTZ R60, R31, R0.reuse, -R2.reuse ;  /* 0x000000001f3c7223 */ /* 0x180fe40000010802 */
[-CC-:B------:R-:W-:Y:S02]  /*22920*/  FFMA.FTZ R62, R62, R0.reuse, -R2.reuse ;  /* 0x000000003e3e7223 */ /* 0x180fe40000010802 */
[-CC-:B------:R-:W-:Y:S01]  /*22930*/  FFMA.FTZ R199, R79, R0.reuse, -R2.reuse ;  /* 0x000000004fc77223 */ /* 0x180fe20000010802 */
[----:B------:R-:W-:Y:S01]  /*22940*/  FSEL R79, R76, -INF , !P4 ;  /* 0xff8000004c4f7808 */ /* 0x000fe20006000000 */
[-CC-:B------:R-:W-:Y:S01]  /*22950*/  FFMA.FTZ R44, R27, R0.reuse, -R2.reuse ;  /* 0x000000001b2c7223 */ /* 0x180fe20000010802 */
[----:B------:R-:W-:Y:S01]  /*22960*/  LOP3.LUT P4, RZ, R219, 0x8, RZ, 0xc0, !PT ;  /* 0x00000008dbff7812 */ /* 0x000fe2000788c0ff */
[-CC-:B------:R-:W-:Y:S01]  /*22970*/  FFMA.FTZ R42, R42, R0.reuse, -R2.reuse ;  /* 0x000000002a2a7223 */ /* 0x180fe20000010802 */
[----:B------:R-:W-:Y:S01]  /*22980*/  MUFU.EX2 R60, R60 ;  /* 0x0000003c003c7308 */ /* 0x000fe20000000800 */
[-CC-:B----4-:R-:W-:Y:S01]  /*22990*/  FFMA.FTZ R5, R110, R0.reuse, -R2.reuse ;  /* 0x000000006e057223 */ /* 0x190fe20000010802 */
[----:B------:R-:W-:Y:S01]  /*229a0*/  FSEL R89, R89, -INF , !P4 ;  /* 0xff80000059597808 */ /* 0x000fe20006000000 */
[-CC-:B------:R-:W-:Y:S01]  /*229b0*/  FFMA.FTZ R45, R47, R0.reuse, -R2.reuse ;  /* 0x000000002f2d7223 */ /* 0x180fe20000010802 */
[----:B------:R-:W-:Y:S01]  /*229c0*/  FSEL R47, R93, -INF , !P6 ;  /* 0xff8000005d2f7808 */ /* 0x000fe20007000000 */
[----:B-1----:R-:W3:Y:S01]  /*229d0*/  LDL.LU R9, [R1+0x28c] ;  /* 0x00028c0001097983 */ /* 0x002ee20000300800 */
[----:B------:R-:W-:Y:S01]  /*229e0*/  LOP3.LUT P6, RZ, R220, 0x20000000, RZ, 0xc0, !PT ;  /* 0x20000000dcff7812 */ /* 0x000fe200078cc0ff */
[-CC-:B------:R-:W-:Y:S01]  /*229f0*/  FFMA.FTZ R58, R58, R0.reuse, -R2.reuse ;  /* 0x000000003a3a7223 */ /* 0x180fe20000010802 */
[C---:B------:R-:W-:Y:S01]  /*22a00*/  LOP3.LUT P4, RZ, R220.reuse, 0x80000000, RZ, 0xc0, !PT ;  /* 0x80000000dcff7812 */ /* 0x040fe2000788c0ff */
[----:B------:R-:W-:Y:S01]  /*22a10*/  STL [R1+0x8], R7 ;  /* 0x0000080701007387 */ /* 0x000fe20000100800 */
[----:B------:R-:W-:Y:S01]  /*22a20*/  FSEL R105, R105, -INF , !P6 ;  /* 0xff80000069697808 */ /* 0x000fe20007000000 */
[-CC-:B------:R-:W-:Y:S01]  /*22a30*/  FFMA.FTZ R72, R59, R0.reuse, -R2.reuse ;  /* 0x000000003b487223 */ /* 0x180fe20000010802 */
[----:B------:R-:W-:Y:S01]  /*22a40*/  FSEL R109, R109, -INF , !P4 ;  /* 0xff8000006d6d7808 */ /* 0x000fe20006000000 */
[-CC-:B------:R-:W-:Y:S01]  /*22a50*/  FFMA.FTZ R191, R63, R0.reuse, -R2.reuse ;  /* 0x000000003fbf7223 */ /* 0x180fe20000010802 */
[----:B------:R-:W-:Y:S01]  /*22a60*/  LOP3.LUT R220, R220, 0xf7ffffff, RZ, 0xc0, !PT ;  /* 0xf7ffffffdcdc7812 */ /* 0x000fe200078ec0ff */
[-CC-:B------:R-:W-:Y:S01]  /*22a70*/  FFMA.FTZ R200, R78, R0.reuse, -R2.reuse ;  /* 0x000000004ec87223 */ /* 0x180fe20000010802 */
[----:B------:R-:W-:Y:S01]  /*22a80*/  STL [R1+0x18], R5 ;  /* 0x0000180501007387 */ /* 0x000fe20000100800 */
[-CC-:B------:R-:W-:Y:S02]  /*22a90*/  FFMA.FTZ R78, R94, R0.reuse, -R2.reuse ;  /* 0x000000005e4e7223 */ /* 0x180fe40000010802 */
[-CC-:B------:R-:W-:Y:S01]  /*22aa0*/  FFMA.FTZ R202, R90, R0.reuse, -R2.reuse ;  /* 0x000000005aca7223 */ /* 0x180fe20000010802 */
[----:B------:R-:W4:Y:S01]  /*22ab0*/  LDL.LU R10, [R1+0x6c] ;  /* 0x00006c00010a7983 */ /* 0x000f220000300800 */
[-CC-:B------:R-:W-:Y:S02]  /*22ac0*/  FFMA.FTZ R201, R91, R0.reuse, -R2.reuse ;  /* 0x000000005bc97223 */ /* 0x180fe40000010802 */
[-CC-:B------:R-:W-:Y:S02]  /*22ad0*/  FFMA.FTZ R57, R11, R0.reuse, -R2.reuse ;  /* 0x000000000b397223 */ /* 0x180fe40000010802 */
[-CC-:B------:R-:W-:Y:S02]  /*22ae0*/  FFMA.FTZ R25, R14, R0.reuse, -R2.reuse ;  /* 0x000000000e197223 */ /* 0x180fe40000010802 */
[-CC-:B------:R-:W-:Y:S02]  /*22af0*/  FFMA.FTZ R28, R15, R0.reuse, -R2.reuse ;  /* 0x000000000f1c7223 */ /* 0x180fe40000010802 */
[-CC-:B------:R-:W-:Y:S01]  /*22b00*/  FFMA.FTZ R29, R26, R0.reuse, -R2.reuse ;  /* 0x000000001a1d7223 */ /* 0x180fe20000010802 */
[----:B------:R-:W-:Y:S01]  /*22b10*/  MUFU.EX2 R57, R57 ;  /* 0x0000003900397308 */ /* 0x000fe20000000800 */
[-CC-:B------:R-:W-:Y:S02]  /*22b20*/  FFMA.FTZ R30, R30, R0.reuse, -R2.reuse ;  /* 0x000000001e1e7223 */ /* 0x180fe40000010802 */
[-CC-:B------:R-:W-:Y:S02]  /*22b30*/  FFMA.FTZ R61, R43, R0.reuse, -R2.reuse ;  /* 0x000000002b3d7223 */ /* 0x180fe40000010802 */
[-CC-:B------:R-:W-:Y:S02]  /*22b40*/  FFMA.FTZ R43, R46, R0.reuse, -R2.reuse ;  /* 0x000000002e2b7223 */ /* 0x180fe40000010802 */
[----:B------:R-:W-:Y:S02]  /*22b50*/  FFMA.FTZ R74, R75, R0, -R2 ;  /* 0x000000004b4a7223 */ /* 0x000fe40000010802 */
[----:B------:R-:W1:Y:S01]  /*22b60*/  SHFL.BFLY PT, R2, R38, 0x2, 0x1f ;  /* 0x0c401f0026027f89 */ /* 0x000e6200000e0000 */
[----:B------:R-:W-:Y:S01]  /*22b70*/  IMAD.MOV.U32 R90, RZ, RZ, R209 ;  /* 0x000000ffff5a7224 */ /* 0x000fe200078e00d1 */
[----:B------:R-:W-:Y:S03]  /*22b80*/  MUFU.EX2 R26, R25 ;  /* 0x00000019001a7308 */ /* 0x000fe60000000800 */
[----:B------:R-:W-:Y:S07]  /*22b90*/  IMAD.MOV.U32 R106, RZ, RZ, R90 ;  /* 0x000000ffff6a7224 */ /* 0x000fee00078e005a */
[----:B------:R-:W2:Y:S10]  /*22ba0*/  MUFU.EX2 R25, R28 ;  /* 0x0000001c00197308 */ /* 0x000eb40000000800 */
[----:B------:R-:W-:Y:S01]  /*22bb0*/  MUFU.EX2 R29, R29 ;  /* 0x0000001d001d7308 */ /* 0x000fe20000000800 */
[----:B-1----:R-:W-:Y:S05]  /*22bc0*/  FMNMX.FTZ R38, R38, R2, !PT ;  /* 0x0000000226267209 */ /* 0x002fea0007810000 */
[----:B------:R-:W1:Y:S04]  /*22bd0*/  SHFL.BFLY PT, R2, R38, 0x1, 0x1f ;  /* 0x0c201f0026027f89 */ /* 0x000e6800000e0000 */
[----:B------:R-:W-:Y:S10]  /*22be0*/  MUFU.EX2 R30, R30 ;  /* 0x0000001e001e7308 */ /* 0x000ff40000000800 */
[----:B------:R-:W-:Y:S01]  /*22bf0*/  MUFU.EX2 R61, R61 ;  /* 0x0000003d003d7308 */ /* 0x000fe20000000800 */
[----:B-1----:R-:W-:Y:S04]  /*22c00*/  FMNMX.FTZ R38, R38, R2, !PT ;  /* 0x0000000226267209 */ /* 0x002fe80007810000 */
[C---:B------:R-:W-:Y:S04]  /*22c10*/  FSETP.NEU.FTZ.AND P0, PT, R38.reuse, -INF , PT ;  /* 0xff8000002600780b */ /* 0x040fe80003f1d000 */
[----:B------:R-:W-:Y:S05]  /*22c20*/  FSEL R2, R38, RZ, P0 ;  /* 0x000000ff26027208 */ /* 0x000fea0000000000 */
[----:B------:R-:W-:Y:S02]  /*22c30*/  FADD.FTZ R2, -R2, R3 ;  /* 0x0000000302027221 */ /* 0x000fe40000010100 */
[C---:B------:R-:W-:Y:S02]  /*22c40*/  FMUL.FTZ R3, R0.reuse, R38 ;  /* 0x0000002600037220 */ /* 0x040fe40000410000 */
[----:B------:R-:W-:Y:S03]  /*22c50*/  FMUL.FTZ R2, R0, R2 ;  /* 0x0000000200027220 */ /* 0x000fe60000410000 */
[----:B------:R-:W-:Y:S02]  /*22c60*/  FSEL R3, R3, RZ, P0 ;  /* 0x000000ff03037208 */ /* 0x000fe40000000000 */
[----:B------:R-:W-:Y:S03]  /*22c70*/  LOP3.LUT P0, RZ, R219, 0x80, RZ, 0xc0, !PT ;  /* 0x00000080dbff7812 */ /* 0x000fe6000780c0ff */
[--C-:B------:R-:W-:Y:S01]  /*22c80*/  FFMA.FTZ R56, R37, R0, -R3.reuse ;  /* 0x0000000025387223 */ /* 0x100fe20000010803 */
[----:B------:R-:W-:Y:S01]  /*22c90*/  FMNMX.FTZ R37, R176, R132, !PT ;  /* 0x00000084b0257209 */ /* 0x000fe20007810000 */
[-CC-:B------:R-:W-:Y:S01]  /*22ca0*/  FFMA.FTZ R49, R49, R0.reuse, -R3.reuse ;  /* 0x0000000031317223 */ /* 0x180fe20000010803 */
[----:B------:R-:W-:Y:S01]  /*22cb0*/  FSEL R94, R73, -INF , !P0 ;  /* 0xff800000495e7808 */ /* 0x000fe20004000000 */
[-CC-:B------:R-:W-:Y:S01]  /*22cc0*/  FFMA.FTZ R41, R52, R0.reuse, -R3.reuse ;  /* 0x0000000034297223 */ /* 0x180fe20000010803 */
[----:B------:R-:W-:Y:S01]  /*22cd0*/  FMNMX.FTZ R37, R181, R37, !PT ;  /* 0x00000025b5257209 */ /* 0x000fe20007810000 */
[-CC-:B------:R-:W-:Y:S01]  /*22ce0*/  FFMA.FTZ R68, R68, R0.reuse, -R3.reuse ;  /* 0x0000000044447223 */ /* 0x180fe20000010803 */
[----:B------:R-:W-:Y:S01]  /*22cf0*/  MUFU.EX2 R56, R56 ;  /* 0x0000003800387308 */ /* 0x000fe20000000800 */
[-CC-:B------:R-:W-:Y:S01]  /*22d00*/  FFMA.FTZ R69, R69, R0.reuse, -R3.reuse ;  /* 0x0000000045457223 */ /* 0x180fe20000010803 */
[----:B------:R-:W-:Y:S01]  /*22d10*/  FMNMX.FTZ R37, R180, R37, !PT ;  /* 0x00000025b4257209 */ /* 0x000fe20007810000 */
[-CC-:B------:R-:W-:Y:S02]  /*22d20*/  FFMA.FTZ R81, R81, R0.reuse, -R3.reuse ;  /* 0x0000000051517223 */ /* 0x180fe40000010803 */
        /* <DEDUP_REMOVED lines=15> */
[----:B------:R-:W-:Y:S01]  /*22e20*/  MUFU.EX2 R6, R2 ;  /* 0x0000000200067308 */ /* 0x000fe20000000800 */
[----:B------:R-:W-:Y:S01]  /*22e30*/  FMNMX.FTZ R37, R171, R37, !PT ;  /* 0x00000025ab257209 */ /* 0x000fe20007810000 */
[-CC-:B------:R-:W-:Y:S02]  /*22e40*/  FFMA.FTZ R16, R16, R0.reuse, -R3.reuse ;  /* 0x0000000010107223 */ /* 0x180fe40000010803 */
[-CC-:B------:R-:W-:Y:S01]  /*22e50*/  FFMA.FTZ R59, R17, R0.reuse, -R3.reuse ;  /* 0x00000000113b7223 */ /* 0x180fe20000010803 */
[----:B------:R-:W-:Y:S01]  /*22e60*/  FMNMX.FTZ R37, R35, R37, !PT ;  /* 0x0000002523257209 */ /* 0x000fe20007810000 */
[-CC-:B------:R-:W-:Y:S02]  /*22e70*/  FFMA.FTZ R50, R33, R0.reuse, -R3.reuse ;  /* 0x0000000021327223 */ /* 0x180fe40000010803 */
[-CC-:B------:R-:W-:Y:S01]  /*22e80*/  FFMA.FTZ R75, R53, R0.reuse, -R3.reuse ;  /* 0x00000000354b7223 */ /* 0x180fe20000010803 */
[----:B------:R-:W-:Y:S01]  /*22e90*/  FMNMX.FTZ R37, R23, R37, !PT ;  /* 0x0000002517257209 */ /* 0x000fe20007810000 */
[--C-:B------:R-:W-:Y:S01]  /*22ea0*/  FFMA.FTZ R53, R80, R0, -R3.reuse ;  /* 0x0000000050357223 */ /* 0x100fe20000010803 */
[----:B--2---:R-:W-:Y:S01]  /*22eb0*/  F2FP.PACK_AB R80, R25, R26 ;  /* 0x0000001a1950723e */ /* 0x004fe200000000ff */
        /* <DEDUP_REMOVED lines=8> */
[----:B------:R1:W-:Y:S01]  /*22f40*/  MUFU.EX2 R33, R43 ;  /* 0x0000002b00217308 */ /* 0x0003e20000000800 */
[-CC-:B------:R-:W-:Y:S02]  /*22f50*/  FFMA.FTZ R251, R128, R0.reuse, -R3.reuse ;  /* 0x0000000080fb7223 */ /* 0x180fe40000010803 */
[----:B------:R-:W-:Y:S01]  /*22f60*/  FMNMX.FTZ R37, R66, R37, !PT ;  /* 0x0000002542257209 */ /* 0x000fe20007810000 */
[-CC-:B------:R-:W-:Y:S02]  /*22f70*/  FFMA.FTZ R250, R129, R0.reuse, -R3.reuse ;  /* 0x0000000081fa7223 */ /* 0x180fe40000010803 */
[----:B------:R-:W-:Y:S01]  /*22f80*/  IMAD.MOV.U32 R84, RZ, RZ, R106 ;  /* 0x000000ffff547224 */ /* 0x000fe200078e006a */
        /* <DEDUP_REMOVED lines=8> */
[----:B------:R-:W-:Y:S01]  /*23010*/  FFMA.FTZ R11, R36, R0, -R3 ;  /* 0x00000000240b7223 */ /* 0x000fe20000010803 */
[----:B------:R-:W-:Y:S01]  /*23020*/  FMNMX.FTZ R37, R82, R37, !PT ;  /* 0x0000002552257209 */ /* 0x000fe20007810000 */
[----:B------:R-:W3:Y:S03]  /*23030*/  MUFU.EX2 R3, R5 ;  /* 0x0000000500037308 */ /* 0x000ee60000000800 */
[----:B------:R-:W-:Y:S02]  /*23040*/  FMNMX.FTZ R37, R83, R37, !PT ;  /* 0x0000002553257209 */ /* 0x000fe40007810000 */
[----:B-1----:R-:W-:Y:S02]  /*23050*/  SHF.R.S32.HI R43, RZ, 0x1f, R203 ;  /* 0x0000001fff2b7819 */ /* 0x002fe400000114cb */
[----:B------:R-:W-:Y:S02]  /*23060*/  FMNMX.FTZ R37, R86, R37, !PT ;  /* 0x0000002556257209 */ /* 0x000fe40007810000 */
[----:B------:R-:W-:Y:S01]  /*23070*/  LEA.HI R43, R43, R203, RZ, 0x5 ;  /* 0x000000cb2b2b7211 */ /* 0x000fe200078f28ff */
[----:B------:R-:W-:Y:S01]  /*23080*/  IMAD.SHL.U32 R203, R246, 0x4, RZ ;  /* 0x00000004f6cb7824 */ /* 0x000fe200078e00ff */
[----:B------:R-:W-:Y:S01]  /*23090*/  FMNMX.FTZ R37, R87, R37, !PT ;  /* 0x0000002557257209 */ /* 0x000fe20007810000 */
[----:B------:R-:W-:Y:S01]  /*230a0*/  MUFU.EX2 R59, R59 ;  /* 0x0000003b003b7308 */ /* 0x000fe20000000800 */
[----:B------:R-:W-:Y:S02]  /*230b0*/  SHF.R.S32.HI R43, RZ, 0x5, R43 ;  /* 0x00000005ff2b7819 */ /* 0x000fe4000001142b */
[----:B------:R-:W-:Y:S03]  /*230c0*/  FMNMX.FTZ R37, R98, R37, !PT ;  /* 0x0000002562257209 */ /* 0x000fe60007810000 */
[----:B------:R-:W-:Y:S01]  /*230d0*/  IMAD R43, R182, 0x8, R43 ;  /* 0x00000008b62b7824 */ /* 0x000fe200078e022b */
[----:B------:R-:W-:Y:S03]  /*230e0*/  FMNMX.FTZ R37, R99, R37, !PT ;  /* 0x0000002563257209 */ /* 0x000fe60007810000 */
[----:B------:R-:W-:Y:S01]  /*230f0*/  IMAD.WIDE.U32 R210, R43, -0x326172a9, RZ ;  /* 0xcd9e8d572bd27825 */ /* 0x000fe200078e00ff */
[----:B------:R-:W-:Y:S01]  /*23100*/  FMNMX.FTZ R37, R102, R37, !PT ;  /* 0x0000002566257209 */ /* 0x000fe20007810000 */
[----:B------:R-:W-:Y:S03]  /*23110*/  MUFU.EX2 R15, R15 ;  /* 0x0000000f000f7308 */ /* 0x000fe60000000800 */
[----:B------:R-:W-:Y:S04]  /*23120*/  FMNMX.FTZ R37, R103, R37, !PT ;  /* 0x0000002567257209 */ /* 0x000fe80007810000 */
[----:B------:R-:W-:Y:S03]  /*23130*/  FMNMX.FTZ R37, R114, R37, !PT ;  /* 0x0000002572257209 */ /* 0x000fe60007810000 */
[----:B------:R-:W-:Y:S01]  /*23140*/  MUFU.EX2 R40, R40 ;  /* 0x0000002800287308 */ /* 0x000fe20000000800 */
[----:B------:R-:W-:Y:S04]  /*23150*/  FMNMX.FTZ R37, R115, R37, !PT ;  /* 0x0000002573257209 */ /* 0x000fe80007810000 */
[----:B------:R-:W-:Y:S04]  /*23160*/  FMNMX.FTZ R37, R118, R37, !PT ;  /* 0x0000002576257209 */ /* 0x000fe80007810000 */
[----:B------:R-:W-:Y:S01]  /*23170*/  FMNMX.FTZ R37, R119, R37, !PT ;  /* 0x0000002577257209 */ /* 0x000fe20007810000 */
[----:B------:R-:W-:Y:S03]  /*23180*/  MUFU.EX2 R18, R18 ;  /* 0x0000001200127308 */ /* 0x000fe60000000800 */
[----:B------:R-:W-:Y:S04]  /*23190*/  FMNMX.FTZ R37, R130, R37, !PT ;  /* 0x0000002582257209 */ /* 0x000fe80007810000 */
[----:B------:R-:W-:Y:S03]  /*231a0*/  FMNMX.FTZ R37, R131, R37, !PT ;  /* 0x0000002583257209 */ /* 0x000fe60007810000 */
[----:B------:R-:W-:Y:S10]  /*231b0*/  MUFU.EX2 R50, R50 ;  /* 0x0000003200327308 */ /* 0x000ff40000000800 */
[----:B------:R-:W-:Y:S10]  /*231c0*/  MUFU.EX2 R48, R44 ;  /* 0x0000002c00307308 */ /* 0x000ff40000000800 */
[----:B------:R-:W-:Y:S10]  /*231d0*/  MUFU.EX2 R11, R11 ;  /* 0x0000000b000b7308 */ /* 0x000ff40000000800 */
[----:B------:R-:W-:Y:S10]  /*231e0*/  MUFU.EX2 R32, R42 ;  /* 0x0000002a00207308 */ /* 0x000ff40000000800 */
[----:B------:R-:W-:Y:S01]  /*231f0*/  MUFU.EX2 R75, R75 ;  /* 0x0000004b004b7308 */ /* 0x000fe20000000800 */
[----:B---3--:R-:W-:Y:S04]  /*23200*/  FFMA.FTZ R2, R6, R9, R3 ;  /* 0x0000000906027223 */ /* 0x008fe80000010003 */
[C---:B------:R-:W-:Y:S01]  /*23210*/  FADD.FTZ R31, R7.reuse, R2 ;  /* 0x00000002071f7221 */ /* 0x040fe20000010000 */
[----:B------:R-:W-:Y:S01]  /*23220*/  F2FP.PACK_AB R7, R7, R3 ;  /* 0x000000030707723e */ /* 0x000fe200000000ff */
[----:B------:R-:W1:Y:S02]  /*23230*/  SHFL.BFLY PT, R2, R37, 0x2, 0x1f ;  /* 0x0c401f0025027f89 */ /* 0x000e6400000e0000 */
[----:B-1----:R-:W-:Y:S06]  /*23240*/  FMNMX.FTZ R37, R37, R2, !PT ;  /* 0x0000000225257209 */ /* 0x002fec0007810000 */
[----:B------:R-:W1:Y:S02]  /*23250*/  SHFL.BFLY PT, R2, R37, 0x1, 0x1f ;  /* 0x0c201f0025027f89 */ /* 0x000e6400000e0000 */
[----:B-1----:R-:W-:Y:S04]  /*23260*/  FMNMX.FTZ R37, R37, R2, !PT ;  /* 0x0000000225257209 */ /* 0x002fe80007810000 */
[C---:B------:R-:W-:Y:S01]  /*23270*/  FSETP.NEU.FTZ.AND P0, PT, R37.reuse, -INF , PT ;  /* 0xff8000002500780b */ /* 0x040fe20003f1d000 */
[----:B------:R-:W-:Y:S03]  /*23280*/  FMUL.FTZ R3, R0, R37 ;  /* 0x0000002500037220 */ /* 0x000fe60000410000 */
[----:B------:R-:W-:Y:S02]  /*23290*/  FSEL R2, R37, RZ, P0 ;  /* 0x000000ff25027208 */ /* 0x000fe40000000000 */
[----:B------:R-:W-:Y:S02]  /*232a0*/  FSEL R3, R3, RZ, P0 ;  /* 0x000000ff03037208 */ /* 0x000fe40000000000 */
[C---:B------:R-:W-:Y:S01]  /*232b0*/  LOP3.LUT P0, RZ, R219.reuse, 0x1, RZ, 0xc0, !PT ;  /* 0x00000001dbff7812 */ /* 0x040fe2000780c0ff */
[----:B------:R-:W-:Y:S02]  /*232c0*/  FADD.FTZ R2, -R2, R132 ;  /* 0x0000008402027221 */ /* 0x000fe40000010100 */
[--C-:B------:R-:W-:Y:S01]  /*232d0*/  FFMA.FTZ R5, R176, R0, -R3.reuse ;  /* 0x00000000b0057223 */ /* 0x100fe20000010803 */
[----:B------:R-:W-:Y:S01]  /*232e0*/  FSEL R104, R104, -INF , !P0 ;  /* 0xff80000068687808 */ /* 0x000fe20004000000 */
[----:B------:R-:W-:Y:S01]  /*232f0*/  FMUL.FTZ R2, R0, R2 ;  /* 0x0000000200027220 */ /* 0x000fe20000410000 */
[----:B------:R-:W-:Y:S01]  /*23300*/  LOP3.LUT P0, RZ, R219, 0x1000, RZ, 0xc0, !PT ;  /* 0x00001000dbff7812 */ /* 0x000fe2000780c0ff */
[-CC-:B------:R-:W-:Y:S02]  /*23310*/  FFMA.FTZ R101, R171, R0.reuse, -R3.reuse ;  /* 0x00000000ab657223 */ /* 0x180fe40000010803 */
[-CC-:B------:R-:W-:Y:S01]  /*23320*/  FFMA.FTZ R252, R66, R0.reuse, -R3.reuse ;  /* 0x0000000042fc7223 */ /* 0x180fe20000010803 */
[----:B------:R-:W-:Y:S01]  /*23330*/  FSEL R125, R125, -INF , !P0 ;  /* 0xff8000007d7d7808 */ /* 0x000fe20004000000 */
[-CC-:B------:R-:W-:Y:S02]  /*23340*/  FFMA.FTZ R225, R67, R0.reuse, -R3.reuse ;  /* 0x0000000043e17223 */ /* 0x180fe40000010803 */
[-CC-:B------:R-:W-:Y:S01]  /*23350*/  FFMA.FTZ R221, R70, R0.reuse, -R3.reuse ;  /* 0x0000000046dd7223 */ /* 0x180fe20000010803 */
[----:B------:R-:W2:Y:S01]  /*23360*/  LDL.LU R67, [R1+0x68] ;  /* 0x0000680001437983 */ /* 0x000ea20000300800 */
[-CC-:B------:R-:W-:Y:S01]  /*23370*/  FFMA.FTZ R218, R71, R0.reuse, -R3.reuse ;  /* 0x0000000047da7223 */ /* 0x180fe20000010803 */
[----:B------:R-:W-:Y:S01]  /*23380*/  MUFU.EX2 R70, R45 ;  /* 0x0000002d00467308 */ /* 0x000fe20000000800 */
[-CC-:B------:R-:W-:Y:S01]  /*23390*/  FFMA.FTZ R227, R82, R0.reuse, -R3.reuse ;  /* 0x0000000052e37223 */ /* 0x180fe20000010803 */
[----:B------:R-:W2:Y:S01]  /*233a0*/  LDL.LU R66, [R1+0x288] ;  /* 0x0002880001427983 */ /* 0x000ea20000300800 */
[-CC-:B------:R-:W-:Y:S02]  /*233b0*/  FFMA.FTZ R223, R83, R0.reuse, -R3.reuse ;  /* 0x0000000053df7223 */ /* 0x180fe40000010803 */
[-CC-:B------:R-:W-:Y:S01]  /*233c0*/  FFMA.FTZ R228, R86, R0.reuse, -R3.reuse ;  /* 0x0000000056e47223 */ /* 0x180fe20000010803 */
[----:B------:R-:W2:Y:S01]  /*233d0*/  LDL.64 R214, [R1+0x78] ;  /* 0x0000780001d67983 */ /* 0x000ea20000100a00 */
[-CC-:B------:R-:W-:Y:S02]  /*233e0*/  FFMA.FTZ R224, R87, R0.reuse, -R3.reuse ;  /* 0x0000000057e07223 */ /* 0x180fe40000010803 */
[-CC-:B------:R-:W-:Y:S02]  /*233f0*/  FFMA.FTZ R205, R98, R0.reuse, -R3.reuse ;  /* 0x0000000062cd7223 */ /* 0x180fe40000010803 */
[-CC-:B------:R-:W-:Y:S01]  /*23400*/  FFMA.FTZ R206, R99, R0.reuse, -R3.reuse ;  /* 0x0000000063ce7223 */ /* 0x180fe20000010803 */
[----:B------:R1:W2:Y:S01]  /*23410*/  LDL.S16 R71, [R1+0x1dc] ;  /* 0x0001dc0001477983 */ /* 0x0002a20000100600 */
[-CC-:B------:R-:W-:Y:S02]  /*23420*/  FFMA.FTZ R249, R102, R0.reuse, -R3.reuse ;  /* 0x0000000066f97223 */ /* 0x180fe40000010803 */
[-CC-:B------:R-:W-:Y:S01]  /*23430*/  FFMA.FTZ R248, R103, R0.reuse, -R3.reuse ;  /* 0x0000000067f87223 */ /* 0x180fe20000010803 */
[----:B------:R1:W2:Y:S01]  /*23440*/  LDL.S16 R43, [R1+0x1d8] ;  /* 0x0001d800012b7983 */ /* 0x0002a20000100600 */
[-CC-:B------:R-:W-:Y:S02]  /*23450*/  FFMA.FTZ R244, R114, R0.reuse, -R3.reuse ;  /* 0x0000000072f47223 */ /* 0x180fe40000010803 */
        /* <DEDUP_REMOVED lines=18> */
[----:B------:R-:W-:Y:S02]  /*23580*/  FFMA.FTZ R132, R55, R0, -R3 ;  /* 0x0000000037847223 */ /* 0x000fe40000010803 */
[----:B------:R-:W-:Y:S02]  /*23590*/  IMAD.MOV.U32 R82, RZ, RZ, R78 ;  /* 0x000000ffff527224 */ /* 0x000fe400078e004e */
[----:B------:R-:W-:Y:S01]  /*235a0*/  IMAD.MOV.U32 R102, RZ, RZ, R84 ;  /* 0x000000ffff667224 */ /* 0x000fe200078e0054 */
[----:B------:R-:W-:Y:S01]  /*235b0*/  MUFU.EX2 R3, R5 ;  /* 0x0000000500037308 */ /* 0x000fe20000000800 */
[----:B------:R-:W-:Y:S09]  /*235c0*/  IMAD.MOV.U32 R103, RZ, RZ, R82 ;  /* 0x000000ffff677224 */ /* 0x000ff200078e0052 */
[----:B------:R-:W4:Y:S10]  /*235d0*/  MUFU.EX2 R35, R2 ;  /* 0x0000000200237308 */ /* 0x000f340000000800 */
[----:B------:R1:W-:Y:S10]  /*235e0*/  MUFU.EX2 R5, R49 ;  /* 0x0000003100057308 */ /* 0x0003f40000000800 */
[----:B------:R-:W1:Y:S01]  /*235f0*/  MUFU.EX2 R14, R14 ;  /* 0x0000000e000e7308 */ /* 0x000e620000000800 */
[----:B----4-:R-:W-:Y:S04]  /*23600*/  FFMA.FTZ R2, R35, R10, R3 ;  /* 0x0000000a23027223 */ /* 0x010fe80000010003 */
[C---:B------:R-:W-:Y:S01]  /*23610*/  FADD.FTZ R21, R9.reuse, R2 ;  /* 0x0000000209157221 */ /* 0x040fe20000010000 */
[----:B------:R-:W-:Y:S04]  /*23620*/  FMNMX.FTZ R2, R8, R133, !PT ;  /* 0x0000008508027209 */ /* 0x000fe80007810000 */
[----:B------:R-:W4:Y:S01]  /*23630*/  MUFU.EX2 R63, R63 ;  /* 0x0000003f003f7308 */ /* 0x000f220000000800 */
[----:B------:R-:W-:Y:S02]  /*23640*/  F2FP.PACK_AB R9, R9, R3 ;  /* 0x000000030909723e */ /* 0x000fe400000000ff */
[----:B------:R-:W-:Y:S01]  /*23650*/  FMNMX.FTZ R2, R19, R2, !PT ;  /* 0x0000000213027209 */ /* 0x000fe20007810000 */
[----:B-1----:R-:W2:Y:S03]  /*23660*/  LDL R49, [R1+0x2bc] ;  /* 0x0002bc0001317983 */ /* 0x002ea60000100800 */
[----:B------:R-:W-:Y:S03]  /*23670*/  FMNMX.FTZ R2, R12, R2, !PT ;  /* 0x000000020c027209 */ /* 0x000fe60007810000 */
[----:B------:R-:W-:Y:S01]  /*23680*/  MUFU.EX2 R13, R13 ;  /* 0x0000000d000d7308 */ /* 0x000fe20000000800 */
[----:B------:R-:W-:Y:S01]  /*23690*/  FMNMX.FTZ R2, R34, R2, !PT ;  /* 0x0000000222027209 */ /* 0x000fe20007810000 */
[----:B------:R-:W-:Y:S03]  /*236a0*/  FADD.FTZ R21, R14, R21 ;  /* 0x000000150e157221 */ /* 0x000fe60000010000 */
[----:B------:R-:W-:Y:S04]  /*236b0*/  FMNMX.FTZ R2, R168, R2, !PT ;  /* 0x00000002a8027209 */ /* 0x000fe80007810000 */
[----:B------:R-:W-:Y:S01]  /*236c0*/  FMNMX.FTZ R2, R170, R2, !PT ;  /* 0x00000002aa027209 */ /* 0x000fe20007810000 */
[----:B------:R-:W-:Y:S03]  /*236d0*/  MUFU.EX2 R54, R54 ;  /* 0x0000003600367308 */ /* 0x000fe60000000800 */
[----:B------:R-:W-:Y:S01]  /*236e0*/  FMNMX.FTZ R2, R184, R2, !PT ;  /* 0x00000002b8027209 */ /* 0x000fe20007810000 */
[C---:B----4-:R-:W-:Y:S01]  /*236f0*/  FADD.FTZ R21, R63.reuse, R21 ;  /* 0x000000153f157221 */ /* 0x050fe20000010000 */
[----:B------:R-:W-:Y:S02]  /*23700*/  F2FP.PACK_AB R63, R63, R14 ;  /* 0x0000000e3f3f723e */ /* 0x000fe400000000ff */
[----:B------:R-:W-:Y:S03]  /*23710*/  FMNMX.FTZ R2, R185, R2, !PT ;  /* 0x00000002b9027209 */ /* 0x000fe60007810000 */
[----:B------:R-:W-:Y:S01]  /*23720*/  MUFU.EX2 R52, R52 ;  /* 0x0000003400347308 */ /* 0x000fe20000000800 */
[----:B------:R-:W-:Y:S04]  /*23730*/  FMNMX.FTZ R2, R195, R2, !PT ;  /* 0x00000002c3027209 */ /* 0x000fe80007810000 */
        /* <DEDUP_REMOVED lines=22> */
[----:B------:R-:W-:Y:S05]  /*238a0*/  FMNMX.FTZ R36, R125, R36, !PT ;  /* 0x000000247d247209 */ /* 0x000fea0007810000 */
[----:B------:R-:W1:Y:S02]  /*238b0*/  SHFL.BFLY PT, R2, R36, 0x2, 0x1f ;  /* 0x0c401f0024027f89 */ /* 0x000e6400000e0000 */
[----:B-1----:R-:W-:Y:S06]  /*238c0*/  FMNMX.FTZ R36, R36, R2, !PT ;  /* 0x0000000224247209 */ /* 0x002fec0007810000 */
[----:B------:R-:W1:Y:S02]  /*238d0*/  SHFL.BFLY PT, R2, R36, 0x1, 0x1f ;  /* 0x0c201f0024027f89 */ /* 0x000e6400000e0000 */
[----:B-1----:R-:W-:Y:S04]  /*238e0*/  FMNMX.FTZ R36, R36, R2, !PT ;  /* 0x0000000224247209 */ /* 0x002fe80007810000 */
[----:B------:R-:W-:Y:S01]  /*238f0*/  FSETP.NEU.FTZ.AND P0, PT, R36, -INF , PT ;  /* 0xff8000002400780b */ /* 0x000fe20003f1d000 */
[----:B------:R-:W-:Y:S03]  /*23900*/  FMUL.FTZ R10, R0, R36 ;  /* 0x00000024000a7220 */ /* 0x000fe60000410000 */
[----:B------:R-:W-:Y:S02]  /*23910*/  FSEL R2, R36, RZ, P0 ;  /* 0x000000ff24027208 */ /* 0x000fe40000000000 */
[----:B------:R-:W-:Y:S03]  /*23920*/  FSEL R10, R10, RZ, P0 ;  /* 0x000000ff0a0a7208 */ /* 0x000fe60000000000 */
[----:B------:R-:W-:Y:S02]  /*23930*/  FADD.FTZ R2, -R2, R133 ;  /* 0x0000008502027221 */ /* 0x000fe40000010100 */
[--C-:B------:R-:W-:Y:S02]  /*23940*/  FFMA.FTZ R3, R8, R0, -R10.reuse ;  /* 0x0000000008037223 */ /* 0x100fe4000001080a */
[----:B------:R-:W-:Y:S01]  /*23950*/  FMUL.FTZ R2, R0, R2 ;  /* 0x0000000200027220 */ /* 0x000fe20000410000 */
[----:B------:R-:W1:Y:S01]  /*23960*/  MUFU.EX2 R8, R20 ;  /* 0x0000001400087308 */ /* 0x000e620000000800 */
[-CC-:B------:R-:W-:Y:S02]  /*23970*/  FFMA.FTZ R131, R105, R0.reuse, -R10.reuse ;  /* 0x0000000069837223 */ /* 0x180fe4000001080a */
[-CC-:B------:R-:W-:Y:S02]  /*23980*/  FFMA.FTZ R117, R89, R0.reuse, -R10.reuse ;  /* 0x0000000059757223 */ /* 0x180fe4000001080a */
[-CC-:B------:R-:W-:Y:S02]  /*23990*/  FFMA.FTZ R112, R94, R0.reuse, -R10.reuse ;  /* 0x000000005e707223 */ /* 0x180fe4000001080a */
[-CC-:B------:R-:W-:Y:S02]  /*239a0*/  FFMA.FTZ R114, R79, R0.reuse, -R10.reuse ;  /* 0x000000004f727223 */ /* 0x180fe4000001080a */
[-CC-:B------:R-:W-:Y:S01]  /*239b0*/  FFMA.FTZ R122, R92, R0.reuse, -R10.reuse ;  /* 0x000000005c7a7223 */ /* 0x180fe2000001080a */
[----:B------:R4:W-:Y:S01]  /*239c0*/  MUFU.EX2 R23, R3 ;  /* 0x0000000300177308 */ /* 0x0009e20000000800 */
[-CC-:B------:R-:W-:Y:S02]  /*239d0*/  FFMA.FTZ R186, R186, R0.reuse, -R10.reuse ;  /* 0x00000000baba7223 */ /* 0x180fe4000001080a */
[-CC-:B------:R-:W-:Y:S02]  /*239e0*/  FFMA.FTZ R76, R192, R0.reuse, -R10.reuse ;  /* 0x00000000c04c7223 */ /* 0x180fe4000001080a */
[-CC-:B------:R-:W-:Y:S02]  /*239f0*/  FFMA.FTZ R78, R189, R0.reuse, -R10.reuse ;  /* 0x00000000bd4e7223 */ /* 0x180fe4000001080a */
[-CC-:B------:R-:W-:Y:S02]  /*23a00*/  FFMA.FTZ R97, R187, R0.reuse, -R10.reuse ;  /* 0x00000000bb617223 */ /* 0x180fe4000001080a */
[-CC-:B------:R-:W-:Y:S01]  /*23a10*/  FFMA.FTZ R126, R104, R0.reuse, -R10.reuse ;  /* 0x00000000687e7223 */ /* 0x180fe2000001080a */
[----:B------:R-:W-:Y:S01]  /*23a20*/  MUFU.EX2 R189, R235 ;  /* 0x000000eb00bd7308 */ /* 0x000fe20000000800 */
[-CC-:B------:R-:W-:Y:S02]  /*23a30*/  FFMA.FTZ R192, R125, R0.reuse, -R10.reuse ;  /* 0x000000007dc07223 */ /* 0x180fe4000001080a */
[--C-:B------:R-:W-:Y:S01]  /*23a40*/  FFMA.FTZ R115, R77, R0, -R10.reuse ;  /* 0x000000004d737223 */ /* 0x100fe2000001080a */
[----:B-1----:R-:W-:Y:S01]  /*23a50*/  F2FP.PACK_AB R118, R5, R8 ;  /* 0x000000080576723e */ /* 0x002fe200000000ff */
[-CC-:B------:R-:W-:Y:S02]  /*23a60*/  FFMA.FTZ R93, R190, R0.reuse, -R10.reuse ;  /* 0x00000000be5d7223 */ /* 0x180fe4000001080a */
[-CC-:B------:R-:W-:Y:S02]  /*23a70*/  FFMA.FTZ R190, R120, R0.reuse, -R10.reuse ;  /* 0x0000000078be7223 */ /* 0x180fe4000001080a */
[-CC-:B------:R-:W-:Y:S01]  /*23a80*/  FFMA.FTZ R106, R188, R0.reuse, -R10.reuse ;  /* 0x00000000bc6a7223 */ /* 0x180fe2000001080a */
[----:B------:R-:W-:Y:S01]  /*23a90*/  MUFU.EX2 R77, R199 ;  /* 0x000000c7004d7308 */ /* 0x000fe20000000800 */
[-CC-:B------:R-:W-:Y:S02]  /*23aa0*/  FFMA.FTZ R188, R109, R0.reuse, -R10.reuse ;  /* 0x000000006dbc7223 */ /* 0x180fe4000001080a */
[-CC-:B------:R-:W-:Y:S02]  /*23ab0*/  FFMA.FTZ R116, R88, R0.reuse, -R10.reuse ;  /* 0x0000000058747223 */ /* 0x180fe4000001080a */
[-CC-:B----4-:R-:W-:Y:S02]  /*23ac0*/  FFMA.FTZ R3, R19, R0.reuse, -R10.reuse ;  /* 0x0000000013037223 */ /* 0x190fe4000001080a */
[-CC-:B------:R-:W-:Y:S03]  /*23ad0*/  FFMA.FTZ R123, R47, R0.reuse, -R10.reuse ;  /* 0x000000002f7b7223 */ /* 0x180fe6000001080a */
[----:B------:R1:W-:Y:S10]  /*23ae0*/  MUFU.EX2 R22, R3 ;  /* 0x0000000300167308 */ /* 0x0003f40000000800 */
[----:B------:R-:W-:Y:S10]  /*23af0*/  MUFU.EX2 R93, R93 ;  /* 0x0000005d005d7308 */ /* 0x000ff40000000800 */
[----:B------:R-:W-:Y:S01]  /*23b00*/  MUFU.EX2 R78, R78 ;  /* 0x0000004e004e7308 */ /* 0x000fe20000000800 */
[-CC-:B-1----:R-:W-:Y:S09]  /*23b10*/  FFMA.FTZ R3, R12, R0.reuse, -R10.reuse ;  /* 0x000000000c037223 */ /* 0x182ff2000001080a */
[----:B------:R1:W-:Y:S10]  /*23b20*/  MUFU.EX2 R12, R41 ;  /* 0x00000029000c7308 */ /* 0x0003f40000000800 */
[----:B------:R4:W-:Y:S10]  /*23b30*/  MUFU.EX2 R27, R3 ;  /* 0x00000003001b7308 */ /* 0x0009f40000000800 */
[----:B------:R-:W-:Y:S01]  /*23b40*/  MUFU.EX2 R106, R106 ;  /* 0x0000006a006a7308 */ /* 0x000fe20000000800 */
[----:B-1----:R-:W3:Y:S09]  /*23b50*/  LDL R41, [R1+0x2d8] ;  /* 0x0002d80001297983 */ /* 0x002ef20000100800 */
[----:B------:R-:W-:Y:S01]  /*23b60*/  MUFU.EX2 R187, R216 ;  /* 0x000000d800bb7308 */ /* 0x000fe20000000800 */
[-CC-:B----4-:R-:W-:Y:S02]  /*23b70*/  FFMA.FTZ R3, R34, R0.reuse, -R10.reuse ;  /* 0x0000000022037223 */ /* 0x190fe4000001080a */
[----:B------:R-:W4:Y:S07]  /*23b80*/  LDL R34, [R1+0x2c0] ;  /* 0x0002c00001227983 */ /* 0x000f2e0000100800 */
[----:B------:R1:W-:Y:S10]  /*23b90*/  MUFU.EX2 R51, R3 ;  /* 0x0000000300337308 */ /* 0x0003f40000000800 */
[----:B------:R-:W-:Y:S10]  /*23ba0*/  MUFU.EX2 R192, R192 ;  /* 0x000000c000c07308 */ /* 0x000ff40000000800 */
[----:B------:R-:W-:Y:S01]  /*23bb0*/  MUFU.EX2 R188, R188 ;  /* 0x000000bc00bc7308 */ /* 0x000fe20000000800 */
[-CC-:B-1----:R-:W-:Y:S09]  /*23bc0*/  FFMA.FTZ R3, R168, R0.reuse, -R10.reuse ;  /* 0x00000000a8037223 */ /* 0x182ff2000001080a */
[----:B------:R1:W-:Y:S02]  /*23bd0*/  MUFU.EX2 R28, R3 ;  /* 0x00000003001c7308 */ /* 0x0003e40000000800 */
[----:B-1----:R-:W-:Y:S08]  /*23be0*/  FFMA.FTZ R3, R170, R0, -R10 ;  /* 0x00000000aa037223 */ /* 0x002ff0000001080a */
[----:B------:R-:W-:Y:S10]  /*23bf0*/  MUFU.EX2 R46, R3 ;  /* 0x00000003002e7308 */ /* 0x000ff40000000800 */
[----:B------:R1:W2:Y:S02]  /*23c00*/  MUFU.EX2 R3, R2 ;  /* 0x0000000200037308 */ /* 0x0002a40000000800 */
[----:B-1----:R-:W-:Y:S02]  /*23c10*/  FMUL.FTZ R2, R0, R4 ;  /* 0x0000000400027220 */ /* 0x002fe40000410000 */
[----:B--2---:R-:W-:Y:S02]  /*23c20*/  FFMA.FTZ R4, R3, R67, R23 ;  /* 0x0000004303047223 */ /* 0x004fe40000010017 */
[----:B------:R1:W2:Y:S02]  /*23c30*/  LDL.S16 R67, [R1+0x1bc] ;  /* 0x0001bc0001437983 */ /* 0x0002a40000100600 */
[C---:B------:R-:W-:Y:S01]  /*23c40*/  FADD.FTZ R20, R22.reuse, R4 ;  /* 0x0000000416147221 */ /* 0x040fe20000010000 */
[----:B------:R-:W-:Y:S01]  /*23c50*/  F2FP.PACK_AB R4, R22, R23 ;  /* 0x000000171604723e */ /* 0x000fe200000000ff */
[----:B------:R-:W-:Y:S01]  /*23c60*/  FADD.FTZ R22, R16, R31 ;  /* 0x0000001f10167221 */ /* 0x000fe20000010000 */
[----:B------:R-:W1:Y:S01]  /*23c70*/  MUFU.EX2 R2, R2 ;  /* 0x0000000200027308 */ /* 0x000e620000000800 */
[----:B------:R1:W2:Y:S01]  /*23c80*/  LDL.S16 R31, [R1+0x1b8] ;  /* 0x0001b800011f7983 */ /* 0x0002a20000100600 */
[C---:B------:R-:W-:Y:S01]  /*23c90*/  PRMT R44, R4.reuse, 0x7632, R44 ;  /* 0x00007632042c7816 */ /* 0x040fe2000000002c */
[C---:B------:R-:W-:Y:S01]  /*23ca0*/  FADD.FTZ R22, R59.reuse, R22 ;  /* 0x000000163b167221 */ /* 0x040fe20000010000 */
[----:B------:R-:W-:Y:S01]  /*23cb0*/  F2FP.PACK_AB R59, R59, R16 ;  /* 0x000000103b3b723e */ /* 0x000fe200000000ff */
[----:B------:R-:W-:Y:S01]  /*23cc0*/  FADD.FTZ R16, R27, R20 ;  /* 0x000000141b107221 */ /* 0x000fe20000010000 */
[----:B------:R-:W-:Y:S04]  /*23cd0*/  PRMT R90, R4, 0x5410, R44 ;  /* 0x00005410045a7816 */ /* 0x000fe8000000002c */
[----:B------:R-:W-:Y:S01]  /*23ce0*/  MUFU.EX2 R23, R72 ;  /* 0x0000004800177308 */ /* 0x000fe20000000800 */
[----:B-1----:R-:W-:Y:S02]  /*23cf0*/  FFMA.FTZ R19, R2, R66, R24 ;  /* 0x0000004202137223 */ /* 0x002fe40000010018 */
[----:B------:R1:W2:Y:S02]  /*23d00*/  LDL.S16 R66, [R1+0x1d4] ;  /* 0x0001d40001427983 */ /* 0x0002a40000100600 */
[C---:B------:R-:W-:Y:S01]  /*23d10*/  FADD.FTZ R19, R57.reuse, R19 ;  /* 0x0000001339137221 */ /* 0x040fe20000010000 */
[----:B------:R-:W-:Y:S04]  /*23d20*/  F2FP.PACK_AB R57, R57, R24 ;  /* 0x000000183939723e */ /* 0x000fe800000000ff */
[----:B------:R-:W1:Y:S01]  /*23d30*/  MUFU.EX2 R24, R58 ;  /* 0x0000003a00187308 */ /* 0x000e620000000800 */
[----:B------:R-:W-:Y:S01]  /*23d40*/  FADD.FTZ R14, R26, R19 ;  /* 0x000000131a0e7221 */ /* 0x000fe20000010000 */
[----:B------:R-:W-:Y:S01]  /*23d50*/  PRMT R55, R57, 0x7632, R55 ;  /* 0x0000763239377816 */ /* 0x000fe20000000037 */
[C---:B------:R-:W-:Y:S01]  /*23d60*/  FADD.FTZ R19, R51.reuse, R16 ;  /* 0x0000001033137221 */ /* 0x040fe20000010000 */
[----:B------:R-:W-:Y:S01]  /*23d70*/  F2FP.PACK_AB R51, R51, R27 ;  /* 0x0000001b3333723e */ /* 0x000fe200000000ff */
[----:B------:R-:W-:Y:S01]  /*23d80*/  FADD.FTZ R16, R15, R22 ;  /* 0x000000160f107221 */ /* 0x000fe20000010000 */
[----:B------:R-:W-:Y:S01]  /*23d90*/  PRMT R92, R57, 0x5410, R55 ;  /* 0x00005410395c7816 */ /* 0x000fe20000000037 */
[----:B------:R-:W-:Y:S01]  /*23da0*/  FADD.FTZ R14, R25, R14 ;  /* 0x0000000e190e7221 */ /* 0x000fe20000010000 */
[C---:B------:R-:W-:Y:S01]  /*23db0*/  PRMT R45, R51.reuse, 0x7632, R45 ;  /* 0x00007632332d7816 */ /* 0x040fe2000000002d */
[C---:B------:R-:W-:Y:S01]  /*23dc0*/  FADD.FTZ R20, R40.reuse, R16 ;  /* 0x0000001028147221 */ /* 0x040fe20000010000 */
[----:B------:R-:W-:Y:S01]  /*23dd0*/  F2FP.PACK_AB R40, R40, R15 ;  /* 0x0000000f2828723e */ /* 0x000fe200000000ff */
[----:B------:R-:W-:Y:S01]  /*23de0*/  FADD.FTZ R15, R28, R19 ;  /* 0x000000131c0f7221 */ /* 0x000fe20000010000 */
[----:B------:R-:W-:Y:S01]  /*23df0*/  PRMT R83, R51, 0x5410, R45 ;  /* 0x0000541033537816 */ /* 0x000fe2000000002d */
[----:B------:R-:W-:Y:S01]  /*23e00*/  FADD.FTZ R16, R13, R21 ;  /* 0x000000150d107221 */ /* 0x000fe20000010000 */
[----:B------:R1:W-:Y:S01]  /*23e10*/  MUFU.EX2 R22, R62 ;  /* 0x0000003e00167308 */ /* 0x0003e20000000800 */
[C---:B------:R-:W-:Y:S01]  /*23e20*/  FADD.FTZ R26, R46.reuse, R15 ;  /* 0x0000000f2e1a7221 */ /* 0x040fe20000010000 */
[----:B------:R-:W-:Y:S01]  /*23e30*/  F2FP.PACK_AB R46, R46, R28 ;  /* 0x0000001c2e2e723e */ /* 0x000fe200000000ff */
[----:B------:R-:W-:Y:S02]  /*23e40*/  FADD.FTZ R15, R18, R20 ;  /* 0x00000014120f7221 */ /* 0x000fe40000010000 */
[C---:B------:R-:W-:Y:S01]  /*23e50*/  FADD.FTZ R16, R54.reuse, R16 ;  /* 0x0000001036107221 */ /* 0x040fe20000010000 */
[----:B------:R-:W-:Y:S01]  /*23e60*/  F2FP.PACK_AB R54, R54, R13 ;  /* 0x0000000d3636723e */ /* 0x000fe200000000ff */
[----:B------:R-:W-:Y:S02]  /*23e70*/  FADD.FTZ R14, R29, R14 ;  /* 0x0000000e1d0e7221 */ /* 0x000fe40000010000 */
[C---:B------:R-:W-:Y:S01]  /*23e80*/  FADD.FTZ R15, R50.reuse, R15 ;  /* 0x0000000f320f7221 */ /* 0x040fe20000010000 */
[----:B------:R-:W-:Y:S01]  /*23e90*/  F2FP.PACK_AB R50, R50, R18 ;  /* 0x000000123232723e */ /* 0x000fe200000000ff */
[----:B------:R-:W-:Y:S01]  /*23ea0*/  FADD.FTZ R13, R17, R16 ;  /* 0x00000010110d7221 */ /* 0x000fe20000010000 */
[----:B-1----:R-:W-:Y:S01]  /*23eb0*/  F2FP.PACK_AB R119, R23, R24 ;  /* 0x000000181777723e */ /* 0x002fe200000000ff */
[C---:B------:R-:W-:Y:S01]  /*23ec0*/  FADD.FTZ R14, R48.reuse, R14 ;  /* 0x0000000e300e7221 */ /* 0x040fe20000010000 */
[----:B------:R-:W-:Y:S01]  /*23ed0*/  PRMT R58, R59, 0x7632, R58 ;  /* 0x000076323b3a7816 */ /* 0x000fe2000000003a */
[----:B------:R-:W-:Y:S01]  /*23ee0*/  FADD.FTZ R15, R11, R15 ;  /* 0x0000000f0b0f7221 */ /* 0x000fe20000010000 */
[----:B------:R-:W-:Y:S01]  /*23ef0*/  F2FP.PACK_AB R48, R48, R29 ;  /* 0x0000001d3030723e */ /* 0x000fe200000000ff */
[----:B------:R-:W-:Y:S01]  /*23f00*/  FADD.FTZ R98, R52, R13 ;  /* 0x0000000d34627221 */ /* 0x000fe20000010000 */
[----:B------:R-:W-:Y:S01]  /*23f10*/  LOP3.LUT R13, R215, R203, RZ, 0x3c, !PT ;  /* 0x000000cbd70d7212 */ /* 0x000fe200078e3cff */
[----:B------:R-:W-:Y:S01]  /*23f20*/  FADD.FTZ R14, R30, R14 ;  /* 0x0000000e1e0e7221 */ /* 0x000fe20000010000 */
[----:B------:R-:W-:Y:S01]  /*23f30*/  F2FP.PACK_AB R52, R52, R17 ;  /* 0x000000113434723e */ /* 0x000fe200000000ff */
[C---:B------:R-:W-:Y:S01]  /*23f40*/  FADD.FTZ R15, R56.reuse, R15 ;  /* 0x0000000f380f7221 */ /* 0x040fe20000010000 */
[----:B------:R-:W-:Y:S01]  /*23f50*/  F2FP.PACK_AB R56, R56, R11 ;  /* 0x0000000b3838723e */ /* 0x000fe200000000ff */
[----:B------:R-:W-:Y:S01]  /*23f60*/  MUFU.EX2 R21, R64 ;  /* 0x0000004000157308 */ /* 0x000fe20000000800 */
[----:B------:R-:W-:Y:S01]  /*23f70*/  PRMT R62, R63, 0x7632, R62 ;  /* 0x000076323f3e7816 */ /* 0x000fe2000000003e */
[C---:B------:R-:W-:Y:S01]  /*23f80*/  FADD.FTZ R14, R60.reuse, R14 ;  /* 0x0000000e3c0e7221 */ /* 0x040fe20000010000 */
[----:B------:R-:W-:Y:S02]  /*23f90*/  F2FP.PACK_AB R60, R60, R30 ;  /* 0x0000001e3c3c723e */ /* 0x000fe400000000ff */
[----:B------:R-:W-:Y:S01]  /*23fa0*/  PRMT R84, R59, 0x5410, R58 ;  /* 0x000054103b547816 */ /* 0x000fe2000000003a */
[----:B------:R-:W-:Y:S01]  /*23fb0*/  FADD.FTZ R11, R32, R14 ;  /* 0x0000000e200b7221 */ /* 0x000fe20000010000 */
[----:B------:R-:W-:Y:S03]  /*23fc0*/  PRMT R82, R63, 0x5410, R62 ;  /* 0x000054103f527816 */ /* 0x000fe6000000003e */
[----:B------:R-:W1:Y:S01]  /*23fd0*/  MUFU.EX2 R20, R65 ;  /* 0x0000004100147308 */ /* 0x000e620000000800 */
[C---:B------:R-:W-:Y:S01]  /*23fe0*/  FADD.FTZ R11, R61.reuse, R11 ;  /* 0x0000000b3d0b7221 */ /* 0x040fe20000010000 */
[----:B------:R-:W-:Y:S02]  /*23ff0*/  F2FP.PACK_AB R61, R61, R32 ;  /* 0x000000203d3d723e */ /* 0x000fe400000000ff */
[----:B-1----:R-:W-:Y:S01]  /*24000*/  F2FP.PACK_AB R128, R20, R21 ;  /* 0x000000151480723e */ /* 0x002fe200000000ff */
[----:B---3--:R-:W-:Y:S05]  /*24010*/  IMAD.WIDE.U32 R212, R41, -0x2daee0ad, RZ ;  /* 0xd2511f5329d47825 */ /* 0x008fea00078e00ff */
[----:B------:R-:W1:Y:S01]  /*24020*/  MUFU.EX2 R41, R191 ;  /* 0x000000bf00297308 */ /* 0x000e620000000800 */
[----:B------:R-:W-:Y:S01]  /*24030*/  LOP3.LUT R17, R13, R213, RZ, 0x3c, !PT ;  /* 0x000000d50d117212 */ /* 0x000fe200078e3cff */
[----:B------:R-:W-:Y:S04]  /*24040*/  FADD.FTZ R13, R8, R15 ;  /* 0x0000000f080d7221 */ /* 0x000fe80000010000 */
[----:B------:R-:W-:Y:S01]  /*24050*/  IMAD.WIDE.U32 R14, R17, -0x326172a9, RZ ;  /* 0xcd9e8d57110e7825 */ /* 0x000fe200078e00ff */
[----:B----4-:R-:W-:Y:S03]  /*24060*/  LOP3.LUT R16, R34, R211, RZ, 0x3c, !PT ;  /* 0x000000d322107212 */ /* 0x010fe600078e3cff */
[----:B------:R-:W-:Y:S02]  /*24070*/  FADD.FTZ R13, R5, R13 ;  /* 0x0000000d050d7221 */ /* 0x000fe40000010000 */
[----:B------:R-:W-:Y:S02]  /*24080*/  FADD.FTZ R5, R33, R11 ;  /* 0x0000000b21057221 */ /* 0x000fe40000010000 */
[----:B------:R-:W-:Y:S04]  /*24090*/  IMAD.WIDE.U32 R182, R16, -0x2daee0ad, RZ ;  /* 0xd2511f5310b67825 */ /* 0x000fe800078e00ff */
[----:B------:R-:W-:Y:S01]  /*240a0*/  FADD.FTZ R8, R12, R13 ;  /* 0x0000000d0c087221 */ /* 0x000fe20000010000 */
[----:B------:R-:W-:Y:S01]  /*240b0*/  LOP3.LUT R16, R183, R49, R212, 0x96, !PT ;  /* 0x00000031b7107212 */ /* 0x000fe200078e96d4 */
[----:B------:R-:W-:Y:S01]  /*240c0*/  FADD.FTZ R5, R70, R5 ;  /* 0x0000000546057221 */ /* 0x000fe20000010000 */
[----:B------:R-:W-:Y:S01]  /*240d0*/  LOP3.LUT R13, R15, R232, R210, 0x96, !PT ;  /* 0x000000e80f0d7212 */ /* 0x000fe200078e96d2 */
[C---:B------:R-:W-:Y:S01]  /*240e0*/  FADD.FTZ R11, R75.reuse, R8 ;  /* 0x000000084b0b7221 */ /* 0x040fe20000010000 */
[----:B------:R-:W-:Y:S01]  /*240f0*/  F2FP.PACK_AB R75, R75, R12 ;  /* 0x0000000c4b4b723e */ /* 0x000fe200000000ff */
[----:B------:R-:W-:Y:S01]  /*24100*/  IMAD.WIDE.U32 R178, R16, -0x326172a9, RZ ;  /* 0xcd9e8d5710b27825 */ /* 0x000fe200078e00ff */
[----:B------:R-:W-:Y:S03]  /*24110*/  F2FP.PACK_AB R70, R70, R33 ;  /* 0x000000214646723e */ /* 0x000fe600000000ff */
[----:B------:R-:W-:Y:S01]  /*24120*/  IMAD.WIDE.U32 R12, R13, -0x2daee0ad, RZ ;  /* 0xd2511f530d0c7825 */ /* 0x000fe200078e00ff */
[----:B------:R-:W-:Y:S03]  /*24130*/  LOP3.LUT R18, R179, R233, R14, 0x96, !PT ;  /* 0x000000e9b3127212 */ /* 0x000fe600078e960e */
[----:B------:R-:W-:Y:S01]  /*24140*/  FADD.FTZ R5, R24, R5 ;  /* 0x0000000518057221 */ /* 0x000fe20000010000 */
[----:B------:R-:W-:Y:S01]  /*24150*/  LOP3.LUT R16, R13, R234, R182, 0x96, !PT ;  /* 0x000000ea0d107212 */ /* 0x000fe200078e96b6 */
[----:B------:R-:W-:Y:S04]  /*24160*/  IMAD.WIDE.U32 R18, R18, -0x2daee0ad, RZ ;  /* 0xd2511f5312127825 */ /* 0x000fe800078e00ff */
[----:B------:R-:W-:Y:S01]  /*24170*/  IMAD.WIDE.U32 R16, R16, -0x326172a9, RZ ;  /* 0xcd9e8d5710107825 */ /* 0x000fe200078e00ff */
[----:B------:R-:W-:Y:S03]  /*24180*/  LOP3.LUT R19, R19, R241, R12, 0x96, !PT ;  /* 0x000000f113137212 */ /* 0x000fe600078e960c */
[----:B------:R-:W-:Y:S01]  /*24190*/  FADD.FTZ R8, R23, R5 ;  /* 0x0000000517087221 */ /* 0x000fe20000010000 */
[----:B------:R-:W-:Y:S01]  /*241a0*/  LOP3.LUT R12, R17, R231, R178, 0x96, !PT ;  /* 0x000000e7110c7212 */ /* 0x000fe200078e96b2 */
[----:B------:R-:W-:Y:S04]  /*241b0*/  FADD.FTZ R5, R21, R11 ;  /* 0x0000000b15057221 */ /* 0x000fe80000010000 */
[----:B------:R-:W-:Y:S04]  /*241c0*/  IMAD.WIDE.U32 R12, R12, -0x2daee0ad, RZ ;  /* 0xd2511f530c0c7825 */ /* 0x000fe800078e00ff */
[----:B------:R-:W-:Y:S01]  /*241d0*/  FADD.FTZ R25, R20, R5 ;  /* 0x0000000514197221 */ /* 0x000fe20000010000 */
[----:B------:R-:W-:Y:S01]  /*241e0*/  LOP3.LUT R17, R13, R239, R18, 0x96, !PT ;  /* 0x000000ef0d117212 */ /* 0x000fe200078e9612 */
[----:B------:R-:W-:Y:S04]  /*241f0*/  IMAD.WIDE.U32 R18, R19, -0x326172a9, RZ ;  /* 0xcd9e8d5713127825 */ /* 0x000fe800078e00ff */
[----:B------:R-:W-:Y:S01]  /*24200*/  FADD.FTZ R5, R22, R8 ;  /* 0x0000000816057221 */ /* 0x000fe20000010000 */
[----:B------:R-:W-:Y:S01]  /*24210*/  LOP3.LUT R20, R19, R240, R16, 0x96, !PT ;  /* 0x000000f013147212 */ /* 0x000fe200078e9610 */
[----:B------:R-:W-:Y:S04]  /*24220*/  IMAD.WIDE.U32 R16, R17, -0x326172a9, RZ ;  /* 0xcd9e8d5711107825 */ /* 0x000fe800078e00ff */
[----:B------:R-:W-:Y:S01]  /*24230*/  IMAD.WIDE.U32 R20, R20, -0x2daee0ad, RZ ;  /* 0xd2511f5314147825 */ /* 0x000fe200078e00ff */
[----:B------:R-:W-:Y:S03]  /*24240*/  LOP3.LUT R18, R17, R238, R18, 0x96, !PT ;  /* 0x000000ee11127212 */ /* 0x000fe600078e9612 */
[----:B-1----:R-:W-:Y:S01]  /*24250*/  FADD.FTZ R23, R41, R5 ;  /* 0x0000000529177221 */ /* 0x002fe20000010000 */
[----:B------:R-:W-:Y:S02]  /*24260*/  LOP3.LUT R12, R21, R236, R12, 0x96, !PT ;  /* 0x000000ec150c7212 */ /* 0x000fe400078e960c */
[----:B------:R-:W-:Y:S03]  /*24270*/  F2FP.PACK_AB R41, R41, R22 ;  /* 0x000000162929723e */ /* 0x000fe600000000ff */
[----:B------:R-:W-:Y:S05]  /*24280*/  IMAD.WIDE.U32 R12, R12, -0x326172a9, RZ ;  /* 0xcd9e8d570c0c7825 */ /* 0x000fea00078e00ff */
[----:B------:R-:W-:Y:S02]  /*24290*/  LOP3.LUT R8, R13, R242, R16, 0x96, !PT ;  /* 0x000000f20d087212 */ /* 0x000fe400078e9610 */
[----:B------:R-:W-:Y:S02]  /*242a0*/  LOP3.LUT R21, R12, 0xff, RZ, 0xc0, !PT ;  /* 0x000000ff0c157812 */ /* 0x000fe400078ec0ff */
[C---:B------:R-:W-:Y:S02]  /*242b0*/  LOP3.LUT R5, R8.reuse, 0xff, RZ, 0xc0, !PT ;  /* 0x000000ff08057812 */ /* 0x040fe400078ec0ff */
[--C-:B------:R-:W-:Y:S02]  /*242c0*/  SHF.R.U32.HI R11, RZ, 0x10, R8.reuse ;  /* 0x00000010ff0b7819 */ /* 0x100fe40000011608 */
[----:B------:R-:W-:Y:S02]  /*242d0*/  ISETP.GE.U32.AND P4, PT, R217, R5, PT ;  /* 0x00000005d900720c */ /* 0x000fe40003f86070 */
[----:B------:R-:W-:Y:S02]  /*242e0*/  LOP3.LUT R5, R8, 0xffff, RZ, 0xc0, !PT ;  /* 0x0000ffff08057812 */ /* 0x000fe400078ec0ff */
[----:B------:R-:W-:Y:S02]  /*242f0*/  LOP3.LUT R11, R11, 0xff, RZ, 0xc0, !PT ;  /* 0x000000ff0b0b7812 */ /* 0x000fe400078ec0ff */
[----:B------:R-:W-:Y:S02]  /*24300*/  SHF.R.U32.HI R5, RZ, 0x8, R5 ;  /* 0x00000008ff057819 */ /* 0x000fe40000011605 */
[----:B------:R-:W-:Y:S02]  /*24310*/  ISETP.GE.U32.AND P2, PT, R217, R11, PT ;  /* 0x0000000bd900720c */ /* 0x000fe40003f46070 */
[----:B------:R-:W-:Y:S02]  /*24320*/  LOP3.LUT R5, R5, 0xffff, RZ, 0xc0, !PT ;  /* 0x0000ffff05057812 */ /* 0x000fe400078ec0ff */
[----:B------:R-:W-:Y:S01]  /*24330*/  SHF.R.U32.HI R8, RZ, 0x18, R8 ;  /* 0x00000018ff087819 */ /* 0x000fe20000011608 */
[----:B------:R-:W-:Y:S01]  /*24340*/  @!P4 HADD2 R71, -R7.H0_H0, -RZ.H0_H0 ;  /* 0xa00000ff0747c230 */ /* 0x000fe20000000900 */
[----:B------:R-:W-:Y:S02]  /*24350*/  ISETP.GE.U32.AND P3, PT, R217, R5, PT ;  /* 0x00000005d900720c */ /* 0x000fe40003f66070 */
[----:B------:R-:W-:Y:S02]  /*24360*/  PRMT R5, R7, 0x7632, R5 ;  /* 0x0000763207057816 */ /* 0x000fe40000000005 */
[----:B------:R-:W-:Y:S01]  /*24370*/  ISETP.GE.U32.AND P1, PT, R217, R8, PT ;  /* 0x00000008d900720c */ /* 0x000fe20003f26070 */
[----:B------:R-:W-:Y:S01]  /*24380*/  @!P4 STL.S16 [R1+0x1dc], R71 ;  /* 0x0001dc470100c387 */ /* 0x000fe20000100600 */
[----:B------:R-:W-:Y:S01]  /*24390*/  PRMT R8, R9, 0x7632, R8 ;  /* 0x0000763209087816 */ /* 0x000fe20000000008 */
[----:B--2---:R-:W-:Y:S01]  /*243a0*/  @!P2 HADD2 R67, -R9.H0_H0, -RZ.H0_H0 ;  /* 0xa00000ff0943a230 */ /* 0x004fe20000000900 */
[----:B------:R-:W-:Y:S01]  /*243b0*/  LOP3.LUT R11, R12, 0xffff, RZ, 0xc0, !PT ;  /* 0x0000ffff0c0b7812 */ /* 0x000fe200078ec0ff */
[----:B------:R1:W2:Y:S01]  /*243c0*/  LDL.S16 R22, [R1+0x1f8] ;  /* 0x0001f80001167983 */ /* 0x0002a20000100600 */
[----:B------:R-:W-:Y:S02]  /*243d0*/  ISETP.GE.U32.AND P5, PT, R217, R21, PT ;  /* 0x00000015d900720c */ /* 0x000fe40003fa6070 */
[----:B------:R-:W-:Y:S01]  /*243e0*/  SHF.R.U32.HI R11, RZ, 0x8, R11 ;  /* 0x00000008ff0b7819 */ /* 0x000fe2000001160b */
[----:B------:R-:W-:Y:S01]  /*243f0*/  @!P3 HADD2 R43, -R5.H0_H0, -RZ.H0_H0 ;  /* 0xa00000ff052bb230 */ /* 0x000fe20000000900 */
[----:B------:R-:W-:Y:S02]  /*24400*/  PRMT R86, R7, 0x5410, R5 ;  /* 0x0000541007567816 */ /* 0x000fe40000000005 */
[----:B------:R-:W-:Y:S01]  /*24410*/  LOP3.LUT R19, R11, 0xffff, RZ, 0xc0, !PT ;  /* 0x0000ffff0b137812 */ /* 0x000fe200078ec0ff */
[----:B------:R-:W-:Y:S01]  /*24420*/  @!P1 HADD2 R31, -R8.H0_H0, -RZ.H0_H0 ;  /* 0xa00000ff081f9230 */ /* 0x000fe20000000900 */
[----:B------:R-:W-:Y:S01]  /*24430*/  PRMT R64, R43, 0x7610, R64 ;  /* 0x000076102b407816 */ /* 0x000fe20000000040 */
[----:B------:R3:W-:Y:S01]  /*24440*/  @!P3 STL.S16 [R1+0x1d8], R43 ;  /* 0x0001d82b0100b387 */ /* 0x0007e20000100600 */
[----:B------:R-:W-:Y:S02]  /*24450*/  ISETP.GE.U32.AND P0, PT, R217, R19, PT ;  /* 0x00000013d900720c */ /* 0x000fe40003f06070 */
[----:B------:R-:W-:Y:S01]  /*24460*/  PRMT R33, R31, 0x7610, R33 ;  /* 0x000076101f217816 */ /* 0x000fe20000000021 */
[----:B------:R1:W4:Y:S01]  /*24470*/  LDL.S16 R17, [R1+0x1f0] ;  /* 0x0001f00001117983 */ /* 0x0003220000100600 */
[----:B------:R-:W-:Y:S02]  /*24480*/  SHF.R.U32.HI R11, RZ, 0x10, R12 ;  /* 0x00000010ff0b7819 */ /* 0x000fe4000001160c */
[----:B------:R-:W-:Y:S02]  /*24490*/  @!P3 PRMT R5, R64, 0x5410, RZ ;  /* 0x000054104005b816 */ /* 0x000fe400000000ff */
[----:B------:R-:W-:Y:S02]  /*244a0*/  LOP3.LUT R24, R11, 0xff, RZ, 0xc0, !PT ;  /* 0x000000ff0b187812 */ /* 0x000fe400078ec0ff */
[----:B------:R-:W-:Y:S01]  /*244b0*/  PRMT R42, R67, 0x7610, R42 ;  /* 0x00007610432a7816 */ /* 0x000fe2000000002a */
[----:B------:R-:W-:Y:S01]  /*244c0*/  ST.E.U16 [R174.64+0x2], R5 ;  /* 0x00000205ae007985 */ /* 0x000fe2000c101504 */
[----:B------:R-:W-:Y:S02]  /*244d0*/  PRMT R87, R9, 0x5410, R8 ;  /* 0x0000541009577816 */ /* 0x000fe40000000008 */
[----:B------:R-:W-:Y:S02]  /*244e0*/  @!P2 PRMT R9, R42, 0x5410, RZ ;  /* 0x000054102a09a816 */ /* 0x000fe400000000ff */
[----:B------:R-:W-:Y:S02]  /*244f0*/  PRMT R65, R71, 0x7610, R65 ;  /* 0x0000761047417816 */ /* 0x000fe40000000041 */
[----:B------:R-:W-:Y:S01]  /*24500*/  @!P1 PRMT R8, R33, 0x5410, RZ ;  /* 0x0000541021089816 */ /* 0x000fe200000000ff */
[----:B------:R-:W-:Y:S01]  /*24510*/  @!P5 HADD2 R66, -R59.H0_H0, -RZ.H0_H0 ;  /* 0xa00000ff3b42d230 */ /* 0x000fe20000000900 */
[----:B------:R-:W-:Y:S04]  /*24520*/  @!P4 PRMT R7, R65, 0x5410, RZ ;  /* 0x000054104107c816 */ /* 0x000fe800000000ff */
[----:B------:R-:W-:Y:S01]  /*24530*/  PRMT R30, R66, 0x7610, R30 ;  /* 0x00007610421e7816 */ /* 0x000fe2000000001e */
[----:B---3--:R1:W3:Y:S04]  /*24540*/  LDL.S16 R43, [R1+0x1f4] ;  /* 0x0001f400012b7983 */ /* 0x0082e80000100600 */
[----:B------:R-:W-:Y:S04]  /*24550*/  @!P2 STL.S16 [R1+0x1bc], R67 ;  /* 0x0001bc430100a387 */ /* 0x000fe80000100600 */
[----:B------:R1:W-:Y:S04]  /*24560*/  @!P1 STL.S16 [R1+0x1b8], R31 ;  /* 0x0001b81f01009387 */ /* 0x0003e80000100600 */
[----:B------:R-:W4:Y:S04]  /*24570*/  LDL R16, [R1+0x2b4] ;  /* 0x0002b40001107983 */ /* 0x000f280000100800 */
[----:B------:R-:W-:Y:S04]  /*24580*/  ST.E.U16 [R174.64], R7 ;  /* 0x00000007ae007985 */ /* 0x000fe8000c101504 */
[----:B-1----:R-:W4:Y:S04]  /*24590*/  LDL R31, [R1+0x2b8] ;  /* 0x0002b800011f7983 */ /* 0x002f280000100800 */
[----:B------:R-:W-:Y:S01]  /*245a0*/  @!P5 STL.S16 [R1+0x1d4], R66 ;  /* 0x0001d4420100d387 */ /* 0x000fe20000100600 */
[C---:B------:R-:W-:Y:S01]  /*245b0*/  ISETP.GE.U32.AND P5, PT, R217.reuse, R24, PT ;  /* 0x00000018d900720c */ /* 0x040fe20003fa6070 */
[----:B--2---:R-:W-:Y:S05]  /*245c0*/  @!P0 HADD2 R22, -R58.H0_H0, -RZ.H0_H0 ;  /* 0xa00000ff3a168230 */ /* 0x004fea0000000900 */
[----:B------:R-:W-:Y:S01]  /*245d0*/  PRMT R27, R22, 0x7610, R27 ;  /* 0x00007610161b7816 */ /* 0x000fe2000000001b */
[----:B------:R1:W-:Y:S02]  /*245e0*/  @!P0 STL.S16 [R1+0x1f8], R22 ;  /* 0x0001f81601008387 */ /* 0x0003e40000100600 */
[----:B-1----:R-:W-:Y:S01]  /*245f0*/  SHF.R.U32.HI R22, RZ, 0x18, R12 ;  /* 0x00000018ff167819 */ /* 0x002fe2000001160c */
[----:B------:R-:W-:Y:S03]  /*24600*/  IMAD.WIDE.U32 R12, R18, -0x2daee0ad, RZ ;  /* 0xd2511f53120c7825 */ /* 0x000fe600078e00ff */
[----:B------:R-:W-:Y:S01]  /*24610*/  ISETP.GE.U32.AND P0, PT, R217, R22, PT ;  /* 0x00000016d900720c */ /* 0x000fe20003f06070 */
[----:B---3--:R-:W-:Y:S01]  /*24620*/  @!P5 HADD2 R43, -R63.H0_H0, -RZ.H0_H0 ;  /* 0xa00000ff3f2bd230 */ /* 0x008fe20000000900 */
[C---:B------:R-:W-:Y:S02]  /*24630*/  LOP3.LUT R85, R12.reuse, 0xff, RZ, 0xc0, !PT ;  /* 0x000000ff0c557812 */ /* 0x040fe400078ec0ff */
[----:B------:R-:W-:Y:S02]  /*24640*/  LOP3.LUT R18, R12, 0xffff, RZ, 0xc0, !PT ;  /* 0x0000ffff0c127812 */ /* 0x000fe400078ec0ff */
[----:B------:R-:W-:Y:S01]  /*24650*/  PRMT R29, R43, 0x7610, R29 ;  /* 0x000076102b1d7816 */ /* 0x000fe2000000001d */
[----:B------:R1:W-:Y:S01]  /*24660*/  @!P5 STL.S16 [R1+0x1f4], R43 ;  /* 0x0001f42b0100d387 */ /* 0x0003e20000100600 */
[----:B------:R-:W-:Y:S02]  /*24670*/  SHF.R.U32.HI R100, RZ, 0x18, R12 ;  /* 0x00000018ff647819 */ /* 0x000fe4000001160c */
[----:B------:R-:W-:Y:S02]  /*24680*/  LOP3.LUT R11, R13, R237, R20, 0x96, !PT ;  /* 0x000000ed0d0b7212 */ /* 0x000fe400078e9614 */
[----:B------:R-:W-:Y:S01]  /*24690*/  SHF.R.U32.HI R7, RZ, 0x8, R18 ;  /* 0x00000008ff077819 */ /* 0x000fe20000011612 */
[----:B----4-:R-:W-:Y:S01]  /*246a0*/  @!P0 HADD2 R17, -R62.H0_H0, -RZ.H0_H0 ;  /* 0xa00000ff3e118230 */ /* 0x010fe20000000900 */
[--C-:B------:R-:W-:Y:S01]  /*246b0*/  SHF.R.U32.HI R5, RZ, 0x10, R11.reuse ;  /* 0x00000010ff057819 */ /* 0x100fe2000001160b */
[----:B------:R-:W-:Y:S01]  /*246c0*/  MUFU.EX2 R20, R196 ;  /* 0x000000c400147308 */ /* 0x000fe20000000800 */
[----:B------:R-:W-:Y:S02]  /*246d0*/  LOP3.LUT R67, R11, 0xff, RZ, 0xc0, !PT ;  /* 0x000000ff0b437812 */ /* 0x000fe400078ec0ff */
[----:B------:R-:W-:Y:S01]  /*246e0*/  PRMT R28, R17, 0x7610, R28 ;  /* 0x00007610111c7816 */ /* 0x000fe2000000001c */
[----:B------:R2:W-:Y:S01]  /*246f0*/  @!P0 STL.S16 [R1+0x1f0], R17 ;  /* 0x0001f01101008387 */ /* 0x0005e20000100600 */
[----:B------:R-:W-:Y:S02]  /*24700*/  LOP3.LUT R64, R5, 0xff, RZ, 0xc0, !PT ;  /* 0x000000ff05407812 */ /* 0x000fe400078ec0ff */
[----:B------:R-:W-:Y:S01]  /*24710*/  SHF.R.U32.HI R72, RZ, 0x18, R11 ;  /* 0x00000018ff487819 */ /* 0x000fe2000001160b */
[----:B------:R3:W4:Y:S01]  /*24720*/  LDL.S16 R33, [R1+0x26c] ;  /* 0x00026c0001217983 */ /* 0x0007220000100600 */
[----:B------:R-:W-:Y:S02]  /*24730*/  LOP3.LUT R11, R11, 0xffff, RZ, 0xc0, !PT ;  /* 0x0000ffff0b0b7812 */ /* 0x000fe400078ec0ff */
[----:B------:R-:W-:Y:S01]  /*24740*/  LOP3.LUT R91, R7, 0xffff, RZ, 0xc0, !PT ;  /* 0x0000ffff075b7812 */ /* 0x000fe200078ec0ff */
[----:B------:R3:W3:Y:S01]  /*24750*/  LDL.S16 R18, [R1+0x270] ;  /* 0x0002700001127983 */ /* 0x0006e20000100600 */
[----:B------:R-:W-:Y:S01]  /*24760*/  SHF.R.U32.HI R11, RZ, 0x8, R11 ;  /* 0x00000008ff0b7819 */ /* 0x000fe2000001160b */
[----:B-1----:R-:W1:Y:S01]  /*24770*/  MUFU.EX2 R43, R68 ;  /* 0x00000044002b7308 */ /* 0x002e620000000800 */
[----:B------:R-:W-:Y:S02]  /*24780*/  IADD3 R168, P0, R174, R31, RZ ;  /* 0x0000001faea87210 */ /* 0x000fe40007f1e0ff */
[----:B------:R-:W3:Y:S03]  /*24790*/  LDL R31, [R1+0x290] ;  /* 0x00029000011f7983 */ /* 0x000ee60000100800 */
[----:B------:R-:W-:Y:S01]  /*247a0*/  IMAD.X R169, R175, 0x1, R16, P0 ;  /* 0x00000001afa97824 */ /* 0x000fe200000e0610 */
[----:B--2---:R-:W-:Y:S04]  /*247b0*/  SHF.R.U32.HI R17, RZ, 0x10, R12 ;  /* 0x00000010ff117819 */ /* 0x004fe8000001160c */
[----:B------:R2:W-:Y:S01]  /*247c0*/  ST.E.U16 [R168.64+0x2], R8 ;  /* 0x00000208a8007985 */ /* 0x0005e2000c101504 */
[----:B------:R-:W2:Y:S01]  /*247d0*/  MUFU.EX2 R12, R69 ;  /* 0x00000045000c7308 */ /* 0x000ea20000000800 */
[----:B------:R-:W-:Y:S02]  /*247e0*/  LOP3.LUT R99, R17, 0xff, RZ, 0xc0, !PT ;  /* 0x000000ff11637812 */ /* 0x000fe400078ec0ff */
[----:B------:R3:W-:Y:S01]  /*247f0*/  ST.E.U16 [R168.64], R9 ;  /* 0x00000009a8007985 */ /* 0x0007e2000c101504 */
[----:B-1----:R-:W-:Y:S01]  /*24800*/  FADD.FTZ R13, R43, R25 ;  /* 0x000000192b0d7221 */ /* 0x002fe20000010000 */
[C---:B--2---:R-:W-:Y:S03]  /*24810*/  F2FP.PACK_AB R43, R12.reuse, R43 ;  /* 0x0000002b0c2b723e */ /* 0x044fe600000000ff */
[----:B------:R-:W-:Y:S01]  /*24820*/  FADD.FTZ R16, R12, R13 ;  /* 0x0000000d0c107221 */ /* 0x000fe20000010000 */
[----:B------:R-:W2:Y:S01]  /*24830*/  LDL.64 R68, [R1+0x298] ;  /* 0x0002980001447983 */ /* 0x000ea20000100a00 */
[----:B------:R-:W1:Y:S01]  /*24840*/  MUFU.EX2 R13, R74 ;  /* 0x0000004a000d7308 */ /* 0x000e620000000800 */
[----:B------:R-:W-:Y:S01]  /*24850*/  FADD.FTZ R12, R20, R23 ;  /* 0x00000017140c7221 */ /* 0x000fe20000010000 */
[C---:B-1----:R-:W-:Y:S03]  /*24860*/  F2FP.PACK_AB R191, R13.reuse, R20 ;  /* 0x000000140dbf723e */ /* 0x042fe600000000ff */
[----:B------:R-:W-:Y:S05]  /*24870*/  FADD.FTZ R20, R13, R12 ;  /* 0x0000000c0d147221 */ /* 0x000fea0000010000 */
[----:B------:R1:W1:Y:S01]  /*24880*/  MUFU.EX2 R13, R53 ;  /* 0x00000035000d7308 */ /* 0x0002620000000800 */
[-CC-:B------:R-:W-:Y:S02]  /*24890*/  FFMA.FTZ R74, R193, R0.reuse, -R10.reuse ;  /* 0x00000000c14a7223 */ /* 0x180fe4000001080a */
[-C--:B------:R-:W-:Y:S07]  /*248a0*/  FFMA.FTZ R193, R124, R0.reuse, -R10 ;  /* 0x000000007cc17223 */ /* 0x080fee000001080a */
[----:B------:R-:W1:Y:S10]  /*248b0*/  MUFU.EX2 R12, R81 ;  /* 0x00000051000c7308 */ /* 0x000e740000000800 */
[----:B------:R-:W-:Y:S01]  /*248c0*/  MUFU.EX2 R74, R74 ;  /* 0x0000004a004a7308 */ /* 0x000fe20000000800 */
[----:B-1----:R-:W-:Y:S01]  /*248d0*/  LOP3.LUT R53, R11, 0xffff, RZ, 0xc0, !PT ;  /* 0x0000ffff0b357812 */ /* 0x002fe200078ec0ff */
[----:B------:R-:W-:Y:S01]  /*248e0*/  FADD.FTZ R16, R13, R16 ;  /* 0x000000100d107221 */ /* 0x000fe20000010000 */
[----:B------:R1:W4:Y:S01]  /*248f0*/  LDL.S16 R11, [R1+0x278] ;  /* 0x00027800010b7983 */ /* 0x0003220000100600 */
[C---:B------:R-:W-:Y:S02]  /*24900*/  F2FP.PACK_AB R183, R12.reuse, R13 ;  /* 0x0000000d0cb7723e */ /* 0x040fe400000000ff */
[----:B------:R-:W-:Y:S02]  /*24910*/  FADD.FTZ R66, R12, R16 ;  /* 0x000000100c427221 */ /* 0x000fe40000010000 */
[-CC-:B------:R-:W-:Y:S02]  /*24920*/  FFMA.FTZ R12, R184, R0.reuse, -R10.reuse ;  /* 0x00000000b80c7223 */ /* 0x180fe4000001080a */
[-CC-:B------:R-:W-:Y:S02]  /*24930*/  FFMA.FTZ R184, R108, R0.reuse, -R10.reuse ;  /* 0x000000006cb87223 */ /* 0x180fe4000001080a */
[----:B------:R1:W1:Y:S02]  /*24940*/  MUFU.EX2 R42, R12 ;  /* 0x0000000c002a7308 */ /* 0x0002640000000800 */
[-CC-:B-1----:R-:W-:Y:S02]  /*24950*/  FFMA.FTZ R12, R185, R0.reuse, -R10.reuse ;  /* 0x00000000b90c7223 */ /* 0x182fe4000001080a */
[----:B------:R-:W-:Y:S06]  /*24960*/  FFMA.FTZ R185, R121, R0, -R10 ;  /* 0x0000000079b97223 */ /* 0x000fec000001080a */
[----:B------:R1:W1:Y:S10]  /*24970*/  MUFU.EX2 R13, R12 ;  /* 0x0000000c000d7308 */ /* 0x0002740000000800 */
[----:B------:R-:W-:Y:S01]  /*24980*/  MUFU.EX2 R185, R185 ;  /* 0x000000b900b97308 */ /* 0x000fe20000000800 */
[----:B-1----:R-:W-:Y:S01]  /*24990*/  FADD.FTZ R12, R42, R26 ;  /* 0x0000001a2a0c7221 */ /* 0x002fe20000010000 */
[C---:B------:R-:W-:Y:S03]  /*249a0*/  F2FP.PACK_AB R42, R13.reuse, R42 ;  /* 0x0000002a0d2a723e */ /* 0x040fe600000000ff */
[----:B------:R-:W-:Y:S02]  /*249b0*/  FADD.FTZ R73, R13, R12 ;  /* 0x0000000c0d497221 */ /* 0x000fe40000010000 */
[----:B---3--:R-:W-:Y:S02]  /*249c0*/  IMAD.WIDE.U32 R208, R31, -0x326172a9, RZ ;  /* 0xcd9e8d571fd07825 */ /* 0x008fe400078e00ff */
[----:B------:R1:W3:Y:S03]  /*249d0*/  LDL.S16 R31, [R1+0x274] ;  /* 0x00027400011f7983 */ /* 0x0002e60000100600 */
[----:B------:R-:W-:Y:S02]  /*249e0*/  LOP3.LUT R5, R34, R209, RZ, 0x3c, !PT ;  /* 0x000000d122057212 */ /* 0x000fe400078e3cff */
[----:B------:R-:W-:Y:S01]  /*249f0*/  LOP3.LUT R8, R15, R232, R208, 0x96, !PT ;  /* 0x000000e80f087212 */ /* 0x000fe200078e96d0 */
[----:B------:R-:W3:Y:S02]  /*24a00*/  LDL R34, [R1+0x294] ;  /* 0x0002940001227983 */ /* 0x000ee40000100800 */
[----:B------:R-:W-:Y:S04]  /*24a10*/  IMAD.WIDE.U32 R180, R5, -0x2daee0ad, RZ ;  /* 0xd2511f5305b47825 */ /* 0x000fe800078e00ff */
[----:B------:R-:W-:Y:S01]  /*24a20*/  IMAD.WIDE.U32 R8, R8, -0x2daee0ad, RZ ;  /* 0xd2511f5308087825 */ /* 0x000fe200078e00ff */
[----:B------:R-:W-:Y:S04]  /*24a30*/  LOP3.LUT R5, R181, R49, R212, 0x96, !PT ;  /* 0x00000031b5057212 */ /* 0x000fe800078e96d4 */
[----:B------:R-:W-:Y:S01]  /*24a40*/  LOP3.LUT R12, R9, R234, R180, 0x96, !PT ;  /* 0x000000ea090c7212 */ /* 0x000fe200078e96b4 */
[----:B------:R-:W-:Y:S04]  /*24a50*/  IMAD.WIDE.U32 R176, R5, -0x326172a9, RZ ;  /* 0xcd9e8d5705b07825 */ /* 0x000fe800078e00ff */
[----:B------:R-:W-:Y:S01]  /*24a60*/  IMAD.WIDE.U32 R12, R12, -0x326172a9, RZ ;  /* 0xcd9e8d570c0c7825 */ /* 0x000fe200078e00ff */
[----:B------:R-:W-:Y:S05]  /*24a70*/  LOP3.LUT R14, R177, R233, R14, 0x96, !PT ;  /* 0x000000e9b10e7212 */ /* 0x000fea00078e960e */
[----:B------:R-:W-:Y:S05]  /*24a80*/  IMAD.WIDE.U32 R14, R14, -0x2daee0ad, RZ ;  /* 0xd2511f530e0e7825 */ /* 0x000fea00078e00ff */
[----:B------:R-:W-:Y:S02]  /*24a90*/  LOP3.LUT R15, R15, R241, R8, 0x96, !PT ;  /* 0x000000f10f0f7212 */ /* 0x000fe400078e9608 */
[----:B------:R-:W-:Y:S05]  /*24aa0*/  LOP3.LUT R8, R13, R231, R176, 0x96, !PT ;  /* 0x000000e70d087212 */ /* 0x000fea00078e96b0 */
[----:B------:R-:W-:Y:S05]  /*24ab0*/  IMAD.WIDE.U32 R8, R8, -0x2daee0ad, RZ ;  /* 0xd2511f5308087825 */ /* 0x000fea00078e00ff */
[----:B------:R-:W-:Y:S01]  /*24ac0*/  LOP3.LUT R13, R9, R239, R14, 0x96, !PT ;  /* 0x000000ef090d7212 */ /* 0x000fe200078e960e */
[----:B------:R-:W-:Y:S05]  /*24ad0*/  IMAD.WIDE.U32 R14, R15, -0x326172a9, RZ ;  /* 0xcd9e8d570f0e7825 */ /* 0x000fea00078e00ff */
[----:B------:R-:W-:Y:S01]  /*24ae0*/  LOP3.LUT R16, R15, R240, R12, 0x96, !PT ;  /* 0x000000f00f107212 */ /* 0x000fe200078e960c */
[----:B------:R-:W-:Y:S04]  /*24af0*/  IMAD.WIDE.U32 R12, R13, -0x326172a9, RZ ;  /* 0xcd9e8d570d0c7825 */ /* 0x000fe800078e00ff */
[----:B------:R-:W-:Y:S01]  /*24b00*/  IMAD.WIDE.U32 R16, R16, -0x2daee0ad, RZ ;  /* 0xd2511f5310107825 */ /* 0x000fe200078e00ff */
[----:B------:R-:W-:Y:S04]  /*24b10*/  LOP3.LUT R14, R13, R238, R14, 0x96, !PT ;  /* 0x000000ee0d0e7212 */ /* 0x000fe800078e960e */
[----:B------:R-:W-:Y:S02]  /*24b20*/  LOP3.LUT R8, R17, R236, R8, 0x96, !PT ;  /* 0x000000ec11087212 */ /* 0x000fe400078e9608 */
[----:B------:R1:W4:Y:S03]  /*24b30*/  LDL.S16 R17, [R1+0x27c] ;  /* 0x00027c0001117983 */ /* 0x0003260000100600 */
[----:B------:R-:W-:Y:S05]  /*24b40*/  IMAD.WIDE.U32 R8, R8, -0x326172a9, RZ ;  /* 0xcd9e8d5708087825 */ /* 0x000fea00078e00ff */
[----:B------:R-:W-:Y:S02]  /*24b50*/  LOP3.LUT R5, R9, R242, R12, 0x96, !PT ;  /* 0x000000f209057212 */ /* 0x000fe400078e960c */
[----:B--2---:R-:W-:Y:S02]  /*24b60*/  IADD3 R12, P0, R68, R168, RZ ;  /* 0x000000a8440c7210 */ /* 0x004fe40007f1e0ff */
[----:B------:R-:W-:Y:S02]  /*24b70*/  LOP3.LUT R7, R5, 0xff, RZ, 0xc0, !PT ;  /* 0x000000ff05077812 */ /* 0x000fe400078ec0ff */
[----:B------:R-:W-:Y:S01]  /*24b80*/  SHF.R.U32.HI R49, RZ, 0x18, R8 ;  /* 0x00000018ff317819 */ /* 0x000fe20000011608 */
[----:B---3--:R-:W-:Y:S01]  /*24b90*/  IMAD.X R13, R34, 0x1, R169, P0 ;  /* 0x00000001220d7824 */ /* 0x008fe200000e06a9 */
[----:B------:R-:W-:Y:S11]  /*24ba0*/  ISETP.GE.U32.AND P0, PT, R217, R7, PT ;  /* 0x00000007d900720c */ /* 0x000ff60003f06070 */
[----:B------:R-:W-:Y:S02]  /*24bb0*/  @!UPT UIADD3 URZ, URZ, URZ, URZ ;  /* 0x0000003f3f3ff290 */ /* 0x000fe4000fffe03f */
[----:B----4-:R-:W-:Y:S05]  /*24bc0*/  @!P0 HADD2 R11, -R4.H0_H0, -RZ.H0_H0 ;  /* 0xa00000ff040b8230 */ /* 0x010fea0000000900 */
[----:B------:R-:W-:Y:S01]  /*24bd0*/  PRMT R7, R11, 0x7610, R7 ;  /* 0x000076100b077816 */ /* 0x000fe20000000007 */
[----:B------:R-:W-:Y:S03]  /*24be0*/  @!P0 STL.S16 [R1+0x278], R11 ;  /* 0x0002780b01008387 */ /* 0x000fe60000100600 */
[----:B------:R-:W-:Y:S02]  /*24bf0*/  @!P0 PRMT R4, R7, 0x5410, RZ ;  /* 0x0000541007048816 */ /* 0x000fe400000000ff */
[----:B------:R1:W2:Y:S04]  /*24c00*/  LDL.S16 R7, [R1+0x280] ;  /* 0x0002800001077983 */ /* 0x0002a80000100600 */
[----:B------:R3:W-:Y:S02]  /*24c10*/  ST.E.U16 [R12.64], R4 ;  /* 0x000000040c007985 */ /* 0x0007e4000c101504 */
[----:B---3--:R-:W-:Y:S02]  /*24c20*/  LOP3.LUT R4, R5, 0xffff, RZ, 0xc0, !PT ;  /* 0x0000ffff05047812 */ /* 0x008fe400078ec0ff */
[--C-:B------:R-:W-:Y:S02]  /*24c30*/  SHF.R.U32.HI R13, RZ, 0x10, R5.reuse ;  /* 0x00000010ff0d7819 */ /* 0x100fe40000011605 */
[----:B------:R-:W-:Y:S02]  /*24c40*/  SHF.R.U32.HI R4, RZ, 0x8, R4 ;  /* 0x00000008ff047819 */ /* 0x000fe40000011604 */
[----:B------:R-:W-:Y:S02]  /*24c50*/  LOP3.LUT R13, R13, 0xff, RZ, 0xc0, !PT ;  /* 0x000000ff0d0d7812 */ /* 0x000fe400078ec0ff */
[----:B------:R-:W-:Y:S02]  /*24c60*/  LOP3.LUT R11, R4, 0xffff, RZ, 0xc0, !PT ;  /* 0x0000ffff040b7812 */ /* 0x000fe400078ec0ff */
[----:B------:R-:W-:Y:S02]  /*24c70*/  SHF.R.U32.HI R12, RZ, 0x18, R5 ;  /* 0x00000018ff0c7819 */ /* 0x000fe40000011605 */
[C---:B------:R-:W-:Y:S02]  /*24c80*/  ISETP.GE.U32.AND P1, PT, R217.reuse, R11, PT ;  /* 0x0000000bd900720c */ /* 0x040fe40003f26070 */
[----:B------:R-:W-:Y:S02]  /*24c90*/  ISETP.GE.U32.AND P0, PT, R217, R12, PT ;  /* 0x0000000cd900720c */ /* 0x000fe40003f06070 */
[----:B------:R-:W-:Y:S01]  /*24ca0*/  LOP3.LUT R4, R8, 0xffff, RZ, 0xc0, !PT ;  /* 0x0000ffff08047812 */ /* 0x000fe200078ec0ff */
[----:B------:R-:W-:Y:S03]  /*24cb0*/  FMUL.FTZ R9, R3, R153 ;  /* 0x0000009903097220 */ /* 0x000fe60000410000 */
[----:B------:R-:W-:Y:S05]  /*24cc0*/  SHF.R.U32.HI R4, RZ, 0x8, R4 ;  /* 0x00000008ff047819 */ /* 0x000fea0000011604 */
[----:B------:R-:W-:Y:S02]  /*24cd0*/  @!P1 HADD2 R33, -R44.H0_H0, -RZ.H0_H0 ;  /* 0xa00000ff2c219230 */ /* 0x000fe40000000900 */
[----:B------:R-:W-:Y:S03]  /*24ce0*/  @!P0 HADD2 R18, -R55.H0_H0, -RZ.H0_H0 ;  /* 0xa00000ff37128230 */ /* 0x000fe60000000900 */
[----:B------:R-:W-:Y:S01]  /*24cf0*/  PRMT R26, R33, 0x7610, R26 ;  /* 0x00007610211a7816 */ /* 0x000fe2000000001a */
[----:B------:R-:W-:Y:S01]  /*24d00*/  @!P1 STL.S16 [R1+0x26c], R33 ;  /* 0x00026c2101009387 */ /* 0x000fe20000100600 */
[----:B------:R-:W-:Y:S02]  /*24d10*/  ISETP.GE.U32.AND P1, PT, R217, R13, PT ;  /* 0x0000000dd900720c */ /* 0x000fe40003f26070 */
[----:B------:R-:W-:Y:S11]  /*24d20*/  PRMT R15, R18, 0x7610, R15 ;  /* 0x00007610120f7816 */ /* 0x000ff6000000000f */
[----:B------:R-:W-:Y:S05]  /*24d30*/  @!P1 HADD2 R31, -R57.H0_H0, -RZ.H0_H0 ;  /* 0xa00000ff391f9230 */ /* 0x000fea0000000900 */
[----:B------:R-:W-:Y:S01]  /*24d40*/  PRMT R25, R31, 0x7610, R25 ;  /* 0x000076101f197816 */ /* 0x000fe20000000019 */
[----:B------:R-:W-:Y:S04]  /*24d50*/  @!P1 STL.S16 [R1+0x274], R31 ;  /* 0x0002741f01009387 */ /* 0x000fe80000100600 */
[----:B------:R3:W-:Y:S02]  /*24d60*/  @!P0 STL.S16 [R1+0x270], R18 ;  /* 0x0002701201008387 */ /* 0x0007e40000100600 */
[----:B---3--:R-:W-:Y:S04]  /*24d70*/  LOP3.LUT R18, R8, 0xff, RZ, 0xc0, !PT ;  /* 0x000000ff08127812 */ /* 0x008fe800078ec0ff */
[----:B------:R-:W-:Y:S11]  /*24d80*/  ISETP.GE.U32.AND P0, PT, R217, R18, PT ;  /* 0x00000012d900720c */ /* 0x000ff60003f06070 */
[----:B------:R-:W-:Y:S02]  /*24d90*/  @!UPT UIADD3 URZ, URZ, URZ, URZ ;  /* 0x0000003f3f3ff290 */ /* 0x000fe4000fffe03f */
[----:B------:R-:W-:Y:S05]  /*24da0*/  @!P0 HADD2 R17, -R51.H0_H0, -RZ.H0_H0 ;  /* 0xa00000ff33118230 */ /* 0x000fea0000000900 */
[----:B------:R-:W-:Y:S01]  /*24db0*/  PRMT R32, R17, 0x7610, R32 ;  /* 0x0000761011207816 */ /* 0x000fe20000000020 */
[----:B------:R3:W-:Y:S02]  /*24dc0*/  @!P0 STL.S16 [R1+0x27c], R17 ;  /* 0x00027c1101008387 */ /* 0x0007e40000100600 */
[----:B---3--:R-:W-:Y:S02]  /*24dd0*/  LOP3.LUT R17, R4, 0xffff, RZ, 0xc0, !PT ;  /* 0x0000ffff04117812 */ /* 0x008fe400078ec0ff */
[----:B------:R-:W-:Y:S02]  /*24de0*/  SHF.R.U32.HI R4, RZ, 0x10, R8 ;  /* 0x00000010ff047819 */ /* 0x000fe40000011608 */
[----:B------:R-:W-:Y:S02]  /*24df0*/  ISETP.GE.U32.AND P0, PT, R217, R17, PT ;  /* 0x00000011d900720c */ /* 0x000fe40003f06070 */
[----:B------:R-:W-:Y:S01]  /*24e00*/  LOP3.LUT R34, R4, 0xff, RZ, 0xc0, !PT ;  /* 0x000000ff04227812 */ /* 0x000fe200078ec0ff */
[----:B------:R-:W-:Y:S04]  /*24e10*/  IMAD.WIDE.U32 R4, R14, -0x2daee0ad, RZ ;  /* 0xd2511f530e047825 */ /* 0x000fe800078e00ff */
[----:B------:R-:W-:Y:S01]  /*24e20*/  FMUL.FTZ R14, R2, R150 ;  /* 0x00000096020e7220 */ /* 0x000fe20000410000 */
[----:B------:R-:W-:Y:S05]  /*24e30*/  LOP3.LUT R68, R4, 0xffff, RZ, 0xc0, !PT ;  /* 0x0000ffff04447812 */ /* 0x000fea00078ec0ff */
[----:B--2---:R-:W-:Y:S05]  /*24e40*/  @!P0 HADD2 R7, -R45.H0_H0, -RZ.H0_H0 ;  /* 0xa00000ff2d078230 */ /* 0x004fea0000000900 */
[----:B------:R-:W-:Y:S01]  /*24e50*/  PRMT R23, R7, 0x7610, R23 ;  /* 0x0000761007177816 */ /* 0x000fe20000000017 */
[----:B------:R2:W-:Y:S04]  /*24e60*/  @!P0 STL.S16 [R1+0x280], R7 ;  /* 0x0002800701008387 */ /* 0x0005e80000100600 */
[----:B------:R-:W3:Y:S04]  /*24e70*/  LDL R71, [R1+0x2a0] ;  /* 0x0002a00001477983 */ /* 0x000ee80000100800 */
[----:B------:R-:W4:Y:S04]  /*24e80*/  LDL R69, [R1+0x2a4] ;  /* 0x0002a40001457983 */ /* 0x000f280000100800 */
[----:B------:R-:W4:Y:S04]  /*24e90*/  LDL R33, [R1+0x2b0] ;  /* 0x0002b00001217983 */ /* 0x000f280000100800 */
[----:B------:R-:W4:Y:S04]  /*24ea0*/  LDL R31, [R1+0x2ac] ;  /* 0x0002ac00011f7983 */ /* 0x000f280000100800 */
[----:B------:R1:W4:Y:S04]  /*24eb0*/  LDL.S16 R81, [R1+0x268] ;  /* 0x0002680001517983 */ /* 0x0003280000100600 */
[----:B------:R1:W4:Y:S01]  /*24ec0*/  LDL.S16 R105, [R1+0x25c] ;  /* 0x00025c0001697983 */ /* 0x0003220000100600 */
[----:B--2---:R-:W-:Y:S01]  /*24ed0*/  LOP3.LUT R7, R5, R237, R16, 0x96, !PT ;  /* 0x000000ed05077212 */ /* 0x004fe200078e9610 */
[----:B------:R-:W-:Y:S01]  /*24ee0*/  FMUL.FTZ R16, R6, R160 ;  /* 0x000000a006107220 */ /* 0x000fe20000410000 */
[----:B------:R-:W-:Y:S01]  /*24ef0*/  MUFU.EX2 R5, R202 ;  /* 0x000000ca00057308 */ /* 0x000fe20000000800 */
[----:B------:R1:W2:Y:S01]  /*24f00*/  LDL.S16 R89, [R1+0x260] ;  /* 0x0002600001597983 */ /* 0x0002a20000100600 */
[C---:B------:R-:W-:Y:S02]  /*24f10*/  LOP3.LUT R8, R7.reuse, 0xffff, RZ, 0xc0, !PT ;  /* 0x0000ffff07087812 */ /* 0x040fe400078ec0ff */
[----:B------:R-:W-:Y:S01]  /*24f20*/  LOP3.LUT R65, R7, 0xff, RZ, 0xc0, !PT ;  /* 0x000000ff07417812 */ /* 0x000fe200078ec0ff */
[----:B------:R-:W2:Y:S01]  /*24f30*/  LDL.LU R196, [R1+0x4] ;  /* 0x0000040001c47983 */ /* 0x000ea20000300800 */
[----:B------:R-:W-:Y:S03]  /*24f40*/  SHF.R.U32.HI R8, RZ, 0x8, R8 ;  /* 0x00000008ff087819 */ /* 0x000fe60000011608 */
[----:B------:R1:W2:Y:S01]  /*24f50*/  LDL.S16 R94, [R1+0x24c] ;  /* 0x00024c00015e7983 */ /* 0x0002a20000100600 */
[----:B------:R-:W-:Y:S03]  /*24f60*/  LOP3.LUT R8, R8, 0xffff, RZ, 0xc0, !PT ;  /* 0x0000ffff08087812 */ /* 0x000fe600078ec0ff */
[----:B------:R1:W2:Y:S01]  /*24f70*/  LDL.S16 R79, [R1+0x248] ;  /* 0x00024800014f7983 */ /* 0x0002a20000100600 */
[C---:B------:R-:W-:Y:S02]  /*24f80*/  ISETP.GE.U32.AND P6, PT, R217.reuse, R8, PT ;  /* 0x00000008d900720c */ /* 0x040fe40003fc6070 */
[--C-:B------:R-:W-:Y:S02]  /*24f90*/  SHF.R.U32.HI R8, RZ, 0x10, R7.reuse ;  /* 0x00000010ff087819 */ /* 0x100fe40000011607 */
[----:B------:R-:W-:Y:S02]  /*24fa0*/  SHF.R.U32.HI R7, RZ, 0x18, R7 ;  /* 0x00000018ff077819 */ /* 0x000fe40000011607 */
[----:B------:R-:W-:Y:S02]  /*24fb0*/  LOP3.LUT R8, R8, 0xff, RZ, 0xc0, !PT ;  /* 0x000000ff08087812 */ /* 0x000fe400078ec0ff */
[C---:B------:R-:W-:Y:S02]  /*24fc0*/  ISETP.GE.U32.AND P4, PT, R217.reuse, R7, PT ;  /* 0x00000007d900720c */ /* 0x040fe40003f86070 */
[----:B------:R-:W-:Y:S01]  /*24fd0*/  ISETP.GE.U32.AND P5, PT, R217, R8, PT ;  /* 0x00000008d900720c */ /* 0x000fe20003fa6070 */
[----:B------:R-:W-:Y:S01]  /*24fe0*/  FMUL.FTZ R8, R3, R152 ;  /* 0x0000009803087220 */ /* 0x000fe20000410000 */
[----:B------:R-:W-:Y:S02]  /*24ff0*/  LOP3.LUT R7, R4, 0xff, RZ, 0xc0, !PT ;  /* 0x000000ff04077812 */ /* 0x000fe400078ec0ff */
[----:B------:R-:W-:Y:S02]  /*25000*/  @P6 LOP3.LUT R220, R220, 0x8000000, RZ, 0xfc, !PT ;  /* 0x08000000dcdc6812 */ /* 0x000fe400078efcff */
[C---:B------:R-:W-:Y:S01]  /*25010*/  ISETP.GE.U32.AND P6, PT, R217.reuse, R11, PT ;  /* 0x0000000bd900720c */ /* 0x040fe20003fc6070 */
[----:B------:R-:W-:Y:S01]  /*25020*/  FMUL.FTZ R11, R2, R155 ;  /* 0x0000009b020b7220 */ /* 0x000fe20000410000 */
[----:B------:R-:W-:Y:S02]  /*25030*/  LOP3.LUT R220, R220, 0xefffffff, RZ, 0xc0, !PT ;  /* 0xefffffffdcdc7812 */ /* 0x000fe400078ec0ff */
[C---:B------:R-:W-:Y:S02]  /*25040*/  ISETP.GE.U32.AND P3, PT, R217.reuse, R7, PT ;  /* 0x00000007d900720c */ /* 0x040fe40003f66070 */
[--C-:B------:R-:W-:Y:S02]  /*25050*/  SHF.R.U32.HI R7, RZ, 0x10, R4.reuse ;  /* 0x00000010ff077819 */ /* 0x100fe40000011604 */
[----:B------:R-:W-:Y:S02]  /*25060*/  @P5 LOP3.LUT R220, R220, 0x10000000, RZ, 0xfc, !PT ;  /* 0x10000000dcdc5812 */ /* 0x000fe400078efcff */
[----:B------:R-:W-:Y:S01]  /*25070*/  ISETP.GE.U32.AND P5, PT, R217, R13, PT ;  /* 0x0000000dd900720c */ /* 0x000fe20003fa6070 */
[----:B------:R-:W-:Y:S01]  /*25080*/  FMUL.FTZ R13, R3, R149 ;  /* 0x00000095030d7220 */ /* 0x000fe20000410000 */
[----:B------:R-:W-:Y:S02]  /*25090*/  SHF.R.U32.HI R4, RZ, 0x18, R4 ;  /* 0x00000018ff047819 */ /* 0x000fe40000011604 */
[----:B------:R-:W-:Y:S01]  /*250a0*/  @!P6 PRMT R44, R26, 0x5410, RZ ;  /* 0x000054101a2ce816 */ /* 0x000fe200000000ff */
[----:B------:R-:W-:Y:S01]  /*250b0*/  FMUL.FTZ R26, R2, R142 ;  /* 0x0000008e021a7220 */ /* 0x000fe20000410000 */
[----:B------:R-:W-:Y:S01]  /*250c0*/  ISETP.GE.U32.AND P6, PT, R217, R12, PT ;  /* 0x0000000cd900720c */ /* 0x000fe20003fc6070 */
[----:B------:R-:W-:Y:S01]  /*250d0*/  FMUL.FTZ R12, R3, R148 ;  /* 0x00000094030c7220 */ /* 0x000fe20000410000 */
[----:B------:R-:W-:Y:S02]  /*250e0*/  ISETP.GE.U32.AND P1, PT, R217, R4, PT ;  /* 0x00000004d900720c */ /* 0x000fe40003f26070 */
[----:B------:R-:W-:Y:S01]  /*250f0*/  LOP3.LUT R7, R7, 0xff, RZ, 0xc0, !PT ;  /* 0x000000ff07077812 */ /* 0x000fe200078ec0ff */
[----:B------:R-:W1:Y:S02]  /*25100*/  MUFU.EX2 R4, R200 ;  /* 0x000000c800047308 */ /* 0x000e640000000800 */
[----:B------:R-:W-:Y:S01]  /*25110*/  @!P5 PRMT R57, R25, 0x5410, RZ ;  /* 0x000054101939d816 */ /* 0x000fe200000000ff */
[----:B------:R-:W-:Y:S01]  /*25120*/  FMUL.FTZ R25, R3, R141 ;  /* 0x0000008d03197220 */ /* 0x000fe20000410000 */
[C---:B------:R-:W-:Y:S01]  /*25130*/  ISETP.GE.U32.AND P5, PT, R217.reuse, R21, PT ;  /* 0x00000015d900720c */ /* 0x040fe20003fa6070 */
[----:B------:R-:W-:Y:S01]  /*25140*/  FMUL.FTZ R21, R6, R157 ;  /* 0x0000009d06157220 */ /* 0x000fe20000410000 */
[----:B------:R-:W-:Y:S01]  /*25150*/  ISETP.GE.U32.AND P2, PT, R217, R7, PT ;  /* 0x00000007d900720c */ /* 0x000fe20003f46070 */
[----:B------:R-:W-:Y:S01]  /*25160*/  FMUL.FTZ R7, R35, R167 ;  /* 0x000000a723077220 */ /* 0x000fe20000410000 */
[----:B------:R-:W-:Y:S01]  /*25170*/  @!P6 PRMT R55, R15, 0x5410, RZ ;  /* 0x000054100f37e816 */ /* 0x000fe200000000ff */
[----:B------:R-:W-:Y:S01]  /*25180*/  FMUL.FTZ R15, R2, R151 ;  /* 0x00000097020f7220 */ /* 0x000fe20000410000 */
[----:B------:R-:W-:Y:S01]  /*25190*/  ISETP.GE.U32.AND P6, PT, R217, R19, PT ;  /* 0x00000013d900720c */ /* 0x000fe20003fc6070 */
[----:B------:R-:W-:Y:S06]  /*251a0*/  FMUL.FTZ R19, R35, R163 ;  /* 0x000000a323137220 */ /* 0x000fec0000410000 */
[----:B------:R-:W-:Y:S01]  /*251b0*/  @!P5 PRMT R59, R30, 0x5410, RZ ;  /* 0x000054101e3bd816 */ /* 0x000fe200000000ff */
[C---:B------:R-:W-:Y:S01]  /*251c0*/  FMUL.FTZ R30, R2.reuse, R138 ;  /* 0x0000008a021e7220 */ /* 0x040fe20000410000 */
[----:B------:R-:W-:Y:S01]  /*251d0*/  ISETP.GE.U32.AND P5, PT, R217, R24, PT ;  /* 0x00000018d900720c */ /* 0x000fe20003fa6070 */
[----:B------:R-:W-:Y:S03]  /*251e0*/  FMUL.FTZ R24, R3, R140 ;  /* 0x0000008c03187220 */ /* 0x000fe60000410000 */
[----:B------:R-:W-:Y:S01]  /*251f0*/  @!P6 PRMT R58, R27, 0x5410, RZ ;  /* 0x000054101b3ae816 */ /* 0x000fe200000000ff */
[----:B------:R-:W-:Y:S01]  /*25200*/  FMUL.FTZ R27, R2, R143 ;  /* 0x0000008f021b7220 */ /* 0x000fe20000410000 */
[----:B------:R-:W-:Y:S01]  /*25210*/  ISETP.GE.U32.AND P6, PT, R217, R22, PT ;  /* 0x00000016d900720c */ /* 0x000fe20003fc6070 */
[----:B------:R-:W-:Y:S06]  /*25220*/  FMUL.FTZ R22, R35, R158 ;  /* 0x0000009e23167220 */ /* 0x000fec0000410000 */
[----:B------:R-:W-:Y:S01]  /*25230*/  @!P5 PRMT R63, R29, 0x5410, RZ ;  /* 0x000054101d3fd816 */ /* 0x000fe200000000ff */
[----:B------:R-:W-:Y:S01]  /*25240*/  FMUL.FTZ R29, R3, R137 ;  /* 0x00000089031d7220 */ /* 0x000fe20000410000 */
[----:B------:R-:W-:Y:S01]  /*25250*/  ISETP.GE.U32.AND P5, PT, R217, R18, PT ;  /* 0x00000012d900720c */ /* 0x000fe20003fa6070 */
[----:B------:R-:W-:Y:S03]  /*25260*/  FMUL.FTZ R18, R35, R162 ;  /* 0x000000a223127220 */ /* 0x000fe60000410000 */
[----:B------:R-:W-:Y:S01]  /*25270*/  @!P6 PRMT R62, R28, 0x5410, RZ ;  /* 0x000054101c3ee816 */ /* 0x000fe200000000ff */
[----:B------:R-:W-:Y:S01]  /*25280*/  FMUL.FTZ R28, R3, R136 ;  /* 0x00000088031c7220 */ /* 0x000fe20000410000 */
[C---:B------:R-:W-:Y:S01]  /*25290*/  ISETP.GE.U32.AND P6, PT, R217.reuse, R17, PT ;  /* 0x00000011d900720c */ /* 0x040fe20003fc6070 */
[----:B------:R-:W-:Y:S06]  /*252a0*/  FMUL.FTZ R17, R6, R161 ;  /* 0x000000a106117220 */ /* 0x000fec0000410000 */
[----:B------:R-:W-:Y:S01]  /*252b0*/  @!P5 PRMT R51, R32, 0x5410, RZ ;  /* 0x000054102033d816 */ /* 0x000fe200000000ff */
[----:B------:R-:W-:Y:S01]  /*252c0*/  FMUL.FTZ R32, R6, R144 ;  /* 0x0000009006207220 */ /* 0x000fe20000410000 */
[----:B------:R-:W-:Y:S01]  /*252d0*/  ISETP.GE.U32.AND P5, PT, R217, R34, PT ;  /* 0x00000022d900720c */ /* 0x000fe20003fa6070 */
[----:B------:R-:W-:Y:S03]  /*252e0*/  FMUL.FTZ R34, R35, R146 ;  /* 0x0000009223227220 */ /* 0x000fe60000410000 */
[----:B------:R-:W-:Y:S01]  /*252f0*/  @!P6 PRMT R45, R23, 0x5410, RZ ;  /* 0x00005410172de816 */ /* 0x000fe200000000ff */
[----:B------:R-:W-:Y:S01]  /*25300*/  FMUL.FTZ R23, R35, R159 ;  /* 0x0000009f23177220 */ /* 0x000fe20000410000 */
[----:B------:R-:W-:Y:S02]  /*25310*/  ISETP.GE.U32.AND P6, PT, R217, R49, PT ;  /* 0x00000031d900720c */ /* 0x000fe40003fc6070 */
[----:B---3--:R-:W-:Y:S01]  /*25320*/  IADD3 R172, P0, R174, R71, RZ ;  /* 0x00000047aeac7210 */ /* 0x008fe20007f1e0ff */
[-CC-:B------:R-:W-:Y:S02]  /*25330*/  FFMA.FTZ R71, R194, R0.reuse, -R10.reuse ;  /* 0x00000000c2477223 */ /* 0x180fe4000001080a */
[----:B------:R-:W-:Y:S02]  /*25340*/  IMAD.MOV.U32 R194, RZ, RZ, R103 ;  /* 0x000000ffffc27224 */ /* 0x000fe400078e0067 */
[----:B----4-:R-:W-:Y:S02]  /*25350*/  IMAD.X R173, R175, 0x1, R69, P0 ;  /* 0x00000001afad7824 */ /* 0x010fe400000e0645 */
[----:B------:R-:W-:Y:S01]  /*25360*/  FFMA.FTZ R69, R195, R0, -R10 ;  /* 0x00000000c3457223 */ /* 0x000fe2000001080a */
[----:B------:R-:W-:Y:S01]  /*25370*/  IADD3 R170, P0, R174, R33, RZ ;  /* 0x00000021aeaa7210 */ /* 0x000fe20007f1e0ff */
[----:B------:R-:W3:Y:S01]  /*25380*/  LDL.LU R195, [R1+0xc] ;  /* 0x00000c0001c37983 */ /* 0x000ee20000300800 */
[----:B-1----:R-:W-:Y:S01]  /*25390*/  FADD.FTZ R0, R4, R20 ;  /* 0x0000001404007221 */ /* 0x002fe20000010000 */
[----:B------:R-:W-:Y:S01]  /*253a0*/  MUFU.EX2 R49, R194 ;  /* 0x000000c200317308 */ /* 0x000fe20000000800 */
[C---:B------:R-:W-:Y:S01]  /*253b0*/  FMUL.FTZ R10, R2.reuse, R154 ;  /* 0x0000009a020a7220 */ /* 0x040fe20000410000 */
[----:B------:R-:W4:Y:S01]  /*253c0*/  LDL.LU R103, [R1+0x8] ;  /* 0x0000080001677983 */ /* 0x000f220000300800 */
[C---:B------:R-:W-:Y:S01]  /*253d0*/  FADD.FTZ R0, R77.reuse, R0 ;  /* 0x000000004d007221 */ /* 0x040fe20000010000 */
[----:B------:R-:W-:Y:S01]  /*253e0*/  F2FP.PACK_AB R77, R77, R4 ;  /* 0x000000044d4d723e */ /* 0x000fe200000000ff */
[----:B------:R-:W-:Y:S01]  /*253f0*/  IMAD.X R171, R175, 0x1, R31, P0 ;  /* 0x00000001afab7824 */ /* 0x000fe200000e061f */
[----:B------:R-:W-:Y:S01]  /*25400*/  ISETP.GE.U32.AND P0, PT, R217, R67, PT ;  /* 0x00000043d900720c */ /* 0x000fe20003f06070 */
[----:B------:R1:W-:Y:S01]  /*25410*/  ST.E.U16 [R172.64], R44 ;  /* 0x0000002cac007985 */ /* 0x0003e2000c101504 */
[----:B------:R-:W-:Y:S02]  /*25420*/  FADD.FTZ R0, R5, R0 ;  /* 0x0000000005007221 */ /* 0x000fe40000010000 */
[----:B------:R-:W1:Y:S01]  /*25430*/  MUFU.EX2 R4, R201 ;  /* 0x000000c900047308 */ /* 0x000e620000000800 */
[----:B------:R-:W-:Y:S01]  /*25440*/  FMUL.FTZ R31, R2, R139 ;  /* 0x0000008b021f7220 */ /* 0x000fe20000410000 */
[----:B------:R-:W-:Y:S01]  /*25450*/  PRMT R2, R80, 0x7610, R2 ;  /* 0x0000761050027816 */ /* 0x000fe20000000002 */
[C---:B------:R-:W-:Y:S01]  /*25460*/  FMUL.FTZ R20, R6.reuse, R156 ;  /* 0x0000009c06147220 */ /* 0x040fe20000410000 */
[----:B------:R1:W-:Y:S01]  /*25470*/  ST.E.U16 [R170.64], R57 ;  /* 0x00000039aa007985 */ /* 0x0003e2000c101504 */
[----:B------:R-:W-:Y:S02]  /*25480*/  FMUL.FTZ R33, R6, R145 ;  /* 0x0000009106217220 */ /* 0x000fe40000410000 */
[----:B------:R-:W-:Y:S01]  /*25490*/  @!P5 HADD2 R81, -R2.H0_H0, -RZ.H0_H0 ;  /* 0xa00000ff0251d230 */ /* 0x000fe20000000900 */
[----:B------:R-:W-:Y:S01]  /*254a0*/  ST.E.U16 [R170.64+0x2], R55 ;  /* 0x00000237aa007985 */ /* 0x000fe2000c101504 */
[----:B--2---:R-:W-:Y:S01]  /*254b0*/  @!P0 HADD2 R89, -R40.H0_H0, -RZ.H0_H0 ;  /* 0xa00000ff28598230 */ /* 0x004fe20000000900 */
[----:B------:R-:W-:Y:S02]  /*254c0*/  MUFU.EX2 R71, R71 ;  /* 0x0000004700477308 */ /* 0x000fe40000000800 */
[----:B------:R-:W-:Y:S01]  /*254d0*/  PRMT R124, R81, 0x7610, R124 ;  /* 0x00007610517c7816 */ /* 0x000fe2000000007c */
[----:B------:R2:W-:Y:S01]  /*254e0*/  @!P5 STL.S16 [R1+0x268], R81 ;  /* 0x000268510100d387 */ /* 0x0005e20000100600 */
[----:B------:R-:W-:Y:S03]  /*254f0*/  PRMT R109, R89, 0x7610, R109 ;  /* 0x00007610596d7816 */ /* 0x000fe6000000006d */
[----:B------:R-:W-:Y:S04]  /*25500*/  ST.E.U16 [R174.64+0x12], R58 ;  /* 0x0000123aae007985 */ /* 0x000fe8000c101504 */
[----:B------:R-:W-:Y:S01]  /*25510*/  ST.E.U16 [R174.64+0x10], R59 ;  /* 0x0000103bae007985 */ /* 0x000fe2000c101504 */
[C---:B-1----:R-:W-:Y:S01]  /*25520*/  F2FP.PACK_AB R181, R4.reuse, R5 ;  /* 0x0000000504b5723e */ /* 0x042fe200000000ff */
[--C-:B------:R-:W-:Y:S01]  /*25530*/  FADD.FTZ R47, R4, R0.reuse ;  /* 0x00000000042f7221 */ /* 0x100fe20000010000 */
[----:B------:R-:W-:Y:S01]  /*25540*/  PRMT R0, R80, 0x7632, R0 ;  /* 0x0000763250007816 */ /* 0x000fe20000000000 */
[----:B------:R-:W1:Y:S01]  /*25550*/  MUFU.EX2 R44, R196 ;  /* 0x000000c4002c7308 */ /* 0x000e620000000800 */
[----:B------:R-:W-:Y:S01]  /*25560*/  ST.E.U16 [R168.64+0x10], R63 ;  /* 0x0000103fa8007985 */ /* 0x000fe2000c101504 */
[C---:B------:R-:W-:Y:S01]  /*25570*/  FMUL.FTZ R4, R6.reuse, R164 ;  /* 0x000000a406047220 */ /* 0x040fe20000410000 */
[----:B------:R-:W-:Y:S01]  /*25580*/  IADD3 R57, R203, 0x1, RZ ;  /* 0x00000001cb397810 */ /* 0x000fe20007ffe0ff */
[----:B------:R-:W-:Y:S01]  /*25590*/  @!P6 HADD2 R105, -R0.H0_H0, -RZ.H0_H0 ;  /* 0xa00000ff0069e230 */ /* 0x000fe20000000900 */
[----:B------:R-:W-:Y:S01]  /*255a0*/  ST.E.U16 [R168.64+0x12], R62 ;  /* 0x0000123ea8007985 */ /* 0x000fe2000c101504 */
[----:B------:R-:W-:Y:S01]  /*255b0*/  FMUL.FTZ R5, R6, R165 ;  /* 0x000000a506057220 */ /* 0x000fe20000410000 */
[----:B------:R-:W-:Y:S01]  /*255c0*/  LOP3.LUT R152, R215, R57, RZ, 0x3c, !PT ;  /* 0x00000039d7987212 */ /* 0x000fe200078e3cff */
[----:B------:R-:W-:Y:S01]  /*255d0*/  FMUL.FTZ R6, R35, R166 ;  /* 0x000000a623067220 */ /* 0x000fe20000410000 */
[----:B------:R-:W-:Y:S01]  /*255e0*/  PRMT R3, R105, 0x7610, R3 ;  /* 0x0000761069037816 */ /* 0x000fe20000000003 */
[----:B------:R1:W-:Y:S01]  /*255f0*/  @!P6 STL.S16 [R1+0x25c], R105 ;  /* 0x00025c690100e387 */ /* 0x0003e20000100600 */
[----:B--2---:R-:W-:Y:S01]  /*25600*/  PRMT R81, R2, 0x5410, R0 ;  /* 0x0000541002517816 */ /* 0x004fe20000000000 */
[----:B------:R-:W2:Y:S01]  /*25610*/  MUFU.EX2 R80, R110 ;  /* 0x0000006e00507308 */ /* 0x000ea20000000800 */
[----:B------:R-:W-:Y:S01]  /*25620*/  @!P6 PRMT R0, R3, 0x5410, RZ ;  /* 0x000054100300e816 */ /* 0x000fe200000000ff */
[----:B------:R-:W-:Y:S01]  /*25630*/  @!P0 STL.S16 [R1+0x260], R89 ;  /* 0x0002605901008387 */ /* 0x000fe20000100600 */
[----:B------:R-:W-:Y:S01]  /*25640*/  @!P5 PRMT R2, R124, 0x5410, RZ ;  /* 0x000054107c02d816 */ /* 0x000fe200000000ff */
[----:B------:R-:W-:Y:S01]  /*25650*/  FADD.FTZ R3, R49, R47 ;  /* 0x0000002f31037221 */ /* 0x000fe20000010000 */
[C---:B------:R-:W-:Y:S01]  /*25660*/  ISETP.GE.U32.AND P6, PT, R217.reuse, R53, PT ;  /* 0x00000035d900720c */ /* 0x040fe20003fc6070 */
[----:B------:R3:W4:Y:S01]  /*25670*/  LDL.S16 R67, [R1+0x230] ;  /* 0x0002300001437983 */ /* 0x0007220000100600 */
[----:B------:R-:W-:Y:S01]  /*25680*/  ISETP.GE.U32.AND P5, PT, R217, R64, PT ;  /* 0x00000040d900720c */ /* 0x000fe20003fa6070 */
[----:B------:R-:W-:Y:S02]  /*25690*/  FMUL.FTZ R35, R35, R147 ;  /* 0x0000009323237220 */ /* 0x000fe40000410000 */
[----:B------:R2:W-:Y:S01]  /*256a0*/  ST.E.U16 [R172.64+0xe], R51 ;  /* 0x00000e33ac007985 */ /* 0x0005e2000c101504 */
[C---:B-1----:R-:W-:Y:S01]  /*256b0*/  F2FP.PACK_AB R136, R44.reuse, R49 ;  /* 0x000000312c88723e */ /* 0x042fe200000000ff */
[----:B------:R-:W-:Y:S02]  /*256c0*/  FADD.FTZ R47, R44, R3 ;  /* 0x000000032c2f7221 */ /* 0x000fe40000010000 */
[----:B------:R-:W1:Y:S01]  /*256d0*/  MUFU.EX2 R3, R95 ;  /* 0x0000005f00037308 */ /* 0x000e620000000800 */
[----:B------:R-:W-:Y:S04]  /*256e0*/  ST.E.U16 [R172.64+0x10], R45 ;  /* 0x0000102dac007985 */ /* 0x000fe8000c101504 */
[----:B------:R-:W-:Y:S01]  /*256f0*/  ST.E.U16 [R170.64+0x10], R2 ;  /* 0x00001002aa007985 */ /* 0x000fe2000c101504 */
[----:B------:R-:W-:Y:S03]  /*25700*/  @!P5 HADD2 R79, -R54.H0_H0, -RZ.H0_H0 ;  /* 0xa00000ff364fd230 */ /* 0x000fe60000000900 */
[----:B------:R3:W4:Y:S01]  /*25710*/  LDL.S16 R105, [R1+0x238] ;  /* 0x0002380001697983 */ /* 0x0007220000100600 */
[----:B--2---:R-:W-:Y:S03]  /*25720*/  FADD.FTZ R44, R80, R66 ;  /* 0x00000042502c7221 */ /* 0x004fe60000010000 */
[----:B------:R-:W2:Y:S04]  /*25730*/  LDL.LU R196, [R1+0x18] ;  /* 0x0000180001c47983 */ /* 0x000ea80000300800 */
[----:B------:R-:W-:Y:S01]  /*25740*/  ST.E.U16 [R170.64+0x12], R0 ;  /* 0x00001200aa007985 */ /* 0x000fe2000c101504 */
[----:B------:R-:W-:Y:S01]  /*25750*/  MUFU.EX2 R51, R127 ;  /* 0x0000007f00337308 */ /* 0x000fe20000000800 */
[C---:B-1----:R-:W-:Y:S01]  /*25760*/  F2FP.PACK_AB R80, R3.reuse, R80 ;  /* 0x000000500350723e */ /* 0x042fe200000000ff */
[--C-:B------:R-:W-:Y:S01]  /*25770*/  FADD.FTZ R49, R3, R44.reuse ;  /* 0x0000002c03317221 */ /* 0x100fe20000010000 */
[C---:B------:R-:W-:Y:S02]  /*25780*/  PRMT R3, R40.reuse, 0x7632, R3 ;  /* 0x0000763228037816 */ /* 0x040fe40000000003 */
[----:B------:R-:W-:Y:S02]  /*25790*/  PRMT R95, R79, 0x7610, R95 ;  /* 0x000076104f5f7816 */ /* 0x000fe4000000005f */
[----:B------:R-:W-:Y:S01]  /*257a0*/  PRMT R89, R40, 0x5410, R3 ;  /* 0x0000541028597816 */ /* 0x000fe20000000003 */
[----:B------:R-:W-:Y:S01]  /*257b0*/  @!P6 HADD2 R94, -R3.H0_H0, -RZ.H0_H0 ;  /* 0xa00000ff035ee230 */ /* 0x000fe20000000900 */
[----:B------:R-:W-:Y:S02]  /*257c0*/  @!P0 PRMT R40, R109, 0x5410, RZ ;  /* 0x000054106d288816 */ /* 0x000fe400000000ff */
[C---:B------:R-:W-:Y:S02]  /*257d0*/  ISETP.GE.U32.AND P0, PT, R217.reuse, R65, PT ;  /* 0x00000041d900720c */ /* 0x040fe40003f06070 */
[----:B------:R-:W-:Y:S01]  /*257e0*/  PRMT R44, R94, 0x7610, R44 ;  /* 0x000076105e2c7816 */ /* 0x000fe2000000002c */
[----:B------:R-:W-:Y:S01]  /*257f0*/  @!P6 STL.S16 [R1+0x24c], R94 ;  /* 0x00024c5e0100e387 */ /* 0x000fe20000100600 */
[----:B------:R-:W-:Y:S02]  /*25800*/  MUFU.EX2 R65, R39 ;  /* 0x0000002700417308 */ /* 0x000fe40000000800 */
[----:B------:R-:W-:Y:S01]  /*25810*/  @!P6 PRMT R3, R44, 0x5410, RZ ;  /* 0x000054102c03e816 */ /* 0x000fe200000000ff */
[----:B------:R1:W-:Y:S01]  /*25820*/  @!P5 STL.S16 [R1+0x248], R79 ;  /* 0x0002484f0100d387 */ /* 0x0003e20000100600 */
[----:B------:R-:W-:Y:S03]  /*25830*/  ISETP.GE.U32.AND P6, PT, R217, R72, PT ;  /* 0x00000048d900720c */ /* 0x000fe60003fc6070 */
[----:B------:R2:W2:Y:S04]  /*25840*/  LDL.S16 R66, [R1+0x240] ;  /* 0x0002400001427983 */ /* 0x0004a80000100600 */
[----:B------:R1:W-:Y:S04]  /*25850*/  ST.E.U16 [R174.64+0x20], R40 ;  /* 0x00002028ae007985 */ /* 0x0003e8000c101504 */
[----:B------:R-:W-:Y:S01]  /*25860*/  ST.E.U16 [R174.64+0x22], R3 ;  /* 0x00002203ae007985 */ /* 0x000fe2000c101504 */
[----:B-1----:R-:W-:Y:S01]  /*25870*/  MUFU.EX2 R79, R111 ;  /* 0x0000006f004f7308 */ /* 0x002fe20000000800 */
[----:B------:R-:W-:Y:S09]  /*25880*/  PRMT R40, R56, 0x7632, R40 ;  /* 0x0000763238287816 */ /* 0x000ff20000000028 */
[----:B---3--:R-:W1:Y:S10]  /*25890*/  MUFU.EX2 R53, R195 ;  /* 0x000000c300357308 */ /* 0x008e740000000800 */
[----:B----4-:R-:W3:Y:S01]  /*258a0*/  MUFU.EX2 R64, R103 ;  /* 0x0000006700407308 */ /* 0x010ee20000000800 */
[----:B-1----:R-:W-:Y:S02]  /*258b0*/  FADD.FTZ R44, R53, R47 ;  /* 0x0000002f352c7221 */ /* 0x002fe40000010000 */
[----:B------:R-:W-:Y:S01]  /*258c0*/  FADD.FTZ R47, R79, R49 ;  /* 0x000000314f2f7221 */ /* 0x000fe20000010000 */
[----:B---3--:R-:W-:Y:S01]  /*258d0*/  F2FP.PACK_AB R157, R64, R53 ;  /* 0x00000035409d723e */ /* 0x008fe200000000ff */
[----:B------:R1:W3:Y:S01]  /*258e0*/  LDL.S16 R103, [R1+0x244] ;  /* 0x0002440001677983 */ /* 0x0002e20000100600 */
[----:B------:R-:W-:Y:S01]  /*258f0*/  PRMT R53, R54, 0x7632, R53 ;  /* 0x0000763236357816 */ /* 0x000fe20000000035 */
[----:B------:R-:W-:Y:S03]  /*25900*/  FADD.FTZ R64, R64, R44 ;  /* 0x0000002c40407221 */ /* 0x000fe60000010000 */
[----:B------:R-:W4:Y:S01]  /*25910*/  MUFU.EX2 R44, R96 ;  /* 0x00000060002c7308 */ /* 0x000f220000000800 */
[----:B------:R-:W-:Y:S02]  /*25920*/  PRMT R94, R54, 0x5410, R53 ;  /* 0x00005410365e7816 */ /* 0x000fe40000000035 */
[----:B------:R-:W-:Y:S02]  /*25930*/  @!P5 PRMT R54, R95, 0x5410, RZ ;  /* 0x000054105f36d816 */ /* 0x000fe400000000ff */
[----:B------:R-:W-:Y:S03]  /*25940*/  LOP3.LUT P5, RZ, R220, 0x10000000, RZ, 0xc0, !PT ;  /* 0x10000000dcff7812 */ /* 0x000fe600078ac0ff */
[----:B------:R-:W-:Y:S01]  /*25950*/  ST.E.U16 [R168.64+0x20], R54 ;  /* 0x00002036a8007985 */ /* 0x000fe2000c101504 */
[----:B------:R-:W-:Y:S01]  /*25960*/  @!P0 HADD2 R67, -R46.H0_H0, -RZ.H0_H0 ;  /* 0xa00000ff2e438230 */ /* 0x000fe20000000900 */
[C---:B----4-:R-:W-:Y:S01]  /*25970*/  F2FP.PACK_AB R79, R44.reuse, R79 ;  /* 0x0000004f2c4f723e */ /* 0x050fe200000000ff */
[----:B------:R-:W-:Y:S03]  /*25980*/  FADD.FTZ R49, R44, R47 ;  /* 0x0000002f2c317221 */ /* 0x000fe60000010000 */
[----:B------:R-:W-:Y:S01]  /*25990*/  PRMT R72, R67, 0x7610, R72 ;  /* 0x0000761043487816 */ /* 0x000fe20000000048 */
[----:B------:R-:W-:Y:S01]  /*259a0*/  @!P6 HADD2 R105, -R53.H0_H0, -RZ.H0_H0 ;  /* 0xa00000ff3569e230 */ /* 0x000fe20000000900 */
[----:B--2---:R-:W2:Y:S04]  /*259b0*/  MUFU.EX2 R47, R196 ;  /* 0x000000c4002f7308 */ /* 0x004ea80000000800 */
[----:B------:R-:W-:Y:S01]  /*259c0*/  PRMT R44, R105, 0x7610, R44 ;  /* 0x00007610692c7816 */ /* 0x000fe2000000002c */
[----:B------:R-:W-:Y:S03]  /*259d0*/  @!P6 STL.S16 [R1+0x238], R105 ;  /* 0x000238690100e387 */ /* 0x000fe60000100600 */
[----:B------:R-:W-:Y:S01]  /*259e0*/  @!P6 PRMT R53, R44, 0x5410, RZ ;  /* 0x000054102c35e816 */ /* 0x000fe200000000ff */
[----:B------:R4:W-:Y:S01]  /*259f0*/  @!P0 STL.S16 [R1+0x230], R67 ;  /* 0x0002304301008387 */ /* 0x0009e20000100600 */
[C---:B------:R-:W-:Y:S02]  /*25a00*/  LOP3.LUT P6, RZ, R220.reuse, 0x8000000, RZ, 0xc0, !PT ;  /* 0x08000000dcff7812 */ /* 0x040fe400078cc0ff */
[----:B------:R-:W-:Y:S01]  /*25a10*/  LOP3.LUT R220, R220, 0xfbffffff, RZ, 0xc0, !PT ;  /* 0xfbffffffdcdc7812 */ /* 0x000fe200078ec0ff */
[----:B------:R-:W3:Y:S04]  /*25a20*/  LDL.LU R39, [R1+0x38c] ;  /* 0x00038c0001277983 */ /* 0x000ee80000300800 */
[----:B------:R1:W-:Y:S01]  /*25a30*/  ST.E.U16 [R168.64+0x22], R53 ;  /* 0x00002235a8007985 */ /* 0x0003e2000c101504 */
[----:B--2---:R-:W-:Y:S01]  /*25a40*/  F2FP.PACK_AB R158, R65, R47 ;  /* 0x0000002f419e723e */ /* 0x004fe200000000ff */
[----:B------:R-:W-:Y:S02]  /*25a50*/  FADD.FTZ R44, R47, R64 ;  /* 0x000000402f2c7221 */ /* 0x000fe40000010000 */
[----:B------:R-:W2:Y:S01]  /*25a60*/  MUFU.EX2 R47, R198 ;  /* 0x000000c6002f7308 */ /* 0x000ea20000000800 */
[----:B------:R-:W-:Y:S01]  /*25a70*/  IMAD.MOV.U32 R196, RZ, RZ, R102 ;  /* 0x000000ffffc47224 */ /* 0x000fe200078e0066 */
[----:B------:R-:W-:Y:S01]  /*25a80*/  LOP3.LUT R102, R152, R213, RZ, 0x3c, !PT ;  /* 0x000000d598667212 */ /* 0x000fe200078e3cff */
[----:B------:R-:W-:Y:S01]  /*25a90*/  FADD.FTZ R65, R65, R44 ;  /* 0x0000002c41417221 */ /* 0x000fe20000010000 */
[----:B----4-:R4:W4:Y:S01]  /*25aa0*/  LDL.S16 R67, [R1+0x258] ;  /* 0x0002580001437983 */ /* 0x0109220000100600 */
[----:B------:R-:W-:Y:S05]  /*25ab0*/  @!P5 HADD2 R66, -R48.H0_H0, -RZ.H0_H0 ;  /* 0xa00000ff3042d230 */ /* 0x000fea0000000900 */
[----:B------:R-:W-:Y:S01]  /*25ac0*/  PRMT R88, R66, 0x7610, R88 ;  /* 0x0000761042587816 */ /* 0x000fe20000000058 */
[----:B------:R-:W2:Y:S01]  /*25ad0*/  MUFU.EX2 R44, R197 ;  /* 0x000000c5002c7308 */ /* 0x000ea20000000800 */
[----:B-1----:R-:W-:Y:S01]  /*25ae0*/  PRMT R53, R118, 0x7610, R53 ;  /* 0x0000761076357816 */ /* 0x002fe20000000035 */
[----:B--2---:R-:W-:Y:S01]  /*25af0*/  FADD.FTZ R49, R47, R49 ;  /* 0x000000312f317221 */ /* 0x004fe20000010000 */
[C---:B------:R-:W-:Y:S03]  /*25b00*/  F2FP.PACK_AB R133, R44.reuse, R47 ;  /* 0x0000002f2c85723e */ /* 0x040fe600000000ff */
[----:B------:R-:W-:Y:S01]  /*25b10*/  FADD.FTZ R64, R44, R49 ;  /* 0x000000312c407221 */ /* 0x000fe20000010000 */
[C---:B------:R-:W-:Y:S03]  /*25b20*/  PRMT R44, R46.reuse, 0x7632, R44 ;  /* 0x000076322e2c7816 */ /* 0x040fe6000000002c */
[----:B------:R-:W1:Y:S01]  /*25b30*/  MUFU.EX2 R49, R134 ;  /* 0x0000008600317308 */ /* 0x000e620000000800 */
[----:B------:R-:W-:Y:S02]  /*25b40*/  PRMT R95, R46, 0x5410, R44 ;  /* 0x000054102e5f7816 */ /* 0x000fe4000000002c */
[----:B------:R-:W-:Y:S05]  /*25b50*/  @!P0 PRMT R46, R72, 0x5410, RZ ;  /* 0x00005410482e8816 */ /* 0x000fea00000000ff */
[----:B------:R-:W-:Y:S01]  /*25b60*/  ST.E.U16 [R172.64+0x1e], R46 ;  /* 0x00001e2eac007985 */ /* 0x000fe2000c101504 */
[----:B---3--:R-:W-:Y:S05]  /*25b70*/  @!P6 HADD2 R103, -R44.H0_H0, -RZ.H0_H0 ;  /* 0xa00000ff2c67e230 */ /* 0x008fea0000000900 */
[----:B------:R-:W-:Y:S01]  /*25b80*/  PRMT R47, R103, 0x7610, R47 ;  /* 0x00007610672f7816 */ /* 0x000fe2000000002f */
[----:B------:R2:W-:Y:S03]  /*25b90*/  @!P6 STL.S16 [R1+0x244], R103 ;  /* 0x000244670100e387 */ /* 0x0005e60000100600 */
[----:B------:R-:W-:Y:S01]  /*25ba0*/  @!P6 PRMT R44, R47, 0x5410, RZ ;  /* 0x000054102f2ce816 */ /* 0x000fe200000000ff */
[----:B------:R3:W-:Y:S01]  /*25bb0*/  @!P5 STL.S16 [R1+0x240], R66 ;  /* 0x000240420100d387 */ /* 0x0007e20000100600 */
[----:B------:R-:W-:Y:S01]  /*25bc0*/  ISETP.GE.U32.AND P6, PT, R217, R85, PT ;  /* 0x00000055d900720c */ /* 0x000fe20003fc6070 */
[----:B-1----:R-:W-:Y:S02]  /*25bd0*/  FADD.FTZ R47, R49, R65 ;  /* 0x00000041312f7221 */ /* 0x002fe40000010000 */
[----:B------:R1:W5:Y:S04]  /*25be0*/  LDL.LU R134, [R1+0x388] ;  /* 0x0003880001867983 */ /* 0x0003680000300800 */
[----:B------:R-:W-:Y:S01]  /*25bf0*/  ST.E.U16 [R172.64+0x20], R44 ;  /* 0x0000202cac007985 */ /* 0x000fe2000c101504 */
[----:B--2---:R-:W-:Y:S01]  /*25c00*/  IMAD.WIDE.U32 R102, R102, -0x326172a9, RZ ;  /* 0xcd9e8d5766667825 */ /* 0x004fe200078e00ff */
[----:B---3--:R-:W2:Y:S02]  /*25c10*/  MUFU.EX2 R66, R135 ;  /* 0x0000008700427308 */ /* 0x008ea40000000800 */
[C---:B--2---:R-:W-:Y:S01]  /*25c20*/  F2FP.PACK_AB R159, R66.reuse, R49 ;  /* 0x00000031429f723e */ /* 0x044fe200000000ff */
[----:B------:R1:W5:Y:S07]  /*25c30*/  LDL.LU R135, [R1+0x384] ;  /* 0x0003840001877983 */ /* 0x00036e0000300800 */
[----:B------:R-:W2:Y:S01]  /*25c40*/  MUFU.EX2 R49, R243 ;  /* 0x000000f300317308 */ /* 0x000ea20000000800 */
[----:B------:R-:W-:Y:S01]  /*25c50*/  FADD.FTZ R66, R66, R47 ;  /* 0x0000002f42427221 */ /* 0x000fe20000010000 */
[----:B------:R1:W3:Y:S08]  /*25c60*/  LDL.S16 R72, [R1+0x22c] ;  /* 0x00022c0001487983 */ /* 0x0002f00000100600 */
[----:B------:R-:W1:Y:S01]  /*25c70*/  MUFU.EX2 R47, R230 ;  /* 0x000000e6002f7308 */ /* 0x000e620000000800 */
[----:B--2---:R-:W-:Y:S01]  /*25c80*/  FADD.FTZ R64, R49, R64 ;  /* 0x0000004031407221 */ /* 0x004fe20000010000 */
[C---:B-1----:R-:W-:Y:S03]  /*25c90*/  F2FP.PACK_AB R154, R47.reuse, R49 ;  /* 0x000000312f9a723e */ /* 0x042fe600000000ff */
[----:B------:R-:W-:Y:S01]  /*25ca0*/  FADD.FTZ R65, R47, R64 ;  /* 0x000000402f417221 */ /* 0x000fe20000010000 */
[C---:B------:R-:W-:Y:S01]  /*25cb0*/  PRMT R47, R48.reuse, 0x7632, R47 ;  /* 0x00007632302f7816 */ /* 0x040fe2000000002f */
[----:B------:R-:W-:Y:S03]  /*25cc0*/  IMAD.MOV.U32 R230, RZ, RZ, R246 ;  /* 0x000000ffffe67224 */ /* 0x000fe600078e00f6 */
[----:B------:R-:W-:Y:S01]  /*25cd0*/  PRMT R96, R48, 0x5410, R47 ;  /* 0x0000541030607816 */ /* 0x000fe2000000002f */
[----:B----4-:R-:W-:Y:S01]  /*25ce0*/  @!P4 HADD2 R67, -R47.H0_H0, -RZ.H0_H0 ;  /* 0xa00000ff2f43c230 */ /* 0x010fe20000000900 */
[----:B------:R-:W-:Y:S02]  /*25cf0*/  @!P5 PRMT R48, R88, 0x5410, RZ ;  /* 0x000054105830d816 */ /* 0x000fe400000000ff */
[----:B------:R-:W-:Y:S02]  /*25d00*/  ISETP.GE.U32.AND P5, PT, R217, R100, PT ;  /* 0x00000064d900720c */ /* 0x000fe40003fa6070 */
[----:B------:R-:W-:Y:S01]  /*25d10*/  PRMT R49, R67, 0x7610, R49 ;  /* 0x0000761043317816 */ /* 0x000fe20000000031 */
[----:B------:R1:W-:Y:S03]  /*25d20*/  @!P4 STL.S16 [R1+0x258], R67 ;  /* 0x000258430100c387 */ /* 0x0003e60000100600 */
[----:B------:R-:W-:Y:S01]  /*25d30*/  @!P4 PRMT R47, R49, 0x5410, RZ ;  /* 0x00005410312fc816 */ /* 0x000fe200000000ff */
[----:B------:R-:W-:Y:S01]  /*25d40*/  ST.E.U16 [R170.64+0x20], R48 ;  /* 0x00002030aa007985 */ /* 0x000fe2000c101504 */
[----:B------:R-:W-:Y:S01]  /*25d50*/  ISETP.GE.U32.AND P4, PT, R217, R91, PT ;  /* 0x0000005bd900720c */ /* 0x000fe20003f86070 */
[----:B------:R-:W-:Y:S02]  /*25d60*/  MUFU.EX2 R49, R222 ;  /* 0x000000de00317308 */ /* 0x000fe40000000800 */
[----:B------:R-:W-:Y:S08]  /*25d70*/  ST.E.U16 [R170.64+0x22], R47 ;  /* 0x0000222faa007985 */ /* 0x000ff0000c101504 */
[----:B-1----:R-:W1:Y:S02]  /*25d80*/  MUFU.EX2 R67, R226 ;  /* 0x000000e200437308 */ /* 0x002e640000000800 */
[----:B-1----:R-:W-:Y:S01]  /*25d90*/  F2FP.PACK_AB R160, R49, R67 ;  /* 0x0000004331a0723e */ /* 0x002fe200000000ff */
[----:B------:R-:W-:Y:S01]  /*25da0*/  FADD.FTZ R64, R67, R66 ;  /* 0x0000004243407221 */ /* 0x000fe20000010000 */
[----:B------:R1:W5:Y:S06]  /*25db0*/  LDL.LU R226, [R1+0x380] ;  /* 0x0003800001e27983 */ /* 0x00036c0000300800 */
[----:B------:R-:W2:Y:S01]  /*25dc0*/  MUFU.EX2 R67, R69 ;  /* 0x0000004500437308 */ /* 0x000ea20000000800 */
[----:B------:R-:W-:Y:S01]  /*25dd0*/  FADD.FTZ R66, R49, R64 ;  /* 0x0000004031427221 */ /* 0x000fe20000010000 */
[----:B------:R1:W5:Y:S04]  /*25de0*/  LDL.LU R222, [R1+0x37c] ;  /* 0x00037c0001de7983 */ /* 0x0003680000300800 */
[----:B------:R4:W-:Y:S04]  /*25df0*/  STL [R1+0x288], R66 ;  /* 0x0002884201007387 */ /* 0x0009e80000100800 */
[----:B------:R-:W1:Y:S10]  /*25e00*/  MUFU.EX2 R64, R247 ;  /* 0x000000f700407308 */ /* 0x000e740000000800 */
[----:B------:R-:W4:Y:S01]  /*25e10*/  MUFU.EX2 R49, R245 ;  /* 0x000000f500317308 */ /* 0x000f220000000800 */
[----:B--2---:R-:W-:Y:S01]  /*25e20*/  F2FP.PACK_AB R58, R71, R67 ;  /* 0x00000043473a723e */ /* 0x004fe200000000ff */
[----:B------:R-:W-:Y:S04]  /*25e30*/  FADD.FTZ R55, R67, R73 ;  /* 0x0000004943377221 */ /* 0x000fe80000010000 */
[----:B------:R-:W-:Y:S04]  /*25e40*/  FADD.FTZ R71, R71, R55 ;  /* 0x0000003747477221 */ /* 0x000fe80000010000 */
[----:B------:R-:W-:Y:S01]  /*25e50*/  MUFU.EX2 R55, R113 ;  /* 0x0000007100377308 */ /* 0x000fe20000000800 */
[----:B-1----:R-:W-:Y:S01]  /*25e60*/  FADD.FTZ R65, R64, R65 ;  /* 0x0000004140417221 */ /* 0x002fe20000010000 */
[C---:B----4-:R-:W-:Y:S03]  /*25e70*/  F2FP.PACK_AB R155, R49.reuse, R64 ;  /* 0x00000040319b723e */ /* 0x050fe600000000ff */
[----:B------:R-:W-:Y:S01]  /*25e80*/  FADD.FTZ R66, R49, R65 ;  /* 0x0000004131427221 */ /* 0x000fe20000010000 */
[----:B------:R-:W-:Y:S04]  /*25e90*/  SHF.R.U32.HI R49, RZ, 0x8, R68 ;  /* 0x00000008ff317819 */ /* 0x000fe80000011644 */
[----:B------:R-:W1:Y:S01]  /*25ea0*/  MUFU.EX2 R65, R251 ;  /* 0x000000fb00417308 */ /* 0x000e620000000800 */
[----:B------:R-:W-:Y:S04]  /*25eb0*/  LOP3.LUT R49, R49, 0xffff, RZ, 0xc0, !PT ;  /* 0x0000ffff31317812 */ /* 0x000fe800078ec0ff */
[----:B------:R-:W-:Y:S02]  /*25ec0*/  ISETP.GE.U32.AND P0, PT, R217, R49, PT ;  /* 0x00000031d900720c */ /* 0x000fe40003f06070 */
[C---:B------:R-:W-:Y:S04]  /*25ed0*/  PRMT R49, R50.reuse, 0x7632, R49 ;  /* 0x0000763232317816 */ /* 0x040fe80000000031 */
[----:B------:R-:W-:Y:S01]  /*25ee0*/  PRMT R88, R50, 0x5410, R49 ;  /* 0x0000541032587816 */ /* 0x000fe20000000031 */
[----:B-1----:R-:W-:Y:S01]  /*25ef0*/  FADD.FTZ R66, R65, R66 ;  /* 0x0000004241427221 */ /* 0x002fe20000010000 */
[----:B---3--:R-:W-:Y:S05]  /*25f00*/  @!P6 HADD2 R72, -R50.H0_H0, -RZ.H0_H0 ;  /* 0xa00000ff3248e230 */ /* 0x008fea0000000900 */
[----:B------:R-:W-:Y:S01]  /*25f10*/  PRMT R64, R72, 0x7610, R64 ;  /* 0x0000761048407816 */ /* 0x000fe20000000040 */
[----:B------:R-:W-:Y:S03]  /*25f20*/  @!P6 STL.S16 [R1+0x22c], R72 ;  /* 0x00022c480100e387 */ /* 0x000fe60000100600 */
[----:B------:R-:W-:Y:S01]  /*25f30*/  @!P6 PRMT R50, R64, 0x5410, RZ ;  /* 0x000054104032e816 */ /* 0x000fe200000000ff */
[----:B------:R1:W2:Y:S01]  /*25f40*/  LDL.S16 R111, [R1+0x228] ;  /* 0x00022800016f7983 */ /* 0x0002a20000100600 */
[----:B------:R-:W-:Y:S01]  /*25f50*/  ISETP.GE.U32.AND P6, PT, R217, R99, PT ;  /* 0x00000063d900720c */ /* 0x000fe20003fc6070 */
[----:B------:R-:W3:Y:S02]  /*25f60*/  MUFU.EX2 R64, R250 ;  /* 0x000000fa00407308 */ /* 0x000ee40000000800 */
[----:B------:R-:W-:Y:S01]  /*25f70*/  ST.E.U16 [R174.64+0x30], R50 ;  /* 0x00003032ae007985 */ /* 0x000fe2000c101504 */
[C---:B---3--:R-:W-:Y:S01]  /*25f80*/  F2FP.PACK_AB R156, R64.reuse, R65 ;  /* 0x00000041409c723e */ /* 0x048fe200000000ff */
[----:B------:R-:W-:Y:S01]  /*25f90*/  FADD.FTZ R64, R64, R66 ;  /* 0x0000004240407221 */ /* 0x000fe20000010000 */
[----:B------:R-:W-:Y:S05]  /*25fa0*/  LOP3.LUT R66, R103, R232, R210, 0x96, !PT ;  /* 0x000000e867427212 */ /* 0x000fea00078e96d2 */
[----:B------:R-:W3:Y:S01]  /*25fb0*/  MUFU.EX2 R65, R101 ;  /* 0x0000006500417308 */ /* 0x000ee20000000800 */
[----:B------:R4:W-:Y:S01]  /*25fc0*/  STL [R1+0x28c], R64 ;  /* 0x00028c4001007387 */ /* 0x0009e20000100800 */
[----:B------:R-:W-:Y:S03]  /*25fd0*/  IMAD.WIDE.U32 R66, R66, -0x2daee0ad, RZ ;  /* 0xd2511f5342427825 */ /* 0x000fe600078e00ff */
[----:B------:R1:W2:Y:S02]  /*25fe0*/  LDL.S16 R110, [R1+0x214] ;  /* 0x00021400016e7983 */ /* 0x0002a40000100600 */
[----:B------:R-:W-:Y:S02]  /*25ff0*/  LOP3.LUT R68, R67, R234, R182, 0x96, !PT ;  /* 0x000000ea43447212 */ /* 0x000fe400078e96b6 */
[----:B------:R1:W2:Y:S03]  /*26000*/  LDL.S16 R85, [R1+0x210] ;  /* 0x0002100001557983 */ /* 0x0002a60000100600 */
[----:B------:R-:W-:Y:S01]  /*26010*/  IMAD.WIDE.U32 R68, R68, -0x326172a9, RZ ;  /* 0xcd9e8d5744447825 */ /* 0x000fe200078e00ff */
[----:B------:R1:W2:Y:S04]  /*26020*/  LDL.S16 R109, [R1+0x204] ;  /* 0x00020400016d7983 */ /* 0x0002a80000100600 */
[----:B------:R-:W-:Y:S01]  /*26030*/  LOP3.LUT R62, R69, R231, R178, 0x96, !PT ;  /* 0x000000e7453e7212 */ /* 0x000fe200078e96b2 */
[----:B------:R1:W2:Y:S01]  /*26040*/  LDL.S16 R105, [R1+0x200] ;  /* 0x0002000001697983 */ /* 0x0002a20000100600 */
[----:B------:R-:W-:Y:S01]  /*26050*/  MUFU.EX2 R69, R76 ;  /* 0x0000004c00457308 */ /* 0x000fe20000000800 */
[----:B---3--:R-:W-:Y:S02]  /*26060*/  FADD.FTZ R57, R65, R98 ;  /* 0x0000006241397221 */ /* 0x008fe40000010000 */
[----:B------:R-:W-:Y:S07]  /*26070*/  IMAD.WIDE.U32 R62, R62, -0x2daee0ad, RZ ;  /* 0xd2511f533e3e7825 */ /* 0x000fee00078e00ff */
[----:B----4-:R-:W3:Y:S02]  /*26080*/  MUFU.EX2 R64, R107 ;  /* 0x0000006b00407308 */ /* 0x010ee40000000800 */
[C---:B---3--:R-:W-:Y:S01]  /*26090*/  F2FP.PACK_AB R98, R64.reuse, R65 ;  /* 0x000000414062723e */ /* 0x048fe200000000ff */
[----:B------:R-:W-:Y:S01]  /*260a0*/  FADD.FTZ R57, R64, R57 ;  /* 0x0000003940397221 */ /* 0x000fe20000010000 */
[----:B------:R-:W-:Y:S03]  /*260b0*/  LOP3.LUT R64, R179, R233, R102, 0x96, !PT ;  /* 0x000000e9b3407212 */ /* 0x000fe600078e9666 */
[----:B------:R-:W-:Y:S02]  /*260c0*/  FADD.FTZ R59, R55, R57 ;  /* 0x00000039373b7221 */ /* 0x000fe40000010000 */
[----:B------:R-:W-:Y:S01]  /*260d0*/  IMAD.WIDE.U32 R64, R64, -0x2daee0ad, RZ ;  /* 0xd2511f5340407825 */ /* 0x000fe200078e00ff */
[----:B------:R-:W-:Y:S04]  /*260e0*/  MUFU.EX2 R57, R132 ;  /* 0x0000008400397308 */ /* 0x000fe80000000800 */
[----:B------:R-:W-:Y:S02]  /*260f0*/  LOP3.LUT R66, R65, R241, R66, 0x96, !PT ;  /* 0x000000f141427212 */ /* 0x000fe400078e9642 */
[----:B------:R-:W-:Y:S03]  /*26100*/  LOP3.LUT R64, R63, R239, R64, 0x96, !PT ;  /* 0x000000ef3f407212 */ /* 0x000fe600078e9640 */
[----:B------:R-:W-:Y:S04]  /*26110*/  IMAD.WIDE.U32 R66, R66, -0x326172a9, RZ ;  /* 0xcd9e8d5742427825 */ /* 0x000fe800078e00ff */
[----:B------:R-:W-:Y:S01]  /*26120*/  IMAD.WIDE.U32 R64, R64, -0x326172a9, RZ ;  /* 0xcd9e8d5740407825 */ /* 0x000fe200078e00ff */
[----:B------:R-:W-:Y:S02]  /*26130*/  LOP3.LUT R72, R67, R240, R68, 0x96, !PT ;  /* 0x000000f043487212 */ /* 0x000fe400078e9644 */
[----:B------:R-:W-:Y:S02]  /*26140*/  F2FP.PACK_AB R67, R69, R74 ;  /* 0x0000004a4543723e */ /* 0x000fe400000000ff */
[----:B------:R-:W-:Y:S01]  /*26150*/  LOP3.LUT R68, R65, R238, R66, 0x96, !PT ;  /* 0x000000ee41447212 */ /* 0x000fe200078e9642 */
[----:B------:R-:W-:Y:S01]  /*26160*/  IMAD.WIDE.U32 R72, R72, -0x2daee0ad, RZ ;  /* 0xd2511f5348487825 */ /* 0x000fe200078e00ff */
[----:B------:R-:W-:Y:S04]  /*26170*/  F2FP.PACK_AB R65, R51, R55 ;  /* 0x000000373341723e */ /* 0x000fe800000000ff */
[----:B------:R-:W-:Y:S02]  /*26180*/  LOP3.LUT R62, R73, R236, R62, 0x96, !PT ;  /* 0x000000ec493e7212 */ /* 0x000fe400078e963e */
[----:B------:R-:W3:Y:S03]  /*26190*/  MUFU.EX2 R73, R129 ;  /* 0x0000008100497308 */ /* 0x000ee60000000800 */
[----:B------:R-:W-:Y:S05]  /*261a0*/  IMAD.WIDE.U32 R62, R62, -0x326172a9, RZ ;  /* 0xcd9e8d573e3e7825 */ /* 0x000fea00078e00ff */
[----:B------:R-:W-:Y:S01]  /*261b0*/  LOP3.LUT R45, R63, R242, R64, 0x96, !PT ;  /* 0x000000f23f2d7212 */ /* 0x000fe200078e9640 */
[----:B------:R-:W-:Y:S01]  /*261c0*/  FADD.FTZ R64, R51, R59 ;  /* 0x0000003b33407221 */ /* 0x000fe20000010000 */
[----:B------:R-:W-:Y:S01]  /*261d0*/  PRMT R51, R52, 0x7632, R51 ;  /* 0x0000763234337816 */ /* 0x000fe20000000033 */
[----:B------:R-:W-:Y:S01]  /*261e0*/  FADD.FTZ R59, R74, R71 ;  /* 0x000000474a3b7221 */ /* 0x000fe20000010000 */
[----:B------:R-:W-:Y:S01]  /*261f0*/  LOP3.LUT R55, R45, 0xff, RZ, 0xc0, !PT ;  /* 0x000000ff2d377812 */ /* 0x000fe200078ec0ff */
[----:B------:R-:W4:Y:S01]  /*26200*/  MUFU.EX2 R71, R252 ;  /* 0x000000fc00477308 */ /* 0x000f220000000800 */
[----:B------:R-:W-:Y:S02]  /*26210*/  SHF.R.U32.HI R2, RZ, 0x18, R45 ;  /* 0x00000018ff027819 */ /* 0x000fe4000001162d */
[----:B------:R-:W-:Y:S01]  /*26220*/  LOP3.LUT R0, R62, 0xff, RZ, 0xc0, !PT ;  /* 0x000000ff3e007812 */ /* 0x000fe200078ec0ff */
[----:B--2---:R-:W-:Y:S05]  /*26230*/  @!P4 HADD2 R111, -R49.H0_H0, -RZ.H0_H0 ;  /* 0xa00000ff316fc230 */ /* 0x004fea0000000900 */
[----:B------:R-:W-:Y:S01]  /*26240*/  PRMT R66, R111, 0x7610, R66 ;  /* 0x000076106f427816 */ /* 0x000fe20000000042 */
[----:B------:R-:W-:Y:S03]  /*26250*/  @!P4 STL.S16 [R1+0x228], R111 ;  /* 0x0002286f0100c387 */ /* 0x000fe60000100600 */
[----:B------:R-:W-:Y:S01]  /*26260*/  @!P4 PRMT R49, R66, 0x5410, RZ ;  /* 0x000054104231c816 */ /* 0x000fe200000000ff */
[----:B------:R1:W2:Y:S01]  /*26270*/  LDL.S16 R101, [R1+0x1fc] ;  /* 0x0001fc0001657983 */ /* 0x0002a20000100600 */
[----:B------:R-:W-:Y:S01]  /*26280*/  ISETP.GE.U32.AND P4, PT, R217, R55, PT ;  /* 0x00000037d900720c */ /* 0x000fe20003f86070 */
[----:B------:R-:W-:Y:S01]  /*26290*/  FADD.FTZ R66, R69, R59 ;  /* 0x0000003b45427221 */ /* 0x000fe20000010000 */
[----:B------:R-:W-:Y:S01]  /*262a0*/  LOP3.LUT R55, R45, 0xffff, RZ, 0xc0, !PT ;  /* 0x0000ffff2d377812 */ /* 0x000fe200078ec0ff */
[----:B------:R-:W-:Y:S01]  /*262b0*/  ST.E.U16 [R174.64+0x32], R49 ;  /* 0x00003231ae007985 */ /* 0x000fe2000c101504 */
[----:B------:R-:W-:Y:S02]  /*262c0*/  SHF.R.U32.HI R45, RZ, 0x10, R45 ;  /* 0x00000010ff2d7819 */ /* 0x000fe4000001162d */
[----:B------:R-:W-:Y:S02]  /*262d0*/  SHF.R.U32.HI R55, RZ, 0x8, R55 ;  /* 0x00000008ff377819 */ /* 0x000fe40000011637 */
[----:B------:R-:W-:Y:S02]  /*262e0*/  LOP3.LUT R74, R45, 0xff, RZ, 0xc0, !PT ;  /* 0x000000ff2d4a7812 */ /* 0x000fe400078ec0ff */
[----:B------:R-:W-:Y:S02]  /*262f0*/  LOP3.LUT R55, R55, 0xffff, RZ, 0xc0, !PT ;  /* 0x0000ffff37377812 */ /* 0x000fe400078ec0ff */
[----:B------:R-:W-:Y:S01]  /*26300*/  PRMT R59, R60, 0x7632, R59 ;  /* 0x000076323c3b7816 */ /* 0x000fe2000000003b */
[----:B------:R-:W-:Y:S02]  /*26310*/  @!P6 HADD2 R110, -R52.H0_H0, -RZ.H0_H0 ;  /* 0xa00000ff346ee230 */ /* 0x000fe40000000900 */
[----:B------:R-:W-:Y:S03]  /*26320*/  @!P5 HADD2 R85, -R51.H0_H0, -RZ.H0_H0 ;  /* 0xa00000ff3355d230 */ /* 0x000fe60000000900 */
[----:B------:R-:W-:Y:S01]  /*26330*/  PRMT R91, R110, 0x7610, R91 ;  /* 0x000076106e5b7816 */ /* 0x000fe2000000005b */
[----:B------:R-:W-:Y:S01]  /*26340*/  @!P6 STL.S16 [R1+0x214], R110 ;  /* 0x0002146e0100e387 */ /* 0x000fe20000100600 */
[----:B------:R-:W-:Y:S01]  /*26350*/  @!P3 HADD2 R109, -R42.H0_H0, -RZ.H0_H0 ;  /* 0xa00000ff2a6db230 */ /* 0x000fe20000000900 */
[----:B------:R-:W-:Y:S02]  /*26360*/  PRMT R76, R85, 0x7610, R76 ;  /* 0x00007610554c7816 */ /* 0x000fe4000000004c */
[----:B------:R1:W-:Y:S02]  /*26370*/  @!P5 STL.S16 [R1+0x210], R85 ;  /* 0x000210550100d387 */ /* 0x0003e40000100600 */
[----:B------:R-:W-:Y:S02]  /*26380*/  PRMT R104, R109, 0x7610, R104 ;  /* 0x000076106d687816 */ /* 0x000fe40000000068 */
[----:B------:R2:W2:Y:S04]  /*26390*/  LDL.S16 R69, [R1+0x21c] ;  /* 0x00021c0001457983 */ /* 0x0004a80000100600 */
[----:B------:R-:W-:Y:S01]  /*263a0*/  @!P3 STL.S16 [R1+0x204], R109 ;  /* 0x0002046d0100b387 */ /* 0x000fe20000100600 */
[----:B-1----:R-:W-:Y:S02]  /*263b0*/  PRMT R85, R52, 0x5410, R51 ;  /* 0x0000541034557816 */ /* 0x002fe40000000033 */
[----:B------:R-:W-:Y:S02]  /*263c0*/  @!P5 PRMT R51, R76, 0x5410, RZ ;  /* 0x000054104c33d816 */ /* 0x000fe400000000ff */
[----:B------:R-:W-:Y:S01]  /*263d0*/  ISETP.GE.U32.AND P5, PT, R217, R2, PT ;  /* 0x00000002d900720c */ /* 0x000fe20003fa6070 */
[----:B---3--:R-:W-:Y:S01]  /*263e0*/  FADD.FTZ R2, R73, R64 ;  /* 0x0000004049027221 */ /* 0x008fe20000010000 */
[----:B------:R-:W-:Y:S01]  /*263f0*/  @!P6 PRMT R52, R91, 0x5410, RZ ;  /* 0x000054105b34e816 */ /* 0x000fe200000000ff */
[----:B------:R-:W1:Y:S01]  /*26400*/  MUFU.EX2 R64, R225 ;  /* 0x000000e100407308 */ /* 0x000e620000000800 */
[----:B------:R-:W-:Y:S01]  /*26410*/  ISETP.GE.U32.AND P6, PT, R217, R55, PT ;  /* 0x00000037d900720c */ /* 0x000fe20003fc6070 */
[----:B------:R3:W-:Y:S01]  /*26420*/  ST.E.U16 [R168.64+0x32], R51 ;  /* 0x00003233a8007985 */ /* 0x0007e2000c101504 */
[C---:B------:R-:W-:Y:S01]  /*26430*/  PRMT R55, R42.reuse, 0x7632, R55 ;  /* 0x000076322a377816 */ /* 0x040fe20000000037 */
[----:B------:R-:W-:Y:S01]  /*26440*/  FADD.FTZ R76, R57, R2 ;  /* 0x00000002394c7221 */ /* 0x000fe20000010000 */
[----:B------:R-:W-:Y:S01]  /*26450*/  SHF.R.U32.HI R2, RZ, 0x10, R62 ;  /* 0x00000010ff027819 */ /* 0x000fe2000001163e */
[----:B------:R3:W-:Y:S01]  /*26460*/  ST.E.U16 [R168.64+0x30], R52 ;  /* 0x00003034a8007985 */ /* 0x0007e2000c101504 */
[----:B------:R-:W-:Y:S01]  /*26470*/  PRMT R91, R42, 0x5410, R55 ;  /* 0x000054102a5b7816 */ /* 0x000fe20000000037 */
[----:B------:R-:W-:Y:S01]  /*26480*/  @!P0 HADD2 R105, -R55.H0_H0, -RZ.H0_H0 ;  /* 0xa00000ff37698230 */ /* 0x000fe20000000900 */
[----:B------:R-:W-:Y:S01]  /*26490*/  @!P3 PRMT R42, R104, 0x5410, RZ ;  /* 0x00005410682ab816 */ /* 0x000fe200000000ff */
[----:B----4-:R-:W-:Y:S01]  /*264a0*/  FADD.FTZ R3, R71, R76 ;  /* 0x0000004c47037221 */ /* 0x010fe20000010000 */
[----:B------:R-:W-:Y:S01]  /*264b0*/  ISETP.GE.U32.AND P3, PT, R217, R0, PT ;  /* 0x00000000d900720c */ /* 0x000fe20003f66070 */
[----:B------:R-:W-:Y:S01]  /*264c0*/  FADD.FTZ R0, R93, R66 ;  /* 0x000000425d007221 */ /* 0x000fe20000010000 */
[----:B------:R-:W-:Y:S01]  /*264d0*/  PRMT R99, R105, 0x7610, R99 ;  /* 0x0000761069637816 */ /* 0x000fe20000000063 */
[----:B------:R4:W-:Y:S01]  /*264e0*/  @!P0 STL.S16 [R1+0x200], R105 ;  /* 0x0002006901008387 */ /* 0x0009e20000100600 */
[----:B------:R-:W-:Y:S02]  /*264f0*/  F2FP.PACK_AB R73, R57, R73 ;  /* 0x000000493949723e */ /* 0x000fe400000000ff */
[----:B------:R-:W-:Y:S01]  /*26500*/  @!P0 PRMT R55, R99, 0x5410, RZ ;  /* 0x0000541063378816 */ /* 0x000fe200000000ff */
[----:B------:R-:W-:Y:S04]  /*26510*/  ST.E.U16 [R172.64+0x2e], R42 ;  /* 0x00002e2aac007985 */ /* 0x000fe8000c101504 */
[----:B------:R-:W-:Y:S01]  /*26520*/  ST.E.U16 [R172.64+0x30], R55 ;  /* 0x00003037ac007985 */ /* 0x000fe2000c101504 */
[C---:B-1----:R-:W-:Y:S01]  /*26530*/  F2FP.PACK_AB R113, R64.reuse, R71 ;  /* 0x000000474071723e */ /* 0x042fe200000000ff */
[----:B------:R-:W-:Y:S01]  /*26540*/  FADD.FTZ R64, R64, R3 ;  /* 0x0000000340407221 */ /* 0x000fe20000010000 */
[----:B------:R-:W-:Y:S01]  /*26550*/  PRMT R71, R70, 0x7632, R71 ;  /* 0x0000763246477816 */ /* 0x000fe20000000047 */
[----:B------:R1:W5:Y:S01]  /*26560*/  LDL.LU R225, [R1+0x378] ;  /* 0x0003780001e17983 */ /* 0x0003620000300800 */
[----:B---3--:R-:W-:Y:S03]  /*26570*/  MUFU.EX2 R51, R223 ;  /* 0x000000df00337308 */ /* 0x008fe60000000800 */
[----:B------:R1:W4:Y:S01]  /*26580*/  LDL.S16 R45, [R1+0x20c] ;  /* 0x00020c00012d7983 */ /* 0x0003220000100600 */
[----:B------:R-:W-:Y:S03]  /*26590*/  PRMT R52, R128, 0x7610, R52 ;  /* 0x0000761080347816 */ /* 0x000fe60000000034 */
[----:B------:R1:W4:Y:S03]  /*265a0*/  LDL.S16 R99, [R1+0x224] ;  /* 0x0002240001637983 */ /* 0x0003260000100600 */
[----:B----4-:R4:W1:Y:S01]  /*265b0*/  MUFU.EX2 R105, R97 ;  /* 0x0000006100697308 */ /* 0x0108620000000800 */
[----:B--2---:R-:W-:Y:S05]  /*265c0*/  @!P2 HADD2 R101, -R60.H0_H0, -RZ.H0_H0 ;  /* 0xa00000ff3c65a230 */ /* 0x004fea0000000900 */
[----:B------:R-:W-:Y:S01]  /*265d0*/  PRMT R100, R101, 0x7610, R100 ;  /* 0x0000761065647816 */ /* 0x000fe20000000064 */
[----:B------:R2:W-:Y:S04]  /*265e0*/  @!P2 STL.S16 [R1+0x1fc], R101 ;  /* 0x0001fc650100a387 */ /* 0x0005e80000100600 */
[----:B------:R1:W3:Y:S01]  /*265f0*/  LDL.S16 R104, [R1+0x1ec] ;  /* 0x0001ec0001687983 */ /* 0x0002e20000100600 */
[----:B--2---:R-:W-:Y:S02]  /*26600*/  SHF.R.U32.HI R101, RZ, 0x18, R62 ;  /* 0x00000018ff657819 */ /* 0x004fe4000001163e */
[----:B------:R-:W-:Y:S02]  /*26610*/  LOP3.LUT R62, R62, 0xffff, RZ, 0xc0, !PT ;  /* 0x0000ffff3e3e7812 */ /* 0x000fe400078ec0ff */
[C---:B------:R-:W-:Y:S01]  /*26620*/  F2FP.PACK_AB R63, R78.reuse, R93 ;  /* 0x0000005d4e3f723e */ /* 0x040fe200000000ff */
[----:B------:R-:W-:Y:S01]  /*26630*/  FADD.FTZ R78, R78, R0 ;  /* 0x000000004e4e7221 */ /* 0x000fe20000010000 */
[----:B------:R-:W-:Y:S02]  /*26640*/  PRMT R93, R60, 0x5410, R59 ;  /* 0x000054103c5d7816 */ /* 0x000fe4000000003b */
[----:B------:R-:W-:Y:S01]  /*26650*/  @!P2 PRMT R60, R100, 0x5410, RZ ;  /* 0x00005410643ca816 */ /* 0x000fe200000000ff */
[----:B------:R-:W-:Y:S01]  /*26660*/  @!P1 HADD2 R69, -R59.H0_H0, -RZ.H0_H0 ;  /* 0xa00000ff3b459230 */ /* 0x000fe20000000900 */
[----:B------:R-:W-:Y:S01]  /*26670*/  LOP3.LUT R0, R2, 0xff, RZ, 0xc0, !PT ;  /* 0x000000ff02007812 */ /* 0x000fe200078ec0ff */
[----:B------:R2:W2:Y:S01]  /*26680*/  LDL.S16 R100, [R1+0x1e8] ;  /* 0x0001e80001647983 */ /* 0x0004a20000100600 */
[----:B------:R-:W-:Y:S02]  /*26690*/  ISETP.GE.U32.AND P2, PT, R217, R74, PT ;  /* 0x0000004ad900720c */ /* 0x000fe40003f46070 */
[----:B------:R-:W-:Y:S01]  /*266a0*/  PRMT R108, R69, 0x7610, R108 ;  /* 0x00007610456c7816 */ /* 0x000fe2000000006c */
[----:B------:R1:W-:Y:S01]  /*266b0*/  @!P1 STL.S16 [R1+0x21c], R69 ;  /* 0x00021c4501009387 */ /* 0x0003e20000100600 */
[----:B------:R-:W-:Y:S02]  /*266c0*/  PRMT R2, R98, 0x7610, R2 ;  /* 0x0000761062027816 */ /* 0x000fe40000000002 */
[----:B------:R-:W-:Y:S01]  /*266d0*/  @!P1 PRMT R59, R108, 0x5410, RZ ;  /* 0x000054106c3b9816 */ /* 0x000fe200000000ff */
[----:B------:R-:W-:Y:S01]  /*266e0*/  ST.E.U16 [R170.64+0x30], R60 ;  /* 0x0000303caa007985 */ /* 0x000fe2000c101504 */
[----:B------:R-:W-:Y:S02]  /*266f0*/  ISETP.GE.U32.AND P1, PT, R217, R0, PT ;  /* 0x00000000d900720c */ /* 0x000fe40003f26070 */
[----:B------:R-:W-:Y:S01]  /*26700*/  SHF.R.U32.HI R0, RZ, 0x8, R62 ;  /* 0x00000008ff007819 */ /* 0x000fe2000001163e */
[----:B------:R-:W-:Y:S01]  /*26710*/  ST.E.U16 [R170.64+0x32], R59 ;  /* 0x0000323baa007985 */ /* 0x000fe2000c101504 */
[----:B------:R-:W-:Y:S02]  /*26720*/  PRMT R74, R75, 0x7632, R74 ;  /* 0x000076324b4a7816 */ /* 0x000fe4000000004a */
[----:B------:R-:W-:Y:S01]  /*26730*/  LOP3.LUT R0, R0, 0xffff, RZ, 0xc0, !PT ;  /* 0x0000ffff00007812 */ /* 0x000fe200078ec0ff */
[----:B-1----:R-:W-:Y:S05]  /*26740*/  IMAD.WIDE.U32 R68, R68, -0x2daee0ad, RZ ;  /* 0xd2511f5344447825 */ /* 0x002fea00078e00ff */
[----:B------:R-:W-:Y:S02]  /*26750*/  LOP3.LUT R66, R69, R237, R72, 0x96, !PT ;  /* 0x000000ed45427212 */ /* 0x000fe400078e9648 */
[C---:B------:R-:W-:Y:S02]  /*26760*/  LOP3.LUT R62, R68.reuse, 0xff, RZ, 0xc0, !PT ;  /* 0x000000ff443e7812 */ /* 0x040fe400078ec0ff */
[----:B------:R-:W-:Y:S02]  /*26770*/  LOP3.LUT R72, R68, 0xffff, RZ, 0xc0, !PT ;  /* 0x0000ffff44487812 */ /* 0x000fe400078ec0ff */
[--C-:B----4-:R-:W-:Y:S02]  /*26780*/  SHF.R.U32.HI R97, RZ, 0x10, R68.reuse ;  /* 0x00000010ff617819 */ /* 0x110fe40000011644 */
[----:B------:R-:W-:Y:S02]  /*26790*/  SHF.R.U32.HI R108, RZ, 0x18, R68 ;  /* 0x00000018ff6c7819 */ /* 0x000fe40000011644 */
[----:B------:R-:W-:Y:S02]  /*267a0*/  ISETP.GE.U32.AND P0, PT, R217, R62, PT ;  /* 0x0000003ed900720c */ /* 0x000fe40003f06070 */
[----:B------:R-:W-:Y:S02]  /*267b0*/  LOP3.LUT R62, R66, 0xff, RZ, 0xc0, !PT ;  /* 0x000000ff423e7812 */ /* 0x000fe400078ec0ff */
[----:B------:R-:W-:Y:S02]  /*267c0*/  SHF.R.U32.HI R3, RZ, 0x18, R66 ;  /* 0x00000018ff037819 */ /* 0x000fe40000011642 */
[----:B------:R-:W-:Y:S02]  /*267d0*/  LOP3.LUT R44, R97, 0xff, RZ, 0xc0, !PT ;  /* 0x000000ff612c7812 */ /* 0x000fe400078ec0ff */
[--C-:B------:R-:W-:Y:S02]  /*267e0*/  SHF.R.U32.HI R46, RZ, 0x8, R72.reuse ;  /* 0x00000008ff2e7819 */ /* 0x100fe40000011648 */
[----:B------:R-:W-:Y:S02]  /*267f0*/  PRMT R72, R73, 0x7632, R72 ;  /* 0x0000763249487816 */ /* 0x000fe40000000048 */
[----:B------:R-:W-:Y:S01]  /*26800*/  LOP3.LUT R46, R46, 0xffff, RZ, 0xc0, !PT ;  /* 0x0000ffff2e2e7812 */ /* 0x000fe200078ec0ff */
[----:B------:R-:W-:Y:S01]  /*26810*/  @!P4 HADD2 R45, -R56.H0_H0, -RZ.H0_H0 ;  /* 0xa00000ff382dc230 */ /* 0x000fe20000000900 */
[----:B------:R-:W-:Y:S01]  /*26820*/  @P0 LOP3.LUT R220, R220, 0x4000000, RZ, 0xfc, !PT ;  /* 0x04000000dcdc0812 */ /* 0x000fe200078efcff */
[----:B------:R-:W-:Y:S03]  /*26830*/  @!P6 HADD2 R99, -R40.H0_H0, -RZ.H0_H0 ;  /* 0xa00000ff2863e230 */ /* 0x000fe60000000900 */
[----:B------:R-:W-:Y:S01]  /*26840*/  PRMT R57, R45, 0x7610, R57 ;  /* 0x000076102d397816 */ /* 0x000fe20000000039 */
[----:B------:R1:W-:Y:S01]  /*26850*/  @!P4 STL.S16 [R1+0x20c], R45 ;  /* 0x00020c2d0100c387 */ /* 0x0003e20000100600 */
[----:B------:R-:W-:Y:S01]  /*26860*/  PRMT R107, R99, 0x7610, R107 ;  /* 0x00007610636b7816 */ /* 0x000fe2000000006b */
[----:B-1----:R1:W4:Y:S02]  /*26870*/  MUFU.EX2 R45, R221 ;  /* 0x000000dd002d7308 */ /* 0x0023240000000800 */
[----:B-1----:R1:W5:Y:S04]  /*26880*/  LDL.LU R221, [R1+0x374] ;  /* 0x0003740001dd7983 */ /* 0x0023680000300800 */
[----:B------:R1:W-:Y:S02]  /*26890*/  @!P6 STL.S16 [R1+0x224], R99 ;  /* 0x000224630100e387 */ /* 0x0003e40000100600 */
[----:B-1----:R-:W-:Y:S02]  /*268a0*/  PRMT R99, R56, 0x5410, R40 ;  /* 0x0000541038637816 */ /* 0x002fe40000000028 */
[----:B------:R-:W-:Y:S02]  /*268b0*/  @!P4 PRMT R56, R57, 0x5410, RZ ;  /* 0x000054103938c816 */ /* 0x000fe400000000ff */
[----:B------:R-:W-:Y:S01]  /*268c0*/  ISETP.GE.U32.AND P4, PT, R217, R0, PT ;  /* 0x00000000d900720c */ /* 0x000fe20003f86070 */
[----:B------:R-:W1:Y:S01]  /*268d0*/  MUFU.EX2 R57, R218 ;  /* 0x000000da00397308 */ /* 0x000e620000000800 */
[----:B------:R-:W-:Y:S01]  /*268e0*/  PRMT R0, R98, 0x7632, R0 ;  /* 0x0000763262007816 */ /* 0x000fe20000000000 */
[----:B------:R-:W-:Y:S01]  /*268f0*/  ST.E.U16 [R174.64+0x40], R56 ;  /* 0x00004038ae007985 */ /* 0x000fe2000c101504 */
[----:B------:R-:W-:Y:S02]  /*26900*/  @!P6 PRMT R40, R107, 0x5410, RZ ;  /* 0x000054106b28e816 */ /* 0x000fe400000000ff */
[----:B------:R-:W-:Y:S01]  /*26910*/  ISETP.GE.U32.AND P6, PT, R217, R62, PT ;  /* 0x0000003ed900720c */ /* 0x000fe20003fc6070 */
[----:B------:R-:W-:Y:S02]  /*26920*/  FADD.FTZ R62, R106, R78 ;  /* 0x0000004e6a3e7221 */ /* 0x000fe40000010000 */
[----:B------:R-:W-:Y:S02]  /*26930*/  ST.E.U16 [R174.64+0x42], R40 ;  /* 0x00004228ae007985 */ /* 0x000fe4000c101504 */
[----:B------:R-:W-:Y:S02]  /*26940*/  FADD.FTZ R76, R105, R62 ;  /* 0x0000003e694c7221 */ /* 0x000fe40000010000 */
[----:B----4-:R-:W-:Y:S01]  /*26950*/  FADD.FTZ R62, R45, R64 ;  /* 0x000000402d3e7221 */ /* 0x010fe20000010000 */
[C---:B-1----:R-:W-:Y:S01]  /*26960*/  F2FP.PACK_AB R45, R57.reuse, R45 ;  /* 0x0000002d392d723e */ /* 0x042fe200000000ff */
[----:B------:R1:W5:Y:S02]  /*26970*/  LDL.LU R218, [R1+0x370] ;  /* 0x0003700001da7983 */ /* 0x0003640000300800 */
[----:B------:R-:W-:Y:S01]  /*26980*/  FADD.FTZ R109, R57, R62 ;  /* 0x0000003e396d7221 */ /* 0x000fe20000010000 */
[----:B------:R-:W-:Y:S02]  /*26990*/  SHF.R.U32.HI R57, RZ, 0x10, R66 ;  /* 0x00000010ff397819 */ /* 0x000fe40000011642 */
[----:B------:R-:W-:Y:S02]  /*269a0*/  LOP3.LUT R66, R66, 0xffff, RZ, 0xc0, !PT ;  /* 0x0000ffff42427812 */ /* 0x000fe400078ec0ff */
[----:B------:R-:W-:Y:S02]  /*269b0*/  LOP3.LUT R78, R57, 0xff, RZ, 0xc0, !PT ;  /* 0x000000ff394e7812 */ /* 0x000fe400078ec0ff */
[----:B------:R-:W-:Y:S04]  /*269c0*/  SHF.R.U32.HI R66, RZ, 0x8, R66 ;  /* 0x00000008ff427819 */ /* 0x000fe80000011642 */
[----:B------:R-:W-:Y:S01]  /*269d0*/  LOP3.LUT R66, R66, 0xffff, RZ, 0xc0, !PT ;  /* 0x0000ffff42427812 */ /* 0x000fe200078ec0ff */
[----:B---3--:R-:W-:Y:S05]  /*269e0*/  @!P2 HADD2 R104, -R2.H0_H0, -RZ.H0_H0 ;  /* 0xa00000ff0268a230 */ /* 0x008fea0000000900 */
[----:B------:R-:W-:Y:S01]  /*269f0*/  PRMT R68, R104, 0x7610, R68 ;  /* 0x0000761068447816 */ /* 0x000fe20000000044 */
[----:B------:R3:W-:Y:S02]  /*26a00*/  @!P2 STL.S16 [R1+0x1ec], R104 ;  /* 0x0001ec680100a387 */ /* 0x0007e40000100600 */
[----:B---3--:R-:W-:Y:S01]  /*26a10*/  LOP3.LUT R104, R177, R233, R102, 0x96, !PT ;  /* 0x000000e9b1687212 */ /* 0x008fe200078e9666 */
[----:B--2---:R-:W-:Y:S05]  /*26a20*/  @!P5 HADD2 R100, -R0.H0_H0, -RZ.H0_H0 ;  /* 0xa00000ff0064d230 */ /* 0x004fea0000000900 */
[----:B------:R-:W-:Y:S01]  /*26a30*/  PRMT R69, R100, 0x7610, R69 ;  /* 0x0000761064457816 */ /* 0x000fe20000000045 */
[----:B------:R2:W-:Y:S04]  /*26a40*/  @!P5 STL.S16 [R1+0x1e8], R100 ;  /* 0x0001e8640100d387 */ /* 0x0005e80000100600 */
[----:B------:R1:W3:Y:S04]  /*26a50*/  LDL.S16 R98, [R1+0x254] ;  /* 0x0002540001627983 */ /* 0x0002e80000100600 */
[----:B------:R1:W4:Y:S04]  /*26a60*/  LDL.S16 R124, [R1+0x264] ;  /* 0x00026400017c7983 */ /* 0x0003280000100600 */
[----:B------:R1:W4:Y:S04]  /*26a70*/  LDL.S16 R148, [R1+0x23c] ;  /* 0x00023c0001947983 */ /* 0x0003280000100600 */
[----:B------:R1:W4:Y:S01]  /*26a80*/  LDL.S16 R146, [R1+0x250] ;  /* 0x0002500001927983 */ /* 0x0003220000100600 */
[----:B--2---:R-:W-:Y:S02]  /*26a90*/  PRMT R100, R2, 0x5410, R0 ;  /* 0x0000541002647816 */ /* 0x004fe40000000000 */
[----:B------:R-:W-:Y:S02]  /*26aa0*/  @!P2 PRMT R2, R68, 0x5410, RZ ;  /* 0x000054104402a816 */ /* 0x000fe400000000ff */
[----:B------:R-:W-:Y:S02]  /*26ab0*/  LOP3.LUT R68, R103, R232, R208, 0x96, !PT ;  /* 0x000000e867447212 */ /* 0x000fe400078e96d0 */
[----:B------:R-:W-:Y:S01]  /*26ac0*/  @!P5 PRMT R0, R69, 0x5410, RZ ;  /* 0x000054104500d816 */ /* 0x000fe200000000ff */
[----:B------:R-:W-:Y:S01]  /*26ad0*/  ST.E.U16 [R168.64+0x40], R2 ;  /* 0x00004002a8007985 */ /* 0x000fe2000c101504 */
[----:B------:R-:W-:Y:S01]  /*26ae0*/  ISETP.GE.U32.AND P5, PT, R217, R3, PT ;  /* 0x00000003d900720c */ /* 0x000fe20003fa6070 */
[----:B------:R-:W-:Y:S01]  /*26af0*/  IMAD.WIDE.U32 R68, R68, -0x2daee0ad, RZ ;  /* 0xd2511f5344447825 */ /* 0x000fe200078e00ff */
[----:B------:R-:W-:Y:S01]  /*26b00*/  F2FP.PACK_AB R3, R105, R106 ;  /* 0x0000006a6903723e */ /* 0x000fe200000000ff */
[----:B------:R-:W-:Y:S02]  /*26b10*/  ST.E.U16 [R168.64+0x42], R0 ;  /* 0x00004200a8007985 */ /* 0x000fe4000c101504 */
[----:B------:R-:W-:Y:S01]  /*26b20*/  IMAD.WIDE.U32 R104, R104, -0x2daee0ad, RZ ;  /* 0xd2511f5368687825 */ /* 0x000fe200078e00ff */
[----:B------:R-:W-:Y:S04]  /*26b30*/  LOP3.LUT R102, R69, R234, R180, 0x96, !PT ;  /* 0x000000ea45667212 */ /* 0x000fe800078e96b4 */
[----:B------:R-:W-:Y:S01]  /*26b40*/  LOP3.LUT R105, R105, R241, R68, 0x96, !PT ;  /* 0x000000f169697212 */ /* 0x000fe200078e9644 */
[----:B------:R-:W-:Y:S05]  /*26b50*/  IMAD.WIDE.U32 R102, R102, -0x326172a9, RZ ;  /* 0xcd9e8d5766667825 */ /* 0x000fea00078e00ff */
[----:B------:R-:W-:Y:S05]  /*26b60*/  LOP3.LUT R68, R103, R231, R176, 0x96, !PT ;  /* 0x000000e767447212 */ /* 0x000fea00078e96b0 */
[----:B------:R-:W-:Y:S05]  /*26b70*/  IMAD.WIDE.U32 R68, R68, -0x2daee0ad, RZ ;  /* 0xd2511f5344447825 */ /* 0x000fea00078e00ff */
[----:B------:R-:W-:Y:S01]  /*26b80*/  LOP3.LUT R69, R69, R239, R104, 0x96, !PT ;  /* 0x000000ef45457212 */ /* 0x000fe200078e9668 */
[----:B------:R-:W-:Y:S05]  /*26b90*/  IMAD.WIDE.U32 R104, R105, -0x326172a9, RZ ;  /* 0xcd9e8d5769687825 */ /* 0x000fea00078e00ff */
[----:B------:R-:W-:Y:S05]  /*26ba0*/  LOP3.LUT R110, R105, R240, R102, 0x96, !PT ;  /* 0x000000f0696e7212 */ /* 0x000fea00078e9666 */
[----:B------:R-:W-:Y:S05]  /*26bb0*/  IMAD.WIDE.U32 R110, R110, -0x2daee0ad, RZ ;  /* 0xd2511f536e6e7825 */ /* 0x000fea00078e00ff */
[----:B------:R-:W-:Y:S01]  /*26bc0*/  LOP3.LUT R106, R111, R236, R68, 0x96, !PT ;  /* 0x000000ec6f6a7212 */ /* 0x000fe200078e9644 */
[----:B------:R-:W-:Y:S04]  /*26bd0*/  IMAD.WIDE.U32 R68, R69, -0x326172a9, RZ ;  /* 0xcd9e8d5745447825 */ /* 0x000fe800078e00ff */
[----:B------:R-:W-:Y:S01]  /*26be0*/  IMAD.WIDE.U32 R106, R106, -0x326172a9, RZ ;  /* 0xcd9e8d576a6a7825 */ /* 0x000fe200078e00ff */
[----:B------:R-:W-:Y:S02]  /*26bf0*/  LOP3.LUT R105, R69, R238, R104, 0x96, !PT ;  /* 0x000000ee45697212 */ /* 0x000fe400078e9668 */
[----:B------:R-:W-:Y:S02]  /*26c00*/  PRMT R69, R67, 0x7632, R69 ;  /* 0x0000763243457816 */ /* 0x000fe40000000045 */
[--C-:B------:R-:W-:Y:S02]  /*26c10*/  LOP3.LUT R62, R107, R242, R68.reuse, 0x96, !PT ;  /* 0x000000f26b3e7212 */ /* 0x100fe400078e9644 */
[----:B------:R-:W-:Y:S02]  /*26c20*/  PRMT R68, R65, 0x7632, R68 ;  /* 0x0000763241447816 */ /* 0x000fe40000000044 */
[----:B------:R-:W-:Y:S02]  /*26c30*/  LOP3.LUT R57, R62, 0xff, RZ, 0xc0, !PT ;  /* 0x000000ff3e397812 */ /* 0x000fe400078ec0ff */
[----:B------:R-:W-:Y:S02]  /*26c40*/  SHF.R.U32.HI R54, RZ, 0x10, R62 ;  /* 0x00000010ff367819 */ /* 0x000fe4000001163e */
[C---:B------:R-:W-:Y:S02]  /*26c50*/  ISETP.GE.U32.AND P2, PT, R217.reuse, R57, PT ;  /* 0x00000039d900720c */ /* 0x040fe40003f46070 */
[----:B------:R-:W-:Y:S02]  /*26c60*/  PRMT R57, R58, 0x7632, R57 ;  /* 0x000076323a397816 */ /* 0x000fe40000000039 */
[----:B------:R-:W-:Y:S02]  /*26c70*/  LOP3.LUT R54, R54, 0xff, RZ, 0xc0, !PT ;  /* 0x000000ff36367812 */ /* 0x000fe400078ec0ff */
[----:B------:R-:W-:Y:S02]  /*26c80*/  PRMT R103, R58, 0x5410, R57 ;  /* 0x000054103a677816 */ /* 0x000fe40000000039 */
[----:B------:R-:W-:Y:S02]  /*26c90*/  ISETP.GE.U32.AND P0, PT, R217, R54, PT ;  /* 0x00000036d900720c */ /* 0x000fe40003f06070 */
[----:B------:R-:W-:Y:S02]  /*26ca0*/  PRMT R54, R61, 0x7632, R54 ;  /* 0x000076323d367816 */ /* 0x000fe40000000036 */
[----:B------:R-:W-:Y:S01]  /*26cb0*/  PRMT R97, R65, 0x5410, R68 ;  /* 0x0000541041617816 */ /* 0x000fe20000000044 */
[----:B---3--:R-:W-:Y:S05]  /*26cc0*/  @!P2 HADD2 R98, -R58.H0_H0, -RZ.H0_H0 ;  /* 0xa00000ff3a62a230 */ /* 0x008fea0000000900 */
[----:B------:R-:W-:Y:S01]  /*26cd0*/  PRMT R64, R98, 0x7610, R64 ;  /* 0x0000761062407816 */ /* 0x000fe20000000040 */
[----:B------:R2:W-:Y:S02]  /*26ce0*/  @!P2 STL.S16 [R1+0x254], R98 ;  /* 0x000254620100a387 */ /* 0x0005e40000100600 */
[----:B----4-:R-:W-:Y:S01]  /*26cf0*/  @!P0 HADD2 R148, -R61.H0_H0, -RZ.H0_H0 ;  /* 0xa00000ff3d948230 */ /* 0x010fe20000000900 */
[----:B------:R-:W-:Y:S01]  /*26d00*/  @!P2 PRMT R58, R64, 0x5410, RZ ;  /* 0x00005410403aa816 */ /* 0x000fe200000000ff */
[----:B------:R1:W3:Y:S01]  /*26d10*/  LDL.S16 R144, [R1+0x234] ;  /* 0x0002340001907983 */ /* 0x0002e20000100600 */
[----:B------:R-:W-:Y:S02]  /*26d20*/  LOP3.LUT R64, R62, 0xffff, RZ, 0xc0, !PT ;  /* 0x0000ffff3e407812 */ /* 0x000fe400078ec0ff */
[----:B------:R-:W-:Y:S01]  /*26d30*/  SHF.R.U32.HI R62, RZ, 0x18, R62 ;  /* 0x00000018ff3e7819 */ /* 0x000fe2000001163e */
[----:B------:R-:W-:Y:S01]  /*26d40*/  ST.E.U16 [R172.64+0x3e], R58 ;  /* 0x00003e3aac007985 */ /* 0x000fe2000c101504 */
[----:B------:R-:W-:Y:S02]  /*26d50*/  SHF.R.U32.HI R64, RZ, 0x8, R64 ;  /* 0x00000008ff407819 */ /* 0x000fe40000011640 */
[----:B------:R-:W-:Y:S02]  /*26d60*/  PRMT R147, R148, 0x7610, R147 ;  /* 0x0000761094937816 */ /* 0x000fe40000000093 */
[----:B------:R-:W-:Y:S04]  /*26d70*/  LOP3.LUT R64, R64, 0xffff, RZ, 0xc0, !PT ;  /* 0x0000ffff40407812 */ /* 0x000fe800078ec0ff */
[C---:B------:R-:W-:Y:S02]  /*26d80*/  ISETP.GE.U32.AND P2, PT, R217.reuse, R64, PT ;  /* 0x00000040d900720c */ /* 0x040fe40003f46070 */
[----:B------:R-:W-:Y:S01]  /*26d90*/  PRMT R64, R118, 0x7632, R64 ;  /* 0x0000763276407816 */ /* 0x000fe20000000040 */
[----:B--2---:R1:W2:Y:S10]  /*26da0*/  LDL.S16 R98, [R1+0x220] ;  /* 0x0002200001627983 */ /* 0x0042b40000100600 */
[----:B------:R-:W-:Y:S05]  /*26db0*/  @!P2 HADD2 R124, -R57.H0_H0, -RZ.H0_H0 ;  /* 0xa00000ff397ca230 */ /* 0x000fea0000000900 */
[----:B------:R-:W-:Y:S01]  /*26dc0*/  PRMT R104, R124, 0x7610, R104 ;  /* 0x000076107c687816 */ /* 0x000fe20000000068 */
[----:B------:R4:W-:Y:S03]  /*26dd0*/  @!P2 STL.S16 [R1+0x264], R124 ;  /* 0x0002647c0100a387 */ /* 0x0009e60000100600 */
[----:B------:R-:W-:Y:S01]  /*26de0*/  @!P2 PRMT R57, R104, 0x5410, RZ ;  /* 0x000054106839a816 */ /* 0x000fe200000000ff */
[----:B------:R1:W2:Y:S01]  /*26df0*/  LDL.S16 R140, [R1+0x218] ;  /* 0x00021800018c7983 */ /* 0x0002a20000100600 */
[----:B------:R-:W-:Y:S02]  /*26e00*/  ISETP.GE.U32.AND P2, PT, R217, R62, PT ;  /* 0x0000003ed900720c */ /* 0x000fe40003f46070 */
[----:B------:R-:W-:Y:S01]  /*26e10*/  PRMT R104, R61, 0x5410, R54 ;  /* 0x000054103d687816 */ /* 0x000fe20000000036 */
[----:B------:R-:W-:Y:S01]  /*26e20*/  ST.E.U16 [R172.64+0x40], R57 ;  /* 0x00004039ac007985 */ /* 0x000fe2000c101504 */
[----:B------:R-:W-:Y:S05]  /*26e30*/  @!P0 PRMT R61, R147, 0x5410, RZ ;  /* 0x00005410933d8816 */ /* 0x000fea00000000ff */
[----:B------:R-:W-:Y:S04]  /*26e40*/  ST.E.U16 [R170.64+0x40], R61 ;  /* 0x0000403daa007985 */ /* 0x000fe8000c101504 */
[----:B------:R-:W-:Y:S05]  /*26e50*/  @!P2 HADD2 R146, -R54.H0_H0, -RZ.H0_H0 ;  /* 0xa00000ff3692a230 */ /* 0x000fea0000000900 */
[----:B------:R-:W-:Y:S01]  /*26e60*/  PRMT R145, R146, 0x7610, R145 ;  /* 0x0000761092917816 */ /* 0x000fe20000000091 */
[----:B----4-:R1:W4:Y:S03]  /*26e70*/  LDL.S16 R124, [R1+0x208] ;  /* 0x00020800017c7983 */ /* 0x0103260000100600 */
[----:B------:R-:W-:Y:S01]  /*26e80*/  @!P2 PRMT R54, R145, 0x5410, RZ ;  /* 0x000054109136a816 */ /* 0x000fe200000000ff */
[----:B------:R-:W-:Y:S01]  /*26e90*/  @!P0 STL.S16 [R1+0x23c], R148 ;  /* 0x00023c9401008387 */ /* 0x000fe20000100600 */
[----:B------:R-:W-:Y:S02]  /*26ea0*/  ISETP.GE.U32.AND P0, PT, R217, R101, PT ;  /* 0x00000065d900720c */ /* 0x000fe40003f06070 */
[----:B------:R-:W-:Y:S01]  /*26eb0*/  PRMT R101, R67, 0x5410, R69 ;  /* 0x0000541043657816 */ /* 0x000fe20000000045 */
[----:B------:R-:W-:Y:S01]  /*26ec0*/  @!P2 STL.S16 [R1+0x250], R146 ;  /* 0x000250920100a387 */ /* 0x000fe20000100600 */
[----:B------:R-:W-:Y:S03]  /*26ed0*/  ISETP.GE.U32.AND P2, PT, R217, R46, PT ;  /* 0x0000002ed900720c */ /* 0x000fe60003f46070 */
[----:B------:R-:W-:Y:S01]  /*26ee0*/  ST.E.U16 [R170.64+0x42], R54 ;  /* 0x00004236aa007985 */ /* 0x000fe2000c101504 */
[----:B---3--:R-:W-:Y:S05]  /*26ef0*/  @!P4 HADD2 R144, -R64.H0_H0, -RZ.H0_H0 ;  /* 0xa00000ff4090c230 */ /* 0x008fea0000000900 */
[----:B------:R-:W-:Y:S01]  /*26f00*/  PRMT R102, R144, 0x7610, R102 ;  /* 0x0000761090667816 */ /* 0x000fe20000000066 */
[----:B--2---:R-:W-:Y:S05]  /*26f10*/  @!P3 HADD2 R98, -R53.H0_H0, -RZ.H0_H0 ;  /* 0xa00000ff3562b230 */ /* 0x004fea0000000900 */
[----:B------:R-:W-:Y:S01]  /*26f20*/  PRMT R121, R98, 0x7610, R121 ;  /* 0x0000761062797816 */ /* 0x000fe20000000079 */
[----:B------:R2:W-:Y:S04]  /*26f30*/  @!P3 STL.S16 [R1+0x220], R98 ;  /* 0x000220620100b387 */ /* 0x0005e80000100600 */
[----:B------:R1:W3:Y:S01]  /*26f40*/  LDL.S16 R118, [R1+0x1d0] ;  /* 0x0001d00001767983 */ /* 0x0002e20000100600 */
[----:B------:R-:W-:Y:S05]  /*26f50*/  @!P1 HADD2 R140, -R65.H0_H0, -RZ.H0_H0 ;  /* 0xa00000ff418c9230 */ /* 0x000fea0000000900 */
[----:B------:R-:W-:Y:S04]  /*26f60*/  PRMT R125, R140, 0x7610, R125 ;  /* 0x000076108c7d7816 */ /* 0x000fe8000000007d */
[----:B------:R-:W-:Y:S02]  /*26f70*/  @!P1 PRMT R65, R125, 0x5410, RZ ;  /* 0x000054107d419816 */ /* 0x000fe400000000ff */
[----:B--2---:R-:W-:Y:S02]  /*26f80*/  PRMT R98, R53, 0x5410, R64 ;  /* 0x0000541035627816 */ /* 0x004fe40000000040 */
[----:B------:R-:W-:Y:S02]  /*26f90*/  @!P3 PRMT R53, R121, 0x5410, RZ ;  /* 0x000054107935b816 */ /* 0x000fe400000000ff */
[----:B------:R-:W-:Y:S01]  /*26fa0*/  @!P4 PRMT R64, R102, 0x5410, RZ ;  /* 0x000054106640c816 */ /* 0x000fe200000000ff */
[----:B------:R1:W2:Y:S01]  /*26fb0*/  LDL.S16 R121, [R1+0x1cc] ;  /* 0x0001cc0001797983 */ /* 0x0002a20000100600 */
[C---:B------:R-:W-:Y:S01]  /*26fc0*/  ISETP.GE.U32.AND P3, PT, R217.reuse, R66, PT ;  /* 0x00000042d900720c */ /* 0x040fe20003f66070 */
[----:B----4-:R-:W-:Y:S02]  /*26fd0*/  @!P0 HADD2 R124, -R68.H0_H0, -RZ.H0_H0 ;  /* 0xa00000ff447c8230 */ /* 0x010fe40000000900 */
[----:B------:R-:W-:Y:S01]  /*26fe0*/  @!P4 STL.S16 [R1+0x234], R144 ;  /* 0x000234900100c387 */ /* 0x000fe20000100600 */
[C---:B------:R-:W-:Y:S02]  /*26ff0*/  ISETP.GE.U32.AND P4, PT, R217.reuse, R44, PT ;  /* 0x0000002cd900720c */ /* 0x040fe40003f86070 */
[----:B------:R-:W-:Y:S01]  /*27000*/  PRMT R62, R124, 0x7610, R62 ;  /* 0x000076107c3e7816 */ /* 0x000fe2000000003e */
[----:B------:R1:W4:Y:S01]  /*27010*/  LDL.S16 R102, [R1+0x1e4] ;  /* 0x0001e40001667983 */ /* 0x0003220000100600 */
[----:B------:R-:W-:Y:S02]  /*27020*/  LOP3.LUT R44, R106, 0xff, RZ, 0xc0, !PT ;  /* 0x000000ff6a2c7812 */ /* 0x000fe400078ec0ff */
[----:B------:R-:W-:Y:S01]  /*27030*/  @!P0 PRMT R68, R62, 0x5410, RZ ;  /* 0x000054103e448816 */ /* 0x000fe200000000ff */
[----:B------:R-:W-:Y:S01]  /*27040*/  @!P1 STL.S16 [R1+0x218], R140 ;  /* 0x0002188c01009387 */ /* 0x000fe20000100600 */
[----:B------:R-:W-:Y:S03]  /*27050*/  ISETP.GE.U32.AND P1, PT, R217, R44, PT ;  /* 0x0000002cd900720c */ /* 0x000fe60003f26070 */
[----:B------:R-:W-:Y:S04]  /*27060*/  @!P0 STL.S16 [R1+0x208], R124 ;  /* 0x0002087c01008387 */ /* 0x000fe80000100600 */
[----:B------:R1:W4:Y:S04]  /*27070*/  LDL.S16 R62, [R1+0x1b0] ;  /* 0x0001b000013e7983 */ /* 0x0003280000100600 */
[----:B------:R1:W4:Y:S04]  /*27080*/  LDL.S16 R47, [R1+0x1c8] ;  /* 0x0001c800012f7983 */ /* 0x0003280000100600 */
[----:B------:R1:W-:Y:S04]  /*27090*/  ST.E.U16 [R174.64+0x50], R53 ;  /* 0x00005035ae007985 */ /* 0x0003e8000c101504 */
[----:B------:R-:W-:Y:S04]  /*270a0*/  ST.E.U16 [R174.64+0x52], R64 ;  /* 0x00005240ae007985 */ /* 0x000fe8000c101504 */
[----:B------:R-:W-:Y:S04]  /*270b0*/  ST.E.U16 [R168.64+0x50], R65 ;  /* 0x00005041a8007985 */ /* 0x000fe8000c101504 */
[----:B------:R-:W-:Y:S01]  /*270c0*/  ST.E.U16 [R168.64+0x52], R68 ;  /* 0x00005244a8007985 */ /* 0x000fe2000c101504 */
[----:B-1----:R-:W-:Y:S01]  /*270d0*/  MUFU.EX2 R53, R131 ;  /* 0x0000008300357308 */ /* 0x002fe20000000800 */
[----:B---3--:R-:W-:Y:S05]  /*270e0*/  @!P6 HADD2 R118, -R75.H0_H0, -RZ.H0_H0 ;  /* 0xa00000ff4b76e230 */ /* 0x008fea0000000900 */
[----:B------:R-:W-:Y:S01]  /*270f0*/  PRMT R46, R118, 0x7610, R46 ;  /* 0x00007610762e7816 */ /* 0x000fe2000000002e */
[----:B--2---:R-:W-:Y:S05]  /*27100*/  @!P1 HADD2 R121, -R67.H0_H0, -RZ.H0_H0 ;  /* 0xa00000ff43799230 */ /* 0x004fea0000000900 */
[----:B------:R-:W-:Y:S01]  /*27110*/  PRMT R44, R121, 0x7610, R44 ;  /* 0x00007610792c7816 */ /* 0x000fe2000000002c */
[----:B------:R-:W-:Y:S03]  /*27120*/  @!P1 STL.S16 [R1+0x1cc], R121 ;  /* 0x0001cc7901009387 */ /* 0x000fe60000100600 */
[----:B------:R-:W-:Y:S01]  /*27130*/  @!P1 PRMT R67, R44, 0x5410, RZ ;  /* 0x000054102c439816 */ /* 0x000fe200000000ff */
[----:B------:R1:W-:Y:S01]  /*27140*/  @!P6 STL.S16 [R1+0x1d0], R118 ;  /* 0x0001d0760100e387 */ /* 0x0003e20000100600 */
[----:B------:R-:W-:Y:S03]  /*27150*/  LOP3.LUT R44, R106, 0xffff, RZ, 0xc0, !PT ;  /* 0x0000ffff6a2c7812 */ /* 0x000fe600078ec0ff */
[----:B------:R-:W-:Y:S01]  /*27160*/  ST.E.U16 [R172.64+0x4e], R67 ;  /* 0x00004e43ac007985 */ /* 0x000fe2000c101504 */
[----:B------:R-:W-:Y:S04]  /*27170*/  SHF.R.U32.HI R44, RZ, 0x8, R44 ;  /* 0x00000008ff2c7819 */ /* 0x000fe8000001162c */
[----:B------:R-:W-:Y:S04]  /*27180*/  LOP3.LUT R44, R44, 0xffff, RZ, 0xc0, !PT ;  /* 0x0000ffff2c2c7812 */ /* 0x000fe800078ec0ff */
[C---:B------:R-:W-:Y:S01]  /*27190*/  ISETP.GE.U32.AND P1, PT, R217.reuse, R44, PT ;  /* 0x0000002cd900720c */ /* 0x040fe20003f26070 */
[----:B-1----:R1:W2:Y:S11]  /*271a0*/  LDL.S16 R118, [R1+0x1a8] ;  /* 0x0001a80001767983 */ /* 0x0022b60000100600 */
[----:B------:R-:W-:Y:S01]  /*271b0*/  @!UPT UIADD3 URZ, URZ, URZ, URZ ;  /* 0x0000003f3f3ff290 */ /* 0x000fe2000fffe03f */
[----:B----4-:R-:W-:Y:S05]  /*271c0*/  @!P1 HADD2 R102, -R69.H0_H0, -RZ.H0_H0 ;  /* 0xa00000ff45669230 */ /* 0x010fea0000000900 */
[----:B------:R-:W-:Y:S01]  /*271d0*/  PRMT R44, R102, 0x7610, R44 ;  /* 0x00007610662c7816 */ /* 0x000fe2000000002c */
[----:B------:R3:W-:Y:S03]  /*271e0*/  @!P1 STL.S16 [R1+0x1e4], R102 ;  /* 0x0001e46601009387 */ /* 0x0007e60000100600 */
[----:B------:R-:W-:Y:S01]  /*271f0*/  @!P1 PRMT R69, R44, 0x5410, RZ ;  /* 0x000054102c459816 */ /* 0x000fe200000000ff */
[----:B------:R1:W4:Y:S01]  /*27200*/  LDL.S16 R66, [R1+0x1b4] ;  /* 0x0001b40001427983 */ /* 0x0003220000100600 */
[--C-:B------:R-:W-:Y:S02]  /*27210*/  SHF.R.U32.HI R44, RZ, 0x10, R106.reuse ;  /* 0x00000010ff2c7819 */ /* 0x100fe4000001166a */
[----:B------:R-:W-:Y:S01]  /*27220*/  SHF.R.U32.HI R106, RZ, 0x18, R106 ;  /* 0x00000018ff6a7819 */ /* 0x000fe2000001166a */
[----:B------:R-:W-:Y:S01]  /*27230*/  ST.E.U16 [R172.64+0x50], R69 ;  /* 0x00005045ac007985 */ /* 0x000fe2000c101504 */
[----:B------:R-:W-:Y:S02]  /*27240*/  LOP3.LUT R44, R44, 0xff, RZ, 0xc0, !PT ;  /* 0x000000ff2c2c7812 */ /* 0x000fe400078ec0ff */
[C---:B------:R-:W-:Y:S02]  /*27250*/  ISETP.GE.U32.AND P1, PT, R217.reuse, R106, PT ;  /* 0x0000006ad900720c */ /* 0x040fe40003f26070 */
[----:B------:R-:W-:Y:S11]  /*27260*/  ISETP.GE.U32.AND P0, PT, R217, R44, PT ;  /* 0x0000002cd900720c */ /* 0x000ff60003f06070 */
[----:B------:R-:W-:Y:S01]  /*27270*/  @!P1 HADD2 R47, -R71.H0_H0, -RZ.H0_H0 ;  /* 0xa00000ff472f9230 */ /* 0x000fe20000000900 */
[----:B---3--:R-:W-:Y:S01]  /*27280*/  PRMT R102, R70, 0x5410, R71 ;  /* 0x0000541046667816 */ /* 0x008fe20000000047 */
[----:B------:R-:W-:Y:S03]  /*27290*/  @!P0 HADD2 R62, -R70.H0_H0, -RZ.H0_H0 ;  /* 0xa00000ff463e8230 */ /* 0x000fe60000000900 */
[----:B------:R-:W-:Y:S02]  /*272a0*/  PRMT R44, R47, 0x7610, R44 ;  /* 0x000076102f2c7816 */ /* 0x000fe4000000002c */
[----:B------:R-:W-:Y:S01]  /*272b0*/  PRMT R48, R62, 0x7610, R48 ;  /* 0x000076103e307816 */ /* 0x000fe20000000030 */
[----:B------:R3:W-:Y:S01]  /*272c0*/  @!P0 STL.S16 [R1+0x1b0], R62 ;  /* 0x0001b03e01008387 */ /* 0x0007e20000100600 */
[----:B------:R-:W-:Y:S02]  /*272d0*/  @!P1 PRMT R71, R44, 0x5410, RZ ;  /* 0x000054102c479816 */ /* 0x000fe400000000ff */
[----:B------:R-:W-:Y:S01]  /*272e0*/  @!P0 PRMT R70, R48, 0x5410, RZ ;  /* 0x0000541030468816 */ /* 0x000fe200000000ff */
[----:B------:R1:W-:Y:S01]  /*272f0*/  @!P1 STL.S16 [R1+0x1c8], R47 ;  /* 0x0001c82f01009387 */ /* 0x0003e20000100600 */
[----:B------:R-:W-:Y:S01]  /*27300*/  ISETP.GE.U32.AND P1, PT, R217, R108, PT ;  /* 0x0000006cd900720c */ /* 0x000fe20003f26070 */
[----:B------:R-:W1:Y:S01]  /*27310*/  MUFU.EX2 R48, R186 ;  /* 0x000000ba00307308 */ /* 0x000e620000000800 */
[----:B------:R-:W-:Y:S01]  /*27320*/  PRMT R108, R75, 0x5410, R74 ;  /* 0x000054104b6c7816 */ /* 0x000fe2000000004a */
[----:B------:R2:W4:Y:S01]  /*27330*/  LDL.S16 R124, [R1+0x1a4] ;  /* 0x0001a400017c7983 */ /* 0x0005220000100600 */
[----:B------:R-:W-:Y:S02]  /*27340*/  @!P6 PRMT R75, R46, 0x5410, RZ ;  /* 0x000054102e4be816 */ /* 0x000fe400000000ff */
[----:B------:R-:W-:Y:S01]  /*27350*/  ISETP.GE.U32.AND P6, PT, R217, R78, PT ;  /* 0x0000004ed900720c */ /* 0x000fe20003fc6070 */
[----:B------:R2:W4:Y:S01]  /*27360*/  LDL.S16 R106, [R1+0x198] ;  /* 0x00019800016a7983 */ /* 0x0005220000100600 */
[C---:B------:R-:W-:Y:S02]  /*27370*/  LOP3.LUT P0, RZ, R220.reuse, 0x4000000, RZ, 0xc0, !PT ;  /* 0x04000000dcff7812 */ /* 0x040fe4000780c0ff */
[----:B------:R-:W-:Y:S01]  /*27380*/  LOP3.LUT R220, R220, 0xfdffffff, RZ, 0xc0, !PT ;  /* 0xfdffffffdcdc7812 */ /* 0x000fe200078ec0ff */
[----:B------:R2:W4:Y:S04]  /*27390*/  LDL.S16 R121, [R1+0x184] ;  /* 0x0001840001797983 */ /* 0x0005280000100600 */
[----:B------:R-:W-:Y:S04]  /*273a0*/  ST.E.U16 [R170.64+0x50], R70 ;  /* 0x00005046aa007985 */ /* 0x000fe8000c101504 */
[----:B------:R-:W-:Y:S01]  /*273b0*/  ST.E.U16 [R170.64+0x52], R71 ;  /* 0x00005247aa007985 */ /* 0x000fe2000c101504 */
[----:B---3--:R3:W3:Y:S03]  /*273c0*/  MUFU.EX2 R62, R112 ;  /* 0x00000070003e7308 */ /* 0x0086e60000000800 */
[----:B------:R3:W-:Y:S01]  /*273d0*/  ST.E.U16 [R174.64+0x60], R75 ;  /* 0x0000604bae007985 */ /* 0x0007e2000c101504 */
[----:B-1----:R-:W-:Y:S04]  /*273e0*/  IMAD.WIDE.U32 R46, R105, -0x2daee0ad, RZ ;  /* 0xd2511f53692e7825 */ /* 0x002fe800078e00ff */
[----:B------:R-:W-:Y:S01]  /*273f0*/  FADD.FTZ R50, R48, R76 ;  /* 0x0000004c30327221 */ /* 0x000fe20000010000 */
[----:B------:R-:W-:Y:S02]  /*27400*/  LOP3.LUT R44, R47, R237, R110, 0x96, !PT ;  /* 0x000000ed2f2c7212 */ /* 0x000fe400078e966e */
[----:B------:R-:W-:Y:S02]  /*27410*/  LOP3.LUT R42, R46, 0xff, RZ, 0xc0, !PT ;  /* 0x000000ff2e2a7812 */ /* 0x000fe400078ec0ff */
[----:B------:R-:W-:Y:S02]  /*27420*/  LOP3.LUT R49, R44, 0xff, RZ, 0xc0, !PT ;  /* 0x000000ff2c317812 */ /* 0x000fe400078ec0ff */
[----:B------:R-:W-:Y:S02]  /*27430*/  SHF.R.U32.HI R55, RZ, 0x10, R46 ;  /* 0x00000010ff377819 */ /* 0x000fe4000001162e */
[----:B---3--:R-:W-:Y:S01]  /*27440*/  PRMT R112, R73, 0x5410, R72 ;  /* 0x0000541049707816 */ /* 0x008fe20000000048 */
[----:B------:R-:W-:Y:S01]  /*27450*/  FADD.FTZ R76, R62, R50 ;  /* 0x000000323e4c7221 */ /* 0x000fe20000010000 */
[----:B------:R-:W-:Y:S02]  /*27460*/  LOP3.LUT R50, R44, 0xffff, RZ, 0xc0, !PT ;  /* 0x0000ffff2c327812 */ /* 0x000fe400078ec0ff */
[----:B------:R-:W-:Y:S02]  /*27470*/  F2FP.PACK_AB R48, R62, R48 ;  /* 0x000000303e30723e */ /* 0x000fe400000000ff */
[----:B------:R-:W-:Y:S02]  /*27480*/  SHF.R.U32.HI R50, RZ, 0x8, R50 ;  /* 0x00000008ff327819 */ /* 0x000fe40000011632 */
[----:B------:R-:W-:Y:S02]  /*27490*/  PRMT R62, R63, 0x7632, R62 ;  /* 0x000076323f3e7816 */ /* 0x000fe4000000003e */
[----:B------:R-:W-:Y:S02]  /*274a0*/  LOP3.LUT R50, R50, 0xffff, RZ, 0xc0, !PT ;  /* 0x0000ffff32327812 */ /* 0x000fe400078ec0ff */
[----:B------:R-:W-:Y:S01]  /*274b0*/  PRMT R75, R80, 0x7632, R75 ;  /* 0x00007632504b7816 */ /* 0x000fe2000000004b */
[----:B--2---:R-:W-:Y:S05]  /*274c0*/  @!P3 HADD2 R118, -R74.H0_H0, -RZ.H0_H0 ;  /* 0xa00000ff4a76b230 */ /* 0x004fea0000000900 */
[----:B------:R-:W-:Y:S01]  /*274d0*/  PRMT R110, R118, 0x7610, R110 ;  /* 0x00007610766e7816 */ /* 0x000fe2000000006e */
[----:B------:R-:W-:Y:S03]  /*274e0*/  @!P3 STL.S16 [R1+0x1a8], R118 ;  /* 0x0001a8760100b387 */ /* 0x000fe60000100600 */
[----:B------:R-:W-:Y:S02]  /*274f0*/  @!P3 PRMT R74, R110, 0x5410, RZ ;  /* 0x000054106e4ab816 */ /* 0x000fe400000000ff */
[-C--:B------:R-:W-:Y:S01]  /*27500*/  ISETP.GE.U32.AND P3, PT, R217, R49.reuse, PT ;  /* 0x00000031d900720c */ /* 0x080fe20003f66070 */
[----:B----4-:R-:W-:Y:S02]  /*27510*/  @!P6 HADD2 R66, -R73.H0_H0, -RZ.H0_H0 ;  /* 0xa00000ff4942e230 */ /* 0x010fe40000000900 */
[----:B------:R1:W-:Y:S03]  /*27520*/  ST.E.U16 [R174.64+0x62], R74 ;  /* 0x0000624aae007985 */ /* 0x0003e6000c101504 */
[----:B------:R-:W-:Y:S01]  /*27530*/  PRMT R111, R66, 0x7610, R111 ;  /* 0x00007610426f7816 */ /* 0x000fe2000000006f */
[----:B------:R2:W-:Y:S03]  /*27540*/  @!P6 STL.S16 [R1+0x1b4], R66 ;  /* 0x0001b4420100e387 */ /* 0x0005e60000100600 */
[----:B------:R-:W-:Y:S02]  /*27550*/  @!P6 PRMT R73, R111, 0x5410, RZ ;  /* 0x000054106f49e816 */ /* 0x000fe400000000ff */
[----:B------:R-:W-:Y:S02]  /*27560*/  ISETP.GE.U32.AND P6, PT, R217, R50, PT ;  /* 0x00000032d900720c */ /* 0x000fe40003fc6070 */
[----:B------:R-:W-:Y:S01]  /*27570*/  SHF.R.U32.HI R50, RZ, 0x10, R44 ;  /* 0x00000010ff327819 */ /* 0x000fe2000001162c */
[----:B------:R-:W-:Y:S01]  /*27580*/  ST.E.U16 [R168.64+0x60], R73 ;  /* 0x00006049a8007985 */ /* 0x000fe2000c101504 */
[----:B------:R-:W-:Y:S02]  /*27590*/  PRMT R111, R63, 0x5410, R62 ;  /* 0x000054103f6f7816 */ /* 0x000fe4000000003e */
[----:B------:R-:W-:Y:S02]  /*275a0*/  LOP3.LUT R50, R50, 0xff, RZ, 0xc0, !PT ;  /* 0x000000ff32327812 */ /* 0x000fe400078ec0ff */
[----:B------:R-:W-:Y:S02]  /*275b0*/  SHF.R.U32.HI R44, RZ, 0x18, R44 ;  /* 0x00000018ff2c7819 */ /* 0x000fe4000001162c */
[----:B-1----:R-:W-:Y:S01]  /*275c0*/  PRMT R74, R181, 0x7632, R74 ;  /* 0x00007632b54a7816 */ /* 0x002fe2000000004a */
[----:B--2---:R-:W1:Y:S01]  /*275d0*/  MUFU.EX2 R66, R227 ;  /* 0x000000e300427308 */ /* 0x004e620000000800 */
[----:B------:R-:W-:Y:S02]  /*275e0*/  @!P5 HADD2 R124, -R72.H0_H0, -RZ.H0_H0 ;  /* 0xa00000ff487cd230 */ /* 0x000fe40000000900 */
[----:B------:R-:W-:Y:S03]  /*275f0*/  @!P3 HADD2 R106, -R63.H0_H0, -RZ.H0_H0 ;  /* 0xa00000ff3f6ab230 */ /* 0x000fe60000000900 */
[----:B------:R-:W-:Y:S01]  /*27600*/  PRMT R105, R124, 0x7610, R105 ;  /* 0x000076107c697816 */ /* 0x000fe20000000069 */
[----:B------:R-:W-:Y:S03]  /*27610*/  @!P6 HADD2 R121, -R62.H0_H0, -RZ.H0_H0 ;  /* 0xa00000ff3e79e230 */ /* 0x000fe60000000900 */
[----:B------:R-:W-:Y:S02]  /*27620*/  @!P5 PRMT R72, R105, 0x5410, RZ ;  /* 0x000054106948d816 */ /* 0x000fe400000000ff */
[----:B------:R-:W-:Y:S02]  /*27630*/  PRMT R78, R106, 0x7610, R78 ;  /* 0x000076106a4e7816 */ /* 0x000fe4000000004e */
[----:B------:R-:W-:Y:S01]  /*27640*/  PRMT R120, R121, 0x7610, R120 ;  /* 0x0000761079787816 */ /* 0x000fe20000000078 */
[----:B------:R2:W-:Y:S03]  /*27650*/  ST.E.U16 [R168.64+0x62], R72 ;  /* 0x00006248a8007985 */ /* 0x0005e6000c101504 */
[----:B------:R-:W-:Y:S02]  /*27660*/  @!P6 PRMT R62, R120, 0x5410, RZ ;  /* 0x00005410783ee816 */ /* 0x000fe400000000ff */
[----:B-1----:R-:W-:Y:S01]  /*27670*/  F2FP.PACK_AB R127, R51, R66 ;  /* 0x00000042337f723e */ /* 0x002fe200000000ff */
[----:B------:R1:W5:Y:S04]  /*27680*/  LDL.LU R227, [R1+0x36c] ;  /* 0x00036c0001e37983 */ /* 0x0003680000300800 */
[----:B------:R1:W3:Y:S04]  /*27690*/  LDL.S16 R110, [R1+0x170] ;  /* 0x00017000016e7983 */ /* 0x0002e80000100600 */
[----:B------:R1:W5:Y:S04]  /*276a0*/  LDL.LU R223, [R1+0x368] ;  /* 0x0003680001df7983 */ /* 0x0003680000300800 */
[----:B------:R1:W4:Y:S04]  /*276b0*/  LDL.S16 R118, [R1+0x15c] ;  /* 0x00015c0001767983 */ /* 0x0003280000100600 */
[----:B------:R-:W-:Y:S01]  /*276c0*/  @!P5 STL.S16 [R1+0x1a4], R124 ;  /* 0x0001a47c0100d387 */ /* 0x000fe20000100600 */
[----:B------:R-:W-:Y:S02]  /*276d0*/  ISETP.GE.U32.AND P5, PT, R217, R49, PT ;  /* 0x00000031d900720c */ /* 0x000fe40003fa6070 */
[----:B------:R-:W-:Y:S01]  /*276e0*/  PRMT R49, R119, 0x7632, R49 ;  /* 0x0000763277317816 */ /* 0x000fe20000000031 */
[----:B------:R1:W-:Y:S01]  /*276f0*/  @!P3 STL.S16 [R1+0x198], R106 ;  /* 0x0001986a0100b387 */ /* 0x0003e20000100600 */
[----:B------:R-:W-:Y:S02]  /*27700*/  ISETP.GE.U32.AND P3, PT, R217, R50, PT ;  /* 0x00000032d900720c */ /* 0x000fe40003f66070 */
[----:B------:R-:W-:Y:S01]  /*27710*/  PRMT R50, R119, 0x7610, R50 ;  /* 0x0000761077327816 */ /* 0x000fe20000000032 */
[----:B------:R-:W-:Y:S01]  /*27720*/  @!P6 STL.S16 [R1+0x184], R121 ;  /* 0x000184790100e387 */ /* 0x000fe20000100600 */
[C---:B------:R-:W-:Y:S02]  /*27730*/  ISETP.GE.U32.AND P6, PT, R217.reuse, R42, PT ;  /* 0x0000002ad900720c */ /* 0x040fe40003fc6070 */
[----:B------:R-:W-:Y:S01]  /*27740*/  LOP3.LUT R42, R46, 0xffff, RZ, 0xc0, !PT ;  /* 0x0000ffff2e2a7812 */ /* 0x000fe200078ec0ff */
[----:B------:R1:W4:Y:S01]  /*27750*/  LDL.S16 R105, [R1+0x164] ;  /* 0x0001640001697983 */ /* 0x0003220000100600 */
[----:B------:R-:W-:Y:S01]  /*27760*/  SHF.R.U32.HI R47, RZ, 0x18, R46 ;  /* 0x00000018ff2f7819 */ /* 0x000fe2000001162e */
[----:B------:R-:W-:Y:S01]  /*27770*/  FADD.FTZ R46, R66, R109 ;  /* 0x0000006d422e7221 */ /* 0x000fe20000010000 */
[----:B------:R-:W-:Y:S01]  /*27780*/  @!P5 PRMT R63, R78, 0x5410, RZ ;  /* 0x000054104e3fd816 */ /* 0x000fe200000000ff */
[----:B------:R-:W-:Y:S01]  /*27790*/  ST.E.U16 [R172.64+0x60], R62 ;  /* 0x0000603eac007985 */ /* 0x000fe2000c101504 */
[----:B------:R-:W-:Y:S01]  /*277a0*/  ISETP.GE.U32.AND P5, PT, R217, R44, PT ;  /* 0x0000002cd900720c */ /* 0x000fe20003fa6070 */
[----:B------:R-:W-:Y:S01]  /*277b0*/  MUFU.EX2 R78, R115 ;  /* 0x00000073004e7308 */ /* 0x000fe20000000800 */
[----:B------:R-:W-:Y:S01]  /*277c0*/  SHF.R.U32.HI R42, RZ, 0x8, R42 ;  /* 0x00000008ff2a7819 */ /* 0x000fe2000001162a */
[----:B------:R-:W-:Y:S01]  /*277d0*/  ST.E.U16 [R172.64+0x5e], R63 ;  /* 0x00005e3fac007985 */ /* 0x000fe2000c101504 */
[----:B--2---:R-:W-:Y:S01]  /*277e0*/  PRMT R72, R181, 0x7610, R72 ;  /* 0x00007610b5487816 */ /* 0x004fe20000000048 */
[----:B------:R-:W-:Y:S01]  /*277f0*/  FADD.FTZ R66, R51, R46 ;  /* 0x0000002e33427221 */ /* 0x000fe20000010000 */
[----:B------:R-:W-:Y:S02]  /*27800*/  LOP3.LUT R42, R42, 0xffff, RZ, 0xc0, !PT ;  /* 0x0000ffff2a2a7812 */ /* 0x000fe400078ec0ff */
[----:B------:R-:W-:Y:S02]  /*27810*/  IADD3 R46, R203, 0x2, RZ ;  /* 0x00000002cb2e7810 */ /* 0x000fe40007ffe0ff */
[----:B------:R-:W-:Y:S01]  /*27820*/  PRMT R51, R128, 0x7632, R51 ;  /* 0x0000763280337816 */ /* 0x000fe20000000033 */
[----:B------:R-:W-:Y:S01]  /*27830*/  MUFU.EX2 R44, R228 ;  /* 0x000000e4002c7308 */ /* 0x000fe20000000800 */
[----:B------:R-:W-:Y:S09]  /*27840*/  LOP3.LUT R153, R215, R46, RZ, 0x3c, !PT ;  /* 0x0000002ed7997212 */ /* 0x000ff200078e3cff */
[----:B-1----:R-:W1:Y:S10]  /*27850*/  MUFU.EX2 R106, R114 ;  /* 0x00000072006a7308 */ /* 0x002e740000000800 */
[----:B------:R-:W-:Y:S01]  /*27860*/  MUFU.EX2 R181, R193 ;  /* 0x000000c100b57308 */ /* 0x000fe20000000800 */
[----:B-1----:R-:W-:Y:S01]  /*27870*/  F2FP.PACK_AB R128, R78, R106 ;  /* 0x0000006a4e80723e */ /* 0x002fe200000000ff */
[----:B------:R-:W-:Y:S01]  /*27880*/  FADD.FTZ R46, R106, R76 ;  /* 0x0000004c6a2e7221 */ /* 0x000fe20000010000 */
[----:B------:R-:W-:Y:S03]  /*27890*/  PRMT R106, R52, 0x5410, R51 ;  /* 0x00005410346a7816 */ /* 0x000fe60000000033 */
[----:B------:R-:W-:Y:S04]  /*278a0*/  FADD.FTZ R76, R78, R46 ;  /* 0x0000002e4e4c7221 */ /* 0x000fe80000010000 */
[----:B------:R-:W-:Y:S01]  /*278b0*/  MUFU.EX2 R78, R117 ;  /* 0x00000075004e7308 */ /* 0x000fe20000000800 */
[----:B---3--:R-:W-:Y:S05]  /*278c0*/  @!P3 HADD2 R110, -R50.H0_H0, -RZ.H0_H0 ;  /* 0xa00000ff326eb230 */ /* 0x008fea0000000900 */
[----:B------:R-:W-:Y:S01]  /*278d0*/  PRMT R115, R110, 0x7610, R115 ;  /* 0x000076106e737816 */ /* 0x000fe20000000073 */
[----:B------:R1:W-:Y:S01]  /*278e0*/  @!P3 STL.S16 [R1+0x170], R110 ;  /* 0x0001706e0100b387 */ /* 0x0003e20000100600 */
[----:B----4-:R-:W-:Y:S03]  /*278f0*/  @!P5 HADD2 R118, -R49.H0_H0, -RZ.H0_H0 ;  /* 0xa00000ff3176d230 */ /* 0x010fe60000000900 */
[----:B------:R2:W5:Y:S02]  /*27900*/  LDL.LU R228, [R1+0x364] ;  /* 0x0003640001e47983 */ /* 0x0005640000300800 */
[----:B------:R-:W-:Y:S02]  /*27910*/  PRMT R114, R118, 0x7610, R114 ;  /* 0x0000761076727816 */ /* 0x000fe40000000072 */
[----:B------:R3:W-:Y:S01]  /*27920*/  @!P5 STL.S16 [R1+0x15c], R118 ;  /* 0x00015c760100d387 */ /* 0x0007e20000100600 */
[----:B------:R-:W-:Y:S05]  /*27930*/  @!P0 HADD2 R105, -R52.H0_H0, -RZ.H0_H0 ;  /* 0xa00000ff34698230 */ /* 0x000fea0000000900 */
[----:B------:R-:W-:Y:S02]  /*27940*/  PRMT R107, R105, 0x7610, R107 ;  /* 0x00007610696b7816 */ /* 0x000fe4000000006b */
[----:B-1----:R-:W-:Y:S02]  /*27950*/  PRMT R110, R50, 0x5410, R49 ;  /* 0x00005410326e7816 */ /* 0x002fe40000000031 */
[----:B------:R-:W-:Y:S02]  /*27960*/  @!P3 PRMT R50, R115, 0x5410, RZ ;  /* 0x000054107332b816 */ /* 0x000fe400000000ff */
[----:B------:R-:W-:Y:S02]  /*27970*/  ISETP.GE.U32.AND P3, PT, R217, R42, PT ;  /* 0x0000002ad900720c */ /* 0x000fe40003f66070 */
[----:B------:R-:W-:Y:S01]  /*27980*/  @!P5 PRMT R49, R114, 0x5410, RZ ;  /* 0x000054107231d816 */ /* 0x000fe200000000ff */
[----:B------:R-:W1:Y:S01]  /*27990*/  MUFU.EX2 R42, R224 ;  /* 0x000000e0002a7308 */ /* 0x000e620000000800 */
[----:B---3--:R-:W-:Y:S01]  /*279a0*/  LOP3.LUT R118, R153, R213, RZ, 0x3c, !PT ;  /* 0x000000d599767212 */ /* 0x008fe200078e3cff */
[----:B------:R-:W-:Y:S01]  /*279b0*/  ST.E.U16 [R170.64+0x60], R50 ;  /* 0x00006032aa007985 */ /* 0x000fe2000c101504 */
[----:B------:R-:W-:Y:S02]  /*279c0*/  ISETP.GE.U32.AND P5, PT, R217, R47, PT ;  /* 0x0000002fd900720c */ /* 0x000fe40003fa6070 */
[----:B------:R-:W-:Y:S01]  /*279d0*/  LOP3.LUT R47, R55, 0xff, RZ, 0xc0, !PT ;  /* 0x000000ff372f7812 */ /* 0x000fe200078ec0ff */
[----:B------:R-:W-:Y:S01]  /*279e0*/  IMAD.WIDE.U32 R118, R118, -0x326172a9, RZ ;  /* 0xcd9e8d5776767825 */ /* 0x000fe200078e00ff */
[----:B------:R-:W-:Y:S01]  /*279f0*/  @!P0 PRMT R52, R107, 0x5410, RZ ;  /* 0x000054106b348816 */ /* 0x000fe200000000ff */
[----:B------:R-:W-:Y:S02]  /*27a00*/  ST.E.U16 [R170.64+0x62], R49 ;  /* 0x00006231aa007985 */ /* 0x000fe4000c101504 */
[----:B------:R-:W-:Y:S01]  /*27a10*/  FADD.FTZ R55, R44, R66 ;  /* 0x000000422c377221 */ /* 0x000fe20000010000 */
[----:B------:R-:W-:Y:S01]  /*27a20*/  LOP3.LUT R46, R119, R232, R210, 0x96, !PT ;  /* 0x000000e8772e7212 */ /* 0x000fe200078e96d2 */
[----:B------:R-:W-:Y:S01]  /*27a30*/  ST.E.U16 [R174.64+0x70], R52 ;  /* 0x00007034ae007985 */ /* 0x000fe2000c101504 */
[----:B------:R-:W-:Y:S01]  /*27a40*/  LOP3.LUT R114, R179, R233, R118, 0x96, !PT ;  /* 0x000000e9b3727212 */ /* 0x000fe200078e9676 */
[----:B------:R-:W-:Y:S04]  /*27a50*/  MUFU.EX2 R66, R122 ;  /* 0x0000007a00427308 */ /* 0x000fe80000000800 */
[----:B------:R-:W-:Y:S01]  /*27a60*/  IMAD.WIDE.U32 R114, R114, -0x2daee0ad, RZ ;  /* 0xd2511f5372727825 */ /* 0x000fe200078e00ff */
[C---:B-1----:R-:W-:Y:S01]  /*27a70*/  F2FP.PACK_AB R130, R42.reuse, R44 ;  /* 0x0000002c2a82723e */ /* 0x042fe200000000ff */
[----:B------:R2:W5:Y:S02]  /*27a80*/  LDL.LU R224, [R1+0x360] ;  /* 0x0003600001e07983 */ /* 0x0005640000300800 */
[----:B------:R-:W-:Y:S01]  /*27a90*/  FADD.FTZ R59, R42, R55 ;  /* 0x000000372a3b7221 */ /* 0x000fe20000010000 */
[----:B------:R-:W-:Y:S01]  /*27aa0*/  PRMT R71, R130, 0x7610, R71 ;  /* 0x0000761082477816 */ /* 0x000fe20000000047 */
[----:B------:R1:W-:Y:S01]  /*27ab0*/  @!P0 STL.S16 [R1+0x164], R105 ;  /* 0x0001646901008387 */ /* 0x0003e20000100600 */
[----:B------:R-:W-:Y:S01]  /*27ac0*/  ISETP.GE.U32.AND P0, PT, R217, R47, PT ;  /* 0x0000002fd900720c */ /* 0x000fe20003f06070 */
[----:B------:R-:W-:Y:S01]  /*27ad0*/  IMAD.WIDE.U32 R46, R46, -0x2daee0ad, RZ ;  /* 0xd2511f532e2e7825 */ /* 0x000fe200078e00ff */
[----:B------:R-:W-:Y:S01]  /*27ae0*/  PRMT R73, R130, 0x7632, R73 ;  /* 0x0000763282497816 */ /* 0x000fe20000000049 */
[----:B------:R2:W3:Y:S01]  /*27af0*/  LDL.S16 R124, [R1+0x1a0] ;  /* 0x0001a000017c7983 */ /* 0x0004e20000100600 */
[----:B------:R4:W-:Y:S02]  /*27b00*/  MUFU.EX2 R42, R205 ;  /* 0x000000cd002a7308 */ /* 0x0009e40000000800 */
[----:B------:R-:W-:Y:S01]  /*27b10*/  LOP3.LUT R115, R115, R241, R46, 0x96, !PT ;  /* 0x000000f173737212 */ /* 0x000fe200078e962e */
[----:B------:R2:W2:Y:S04]  /*27b20*/  LDL.S16 R121, [R1+0x19c] ;  /* 0x00019c0001797983 */ /* 0x0004a80000100600 */
[----:B------:R2:W2:Y:S03]  /*27b30*/  LDL.S16 R120, [R1+0x190] ;  /* 0x0001900001787983 */ /* 0x0004a60000100600 */
[----:B-1----:R1:W1:Y:S01]  /*27b40*/  MUFU.EX2 R105, R116 ;  /* 0x0000007400697308 */ /* 0x0022620000000800 */
[----:B----4-:R-:W3:Y:S01]  /*27b50*/  LDL.LU R205, [R1+0x35c] ;  /* 0x00035c0001cd7983 */ /* 0x010ee20000300800 */
[----:B-1----:R-:W-:Y:S01]  /*27b60*/  LOP3.LUT R116, R47, R234, R182, 0x96, !PT ;  /* 0x000000ea2f747212 */ /* 0x002fe200078e96b6 */
[----:B------:R-:W-:Y:S01]  /*27b70*/  FADD.FTZ R40, R105, R76 ;  /* 0x0000004c69287221 */ /* 0x000fe20000010000 */
[----:B------:R-:W-:Y:S03]  /*27b80*/  F2FP.PACK_AB R129, R78, R105 ;  /* 0x000000694e81723e */ /* 0x000fe600000000ff */
[----:B------:R-:W-:Y:S01]  /*27b90*/  IMAD.WIDE.U32 R116, R116, -0x326172a9, RZ ;  /* 0xcd9e8d5774747825 */ /* 0x000fe200078e00ff */
[----:B------:R-:W-:Y:S03]  /*27ba0*/  PRMT R70, R129, 0x7610, R70 ;  /* 0x0000761081467816 */ /* 0x000fe60000000046 */
[----:B------:R-:W-:Y:S01]  /*27bb0*/  FADD.FTZ R55, R78, R40 ;  /* 0x000000284e377221 */ /* 0x000fe20000010000 */
[----:B------:R-:W-:Y:S01]  /*27bc0*/  LOP3.LUT R46, R117, R231, R178, 0x96, !PT ;  /* 0x000000e7752e7212 */ /* 0x000fe200078e96b2 */
[----:B------:R-:W1:Y:S04]  /*27bd0*/  MUFU.EX2 R40, R206 ;  /* 0x000000ce00287308 */ /* 0x000e680000000800 */
[----:B------:R-:W-:Y:S05]  /*27be0*/  IMAD.WIDE.U32 R46, R46, -0x2daee0ad, RZ ;  /* 0xd2511f532e2e7825 */ /* 0x000fea00078e00ff */
[----:B------:R-:W-:Y:S01]  /*27bf0*/  LOP3.LUT R47, R47, R239, R114, 0x96, !PT ;  /* 0x000000ef2f2f7212 */ /* 0x000fe200078e9672 */
[----:B------:R-:W-:Y:S05]  /*27c00*/  IMAD.WIDE.U32 R114, R115, -0x326172a9, RZ ;  /* 0xcd9e8d5773727825 */ /* 0x000fea00078e00ff */
[----:B------:R-:W-:Y:S05]  /*27c10*/  LOP3.LUT R116, R115, R240, R116, 0x96, !PT ;  /* 0x000000f073747212 */ /* 0x000fea00078e9674 */
[----:B------:R-:W-:Y:S01]  /*27c20*/  IMAD.WIDE.U32 R116, R116, -0x2daee0ad, RZ ;  /* 0xd2511f5374747825 */ /* 0x000fe200078e00ff */
[----:B-1----:R-:W-:Y:S01]  /*27c30*/  F2FP.PACK_AB R132, R40, R42 ;  /* 0x0000002a2884723e */ /* 0x002fe200000000ff */
[----:B------:R-:W3:Y:S03]  /*27c40*/  LDL.LU R206, [R1+0x358] ;  /* 0x0003580001ce7983 */ /* 0x000ee60000300800 */
[----:B------:R-:W-:Y:S01]  /*27c50*/  LOP3.LUT R115, R117, R236, R46, 0x96, !PT ;  /* 0x000000ec75737212 */ /* 0x000fe200078e962e */
[----:B------:R-:W-:Y:S01]  /*27c60*/  IMAD.WIDE.U32 R46, R47, -0x326172a9, RZ ;  /* 0xcd9e8d572f2e7825 */ /* 0x000fe200078e00ff */
[----:B------:R1:W3:Y:S04]  /*27c70*/  LDL.S16 R107, [R1+0x16c] ;  /* 0x00016c00016b7983 */ /* 0x0002e80000100600 */
[----:B------:R-:W-:Y:S01]  /*27c80*/  LOP3.LUT R56, R47, R238, R114, 0x96, !PT ;  /* 0x000000ee2f387212 */ /* 0x000fe200078e9672 */
[----:B------:R1:W3:Y:S01]  /*27c90*/  LDL.S16 R76, [R1+0x168] ;  /* 0x00016800014c7983 */ /* 0x0002e20000100600 */
[----:B------:R-:W-:Y:S01]  /*27ca0*/  PRMT R47, R113, 0x7610, R47 ;  /* 0x00007610712f7816 */ /* 0x000fe2000000002f */
[----:B------:R-:W-:Y:S05]  /*27cb0*/  IMAD.WIDE.U32 R114, R115, -0x326172a9, RZ ;  /* 0xcd9e8d5773727825 */ /* 0x000fea00078e00ff */
[--C-:B------:R-:W-:Y:S02]  /*27cc0*/  LOP3.LUT R2, R115, R242, R46.reuse, 0x96, !PT ;  /* 0x000000f273027212 */ /* 0x100fe400078e962e */
[----:B------:R-:W-:Y:S02]  /*27cd0*/  PRMT R46, R113, 0x7632, R46 ;  /* 0x00007632712e7816 */ /* 0x000fe4000000002e */
[C---:B------:R-:W-:Y:S02]  /*27ce0*/  LOP3.LUT R0, R2.reuse, 0xffff, RZ, 0xc0, !PT ;  /* 0x0000ffff02007812 */ /* 0x040fe400078ec0ff */
[----:B------:R-:W-:Y:S02]  /*27cf0*/  LOP3.LUT R44, R2, 0xff, RZ, 0xc0, !PT ;  /* 0x000000ff022c7812 */ /* 0x000fe400078ec0ff */
[----:B------:R-:W-:Y:S02]  /*27d00*/  SHF.R.U32.HI R0, RZ, 0x8, R0 ;  /* 0x00000008ff007819 */ /* 0x000fe40000011600 */
[----:B------:R-:W-:Y:S02]  /*27d10*/  PRMT R105, R47, 0x5410, R46 ;  /* 0x000054102f697816 */ /* 0x000fe4000000002e */
[----:B------:R-:W-:Y:S01]  /*27d20*/  LOP3.LUT R0, R0, 0xffff, RZ, 0xc0, !PT ;  /* 0x0000ffff00007812 */ /* 0x000fe200078ec0ff */
[----:B---3--:R-:W-:Y:S02]  /*27d30*/  @!P2 HADD2 R124, -R51.H0_H0, -RZ.H0_H0 ;  /* 0xa00000ff337ca230 */ /* 0x008fe40000000900 */
[----:B--2---:R-:W-:Y:S03]  /*27d40*/  @!P4 HADD2 R121, -R47.H0_H0, -RZ.H0_H0 ;  /* 0xa00000ff2f79c230 */ /* 0x004fe60000000900 */
[----:B------:R-:W-:Y:S01]  /*27d50*/  PRMT R78, R124, 0x7610, R78 ;  /* 0x000076107c4e7816 */ /* 0x000fe2000000004e */
[----:B------:R-:W-:Y:S01]  /*27d60*/  @!P2 STL.S16 [R1+0x1a0], R124 ;  /* 0x0001a07c0100a387 */ /* 0x000fe20000100600 */
[----:B------:R-:W-:Y:S02]  /*27d70*/  @!P1 HADD2 R120, -R46.H0_H0, -RZ.H0_H0 ;  /* 0xa00000ff2e789230 */ /* 0x000fe40000000900 */
[----:B------:R-:W-:Y:S01]  /*27d80*/  @!P2 PRMT R51, R78, 0x5410, RZ ;  /* 0x000054104e33a816 */ /* 0x000fe200000000ff */
[----:B------:R2:W-:Y:S01]  /*27d90*/  @!P4 STL.S16 [R1+0x19c], R121 ;  /* 0x00019c790100c387 */ /* 0x0005e20000100600 */
[----:B------:R-:W-:Y:S01]  /*27da0*/  ISETP.GE.U32.AND P2, PT, R217, R44, PT ;  /* 0x0000002cd900720c */ /* 0x000fe20003f46070 */
[----:B------:R-:W3:Y:S01]  /*27db0*/  MUFU.EX2 R78, R123 ;  /* 0x0000007b004e7308 */ /* 0x000ee20000000800 */
[----:B------:R-:W-:Y:S01]  /*27dc0*/  PRMT R44, R121, 0x7610, R44 ;  /* 0x00007610792c7816 */ /* 0x000fe2000000002c */
[----:B------:R1:W4:Y:S01]  /*27dd0*/  LDL.S16 R58, [R1+0x180] ;  /* 0x00018000013a7983 */ /* 0x0003220000100600 */
[----:B------:R-:W-:Y:S02]  /*27de0*/  PRMT R60, R120, 0x7610, R60 ;  /* 0x00007610783c7816 */ /* 0x000fe4000000003c */
[----:B------:R-:W-:Y:S01]  /*27df0*/  @!P4 PRMT R47, R44, 0x5410, RZ ;  /* 0x000054102c2fc816 */ /* 0x000fe200000000ff */
[----:B------:R-:W-:Y:S01]  /*27e00*/  @!P1 STL.S16 [R1+0x190], R120 ;  /* 0x0001907801009387 */ /* 0x000fe20000100600 */
[----:B------:R-:W-:Y:S02]  /*27e10*/  ISETP.GE.U32.AND P4, PT, R217, R0, PT ;  /* 0x00000000d900720c */ /* 0x000fe40003f86070 */
[----:B------:R-:W-:Y:S01]  /*27e20*/  PRMT R0, R3, 0x7632, R0 ;  /* 0x0000763203007816 */ /* 0x000fe20000000000 */
[----:B------:R1:W4:Y:S01]  /*27e30*/  LDL.S16 R122, [R1+0x17c] ;  /* 0x00017c00017a7983 */ /* 0x0003220000100600 */
[----:B------:R-:W-:Y:S02]  /*27e40*/  @!P1 PRMT R46, R60, 0x5410, RZ ;  /* 0x000054103c2e9816 */ /* 0x000fe400000000ff */
[--C-:B------:R-:W-:Y:S01]  /*27e50*/  SHF.R.U32.HI R44, RZ, 0x18, R2.reuse ;  /* 0x00000018ff2c7819 */ /* 0x100fe20000011602 */
[----:B------:R1:W4:Y:S01]  /*27e60*/  LDL.S16 R60, [R1+0x194] ;  /* 0x00019400013c7983 */ /* 0x0003220000100600 */
[----:B------:R-:W-:Y:S02]  /*27e70*/  SHF.R.U32.HI R2, RZ, 0x10, R2 ;  /* 0x00000010ff027819 */ /* 0x000fe40000011602 */
[----:B------:R-:W-:Y:S01]  /*27e80*/  ISETP.GE.U32.AND P1, PT, R217, R44, PT ;  /* 0x0000002cd900720c */ /* 0x000fe20003f26070 */
[----:B------:R-:W-:Y:S01]  /*27e90*/  FADD.FTZ R44, R42, R59 ;  /* 0x0000003b2a2c7221 */ /* 0x000fe20000010000 */
[----:B------:R-:W-:Y:S01]  /*27ea0*/  LOP3.LUT R2, R2, 0xff, RZ, 0xc0, !PT ;  /* 0x000000ff02027812 */ /* 0x000fe200078ec0ff */
[----:B------:R-:W-:Y:S01]  /*27eb0*/  FADD.FTZ R42, R66, R55 ;  /* 0x00000037422a7221 */ /* 0x000fe20000010000 */
[----:B------:R-:W-:Y:S01]  /*27ec0*/  SHF.R.U32.HI R55, RZ, 0x10, R114 ;  /* 0x00000010ff377819 */ /* 0x000fe20000011672 */
[----:B------:R-:W-:Y:S01]  /*27ed0*/  ST.E.U16 [R174.64+0x72], R51 ;  /* 0x00007233ae007985 */ /* 0x000fe2000c101504 */
[----:B--2---:R-:W-:Y:S02]  /*27ee0*/  LOP3.LUT R121, R114, 0xff, RZ, 0xc0, !PT ;  /* 0x000000ff72797812 */ /* 0x004fe400078ec0ff */
[C---:B---3--:R-:W-:Y:S01]  /*27ef0*/  F2FP.PACK_AB R66, R78.reuse, R66 ;  /* 0x000000424e42723e */ /* 0x048fe200000000ff */
[--C-:B------:R-:W-:Y:S01]  /*27f00*/  FADD.FTZ R78, R78, R42.reuse ;  /* 0x0000002a4e4e7221 */ /* 0x100fe20000010000 */
[C---:B------:R-:W-:Y:S01]  /*27f10*/  PRMT R42, R43.reuse, 0x7632, R42 ;  /* 0x000076322b2a7816 */ /* 0x040fe2000000002a */
[----:B------:R-:W-:Y:S03]  /*27f20*/  ST.E.U16 [R168.64+0x72], R46 ;  /* 0x0000722ea8007985 */ /* 0x000fe6000c101504 */
[----:B------:R-:W-:Y:S01]  /*27f30*/  PRMT R117, R43, 0x5410, R42 ;  /* 0x000054102b757816 */ /* 0x000fe2000000002a */
[----:B------:R-:W-:Y:S01]  /*27f40*/  ST.E.U16 [R168.64+0x70], R47 ;  /* 0x0000702fa8007985 */ /* 0x000fe2000c101504 */
[----:B------:R-:W-:Y:S02]  /*27f50*/  @!P6 HADD2 R107, -R3.H0_H0, -RZ.H0_H0 ;  /* 0xa00000ff036be230 */ /* 0x000fe40000000900 */
[----:B------:R-:W-:Y:S03]  /*27f60*/  @!P3 HADD2 R76, -R0.H0_H0, -RZ.H0_H0 ;  /* 0xa00000ff004cb230 */ /* 0x000fe60000000900 */
[----:B------:R-:W-:Y:S01]  /*27f70*/  PRMT R109, R107, 0x7610, R109 ;  /* 0x000076106b6d7816 */ /* 0x000fe2000000006d */
[----:B------:R2:W-:Y:S01]  /*27f80*/  @!P6 STL.S16 [R1+0x16c], R107 ;  /* 0x00016c6b0100e387 */ /* 0x0005e20000100600 */
[----:B------:R-:W-:Y:S03]  /*27f90*/  PRMT R59, R76, 0x7610, R59 ;  /* 0x000076104c3b7816 */ /* 0x000fe6000000003b */
[----:B------:R3:W-:Y:S04]  /*27fa0*/  @!P3 STL.S16 [R1+0x168], R76 ;  /* 0x0001684c0100b387 */ /* 0x0007e80000100600 */
[----:B------:R1:W4:Y:S01]  /*27fb0*/  LDL.S16 R113, [R1+0x160] ;  /* 0x0001600001717983 */ /* 0x0003220000100600 */
[----:B--2---:R-:W-:Y:S02]  /*27fc0*/  PRMT R107, R3, 0x5410, R0 ;  /* 0x00005410036b7816 */ /* 0x004fe40000000000 */
[----:B------:R-:W-:Y:S02]  /*27fd0*/  @!P3 PRMT R0, R59, 0x5410, RZ ;  /* 0x000054103b00b816 */ /* 0x000fe400000000ff */
[----:B------:R-:W-:Y:S01]  /*27fe0*/  ISETP.GE.U32.AND P3, PT, R217, R2, PT ;  /* 0x00000002d900720c */ /* 0x000fe20003f66070 */
[----:B---3--:R-:W-:Y:S01]  /*27ff0*/  FADD.FTZ R76, R40, R44 ;  /* 0x0000002c284c7221 */ /* 0x008fe20000010000 */
[----:B------:R-:W-:Y:S01]  /*28000*/  PRMT R40, R41, 0x7632, R40 ;  /* 0x0000763229287816 */ /* 0x000fe20000000028 */
[----:B------:R-:W-:Y:S01]  /*28010*/  ST.E.U16 [R172.64+0x70], R0 ;  /* 0x00007000ac007985 */ /* 0x000fe2000c101504 */
[----:B------:R-:W-:Y:S02]  /*28020*/  SHF.R.U32.HI R2, RZ, 0x18, R114 ;  /* 0x00000018ff027819 */ /* 0x000fe40000011672 */
[----:B------:R-:W-:Y:S02]  /*28030*/  @!P6 PRMT R3, R109, 0x5410, RZ ;  /* 0x000054106d03e816 */ /* 0x000fe400000000ff */
[----:B------:R-:W-:Y:S02]  /*28040*/  PRMT R109, R41, 0x5410, R40 ;  /* 0x00005410296d7816 */ /* 0x000fe40000000028 */
[----:B------:R-:W-:Y:S01]  /*28050*/  LOP3.LUT R44, R114, 0xffff, RZ, 0xc0, !PT ;  /* 0x0000ffff722c7812 */ /* 0x000fe200078ec0ff */
[----:B------:R-:W-:Y:S01]  /*28060*/  ST.E.U16 [R172.64+0x6e], R3 ;  /* 0x00006e03ac007985 */ /* 0x000fe2000c101504 */
[----:B------:R-:W-:Y:S01]  /*28070*/  LOP3.LUT R115, R55, 0xff, RZ, 0xc0, !PT ;  /* 0x000000ff37737812 */ /* 0x000fe200078ec0ff */
[----:B------:R2:W-:Y:S01]  /*28080*/  MUFU.EX2 R114, R126 ;  /* 0x0000007e00727308 */ /* 0x0005e20000000800 */
[----:B------:R-:W-:Y:S04]  /*28090*/  SHF.R.U32.HI R44, RZ, 0x8, R44 ;  /* 0x00000008ff2c7819 */ /* 0x000fe8000001162c */
[----:B------:R-:W-:Y:S01]  /*280a0*/  LOP3.LUT R44, R44, 0xffff, RZ, 0xc0, !PT ;  /* 0x0000ffff2c2c7812 */ /* 0x000fe200078ec0ff */
[----:B----4-:R-:W-:Y:S05]  /*280b0*/  @!P0 HADD2 R58, -R41.H0_H0, -RZ.H0_H0 ;  /* 0xa00000ff293a8230 */ /* 0x010fea0000000900 */
[----:B------:R-:W-:Y:S01]  /*280c0*/  PRMT R57, R58, 0x7610, R57 ;  /* 0x000076103a397816 */ /* 0x000fe20000000039 */
[----:B------:R3:W-:Y:S01]  /*280d0*/  @!P0 STL.S16 [R1+0x180], R58 ;  /* 0x0001803a01008387 */ /* 0x0007e20000100600 */
[----:B------:R-:W-:Y:S02]  /*280e0*/  @!P2 HADD2 R122, -R43.H0_H0, -RZ.H0_H0 ;  /* 0xa00000ff2b7aa230 */ /* 0x000fe40000000900 */
[----:B------:R-:W-:Y:S01]  /*280f0*/  @!P0 PRMT R41, R57, 0x5410, RZ ;  /* 0x0000541039298816 */ /* 0x000fe200000000ff */
[----:B------:R-:W-:Y:S01]  /*28100*/  IMAD.WIDE.U32 R56, R56, -0x2daee0ad, RZ ;  /* 0xd2511f5338387825 */ /* 0x000fe200078e00ff */
[----:B------:R-:W-:Y:S01]  /*28110*/  ISETP.GE.U32.AND P0, PT, R217, R2, PT ;  /* 0x00000002d900720c */ /* 0x000fe20003f06070 */
[----:B------:R-:W-:Y:S01]  /*28120*/  @!P5 HADD2 R60, -R40.H0_H0, -RZ.H0_H0 ;  /* 0xa00000ff283cd230 */ /* 0x000fe20000000900 */
[----:B------:R-:W-:Y:S01]  /*28130*/  PRMT R54, R122, 0x7610, R54 ;  /* 0x000076107a367816 */ /* 0x000fe20000000036 */
[----:B------:R-:W-:Y:S01]  /*28140*/  MUFU.EX2 R2, R248 ;  /* 0x000000f800027308 */ /* 0x000fe20000000800 */
[----:B--2---:R-:W-:Y:S01]  /*28150*/  SHF.R.U32.HI R126, RZ, 0x18, R56 ;  /* 0x00000018ff7e7819 */ /* 0x004fe20000011638 */
[----:B------:R2:W-:Y:S01]  /*28160*/  ST.E.U16 [R170.64+0x70], R41 ;  /* 0x00007029aa007985 */ /* 0x0005e2000c101504 */
[----:B------:R-:W-:Y:S02]  /*28170*/  @!P2 PRMT R43, R54, 0x5410, RZ ;  /* 0x00005410362ba816 */ /* 0x000fe400000000ff */
[----:B------:R-:W-:Y:S02]  /*28180*/  PRMT R61, R60, 0x7610, R61 ;  /* 0x000076103c3d7816 */ /* 0x000fe4000000003d */
[C---:B------:R-:W-:Y:S02]  /*28190*/  LOP3.LUT R54, R56.reuse, 0xff, RZ, 0xc0, !PT ;  /* 0x000000ff38367812 */ /* 0x040fe400078ec0ff */
[----:B------:R-:W-:Y:S02]  /*281a0*/  @!P5 PRMT R40, R61, 0x5410, RZ ;  /* 0x000054103d28d816 */ /* 0x000fe400000000ff */
[----:B------:R-:W-:Y:S03]  /*281b0*/  LOP3.LUT R61, R56, 0xffff, RZ, 0xc0, !PT ;  /* 0x0000ffff383d7812 */ /* 0x000fe600078ec0ff */
[----:B------:R-:W-:Y:S01]  /*281c0*/  ST.E.U16 [R170.64+0x72], R40 ;  /* 0x00007228aa007985 */ /* 0x000fe2000c101504 */
[----:B---3--:R-:W3:Y:S03]  /*281d0*/  MUFU.EX2 R58, R249 ;  /* 0x000000f9003a7308 */ /* 0x008ee60000000800 */
[----:B------:R4:W-:Y:S01]  /*281e0*/  ST.E.U16 [R174.64+0x80], R43 ;  /* 0x0000802bae007985 */ /* 0x0009e2000c101504 */
[----:B--2---:R-:W-:Y:S02]  /*281f0*/  PRMT R41, R136, 0x7632, R41 ;  /* 0x0000763288297816 */ /* 0x004fe40000000029 */
[----:B---3--:R-:W-:Y:S01]  /*28200*/  F2FP.PACK_AB R131, R2, R58 ;  /* 0x0000003a0283723e */ /* 0x008fe200000000ff */
[----:B------:R1:W5:Y:S01]  /*28210*/  LDL.LU R249, [R1+0x354] ;  /* 0x0003540001f97983 */ /* 0x0003620000300800 */
[----:B----4-:R-:W-:Y:S03]  /*28220*/  PRMT R43, R133, 0x7632, R43 ;  /* 0x00007632852b7816 */ /* 0x010fe6000000002b */
[----:B------:R1:W2:Y:S04]  /*28230*/  LDL.S16 R120, [R1+0x18c] ;  /* 0x00018c0001787983 */ /* 0x0002a80000100600 */
[----:B------:R1:W3:Y:S04]  /*28240*/  LDL.S16 R59, [R1+0x178] ;  /* 0x00017800013b7983 */ /* 0x0002e80000100600 */
[----:B------:R4:W-:Y:S01]  /*28250*/  @!P5 STL.S16 [R1+0x194], R60 ;  /* 0x0001943c0100d387 */ /* 0x0009e20000100600 */
[C---:B------:R-:W-:Y:S03]  /*28260*/  ISETP.GE.U32.AND P5, PT, R217.reuse, R54, PT ;  /* 0x00000036d900720c */ /* 0x040fe60003fa6070 */
[----:B------:R1:W5:Y:S04]  /*28270*/  LDL.LU R248, [R1+0x350] ;  /* 0x0003500001f87983 */ /* 0x0003680000300800 */
[----:B------:R-:W-:Y:S01]  /*28280*/  @!P2 STL.S16 [R1+0x17c], R122 ;  /* 0x00017c7a0100a387 */ /* 0x000fe20000100600 */
[----:B------:R-:W-:Y:S02]  /*28290*/  ISETP.GE.U32.AND P2, PT, R217, R44, PT ;  /* 0x0000002cd900720c */ /* 0x000fe40003f46070 */
[----:B------:R-:W-:Y:S03]  /*282a0*/  PRMT R44, R45, 0x7632, R44 ;  /* 0x000076322d2c7816 */ /* 0x000fe6000000002c */
[----:B------:R-:W-:Y:S01]  /*282b0*/  @P5 LOP3.LUT R220, R220, 0x2000000, RZ, 0xfc, !PT ;  /* 0x02000000dcdc5812 */ /* 0x000fe200078efcff */
[----:B------:R-:W-:Y:S05]  /*282c0*/  @!P4 HADD2 R113, -R42.H0_H0, -RZ.H0_H0 ;  /* 0xa00000ff2a71c230 */ /* 0x000fea0000000900 */
[----:B------:R1:W-:Y:S01]  /*282d0*/  @!P4 STL.S16 [R1+0x160], R113 ;  /* 0x000160710100c387 */ /* 0x0003e20000100600 */
[----:B----4-:R-:W-:Y:S01]  /*282e0*/  LOP3.LUT R60, R57, R237, R116, 0x96, !PT ;  /* 0x000000ed393c7212 */ /* 0x010fe200078e9674 */
[----:B------:R-:W-:Y:S01]  /*282f0*/  FADD.FTZ R57, R114, R78 ;  /* 0x0000004e72397221 */ /* 0x000fe20000010000 */
[----:B------:R-:W-:Y:S02]  /*28300*/  PRMT R116, R113, 0x7610, R116 ;  /* 0x0000761071747816 */ /* 0x000fe40000000074 */
[----:B------:R-:W-:Y:S01]  /*28310*/  LOP3.LUT R54, R60, 0xff, RZ, 0xc0, !PT ;  /* 0x000000ff3c367812 */ /* 0x000fe200078ec0ff */
[----:B------:R-:W-:Y:S01]  /*28320*/  FADD.FTZ R150, R53, R57 ;  /* 0x0000003935967221 */ /* 0x000fe20000010000 */
[----:B------:R-:W-:Y:S02]  /*28330*/  @!P4 PRMT R42, R116, 0x5410, RZ ;  /* 0x00005410742ac816 */ /* 0x000fe400000000ff */
[----:B------:R-:W-:Y:S02]  /*28340*/  ISETP.GE.U32.AND P6, PT, R217, R54, PT ;  /* 0x00000036d900720c */ /* 0x000fe40003fc6070 */
[----:B------:R-:W-:Y:S01]  /*28350*/  LOP3.LUT R54, R119, R232, R208, 0x96, !PT ;  /* 0x000000e877367212 */ /* 0x000fe200078e96d0 */
[----:B------:R4:W-:Y:S01]  /*28360*/  ST.E.U16 [R174.64+0x82], R42 ;  /* 0x0000822aae007985 */ /* 0x0009e2000c101504 */
[----:B------:R-:W-:Y:S02]  /*28370*/  PRMT R116, R45, 0x5410, R44 ;  /* 0x000054102d747816 */ /* 0x000fe4000000002c */
[----:B-1----:R-:W-:Y:S02]  /*28380*/  SHF.R.U32.HI R113, RZ, 0x10, R56 ;  /* 0x00000010ff717819 */ /* 0x002fe40000011638 */
[----:B----4-:R-:W-:Y:S01]  /*28390*/  PRMT R42, R136, 0x7610, R42 ;  /* 0x00007610882a7816 */ /* 0x010fe2000000002a */
[----:B--2---:R-:W-:Y:S02]  /*283a0*/  @!P3 HADD2 R120, -R45.H0_H0, -RZ.H0_H0 ;  /* 0xa00000ff2d78b230 */ /* 0x004fe40000000900 */
[----:B---3--:R-:W-:Y:S03]  /*283b0*/  @!P1 HADD2 R59, -R44.H0_H0, -RZ.H0_H0 ;  /* 0xa00000ff2c3b9230 */ /* 0x008fe60000000900 */
[----:B------:R-:W-:Y:S01]  /*283c0*/  PRMT R55, R120, 0x7610, R55 ;  /* 0x0000761078377816 */ /* 0x000fe20000000037 */
[----:B------:R1:W-:Y:S01]  /*283d0*/  @!P3 STL.S16 [R1+0x18c], R120 ;  /* 0x00018c780100b387 */ /* 0x0003e20000100600 */
[----:B------:R-:W-:Y:S03]  /*283e0*/  PRMT R56, R59, 0x7610, R56 ;  /* 0x000076103b387816 */ /* 0x000fe60000000038 */
[----:B------:R2:W-:Y:S01]  /*283f0*/  @!P1 STL.S16 [R1+0x178], R59 ;  /* 0x0001783b01009387 */ /* 0x0005e20000100600 */
[----:B------:R-:W-:Y:S02]  /*28400*/  @!P3 PRMT R45, R55, 0x5410, RZ ;  /* 0x00005410372db816 */ /* 0x000fe400000000ff */
[----:B------:R-:W-:Y:S01]  /*28410*/  SHF.R.U32.HI R55, RZ, 0x18, R60 ;  /* 0x00000018ff377819 */ /* 0x000fe2000001163c */
[----:B------:R2:W4:Y:S01]  /*28420*/  LDL.S16 R119, [R1+0x1c4] ;  /* 0x0001c40001777983 */ /* 0x0005220000100600 */
[----:B------:R-:W-:Y:S01]  /*28430*/  @!P1 PRMT R44, R56, 0x5410, RZ ;  /* 0x00005410382c9816 */ /* 0x000fe200000000ff */
[--C-:B------:R-:W-:Y:S01]  /*28440*/  FADD.FTZ R56, R58, R76.reuse ;  /* 0x0000004c3a387221 */ /* 0x100fe20000010000 */
[----:B------:R-:W-:Y:S01]  /*28450*/  ISETP.GE.U32.AND P1, PT, R217, R55, PT ;  /* 0x00000037d900720c */ /* 0x000fe20003f26070 */
[----:B------:R2:W2:Y:S01]  /*28460*/  LDL.S16 R144, [R1+0x1c0] ;  /* 0x0001c00001907983 */ /* 0x0004a20000100600 */
[----:B------:R-:W-:Y:S01]  /*28470*/  PRMT R76, R77, 0x7632, R76 ;  /* 0x000076324d4c7816 */ /* 0x000fe2000000004c */
[----:B------:R-:W-:Y:S01]  /*28480*/  FADD.FTZ R149, R2, R56 ;  /* 0x0000003802957221 */ /* 0x000fe20000010000 */
[----:B------:R-:W-:Y:S01]  /*28490*/  F2FP.PACK_AB R2, R53, R114 ;  /* 0x000000723502723e */ /* 0x000fe200000000ff */
[----:B------:R2:W-:Y:S01]  /*284a0*/  ST.E.U16 [R168.64+0x82], R44 ;  /* 0x0000822ca8007985 */ /* 0x0005e2000c101504 */
[----:B------:R-:W-:Y:S01]  /*284b0*/  SHF.R.U32.HI R53, RZ, 0x10, R60 ;  /* 0x00000010ff357819 */ /* 0x000fe2000001163c */
[----:B------:R-:W-:Y:S01]  /*284c0*/  IMAD.WIDE.U32 R54, R54, -0x2daee0ad, RZ ;  /* 0xd2511f5336367825 */ /* 0x000fe200078e00ff */
[----:B------:R-:W-:Y:S01]  /*284d0*/  LOP3.LUT R60, R60, 0xffff, RZ, 0xc0, !PT ;  /* 0x0000ffff3c3c7812 */ /* 0x000fe200078ec0ff */
[----:B------:R2:W-:Y:S01]  /*284e0*/  ST.E.U16 [R168.64+0x80], R45 ;  /* 0x0000802da8007985 */ /* 0x0005e2000c101504 */
[----:B------:R-:W-:Y:S02]  /*284f0*/  LOP3.LUT R53, R53, 0xff, RZ, 0xc0, !PT ;  /* 0x000000ff35357812 */ /* 0x000fe400078ec0ff */
[----:B------:R-:W-:Y:S02]  /*28500*/  LOP3.LUT R56, R55, R234, R180, 0x96, !PT ;  /* 0x000000ea37387212 */ /* 0x000fe400078e96b4 */
[----:B------:R-:W-:Y:S01]  /*28510*/  ISETP.GE.U32.AND P4, PT, R217, R53, PT ;  /* 0x00000035d900720c */ /* 0x000fe20003f86070 */
[----:B-1----:R1:W2:Y:S01]  /*28520*/  LDL.S16 R120, [R1+0x1ac] ;  /* 0x0001ac0001787983 */ /* 0x0022a20000100600 */
[----:B------:R-:W-:Y:S01]  /*28530*/  SHF.R.U32.HI R60, RZ, 0x8, R60 ;  /* 0x00000008ff3c7819 */ /* 0x000fe2000001163c */
[----:B------:R-:W-:Y:S01]  /*28540*/  IMAD.WIDE.U32 R56, R56, -0x326172a9, RZ ;  /* 0xcd9e8d5738387825 */ /* 0x000fe200078e00ff */
[----:B--2---:R-:W-:Y:S02]  /*28550*/  LOP3.LUT R59, R177, R233, R118, 0x96, !PT ;  /* 0x000000e9b13b7212 */ /* 0x004fe400078e9676 */
[----:B------:R1:W2:Y:S03]  /*28560*/  LDL.S16 R118, [R1+0x1e0] ;  /* 0x0001e00001767983 */ /* 0x0002a60000100600 */
[----:B------:R-:W-:Y:S05]  /*28570*/  IMAD.WIDE.U32 R58, R59, -0x2daee0ad, RZ ;  /* 0xd2511f533b3a7825 */ /* 0x000fea00078e00ff */
[----:B------:R-:W-:Y:S02]  /*28580*/  LOP3.LUT R59, R59, R241, R54, 0x96, !PT ;  /* 0x000000f13b3b7212 */ /* 0x000fe400078e9636 */
[----:B------:R-:W-:Y:S02]  /*28590*/  LOP3.LUT R54, R57, R231, R176, 0x96, !PT ;  /* 0x000000e739367212 */ /* 0x000fe400078e96b0 */
[----:B------:R-:W-:Y:S02]  /*285a0*/  PRMT R57, R183, 0x7610, R57 ;  /* 0x00007610b7397816 */ /* 0x000fe40000000039 */
[----:B------:R-:W-:Y:S01]  /*285b0*/  PRMT R44, R133, 0x7610, R44 ;  /* 0x00007610852c7816 */ /* 0x000fe2000000002c */
[----:B------:R-:W-:Y:S01]  /*285c0*/  IMAD.WIDE.U32 R54, R54, -0x2daee0ad, RZ ;  /* 0xd2511f5336367825 */ /* 0x000fe200078e00ff */
[----:B------:R-:W-:Y:S04]  /*285d0*/  PRMT R45, R131, 0x7632, R45 ;  /* 0x00007632832d7816 */ /* 0x000fe8000000002d */
[----:B------:R-:W-:Y:S01]  /*285e0*/  LOP3.LUT R55, R55, R239, R58, 0x96, !PT ;  /* 0x000000ef37377212 */ /* 0x000fe200078e963a */
[----:B------:R-:W-:Y:S05]  /*285f0*/  IMAD.WIDE.U32 R58, R59, -0x326172a9, RZ ;  /* 0xcd9e8d573b3a7825 */ /* 0x000fea00078e00ff */
[----:B------:R-:W-:Y:S02]  /*28600*/  LOP3.LUT R124, R59, R240, R56, 0x96, !PT ;  /* 0x000000f03b7c7212 */ /* 0x000fe400078e9638 */
[----:B------:R-:W-:Y:S03]  /*28610*/  PRMT R59, R127, 0x7610, R59 ;  /* 0x000076107f3b7816 */ /* 0x000fe6000000003b */
[----:B------:R-:W-:Y:S05]  /*28620*/  IMAD.WIDE.U32 R124, R124, -0x2daee0ad, RZ ;  /* 0xd2511f537c7c7825 */ /* 0x000fea00078e00ff */
[----:B------:R-:W-:Y:S01]  /*28630*/  LOP3.LUT R122, R125, R236, R54, 0x96, !PT ;  /* 0x000000ec7d7a7212 */ /* 0x000fe200078e9636 */
[----:B------:R-:W-:Y:S01]  /*28640*/  IMAD.WIDE.U32 R54, R55, -0x326172a9, RZ ;  /* 0xcd9e8d5737367825 */ /* 0x000fe200078e00ff */
[----:B------:R-:W-:Y:S03]  /*28650*/  PRMT R125, R71, 0x5410, R73 ;  /* 0x00005410477d7816 */ /* 0x000fe60000000049 */
[----:B------:R-:W-:Y:S01]  /*28660*/  IMAD.WIDE.U32 R122, R122, -0x326172a9, RZ ;  /* 0xcd9e8d577a7a7825 */ /* 0x000fe200078e00ff */
[--C-:B------:R-:W-:Y:S02]  /*28670*/  LOP3.LUT R78, R55, R238, R58.reuse, 0x96, !PT ;  /* 0x000000ee374e7212 */ /* 0x100fe400078e963a */
[----:B------:R-:W-:Y:S02]  /*28680*/  PRMT R58, R127, 0x7632, R58 ;  /* 0x000076327f3a7816 */ /* 0x000fe4000000003a */
[----:B------:R-:W-:Y:S04]  /*28690*/  LOP3.LUT R54, R123, R242, R54, 0x96, !PT ;  /* 0x000000f27b367212 */ /* 0x000fe800078e9636 */
[----:B------:R-:W-:Y:S04]  /*286a0*/  LOP3.LUT R53, R54, 0xff, RZ, 0xc0, !PT ;  /* 0x000000ff36357812 */ /* 0x000fe800078ec0ff */
[----:B------:R-:W-:Y:S02]  /*286b0*/  ISETP.GE.U32.AND P3, PT, R217, R53, PT ;  /* 0x00000035d900720c */ /* 0x000fe40003f66070 */
[C---:B------:R-:W-:Y:S11]  /*286c0*/  PRMT R53, R48.reuse, 0x7632, R53 ;  /* 0x0000763230357816 */ /* 0x040ff60000000035 */
[----:B----4-:R-:W-:Y:S05]  /*286d0*/  @!P3 HADD2 R119, -R48.H0_H0, -RZ.H0_H0 ;  /* 0xa00000ff3077b230 */ /* 0x010fea0000000900 */
[----:B------:R-:W-:Y:S01]  /*286e0*/  PRMT R55, R119, 0x7610, R55 ;  /* 0x0000761077377816 */ /* 0x000fe20000000037 */
[----:B------:R4:W-:Y:S04]  /*286f0*/  @!P3 STL.S16 [R1+0x1c4], R119 ;  /* 0x0001c4770100b387 */ /* 0x0009e80000100600 */
[----:B------:R1:W3:Y:S01]  /*28700*/  LDL.S16 R114, [R1+0x174] ;  /* 0x0001740001727983 */ /* 0x0002e20000100600 */
[----:B----4-:R-:W-:Y:S02]  /*28710*/  PRMT R119, R48, 0x5410, R53 ;  /* 0x0000541030777816 */ /* 0x010fe40000000035 */
[----:B------:R-:W-:Y:S02]  /*28720*/  @!P3 PRMT R48, R55, 0x5410, RZ ;  /* 0x000054103730b816 */ /* 0x000fe400000000ff */
[----:B------:R-:W-:Y:S03]  /*28730*/  LOP3.LUT R55, R54, 0xffff, RZ, 0xc0, !PT ;  /* 0x0000ffff36377812 */ /* 0x000fe600078ec0ff */
[----:B------:R-:W-:Y:S01]  /*28740*/  ST.E.U16 [R172.64+0x7e], R48 ;  /* 0x00007e30ac007985 */ /* 0x000fe2000c101504 */
[----:B------:R-:W-:Y:S04]  /*28750*/  SHF.R.U32.HI R55, RZ, 0x8, R55 ;  /* 0x00000008ff377819 */ /* 0x000fe80000011637 */
[----:B------:R-:W-:Y:S04]  /*28760*/  LOP3.LUT R55, R55, 0xffff, RZ, 0xc0, !PT ;  /* 0x0000ffff37377812 */ /* 0x000fe800078ec0ff */
[----:B------:R-:W-:Y:S11]  /*28770*/  ISETP.GE.U32.AND P3, PT, R217, R55, PT ;  /* 0x00000037d900720c */ /* 0x000ff60003f66070 */
[----:B------:R-:W-:Y:S02]  /*28780*/  @!UPT UIADD3 URZ, URZ, URZ, URZ ;  /* 0x0000003f3f3ff290 */ /* 0x000fe4000fffe03f */
[----:B--2---:R-:W-:Y:S05]  /*28790*/  @!P3 HADD2 R118, -R53.H0_H0, -RZ.H0_H0 ;  /* 0xa00000ff3576b230 */ /* 0x004fea0000000900 */
        /* <DEDUP_REMOVED lines=9> */
[----:B------:R-:W-:Y:S02]  /*28830*/  ISETP.GE.U32.AND P5, PT, R217, R55, PT ;  /* 0x00000037d900720c */ /* 0x000fe40003fa6070 */
[C---:B------:R-:W-:Y:S02]  /*28840*/  PRMT R55, R191.reuse, 0x7610, R55 ;  /* 0x00007610bf377816 */ /* 0x040fe40000000037 */
[----:B------:R-:W-:Y:S07]  /*28850*/  PRMT R54, R191, 0x7632, R54 ;  /* 0x00007632bf367816 */ /* 0x000fee0000000036 */
[----:B------:R-:W-:Y:S01]  /*28860*/  @!P3 HADD2 R144, -R54.H0_H0, -RZ.H0_H0 ;  /* 0xa00000ff3690b230 */ /* 0x000fe20000000900 */
[----:B--2---:R1:W2:Y:S01]  /*28870*/  LDL.S16 R118, [R1+0x154] ;  /* 0x0001540001767983 */ /* 0x0042a20000100600 */
[----:B------:R-:W-:Y:S03]  /*28880*/  @!P5 HADD2 R120, -R55.H0_H0, -RZ.H0_H0 ;  /* 0xa00000ff3778d230 */ /* 0x000fe60000000900 */
[----:B------:R-:W-:Y:S02]  /*28890*/  PRMT R56, R144, 0x7610, R56 ;  /* 0x0000761090387816 */ /* 0x000fe40000000038 */
[----:B------:R-:W-:Y:S01]  /*288a0*/  PRMT R139, R120, 0x7610, R139 ;  /* 0x00007610788b7816 */ /* 0x000fe2000000008b */
[----:B------:R1:W-:Y:S02]  /*288b0*/  @!P5 STL.S16 [R1+0x1ac], R120 ;  /* 0x0001ac780100d387 */ /* 0x0003e40000100600 */
[----:B-1----:R-:W-:Y:S02]  /*288c0*/  PRMT R120, R55, 0x5410, R54 ;  /* 0x0000541037787816 */ /* 0x002fe40000000036 */
[----:B------:R-:W-:Y:S02]  /*288d0*/  @!P5 PRMT R55, R139, 0x5410, RZ ;  /* 0x000054108b37d816 */ /* 0x000fe400000000ff */
[C---:B------:R-:W-:Y:S01]  /*288e0*/  ISETP.GE.U32.AND P5, PT, R217.reuse, R121, PT ;  /* 0x00000079d900720c */ /* 0x040fe20003fa6070 */
[----:B------:R1:W2:Y:S01]  /*288f0*/  LDL.S16 R139, [R1+0x150] ;  /* 0x00015000018b7983 */ /* 0x0002a20000100600 */
[----:B------:R-:W-:Y:S02]  /*28900*/  @!P3 PRMT R54, R56, 0x5410, RZ ;  /* 0x000054103836b816 */ /* 0x000fe400000000ff */
[----:B------:R-:W-:Y:S01]  /*28910*/  SHF.R.U32.HI R56, RZ, 0x8, R61 ;  /* 0x00000008ff387819 */ /* 0x000fe2000001163d */
[----:B------:R1:W-:Y:S03]  /*28920*/  @!P3 STL.S16 [R1+0x1c0], R144 ;  /* 0x0001c0900100b387 */ /* 0x0003e60000100600 */
[----:B------:R-:W-:Y:S01]  /*28930*/  LOP3.LUT R56, R56, 0xffff, RZ, 0xc0, !PT ;  /* 0x0000ffff38387812 */ /* 0x000fe200078ec0ff */
[----:B------:R-:W-:Y:S03]  /*28940*/  ST.E.U16 [R170.64+0x82], R54 ;  /* 0x00008236aa007985 */ /* 0x000fe6000c101504 */
[----:B------:R-:W-:Y:S01]  /*28950*/  ISETP.GE.U32.AND P3, PT, R217, R56, PT ;  /* 0x00000038d900720c */ /* 0x000fe20003f66070 */
[----:B------:R1:W-:Y:S01]  /*28960*/  ST.E.U16 [R170.64+0x80], R55 ;  /* 0x00008037aa007985 */ /* 0x0003e2000c101504 */
[----:B------:R-:W-:Y:S02]  /*28970*/  PRMT R56, R183, 0x7632, R56 ;  /* 0x00007632b7387816 */ /* 0x000fe40000000038 */
[----:B------:R-:W-:Y:S01]  /*28980*/  MUFU.EX2 R183, R204 ;  /* 0x000000cc00b77308 */ /* 0x000fe20000000800 */
[----:B-1----:R1:W2:Y:S01]  /*28990*/  LDL.S16 R144, [R1+0x13c] ;  /* 0x00013c0001907983 */ /* 0x0022a20000100600 */
[----:B------:R-:W-:Y:S01]  /*289a0*/  PRMT R55, R158, 0x7632, R55 ;  /* 0x000076329e377816 */ /* 0x000fe20000000037 */
[----:B---3--:R-:W-:Y:S05]  /*289b0*/  @!P5 HADD2 R114, -R57.H0_H0, -RZ.H0_H0 ;  /* 0xa00000ff3972d230 */ /* 0x008fea0000000900 */
[----:B------:R-:W-:Y:S01]  /*289c0*/  PRMT R143, R114, 0x7610, R143 ;  /* 0x00007610728f7816 */ /* 0x000fe2000000008f */
[----:B------:R3:W-:Y:S02]  /*289d0*/  @!P5 STL.S16 [R1+0x174], R114 ;  /* 0x000174720100d387 */ /* 0x0007e40000100600 */
[----:B---3--:R-:W-:Y:S02]  /*289e0*/  PRMT R114, R57, 0x5410, R56 ;  /* 0x0000541039727816 */ /* 0x008fe40000000038 */
[----:B------:R-:W-:Y:S02]  /*289f0*/  @!P5 PRMT R57, R143, 0x5410, RZ ;  /* 0x000054108f39d816 */ /* 0x000fe400000000ff */
[----:B------:R-:W-:Y:S01]  /*28a00*/  ISETP.GE.U32.AND P5, PT, R217, R115, PT ;  /* 0x00000073d900720c */ /* 0x000fe20003fa6070 */
[----:B------:R1:W3:Y:S04]  /*28a10*/  LDL.S16 R143, [R1+0x140] ;  /* 0x00014000018f7983 */ /* 0x0002e80000100600 */
[----:B------:R-:W-:Y:S01]  /*28a20*/  ST.E.U16 [R174.64+0x90], R57 ;  /* 0x00009039ae007985 */ /* 0x000fe2000c101504 */
[----:B----4-:R-:W-:Y:S05]  /*28a30*/  @!P2 HADD2 R140, -R56.H0_H0, -RZ.H0_H0 ;  /* 0xa00000ff388ca230 */ /* 0x010fea0000000900 */
[----:B------:R-:W-:Y:S01]  /*28a40*/  PRMT R61, R140, 0x7610, R61 ;  /* 0x000076108c3d7816 */ /* 0x000fe2000000003d */
[----:B------:R4:W-:Y:S03]  /*28a50*/  @!P2 STL.S16 [R1+0x188], R140 ;  /* 0x0001888c0100a387 */ /* 0x0009e60000100600 */
[----:B------:R-:W-:Y:S02]  /*28a60*/  @!P2 PRMT R56, R61, 0x5410, RZ ;  /* 0x000054103d38a816 */ /* 0x000fe400000000ff */
[----:B------:R-:W-:Y:S02]  /*28a70*/  LOP3.LUT R61, R113, 0xff, RZ, 0xc0, !PT ;  /* 0x000000ff713d7812 */ /* 0x000fe400078ec0ff */
[----:B------:R-:W-:Y:S01]  /*28a80*/  PRMT R113, R59, 0x5410, R58 ;  /* 0x000054103b717816 */ /* 0x000fe2000000003a */
[----:B------:R1:W-:Y:S01]  /*28a90*/  ST.E.U16 [R174.64+0x92], R56 ;  /* 0x00009238ae007985 */ /* 0x0003e2000c101504 */
[----:B------:R-:W-:Y:S02]  /*28aa0*/  ISETP.GE.U32.AND P2, PT, R217, R61, PT ;  /* 0x0000003dd900720c */ /* 0x000fe40003f46070 */
[----:B------:R-:W-:Y:S01]  /*28ab0*/  LOP3.LUT R61, R122, 0xff, RZ, 0xc0, !PT ;  /* 0x000000ff7a3d7812 */ /* 0x000fe200078ec0ff */
[----:B--2---:R-:W-:Y:S05]  /*28ac0*/  @!P5 HADD2 R118, -R59.H0_H0, -RZ.H0_H0 ;  /* 0xa00000ff3b76d230 */ /* 0x004fea0000000900 */
[----:B------:R-:W-:Y:S04]  /*28ad0*/  PRMT R69, R118, 0x7610, R69 ;  /* 0x0000761076457816 */ /* 0x000fe80000000045 */
[----:B------:R-:W-:Y:S01]  /*28ae0*/  @!P5 PRMT R59, R69, 0x5410, RZ ;  /* 0x00005410453bd816 */ /* 0x000fe200000000ff */
[----:B----4-:R3:W4:Y:S04]  /*28af0*/  LDL.S16 R140, [R1+0x14c] ;  /* 0x00014c00018c7983 */ /* 0x0107280000100600 */
[----:B------:R1:W-:Y:S04]  /*28b00*/  @!P5 STL.S16 [R1+0x154], R118 ;  /* 0x000154760100d387 */ /* 0x0003e80000100600 */
[----:B------:R1:W-:Y:S02]  /*28b10*/  ST.E.U16 [R168.64+0x90], R59 ;  /* 0x0000903ba8007985 */ /* 0x0003e4000c101504 */
[----:B-1----:R-:W-:Y:S01]  /*28b20*/  PRMT R56, R158, 0x7610, R56 ;  /* 0x000076109e387816 */ /* 0x002fe20000000038 */
[----:B------:R-:W-:Y:S01]  /*28b30*/  @!P0 HADD2 R139, -R58.H0_H0, -RZ.H0_H0 ;  /* 0xa00000ff3a8b8230 */ /* 0x000fe20000000900 */
[----:B------:R3:W3:Y:S04]  /*28b40*/  LDL.S16 R118, [R1+0x130] ;  /* 0x0001300001767983 */ /* 0x0006e80000100600 */
[----:B------:R-:W-:Y:S01]  /*28b50*/  PRMT R65, R139, 0x7610, R65 ;  /* 0x000076108b417816 */ /* 0x000fe20000000041 */
[----:B------:R1:W-:Y:S01]  /*28b60*/  @!P0 STL.S16 [R1+0x150], R139 ;  /* 0x0001508b01008387 */ /* 0x0003e20000100600 */
[----:B------:R-:W-:Y:S02]  /*28b70*/  PRMT R59, R155, 0x7632, R59 ;  /* 0x000076329b3b7816 */ /* 0x000fe4000000003b */
[----:B------:R-:W-:Y:S02]  /*28b80*/  @!P0 PRMT R58, R65, 0x5410, RZ ;  /* 0x00005410413a8816 */ /* 0x000fe400000000ff */
[----:B------:R-:W-:Y:S02]  /*28b90*/  ISETP.GE.U32.AND P0, PT, R217, R61, PT ;  /* 0x0000003dd900720c */ /* 0x000fe40003f06070 */
[----:B------:R-:W-:Y:S01]  /*28ba0*/  PRMT R61, R128, 0x7610, R61 ;  /* 0x00007610803d7816 */ /* 0x000fe2000000003d */
[----:B------:R1:W-:Y:S01]  /*28bb0*/  ST.E.U16 [R168.64+0x92], R58 ;  /* 0x0000923aa8007985 */ /* 0x0003e2000c101504 */
[----:B------:R-:W-:Y:S02]  /*28bc0*/  LOP3.LUT R65, R60, 0xffff, RZ, 0xc0, !PT ;  /* 0x0000ffff3c417812 */ /* 0x000fe400078ec0ff */
[----:B------:R-:W-:Y:S04]  /*28bd0*/  PRMT R60, R128, 0x7632, R60 ;  /* 0x00007632803c7816 */ /* 0x000fe8000000003c */
[----:B------:R-:W-:Y:S03]  /*28be0*/  PRMT R115, R61, 0x5410, R60 ;  /* 0x000054103d737816 */ /* 0x000fe6000000003c */
[----:B------:R-:W-:Y:S01]  /*28bf0*/  @!P0 HADD2 R144, -R61.H0_H0, -RZ.H0_H0 ;  /* 0xa00000ff3d908230 */ /* 0x000fe20000000900 */
[----:B-1----:R1:W3:Y:S04]  /*28c00*/  LDL.S16 R139, [R1+0x138] ;  /* 0x00013800018b7983 */ /* 0x0022e80000100600 */
[----:B------:R-:W-:Y:S01]  /*28c10*/  PRMT R64, R144, 0x7610, R64 ;  /* 0x0000761090407816 */ /* 0x000fe20000000040 */
[----:B------:R-:W-:Y:S03]  /*28c20*/  @!P0 STL.S16 [R1+0x13c], R144 ;  /* 0x00013c9001008387 */ /* 0x000fe60000100600 */
[----:B------:R-:W-:Y:S02]  /*28c30*/  @!P0 PRMT R61, R64, 0x5410, RZ ;  /* 0x00005410403d8816 */ /* 0x000fe400000000ff */
[----:B------:R-:W-:Y:S02]  /*28c40*/  LOP3.LUT R64, R122, 0xffff, RZ, 0xc0, !PT ;  /* 0x0000ffff7a407812 */ /* 0x000fe400078ec0ff */
[----:B------:R-:W-:Y:S01]  /*28c50*/  PRMT R58, R156, 0x7610, R58 ;  /* 0x000076109c3a7816 */ /* 0x000fe2000000003a */
[----:B------:R-:W-:Y:S01]  /*28c60*/  ST.E.U16 [R172.64+0x8e], R61 ;  /* 0x00008e3dac007985 */ /* 0x000fe2000c101504 */
[----:B------:R-:W-:Y:S04]  /*28c70*/  SHF.R.U32.HI R64, RZ, 0x8, R64 ;  /* 0x00000008ff407819 */ /* 0x000fe80000011640 */
[----:B------:R-:W-:Y:S04]  /*28c80*/  LOP3.LUT R64, R64, 0xffff, RZ, 0xc0, !PT ;  /* 0x0000ffff40407812 */ /* 0x000fe800078ec0ff */
[----:B------:R-:W-:Y:S01]  /*28c90*/  ISETP.GE.U32.AND P0, PT, R217, R64, PT ;  /* 0x00000040d900720c */ /* 0x000fe20003f06070 */
[----:B---3--:R-:W-:Y:S05]  /*28ca0*/  @!P6 HADD2 R143, -R80.H0_H0, -RZ.H0_H0 ;  /* 0xa00000ff508fe230 */ /* 0x008fea0000000900 */
[----:B------:R-:W-:Y:S01]  /*28cb0*/  PRMT R67, R143, 0x7610, R67 ;  /* 0x000076108f437816 */ /* 0x000fe20000000043 */
[----:B------:R3:W-:Y:S04]  /*28cc0*/  @!P6 STL.S16 [R1+0x140], R143 ;  /* 0x0001408f0100e387 */ /* 0x0007e80000100600 */
[----:B------:R1:W2:Y:S02]  /*28cd0*/  LDL.S16 R69, [R1+0x120] ;  /* 0x0001200001457983 */ /* 0x0002a40000100600 */
[----:B----4-:R-:W-:Y:S05]  /*28ce0*/  @!P0 HADD2 R140, -R60.H0_H0, -RZ.H0_H0 ;  /* 0xa00000ff3c8c8230 */ /* 0x010fea0000000900 */
[----:B------:R-:W-:Y:S01]  /*28cf0*/  PRMT R64, R140, 0x7610, R64 ;  /* 0x000076108c407816 */ /* 0x000fe20000000040 */
[----:B------:R-:W-:Y:S03]  /*28d00*/  @!P0 STL.S16 [R1+0x14c], R140 ;  /* 0x00014c8c01008387 */ /* 0x000fe60000100600 */
[----:B------:R-:W-:Y:S01]  /*28d10*/  @!P0 PRMT R60, R64, 0x5410, RZ ;  /* 0x00005410403c8816 */ /* 0x000fe200000000ff */
[----:B---3--:R1:W3:Y:S01]  /*28d20*/  LDL.S16 R143, [R1+0x12c] ;  /* 0x00012c00018f7983 */ /* 0x0082e20000100600 */
[--C-:B------:R-:W-:Y:S02]  /*28d30*/  SHF.R.U32.HI R64, RZ, 0x10, R122.reuse ;  /* 0x00000010ff407819 */ /* 0x100fe4000001167a */
[----:B------:R-:W-:Y:S01]  /*28d40*/  SHF.R.U32.HI R122, RZ, 0x18, R122 ;  /* 0x00000018ff7a7819 */ /* 0x000fe2000001167a */
[----:B------:R4:W-:Y:S01]  /*28d50*/  ST.E.U16 [R172.64+0x90], R60 ;  /* 0x0000903cac007985 */ /* 0x0009e2000c101504 */
[----:B------:R-:W-:Y:S02]  /*28d60*/  LOP3.LUT R64, R64, 0xff, RZ, 0xc0, !PT ;  /* 0x000000ff40407812 */ /* 0x000fe400078ec0ff */
[C---:B------:R-:W-:Y:S02]  /*28d70*/  ISETP.GE.U32.AND P0, PT, R217.reuse, R122, PT ;  /* 0x0000007ad900720c */ /* 0x040fe40003f06070 */
[----:B------:R-:W-:Y:S11]  /*28d80*/  ISETP.GE.U32.AND P5, PT, R217, R64, PT ;  /* 0x00000040d900720c */ /* 0x000ff60003fa6070 */
[----:B------:R-:W-:Y:S02]  /*28d90*/  @!UPT UIADD3 URZ, URZ, URZ, URZ ;  /* 0x0000003f3f3ff290 */ /* 0x000fe4000fffe03f */
[----:B------:R-:W-:Y:S05]  /*28da0*/  @!P5 HADD2 R118, -R77.H0_H0, -RZ.H0_H0 ;  /* 0xa00000ff4d76d230 */ /* 0x000fea0000000900 */
[----:B------:R-:W-:Y:S01]  /*28db0*/  PRMT R128, R118, 0x7610, R128 ;  /* 0x0000761076807816 */ /* 0x000fe20000000080 */
[----:B------:R1:W-:Y:S01]  /*28dc0*/  @!P5 STL.S16 [R1+0x130], R118 ;  /* 0x000130760100d387 */ /* 0x0003e20000100600 */
[----:B----4-:R-:W-:Y:S03]  /*28dd0*/  PRMT R60, R155, 0x7610, R60 ;  /* 0x000076109b3c7816 */ /* 0x010fe6000000003c */
[----:B------:R4:W4:Y:S01]  /*28de0*/  LDL.S16 R140, [R1+0x11c] ;  /* 0x00011c00018c7983 */ /* 0x0009220000100600 */
[----:B------:R-:W-:Y:S05]  /*28df0*/  @!P0 HADD2 R139, -R76.H0_H0, -RZ.H0_H0 ;  /* 0xa00000ff4c8b8230 */ /* 0x000fea0000000900 */
[----:B------:R-:W-:Y:S01]  /*28e00*/  PRMT R64, R139, 0x7610, R64 ;  /* 0x000076108b407816 */ /* 0x000fe20000000040 */
[----:B------:R1:W-:Y:S02]  /*28e10*/  @!P0 STL.S16 [R1+0x138], R139 ;  /* 0x0001388b01008387 */ /* 0x0003e40000100600 */
[----:B-1----:R-:W-:Y:S02]  /*28e20*/  PRMT R118, R77, 0x5410, R76 ;  /* 0x000054104d767816 */ /* 0x002fe4000000004c */
[----:B------:R-:W-:Y:S02]  /*28e30*/  @!P5 PRMT R77, R128, 0x5410, RZ ;  /* 0x00005410804dd816 */ /* 0x000fe400000000ff */
[----:B------:R-:W-:Y:S01]  /*28e40*/  @!P0 PRMT R76, R64, 0x5410, RZ ;  /* 0x00005410404c8816 */ /* 0x000fe200000000ff */
[----:B------:R1:W4:Y:S01]  /*28e50*/  LDL.S16 R128, [R1+0x108] ;  /* 0x0001080001807983 */ /* 0x0003220000100600 */
[----:B------:R-:W-:Y:S02]  /*28e60*/  ISETP.GE.U32.AND P0, PT, R217, R126, PT ;  /* 0x0000007ed900720c */ /* 0x000fe40003f06070 */
[----:B------:R-:W-:Y:S01]  /*28e70*/  PRMT R126, R80, 0x5410, R75 ;  /* 0x00005410507e7816 */ /* 0x000fe2000000004b */
[----:B------:R-:W-:Y:S01]  /*28e80*/  ST.E.U16 [R170.64+0x90], R77 ;  /* 0x0000904daa007985 */ /* 0x000fe2000c101504 */
[----:B------:R-:W-:Y:S02]  /*28e90*/  @!P6 PRMT R80, R67, 0x5410, RZ ;  /* 0x000054104350e816 */ /* 0x000fe400000000ff */
[----:B------:R-:W-:Y:S01]  /*28ea0*/  ISETP.GE.U32.AND P6, PT, R217, R65, PT ;  /* 0x00000041d900720c */ /* 0x000fe20003fc6070 */
[----:B------:R-:W-:Y:S01]  /*28eb0*/  IMAD.WIDE.U32 R64, R78, -0x2daee0ad, RZ ;  /* 0xd2511f534e407825 */ /* 0x000fe200078e00ff */
[----:B------:R-:W-:Y:S01]  /*28ec0*/  LOP3.LUT P5, RZ, R220, 0x2000000, RZ, 0xc0, !PT ;  /* 0x02000000dcff7812 */ /* 0x000fe200078ac0ff */
[----:B------:R1:W-:Y:S01]  /*28ed0*/  ST.E.U16 [R170.64+0x92], R76 ;  /* 0x0000924caa007985 */ /* 0x0003e2000c101504 */
[----:B------:R-:W-:Y:S02]  /*28ee0*/  PRMT R78, R79, 0x7632, R78 ;  /* 0x000076324f4e7816 */ /* 0x000fe4000000004e */
[----:B------:R-:W-:Y:S01]  /*28ef0*/  LOP3.LUT R67, R65, R237, R124, 0x96, !PT ;  /* 0x000000ed41437212 */ /* 0x000fe200078e967c */
[----:B------:R-:W-:Y:S01]  /*28f00*/  ST.E.U16 [R174.64+0xa0], R80 ;  /* 0x0000a050ae007985 */ /* 0x000fe2000c101504 */
[----:B------:R-:W-:Y:S02]  /*28f10*/  LOP3.LUT R62, R64, 0xff, RZ, 0xc0, !PT ;  /* 0x000000ff403e7812 */ /* 0x000fe400078ec0ff */
[----:B------:R-:W-:Y:S01]  /*28f20*/  SHF.R.U32.HI R49, RZ, 0x18, R64 ;  /* 0x00000018ff317819 */ /* 0x000fe20000011640 */
[----:B------:R2:W4:Y:S01]  /*28f30*/  LDL.S16 R139, [R1+0x10c] ;  /* 0x00010c00018b7983 */ /* 0x0005220000100600 */
[----:B-1----:R-:W-:Y:S01]  /*28f40*/  PRMT R76, R60, 0x5410, R59 ;  /* 0x000054103c4c7816 */ /* 0x002fe2000000003b */
[----:B--2---:R-:W-:Y:S05]  /*28f50*/  @!P6 HADD2 R69, -R75.H0_H0, -RZ.H0_H0 ;  /* 0xa00000ff4b45e230 */ /* 0x004fea0000000900 */
[----:B------:R-:W-:Y:S01]  /*28f60*/  PRMT R68, R69, 0x7610, R68 ;  /* 0x0000761045447816 */ /* 0x000fe20000000044 */
[----:B------:R1:W-:Y:S03]  /*28f70*/  @!P6 STL.S16 [R1+0x120], R69 ;  /* 0x000120450100e387 */ /* 0x0003e60000100600 */
[----:B------:R-:W-:Y:S01]  /*28f80*/  @!P6 PRMT R75, R68, 0x5410, RZ ;  /* 0x00005410444be816 */ /* 0x000fe200000000ff */
[----:B------:R2:W2:Y:S01]  /*28f90*/  LDL.S16 R124, [R1+0x104] ;  /* 0x00010400017c7983 */ /* 0x0004a20000100600 */
[----:B------:R-:W-:Y:S03]  /*28fa0*/  LOP3.LUT R68, R67, 0xffff, RZ, 0xc0, !PT ;  /* 0x0000ffff43447812 */ /* 0x000fe600078ec0ff */
[----:B------:R-:W-:Y:S01]  /*28fb0*/  ST.E.U16 [R174.64+0xa2], R75 ;  /* 0x0000a24bae007985 */ /* 0x000fe2000c101504 */
[----:B------:R-:W-:Y:S04]  /*28fc0*/  SHF.R.U32.HI R68, RZ, 0x8, R68 ;  /* 0x00000008ff447819 */ /* 0x000fe80000011644 */
[----:B------:R-:W-:Y:S04]  /*28fd0*/  LOP3.LUT R68, R68, 0xffff, RZ, 0xc0, !PT ;  /* 0x0000ffff44447812 */ /* 0x000fe800078ec0ff */
[----:B------:R-:W-:Y:S02]  /*28fe0*/  ISETP.GE.U32.AND P6, PT, R217, R68, PT ;  /* 0x00000044d900720c */ /* 0x000fe40003fc6070 */
[--C-:B------:R-:W-:Y:S04]  /*28ff0*/  SHF.R.U32.HI R68, RZ, 0x10, R67.reuse ;  /* 0x00000010ff447819 */ /* 0x100fe80000011643 */
[----:B------:R-:W-:Y:S02]  /*29000*/  LOP3.LUT R68, R68, 0xff, RZ, 0xc0, !PT ;  /* 0x000000ff44447812 */ /* 0x000fe400078ec0ff */
[----:B-1----:R-:W-:Y:S02]  /*29010*/  LOP3.LUT R69, R67, 0xff, RZ, 0xc0, !PT ;  /* 0x000000ff43457812 */ /* 0x002fe400078ec0ff */
[----:B------:R-:W-:Y:S01]  /*29020*/  SHF.R.U32.HI R67, RZ, 0x18, R67 ;  /* 0x00000018ff437819 */ /* 0x000fe20000011643 */
[----:B---3--:R-:W-:Y:S05]  /*29030*/  @!P4 HADD2 R143, -R71.H0_H0, -RZ.H0_H0 ;  /* 0xa00000ff478fc230 */ /* 0x008fea0000000900 */
[----:B------:R-:W-:Y:S01]  /*29040*/  PRMT R122, R143, 0x7610, R122 ;  /* 0x000076108f7a7816 */ /* 0x000fe2000000007a */
[----:B------:R-:W-:Y:S03]  /*29050*/  @!P4 STL.S16 [R1+0x12c], R143 ;  /* 0x00012c8f0100c387 */ /* 0x000fe60000100600 */
[----:B------:R-:W-:Y:S02]  /*29060*/  @!P4 PRMT R71, R122, 0x5410, RZ ;  /* 0x000054107a47c816 */ /* 0x000fe400000000ff */
[----:B------:R-:W-:Y:S01]  /*29070*/  ISETP.GE.U32.AND P4, PT, R217, R69, PT ;  /* 0x00000045d900720c */ /* 0x000fe20003f86070 */
[----:B------:R1:W3:Y:S01]  /*29080*/  LDL.S16 R122, [R1+0xe8] ;  /* 0x0000e800017a7983 */ /* 0x0002e20000100600 */
[----:B------:R-:W-:Y:S03]  /*29090*/  PRMT R69, R129, 0x7632, R69 ;  /* 0x0000763281457816 */ /* 0x000fe60000000045 */
[----:B------:R-:W-:Y:S01]  /*290a0*/  ST.E.U16 [R168.64+0xa0], R71 ;  /* 0x0000a047a8007985 */ /* 0x000fe2000c101504 */
[----:B----4-:R-:W-:Y:S05]  /*290b0*/  @!P1 HADD2 R140, -R73.H0_H0, -RZ.H0_H0 ;  /* 0xa00000ff498c9230 */ /* 0x010fea0000000900 */
[----:B------:R-:W-:Y:S01]  /*290c0*/  PRMT R121, R140, 0x7610, R121 ;  /* 0x000076108c797816 */ /* 0x000fe20000000079 */
[----:B------:R-:W-:Y:S03]  /*290d0*/  @!P1 STL.S16 [R1+0x11c], R140 ;  /* 0x00011c8c01009387 */ /* 0x000fe60000100600 */
[----:B------:R-:W-:Y:S02]  /*290e0*/  @!P1 PRMT R73, R121, 0x5410, RZ ;  /* 0x0000541079499816 */ /* 0x000fe400000000ff */
[----:B------:R-:W-:Y:S01]  /*290f0*/  ISETP.GE.U32.AND P1, PT, R217, R68, PT ;  /* 0x00000044d900720c */ /* 0x000fe20003f26070 */
[----:B------:R1:W4:Y:S01]  /*29100*/  LDL.S16 R121, [R1+0xf8] ;  /* 0x0000f80001797983 */ /* 0x0003220000100600 */
[----:B------:R-:W-:Y:S03]  /*29110*/  PRMT R68, R132, 0x7610, R68 ;  /* 0x0000761084447816 */ /* 0x000fe60000000044 */
[----:B------:R-:W-:Y:S01]  /*29120*/  ST.E.U16 [R168.64+0xa2], R73 ;  /* 0x0000a249a8007985 */ /* 0x000fe2000c101504 */
[----:B------:R-:W-:Y:S05]  /*29130*/  @!P6 HADD2 R128, -R69.H0_H0, -RZ.H0_H0 ;  /* 0xa00000ff4580e230 */ /* 0x000fea0000000900 */
[----:B------:R-:W-:Y:S01]  /*29140*/  PRMT R127, R128, 0x7610, R127 ;  /* 0x00007610807f7816 */ /* 0x000fe2000000007f */
[----:B------:R-:W-:Y:S05]  /*29150*/  @!P4 HADD2 R139, -R70.H0_H0, -RZ.H0_H0 ;  /* 0xa00000ff468bc230 */ /* 0x000fea0000000900 */
[----:B------:R-:W-:Y:S01]  /*29160*/  PRMT R138, R139, 0x7610, R138 ;  /* 0x000076108b8a7816 */ /* 0x000fe2000000008a */
[----:B------:R-:W-:Y:S04]  /*29170*/  @!P4 STL.S16 [R1+0x10c], R139 ;  /* 0x00010c8b0100c387 */ /* 0x000fe80000100600 */
[----:B------:R1:W-:Y:S02]  /*29180*/  @!P6 STL.S16 [R1+0x108], R128 ;  /* 0x000108800100e387 */ /* 0x0003e40000100600 */
[----:B-1----:R-:W-:Y:S02]  /*29190*/  PRMT R128, R70, 0x5410, R69 ;  /* 0x0000541046807816 */ /* 0x002fe40000000045 */
[----:B------:R-:W-:Y:S02]  /*291a0*/  @!P4 PRMT R70, R138, 0x5410, RZ ;  /* 0x000054108a46c816 */ /* 0x000fe400000000ff */
[----:B------:R-:W-:Y:S02]  /*291b0*/  ISETP.GE.U32.AND P4, PT, R217, R67, PT ;  /* 0x00000043d900720c */ /* 0x000fe40003f86070 */
[----:B------:R-:W-:Y:S01]  /*291c0*/  @!P6 PRMT R69, R127, 0x5410, RZ ;  /* 0x000054107f45e816 */ /* 0x000fe200000000ff */
[----:B------:R-:W-:Y:S01]  /*291d0*/  ST.E.U16 [R172.64+0x9e], R70 ;  /* 0x00009e46ac007985 */ /* 0x000fe2000c101504 */
[----:B------:R-:W-:Y:S02]  /*291e0*/  ISETP.GE.U32.AND P6, PT, R217, R62, PT ;  /* 0x0000003ed900720c */ /* 0x000fe40003fc6070 */
[----:B------:R-:W-:Y:S01]  /*291f0*/  LOP3.LUT R62, R64, 0xffff, RZ, 0xc0, !PT ;  /* 0x0000ffff403e7812 */ /* 0x000fe200078ec0ff */
[----:B------:R-:W-:Y:S01]  /*29200*/  ST.E.U16 [R172.64+0xa0], R69 ;  /* 0x0000a045ac007985 */ /* 0x000fe2000c101504 */
[----:B------:R-:W-:Y:S02]  /*29210*/  PRMT R127, R72, 0x5410, R74 ;  /* 0x00005410487f7816 */ /* 0x000fe4000000004a */
[----:B------:R-:W-:Y:S02]  /*29220*/  SHF.R.U32.HI R62, RZ, 0x8, R62 ;  /* 0x00000008ff3e7819 */ /* 0x000fe4000001163e */
[----:B------:R-:W-:Y:S02]  /*29230*/  SHF.R.U32.HI R64, RZ, 0x10, R64 ;  /* 0x00000010ff407819 */ /* 0x000fe40000011640 */
[----:B------:R-:W-:Y:S02]  /*29240*/  LOP3.LUT R50, R62, 0xffff, RZ, 0xc0, !PT ;  /* 0x0000ffff3e327812 */ /* 0x000fe400078ec0ff */
[----:B------:R-:W-:Y:S02]  /*29250*/  IADD3 R62, R203, 0x3, RZ ;  /* 0x00000003cb3e7810 */ /* 0x000fe40007ffe0ff */
[----:B------:R-:W-:Y:S02]  /*29260*/  PRMT R67, R132, 0x7632, R67 ;  /* 0x0000763284437816 */ /* 0x000fe40000000043 */
[----:B------:R-:W-:Y:S04]  /*29270*/  LOP3.LUT R151, R215, R62, RZ, 0x3c, !PT ;  /* 0x0000003ed7977212 */ /* 0x000fe800078e3cff */
[----:B------:R-:W-:Y:S01]  /*29280*/  LOP3.LUT R62, R151, R213, RZ, 0x3c, !PT ;  /* 0x000000d5973e7212 */ /* 0x000fe200078e3cff */
[----:B--2---:R-:W-:Y:S05]  /*29290*/  @!P1 HADD2 R124, -R72.H0_H0, -RZ.H0_H0 ;  /* 0xa00000ff487c9230 */ /* 0x004fea0000000900 */
[----:B------:R-:W-:Y:S01]  /*292a0*/  PRMT R123, R124, 0x7610, R123 ;  /* 0x000076107c7b7816 */ /* 0x000fe2000000007b */
[----:B------:R-:W-:Y:S03]  /*292b0*/  @!P1 STL.S16 [R1+0x104], R124 ;  /* 0x0001047c01009387 */ /* 0x000fe60000100600 */
[----:B------:R-:W-:Y:S02]  /*292c0*/  @!P1 PRMT R72, R123, 0x5410, RZ ;  /* 0x000054107b489816 */ /* 0x000fe400000000ff */
[----:B------:R-:W-:Y:S03]  /*292d0*/  ISETP.GE.U32.AND P1, PT, R217, R50, PT ;  /* 0x00000032d900720c */ /* 0x000fe60003f26070 */
[----:B------:R-:W-:Y:S01]  /*292e0*/  ST.E.U16 [R170.64+0xa0], R72 ;  /* 0x0000a048aa007985 */ /* 0x000fe2000c101504 */
[----:B---3--:R-:W-:Y:S05]  /*292f0*/  @!P4 HADD2 R122, -R74.H0_H0, -RZ.H0_H0 ;  /* 0xa00000ff4a7ac230 */ /* 0x008fea0000000900 */
[----:B------:R-:W-:Y:S01]  /*29300*/  PRMT R63, R122, 0x7610, R63 ;  /* 0x000076107a3f7816 */ /* 0x000fe2000000003f */
[----:B------:R1:W-:Y:S03]  /*29310*/  @!P4 STL.S16 [R1+0xe8], R122 ;  /* 0x0000e87a0100c387 */ /* 0x0003e60000100600 */
[----:B------:R-:W-:Y:S01]  /*29320*/  @!P4 PRMT R74, R63, 0x5410, RZ ;  /* 0x000054103f4ac816 */ /* 0x000fe200000000ff */
[----:B------:R-:W-:Y:S01]  /*29330*/  IMAD.WIDE.U32 R62, R62, -0x326172a9, RZ ;  /* 0xcd9e8d573e3e7825 */ /* 0x000fe200078e00ff */
[----:B------:R-:W-:Y:S02]  /*29340*/  ISETP.GE.U32.AND P4, PT, R217, R49, PT ;  /* 0x00000031d900720c */ /* 0x000fe40003f86070 */
[----:B------:R-:W-:Y:S01]  /*29350*/  LOP3.LUT R49, R64, 0xff, RZ, 0xc0, !PT ;  /* 0x000000ff40317812 */ /* 0x000fe200078ec0ff */
[----:B------:R-:W-:Y:S01]  /*29360*/  ST.E.U16 [R170.64+0xa2], R74 ;  /* 0x0000a24aaa007985 */ /* 0x000fe2000c101504 */
[----:B------:R-:W-:Y:S05]  /*29370*/  LOP3.LUT R64, R63, R232, R210, 0x96, !PT ;  /* 0x000000e83f407212 */ /* 0x000fea00078e96d2 */
[----:B------:R-:W-:Y:S05]  /*29380*/  IMAD.WIDE.U32 R64, R64, -0x2daee0ad, RZ ;  /* 0xd2511f5340407825 */ /* 0x000fea00078e00ff */
[----:B------:R-:W-:Y:S02]  /*29390*/  LOP3.LUT R65, R65, R234, R182, 0x96, !PT ;  /* 0x000000ea41417212 */ /* 0x000fe400078e96b6 */
[----:B-1----:R-:W-:Y:S01]  /*293a0*/  PRMT R122, R79, 0x5410, R78 ;  /* 0x000054104f7a7816 */ /* 0x002fe2000000004e */
[----:B----4-:R-:W-:Y:S05]  /*293b0*/  @!P5 HADD2 R121, -R79.H0_H0, -RZ.H0_H0 ;  /* 0xa00000ff4f79d230 */ /* 0x010fea0000000900 */
[----:B------:R-:W-:Y:S01]  /*293c0*/  PRMT R50, R121, 0x7610, R50 ;  /* 0x0000761079327816 */ /* 0x000fe20000000032 */
[----:B------:R1:W-:Y:S03]  /*293d0*/  @!P5 STL.S16 [R1+0xf8], R121 ;  /* 0x0000f8790100d387 */ /* 0x0003e60000100600 */
[----:B------:R-:W-:Y:S01]  /*293e0*/  @!P5 PRMT R79, R50, 0x5410, RZ ;  /* 0x00005410324fd816 */ /* 0x000fe200000000ff */
[----:B------:R2:W3:Y:S01]  /*293f0*/  LDL.S16 R138, [R1+0xf0] ;  /* 0x0000f000018a7983 */ /* 0x0004e20000100600 */
[--C-:B------:R-:W-:Y:S02]  /*29400*/  LOP3.LUT R50, R179, R233, R62.reuse, 0x96, !PT ;  /* 0x000000e9b3327212 */ /* 0x100fe400078e963e */
[----:B------:R-:W-:Y:S01]  /*29410*/  ISETP.GE.U32.AND P5, PT, R217, R49, PT ;  /* 0x00000031d900720c */ /* 0x000fe20003fa6070 */
[----:B------:R2:W4:Y:S01]  /*29420*/  LDL.S16 R123, [R1+0xe4] ;  /* 0x0000e400017b7983 */ /* 0x0005220000100600 */
[----:B------:R-:W-:Y:S01]  /*29430*/  LOP3.LUT R62, R177, R233, R62, 0x96, !PT ;  /* 0x000000e9b13e7212 */ /* 0x000fe200078e963e */
[----:B------:R-:W-:Y:S02]  /*29440*/  IMAD.WIDE.U32 R50, R50, -0x2daee0ad, RZ ;  /* 0xd2511f5332327825 */ /* 0x000fe400078e00ff */
[----:B------:R2:W2:Y:S03]  /*29450*/  LDL.S16 R143, [R1+0xd8] ;  /* 0x0000d800018f7983 */ /* 0x0004a60000100600 */
[----:B------:R-:W-:Y:S01]  /*29460*/  LOP3.LUT R51, R51, R241, R64, 0x96, !PT ;  /* 0x000000f133337212 */ /* 0x000fe200078e9640 */
[----:B------:R2:W2:Y:S01]  /*29470*/  LDL.S16 R124, [R1+0xd4] ;  /* 0x0000d400017c7983 */ /* 0x0004a20000100600 */
[----:B------:R-:W-:Y:S03]  /*29480*/  IMAD.WIDE.U32 R64, R65, -0x326172a9, RZ ;  /* 0xcd9e8d5741407825 */ /* 0x000fe600078e00ff */
[----:B------:R-:W-:Y:S02]  /*29490*/  ST.E.U16 [R174.64+0xb0], R79 ;  /* 0x0000b04fae007985 */ /* 0x000fe4000c101504 */
[----:B------:R-:W-:Y:S02]  /*294a0*/  LOP3.LUT R46, R65, R231, R178, 0x96, !PT ;  /* 0x000000e7412e7212 */ /* 0x000fe400078e96b2 */
[----:B-1----:R1:W2:Y:S03]  /*294b0*/  LDL.S16 R121, [R1+0xec] ;  /* 0x0000ec0001797983 */ /* 0x0022a60000100600 */
[----:B------:R-:W-:Y:S05]  /*294c0*/  IMAD.WIDE.U32 R46, R46, -0x2daee0ad, RZ ;  /* 0xd2511f532e2e7825 */ /* 0x000fea00078e00ff */
[----:B------:R-:W-:Y:S01]  /*294d0*/  LOP3.LUT R47, R47, R239, R50, 0x96, !PT ;  /* 0x000000ef2f2f7212 */ /* 0x000fe200078e9632 */
[----:B------:R-:W-:Y:S05]  /*294e0*/  IMAD.WIDE.U32 R50, R51, -0x326172a9, RZ ;  /* 0xcd9e8d5733327825 */ /* 0x000fea00078e00ff */
[----:B------:R-:W-:Y:S05]  /*294f0*/  LOP3.LUT R64, R51, R240, R64, 0x96, !PT ;  /* 0x000000f033407212 */ /* 0x000fea00078e9640 */
[----:B------:R-:W-:Y:S05]  /*29500*/  IMAD.WIDE.U32 R64, R64, -0x2daee0ad, RZ ;  /* 0xd2511f5340407825 */ /* 0x000fea00078e00ff */
[----:B------:R-:W-:Y:S01]  /*29510*/  LOP3.LUT R51, R65, R236, R46, 0x96, !PT ;  /* 0x000000ec41337212 */ /* 0x000fe200078e962e */
[----:B------:R-:W-:Y:S01]  /*29520*/  IMAD.WIDE.U32 R46, R47, -0x326172a9, RZ ;  /* 0xcd9e8d572f2e7825 */ /* 0x000fe200078e00ff */
[----:B------:R-:W-:Y:S04]  /*29530*/  PRMT R65, R66, 0x7632, R65 ;  /* 0x0000763242417816 */ /* 0x000fe80000000041 */
[----:B------:R-:W-:Y:S01]  /*29540*/  LOP3.LUT R49, R47, R238, R50, 0x96, !PT ;  /* 0x000000ee2f317212 */ /* 0x000fe200078e9632 */
[----:B------:R-:W-:Y:S05]  /*29550*/  IMAD.WIDE.U32 R50, R51, -0x326172a9, RZ ;  /* 0xcd9e8d5733327825 */ /* 0x000fea00078e00ff */
[--C-:B------:R-:W-:Y:S02]  /*29560*/  LOP3.LUT R0, R51, R242, R46.reuse, 0x96, !PT ;  /* 0x000000f233007212 */ /* 0x100fe400078e962e */
[----:B------:R-:W-:Y:S02]  /*29570*/  PRMT R46, R131, 0x7610, R46 ;  /* 0x00007610832e7816 */ /* 0x000fe4000000002e */
[----:B------:R-:W-:Y:S01]  /*29580*/  LOP3.LUT R3, R0, 0xff, RZ, 0xc0, !PT ;  /* 0x000000ff00037812 */ /* 0x000fe200078ec0ff */
[----:B---3--:R-:W-:Y:S02]  /*29590*/  @!P3 HADD2 R138, -R78.H0_H0, -RZ.H0_H0 ;  /* 0xa00000ff4e8ab230 */ /* 0x008fe40000000900 */
[----:B----4-:R-:W-:Y:S03]  /*295a0*/  @!P0 HADD2 R123, -R67.H0_H0, -RZ.H0_H0 ;  /* 0xa00000ff437b8230 */ /* 0x010fe60000000900 */
[----:B------:R-:W-:Y:S01]  /*295b0*/  PRMT R137, R138, 0x7610, R137 ;  /* 0x000076108a897816 */ /* 0x000fe20000000089 */
[----:B------:R3:W-:Y:S01]  /*295c0*/  @!P3 STL.S16 [R1+0xf0], R138 ;  /* 0x0000f08a0100b387 */ /* 0x0007e20000100600 */
[----:B--2---:R-:W-:Y:S02]  /*295d0*/  @!P6 HADD2 R143, -R66.H0_H0, -RZ.H0_H0 ;  /* 0xa00000ff428fe230 */ /* 0x004fe40000000900 */
[----:B------:R-:W-:Y:S02]  /*295e0*/  @!P3 PRMT R78, R137, 0x5410, RZ ;  /* 0x00005410894eb816 */ /* 0x000fe400000000ff */
[----:B------:R-:W-:Y:S01]  /*295f0*/  PRMT R47, R123, 0x7610, R47 ;  /* 0x000076107b2f7816 */ /* 0x000fe2000000002f */
[----:B------:R-:W-:Y:S01]  /*29600*/  @!P1 HADD2 R124, -R65.H0_H0, -RZ.H0_H0 ;  /* 0xa00000ff417c9230 */ /* 0x000fe20000000900 */
[----:B------:R-:W-:Y:S01]  /*29610*/  ISETP.GE.U32.AND P3, PT, R217, R3, PT ;  /* 0x00000003d900720c */ /* 0x000fe20003f66070 */
[----:B------:R-:W-:Y:S01]  /*29620*/  ST.E.U16 [R174.64+0xb2], R78 ;  /* 0x0000b24eae007985 */ /* 0x000fe2000c101504 */
[----:B------:R-:W-:Y:S02]  /*29630*/  LOP3.LUT R3, R0, 0xffff, RZ, 0xc0, !PT ;  /* 0x0000ffff00037812 */ /* 0x000fe400078ec0ff */
[----:B------:R-:W-:Y:S02]  /*29640*/  PRMT R141, R124, 0x7610, R141 ;  /* 0x000076107c8d7816 */ /* 0x000fe4000000008d */
[----:B------:R-:W-:Y:S02]  /*29650*/  SHF.R.U32.HI R3, RZ, 0x8, R3 ;  /* 0x00000008ff037819 */ /* 0x000fe40000011603 */
[----:B------:R-:W-:Y:S01]  /*29660*/  PRMT R142, R143, 0x7610, R142 ;  /* 0x000076108f8e7816 */ /* 0x000fe2000000008e */
[----:B------:R-:W-:Y:S01]  /*29670*/  @!P2 HADD2 R121, -R68.H0_H0, -RZ.H0_H0 ;  /* 0xa00000ff4479a230 */ /* 0x000fe20000000900 */
[----:B------:R-:W-:Y:S04]  /*29680*/  LOP3.LUT R3, R3, 0xffff, RZ, 0xc0, !PT ;  /* 0x0000ffff03037812 */ /* 0x000fe800078ec0ff */
[----:B------:R-:W-:Y:S01]  /*29690*/  PRMT R129, R121, 0x7610, R129 ;  /* 0x0000761079817816 */ /* 0x000fe20000000081 */
[----:B------:R2:W-:Y:S04]  /*296a0*/  @!P2 STL.S16 [R1+0xec], R121 ;  /* 0x0000ec790100a387 */ /* 0x0005e80000100600 */
[----:B------:R1:W4:Y:S04]  /*296b0*/  LDL.S16 R140, [R1+0xbc] ;  /* 0x0000bc00018c7983 */ /* 0x0003280000100600 */
[----:B------:R1:W4:Y:S04]  /*296c0*/  LDL.S16 R139, [R1+0xb8] ;  /* 0x0000b800018b7983 */ /* 0x0003280000100600 */
[----:B---3--:R1:W3:Y:S04]  /*296d0*/  LDL.S16 R138, [R1+0xd0] ;  /* 0x0000d000018a7983 */ /* 0x0082e80000100600 */
[----:B------:R1:W3:Y:S04]  /*296e0*/  LDL.S16 R137, [R1+0xcc] ;  /* 0x0000cc0001897983 */ /* 0x0002e80000100600 */
[----:B------:R1:W-:Y:S01]  /*296f0*/  @!P0 STL.S16 [R1+0xe4], R123 ;  /* 0x0000e47b01008387 */ /* 0x0003e20000100600 */
[----:B--2---:R-:W-:Y:S02]  /*29700*/  PRMT R121, R68, 0x5410, R67 ;  /* 0x0000541044797816 */ /* 0x004fe40000000043 */
[----:B------:R-:W-:Y:S02]  /*29710*/  @!P2 PRMT R68, R129, 0x5410, RZ ;  /* 0x000054108144a816 */ /* 0x000fe400000000ff */
[----:B------:R-:W-:Y:S01]  /*29720*/  ISETP.GE.U32.AND P2, PT, R217, R3, PT ;  /* 0x00000003d900720c */ /* 0x000fe20003f46070 */
[----:B------:R2:W2:Y:S01]  /*29730*/  LDL.S16 R129, [R1+0xc8] ;  /* 0x0000c80001817983 */ /* 0x0004a20000100600 */
[--C-:B------:R-:W-:Y:S02]  /*29740*/  SHF.R.U32.HI R3, RZ, 0x18, R0.reuse ;  /* 0x00000018ff037819 */ /* 0x100fe40000011600 */
[----:B------:R-:W-:Y:S01]  /*29750*/  SHF.R.U32.HI R0, RZ, 0x10, R0 ;  /* 0x00000010ff007819 */ /* 0x000fe20000011600 */
[----:B------:R-:W-:Y:S01]  /*29760*/  ST.E.U16 [R168.64+0xb0], R68 ;  /* 0x0000b044a8007985 */ /* 0x000fe2000c101504 */
[----:B------:R-:W-:Y:S02]  /*29770*/  @!P0 PRMT R67, R47, 0x5410, RZ ;  /* 0x000054102f438816 */ /* 0x000fe400000000ff */
[----:B------:R-:W-:Y:S02]  /*29780*/  LOP3.LUT R0, R0, 0xff, RZ, 0xc0, !PT ;  /* 0x000000ff00007812 */ /* 0x000fe400078ec0ff */
[----:B------:R-:W-:Y:S01]  /*29790*/  ISETP.GE.U32.AND P0, PT, R217, R3, PT ;  /* 0x00000003d900720c */ /* 0x000fe20003f06070 */
[----:B------:R-:W-:Y:S01]  /*297a0*/  ST.E.U16 [R168.64+0xb2], R67 ;  /* 0x0000b243a8007985 */ /* 0x000fe2000c101504 */
[----:B------:R-:W-:Y:S03]  /*297b0*/  LOP3.LUT R47, R50, 0xff, RZ, 0xc0, !PT ;  /* 0x000000ff322f7812 */ /* 0x000fe600078ec0ff */
[----:B-1----:R1:W2:Y:S04]  /*297c0*/  LDL.S16 R123, [R1+0xc4] ;  /* 0x0000c400017b7983 */ /* 0x0022a80000100600 */
[----:B------:R-:W-:Y:S04]  /*297d0*/  @!P6 STL.S16 [R1+0xd8], R143 ;  /* 0x0000d88f0100e387 */ /* 0x000fe80000100600 */
[----:B------:R1:W-:Y:S02]  /*297e0*/  @!P1 STL.S16 [R1+0xd4], R124 ;  /* 0x0000d47c01009387 */ /* 0x0003e40000100600 */
[----:B-1----:R-:W-:Y:S02]  /*297f0*/  PRMT R124, R66, 0x5410, R65 ;  /* 0x00005410427c7816 */ /* 0x002fe40000000041 */
[----:B------:R-:W-:Y:S02]  /*29800*/  @!P1 PRMT R65, R141, 0x5410, RZ ;  /* 0x000054108d419816 */ /* 0x000fe400000000ff */
[----:B------:R-:W-:Y:S02]  /*29810*/  ISETP.GE.U32.AND P1, PT, R217, R0, PT ;  /* 0x00000000d900720c */ /* 0x000fe40003f26070 */
[----:B------:R-:W-:Y:S01]  /*29820*/  LOP3.LUT R0, R50, 0xffff, RZ, 0xc0, !PT ;  /* 0x0000ffff32007812 */ /* 0x000fe200078ec0ff */
[----:B------:R-:W-:Y:S01]  /*29830*/  ST.E.U16 [R172.64+0xb0], R65 ;  /* 0x0000b041ac007985 */ /* 0x000fe2000c101504 */
[----:B------:R-:W-:Y:S02]  /*29840*/  @!P6 PRMT R66, R142, 0x5410, RZ ;  /* 0x000054108e42e816 */ /* 0x000fe400000000ff */
[----:B------:R-:W-:Y:S03]  /*29850*/  SHF.R.U32.HI R0, RZ, 0x8, R0 ;  /* 0x00000008ff007819 */ /* 0x000fe60000011600 */
[----:B------:R-:W-:Y:S01]  /*29860*/  ST.E.U16 [R172.64+0xae], R66 ;  /* 0x0000ae42ac007985 */ /* 0x000fe2000c101504 */
[----:B----4-:R-:W-:Y:S02]  /*29870*/  @!P5 HADD2 R140, -R42.H0_H0, -RZ.H0_H0 ;  /* 0xa00000ff2a8cd230 */ /* 0x010fe40000000900 */
[----:B------:R-:W-:Y:S03]  /*29880*/  @!P4 HADD2 R139, -R41.H0_H0, -RZ.H0_H0 ;  /* 0xa00000ff298bc230 */ /* 0x000fe60000000900 */
[----:B------:R-:W-:Y:S01]  /*29890*/  PRMT R132, R140, 0x7610, R132 ;  /* 0x000076108c847816 */ /* 0x000fe20000000084 */
[----:B------:R1:W-:Y:S01]  /*298a0*/  @!P5 STL.S16 [R1+0xbc], R140 ;  /* 0x0000bc8c0100d387 */ /* 0x0003e20000100600 */
[----:B---3--:R-:W-:Y:S01]  /*298b0*/  @!P3 HADD2 R138, -R44.H0_H0, -RZ.H0_H0 ;  /* 0xa00000ff2c8ab230 */ /* 0x008fe20000000900 */
[----:B------:R-:W-:Y:S02]  /*298c0*/  PRMT R131, R139, 0x7610, R131 ;  /* 0x000076108b837816 */ /* 0x000fe40000000083 */
[----:B------:R-:W-:Y:S01]  /*298d0*/  @!P4 STL.S16 [R1+0xb8], R139 ;  /* 0x0000b88b0100c387 */ /* 0x000fe20000100600 */
[----:B------:R-:W-:Y:S01]  /*298e0*/  @!P2 HADD2 R137, -R43.H0_H0, -RZ.H0_H0 ;  /* 0xa00000ff2b89a230 */ /* 0x000fe20000000900 */
[----:B------:R-:W-:Y:S02]  /*298f0*/  PRMT R48, R138, 0x7610, R48 ;  /* 0x000076108a307816 */ /* 0x000fe40000000030 */
[----:B------:R3:W-:Y:S02]  /*29900*/  @!P3 STL.S16 [R1+0xd0], R138 ;  /* 0x0000d08a0100b387 */ /* 0x0007e40000100600 */
[----:B------:R-:W-:Y:S02]  /*29910*/  PRMT R3, R137, 0x7610, R3 ;  /* 0x0000761089037816 */ /* 0x000fe40000000003 */
[----:B------:R-:W-:Y:S01]  /*29920*/  @!P2 STL.S16 [R1+0xcc], R137 ;  /* 0x0000cc890100a387 */ /* 0x000fe20000100600 */
[----:B--2---:R-:W-:Y:S05]  /*29930*/  @!P1 HADD2 R129, -R46.H0_H0, -RZ.H0_H0 ;  /* 0xa00000ff2e819230 */ /* 0x004fea0000000900 */
[----:B------:R-:W-:Y:S01]  /*29940*/  PRMT R130, R129, 0x7610, R130 ;  /* 0x0000761081827816 */ /* 0x000fe20000000082 */
[----:B------:R2:W-:Y:S01]  /*29950*/  @!P1 STL.S16 [R1+0xc8], R129 ;  /* 0x0000c88101009387 */ /* 0x0005e20000100600 */
[----:B-1----:R-:W-:Y:S01]  /*29960*/  SHF.R.U32.HI R140, RZ, 0x18, R50 ;  /* 0x00000018ff8c7819 */ /* 0x002fe20000011632 */
[----:B------:R-:W-:Y:S05]  /*29970*/  @!P0 HADD2 R123, -R45.H0_H0, -RZ.H0_H0 ;  /* 0xa00000ff2d7b8230 */ /* 0x000fea0000000900 */
[----:B------:R-:W-:Y:S01]  /*29980*/  PRMT R52, R123, 0x7610, R52 ;  /* 0x000076107b347816 */ /* 0x000fe20000000034 */
[----:B------:R1:W-:Y:S04]  /*29990*/  @!P0 STL.S16 [R1+0xc4], R123 ;  /* 0x0000c47b01008387 */ /* 0x0003e80000100600 */
[----:B---3--:R3:W4:Y:S04]  /*299a0*/  LDL.S16 R138, [R1+0x148] ;  /* 0x00014800018a7983 */ /* 0x0087280000100600 */
[----:B------:R3:W3:Y:S01]  /*299b0*/  LDL.S16 R167, [R1+0x158] ;  /* 0x0001580001a77983 */ /* 0x0006e20000100600 */
[----:B--2---:R-:W-:Y:S02]  /*299c0*/  LOP3.LUT R129, R0, 0xffff, RZ, 0xc0, !PT ;  /* 0x0000ffff00817812 */ /* 0x004fe400078ec0ff */
[----:B------:R-:W-:Y:S01]  /*299d0*/  SHF.R.U32.HI R0, RZ, 0x10, R50 ;  /* 0x00000010ff007819 */ /* 0x000fe20000011632 */
[----:B------:R3:W3:Y:S03]  /*299e0*/  LDL.S16 R186, [R1+0x134] ;  /* 0x0001340001ba7983 */ /* 0x0006e60000100600 */
[----:B------:R-:W-:Y:S01]  /*299f0*/  LOP3.LUT R133, R0, 0xff, RZ, 0xc0, !PT ;  /* 0x000000ff00857812 */ /* 0x000fe200078ec0ff */
[----:B------:R3:W3:Y:S01]  /*29a00*/  LDL.S16 R164, [R1+0x144] ;  /* 0x0001440001a47983 */ /* 0x0006e20000100600 */
[----:B-1----:R-:W-:Y:S02]  /*29a10*/  PRMT R123, R42, 0x5410, R41 ;  /* 0x000054102a7b7816 */ /* 0x002fe40000000029 */
[----:B------:R-:W-:Y:S02]  /*29a20*/  @!P4 PRMT R41, R131, 0x5410, RZ ;  /* 0x000054108329c816 */ /* 0x000fe400000000ff */
[----:B------:R-:W-:Y:S02]  /*29a30*/  PRMT R131, R44, 0x5410, R43 ;  /* 0x000054102c837816 */ /* 0x000fe4000000002b */
[----:B------:R-:W-:Y:S01]  /*29a40*/  @!P3 PRMT R44, R48, 0x5410, RZ ;  /* 0x00005410302cb816 */ /* 0x000fe200000000ff */
[----:B------:R-:W-:Y:S01]  /*29a50*/  IMAD.WIDE.U32 R48, R49, -0x2daee0ad, RZ ;  /* 0xd2511f5331307825 */ /* 0x000fe200078e00ff */
[----:B------:R-:W-:Y:S01]  /*29a60*/  @!P2 PRMT R43, R3, 0x5410, RZ ;  /* 0x00005410032ba816 */ /* 0x000fe200000000ff */
[----:B------:R-:W-:Y:S01]  /*29a70*/  ST.E.U16 [R170.64+0xb2], R41 ;  /* 0x0000b229aa007985 */ /* 0x000fe2000c101504 */
[----:B------:R-:W-:Y:S02]  /*29a80*/  @!P5 PRMT R42, R132, 0x5410, RZ ;  /* 0x00005410842ad816 */ /* 0x000fe400000000ff */
[----:B------:R-:W-:Y:S02]  /*29a90*/  LOP3.LUT R0, R49, R237, R64, 0x96, !PT ;  /* 0x000000ed31007212 */ /* 0x000fe400078e9640 */
[----:B------:R-:W-:Y:S01]  /*29aa0*/  LOP3.LUT R145, R48, 0xff, RZ, 0xc0, !PT ;  /* 0x000000ff30917812 */ /* 0x000fe200078ec0ff */
[----:B------:R-:W-:Y:S01]  /*29ab0*/  ST.E.U16 [R170.64+0xb0], R42 ;  /* 0x0000b02aaa007985 */ /* 0x000fe2000c101504 */
[C---:B------:R-:W-:Y:S02]  /*29ac0*/  LOP3.LUT R3, R0.reuse, 0xffff, RZ, 0xc0, !PT ;  /* 0x0000ffff00037812 */ /* 0x040fe400078ec0ff */
[----:B------:R-:W-:Y:S01]  /*29ad0*/  LOP3.LUT R142, R0, 0xff, RZ, 0xc0, !PT ;  /* 0x000000ff008e7812 */ /* 0x000fe200078ec0ff */
[----:B------:R-:W-:Y:S01]  /*29ae0*/  ST.E.U16 [R174.64+0xc0], R44 ;  /* 0x0000c02cae007985 */ /* 0x000fe2000c101504 */
[----:B------:R-:W-:Y:S02]  /*29af0*/  SHF.R.U32.HI R3, RZ, 0x8, R3 ;  /* 0x00000008ff037819 */ /* 0x000fe40000011603 */
[--C-:B------:R-:W-:Y:S01]  /*29b00*/  SHF.R.U32.HI R144, RZ, 0x18, R0.reuse ;  /* 0x00000018ff907819 */ /* 0x100fe20000011600 */
[----:B------:R-:W-:Y:S01]  /*29b10*/  ST.E.U16 [R174.64+0xc2], R43 ;  /* 0x0000c22bae007985 */ /* 0x000fe2000c101504 */
[----:B------:R-:W-:Y:S02]  /*29b20*/  LOP3.LUT R141, R3, 0xffff, RZ, 0xc0, !PT ;  /* 0x0000ffff038d7812 */ /* 0x000fe400078ec0ff */
[----:B------:R-:W-:Y:S02]  /*29b30*/  SHF.R.U32.HI R3, RZ, 0x10, R0 ;  /* 0x00000010ff037819 */ /* 0x000fe40000011600 */
[----:B------:R-:W-:Y:S02]  /*29b40*/  LOP3.LUT R0, R48, 0xffff, RZ, 0xc0, !PT ;  /* 0x0000ffff30007812 */ /* 0x000fe400078ec0ff */
[----:B------:R-:W-:Y:S02]  /*29b50*/  LOP3.LUT R143, R3, 0xff, RZ, 0xc0, !PT ;  /* 0x000000ff038f7812 */ /* 0x000fe400078ec0ff */
[--C-:B------:R-:W-:Y:S02]  /*29b60*/  SHF.R.U32.HI R3, RZ, 0x10, R48.reuse ;  /* 0x00000010ff037819 */ /* 0x100fe40000011630 */
[----:B------:R-:W-:Y:S02]  /*29b70*/  SHF.R.U32.HI R148, RZ, 0x18, R48 ;  /* 0x00000018ff947819 */ /* 0x000fe40000011630 */
[----:B------:R-:W-:Y:S01]  /*29b80*/  LOP3.LUT R48, R63, R232, R208, 0x96, !PT ;  /* 0x000000e83f307212 */ /* 0x000fe200078e96d0 */
[----:B------:R-:W-:Y:S01]  /*29b90*/  IMAD.WIDE.U32 R62, R62, -0x2daee0ad, RZ ;  /* 0xd2511f533e3e7825 */ /* 0x000fe200078e00ff */
[----:B------:R-:W-:Y:S02]  /*29ba0*/  SHF.R.U32.HI R0, RZ, 0x8, R0 ;  /* 0x00000008ff007819 */ /* 0x000fe40000011600 */
[----:B------:R-:W-:Y:S01]  /*29bb0*/  PRMT R132, R46, 0x5410, R45 ;  /* 0x000054102e847816 */ /* 0x000fe2000000002d */
[----:B------:R-:W-:Y:S01]  /*29bc0*/  IMAD.WIDE.U32 R48, R48, -0x2daee0ad, RZ ;  /* 0xd2511f5330307825 */ /* 0x000fe200078e00ff */
[----:B------:R-:W-:Y:S02]  /*29bd0*/  LOP3.LUT R147, R0, 0xffff, RZ, 0xc0, !PT ;  /* 0x0000ffff00937812 */ /* 0x000fe400078ec0ff */
[----:B------:R-:W-:Y:S02]  /*29be0*/  @!P1 PRMT R46, R130, 0x5410, RZ ;  /* 0x00005410822e9816 */ /* 0x000fe400000000ff */
[----:B------:R-:W-:Y:S01]  /*29bf0*/  LOP3.LUT R50, R49, R234, R180, 0x96, !PT ;  /* 0x000000ea31327212 */ /* 0x000fe200078e96b4 */
[----:B------:R1:W3:Y:S01]  /*29c00*/  LDL.S16 R130, [R1+0x128] ;  /* 0x0001280001827983 */ /* 0x0002e20000100600 */
[----:B------:R-:W-:Y:S02]  /*29c10*/  LOP3.LUT R63, R63, R241, R48, 0x96, !PT ;  /* 0x000000f13f3f7212 */ /* 0x000fe400078e9630 */
[----:B------:R-:W-:Y:S01]  /*29c20*/  LOP3.LUT R146, R3, 0xff, RZ, 0xc0, !PT ;  /* 0x000000ff03927812 */ /* 0x000fe200078ec0ff */
[----:B------:R-:W-:Y:S01]  /*29c30*/  IMAD.WIDE.U32 R50, R50, -0x326172a9, RZ ;  /* 0xcd9e8d5732327825 */ /* 0x000fe200078e00ff */
[----:B------:R-:W-:Y:S01]  /*29c40*/  @!P0 PRMT R45, R52, 0x5410, RZ ;  /* 0x00005410342d8816 */ /* 0x000fe200000000ff */
[----:B------:R-:W-:Y:S03]  /*29c50*/  ST.E.U16 [R168.64+0xc0], R46 ;  /* 0x0000c02ea8007985 */ /* 0x000fe6000c101504 */
[----:B------:R-:W-:Y:S01]  /*29c60*/  LOP3.LUT R48, R51, R231, R176, 0x96, !PT ;  /* 0x000000e733307212 */ /* 0x000fe200078e96b0 */
[----:B------:R-:W-:Y:S04]  /*29c70*/  ST.E.U16 [R168.64+0xc2], R45 ;  /* 0x0000c22da8007985 */ /* 0x000fe8000c101504 */
[----:B------:R-:W-:Y:S05]  /*29c80*/  IMAD.WIDE.U32 R48, R48, -0x2daee0ad, RZ ;  /* 0xd2511f5330307825 */ /* 0x000fea00078e00ff */
[----:B------:R-:W-:Y:S01]  /*29c90*/  LOP3.LUT R51, R49, R239, R62, 0x96, !PT ;  /* 0x000000ef31337212 */ /* 0x000fe200078e963e */
[----:B------:R-:W-:Y:S05]  /*29ca0*/  IMAD.WIDE.U32 R62, R63, -0x326172a9, RZ ;  /* 0xcd9e8d573f3e7825 */ /* 0x000fea00078e00ff */
[----:B------:R-:W-:Y:S01]  /*29cb0*/  LOP3.LUT R136, R63, R240, R50, 0x96, !PT ;  /* 0x000000f03f887212 */ /* 0x000fe200078e9632 */
[----:B------:R-:W-:Y:S04]  /*29cc0*/  IMAD.WIDE.U32 R50, R51, -0x326172a9, RZ ;  /* 0xcd9e8d5733327825 */ /* 0x000fe800078e00ff */
[----:B------:R-:W-:Y:S01]  /*29cd0*/  IMAD.WIDE.U32 R136, R136, -0x2daee0ad, RZ ;  /* 0xd2511f5388887825 */ /* 0x000fe200078e00ff */
[----:B------:R-:W-:Y:S04]  /*29ce0*/  LOP3.LUT R62, R51, R238, R62, 0x96, !PT ;  /* 0x000000ee333e7212 */ /* 0x000fe800078e963e */
[----:B------:R-:W-:Y:S05]  /*29cf0*/  LOP3.LUT R48, R137, R236, R48, 0x96, !PT ;  /* 0x000000ec89307212 */ /* 0x000fea00078e9630 */
[----:B------:R-:W-:Y:S05]  /*29d00*/  IMAD.WIDE.U32 R48, R48, -0x326172a9, RZ ;  /* 0xcd9e8d5730307825 */ /* 0x000fea00078e00ff */
[C---:B------:R-:W-:Y:S02]  /*29d10*/  LOP3.LUT R0, R48.reuse, 0xff, RZ, 0xc0, !PT ;  /* 0x000000ff30007812 */ /* 0x040fe400078ec0ff */
[----:B------:R-:W-:Y:S02]  /*29d20*/  LOP3.LUT R3, R49, R242, R50, 0x96, !PT ;  /* 0x000000f231037212 */ /* 0x000fe400078e9632 */
[C---:B------:R-:W-:Y:S02]  /*29d30*/  ISETP.GE.U32.AND P4, PT, R217.reuse, R0, PT ;  /* 0x00000000d900720c */ /* 0x040fe40003f86070 */
[----:B------:R-:W-:Y:S04]  /*29d40*/  LOP3.LUT R0, R48, 0xffff, RZ, 0xc0, !PT ;  /* 0x0000ffff30007812 */ /* 0x000fe800078ec0ff */
[----:B------:R-:W-:Y:S04]  /*29d50*/  SHF.R.U32.HI R0, RZ, 0x8, R0 ;  /* 0x00000008ff007819 */ /* 0x000fe80000011600 */
[----:B------:R-:W-:Y:S04]  /*29d60*/  LOP3.LUT R0, R0, 0xffff, RZ, 0xc0, !PT ;  /* 0x0000ffff00007812 */ /* 0x000fe800078ec0ff */
[C---:B------:R-:W-:Y:S02]  /*29d70*/  ISETP.GE.U32.AND P3, PT, R217.reuse, R0, PT ;  /* 0x00000000d900720c */ /* 0x040fe40003f66070 */
[--C-:B------:R-:W-:Y:S02]  /*29d80*/  SHF.R.U32.HI R0, RZ, 0x10, R48.reuse ;  /* 0x00000010ff007819 */ /* 0x100fe40000011630 */
[----:B------:R-:W-:Y:S02]  /*29d90*/  SHF.R.U32.HI R48, RZ, 0x18, R48 ;  /* 0x00000018ff307819 */ /* 0x000fe40000011630 */
[----:B------:R-:W-:Y:S02]  /*29da0*/  LOP3.LUT R0, R0, 0xff, RZ, 0xc0, !PT ;  /* 0x000000ff00007812 */ /* 0x000fe400078ec0ff */
[C---:B------:R-:W-:Y:S01]  /*29db0*/  ISETP.GE.U32.AND P1, PT, R217.reuse, R48, PT ;  /* 0x00000030d900720c */ /* 0x040fe20003f26070 */
[----:B------:R-:W-:Y:S01]  /*29dc0*/  IMAD.WIDE.U32 R48, R62, -0x2daee0ad, RZ ;  /* 0xd2511f533e307825 */ /* 0x000fe200078e00ff */
[----:B------:R-:W-:Y:S04]  /*29dd0*/  ISETP.GE.U32.AND P2, PT, R217, R0, PT ;  /* 0x00000000d900720c */ /* 0x000fe80003f46070 */
[----:B------:R-:W-:Y:S02]  /*29de0*/  LOP3.LUT R0, R48, 0xff, RZ, 0xc0, !PT ;  /* 0x000000ff30007812 */ /* 0x000fe400078ec0ff */
[----:B------:R-:W-:Y:S02]  /*29df0*/  LOP3.LUT R51, R49, R237, R136, 0x96, !PT ;  /* 0x000000ed31337212 */ /* 0x000fe400078e9688 */
[----:B------:R-:W-:Y:S02]  /*29e00*/  ISETP.GE.U32.AND P0, PT, R217, R0, PT ;  /* 0x00000000d900720c */ /* 0x000fe40003f06070 */
[----:B------:R-:W-:Y:S02]  /*29e10*/  LOP3.LUT R0, R3, 0xff, RZ, 0xc0, !PT ;  /* 0x000000ff03007812 */ /* 0x000fe400078ec0ff */
[----:B------:R-:W-:Y:S02]  /*29e20*/  SHF.R.U32.HI R50, RZ, 0x10, R48 ;  /* 0x00000010ff327819 */ /* 0x000fe40000011630 */
[----:B------:R-:W-:Y:S02]  /*29e30*/  ISETP.GE.U32.AND P5, PT, R217, R0, PT ;  /* 0x00000000d900720c */ /* 0x000fe40003fa6070 */
[----:B------:R-:W-:Y:S02]  /*29e40*/  PRMT R0, R2, 0x7632, R0 ;  /* 0x0000763202007816 */ /* 0x000fe40000000000 */
[----:B------:R-:W-:Y:S02]  /*29e50*/  LOP3.LUT R52, R48, 0xffff, RZ, 0xc0, !PT ;  /* 0x0000ffff30347812 */ /* 0x000fe400078ec0ff */
[--C-:B------:R-:W-:Y:S02]  /*29e60*/  SHF.R.U32.HI R139, RZ, 0x18, R48.reuse ;  /* 0x00000018ff8b7819 */ /* 0x100fe40000011630 */
[----:B------:R-:W-:Y:S02]  /*29e70*/  PRMT R48, R154, 0x7632, R48 ;  /* 0x000076329a307816 */ /* 0x000fe40000000030 */
[----:B------:R-:W-:Y:S04]  /*29e80*/  SHF.R.U32.HI R52, RZ, 0x8, R52 ;  /* 0x00000008ff347819 */ /* 0x000fe80000011634 */
[----:B------:R-:W-:Y:S01]  /*29e90*/  LOP3.LUT R52, R52, 0xffff, RZ, 0xc0, !PT ;  /* 0x0000ffff34347812 */ /* 0x000fe200078ec0ff */
[----:B----4-:R-:W-:Y:S05]  /*29ea0*/  @!P5 HADD2 R138, -R2.H0_H0, -RZ.H0_H0 ;  /* 0xa00000ff028ad230 */ /* 0x010fea0000000900 */
[----:B------:R-:W-:Y:S01]  /*29eb0*/  PRMT R40, R138, 0x7610, R40 ;  /* 0x000076108a287816 */ /* 0x000fe20000000028 */
[----:B------:R4:W-:Y:S04]  /*29ec0*/  @!P5 STL.S16 [R1+0x148], R138 ;  /* 0x0001488a0100d387 */ /* 0x0009e80000100600 */
[----:B------:R1:W2:Y:S01]  /*29ed0*/  LDL.S16 R136, [R1+0x124] ;  /* 0x0001240001887983 */ /* 0x0002a20000100600 */
        /* <DEDUP_REMOVED lines=8> */
[----:B---3--:R-:W-:Y:S05]  /*29f60*/  @!P5 HADD2 R167, -R0.H0_H0, -RZ.H0_H0 ;  /* 0xa00000ff00a7d230 */ /* 0x008fea0000000900 */
[----:B------:R-:W-:Y:S01]  /*29f70*/  PRMT R40, R167, 0x7610, R40 ;  /* 0x00007610a7287816 */ /* 0x000fe20000000028 */
[----:B------:R3:W-:Y:S03]  /*29f80*/  @!P5 STL.S16 [R1+0x158], R167 ;  /* 0x000158a70100d387 */ /* 0x0007e60000100600 */
[----:B------:R-:W-:Y:S02]  /*29f90*/  @!P5 PRMT R0, R40, 0x5410, RZ ;  /* 0x000054102800d816 */ /* 0x000fe400000000ff */
[--C-:B------:R-:W-:Y:S02]  /*29fa0*/  SHF.R.U32.HI R40, RZ, 0x10, R3.reuse ;  /* 0x00000010ff287819 */ /* 0x100fe40000011603 */
[----:B------:R-:W-:Y:S01]  /*29fb0*/  SHF.R.U32.HI R3, RZ, 0x18, R3 ;  /* 0x00000018ff037819 */ /* 0x000fe20000011603 */
[----:B------:R-:W-:Y:S01]  /*29fc0*/  ST.E.U16 [R172.64+0xc0], R0 ;  /* 0x0000c000ac007985 */ /* 0x000fe2000c101504 */
[----:B------:R-:W-:Y:S02]  /*29fd0*/  LOP3.LUT R40, R40, 0xff, RZ, 0xc0, !PT ;  /* 0x000000ff28287812 */ /* 0x000fe400078ec0ff */
[C---:B------:R-:W-:Y:S02]  /*29fe0*/  ISETP.GE.U32.AND P5, PT, R217.reuse, R3, PT ;  /* 0x00000003d900720c */ /* 0x040fe40003fa6070 */
[----:B------:R-:W-:Y:S02]  /*29ff0*/  ISETP.GE.U32.AND P6, PT, R217, R40, PT ;  /* 0x00000028d900720c */ /* 0x000fe40003fc6070 */
[C---:B------:R-:W-:Y:S02]  /*2a000*/  PRMT R40, R157.reuse, 0x7610, R40 ;  /* 0x000076109d287816 */ /* 0x040fe40000000028 */
[----:B------:R-:W-:Y:S04]  /*2a010*/  PRMT R3, R157, 0x7632, R3 ;  /* 0x000076329d037816 */ /* 0x000fe80000000003 */
[----:B------:R-:W-:Y:S03]  /*2a020*/  PRMT R137, R40, 0x5410, R3 ;  /* 0x0000541028897816 */ /* 0x000fe60000000003 */
[----:B------:R-:W-:Y:S01]  /*2a030*/  @!P5 HADD2 R164, -R3.H0_H0, -RZ.H0_H0 ;  /* 0xa00000ff03a4d230 */ /* 0x000fe20000000900 */
[----:B---3--:R1:W3:Y:S01]  /*2a040*/  LDL.S16 R167, [R1+0x118] ;  /* 0x0001180001a77983 */ /* 0x0082e20000100600 */
[----:B------:R-:W-:Y:S03]  /*2a050*/  @!P6 HADD2 R186, -R40.H0_H0, -RZ.H0_H0 ;  /* 0xa00000ff28bae230 */ /* 0x000fe60000000900 */
[----:B------:R-:W-:Y:S02]  /*2a060*/  PRMT R161, R164, 0x7610, R161 ;  /* 0x00007610a4a17816 */ /* 0x000fe400000000a1 */
[----:B------:R-:W-:Y:S01]  /*2a070*/  PRMT R166, R186, 0x7610, R166 ;  /* 0x00007610baa67816 */ /* 0x000fe200000000a6 */
[----:B------:R4:W-:Y:S01]  /*2a080*/  @!P6 STL.S16 [R1+0x134], R186 ;  /* 0x000134ba0100e387 */ /* 0x0009e20000100600 */
[----:B------:R-:W-:Y:S02]  /*2a090*/  @!P5 PRMT R3, R161, 0x5410, RZ ;  /* 0x00005410a103d816 */ /* 0x000fe400000000ff */
[----:B------:R-:W-:Y:S01]  /*2a0a0*/  @!P6 PRMT R40, R166, 0x5410, RZ ;  /* 0x00005410a628e816 */ /* 0x000fe200000000ff */
[----:B------:R-:W-:Y:S01]  /*2a0b0*/  @!P5 STL.S16 [R1+0x144], R164 ;  /* 0x000144a40100d387 */ /* 0x000fe20000100600 */
[C---:B------:R-:W-:Y:S02]  /*2a0c0*/  ISETP.GE.U32.AND P5, PT, R217.reuse, R47, PT ;  /* 0x0000002fd900720c */ /* 0x040fe40003fa6070 */
[----:B------:R-:W-:Y:S01]  /*2a0d0*/  PRMT R47, R154, 0x7610, R47 ;  /* 0x000076109a2f7816 */ /* 0x000fe2000000002f */
[----:B------:R1:W3:Y:S01]  /*2a0e0*/  LDL.S16 R161, [R1+0x114] ;  /* 0x0001140001a17983 */ /* 0x0002e20000100600 */
[----:B------:R-:W-:Y:S03]  /*2a0f0*/  ISETP.GE.U32.AND P6, PT, R217, R129, PT ;  /* 0x00000081d900720c */ /* 0x000fe60003fc6070 */
[----:B------:R1:W-:Y:S04]  /*2a100*/  ST.E.U16 [R170.64+0xc0], R40 ;  /* 0x0000c028aa007985 */ /* 0x0003e8000c101504 */
[----:B------:R1:W-:Y:S02]  /*2a110*/  ST.E.U16 [R170.64+0xc2], R3 ;  /* 0x0000c203aa007985 */ /* 0x0003e4000c101504 */
[----:B------:R-:W-:Y:S05]  /*2a120*/  @!P5 HADD2 R130, -R47.H0_H0, -RZ.H0_H0 ;  /* 0xa00000ff2f82d230 */ /* 0x000fea0000000900 */
[----:B------:R-:W-:Y:S01]  /*2a130*/  PRMT R162, R130, 0x7610, R162 ;  /* 0x0000761082a27816 */ /* 0x000fe200000000a2 */
[----:B------:R1:W-:Y:S01]  /*2a140*/  @!P5 STL.S16 [R1+0x128], R130 ;  /* 0x000128820100d387 */ /* 0x0003e20000100600 */
[----:B----4-:R-:W4:Y:S03]  /*2a150*/  MUFU.EX2 R186, R229 ;  /* 0x000000e500ba7308 */ /* 0x010f260000000800 */
[----:B------:R2:W3:Y:S01]  /*2a160*/  LDL.S16 R166, [R1+0x100] ;  /* 0x0001000001a67983 */ /* 0x0004e20000100600 */
[C---:B-1----:R-:W-:Y:S02]  /*2a170*/  PRMT R40, R160.reuse, 0x7610, R40 ;  /* 0x00007610a0287816 */ /* 0x042fe40000000028 */
[----:B------:R-:W-:Y:S02]  /*2a180*/  PRMT R3, R160, 0x7632, R3 ;  /* 0x00007632a0037816 */ /* 0x000fe40000000003 */
[----:B------:R-:W-:Y:S02]  /*2a190*/  PRMT R130, R47, 0x5410, R48 ;  /* 0x000054102f827816 */ /* 0x000fe40000000030 */
[----:B------:R-:W-:Y:S02]  /*2a1a0*/  @!P5 PRMT R47, R162, 0x5410, RZ ;  /* 0x00005410a22fd816 */ /* 0x000fe400000000ff */
[----:B------:R-:W-:Y:S02]  /*2a1b0*/  ISETP.GE.U32.AND P5, PT, R217, R133, PT ;  /* 0x00000085d900720c */ /* 0x000fe40003fa6070 */
[----:B----4-:R-:W-:Y:S01]  /*2a1c0*/  F2FP.PACK_AB R62, R187, R186 ;  /* 0x000000babb3e723e */ /* 0x010fe200000000ff */
[----:B------:R-:W-:Y:S03]  /*2a1d0*/  ST.E.U16 [R174.64+0xd0], R47 ;  /* 0x0000d02fae007985 */ /* 0x000fe6000c101504 */
[C---:B------:R-:W-:Y:S04]  /*2a1e0*/  PRMT R61, R62.reuse, 0x7632, R61 ;  /* 0x000076323e3d7816 */ /* 0x040fe8000000003d */
[----:B------:R-:W-:Y:S01]  /*2a1f0*/  PRMT R71, R62, 0x5410, R61 ;  /* 0x000054103e477816 */ /* 0x000fe2000000003d */
[----:B--2---:R-:W-:Y:S05]  /*2a200*/  @!P6 HADD2 R136, -R48.H0_H0, -RZ.H0_H0 ;  /* 0xa00000ff3088e230 */ /* 0x004fea0000000900 */
[----:B------:R-:W-:Y:S01]  /*2a210*/  PRMT R64, R136, 0x7610, R64 ;  /* 0x0000761088407816 */ /* 0x000fe20000000040 */
[----:B------:R1:W-:Y:S03]  /*2a220*/  @!P6 STL.S16 [R1+0x124], R136 ;  /* 0x000124880100e387 */ /* 0x0003e60000100600 */
[----:B------:R-:W-:Y:S01]  /*2a230*/  @!P6 PRMT R48, R64, 0x5410, RZ ;  /* 0x000054104030e816 */ /* 0x000fe200000000ff */
[----:B------:R2:W4:Y:S01]  /*2a240*/  LDL.S16 R164, [R1+0x110] ;  /* 0x0001100001a47983 */ /* 0x0005220000100600 */
[----:B------:R-:W-:Y:S01]  /*2a250*/  ISETP.GE.U32.AND P6, PT, R217, R140, PT ;  /* 0x0000008cd900720c */ /* 0x000fe20003fc6070 */
[----:B------:R1:W1:Y:S02]  /*2a260*/  MUFU.EX2 R64, R244 ;  /* 0x000000f400407308 */ /* 0x0002640000000800 */
[----:B------:R-:W-:Y:S04]  /*2a270*/  ST.E.U16 [R174.64+0xd2], R48 ;  /* 0x0000d230ae007985 */ /* 0x000fe8000c101504 */
[----:B-1----:R2:W5:Y:S01]  /*2a280*/  LDL.LU R244, [R1+0x34c] ;  /* 0x00034c0001f47983 */ /* 0x0025620000300800 */
[----:B------:R-:W-:Y:S01]  /*2a290*/  FADD.FTZ R194, R64, R149 ;  /* 0x0000009540c27221 */ /* 0x000fe20000010000 */
[----:B------:R-:W-:Y:S02]  /*2a2a0*/  F2FP.PACK_AB R64, R189, R64 ;  /* 0x00000040bd40723e */ /* 0x000fe400000000ff */
[----:B------:R2:W5:Y:S02]  /*2a2b0*/  LDL.LU R235, [R1+0x348] ;  /* 0x0003480001eb7983 */ /* 0x0005640000300800 */
[C---:B------:R-:W-:Y:S02]  /*2a2c0*/  PRMT R63, R64.reuse, 0x7632, R63 ;  /* 0x00007632403f7816 */ /* 0x040fe4000000003f */
[----:B------:R2:W2:Y:S02]  /*2a2d0*/  LDL.S16 R136, [R1+0xf4] ;  /* 0x0000f40001887983 */ /* 0x0004a40000100600 */
[----:B------:R-:W-:Y:S02]  /*2a2e0*/  PRMT R129, R64, 0x5410, R63 ;  /* 0x0000541040817816 */ /* 0x000fe4000000003f */
[----:B------:R1:W2:Y:S01]  /*2a2f0*/  LDL.S16 R162, [R1+0xfc] ;  /* 0x0000fc0001a27983 */ /* 0x0002a20000100600 */
[----:B---3--:R-:W-:Y:S05]  /*2a300*/  @!P5 HADD2 R167, -R64.H0_H0, -RZ.H0_H0 ;  /* 0xa00000ff40a7d230 */ /* 0x008fea0000000900 */
[----:B------:R-:W-:Y:S01]  /*2a310*/  PRMT R57, R167, 0x7610, R57 ;  /* 0x00007610a7397816 */ /* 0x000fe20000000039 */
[----:B------:R-:W-:Y:S03]  /*2a320*/  @!P5 STL.S16 [R1+0x118], R167 ;  /* 0x000118a70100d387 */ /* 0x000fe60000100600 */
[----:B------:R-:W-:Y:S02]  /*2a330*/  @!P5 PRMT R64, R57, 0x5410, RZ ;  /* 0x000054103940d816 */ /* 0x000fe400000000ff */
[----:B------:R-:W-:Y:S03]  /*2a340*/  ISETP.GE.U32.AND P5, PT, R217, R142, PT ;  /* 0x0000008ed900720c */ /* 0x000fe60003fa6070 */
[----:B------:R-:W-:Y:S01]  /*2a350*/  ST.E.U16 [R168.64+0xd0], R64 ;  /* 0x0000d040a8007985 */ /* 0x000fe2000c101504 */
[----:B------:R-:W-:Y:S05]  /*2a360*/  @!P6 HADD2 R161, -R63.H0_H0, -RZ.H0_H0 ;  /* 0xa00000ff3fa1e230 */ /* 0x000fea0000000900 */
[----:B------:R-:W-:Y:S01]  /*2a370*/  PRMT R54, R161, 0x7610, R54 ;  /* 0x00007610a1367816 */ /* 0x000fe20000000036 */
[----:B------:R3:W-:Y:S03]  /*2a380*/  @!P6 STL.S16 [R1+0x114], R161 ;  /* 0x000114a10100e387 */ /* 0x0007e60000100600 */
[----:B------:R-:W-:Y:S01]  /*2a390*/  @!P6 PRMT R63, R54, 0x5410, RZ ;  /* 0x00005410363fe816 */ /* 0x000fe200000000ff */
[----:B------:R1:W2:Y:S01]  /*2a3a0*/  LDL.S16 R57, [R1+0xdc] ;  /* 0x0000dc0001397983 */ /* 0x0002a20000100600 */
[----:B------:R-:W-:Y:S01]  /*2a3b0*/  ISETP.GE.U32.AND P6, PT, R217, R141, PT ;  /* 0x0000008dd900720c */ /* 0x000fe20003fc6070 */
[----:B------:R-:W1:Y:S02]  /*2a3c0*/  MUFU.EX2 R54, R184 ;  /* 0x000000b800367308 */ /* 0x000e640000000800 */
[----:B------:R-:W-:Y:S08]  /*2a3d0*/  ST.E.U16 [R168.64+0xd2], R63 ;  /* 0x0000d23fa8007985 */ /* 0x000ff0000c101504 */
[----:B------:R-:W2:Y:S01]  /*2a3e0*/  MUFU.EX2 R184, R190 ;  /* 0x000000be00b87308 */ /* 0x000ea20000000800 */
[----:B---3--:R3:W3:Y:S09]  /*2a3f0*/  LDL.S16 R161, [R1+0xe0] ;  /* 0x0000e00001a17983 */ /* 0x0086f20000100600 */
[----:B------:R2:W2:Y:S01]  /*2a400*/  MUFU.EX2 R190, R207 ;  /* 0x000000cf00be7308 */ /* 0x0004a20000000800 */
[----:B-1----:R-:W-:Y:S01]  /*2a410*/  FADD.FTZ R191, R54, R150 ;  /* 0x0000009636bf7221 */ /* 0x002fe20000010000 */
[----:B------:R-:W-:Y:S04]  /*2a420*/  F2FP.PACK_AB R54, R188, R54 ;  /* 0x00000036bc36723e */ /* 0x000fe800000000ff */
[C---:B------:R-:W-:Y:S01]  /*2a430*/  PRMT R53, R54.reuse, 0x7632, R53 ;  /* 0x0000763236357816 */ /* 0x040fe20000000035 */
[----:B------:R-:W-:Y:S03]  /*2a440*/  @!P4 HADD2 R166, -R54.H0_H0, -RZ.H0_H0 ;  /* 0xa00000ff36a6c230 */ /* 0x000fe60000000900 */
[----:B------:R-:W-:Y:S02]  /*2a450*/  PRMT R133, R54, 0x5410, R53 ;  /* 0x0000541036857816 */ /* 0x000fe40000000035 */
[----:B------:R-:W-:Y:S01]  /*2a460*/  PRMT R165, R166, 0x7610, R165 ;  /* 0x00007610a6a57816 */ /* 0x000fe200000000a5 */
[----:B------:R-:W-:Y:S03]  /*2a470*/  @!P4 STL.S16 [R1+0x100], R166 ;  /* 0x000100a60100c387 */ /* 0x000fe60000100600 */
[----:B------:R-:W-:Y:S05]  /*2a480*/  @!P4 PRMT R54, R165, 0x5410, RZ ;  /* 0x00005410a536c816 */ /* 0x000fea00000000ff */
[----:B------:R-:W-:Y:S01]  /*2a490*/  ST.E.U16 [R172.64+0xce], R54 ;  /* 0x0000ce36ac007985 */ /* 0x000fe2000c101504 */
[----:B----4-:R-:W-:Y:S05]  /*2a4a0*/  @!P3 HADD2 R164, -R53.H0_H0, -RZ.H0_H0 ;  /* 0xa00000ff35a4b230 */ /* 0x010fea0000000900 */
[----:B------:R-:W-:Y:S01]  /*2a4b0*/  PRMT R157, R164, 0x7610, R157 ;  /* 0x00007610a49d7816 */ /* 0x000fe2000000009d */
[----:B------:R-:W-:Y:S03]  /*2a4c0*/  @!P3 STL.S16 [R1+0x110], R164 ;  /* 0x000110a40100b387 */ /* 0x000fe60000100600 */
[----:B------:R-:W-:Y:S02]  /*2a4d0*/  @!P3 PRMT R53, R157, 0x5410, RZ ;  /* 0x000054109d35b816 */ /* 0x000fe400000000ff */
[----:B------:R1:W4:Y:S04]  /*2a4e0*/  LDL.S16 R157, [R1+0xc0] ;  /* 0x0000c000019d7983 */ /* 0x0003280000100600 */
[----:B------:R-:W-:Y:S01]  /*2a4f0*/  ST.E.U16 [R172.64+0xd0], R53 ;  /* 0x0000d035ac007985 */ /* 0x000fe2000c101504 */
[----:B--2---:R-:W-:Y:S02]  /*2a500*/  @!P2 HADD2 R136, -R56.H0_H0, -RZ.H0_H0 ;  /* 0xa00000ff3888a230 */ /* 0x004fe40000000900 */
[----:B------:R-:W-:Y:S03]  /*2a510*/  @!P1 HADD2 R162, -R55.H0_H0, -RZ.H0_H0 ;  /* 0xa00000ff37a29230 */ /* 0x000fe60000000900 */
[----:B------:R-:W-:Y:S01]  /*2a520*/  PRMT R163, R136, 0x7610, R163 ;  /* 0x0000761088a37816 */ /* 0x000fe200000000a3 */
[----:B------:R2:W-:Y:S01]  /*2a530*/  @!P2 STL.S16 [R1+0xf4], R136 ;  /* 0x0000f4880100a387 */ /* 0x0005e20000100600 */
[----:B------:R-:W-:Y:S03]  /*2a540*/  PRMT R154, R162, 0x7610, R154 ;  /* 0x00007610a29a7816 */ /* 0x000fe6000000009a */
[----:B------:R-:W-:Y:S01]  /*2a550*/  @!P1 STL.S16 [R1+0xfc], R162 ;  /* 0x0000fca201009387 */ /* 0x000fe20000100600 */
[----:B--2---:R-:W-:Y:S02]  /*2a560*/  PRMT R136, R56, 0x5410, R55 ;  /* 0x0000541038887816 */ /* 0x004fe40000000037 */
[----:B------:R-:W-:Y:S02]  /*2a570*/  @!P1 PRMT R55, R154, 0x5410, RZ ;  /* 0x000054109a379816 */ /* 0x000fe400000000ff */
[----:B------:R-:W-:Y:S01]  /*2a580*/  @!P2 PRMT R56, R163, 0x5410, RZ ;  /* 0x00005410a338a816 */ /* 0x000fe200000000ff */
[----:B------:R1:W2:Y:S01]  /*2a590*/  LDL.S16 R154, [R1+0xb4] ;  /* 0x0000b400019a7983 */ /* 0x0002a20000100600 */
[----:B------:R-:W-:Y:S02]  /*2a5a0*/  ISETP.GE.U32.AND P2, PT, R217, R52, PT ;  /* 0x00000034d900720c */ /* 0x000fe40003f46070 */
[----:B------:R-:W-:Y:S01]  /*2a5b0*/  LOP3.LUT R52, R51, 0xffff, RZ, 0xc0, !PT ;  /* 0x0000ffff33347812 */ /* 0x000fe200078ec0ff */
[----:B------:R1:W-:Y:S03]  /*2a5c0*/  ST.E.U16 [R170.64+0xd0], R56 ;  /* 0x0000d038aa007985 */ /* 0x0003e6000c101504 */
[----:B------:R-:W-:Y:S01]  /*2a5d0*/  SHF.R.U32.HI R52, RZ, 0x8, R52 ;  /* 0x00000008ff347819 */ /* 0x000fe20000011634 */
[----:B------:R-:W-:Y:S03]  /*2a5e0*/  ST.E.U16 [R170.64+0xd2], R55 ;  /* 0x0000d237aa007985 */ /* 0x000fe6000c101504 */
[----:B------:R-:W-:Y:S01]  /*2a5f0*/  LOP3.LUT R52, R52, 0xffff, RZ, 0xc0, !PT ;  /* 0x0000ffff34347812 */ /* 0x000fe200078ec0ff */
[----:B------:R-:W-:Y:S05]  /*2a600*/  @!P6 HADD2 R57, -R59.H0_H0, -RZ.H0_H0 ;  /* 0xa00000ff3b39e230 */ /* 0x000fea0000000900 */
[----:B------:R-:W-:Y:S02]  /*2a610*/  PRMT R49, R57, 0x7610, R49 ;  /* 0x0000761039317816 */ /* 0x000fe40000000031 */
[----:B-1----:R-:W-:Y:S02]  /*2a620*/  LOP3.LUT R56, R152, R213, RZ, 0x3c, !PT ;  /* 0x000000d598387212 */ /* 0x002fe400078e3cff */
[----:B------:R-:W-:Y:S02]  /*2a630*/  @!P6 PRMT R59, R49, 0x5410, RZ ;  /* 0x00005410313be816 */ /* 0x000fe400000000ff */
[----:B------:R-:W-:Y:S02]  /*2a640*/  LOP3.LUT R49, R50, 0xff, RZ, 0xc0, !PT ;  /* 0x000000ff32317812 */ /* 0x000fe400078ec0ff */
[----:B------:R-:W-:Y:S01]  /*2a650*/  F2FP.PACK_AB R50, R185, R184 ;  /* 0x000000b8b932723e */ /* 0x000fe200000000ff */
[----:B------:R-:W-:Y:S01]  /*2a660*/  ST.E.U16 [R174.64+0xe2], R59 ;  /* 0x0000e23bae007985 */ /* 0x000fe2000c101504 */
[----:B------:R-:W-:Y:S01]  /*2a670*/  ISETP.GE.U32.AND P1, PT, R217, R49, PT ;  /* 0x00000031d900720c */ /* 0x000fe20003f26070 */
[----:B---3--:R-:W-:Y:S05]  /*2a680*/  @!P5 HADD2 R161, -R60.H0_H0, -RZ.H0_H0 ;  /* 0xa00000ff3ca1d230 */ /* 0x008fea0000000900 */
[----:B------:R-:W-:Y:S01]  /*2a690*/  PRMT R77, R161, 0x7610, R77 ;  /* 0x00007610a14d7816 */ /* 0x000fe2000000004d */
[----:B------:R-:W-:Y:S03]  /*2a6a0*/  @!P5 STL.S16 [R1+0xe0], R161 ;  /* 0x0000e0a10100d387 */ /* 0x000fe60000100600 */
[----:B------:R-:W-:Y:S01]  /*2a6b0*/  @!P5 PRMT R60, R77, 0x5410, RZ ;  /* 0x000054104d3cd816 */ /* 0x000fe200000000ff */
[----:B------:R1:W-:Y:S01]  /*2a6c0*/  @!P6 STL.S16 [R1+0xdc], R57 ;  /* 0x0000dc390100e387 */ /* 0x0003e20000100600 */
[C---:B------:R-:W-:Y:S02]  /*2a6d0*/  ISETP.GE.U32.AND P5, PT, R217.reuse, R143, PT ;  /* 0x0000008fd900720c */ /* 0x040fe40003fa6070 */
[----:B------:R-:W-:Y:S01]  /*2a6e0*/  ISETP.GE.U32.AND P6, PT, R217, R144, PT ;  /* 0x00000090d900720c */ /* 0x000fe20003fc6070 */
[----:B------:R3:W3:Y:S04]  /*2a6f0*/  LDL.S16 R142, [R1+0xb0] ;  /* 0x0000b000018e7983 */ /* 0x0006e80000100600 */
[----:B------:R2:W5:Y:S04]  /*2a700*/  LDL.LU R229, [R1+0x344] ;  /* 0x0003440001e57983 */ /* 0x0005680000300800 */
[----:B------:R2:W5:Y:S04]  /*2a710*/  LDL.LU R216, [R1+0x340] ;  /* 0x0003400001d87983 */ /* 0x0005680000300800 */
[----:B------:R-:W-:Y:S04]  /*2a720*/  ST.E.U16 [R174.64+0xe0], R60 ;  /* 0x0000e03cae007985 */ /* 0x000fe8000c101504 */
[----:B-1----:R1:W3:Y:S01]  /*2a730*/  LDL.S16 R57, [R1+0xac] ;  /* 0x0000ac0001397983 */ /* 0x0022e20000100600 */
[----:B----4-:R-:W-:Y:S05]  /*2a740*/  @!P5 HADD2 R157, -R62.H0_H0, -RZ.H0_H0 ;  /* 0xa00000ff3e9dd230 */ /* 0x010fea0000000900 */
[----:B------:R-:W-:Y:S01]  /*2a750*/  PRMT R49, R157, 0x7610, R49 ;  /* 0x000076109d317816 */ /* 0x000fe20000000031 */
[----:B------:R-:W-:Y:S03]  /*2a760*/  @!P5 STL.S16 [R1+0xc0], R157 ;  /* 0x0000c09d0100d387 */ /* 0x000fe60000100600 */
[----:B------:R-:W-:Y:S01]  /*2a770*/  @!P5 PRMT R62, R49, 0x5410, RZ ;  /* 0x00005410313ed816 */ /* 0x000fe200000000ff */
[----:B------:R1:W4:Y:S01]  /*2a780*/  LDL.S16 R141, [R1+0xa8] ;  /* 0x0000a800018d7983 */ /* 0x0003220000100600 */
[----:B------:R-:W-:Y:S02]  /*2a790*/  LOP3.LUT R49, R51, 0xff, RZ, 0xc0, !PT ;  /* 0x000000ff33317812 */ /* 0x000fe400078ec0ff */
[C---:B------:R-:W-:Y:S01]  /*2a7a0*/  ISETP.GE.U32.AND P5, PT, R217.reuse, R146, PT ;  /* 0x00000092d900720c */ /* 0x040fe20003fa6070 */
[----:B------:R-:W-:Y:S01]  /*2a7b0*/  ST.E.U16 [R168.64+0xe0], R62 ;  /* 0x0000e03ea8007985 */ /* 0x000fe2000c101504 */
[----:B------:R-:W-:Y:S02]  /*2a7c0*/  ISETP.GE.U32.AND P3, PT, R217, R49, PT ;  /* 0x00000031d900720c */ /* 0x000fe40003f66070 */
[----:B------:R-:W-:Y:S01]  /*2a7d0*/  PRMT R49, R50, 0x7632, R49 ;  /* 0x0000763232317816 */ /* 0x000fe20000000031 */
[----:B--2---:R-:W-:Y:S05]  /*2a7e0*/  @!P6 HADD2 R154, -R61.H0_H0, -RZ.H0_H0 ;  /* 0xa00000ff3d9ae230 */ /* 0x004fea0000000900 */
[----:B------:R-:W-:Y:S01]  /*2a7f0*/  PRMT R73, R154, 0x7610, R73 ;  /* 0x000076109a497816 */ /* 0x000fe20000000049 */
[----:B------:R-:W-:Y:S03]  /*2a800*/  @!P6 STL.S16 [R1+0xb4], R154 ;  /* 0x0000b49a0100e387 */ /* 0x000fe60000100600 */
[----:B------:R-:W-:Y:S01]  /*2a810*/  @!P6 PRMT R61, R73, 0x5410, RZ ;  /* 0x00005410493de816 */ /* 0x000fe200000000ff */
[----:B------:R1:W2:Y:S01]  /*2a820*/  LDL.S16 R77, [R1+0xa4] ;  /* 0x0000a400014d7983 */ /* 0x0002a20000100600 */
[----:B------:R-:W-:Y:S02]  /*2a830*/  PRMT R73, R50, 0x5410, R49 ;  /* 0x0000541032497816 */ /* 0x000fe40000000031 */
[C---:B------:R-:W-:Y:S01]  /*2a840*/  ISETP.GE.U32.AND P6, PT, R217.reuse, R145, PT ;  /* 0x00000091d900720c */ /* 0x040fe20003fc6070 */
[----:B------:R1:W2:Y:S04]  /*2a850*/  LDL.S16 R75, [R1+0xa0] ;  /* 0x0000a000014b7983 */ /* 0x0002a80000100600 */
[----:B------:R-:W-:Y:S01]  /*2a860*/  ST.E.U16 [R168.64+0xe2], R61 ;  /* 0x0000e23da8007985 */ /* 0x000fe2000c101504 */
[----:B---3--:R-:W-:Y:S05]  /*2a870*/  @!P3 HADD2 R142, -R50.H0_H0, -RZ.H0_H0 ;  /* 0xa00000ff328eb230 */ /* 0x008fea0000000900 */
[----:B------:R-:W-:Y:S01]  /*2a880*/  PRMT R70, R142, 0x7610, R70 ;  /* 0x000076108e467816 */ /* 0x000fe20000000046 */
[----:B------:R-:W-:Y:S03]  /*2a890*/  @!P3 STL.S16 [R1+0xb0], R142 ;  /* 0x0000b08e0100b387 */ /* 0x000fe60000100600 */
[----:B------:R-:W-:Y:S02]  /*2a8a0*/  @!P3 PRMT R50, R70, 0x5410, RZ ;  /* 0x000054104632b816 */ /* 0x000fe400000000ff */
[----:B------:R-:W-:Y:S03]  /*2a8b0*/  ISETP.GE.U32.AND P3, PT, R217, R52, PT ;  /* 0x00000034d900720c */ /* 0x000fe60003f66070 */
[----:B------:R-:W-:Y:S10]  /*2a8c0*/  ST.E.U16 [R172.64+0xde], R50 ;  /* 0x0000de32ac007985 */ /* 0x000ff4000c101504 */
[----:B------:R-:W-:Y:S05]  /*2a8d0*/  @!P3 HADD2 R57, -R49.H0_H0, -RZ.H0_H0 ;  /* 0xa00000ff3139b230 */ /* 0x000fea0000000900 */
[----:B------:R-:W-:Y:S01]  /*2a8e0*/  PRMT R52, R57, 0x7610, R52 ;  /* 0x0000761039347816 */ /* 0x000fe20000000034 */
[----:B------:R3:W-:Y:S03]  /*2a8f0*/  @!P3 STL.S16 [R1+0xac], R57 ;  /* 0x0000ac390100b387 */ /* 0x0007e60000100600 */
[----:B------:R-:W-:Y:S02]  /*2a900*/  @!P3 PRMT R49, R52, 0x5410, RZ ;  /* 0x000054103431b816 */ /* 0x000fe400000000ff */
[--C-:B------:R-:W-:Y:S03]  /*2a910*/  SHF.R.U32.HI R52, RZ, 0x10, R51.reuse ;  /* 0x00000010ff347819 */ /* 0x100fe60000011633 */
[----:B------:R-:W-:Y:S01]  /*2a920*/  ST.E.U16 [R172.64+0xe0], R49 ;  /* 0x0000e031ac007985 */ /* 0x000fe2000c101504 */
[----:B------:R-:W-:Y:S04]  /*2a930*/  LOP3.LUT R52, R52, 0xff, RZ, 0xc0, !PT ;  /* 0x000000ff34347812 */ /* 0x000fe800078ec0ff */
[----:B------:R-:W-:Y:S02]  /*2a940*/  ISETP.GE.U32.AND P4, PT, R217, R52, PT ;  /* 0x00000034d900720c */ /* 0x000fe40003f86070 */
[C---:B------:R-:W-:Y:S02]  /*2a950*/  PRMT R52, R159.reuse, 0x7610, R52 ;  /* 0x000076109f347816 */ /* 0x040fe40000000034 */
[--C-:B---3--:R-:W-:Y:S02]  /*2a960*/  SHF.R.U32.HI R57, RZ, 0x18, R51.reuse ;  /* 0x00000018ff397819 */ /* 0x108fe40000011633 */
[----:B------:R-:W-:Y:S02]  /*2a970*/  PRMT R51, R159, 0x7632, R51 ;  /* 0x000076329f337816 */ /* 0x000fe40000000033 */
[----:B------:R-:W-:Y:S02]  /*2a980*/  ISETP.GE.U32.AND P3, PT, R217, R57, PT ;  /* 0x00000039d900720c */ /* 0x000fe40003f66070 */
[----:B------:R-:W-:Y:S02]  /*2a990*/  PRMT R57, R156, 0x7632, R57 ;  /* 0x000076329c397816 */ /* 0x000fe40000000039 */
[----:B------:R-:W-:Y:S01]  /*2a9a0*/  PRMT R70, R52, 0x5410, R51 ;  /* 0x0000541034467816 */ /* 0x000fe20000000033 */
[----:B----4-:R-:W-:Y:S05]  /*2a9b0*/  @!P4 HADD2 R141, -R52.H0_H0, -RZ.H0_H0 ;  /* 0xa00000ff348dc230 */ /* 0x010fea0000000900 */
[----:B------:R-:W-:Y:S01]  /*2a9c0*/  PRMT R140, R141, 0x7610, R140 ;  /* 0x000076108d8c7816 */ /* 0x000fe2000000008c */
[----:B------:R3:W-:Y:S03]  /*2a9d0*/  @!P4 STL.S16 [R1+0xa8], R141 ;  /* 0x0000a88d0100c387 */ /* 0x0007e60000100600 */
[----:B------:R-:W-:Y:S02]  /*2a9e0*/  @!P4 PRMT R52, R140, 0x5410, RZ ;  /* 0x000054108c34c816 */ /* 0x000fe400000000ff */
[----:B------:R-:W-:Y:S03]  /*2a9f0*/  ISETP.GE.U32.AND P4, PT, R217, R147, PT ;  /* 0x00000093d900720c */ /* 0x000fe60003f86070 */
[----:B------:R-:W-:Y:S01]  /*2aa00*/  ST.E.U16 [R170.64+0xe0], R52 ;  /* 0x0000e034aa007985 */ /* 0x000fe2000c101504 */
[----:B--2---:R-:W-:Y:S02]  /*2aa10*/  @!P3 HADD2 R77, -R51.H0_H0, -RZ.H0_H0 ;  /* 0xa00000ff334db230 */ /* 0x004fe40000000900 */
[----:B------:R-:W-:Y:S03]  /*2aa20*/  @!P6 HADD2 R75, -R58.H0_H0, -RZ.H0_H0 ;  /* 0xa00000ff3a4be230 */ /* 0x000fe60000000900 */
[----:B------:R-:W-:Y:S01]  /*2aa30*/  PRMT R69, R77, 0x7610, R69 ;  /* 0x000076104d457816 */ /* 0x000fe20000000045 */
[----:B------:R-:W-:Y:S01]  /*2aa40*/  @!P3 STL.S16 [R1+0xa4], R77 ;  /* 0x0000a44d0100b387 */ /* 0x000fe20000100600 */
[----:B------:R-:W-:Y:S03]  /*2aa50*/  PRMT R72, R75, 0x7610, R72 ;  /* 0x000076104b487816 */ /* 0x000fe60000000048 */
[----:B------:R2:W-:Y:S01]  /*2aa60*/  @!P6 STL.S16 [R1+0xa0], R75 ;  /* 0x0000a04b0100e387 */ /* 0x0005e20000100600 */
[----:B------:R-:W-:Y:S02]  /*2aa70*/  @!P3 PRMT R51, R69, 0x5410, RZ ;  /* 0x000054104533b816 */ /* 0x000fe400000000ff */
[----:B------:R-:W-:Y:S02]  /*2aa80*/  PRMT R69, R58, 0x5410, R57 ;  /* 0x000054103a457816 */ /* 0x000fe40000000039 */
[----:B------:R-:W-:Y:S01]  /*2aa90*/  @!P6 PRMT R58, R72, 0x5410, RZ ;  /* 0x00005410483ae816 */ /* 0x000fe200000000ff */
[----:B------:R-:W-:Y:S01]  /*2aaa0*/  IMAD.SHL.U32 R72, R246, 0x4, RZ ;  /* 0x00000004f6487824 */ /* 0x000fe200078e00ff */
[C---:B------:R-:W-:Y:S01]  /*2aab0*/  ISETP.GE.U32.AND P6, PT, R217.reuse, R148, PT ;  /* 0x00000094d900720c */ /* 0x040fe20003fc6070 */
[----:B------:R-:W-:Y:S01]  /*2aac0*/  ST.E.U16 [R170.64+0xe2], R51 ;  /* 0x0000e233aa007985 */ /* 0x000fe2000c101504 */
[----:B------:R-:W-:Y:S02]  /*2aad0*/  ISETP.GE.U32.AND P3, PT, R217, R139, PT ;  /* 0x0000008bd900720c */ /* 0x000fe40003f66070 */
[----:B------:R-:W-:Y:S01]  /*2aae0*/  LOP3.LUT R72, R213, R215, R72, 0x96, !PT ;  /* 0x000000d7d5487212 */ /* 0x000fe200078e9648 */
[----:B------:R-:W-:Y:S04]  /*2aaf0*/  ST.E.U16 [R174.64+0xf0], R58 ;  /* 0x0000f03aae007985 */ /* 0x000fe8000c101504 */
[----:B------:R1:W5:Y:S01]  /*2ab00*/  LDL.LU.64 R214, [R1+0x338] ;  /* 0x0003380001d67983 */ /* 0x0003620000300a00 */
[----:B---3--:R-:W-:Y:S05]  /*2ab10*/  IMAD.WIDE.U32 R140, R72, -0x326172a9, RZ ;  /* 0xcd9e8d57488c7825 */ /* 0x008fea00078e00ff */
[----:B------:R-:W-:Y:S01]  /*2ab20*/  LOP3.LUT R68, R141, R232, R210, 0x96, !PT ;  /* 0x000000e88d447212 */ /* 0x000fe200078e96d2 */
[----:B------:R1:W5:Y:S01]  /*2ab30*/  LDL.LU R207, [R1+0x334] ;  /* 0x0003340001cf7983 */ /* 0x0003620000300800 */
[-CC-:B------:R-:W-:Y:S02]  /*2ab40*/  LOP3.LUT R78, R179, R233.reuse, R140.reuse, 0x96, !PT ;  /* 0x000000e9b34e7212 */ /* 0x180fe400078e968c */
[----:B------:R-:W-:Y:S01]  /*2ab50*/  LOP3.LUT R46, R177, R233, R140, 0x96, !PT ;  /* 0x000000e9b12e7212 */ /* 0x000fe200078e968c */
[----:B------:R1:W5:Y:S01]  /*2ab60*/  LDL.LU R204, [R1+0x330] ;  /* 0x0003300001cc7983 */ /* 0x0003620000300800 */
[----:B------:R-:W-:Y:S03]  /*2ab70*/  IMAD.WIDE.U32 R66, R68, -0x2daee0ad, RZ ;  /* 0xd2511f5344427825 */ /* 0x000fe600078e00ff */
[----:B------:R1:W3:Y:S01]  /*2ab80*/  LDL.S16 R159, [R1+0x9c] ;  /* 0x00009c00019f7983 */ /* 0x0002e20000100600 */
[----:B------:R-:W-:Y:S01]  /*2ab90*/  IMAD.WIDE.U32 R46, R46, -0x2daee0ad, RZ ;  /* 0xd2511f532e2e7825 */ /* 0x000fe200078e00ff */
[----:B------:R-:W-:Y:S02]  /*2aba0*/  LOP3.LUT R74, R67, R234, R182, 0x96, !PT ;  /* 0x000000ea434a7212 */ /* 0x000fe400078e96b6 */
[----:B------:R1:W4:Y:S01]  /*2abb0*/  LDL.S16 R158, [R1+0x98] ;  /* 0x00009800019e7983 */ /* 0x0003220000100600 */
[----:B------:R-:W-:Y:S03]  /*2abc0*/  IMAD.WIDE.U32 R78, R78, -0x2daee0ad, RZ ;  /* 0xd2511f534e4e7825 */ /* 0x000fe600078e00ff */
[----:B------:R1:W4:Y:S01]  /*2abd0*/  LDL.S16 R157, [R1+0x94] ;  /* 0x00009400019d7983 */ /* 0x0003220000100600 */
[----:B--2---:R-:W-:Y:S01]  /*2abe0*/  IMAD.WIDE.U32 R74, R74, -0x326172a9, RZ ;  /* 0xcd9e8d574a4a7825 */ /* 0x004fe200078e00ff */
[----:B------:R-:W-:Y:S02]  /*2abf0*/  LOP3.LUT R142, R79, R241, R66, 0x96, !PT ;  /* 0x000000f14f8e7212 */ /* 0x000fe400078e9642 */
[----:B------:R1:W2:Y:S02]  /*2ac00*/  LDL.S16 R156, [R1+0x90] ;  /* 0x00009000019c7983 */ /* 0x0002a40000100600 */
[----:B------:R-:W-:Y:S01]  /*2ac10*/  LOP3.LUT R66, R75, R231, R178, 0x96, !PT ;  /* 0x000000e74b427212 */ /* 0x000fe200078e96b2 */
[----:B------:R-:W-:Y:S01]  /*2ac20*/  IMAD.WIDE.U32 R142, R142, -0x326172a9, RZ ;  /* 0xcd9e8d578e8e7825 */ /* 0x000fe200078e00ff */
[----:B------:R1:W2:Y:S03]  /*2ac30*/  LDL.S16 R155, [R1+0x8c] ;  /* 0x00008c00019b7983 */ /* 0x0002a60000100600 */
[----:B------:R-:W-:Y:S01]  /*2ac40*/  IMAD.WIDE.U32 R66, R66, -0x2daee0ad, RZ ;  /* 0xd2511f5342427825 */ /* 0x000fe200078e00ff */
[----:B------:R-:W-:Y:S01]  /*2ac50*/  LOP3.LUT R74, R143, R240, R74, 0x96, !PT ;  /* 0x000000f08f4a7212 */ /* 0x000fe200078e964a */
[----:B------:R1:W2:Y:S03]  /*2ac60*/  LDL.S16 R154, [R1+0x88] ;  /* 0x00008800019a7983 */ /* 0x0002a60000100600 */
[----:B------:R-:W-:Y:S01]  /*2ac70*/  LOP3.LUT R78, R67, R239, R78, 0x96, !PT ;  /* 0x000000ef434e7212 */ /* 0x000fe200078e964e */
[----:B------:R1:W2:Y:S01]  /*2ac80*/  LDL.S16 R44, [R1+0x70] ;  /* 0x00007000012c7983 */ /* 0x0002a20000100600 */
[----:B------:R-:W-:Y:S01]  /*2ac90*/  IMAD.WIDE.U32 R144, R74, -0x2daee0ad, RZ ;  /* 0xd2511f534a907825 */ /* 0x000fe200078e00ff */
[----:B------:R-:W-:Y:S03]  /*2aca0*/  LOP3.LUT R74, R141, R232, R208, 0x96, !PT ;  /* 0x000000e88d4a7212 */ /* 0x000fe600078e96d0 */
[----:B------:R-:W-:Y:S01]  /*2acb0*/  IMAD.WIDE.U32 R78, R78, -0x326172a9, RZ ;  /* 0xcd9e8d574e4e7825 */ /* 0x000fe200078e00ff */
[----:B------:R-:W-:Y:S03]  /*2acc0*/  LOP3.LUT R42, R145, R236, R66, 0x96, !PT ;  /* 0x000000ec912a7212 */ /* 0x000fe600078e9642 */
[----:B------:R-:W-:Y:S04]  /*2acd0*/  IMAD.WIDE.U32 R74, R74, -0x2daee0ad, RZ ;  /* 0xd2511f534a4a7825 */ /* 0x000fe800078e00ff */
[----:B------:R-:W-:Y:S01]  /*2ace0*/  IMAD.WIDE.U32 R42, R42, -0x326172a9, RZ ;  /* 0xcd9e8d572a2a7825 */ /* 0x000fe200078e00ff */
[----:B------:R-:W-:Y:S02]  /*2acf0*/  LOP3.LUT R66, R75, R234, R180, 0x96, !PT ;  /* 0x000000ea4b427212 */ /* 0x000fe400078e96b4 */
[----:B------:R-:W-:Y:S02]  /*2ad00*/  LOP3.LUT R74, R47, R241, R74, 0x96, !PT ;  /* 0x000000f12f4a7212 */ /* 0x000fe400078e964a */
[----:B------:R-:W-:Y:S01]  /*2ad10*/  LOP3.LUT R41, R42, 0xffff, RZ, 0xc0, !PT ;  /* 0x0000ffff2a297812 */ /* 0x000fe200078ec0ff */
[----:B------:R-:W-:Y:S01]  /*2ad20*/  IMAD.WIDE.U32 R66, R66, -0x326172a9, RZ ;  /* 0xcd9e8d5742427825 */ /* 0x000fe200078e00ff */
[----:B------:R-:W-:Y:S02]  /*2ad30*/  LOP3.LUT R2, R42, 0xff, RZ, 0xc0, !PT ;  /* 0x000000ff2a027812 */ /* 0x000fe400078ec0ff */
[--C-:B------:R-:W-:Y:S01]  /*2ad40*/  SHF.R.U32.HI R68, RZ, 0x10, R42.reuse ;  /* 0x00000010ff447819 */ /* 0x100fe2000001162a */
[----:B------:R-:W-:Y:S01]  /*2ad50*/  IMAD.WIDE.U32 R74, R74, -0x326172a9, RZ ;  /* 0xcd9e8d574a4a7825 */ /* 0x000fe200078e00ff */
[----:B------:R-:W-:Y:S02]  /*2ad60*/  SHF.R.U32.HI R41, RZ, 0x8, R41 ;  /* 0x00000008ff297819 */ /* 0x000fe40000011629 */
[----:B------:R-:W-:Y:S02]  /*2ad70*/  SHF.R.U32.HI R72, RZ, 0x18, R42 ;  /* 0x00000018ff487819 */ /* 0x000fe4000001162a */
[----:B------:R-:W-:Y:S02]  /*2ad80*/  F2FP.PACK_AB R42, R183, R190 ;  /* 0x000000beb72a723e */ /* 0x000fe400000000ff */
[--C-:B------:R-:W-:Y:S02]  /*2ad90*/  PRMT R77, R2, 0x5410, R41.reuse ;  /* 0x00005410024d7816 */ /* 0x100fe40000000029 */
[----:B------:R-:W-:Y:S02]  /*2ada0*/  PRMT R41, R42, 0x7632, R41 ;  /* 0x000076322a297816 */ /* 0x000fe40000000029 */
[----:B------:R-:W-:Y:S02]  /*2adb0*/  F2FP.PACK_AB R2, R192, R181 ;  /* 0x000000b5c002723e */ /* 0x000fe400000000ff */
[----:B------:R-:W-:Y:S02]  /*2adc0*/  PRMT R60, R42, 0x5410, R41 ;  /* 0x000054102a3c7816 */ /* 0x000fe40000000029 */
[C---:B------:R-:W-:Y:S02]  /*2add0*/  PRMT R0, R2.reuse, 0x7632, R0 ;  /* 0x0000763202007816 */ /* 0x040fe40000000000 */
[----:B------:R-:W-:Y:S02]  /*2ade0*/  LOP3.LUT R140, R75, R240, R66, 0x96, !PT ;  /* 0x000000f04b8c7212 */ /* 0x000fe400078e9642 */
[----:B------:R-:W-:Y:S02]  /*2adf0*/  PRMT R61, R2, 0x5410, R0 ;  /* 0x00005410023d7816 */ /* 0x000fe40000000000 */
[----:B------:R-:W-:Y:S01]  /*2ae00*/  LOP3.LUT R65, R43, R242, R78, 0x96, !PT ;  /* 0x000000f22b417212 */ /* 0x000fe200078e964e */
[----:B------:R-:W-:Y:S01]  /*2ae10*/  IMAD.WIDE.U32 R140, R140, -0x2daee0ad, RZ ;  /* 0xd2511f538c8c7825 */ /* 0x000fe200078e00ff */
[----:B---3--:R-:W-:Y:S02]  /*2ae20*/  @!P4 HADD2 R159, -R57.H0_H0, -RZ.H0_H0 ;  /* 0xa00000ff399fc230 */ /* 0x008fe40000000900 */
[----:B----4-:R-:W-:Y:S03]  /*2ae30*/  @!P5 HADD2 R158, -R42.H0_H0, -RZ.H0_H0 ;  /* 0xa00000ff2a9ed230 */ /* 0x010fe60000000900 */
[----:B------:R-:W-:Y:S01]  /*2ae40*/  PRMT R150, R159, 0x7610, R150 ;  /* 0x000076109f967816 */ /* 0x000fe20000000096 */
[----:B------:R-:W-:Y:S01]  /*2ae50*/  @!P4 STL.S16 [R1+0x9c], R159 ;  /* 0x00009c9f0100c387 */ /* 0x000fe20000100600 */
[----:B------:R-:W-:Y:S01]  /*2ae60*/  @!P6 HADD2 R157, -R41.H0_H0, -RZ.H0_H0 ;  /* 0xa00000ff299de230 */ /* 0x000fe20000000900 */
[----:B------:R-:W-:Y:S02]  /*2ae70*/  PRMT R149, R158, 0x7610, R149 ;  /* 0x000076109e957816 */ /* 0x000fe40000000095 */
[----:B------:R-:W-:Y:S01]  /*2ae80*/  @!P5 STL.S16 [R1+0x98], R158 ;  /* 0x0000989e0100d387 */ /* 0x000fe20000100600 */
[----:B------:R-:W-:Y:S01]  /*2ae90*/  @!P4 PRMT R57, R150, 0x5410, RZ ;  /* 0x000054109639c816 */ /* 0x000fe200000000ff */
[----:B--2---:R-:W-:Y:S01]  /*2aea0*/  @!P0 HADD2 R156, -R2.H0_H0, -RZ.H0_H0 ;  /* 0xa00000ff029c8230 */ /* 0x004fe20000000900 */
[----:B------:R-:W-:Y:S01]  /*2aeb0*/  PRMT R148, R157, 0x7610, R148 ;  /* 0x000076109d947816 */ /* 0x000fe20000000094 */
[----:B------:R-:W-:Y:S01]  /*2aec0*/  @!P6 STL.S16 [R1+0x94], R157 ;  /* 0x0000949d0100e387 */ /* 0x000fe20000100600 */
[----:B------:R-:W-:Y:S01]  /*2aed0*/  @!P5 PRMT R42, R149, 0x5410, RZ ;  /* 0x00005410952ad816 */ /* 0x000fe200000000ff */
[----:B------:R-:W-:Y:S01]  /*2aee0*/  @!P2 HADD2 R155, -R0.H0_H0, -RZ.H0_H0 ;  /* 0xa00000ff009ba230 */ /* 0x000fe20000000900 */
[----:B------:R-:W-:Y:S01]  /*2aef0*/  PRMT R147, R156, 0x7610, R147 ;  /* 0x000076109c937816 */ /* 0x000fe20000000093 */
[----:B------:R-:W-:Y:S01]  /*2af00*/  @!P0 STL.S16 [R1+0x90], R156 ;  /* 0x0000909c01008387 */ /* 0x000fe20000100600 */
[----:B------:R-:W-:Y:S02]  /*2af10*/  @!P6 PRMT R41, R148, 0x5410, RZ ;  /* 0x000054109429e816 */ /* 0x000fe400000000ff */
[----:B------:R-:W-:Y:S01]  /*2af20*/  @!P0 PRMT R2, R147, 0x5410, RZ ;  /* 0x0000541093028816 */ /* 0x000fe200000000ff */
[----:B------:R2:W-:Y:S01]  /*2af30*/  ST.E.U16 [R174.64+0xf2], R57 ;  /* 0x0000f239ae007985 */ /* 0x0005e2000c101504 */
[----:B------:R-:W-:Y:S01]  /*2af40*/  PRMT R146, R155, 0x7610, R146 ;  /* 0x000076109b927816 */ /* 0x000fe20000000092 */
[----:B------:R-:W-:Y:S01]  /*2af50*/  @!P1 HADD2 R154, -R40.H0_H0, -RZ.H0_H0 ;  /* 0xa00000ff289a9230 */ /* 0x000fe20000000900 */
[----:B------:R-:W-:Y:S01]  /*2af60*/  IADD3 R245, P0, R174, -0x100, RZ ;  /* 0xffffff00aef57810 */ /* 0x000fe20007f1e0ff */
[----:B------:R-:W-:Y:S01]  /*2af70*/  @!P2 STL.S16 [R1+0x8c], R155 ;  /* 0x00008c9b0100a387 */ /* 0x000fe20000100600 */
[----:B------:R-:W-:Y:S01]  /*2af80*/  @!P2 PRMT R0, R146, 0x5410, RZ ;  /* 0x000054109200a816 */ /* 0x000fe200000000ff */
[----:B------:R-:W-:Y:S01]  /*2af90*/  @!P3 HADD2 R44, -R3.H0_H0, -RZ.H0_H0 ;  /* 0xa00000ff032cb230 */ /* 0x000fe20000000900 */
[----:B------:R-:W-:Y:S01]  /*2afa0*/  PRMT R139, R154, 0x7610, R139 ;  /* 0x000076109a8b7816 */ /* 0x000fe2000000008b */
[----:B------:R3:W-:Y:S01]  /*2afb0*/  ST.E.U16 [R168.64+0xf0], R42 ;  /* 0x0000f02aa8007985 */ /* 0x0007e2000c101504 */
[----:B------:R-:W-:Y:S02]  /*2afc0*/  IADD3.X R243, R175, -0x1, RZ, P0, !PT ;  /* 0xffffffffaff37810 */ /* 0x000fe400007fe4ff */
[----:B------:R-:W-:Y:S01]  /*2afd0*/  PRMT R80, R44, 0x7610, R80 ;  /* 0x000076102c507816 */ /* 0x000fe20000000050 */
[----:B------:R4:W-:Y:S01]  /*2afe0*/  ST.E.U16 [R168.64+0xf2], R41 ;  /* 0x0000f229a8007985 */ /* 0x0009e2000c101504 */
[----:B------:R-:W-:Y:S03]  /*2aff0*/  ISETP.GT.AND P0, PT, R246, R196, PT ;  /* 0x000000c4f600720c */ /* 0x000fe60003f04270 */
[----:B------:R-:W-:Y:S04]  /*2b000*/  @!P1 STL.S16 [R1+0x88], R154 ;  /* 0x0000889a01009387 */ /* 0x000fe80000100600 */
[----:B------:R1:W-:Y:S04]  /*2b010*/  ST.E.U16 [R172.64+0xee], R2 ;  /* 0x0000ee02ac007985 */ /* 0x0003e8000c101504 */
[----:B------:R1:W-:Y:S01]  /*2b020*/  @!P3 STL.S16 [R1+0x70], R44 ;  /* 0x0000702c0100b387 */ /* 0x0003e20000100600 */
[----:B--2---:R-:W-:Y:S03]  /*2b030*/  IMAD.WIDE.U32 R56, R56, -0x326172a9, RZ ;  /* 0xcd9e8d5738387825 */ /* 0x004fe600078e00ff */
[----:B------:R2:W-:Y:S01]  /*2b040*/  ST.E.U16 [R172.64+0xf0], R0 ;  /* 0x0000f000ac007985 */ /* 0x0005e2000c101504 */
[----:B---3--:R-:W-:Y:S02]  /*2b050*/  LOP3.LUT R42, R65, 0xff, RZ, 0xc0, !PT ;  /* 0x000000ff412a7812 */ /* 0x008fe400078ec0ff */
[----:B----4-:R-:W-:Y:S04]  /*2b060*/  LOP3.LUT R41, R68, 0xff, RZ, 0xc0, !PT ;  /* 0x000000ff44297812 */ /* 0x010fe800078ec0ff */
[----:B------:R-:W-:Y:S02]  /*2b070*/  PRMT R49, R41, 0x5410, R72 ;  /* 0x0000541029317816 */ /* 0x000fe40000000048 */
[----:B-1----:R-:W-:Y:S02]  /*2b080*/  PRMT R2, R40, 0x5410, R3 ;  /* 0x0000541028027816 */ /* 0x002fe40000000003 */
[----:B------:R-:W-:Y:S02]  /*2b090*/  LOP3.LUT R44, R67, R231, R176, 0x96, !PT ;  /* 0x000000e7432c7212 */ /* 0x000fe400078e96b0 */
[----:B------:R-:W-:Y:S02]  /*2b0a0*/  @!P3 PRMT R3, R80, 0x5410, RZ ;  /* 0x000054105003b816 */ /* 0x000fe400000000ff */
[----:B------:R-:W-:Y:S01]  /*2b0b0*/  @!P1 PRMT R40, R139, 0x5410, RZ ;  /* 0x000054108b289816 */ /* 0x000fe200000000ff */
[----:B------:R-:W-:Y:S01]  /*2b0c0*/  IMAD.WIDE.U32 R44, R44, -0x2daee0ad, RZ ;  /* 0xd2511f532c2c7825 */ /* 0x000fe200078e00ff */
[----:B--2---:R-:W-:Y:S01]  /*2b0d0*/  LOP3.LUT R0, R65, 0xffff, RZ, 0xc0, !PT ;  /* 0x0000ffff41007812 */ /* 0x004fe200078ec0ff */
[----:B------:R1:W-:Y:S03]  /*2b0e0*/  ST.E.U16 [R170.64+0xf2], R3 ;  /* 0x0000f203aa007985 */ /* 0x0003e6000c101504 */
[----:B------:R-:W-:Y:S01]  /*2b0f0*/  LOP3.LUT R67, R45, R239, R46, 0x96, !PT ;  /* 0x000000ef2d437212 */ /* 0x000fe200078e962e */
[----:B------:R2:W-:Y:S01]  /*2b100*/  ST.E.U16 [R170.64+0xf0], R40 ;  /* 0x0000f028aa007985 */ /* 0x0005e2000c101504 */
[----:B------:R-:W-:Y:S02]  /*2b110*/  LOP3.LUT R44, R141, R236, R44, 0x96, !PT ;  /* 0x000000ec8d2c7212 */ /* 0x000fe400078e962c */
[----:B------:R-:W-:Y:S01]  /*2b120*/  SHF.R.U32.HI R0, RZ, 0x8, R0 ;  /* 0x00000008ff007819 */ /* 0x000fe20000011600 */
[----:B------:R-:W-:Y:S01]  /*2b130*/  LDSM.16.MT88.4 R160, [R205+0x5c00] ;  /* 0x005c0000cda0783b */ /* 0x000fe20000004200 */
[----:B------:R-:W-:Y:S01]  /*2b140*/  PRMT R141, R217, 0x7054, R217 ;  /* 0x00007054d98d7816 */ /* 0x000fe200000000d9 */
[----:B------:R-:W-:Y:S04]  /*2b150*/  IMAD.WIDE.U32 R44, R44, -0x326172a9, RZ ;  /* 0xcd9e8d572c2c7825 */ /* 0x000fe800078e00ff */
[----:B------:R-:W-:Y:S01]  /*2b160*/  IMAD.WIDE.U32 R66, R67, -0x326172a9, RZ ;  /* 0xcd9e8d5743427825 */ /* 0x000fe200078e00ff */
[C---:B------:R-:W-:Y:S02]  /*2b170*/  LOP3.LUT R48, R44.reuse, 0xffff, RZ, 0xc0, !PT ;  /* 0x0000ffff2c307812 */ /* 0x040fe400078ec0ff */
[----:B------:R-:W-:Y:S02]  /*2b180*/  SHF.R.U32.HI R53, RZ, 0x10, R44 ;  /* 0x00000010ff357819 */ /* 0x000fe4000001162c */
[----:B------:R-:W-:Y:S02]  /*2b190*/  LOP3.LUT R55, R44, 0xff, RZ, 0xc0, !PT ;  /* 0x000000ff2c377812 */ /* 0x000fe400078ec0ff */
[----:B------:R-:W-:Y:S02]  /*2b1a0*/  LOP3.LUT R43, R45, R242, R66, 0x96, !PT ;  /* 0x000000f22d2b7212 */ /* 0x000fe400078e9642 */
[----:B------:R-:W-:Y:S02]  /*2b1b0*/  SHF.R.U32.HI R54, RZ, 0x18, R44 ;  /* 0x00000018ff367819 */ /* 0x000fe4000001162c */
[----:B------:R-:W-:Y:S01]  /*2b1c0*/  SHF.R.U32.HI R41, RZ, 0x18, R43 ;  /* 0x00000018ff297819 */ /* 0x000fe2000001162b */
[----:B------:R-:W3:Y:S01]  /*2b1d0*/  LDSM.16.MT88.4 R44, [R205+0x4000] ;  /* 0x00400000cd2c783b */ /* 0x000ee20000004200 */
[----:B-1----:R-:W-:Y:S02]  /*2b1e0*/  LOP3.LUT R3, R53, 0xff, RZ, 0xc0, !PT ;  /* 0x000000ff35037812 */ /* 0x002fe400078ec0ff */
[----:B------:R-:W-:Y:S02]  /*2b1f0*/  LOP3.LUT R66, R67, R238, R74, 0x96, !PT ;  /* 0x000000ee43427212 */ /* 0x000fe400078e964a */
[----:B--2---:R-:W-:Y:S02]  /*2b200*/  SHF.R.U32.HI R40, RZ, 0x8, R48 ;  /* 0x00000008ff287819 */ /* 0x004fe40000011630 */
[----:B------:R-:W-:Y:S02]  /*2b210*/  PRMT R51, R3, 0x5410, R54 ;  /* 0x0000541003337816 */ /* 0x000fe40000000036 */
[--C-:B------:R-:W-:Y:S02]  /*2b220*/  SHF.R.U32.HI R3, RZ, 0x10, R65.reuse ;  /* 0x00000010ff037819 */ /* 0x100fe40000011641 */
[----:B------:R-:W-:Y:S01]  /*2b230*/  PRMT R50, R55, 0x5410, R40 ;  /* 0x0000541037327816 */ /* 0x000fe20000000028 */
[--C-:B------:R-:W-:Y:S01]  /*2b240*/  HSET2.LE.AND R51, R51, R141.reuse, PT ;  /* 0x0000008d33337233 */ /* 0x100fe20003803000 */
[----:B------:R-:W-:Y:S01]  /*2b250*/  SHF.R.U32.HI R65, RZ, 0x18, R65 ;  /* 0x00000018ff417819 */ /* 0x000fe20000011641 */
[----:B------:R-:W1:Y:S01]  /*2b260*/  LDSM.16.MT88.4 R52, [R206+0x4000] ;  /* 0x00400000ce34783b */ /* 0x000e620000004200 */
[----:B------:R-:W-:Y:S01]  /*2b270*/  LOP3.LUT R40, R3, 0xff, RZ, 0xc0, !PT ;  /* 0x000000ff03287812 */ /* 0x000fe200078ec0ff */
[--C-:B------:R-:W-:Y:S01]  /*2b280*/  HSET2.LE.AND R50, R50, R141.reuse, PT ;  /* 0x0000008d32327233 */ /* 0x100fe20003803000 */
[----:B------:R-:W-:Y:S02]  /*2b290*/  PRMT R48, R42, 0x5410, R0 ;  /* 0x000054102a307816 */ /* 0x000fe40000000000 */
[C---:B------:R-:W-:Y:S02]  /*2b2a0*/  LOP3.LUT R0, R43.reuse, 0xffff, RZ, 0xc0, !PT ;  /* 0x0000ffff2b007812 */ /* 0x040fe400078ec0ff */
[----:B------:R-:W-:Y:S02]  /*2b2b0*/  SHF.R.U32.HI R3, RZ, 0x10, R43 ;  /* 0x00000010ff037819 */ /* 0x000fe4000001162b */
[----:B------:R-:W-:Y:S01]  /*2b2c0*/  PRMT R65, R40, 0x5410, R65 ;  /* 0x0000541028417816 */ /* 0x000fe20000000041 */
[--C-:B------:R-:W-:Y:S01]  /*2b2d0*/  HSET2.LE.AND R40, R48, R141.reuse, PT ;  /* 0x0000008d30287233 */ /* 0x100fe20003803000 */
[----:B------:R-:W-:Y:S01]  /*2b2e0*/  LOP3.LUT R42, R43, 0xff, RZ, 0xc0, !PT ;  /* 0x000000ff2b2a7812 */ /* 0x000fe200078ec0ff */
[--C-:B------:R-:W-:Y:S01]  /*2b2f0*/  HSET2.LE.AND R43, R49, R141.reuse, PT ;  /* 0x0000008d312b7233 */ /* 0x100fe20003803000 */
[----:B------:R-:W-:Y:S02]  /*2b300*/  SHF.R.U32.HI R0, RZ, 0x8, R0 ;  /* 0x00000008ff007819 */ /* 0x000fe40000011600 */
[----:B------:R-:W-:Y:S02]  /*2b310*/  LOP3.LUT R3, R3, 0xff, RZ, 0xc0, !PT ;  /* 0x000000ff03037812 */ /* 0x000fe400078ec0ff */
[----:B------:R-:W-:Y:S01]  /*2b320*/  PRMT R0, R42, 0x5410, R0 ;  /* 0x000054102a007816 */ /* 0x000fe20000000000 */
[--C-:B------:R-:W-:Y:S01]  /*2b330*/  HSET2.LE.AND R42, R77, R141.reuse, PT ;  /* 0x0000008d4d2a7233 */ /* 0x100fe20003803000 */
        /* <DEDUP_REMOVED lines=11> */
[-C--:B---3--:R-:W-:Y:S05]  /*2b3f0*/  HMMA.16816.F32 R4, R40, R44.reuse, R4 ;  /* 0x0000002c2804723c */ /* 0x088fea0000001804 */
[----:B------:R-:W-:Y:S02]  /*2b400*/  LOP3.LUT R49, R92, R49, RZ, 0xc0, !PT ;  /* 0x000000315c317212 */ /* 0x000fe400078ec0ff */
[----:B------:R-:W-:Y:S02]  /*2b410*/  LOP3.LUT R0, R179, R233, R56, 0x96, !PT ;  /* 0x000000e9b3007212 */ /* 0x000fe400078e9638 */
[-C--:B------:R-:W-:Y:S03]  /*2b420*/  LOP3.LUT R3, R57, R232.reuse, R208, 0x96, !PT ;  /* 0x000000e839037212 */ /* 0x080fe600078e96d0 */
[----:B------:R-:W-:Y:S01]  /*2b430*/  LOP3.LUT R77, R151, R213, RZ, 0x3c, !PT ;  /* 0x000000d5974d7212 */ /* 0x000fe200078e3cff */
[C---:B------:R-:W-:Y:S04]  /*2b440*/  HMMA.16816.F32 R8, R48.reuse, R44, R8 ;  /* 0x0000002c3008723c */ /* 0x040fe80000001808 */
[----:B------:R-:W-:Y:S03]  /*2b450*/  IMAD.WIDE.U32 R80, R0, -0x2daee0ad, RZ ;  /* 0xd2511f5300507825 */ /* 0x000fe600078e00ff */
[----:B------:R-:W-:Y:S01]  /*2b460*/  LOP3.LUT R44, R57, R232, R210, 0x96, !PT ;  /* 0x000000e8392c7212 */ /* 0x000fe200078e96d2 */
[-C--:B------:R-:W-:Y:S04]  /*2b470*/  HMMA.16816.F32 R12, R48, R46.reuse, R12 ;  /* 0x0000002e300c723c */ /* 0x080fe8000000180c */
[----:B------:R-:W-:Y:S01]  /*2b480*/  LOP3.LUT R57, R177, R233, R56, 0x96, !PT ;  /* 0x000000e9b1397212 */ /* 0x000fe200078e9638 */
[----:B------:R-:W-:Y:S01]  /*2b490*/  IMAD.WIDE.U32 R44, R44, -0x2daee0ad, RZ ;  /* 0xd2511f532c2c7825 */ /* 0x000fe200078e00ff */
[----:B------:R-:W-:Y:S02]  /*2b4a0*/  LOP3.LUT R56, R79, R238, R142, 0x96, !PT ;  /* 0x000000ee4f387212 */ /* 0x000fe400078e968e */
[C---:B------:R-:W-:Y:S04]  /*2b4b0*/  HMMA.16816.F32 R16, R40.reuse, R46, R16 ;  /* 0x0000002e2810723c */ /* 0x040fe80000001810 */
[-C--:B------:R-:W-:Y:S01]  /*2b4c0*/  LOP3.LUT R75, R45, R234.reuse, R182, 0x96, !PT ;  /* 0x000000ea2d4b7212 */ /* 0x080fe200078e96b6 */
[----:B------:R-:W-:Y:S01]  /*2b4d0*/  IMAD.WIDE.U32 R64, R57, -0x2daee0ad, RZ ;  /* 0xd2511f5339407825 */ /* 0x000fe200078e00ff */
[----:B------:R-:W-:Y:S02]  /*2b4e0*/  LOP3.LUT R78, R81, R241, R44, 0x96, !PT ;  /* 0x000000f1514e7212 */ /* 0x000fe400078e962c */
[-C--:B-1----:R-:W-:Y:S04]  /*2b4f0*/  HMMA.16816.F32 R20, R40, R52.reuse, R20 ;  /* 0x000000342814723c */ /* 0x082fe80000001814 */
[----:B------:R-:W-:Y:S04]  /*2b500*/  IMAD.WIDE.U32 R56, R56, -0x2daee0ad, RZ ;  /* 0xd2511f5338387825 */ /* 0x000fe800078e00ff */
[C---:B------:R-:W-:Y:S04]  /*2b510*/  HMMA.16816.F32 R24, R48.reuse, R52, R24 ;  /* 0x000000343018723c */ /* 0x040fe80000001818 */
[C---:B------:R-:W-:Y:S01]  /*2b520*/  LOP3.LUT R46, R56.reuse, 0xffff, RZ, 0xc0, !PT ;  /* 0x0000ffff382e7812 */ /* 0x040fe200078ec0ff */
[----:B------:R-:W-:Y:S01]  /*2b530*/  IMAD.WIDE.U32 R44, R3, -0x2daee0ad, RZ ;  /* 0xd2511f53032c7825 */ /* 0x000fe200078e00ff */
[----:B------:R-:W-:Y:S02]  /*2b540*/  LOP3.LUT R3, R57, R237, R144, 0x96, !PT ;  /* 0x000000ed39037212 */ /* 0x000fe400078e9690 */
[----:B------:R-:W-:Y:S01]  /*2b550*/  LOP3.LUT R47, R56, 0xff, RZ, 0xc0, !PT ;  /* 0x000000ff382f7812 */ /* 0x000fe200078ec0ff */
[-C--:B------:R-:W-:Y:S03]  /*2b560*/  HMMA.16816.F32 R28, R48, R54.reuse, R28 ;  /* 0x00000036301c723c */ /* 0x080fe6000000181c */
[--C-:B------:R-:W-:Y:S01]  /*2b570*/  SHF.R.U32.HI R62, RZ, 0x10, R56.reuse ;  /* 0x00000010ff3e7819 */ /* 0x100fe20000011638 */
[----:B------:R-:W-:Y:S01]  /*2b580*/  IMAD.WIDE.U32 R78, R78, -0x326172a9, RZ ;  /* 0xcd9e8d574e4e7825 */ /* 0x000fe200078e00ff */
[----:B------:R-:W-:Y:S02]  /*2b590*/  SHF.R.U32.HI R67, RZ, 0x18, R56 ;  /* 0x00000018ff437819 */ /* 0x000fe40000011638 */
[----:B------:R-:W-:Y:S01]  /*2b5a0*/  LOP3.LUT R72, R45, R234, R180, 0x96, !PT ;  /* 0x000000ea2d487212 */ /* 0x000fe200078e96b4 */
[----:B------:R-:W1:Y:S01]  /*2b5b0*/  LDSM.16.MT88.4 R56, [R205+0x4400] ;  /* 0x00440000cd38783b */ /* 0x000e620000004200 */
[----:B------:R-:W-:Y:S01]  /*2b5c0*/  LOP3.LUT R82, R65, R241, R44, 0x96, !PT ;  /* 0x000000f141527212 */ /* 0x000fe200078e962c */
[----:B------:R-:W-:Y:S04]  /*2b5d0*/  HMMA.16816.F32 R32, R40, R54, R32 ;  /* 0x000000362820723c */ /* 0x000fe80000001820 */
[----:B------:R-:W-:Y:S01]  /*2b5e0*/  SHF.R.U32.HI R46, RZ, 0x8, R46 ;  /* 0x00000008ff2e7819 */ /* 0x000fe2000001162e */
[----:B------:R-:W-:Y:S01]  /*2b5f0*/  IMAD.WIDE.U32 R44, R66, -0x2daee0ad, RZ ;  /* 0xd2511f53422c7825 */ /* 0x000fe200078e00ff */
[----:B------:R-:W-:Y:S02]  /*2b600*/  LOP3.LUT R53, R3, 0xff, RZ, 0xc0, !PT ;  /* 0x000000ff03357812 */ /* 0x000fe400078ec0ff */
[----:B------:R-:W-:Y:S01]  /*2b610*/  PRMT R68, R47, 0x5410, R46 ;  /* 0x000054102f447816 */ /* 0x000fe2000000002e */
[----:B------:R-:W-:Y:S03]  /*2b620*/  IMAD.WIDE.U32 R54, R72, -0x326172a9, RZ ;  /* 0xcd9e8d5748367825 */ /* 0x000fe600078e00ff */
[----:B------:R-:W-:Y:S01]  /*2b630*/  LOP3.LUT R0, R45, R237, R140, 0x96, !PT ;  /* 0x000000ed2d007212 */ /* 0x000fe200078e968c */
[----:B------:R-:W-:Y:S01]  /*2b640*/  IMAD.WIDE.U32 R82, R82, -0x326172a9, RZ ;  /* 0xcd9e8d5752527825 */ /* 0x000fe200078e00ff */
[C---:B------:R-:W-:Y:S02]  /*2b650*/  LOP3.LUT R45, R44.reuse, 0xffff, RZ, 0xc0, !PT ;  /* 0x0000ffff2c2d7812 */ /* 0x040fe400078ec0ff */
[--C-:B------:R-:W-:Y:S02]  /*2b660*/  SHF.R.U32.HI R63, RZ, 0x10, R44.reuse ;  /* 0x00000010ff3f7819 */ /* 0x100fe4000001162c */
[----:B------:R-:W-:Y:S02]  /*2b670*/  LOP3.LUT R66, R44, 0xff, RZ, 0xc0, !PT ;  /* 0x000000ff2c427812 */ /* 0x000fe400078ec0ff */
[----:B------:R-:W-:Y:S02]  /*2b680*/  SHF.R.U32.HI R65, RZ, 0x18, R44 ;  /* 0x00000018ff417819 */ /* 0x000fe4000001162c */
[----:B------:R-:W-:Y:S02]  /*2b690*/  LOP3.LUT R44, R3, 0xffff, RZ, 0xc0, !PT ;  /* 0x0000ffff032c7812 */ /* 0x000fe400078ec0ff */
[----:B------:R-:W-:Y:S02]  /*2b6a0*/  SHF.R.U32.HI R46, RZ, 0x10, R3 ;  /* 0x00000010ff2e7819 */ /* 0x000fe40000011603 */
[----:B------:R-:W-:Y:S02]  /*2b6b0*/  SHF.R.U32.HI R44, RZ, 0x8, R44 ;  /* 0x00000008ff2c7819 */ /* 0x000fe4000001162c */
[----:B------:R-:W-:Y:S02]  /*2b6c0*/  LOP3.LUT R62, R62, 0xff, RZ, 0xc0, !PT ;  /* 0x000000ff3e3e7812 */ /* 0x000fe400078ec0ff */
[----:B------:R-:W-:Y:S02]  /*2b6d0*/  SHF.R.U32.HI R52, RZ, 0x8, R45 ;  /* 0x00000008ff347819 */ /* 0x000fe4000001162d */
[----:B------:R-:W-:Y:S02]  /*2b6e0*/  SHF.R.U32.HI R45, RZ, 0x18, R3 ;  /* 0x00000018ff2d7819 */ /* 0x000fe40000011603 */
[----:B------:R-:W-:Y:S01]  /*2b6f0*/  LOP3.LUT R3, R46, 0xff, RZ, 0xc0, !PT ;  /* 0x000000ff2e037812 */ /* 0x000fe200078ec0ff */
[--C-:B------:R-:W-:Y:S01]  /*2b700*/  HSET2.LE.AND R46, R68, R141.reuse, PT ;  /* 0x0000008d442e7233 */ /* 0x100fe20003803000 */
[----:B------:R-:W-:Y:S02]  /*2b710*/  PRMT R53, R53, 0x5410, R44 ;  /* 0x0000541035357816 */ /* 0x000fe4000000002c */
[----:B------:R-:W-:Y:S02]  /*2b720*/  SHF.R.U32.HI R44, RZ, 0x10, R0 ;  /* 0x00000010ff2c7819 */ /* 0x000fe40000011600 */
[----:B------:R-:W-:Y:S02]  /*2b730*/  PRMT R62, R62, 0x5410, R67 ;  /* 0x000054103e3e7816 */ /* 0x000fe40000000043 */
[----:B------:R-:W-:Y:S02]  /*2b740*/  PRMT R66, R66, 0x5410, R52 ;  /* 0x0000541042427816 */ /* 0x000fe40000000034 */
[----:B------:R-:W-:Y:S02]  /*2b750*/  PRMT R52, R3, 0x5410, R45 ;  /* 0x0000541003347816 */ /* 0x000fe4000000002d */
[C---:B------:R-:W-:Y:S01]  /*2b760*/  LOP3.LUT R3, R0.reuse, 0xffff, RZ, 0xc0, !PT ;  /* 0x0000ffff00037812 */ /* 0x040fe200078ec0ff */
[--C-:B------:R-:W-:Y:S01]  /*2b770*/  HSET2.LE.AND R42, R66, R141.reuse, PT ;  /* 0x0000008d422a7233 */ /* 0x100fe20003803000 */
[----:B------:R-:W-:Y:S02]  /*2b780*/  LOP3.LUT R47, R63, 0xff, RZ, 0xc0, !PT ;  /* 0x000000ff3f2f7812 */ /* 0x000fe400078ec0ff */
[----:B------:R-:W-:Y:S02]  /*2b790*/  LOP3.LUT R48, R0, 0xff, RZ, 0xc0, !PT ;  /* 0x000000ff00307812 */ /* 0x000fe400078ec0ff */
[----:B------:R-:W-:Y:S02]  /*2b7a0*/  SHF.R.U32.HI R45, RZ, 0x18, R0 ;  /* 0x00000018ff2d7819 */ /* 0x000fe40000011600 */
[----:B------:R-:W-:Y:S01]  /*2b7b0*/  LOP3.LUT R0, R44, 0xff, RZ, 0xc0, !PT ;  /* 0x000000ff2c007812 */ /* 0x000fe200078ec0ff */
[--C-:B------:R-:W-:Y:S01]  /*2b7c0*/  HSET2.LE.AND R44, R53, R141.reuse, PT ;  /* 0x0000008d352c7233 */ /* 0x100fe20003803000 */
[----:B------:R-:W-:Y:S02]  /*2b7d0*/  SHF.R.U32.HI R3, RZ, 0x8, R3 ;  /* 0x00000008ff037819 */ /* 0x000fe40000011603 */
[----:B------:R-:W-:Y:S01]  /*2b7e0*/  PRMT R65, R47, 0x5410, R65 ;  /* 0x000054102f417816 */ /* 0x000fe20000000041 */
[--C-:B------:R-:W-:Y:S01]  /*2b7f0*/  HSET2.LE.AND R47, R62, R141.reuse, PT ;  /* 0x0000008d3e2f7233 */ /* 0x100fe20003803000 */
[----:B------:R-:W-:Y:S01]  /*2b800*/  PRMT R0, R0, 0x5410, R45 ;  /* 0x0000541000007816 */ /* 0x000fe2000000002d */
[--C-:B------:R-:W-:Y:S01]  /*2b810*/  HSET2.LE.AND R45, R52, R141.reuse, PT ;  /* 0x0000008d342d7233 */ /* 0x100fe20003803000 */
[----:B------:R-:W-:Y:S01]  /*2b820*/  PRMT R3, R48, 0x5410, R3 ;  /* 0x0000541030037816 */ /* 0x000fe20000000003 */
[--C-:B------:R-:W-:Y:S01]  /*2b830*/  HSET2.LE.AND R43, R65, R141.reuse, PT ;  /* 0x0000008d412b7233 */ /* 0x100fe20003803000 */
[----:B------:R-:W-:Y:S01]  /*2b840*/  LOP3.LUT R46, R88, R46, RZ, 0xc0, !PT ;  /* 0x0000002e582e7212 */ /* 0x000fe200078ec0ff */
[----:B------:R-:W2:Y:S01]  /*2b850*/  LDSM.16.MT88.4 R48, [R206+0x4400] ;  /* 0x00440000ce30783b */ /* 0x000ea20000004200 */
[----:B------:R-:W-:Y:S01]  /*2b860*/  LOP3.LUT R47, R85, R47, RZ, 0xc0, !PT ;  /* 0x0000002f552f7212 */ /* 0x000fe200078ec0ff */
[--C-:B------:R-:W-:Y:S01]  /*2b870*/  HSET2.LE.AND R40, R3, R141.reuse, PT ;  /* 0x0000008d03287233 */ /* 0x100fe20003803000 */
[----:B------:R-:W-:Y:S01]  /*2b880*/  LOP3.LUT R44, R89, R44, RZ, 0xc0, !PT ;  /* 0x0000002c592c7212 */ /* 0x000fe200078ec0ff */
[--C-:B------:R-:W-:Y:S01]  /*2b890*/  HSET2.LE.AND R41, R0, R141.reuse, PT ;  /* 0x0000008d00297233 */ /* 0x100fe20003803000 */
[----:B------:R-:W-:Y:S01]  /*2b8a0*/  LOP3.LUT R45, R94, R45, RZ, 0xc0, !PT ;  /* 0x0000002d5e2d7212 */ /* 0x000fe200078ec0ff */
[----:B------:R-:W-:Y:S01]  /*2b8b0*/  IMAD.WIDE.U32 R52, R75, -0x326172a9, RZ ;  /* 0xcd9e8d574b347825 */ /* 0x000fe200078e00ff */
[----:B------:R-:W-:Y:S02]  /*2b8c0*/  LOP3.LUT R40, R95, R40, RZ, 0xc0, !PT ;  /* 0x000000285f287212 */ /* 0x000fe400078ec0ff */
[----:B------:R-:W-:Y:S02]  /*2b8d0*/  LOP3.LUT R41, R96, R41, RZ, 0xc0, !PT ;  /* 0x0000002960297212 */ /* 0x000fe400078ec0ff */
[----:B------:R-:W-:Y:S01]  /*2b8e0*/  LOP3.LUT R42, R91, R42, RZ, 0xc0, !PT ;  /* 0x0000002a5b2a7212 */ /* 0x000fe200078ec0ff */
[-C--:B-1----:R-:W-:Y:S05]  /*2b8f0*/  HMMA.16816.F32 R4, R44, R56.reuse, R4 ;  /* 0x000000382c04723c */ /* 0x082fea0000001804 */
[----:B------:R-:W-:Y:S02]  /*2b900*/  LOP3.LUT R43, R93, R43, RZ, 0xc0, !PT ;  /* 0x0000002b5d2b7212 */ /* 0x000fe400078ec0ff */
[-C--:B------:R-:W-:Y:S02]  /*2b910*/  LOP3.LUT R53, R53, R231.reuse, R178, 0x96, !PT ;  /* 0x000000e735357212 */ /* 0x080fe400078e96b2 */
[-C--:B------:R-:W-:Y:S03]  /*2b920*/  LOP3.LUT R0, R79, R240.reuse, R52, 0x96, !PT ;  /* 0x000000f04f007212 */ /* 0x080fe600078e9634 */
[----:B------:R-:W-:Y:S01]  /*2b930*/  LOP3.LUT R54, R83, R240, R54, 0x96, !PT ;  /* 0x000000f053367212 */ /* 0x000fe200078e9636 */
[C---:B------:R-:W-:Y:S04]  /*2b940*/  HMMA.16816.F32 R8, R40.reuse, R56, R8 ;  /* 0x000000382808723c */ /* 0x040fe80000001808 */
[----:B------:R-:W-:Y:S03]  /*2b950*/  IMAD.WIDE.U32 R52, R53, -0x2daee0ad, RZ ;  /* 0xd2511f5335347825 */ /* 0x000fe600078e00ff */
[----:B------:R-:W-:Y:S01]  /*2b960*/  LOP3.LUT R56, R55, R231, R176, 0x96, !PT ;  /* 0x000000e737387212 */ /* 0x000fe200078e96b0 */
[-C--:B------:R-:W-:Y:S04]  /*2b970*/  HMMA.16816.F32 R12, R40, R58.reuse, R12 ;  /* 0x0000003a280c723c */ /* 0x080fe8000000180c */
[----:B------:R-:W-:Y:S04]  /*2b980*/  IMAD.WIDE.U32 R74, R0, -0x2daee0ad, RZ ;  /* 0xd2511f53004a7825 */ /* 0x000fe800078e00ff */
[C---:B------:R-:W-:Y:S04]  /*2b990*/  HMMA.16816.F32 R16, R44.reuse, R58, R16 ;  /* 0x0000003a2c10723c */ /* 0x040fe80000001810 */
[----:B------:R-:W-:Y:S04]  /*2b9a0*/  IMAD.WIDE.U32 R56, R56, -0x2daee0ad, RZ ;  /* 0xd2511f5338387825 */ /* 0x000fe800078e00ff */
[-C--:B--2---:R-:W-:Y:S04]  /*2b9b0*/  HMMA.16816.F32 R20, R44, R48.reuse, R20 ;  /* 0x000000302c14723c */ /* 0x084fe80000001814 */
[-C--:B------:R-:W-:Y:S01]  /*2b9c0*/  LOP3.LUT R62, R57, R239.reuse, R64, 0x96, !PT ;  /* 0x000000ef393e7212 */ /* 0x080fe200078e9640 */
[----:B------:R-:W-:Y:S01]  /*2b9d0*/  IMAD.WIDE.U32 R84, R54, -0x2daee0ad, RZ ;  /* 0xd2511f5336547825 */ /* 0x000fe200078e00ff */
[-C--:B------:R-:W-:Y:S02]  /*2b9e0*/  LOP3.LUT R54, R75, R236.reuse, R52, 0x96, !PT ;  /* 0x000000ec4b367212 */ /* 0x080fe400078e9634 */
[----:B------:R-:W-:Y:S01]  /*2b9f0*/  LOP3.LUT R52, R53, R239, R80, 0x96, !PT ;  /* 0x000000ef35347212 */ /* 0x000fe200078e9650 */
[----:B------:R-:W-:Y:S01]  /*2ba00*/  IMAD.WIDE.U32 R62, R62, -0x326172a9, RZ ;  /* 0xcd9e8d573e3e7825 */ /* 0x000fe200078e00ff */
[C---:B------:R-:W-:Y:S04]  /*2ba10*/  HMMA.16816.F32 R24, R40.reuse, R48, R24 ;  /* 0x000000302818723c */ /* 0x040fe80000001818 */
[----:B------:R-:W-:Y:S01]  /*2ba20*/  LOP3.LUT R53, R85, R236, R56, 0x96, !PT ;  /* 0x000000ec55357212 */ /* 0x000fe200078e9638 */
[----:B------:R-:W-:Y:S03]  /*2ba30*/  IMAD.WIDE.U32 R54, R54, -0x326172a9, RZ ;  /* 0xcd9e8d5736367825 */ /* 0x000fe600078e00ff */
[-C--:B------:R-:W-:Y:S04]  /*2ba40*/  HMMA.16816.F32 R28, R40, R50.reuse, R28 ;  /* 0x00000032281c723c */ /* 0x080fe8000000181c */
[----:B------:R-:W-:Y:S01]  /*2ba50*/  LOP3.LUT R0, R54, 0xffff, RZ, 0xc0, !PT ;  /* 0x0000ffff36007812 */ /* 0x000fe200078ec0ff */
[----:B------:R-:W-:Y:S01]  /*2ba60*/  IMAD.WIDE.U32 R58, R52, -0x326172a9, RZ ;  /* 0xcd9e8d57343a7825 */ /* 0x000fe200078e00ff */
[--C-:B------:R-:W-:Y:S02]  /*2ba70*/  SHF.R.U32.HI R56, RZ, 0x10, R54.reuse ;  /* 0x00000010ff387819 */ /* 0x100fe40000011636 */
[----:B------:R-:W-:Y:S01]  /*2ba80*/  LOP3.LUT R65, R54, 0xff, RZ, 0xc0, !PT ;  /* 0x000000ff36417812 */ /* 0x000fe200078ec0ff */
[----:B------:R-:W-:Y:S01]  /*2ba90*/  IMAD.WIDE.U32 R52, R53, -0x326172a9, RZ ;  /* 0xcd9e8d5735347825 */ /* 0x000fe200078e00ff */
[----:B------:R-:W-:Y:S04]  /*2baa0*/  HMMA.16816.F32 R32, R44, R50, R32 ;  /* 0x000000322c20723c */ /* 0x000fe80000001820 */
[----:B------:R-:W-:Y:S02]  /*2bab0*/  SHF.R.U32.HI R64, RZ, 0x18, R54 ;  /* 0x00000018ff407819 */ /* 0x000fe40000011636 */
[-C--:B------:R-:W-:Y:S02]  /*2bac0*/  LOP3.LUT R3, R55, R242.reuse, R58, 0x96, !PT ;  /* 0x000000f237037212 */ /* 0x080fe400078e963a */
[----:B------:R-:W-:Y:S04]  /*2bad0*/  LOP3.LUT R55, R52, 0xffff, RZ, 0xc0, !PT ;  /* 0x0000ffff34377812 */ /* 0x000fe800078ec0ff */
[----:B------:R-:W-:Y:S02]  /*2bae0*/  SHF.R.U32.HI R57, RZ, 0x8, R0 ;  /* 0x00000008ff397819 */ /* 0x000fe40000011600 */
[----:B------:R-:W-:Y:S02]  /*2baf0*/  LOP3.LUT R54, R56, 0xff, RZ, 0xc0, !PT ;  /* 0x000000ff38367812 */ /* 0x000fe400078ec0ff */
[----:B------:R-:W-:Y:S02]  /*2bb00*/  LOP3.LUT R58, R52, 0xff, RZ, 0xc0, !PT ;  /* 0x000000ff343a7812 */ /* 0x000fe400078ec0ff */
[----:B------:R-:W-:Y:S02]  /*2bb10*/  SHF.R.U32.HI R66, RZ, 0x10, R52 ;  /* 0x00000010ff427819 */ /* 0x000fe40000011634 */
[----:B------:R-:W-:Y:S02]  /*2bb20*/  LOP3.LUT R0, R53, R242, R62, 0x96, !PT ;  /* 0x000000f235007212 */ /* 0x000fe400078e963e */
[----:B------:R-:W-:Y:S02]  /*2bb30*/  SHF.R.U32.HI R56, RZ, 0x8, R55 ;  /* 0x00000008ff387819 */ /* 0x000fe40000011637 */
[----:B------:R-:W-:Y:S02]  /*2bb40*/  SHF.R.U32.HI R67, RZ, 0x18, R52 ;  /* 0x00000018ff437819 */ /* 0x000fe40000011634 */
[----:B------:R-:W-:Y:S02]  /*2bb50*/  PRMT R68, R65, 0x5410, R57 ;  /* 0x0000541041447816 */ /* 0x000fe40000000039 */
[----:B------:R-:W-:Y:S02]  /*2bb60*/  PRMT R65, R54, 0x5410, R64 ;  /* 0x0000541036417816 */ /* 0x000fe40000000040 */
[C---:B------:R-:W-:Y:S01]  /*2bb70*/  LOP3.LUT R48, R3.reuse, 0xffff, RZ, 0xc0, !PT ;  /* 0x0000ffff03307812 */ /* 0x040fe200078ec0ff */
[----:B------:R-:W1:Y:S01]  /*2bb80*/  LDSM.16.MT88.4 R52, [R205+0x4800] ;  /* 0x00480000cd34783b */ /* 0x000e620000004200 */
[--C-:B------:R-:W-:Y:S01]  /*2bb90*/  SHF.R.U32.HI R49, RZ, 0x10, R3.reuse ;  /* 0x00000010ff317819 */ /* 0x100fe20000011603 */
[--C-:B------:R-:W-:Y:S01]  /*2bba0*/  HSET2.LE.AND R42, R68, R141.reuse, PT ;  /* 0x0000008d442a7233 */ /* 0x100fe20003803000 */
[----:B------:R-:W-:Y:S01]  /*2bbb0*/  PRMT R72, R58, 0x5410, R56 ;  /* 0x000054103a487816 */ /* 0x000fe20000000038 */
[--C-:B------:R-:W-:Y:S01]  /*2bbc0*/  HSET2.LE.AND R43, R65, R141.reuse, PT ;  /* 0x0000008d412b7233 */ /* 0x100fe20003803000 */
[----:B------:R-:W-:Y:S02]  /*2bbd0*/  LOP3.LUT R64, R3, 0xff, RZ, 0xc0, !PT ;  /* 0x000000ff03407812 */ /* 0x000fe400078ec0ff */
[----:B------:R-:W-:Y:S02]  /*2bbe0*/  SHF.R.U32.HI R58, RZ, 0x18, R3 ;  /* 0x00000018ff3a7819 */ /* 0x000fe40000011603 */
[C---:B------:R-:W-:Y:S02]  /*2bbf0*/  LOP3.LUT R56, R0.reuse, 0xffff, RZ, 0xc0, !PT ;  /* 0x0000ffff00387812 */ /* 0x040fe400078ec0ff */
[----:B------:R-:W-:Y:S02]  /*2bc00*/  SHF.R.U32.HI R57, RZ, 0x8, R48 ;  /* 0x00000008ff397819 */ /* 0x000fe40000011630 */
[----:B------:R-:W-:Y:S02]  /*2bc10*/  LOP3.LUT R49, R49, 0xff, RZ, 0xc0, !PT ;  /* 0x000000ff31317812 */ /* 0x000fe400078ec0ff */
[----:B------:R-:W-:Y:S02]  /*2bc20*/  LOP3.LUT R3, R0, 0xff, RZ, 0xc0, !PT ;  /* 0x000000ff00037812 */ /* 0x000fe400078ec0ff */
[----:B------:R-:W-:Y:S02]  /*2bc30*/  SHF.R.U32.HI R48, RZ, 0x8, R56 ;  /* 0x00000008ff307819 */ /* 0x000fe40000011638 */
[----:B------:R-:W-:Y:S02]  /*2bc40*/  PRMT R57, R64, 0x5410, R57 ;  /* 0x0000541040397816 */ /* 0x000fe40000000039 */
[----:B------:R-:W-:Y:S02]  /*2bc50*/  PRMT R58, R49, 0x5410, R58 ;  /* 0x00005410313a7816 */ /* 0x000fe4000000003a */
[----:B------:R-:W-:Y:S01]  /*2bc60*/  SHF.R.U32.HI R49, RZ, 0x10, R0 ;  /* 0x00000010ff317819 */ /* 0x000fe20000011600 */
[--C-:B------:R-:W-:Y:S01]  /*2bc70*/  HSET2.LE.AND R40, R57, R141.reuse, PT ;  /* 0x0000008d39287233 */ /* 0x100fe20003803000 */
[----:B------:R-:W-:Y:S01]  /*2bc80*/  LOP3.LUT R62, R66, 0xff, RZ, 0xc0, !PT ;  /* 0x000000ff423e7812 */ /* 0x000fe200078ec0ff */
[--C-:B------:R-:W-:Y:S01]  /*2bc90*/  HSET2.LE.AND R41, R58, R141.reuse, PT ;  /* 0x0000008d3a297233 */ /* 0x100fe20003803000 */
[----:B------:R-:W-:Y:S02]  /*2bca0*/  PRMT R48, R3, 0x5410, R48 ;  /* 0x0000541003307816 */ /* 0x000fe40000000030 */
[----:B------:R-:W-:Y:S02]  /*2bcb0*/  SHF.R.U32.HI R3, RZ, 0x18, R0 ;  /* 0x00000018ff037819 */ /* 0x000fe40000011600 */
[----:B------:R-:W-:Y:S01]  /*2bcc0*/  LOP3.LUT R0, R49, 0xff, RZ, 0xc0, !PT ;  /* 0x000000ff31007812 */ /* 0x000fe200078ec0ff */
[--C-:B------:R-:W-:Y:S01]  /*2bcd0*/  HSET2.LE.AND R44, R48, R141.reuse, PT ;  /* 0x0000008d302c7233 */ /* 0x100fe20003803000 */
        /* <DEDUP_REMOVED lines=13> */
[-C--:B-1----:R-:W-:Y:S05]  /*2bdb0*/  HMMA.16816.F32 R4, R40, R52.reuse, R4 ;  /* 0x000000342804723c */ /* 0x082fea0000001804 */
[----:B------:R-:W-:Y:S02]  /*2bdc0*/  LOP3.LUT R45, R104, R45, RZ, 0xc0, !PT ;  /* 0x0000002d682d7212 */ /* 0x000fe400078ec0ff */
[----:B------:R-:W-:Y:S02]  /*2bdd0*/  LOP3.LUT R56, R153, R213, RZ, 0x3c, !PT ;  /* 0x000000d599387212 */ /* 0x000fe400078e3cff */
[----:B------:R-:W-:Y:S01]  /*2bde0*/  LOP3.LUT R62, R63, R238, R82, 0x96, !PT ;  /* 0x000000ee3f3e7212 */ /* 0x000fe200078e9652 */
[----:B------:R1:W5:Y:S02]  /*2bdf0*/  LDL.LU.64 R212, [R1+0x328] ;  /* 0x0003280001d47983 */ /* 0x0003640000300a00 */
[C---:B------:R-:W-:Y:S04]  /*2be00*/  HMMA.16816.F32 R8, R44.reuse, R52, R8 ;  /* 0x000000342c08723c */ /* 0x040fe80000001808 */
[----:B------:R-:W-:Y:S04]  /*2be10*/  IMAD.WIDE.U32 R56, R56, -0x326172a9, RZ ;  /* 0xcd9e8d5738387825 */ /* 0x000fe800078e00ff */
[-C--:B------:R-:W-:Y:S04]  /*2be20*/  HMMA.16816.F32 R12, R44, R54.reuse, R12 ;  /* 0x000000362c0c723c */ /* 0x080fe8000000180c */
[-C--:B------:R-:W-:Y:S02]  /*2be30*/  LOP3.LUT R52, R57, R232.reuse, R210, 0x96, !PT ;  /* 0x000000e839347212 */ /* 0x080fe400078e96d2 */
[-C--:B------:R-:W-:Y:S02]  /*2be40*/  LOP3.LUT R0, R179, R233.reuse, R56, 0x96, !PT ;  /* 0x000000e9b3007212 */ /* 0x080fe400078e9638 */
[----:B------:R-:W-:Y:S01]  /*2be50*/  LOP3.LUT R3, R57, R232, R208, 0x96, !PT ;  /* 0x000000e839037212 */ /* 0x000fe200078e96d0 */
[C---:B------:R-:W-:Y:S04]  /*2be60*/  HMMA.16816.F32 R16, R40.reuse, R54, R16 ;  /* 0x000000362810723c */ /* 0x040fe80000001810 */
[----:B------:R-:W-:Y:S01]  /*2be70*/  LOP3.LUT R57, R177, R233, R56, 0x96, !PT ;  /* 0x000000e9b1397212 */ /* 0x000fe200078e9638 */
[----:B------:R-:W-:Y:S01]  /*2be80*/  IMAD.WIDE.U32 R52, R52, -0x2daee0ad, RZ ;  /* 0xd2511f5334347825 */ /* 0x000fe200078e00ff */
[----:B------:R-:W-:Y:S02]  /*2be90*/  LOP3.LUT R56, R59, R238, R78, 0x96, !PT ;  /* 0x000000ee3b387212 */ /* 0x000fe400078e964e */
[-C--:B--2---:R-:W-:Y:S04]  /*2bea0*/  HMMA.16816.F32 R20, R40, R48.reuse, R20 ;  /* 0x000000302814723c */ /* 0x084fe80000001814 */
[-C--:B------:R-:W-:Y:S01]  /*2beb0*/  LOP3.LUT R72, R53, R234.reuse, R182, 0x96, !PT ;  /* 0x000000ea35487212 */ /* 0x080fe200078e96b6 */
[----:B------:R-:W-:Y:S03]  /*2bec0*/  IMAD.WIDE.U32 R66, R57, -0x2daee0ad, RZ ;  /* 0xd2511f5339427825 */ /* 0x000fe600078e00ff */
[C---:B------:R-:W-:Y:S04]  /*2bed0*/  HMMA.16816.F32 R24, R44.reuse, R48, R24 ;  /* 0x000000302c18723c */ /* 0x040fe80000001818 */
[----:B------:R-:W-:Y:S04]  /*2bee0*/  IMAD.WIDE.U32 R56, R56, -0x2daee0ad, RZ ;  /* 0xd2511f5338387825 */ /* 0x000fe800078e00ff */
[-C--:B------:R-:W-:Y:S04]  /*2bef0*/  HMMA.16816.F32 R28, R44, R50.reuse, R28 ;  /* 0x000000322c1c723c */ /* 0x080fe8000000181c */
[----:B------:R-:W-:Y:S01]  /*2bf00*/  LOP3.LUT R54, R56, 0xffff, RZ, 0xc0, !PT ;  /* 0x0000ffff38367812 */ /* 0x000fe200078ec0ff */
[----:B------:R-:W-:Y:S01]  /*2bf10*/  IMAD.WIDE.U32 R80, R0, -0x2daee0ad, RZ ;  /* 0xd2511f5300507825 */ /* 0x000fe200078e00ff */
[----:B------:R-:W-:Y:S02]  /*2bf20*/  LOP3.LUT R55, R56, 0xff, RZ, 0xc0, !PT ;  /* 0x000000ff38377812 */ /* 0x000fe400078ec0ff */
[----:B------:R-:W-:Y:S01]  /*2bf30*/  SHF.R.U32.HI R54, RZ, 0x8, R54 ;  /* 0x00000008ff367819 */ /* 0x000fe20000011636 */
[----:B------:R-:W-:Y:S04]  /*2bf40*/  HMMA.16816.F32 R32, R40, R50, R32 ;  /* 0x000000322820723c */ /* 0x000fe80000001820 */
[----:B------:R-:W-:Y:S01]  /*2bf50*/  LOP3.LUT R78, R81, R241, R52, 0x96, !PT ;  /* 0x000000f1514e7212 */ /* 0x000fe200078e9634 */
[----:B------:R-:W-:Y:S01]  /*2bf60*/  IMAD.WIDE.U32 R52, R3, -0x2daee0ad, RZ ;  /* 0xd2511f5303347825 */ /* 0x000fe200078e00ff */
[----:B------:R-:W-:Y:S02]  /*2bf70*/  LOP3.LUT R3, R57, R237, R74, 0x96, !PT ;  /* 0x000000ed39037212 */ /* 0x000fe400078e964a */
[----:B------:R-:W-:Y:S01]  /*2bf80*/  SHF.R.U32.HI R65, RZ, 0x18, R56 ;  /* 0x00000018ff417819 */ /* 0x000fe20000011638 */
[----:B------:R-:W-:Y:S03]  /*2bf90*/  IMAD.WIDE.U32 R78, R78, -0x326172a9, RZ ;  /* 0xcd9e8d574e4e7825 */ /* 0x000fe600078e00ff */
[----:B------:R-:W-:Y:S02]  /*2bfa0*/  LOP3.LUT R68, R53, R234, R180, 0x96, !PT ;  /* 0x000000ea35447212 */ /* 0x000fe400078e96b4 */
[----:B------:R-:W-:Y:S01]  /*2bfb0*/  LOP3.LUT R86, R67, R241, R52, 0x96, !PT ;  /* 0x000000f143567212 */ /* 0x000fe200078e9634 */
[----:B------:R-:W-:Y:S01]  /*2bfc0*/  IMAD.WIDE.U32 R52, R62, -0x2daee0ad, RZ ;  /* 0xd2511f533e347825 */ /* 0x000fe200078e00ff */
[----:B------:R-:W-:Y:S02]  /*2bfd0*/  PRMT R67, R55, 0x5410, R54 ;  /* 0x0000541037437816 */ /* 0x000fe40000000036 */
[----:B------:R-:W-:Y:S01]  /*2bfe0*/  SHF.R.U32.HI R62, RZ, 0x10, R56 ;  /* 0x00000010ff3e7819 */ /* 0x000fe20000011638 */
[----:B------:R-:W-:Y:S01]  /*2bff0*/  IMAD.WIDE.U32 R86, R86, -0x326172a9, RZ ;  /* 0xcd9e8d5756567825 */ /* 0x000fe200078e00ff */
[----:B------:R-:W-:Y:S01]  /*2c000*/  LOP3.LUT R0, R53, R237, R84, 0x96, !PT ;  /* 0x000000ed35007212 */ /* 0x000fe200078e9654 */
[--C-:B------:R-:W-:Y:S01]  /*2c010*/  HSET2.LE.AND R46, R67, R141.reuse, PT ;  /* 0x0000008d432e7233 */ /* 0x100fe20003803000 */
[C---:B------:R-:W-:Y:S02]  /*2c020*/  LOP3.LUT R53, R52.reuse, 0xffff, RZ, 0xc0, !PT ;  /* 0x0000ffff34357812 */ /* 0x040fe400078ec0ff */
[--C-:B------:R-:W-:Y:S02]  /*2c030*/  SHF.R.U32.HI R57, RZ, 0x10, R52.reuse ;  /* 0x00000010ff397819 */ /* 0x100fe40000011634 */
[----:B------:R-:W-:Y:S02]  /*2c040*/  LOP3.LUT R64, R52, 0xff, RZ, 0xc0, !PT ;  /* 0x000000ff34407812 */ /* 0x000fe400078ec0ff */
[----:B------:R-:W-:Y:S02]  /*2c050*/  SHF.R.U32.HI R63, RZ, 0x18, R52 ;  /* 0x00000018ff3f7819 */ /* 0x000fe40000011634 */
[----:B------:R-:W-:Y:S02]  /*2c060*/  SHF.R.U32.HI R58, RZ, 0x8, R53 ;  /* 0x00000008ff3a7819 */ /* 0x000fe40000011635 */
[C---:B------:R-:W-:Y:S01]  /*2c070*/  LOP3.LUT R48, R3.reuse, 0xffff, RZ, 0xc0, !PT ;  /* 0x0000ffff03307812 */ /* 0x040fe200078ec0ff */
[----:B------:R-:W2:Y:S01]  /*2c080*/  LDSM.16.MT88.4 R52, [R205+0x4c00] ;  /* 0x004c0000cd34783b */ /* 0x000ea20000004200 */
[--C-:B------:R-:W-:Y:S02]  /*2c090*/  SHF.R.U32.HI R56, RZ, 0x10, R3.reuse ;  /* 0x00000010ff387819 */ /* 0x100fe40000011603 */
[----:B------:R-:W-:Y:S02]  /*2c0a0*/  LOP3.LUT R62, R62, 0xff, RZ, 0xc0, !PT ;  /* 0x000000ff3e3e7812 */ /* 0x000fe400078ec0ff */
[----:B------:R-:W-:Y:S02]  /*2c0b0*/  LOP3.LUT R59, R3, 0xff, RZ, 0xc0, !PT ;  /* 0x000000ff033b7812 */ /* 0x000fe400078ec0ff */
[----:B------:R-:W-:Y:S02]  /*2c0c0*/  SHF.R.U32.HI R49, RZ, 0x18, R3 ;  /* 0x00000018ff317819 */ /* 0x000fe40000011603 */
[----:B------:R-:W-:Y:S02]  /*2c0d0*/  SHF.R.U32.HI R48, RZ, 0x8, R48 ;  /* 0x00000008ff307819 */ /* 0x000fe40000011630 */
[----:B------:R-:W-:Y:S02]  /*2c0e0*/  LOP3.LUT R3, R56, 0xff, RZ, 0xc0, !PT ;  /* 0x000000ff38037812 */ /* 0x000fe400078ec0ff */
[----:B------:R-:W-:Y:S02]  /*2c0f0*/  SHF.R.U32.HI R44, RZ, 0x10, R0 ;  /* 0x00000010ff2c7819 */ /* 0x000fe40000011600 */
[----:B------:R-:W-:Y:S02]  /*2c100*/  PRMT R62, R62, 0x5410, R65 ;  /* 0x000054103e3e7816 */ /* 0x000fe40000000041 */
[----:B------:R-:W-:Y:S02]  /*2c110*/  PRMT R59, R59, 0x5410, R48 ;  /* 0x000054103b3b7816 */ /* 0x000fe40000000030 */
[----:B------:R-:W-:Y:S01]  /*2c120*/  PRMT R49, R3, 0x5410, R49 ;  /* 0x0000541003317816 */ /* 0x000fe20000000031 */
[--C-:B------:R-:W-:Y:S01]  /*2c130*/  HSET2.LE.AND R47, R62, R141.reuse, PT ;  /* 0x0000008d3e2f7233 */ /* 0x100fe20003803000 */
[C---:B------:R-:W-:Y:S02]  /*2c140*/  LOP3.LUT R3, R0.reuse, 0xffff, RZ, 0xc0, !PT ;  /* 0x0000ffff00037812 */ /* 0x040fe400078ec0ff */
[----:B------:R-:W-:Y:S02]  /*2c150*/  LOP3.LUT R48, R0, 0xff, RZ, 0xc0, !PT ;  /* 0x000000ff00307812 */ /* 0x000fe400078ec0ff */
[----:B------:R-:W-:Y:S02]  /*2c160*/  SHF.R.U32.HI R45, RZ, 0x18, R0 ;  /* 0x00000018ff2d7819 */ /* 0x000fe40000011600 */
[----:B------:R-:W-:Y:S01]  /*2c170*/  LOP3.LUT R0, R44, 0xff, RZ, 0xc0, !PT ;  /* 0x000000ff2c007812 */ /* 0x000fe200078ec0ff */
[--C-:B------:R-:W-:Y:S01]  /*2c180*/  HSET2.LE.AND R44, R59, R141.reuse, PT ;  /* 0x0000008d3b2c7233 */ /* 0x100fe20003803000 */
[----:B------:R-:W-:Y:S02]  /*2c190*/  LOP3.LUT R57, R57, 0xff, RZ, 0xc0, !PT ;  /* 0x000000ff39397812 */ /* 0x000fe400078ec0ff */
[----:B------:R-:W-:Y:S02]  /*2c1a0*/  SHF.R.U32.HI R3, RZ, 0x8, R3 ;  /* 0x00000008ff037819 */ /* 0x000fe40000011603 */
[----:B------:R-:W-:Y:S01]  /*2c1b0*/  PRMT R0, R0, 0x5410, R45 ;  /* 0x0000541000007816 */ /* 0x000fe2000000002d */
[--C-:B------:R-:W-:Y:S01]  /*2c1c0*/  HSET2.LE.AND R45, R49, R141.reuse, PT ;  /* 0x0000008d312d7233 */ /* 0x100fe20003803000 */
[----:B------:R-:W-:Y:S02]  /*2c1d0*/  PRMT R58, R64, 0x5410, R58 ;  /* 0x00005410403a7816 */ /* 0x000fe4000000003a */
[----:B------:R-:W-:Y:S01]  /*2c1e0*/  PRMT R57, R57, 0x5410, R63 ;  /* 0x0000541039397816 */ /* 0x000fe2000000003f */
[--C-:B------:R-:W-:Y:S01]  /*2c1f0*/  HSET2.LE.AND R41, R0, R141.reuse, PT ;  /* 0x0000008d00297233 */ /* 0x100fe20003803000 */
[----:B------:R-:W-:Y:S01]  /*2c200*/  PRMT R3, R48, 0x5410, R3 ;  /* 0x0000541030037816 */ /* 0x000fe20000000003 */
[--C-:B------:R-:W-:Y:S01]  /*2c210*/  HSET2.LE.AND R42, R58, R141.reuse, PT ;  /* 0x0000008d3a2a7233 */ /* 0x100fe20003803000 */
[----:B------:R-:W-:Y:S01]  /*2c220*/  LOP3.LUT R46, R106, R46, RZ, 0xc0, !PT ;  /* 0x0000002e6a2e7212 */ /* 0x000fe200078ec0ff */
[----:B------:R-:W3:Y:S01]  /*2c230*/  LDSM.16.MT88.4 R48, [R206+0x4c00] ;  /* 0x004c0000ce30783b */ /* 0x000ee20000004200 */
[----:B------:R-:W-:Y:S01]  /*2c240*/  LOP3.LUT R47, R105, R47, RZ, 0xc0, !PT ;  /* 0x0000002f692f7212 */ /* 0x000fe200078ec0ff */
[----:B------:R-:W-:Y:S01]  /*2c250*/  IMAD.WIDE.U32 R58, R68, -0x326172a9, RZ ;  /* 0xcd9e8d57443a7825 */ /* 0x000fe200078e00ff */
[----:B------:R-:W-:Y:S01]  /*2c260*/  LOP3.LUT R44, R108, R44, RZ, 0xc0, !PT ;  /* 0x0000002c6c2c7212 */ /* 0x000fe200078ec0ff */
[--C-:B------:R-:W-:Y:S01]  /*2c270*/  HSET2.LE.AND R40, R3, R141.reuse, PT ;  /* 0x0000008d03287233 */ /* 0x100fe20003803000 */
[----:B------:R-:W-:Y:S01]  /*2c280*/  LOP3.LUT R45, R112, R45, RZ, 0xc0, !PT ;  /* 0x0000002d702d7212 */ /* 0x000fe200078ec0ff */
[--C-:B------:R-:W-:Y:S01]  /*2c290*/  HSET2.LE.AND R43, R57, R141.reuse, PT ;  /* 0x0000008d392b7233 */ /* 0x100fe20003803000 */
[----:B------:R-:W-:Y:S01]  /*2c2a0*/  LOP3.LUT R41, R110, R41, RZ, 0xc0, !PT ;  /* 0x000000296e297212 */ /* 0x000fe200078ec0ff */
[----:B------:R-:W-:Y:S01]  /*2c2b0*/  IMAD.WIDE.U32 R56, R72, -0x326172a9, RZ ;  /* 0xcd9e8d5748387825 */ /* 0x000fe200078e00ff */
[----:B------:R-:W-:Y:S02]  /*2c2c0*/  LOP3.LUT R40, R111, R40, RZ, 0xc0, !PT ;  /* 0x000000286f287212 */ /* 0x000fe400078ec0ff */
[----:B------:R-:W-:Y:S01]  /*2c2d0*/  LOP3.LUT R42, R107, R42, RZ, 0xc0, !PT ;  /* 0x0000002a6b2a7212 */ /* 0x000fe200078ec0ff */
[-C--:B--2---:R-:W-:Y:S05]  /*2c2e0*/  HMMA.16816.F32 R4, R44, R52.reuse, R4 ;  /* 0x000000342c04723c */ /* 0x084fea0000001804 */
[----:B------:R-:W-:Y:S02]  /*2c2f0*/  LOP3.LUT R43, R109, R43, RZ, 0xc0, !PT ;  /* 0x0000002b6d2b7212 */ /* 0x000fe400078ec0ff */
[-C--:B------:R-:W-:Y:S02]  /*2c300*/  LOP3.LUT R3, R57, R231.reuse, R178, 0x96, !PT ;  /* 0x000000e739037212 */ /* 0x080fe400078e96b2 */
[-C--:B------:R-:W-:Y:S03]  /*2c310*/  LOP3.LUT R56, R79, R240.reuse, R56, 0x96, !PT ;  /* 0x000000f04f387212 */ /* 0x080fe600078e9638 */
[----:B------:R-:W-:Y:S01]  /*2c320*/  LOP3.LUT R59, R59, R231, R176, 0x96, !PT ;  /* 0x000000e73b3b7212 */ /* 0x000fe200078e96b0 */
[C---:B------:R-:W-:Y:S04]  /*2c330*/  HMMA.16816.F32 R8, R40.reuse, R52, R8 ;  /* 0x000000342808723c */ /* 0x040fe80000001808 */
[----:B------:R-:W-:Y:S01]  /*2c340*/  LOP3.LUT R0, R87, R240, R58, 0x96, !PT ;  /* 0x000000f057007212 */ /* 0x000fe200078e963a */
[----:B------:R-:W-:Y:S03]  /*2c350*/  IMAD.WIDE.U32 R58, R59, -0x2daee0ad, RZ ;  /* 0xd2511f533b3a7825 */ /* 0x000fe600078e00ff */
[-C--:B------:R-:W-:Y:S04]  /*2c360*/  HMMA.16816.F32 R12, R40, R54.reuse, R12 ;  /* 0x00000036280c723c */ /* 0x080fe8000000180c */
[-C--:B------:R-:W-:Y:S01]  /*2c370*/  LOP3.LUT R66, R59, R239.reuse, R66, 0x96, !PT ;  /* 0x000000ef3b427212 */ /* 0x080fe200078e9642 */
[----:B------:R-:W-:Y:S03]  /*2c380*/  IMAD.WIDE.U32 R52, R3, -0x2daee0ad, RZ ;  /* 0xd2511f5303347825 */ /* 0x000fe600078e00ff */
[C---:B------:R-:W-:Y:S04]  /*2c390*/  HMMA.16816.F32 R16, R44.reuse, R54, R16 ;  /* 0x000000362c10723c */ /* 0x040fe80000001810 */
[----:B------:R-:W-:Y:S01]  /*2c3a0*/  LOP3.LUT R64, R53, R239, R80, 0x96, !PT ;  /* 0x000000ef35407212 */ /* 0x000fe200078e9650 */
[----:B------:R-:W-:Y:S03]  /*2c3b0*/  IMAD.WIDE.U32 R66, R66, -0x326172a9, RZ ;  /* 0xcd9e8d5742427825 */ /* 0x000fe600078e00ff */
[-C--:B---3--:R-:W-:Y:S04]  /*2c3c0*/  HMMA.16816.F32 R20, R44, R48.reuse, R20 ;  /* 0x000000302c14723c */ /* 0x088fe80000001814 */
[----:B------:R-:W-:Y:S04]  /*2c3d0*/  IMAD.WIDE.U32 R64, R64, -0x326172a9, RZ ;  /* 0xcd9e8d5740407825 */ /* 0x000fe800078e00ff */
[----:B------:R-:W-:Y:S01]  /*2c3e0*/  IMAD.WIDE.U32 R82, R0, -0x2daee0ad, RZ ;  /* 0xd2511f5300527825 */ /* 0x000fe200078e00ff */
[C---:B------:R-:W-:Y:S04]  /*2c3f0*/  HMMA.16816.F32 R24, R40.reuse, R48, R24 ;  /* 0x000000302818723c */ /* 0x040fe80000001818 */
[----:B------:R-:W-:Y:S04]  /*2c400*/  IMAD.WIDE.U32 R74, R56, -0x2daee0ad, RZ ;  /* 0xd2511f53384a7825 */ /* 0x000fe800078e00ff */
[-C--:B------:R-:W-:Y:S04]  /*2c410*/  HMMA.16816.F32 R28, R40, R50.reuse, R28 ;  /* 0x00000032281c723c */ /* 0x080fe8000000181c */
[-C--:B------:R-:W-:Y:S02]  /*2c420*/  LOP3.LUT R56, R75, R236.reuse, R52, 0x96, !PT ;  /* 0x000000ec4b387212 */ /* 0x080fe400078e9634 */
[----:B------:R-:W-:Y:S02]  /*2c430*/  LOP3.LUT R52, R83, R236, R58, 0x96, !PT ;  /* 0x000000ec53347212 */ /* 0x000fe400078e963a */
[----:B------:R-:W-:Y:S01]  /*2c440*/  HMMA.16816.F32 R32, R44, R50, R32 ;  /* 0x000000322c20723c */ /* 0x000fe20000001820 */
[----:B------:R-:W-:Y:S03]  /*2c450*/  LDSM.16.MT88.4 R44, [R206+0x5000] ;  /* 0x00500000ce2c783b */ /* 0x000fe60000004200 */
[----:B------:R-:W-:Y:S03]  /*2c460*/  IMAD.WIDE.U32 R52, R52, -0x326172a9, RZ ;  /* 0xcd9e8d5734347825 */ /* 0x000fe600078e00ff */
[----:B------:R-:W-:Y:S01]  /*2c470*/  LOP3.LUT R50, R65, R238, R78, 0x96, !PT ;  /* 0x000000ee41327212 */ /* 0x000fe200078e964e */
[----:B------:R-:W-:Y:S01]  /*2c480*/  IMAD.WIDE.U32 R56, R56, -0x326172a9, RZ ;  /* 0xcd9e8d5738387825 */ /* 0x000fe200078e00ff */
[C---:B------:R-:W-:Y:S03]  /*2c490*/  LOP3.LUT R55, R52.reuse, 0xffff, RZ, 0xc0, !PT ;  /* 0x0000ffff34377812 */ /* 0x040fe600078ec0ff */
[----:B------:R-:W-:Y:S01]  /*2c4a0*/  LOP3.LUT R62, R52, 0xff, RZ, 0xc0, !PT ;  /* 0x000000ff343e7812 */ /* 0x000fe200078ec0ff */
[----:B------:R-:W-:Y:S01]  /*2c4b0*/  IMAD.WIDE.U32 R50, R50, -0x2daee0ad, RZ ;  /* 0xd2511f5332327825 */ /* 0x000fe200078e00ff */
[--C-:B------:R-:W-:Y:S02]  /*2c4c0*/  SHF.R.U32.HI R3, RZ, 0x10, R56.reuse ;  /* 0x00000010ff037819 */ /* 0x100fe40000011638 */
[C---:B------:R-:W-:Y:S02]  /*2c4d0*/  LOP3.LUT R0, R56.reuse, 0xffff, RZ, 0xc0, !PT ;  /* 0x0000ffff38007812 */ /* 0x040fe400078ec0ff */
[----:B------:R-:W-:Y:S02]  /*2c4e0*/  SHF.R.U32.HI R58, RZ, 0x18, R56 ;  /* 0x00000018ff3a7819 */ /* 0x000fe40000011638 */
[----:B------:R-:W-:Y:S02]  /*2c4f0*/  LOP3.LUT R54, R3, 0xff, RZ, 0xc0, !PT ;  /* 0x000000ff03367812 */ /* 0x000fe400078ec0ff */
[----:B------:R-:W-:Y:S02]  /*2c500*/  LOP3.LUT R59, R56, 0xff, RZ, 0xc0, !PT ;  /* 0x000000ff383b7812 */ /* 0x000fe400078ec0ff */
[-C--:B------:R-:W-:Y:S02]  /*2c510*/  LOP3.LUT R56, R57, R242.reuse, R64, 0x96, !PT ;  /* 0x000000f239387212 */ /* 0x080fe400078e9640 */
[----:B------:R-:W-:Y:S02]  /*2c520*/  SHF.R.U32.HI R63, RZ, 0x10, R52 ;  /* 0x00000010ff3f7819 */ /* 0x000fe40000011634 */
[----:B------:R-:W-:Y:S02]  /*2c530*/  SHF.R.U32.HI R57, RZ, 0x8, R0 ;  /* 0x00000008ff397819 */ /* 0x000fe40000011600 */
[----:B------:R-:W-:Y:S02]  /*2c540*/  LOP3.LUT R0, R53, R242, R66, 0x96, !PT ;  /* 0x000000f235007212 */ /* 0x000fe400078e9642 */
[----:B------:R-:W-:Y:S02]  /*2c550*/  SHF.R.U32.HI R3, RZ, 0x8, R55 ;  /* 0x00000008ff037819 */ /* 0x000fe40000011637 */
[----:B------:R-:W-:Y:S02]  /*2c560*/  SHF.R.U32.HI R66, RZ, 0x18, R52 ;  /* 0x00000018ff427819 */ /* 0x000fe40000011634 */
[----:B------:R-:W-:Y:S02]  /*2c570*/  PRMT R68, R54, 0x5410, R58 ;  /* 0x0000541036447816 */ /* 0x000fe4000000003a */
[----:B------:R-:W-:Y:S01]  /*2c580*/  LOP3.LUT R48, R56, 0xffff, RZ, 0xc0, !PT ;  /* 0x0000ffff38307812 */ /* 0x000fe200078ec0ff */
[----:B------:R-:W2:Y:S01]  /*2c590*/  LDSM.16.MT88.4 R52, [R205+0x5000] ;  /* 0x00500000cd34783b */ /* 0x000ea20000004200 */
[--C-:B------:R-:W-:Y:S01]  /*2c5a0*/  SHF.R.U32.HI R49, RZ, 0x10, R56.reuse ;  /* 0x00000010ff317819 */ /* 0x100fe20000011638 */
[--C-:B------:R-:W-:Y:S01]  /*2c5b0*/  HSET2.LE.AND R43, R68, R141.reuse, PT ;  /* 0x0000008d442b7233 */ /* 0x100fe20003803000 */
[----:B------:R-:W-:Y:S02]  /*2c5c0*/  PRMT R72, R62, 0x5410, R3 ;  /* 0x000054103e487816 */ /* 0x000fe40000000003 */
[----:B------:R-:W-:Y:S02]  /*2c5d0*/  LOP3.LUT R58, R63, 0xff, RZ, 0xc0, !PT ;  /* 0x000000ff3f3a7812 */ /* 0x000fe400078ec0ff */
[----:B------:R-:W-:Y:S02]  /*2c5e0*/  LOP3.LUT R63, R56, 0xff, RZ, 0xc0, !PT ;  /* 0x000000ff383f7812 */ /* 0x000fe400078ec0ff */
[----:B------:R-:W-:Y:S02]  /*2c5f0*/  SHF.R.U32.HI R62, RZ, 0x18, R56 ;  /* 0x00000018ff3e7819 */ /* 0x000fe40000011638 */
[----:B------:R-:W-:Y:S02]  /*2c600*/  SHF.R.U32.HI R56, RZ, 0x8, R48 ;  /* 0x00000008ff387819 */ /* 0x000fe40000011630 */
[----:B------:R-:W-:Y:S02]  /*2c610*/  LOP3.LUT R48, R49, 0xff, RZ, 0xc0, !PT ;  /* 0x000000ff31307812 */ /* 0x000fe400078ec0ff */
[----:B------:R-:W-:Y:S02]  /*2c620*/  PRMT R75, R59, 0x5410, R57 ;  /* 0x000054103b4b7816 */ /* 0x000fe40000000039 */
[----:B------:R-:W-:Y:S02]  /*2c630*/  PRMT R48, R48, 0x5410, R62 ;  /* 0x0000541030307816 */ /* 0x000fe4000000003e */
[C---:B------:R-:W-:Y:S01]  /*2c640*/  LOP3.LUT R3, R0.reuse, 0xffff, RZ, 0xc0, !PT ;  /* 0x0000ffff00037812 */ /* 0x040fe200078ec0ff */
[--C-:B------:R-:W-:Y:S01]  /*2c650*/  HSET2.LE.AND R42, R75, R141.reuse, PT ;  /* 0x0000008d4b2a7233 */ /* 0x100fe20003803000 */
[----:B------:R-:W-:Y:S01]  /*2c660*/  SHF.R.U32.HI R57, RZ, 0x10, R0 ;  /* 0x00000010ff397819 */ /* 0x000fe20000011600 */
[--C-:B------:R-:W-:Y:S01]  /*2c670*/  HSET2.LE.AND R41, R48, R141.reuse, PT ;  /* 0x0000008d30297233 */ /* 0x100fe20003803000 */
[----:B------:R-:W-:Y:S01]  /*2c680*/  PRMT R56, R63, 0x5410, R56 ;  /* 0x000054103f387816 */ /* 0x000fe20000000038 */
[----:B------:R-:W-:Y:S01]  /*2c690*/  IMAD.WIDE.U32 R48, R77, -0x326172a9, RZ ;  /* 0xcd9e8d574d307825 */ /* 0x000fe200078e00ff */
[----:B------:R-:W-:Y:S02]  /*2c6a0*/  LOP3.LUT R64, R0, 0xff, RZ, 0xc0, !PT ;  /* 0x000000ff00407812 */ /* 0x000fe400078ec0ff */
[----:B------:R-:W-:Y:S01]  /*2c6b0*/  SHF.R.U32.HI R59, RZ, 0x18, R0 ;  /* 0x00000018ff3b7819 */ /* 0x000fe20000011600 */
[--C-:B------:R-:W-:Y:S01]  /*2c6c0*/  HSET2.LE.AND R40, R56, R141.reuse, PT ;  /* 0x0000008d38287233 */ /* 0x100fe20003803000 */
[----:B------:R-:W-:Y:S02]  /*2c6d0*/  SHF.R.U32.HI R3, RZ, 0x8, R3 ;  /* 0x00000008ff037819 */ /* 0x000fe40000011603 */
[----:B------:R-:W-:Y:S02]  /*2c6e0*/  LOP3.LUT R0, R57, 0xff, RZ, 0xc0, !PT ;  /* 0x000000ff39007812 */ /* 0x000fe400078ec0ff */
[----:B------:R-:W-:Y:S01]  /*2c6f0*/  PRMT R66, R58, 0x5410, R66 ;  /* 0x000054103a427816 */ /* 0x000fe20000000042 */
[--C-:B------:R-:W-:Y:S01]  /*2c700*/  HSET2.LE.AND R58, R72, R141.reuse, PT ;  /* 0x0000008d483a7233 */ /* 0x100fe20003803000 */
[----:B------:R-:W-:Y:S02]  /*2c710*/  PRMT R3, R64, 0x5410, R3 ;  /* 0x0000541040037816 */ /* 0x000fe40000000003 */
[----:B------:R-:W-:Y:S01]  /*2c720*/  PRMT R0, R0, 0x5410, R59 ;  /* 0x0000541000007816 */ /* 0x000fe2000000003b */
[--C-:B------:R-:W-:Y:S01]  /*2c730*/  HSET2.LE.AND R59, R66, R141.reuse, PT ;  /* 0x0000008d423b7233 */ /* 0x100fe20003803000 */
[----:B------:R-:W-:Y:S01]  /*2c740*/  LOP3.LUT R62, R49, R232, R210, 0x96, !PT ;  /* 0x000000e8313e7212 */ /* 0x000fe200078e96d2 */
[--C-:B------:R-:W-:Y:S01]  /*2c750*/  HSET2.LE.AND R56, R3, R141.reuse, PT ;  /* 0x0000008d03387233 */ /* 0x100fe20003803000 */
[----:B------:R-:W-:Y:S01]  /*2c760*/  LOP3.LUT R42, R114, R42, RZ, 0xc0, !PT ;  /* 0x0000002a722a7212 */ /* 0x000fe200078ec0ff */
[----:B------:R1:W5:Y:S01]  /*2c770*/  LDL.LU.64 R210, [R1+0x320] ;  /* 0x0003200001d27983 */ /* 0x0003620000300a00 */
[----:B------:R-:W-:Y:S01]  /*2c780*/  LOP3.LUT R43, R113, R43, RZ, 0xc0, !PT ;  /* 0x0000002b712b7212 */ /* 0x000fe200078ec0ff */
[--C-:B------:R-:W-:Y:S01]  /*2c790*/  HSET2.LE.AND R57, R0, R141.reuse, PT ;  /* 0x0000008d00397233 */ /* 0x100fe20003803000 */
[----:B------:R-:W-:Y:S01]  /*2c7a0*/  LOP3.LUT R40, R117, R40, RZ, 0xc0, !PT ;  /* 0x0000002875287212 */ /* 0x000fe200078ec0ff */
[----:B------:R-:W-:Y:S01]  /*2c7b0*/  IMAD.WIDE.U32 R62, R62, -0x2daee0ad, RZ ;  /* 0xd2511f533e3e7825 */ /* 0x000fe200078e00ff */
[----:B------:R-:W-:Y:S02]  /*2c7c0*/  LOP3.LUT R41, R116, R41, RZ, 0xc0, !PT ;  /* 0x0000002974297212 */ /* 0x000fe400078ec0ff */
[----:B------:R-:W-:Y:S02]  /*2c7d0*/  LOP3.LUT R49, R49, R232, R208, 0x96, !PT ;  /* 0x000000e831317212 */ /* 0x000fe400078e96d0 */
[----:B------:R-:W-:Y:S01]  /*2c7e0*/  LOP3.LUT R58, R115, R58, RZ, 0xc0, !PT ;  /* 0x0000003a733a7212 */ /* 0x000fe200078ec0ff */
[----:B------:R1:W5:Y:S01]  /*2c7f0*/  LDL.LU.64 R208, [R1+0x318] ;  /* 0x0003180001d07983 */ /* 0x0003620000300a00 */
[----:B------:R-:W-:Y:S01]  /*2c800*/  LOP3.LUT R59, R118, R59, RZ, 0xc0, !PT ;  /* 0x0000003b763b7212 */ /* 0x000fe200078ec0ff */
[-C--:B--2---:R-:W-:Y:S05]  /*2c810*/  HMMA.16816.F32 R4, R40, R52.reuse, R4 ;  /* 0x000000342804723c */ /* 0x084fea0000001804 */
[----:B------:R-:W-:Y:S02]  /*2c820*/  LOP3.LUT R56, R119, R56, RZ, 0xc0, !PT ;  /* 0x0000003877387212 */ /* 0x000fe400078ec0ff */
[----:B------:R-:W-:Y:S02]  /*2c830*/  LOP3.LUT R57, R120, R57, RZ, 0xc0, !PT ;  /* 0x0000003978397212 */ /* 0x000fe400078ec0ff */
[-CC-:B------:R-:W-:Y:S03]  /*2c840*/  LOP3.LUT R3, R177, R233.reuse, R48.reuse, 0x96, !PT ;  /* 0x000000e9b1037212 */ /* 0x180fe600078e9630 */
[----:B------:R-:W-:Y:S01]  /*2c850*/  LOP3.LUT R0, R179, R233, R48, 0x96, !PT ;  /* 0x000000e9b3007212 */ /* 0x000fe200078e9630 */
[----:B------:R-:W-:Y:S01]  /*2c860*/  IMAD.WIDE.U32 R48, R49, -0x2daee0ad, RZ ;  /* 0xd2511f5331307825 */ /* 0x000fe200078e00ff */
[----:B------:R-:W-:Y:S01]  /*2c870*/  LOP3.LUT R66, R67, R238, R86, 0x96, !PT ;  /* 0x000000ee43427212 */ /* 0x000fe200078e9656 */
[C---:B------:R-:W-:Y:S04]  /*2c880*/  HMMA.16816.F32 R8, R56.reuse, R52, R8 ;  /* 0x000000343808723c */ /* 0x040fe80000001808 */
[-C--:B------:R-:W-:Y:S01]  /*2c890*/  LOP3.LUT R67, R49, R234.reuse, R180, 0x96, !PT ;  /* 0x000000ea31437212 */ /* 0x080fe200078e96b4 */
[----:B------:R-:W-:Y:S01]  /*2c8a0*/  IMAD.WIDE.U32 R80, R3, -0x2daee0ad, RZ ;  /* 0xd2511f5303507825 */ /* 0x000fe200078e00ff */
[----:B------:R-:W-:Y:S02]  /*2c8b0*/  LOP3.LUT R3, R51, R237, R74, 0x96, !PT ;  /* 0x000000ed33037212 */ /* 0x000fe400078e964a */
[----:B------:R-:W-:Y:S01]  /*2c8c0*/  LOP3.LUT R51, R50, 0xffff, RZ, 0xc0, !PT ;  /* 0x0000ffff32337812 */ /* 0x000fe200078ec0ff */
[-C--:B------:R-:W-:Y:S03]  /*2c8d0*/  HMMA.16816.F32 R12, R56, R54.reuse, R12 ;  /* 0x00000036380c723c */ /* 0x080fe6000000180c */
[--C-:B------:R-:W-:Y:S01]  /*2c8e0*/  SHF.R.U32.HI R52, RZ, 0x10, R50.reuse ;  /* 0x00000010ff347819 */ /* 0x100fe20000011632 */
[----:B------:R-:W-:Y:S01]  /*2c8f0*/  IMAD.WIDE.U32 R84, R0, -0x2daee0ad, RZ ;  /* 0xd2511f5300547825 */ /* 0x000fe200078e00ff */
[----:B------:R-:W-:Y:S02]  /*2c900*/  LOP3.LUT R53, R50, 0xff, RZ, 0xc0, !PT ;  /* 0x000000ff32357812 */ /* 0x000fe400078ec0ff */
[----:B------:R-:W-:Y:S01]  /*2c910*/  SHF.R.U32.HI R50, RZ, 0x18, R50 ;  /* 0x00000018ff327819 */ /* 0x000fe20000011632 */
[C---:B------:R-:W-:Y:S04]  /*2c920*/  HMMA.16816.F32 R16, R40.reuse, R54, R16 ;  /* 0x000000362810723c */ /* 0x040fe80000001810 */
[----:B------:R-:W-:Y:S02]  /*2c930*/  SHF.R.U32.HI R51, RZ, 0x8, R51 ;  /* 0x00000008ff337819 */ /* 0x000fe40000011633 */
[----:B------:R-:W-:Y:S02]  /*2c940*/  LOP3.LUT R52, R52, 0xff, RZ, 0xc0, !PT ;  /* 0x000000ff34347812 */ /* 0x000fe400078ec0ff */
[----:B------:R-:W-:Y:S01]  /*2c950*/  LOP3.LUT R83, R81, R241, R48, 0x96, !PT ;  /* 0x000000f151537212 */ /* 0x000fe200078e9630 */
[----:B------:R-:W-:Y:S01]  /*2c960*/  IMAD.WIDE.U32 R48, R66, -0x2daee0ad, RZ ;  /* 0xd2511f5342307825 */ /* 0x000fe200078e00ff */
[-C--:B------:R-:W-:Y:S03]  /*2c970*/  HMMA.16816.F32 R20, R40, R44.reuse, R20 ;  /* 0x0000002c2814723c */ /* 0x080fe60000001814 */
[----:B------:R-:W-:Y:S02]  /*2c980*/  PRMT R66, R53, 0x5410, R51 ;  /* 0x0000541035427816 */ /* 0x000fe40000000033 */
[----:B------:R-:W-:Y:S02]  /*2c990*/  PRMT R65, R52, 0x5410, R50 ;  /* 0x0000541034417816 */ /* 0x000fe40000000032 */
[----:B------:R-:W-:Y:S01]  /*2c9a0*/  LOP3.LUT R0, R49, R237, R82, 0x96, !PT ;  /* 0x000000ed31007212 */ /* 0x000fe200078e9652 */
[----:B------:R-:W2:Y:S01]  /*2c9b0*/  LDSM.16.MT88.4 R52, [R205+0x5400] ;  /* 0x00540000cd34783b */ /* 0x000ea20000004200 */
[C---:B------:R-:W-:Y:S01]  /*2c9c0*/  LOP3.LUT R49, R48.reuse, 0xffff, RZ, 0xc0, !PT ;  /* 0x0000ffff30317812 */ /* 0x040fe200078ec0ff */
[C---:B------:R-:W-:Y:S04]  /*2c9d0*/  HMMA.16816.F32 R24, R56.reuse, R44, R24 ;  /* 0x0000002c3818723c */ /* 0x040fe80000001818 */
[----:B------:R-:W-:Y:S01]  /*2c9e0*/  LOP3.LUT R68, R63, R234, R182, 0x96, !PT ;  /* 0x000000ea3f447212 */ /* 0x000fe200078e96b6 */
[----:B------:R-:W-:Y:S01]  /*2c9f0*/  IMAD.WIDE.U32 R82, R83, -0x326172a9, RZ ;  /* 0xcd9e8d5753527825 */ /* 0x000fe200078e00ff */
[----:B------:R-:W-:Y:S02]  /*2ca00*/  LOP3.LUT R75, R85, R241, R62, 0x96, !PT ;  /* 0x000000f1554b7212 */ /* 0x000fe400078e963e */
[----:B------:R-:W-:Y:S01]  /*2ca10*/  LOP3.LUT R63, R48, 0xff, RZ, 0xc0, !PT ;  /* 0x000000ff303f7812 */ /* 0x000fe200078ec0ff */
[-C--:B------:R-:W-:Y:S03]  /*2ca20*/  HMMA.16816.F32 R28, R56, R46.reuse, R28 ;  /* 0x0000002e381c723c */ /* 0x080fe6000000181c */
[--C-:B------:R-:W-:Y:S01]  /*2ca30*/  SHF.R.U32.HI R62, RZ, 0x10, R48.reuse ;  /* 0x00000010ff3e7819 */ /* 0x100fe20000011630 */
[----:B------:R-:W-:Y:S01]  /*2ca40*/  IMAD.WIDE.U32 R74, R75, -0x326172a9, RZ ;  /* 0xcd9e8d574b4a7825 */ /* 0x000fe200078e00ff */
[----:B------:R-:W-:Y:S02]  /*2ca50*/  SHF.R.U32.HI R49, RZ, 0x8, R49 ;  /* 0x00000008ff317819 */ /* 0x000fe40000011631 */
[----:B------:R-:W-:Y:S01]  /*2ca60*/  LOP3.LUT R44, R3, 0xffff, RZ, 0xc0, !PT ;  /* 0x0000ffff032c7812 */ /* 0x000fe200078ec0ff */
[----:B------:R-:W-:Y:S04]  /*2ca70*/  HMMA.16816.F32 R32, R40, R46, R32 ;  /* 0x0000002e2820723c */ /* 0x000fe80000001820 */
[----:B------:R-:W-:Y:S01]  /*2ca80*/  SHF.R.U32.HI R45, RZ, 0x10, R3 ;  /* 0x00000010ff2d7819 */ /* 0x000fe20000011603 */
[----:B------:R-:W-:Y:S01]  /*2ca90*/  IMAD.WIDE.U32 R56, R68, -0x326172a9, RZ ;  /* 0xcd9e8d5744387825 */ /* 0x000fe200078e00ff */
[----:B------:R-:W-:Y:S02]  /*2caa0*/  SHF.R.U32.HI R64, RZ, 0x18, R48 ;  /* 0x00000018ff407819 */ /* 0x000fe40000011630 */
[----:B------:R-:W-:Y:S01]  /*2cab0*/  PRMT R63, R63, 0x5410, R49 ;  /* 0x000054103f3f7816 */ /* 0x000fe20000000031 */
[----:B------:R-:W-:Y:S03]  /*2cac0*/  IMAD.WIDE.U32 R58, R67, -0x326172a9, RZ ;  /* 0xcd9e8d57433a7825 */ /* 0x000fe600078e00ff */
[----:B------:R-:W-:Y:S01]  /*2cad0*/  LOP3.LUT R51, R62, 0xff, RZ, 0xc0, !PT ;  /* 0x000000ff3e337812 */ /* 0x000fe200078ec0ff */
        /* <DEDUP_REMOVED lines=9> */
[----:B------:R-:W-:Y:S01]  /*2cb70*/  PRMT R49, R45, 0x5410, R50 ;  /* 0x000054102d317816 */ /* 0x000fe20000000032 */
[--C-:B------:R-:W-:Y:S01]  /*2cb80*/  HSET2.LE.AND R50, R66, R141.reuse, PT ;  /* 0x0000008d42327233 */ /* 0x100fe20003803000 */
[----:B------:R-:W-:Y:S01]  /*2cb90*/  SHF.R.U32.HI R45, RZ, 0x10, R0 ;  /* 0x00000010ff2d7819 */ /* 0x000fe20000011600 */
[--C-:B------:R-:W-:Y:S01]  /*2cba0*/  HSET2.LE.AND R48, R48, R141.reuse, PT ;  /* 0x0000008d30307233 */ /* 0x100fe20003803000 */
[----:B------:R-:W-:Y:S01]  /*2cbb0*/  PRMT R44, R3, 0x5410, R44 ;  /* 0x00005410032c7816 */ /* 0x000fe2000000002c */
[--C-:B------:R-:W-:Y:S01]  /*2cbc0*/  HSET2.LE.AND R49, R49, R141.reuse, PT ;  /* 0x0000008d31317233 */ /* 0x100fe20003803000 */
[----:B------:R-:W-:Y:S02]  /*2cbd0*/  SHF.R.U32.HI R3, RZ, 0x18, R0 ;  /* 0x00000018ff037819 */ /* 0x000fe40000011600 */
[----:B------:R-:W-:Y:S01]  /*2cbe0*/  LOP3.LUT R0, R45, 0xff, RZ, 0xc0, !PT ;  /* 0x000000ff2d007812 */ /* 0x000fe200078ec0ff */
[--C-:B------:R-:W-:Y:S01]  /*2cbf0*/  HSET2.LE.AND R40, R44, R141.reuse, PT ;  /* 0x0000008d2c287233 */ /* 0x100fe20003803000 */
[----:B------:R-:W-:Y:S01]  /*2cc00*/  PRMT R64, R51, 0x5410, R64 ;  /* 0x0000541033407816 */ /* 0x000fe20000000040 */
[--C-:B------:R-:W-:Y:S01]  /*2cc10*/  HSET2.LE.AND R51, R65, R141.reuse, PT ;  /* 0x0000008d41337233 */ /* 0x100fe20003803000 */
[----:B------:R-:W-:Y:S01]  /*2cc20*/  PRMT R0, R0, 0x5410, R3 ;  /* 0x0000541000007816 */ /* 0x000fe20000000003 */
[----:B------:R-:W3:Y:S01]  /*2cc30*/  LDSM.16.MT88.4 R44, [R206+0x5400] ;  /* 0x00540000ce2c783b */ /* 0x000ee20000004200 */
        /* <DEDUP_REMOVED lines=9> */
[-C--:B--2---:R-:W-:Y:S05]  /*2ccd0*/  HMMA.16816.F32 R4, R48, R52.reuse, R4 ;  /* 0x000000343004723c */ /* 0x084fea0000001804 */
[----:B------:R-:W-:Y:S02]  /*2cce0*/  LOP3.LUT R43, R123, R43, RZ, 0xc0, !PT ;  /* 0x0000002b7b2b7212 */ /* 0x000fe400078ec0ff */
[-C--:B------:R-:W-:Y:S02]  /*2ccf0*/  LOP3.LUT R57, R57, R231.reuse, R178, 0x96, !PT ;  /* 0x000000e739397212 */ /* 0x080fe400078e96b2 */
[-C--:B------:R-:W-:Y:S03]  /*2cd00*/  LOP3.LUT R0, R75, R240.reuse, R56, 0x96, !PT ;  /* 0x000000f04b007212 */ /* 0x080fe600078e9638 */
[C---:B------:R-:W-:Y:S04]  /*2cd10*/  HMMA.16816.F32 R8, R40.reuse, R52, R8 ;  /* 0x000000342808723c */ /* 0x040fe80000001808 */
[----:B------:R-:W-:Y:S01]  /*2cd20*/  LOP3.LUT R58, R83, R240, R58, 0x96, !PT ;  /* 0x000000f0533a7212 */ /* 0x000fe200078e963a */
[----:B------:R-:W-:Y:S02]  /*2cd30*/  IMAD.WIDE.U32 R66, R0, -0x2daee0ad, RZ ;  /* 0xd2511f5300427825 */ /* 0x000fe400078e00ff */
[----:B------:R-:W-:Y:S01]  /*2cd40*/  LOP3.LUT R52, R59, R231, R176, 0x96, !PT ;  /* 0x000000e73b347212 */ /* 0x000fe200078e96b0 */
[-C--:B------:R-:W-:Y:S04]  /*2cd50*/  HMMA.16816.F32 R12, R40, R54.reuse, R12 ;  /* 0x00000036280c723c */ /* 0x080fe8000000180c */
[----:B------:R-:W-:Y:S04]  /*2cd60*/  IMAD.WIDE.U32 R56, R57, -0x2daee0ad, RZ ;  /* 0xd2511f5339387825 */ /* 0x000fe800078e00ff */
[----:B------:R-:W-:Y:S01]  /*2cd70*/  IMAD.WIDE.U32 R52, R52, -0x2daee0ad, RZ ;  /* 0xd2511f5334347825 */ /* 0x000fe200078e00ff */
[-C--:B------:R-:W-:Y:S01]  /*2cd80*/  LOP3.LUT R56, R67, R236.reuse, R56, 0x96, !PT ;  /* 0x000000ec43387212 */ /* 0x080fe200078e9638 */
[C---:B------:R-:W-:Y:S04]  /*2cd90*/  HMMA.16816.F32 R16, R48.reuse, R54, R16 ;  /* 0x000000363010723c */ /* 0x040fe80000001810 */
[-C--:B------:R-:W-:Y:S01]  /*2cda0*/  LOP3.LUT R3, R57, R239.reuse, R84, 0x96, !PT ;  /* 0x000000ef39037212 */ /* 0x080fe200078e9654 */
[----:B------:R-:W-:Y:S01]  /*2cdb0*/  IMAD.WIDE.U32 R78, R58, -0x2daee0ad, RZ ;  /* 0xd2511f533a4e7825 */ /* 0x000fe200078e00ff */
[----:B------:R-:W-:Y:S02]  /*2cdc0*/  LOP3.LUT R0, R53, R239, R80, 0x96, !PT ;  /* 0x000000ef35007212 */ /* 0x000fe400078e9650 */
[-C--:B---3--:R-:W-:Y:S04]  /*2cdd0*/  HMMA.16816.F32 R20, R48, R44.reuse, R20 ;  /* 0x0000002c3014723c */ /* 0x088fe80000001814 */
[----:B------:R-:W-:Y:S01]  /*2cde0*/  LOP3.LUT R52, R79, R236, R52, 0x96, !PT ;  /* 0x000000ec4f347212 */ /* 0x000fe200078e9634 */
[----:B------:R-:W-:Y:S03]  /*2cdf0*/  IMAD.WIDE.U32 R56, R56, -0x326172a9, RZ ;  /* 0xcd9e8d5738387825 */ /* 0x000fe600078e00ff */
[C---:B------:R-:W-:Y:S04]  /*2ce00*/  HMMA.16816.F32 R24, R40.reuse, R44, R24 ;  /* 0x0000002c2818723c */ /* 0x040fe80000001818 */
[--C-:B------:R-:W-:Y:S01]  /*2ce10*/  SHF.R.U32.HI R54, RZ, 0x10, R56.reuse ;  /* 0x00000010ff367819 */ /* 0x100fe20000011638 */
[----:B------:R-:W-:Y:S01]  /*2ce20*/  IMAD.WIDE.U32 R52, R52, -0x326172a9, RZ ;  /* 0xcd9e8d5734347825 */ /* 0x000fe200078e00ff */
[C---:B------:R-:W-:Y:S02]  /*2ce30*/  LOP3.LUT R58, R56.reuse, 0xff, RZ, 0xc0, !PT ;  /* 0x000000ff383a7812 */ /* 0x040fe400078ec0ff */
[----:B------:R-:W-:Y:S01]  /*2ce40*/  SHF.R.U32.HI R55, RZ, 0x18, R56 ;  /* 0x00000018ff377819 */ /* 0x000fe20000011638 */
[----:B------:R-:W-:Y:S01]  /*2ce50*/  IMAD.WIDE.U32 R62, R3, -0x326172a9, RZ ;  /* 0xcd9e8d57033e7825 */ /* 0x000fe200078e00ff */
[-C--:B------:R-:W-:Y:S03]  /*2ce60*/  HMMA.16816.F32 R28, R40, R46.reuse, R28 ;  /* 0x0000002e281c723c */ /* 0x080fe6000000181c */
[----:B------:R-:W-:Y:S01]  /*2ce70*/  LOP3.LUT R3, R56, 0xffff, RZ, 0xc0, !PT ;  /* 0x0000ffff38037812 */ /* 0x000fe200078ec0ff */
[----:B------:R-:W-:Y:S01]  /*2ce80*/  IMAD.WIDE.U32 R64, R0, -0x326172a9, RZ ;  /* 0xcd9e8d5700407825 */ /* 0x000fe200078e00ff */
[-C--:B------:R-:W-:Y:S02]  /*2ce90*/  LOP3.LUT R56, R57, R242.reuse, R62, 0x96, !PT ;  /* 0x000000f239387212 */ /* 0x080fe400078e963e */
[----:B------:R-:W-:Y:S01]  /*2cea0*/  LOP3.LUT R57, R52, 0xffff, RZ, 0xc0, !PT ;  /* 0x0000ffff34397812 */ /* 0x000fe200078ec0ff */
[----:B------:R-:W-:Y:S04]  /*2ceb0*/  HMMA.16816.F32 R32, R48, R46, R32 ;  /* 0x0000002e3020723c */ /* 0x000fe80000001820 */
[----:B------:R-:W-:Y:S02]  /*2cec0*/  LOP3.LUT R0, R53, R242, R64, 0x96, !PT ;  /* 0x000000f235007212 */ /* 0x000fe400078e9640 */
[----:B------:R-:W-:Y:S02]  /*2ced0*/  SHF.R.U32.HI R53, RZ, 0x8, R3 ;  /* 0x00000008ff357819 */ /* 0x000fe40000011603 */
[----:B------:R-:W-:Y:S04]  /*2cee0*/  LOP3.LUT R3, R54, 0xff, RZ, 0xc0, !PT ;  /* 0x000000ff36037812 */ /* 0x000fe800078ec0ff */
[----:B------:R-:W-:Y:S02]  /*2cef0*/  LOP3.LUT R62, R52, 0xff, RZ, 0xc0, !PT ;  /* 0x000000ff343e7812 */ /* 0x000fe400078ec0ff */
[--C-:B------:R-:W-:Y:S02]  /*2cf00*/  SHF.R.U32.HI R68, RZ, 0x10, R52.reuse ;  /* 0x00000010ff447819 */ /* 0x100fe40000011634 */
[----:B------:R-:W-:Y:S02]  /*2cf10*/  SHF.R.U32.HI R72, RZ, 0x18, R52 ;  /* 0x00000018ff487819 */ /* 0x000fe40000011634 */
[----:B------:R-:W-:Y:S02]  /*2cf20*/  PRMT R67, R58, 0x5410, R53 ;  /* 0x000054103a437816 */ /* 0x000fe40000000035 */
[----:B------:R-:W-:Y:S02]  /*2cf30*/  PRMT R64, R3, 0x5410, R55 ;  /* 0x0000541003407816 */ /* 0x000fe40000000037 */
[--C-:B------:R-:W-:Y:S01]  /*2cf40*/  SHF.R.U32.HI R45, RZ, 0x10, R56.reuse ;  /* 0x00000010ff2d7819 */ /* 0x100fe20000011638 */
[----:B------:R-:W2:Y:S01]  /*2cf50*/  LDSM.16.MT88.4 R52, [R205+0x5800] ;  /* 0x00580000cd34783b */ /* 0x000ea20000004200 */
[----:B------:R-:W-:Y:S01]  /*2cf60*/  SHF.R.U32.HI R58, RZ, 0x8, R57 ;  /* 0x00000008ff3a7819 */ /* 0x000fe20000011639 */
[--C-:B------:R-:W-:Y:S01]  /*2cf70*/  HSET2.LE.AND R42, R67, R141.reuse, PT ;  /* 0x0000008d432a7233 */ /* 0x100fe20003803000 */
[----:B------:R-:W-:Y:S01]  /*2cf80*/  LOP3.LUT R3, R56, 0xffff, RZ, 0xc0, !PT ;  /* 0x0000ffff38037812 */ /* 0x000fe200078ec0ff */
[--C-:B------:R-:W-:Y:S01]  /*2cf90*/  HSET2.LE.AND R43, R64, R141.reuse, PT ;  /* 0x0000008d402b7233 */ /* 0x100fe20003803000 */
[----:B------:R-:W-:Y:S02]  /*2cfa0*/  SHF.R.U32.HI R57, RZ, 0x18, R56 ;  /* 0x00000018ff397819 */ /* 0x000fe40000011638 */
[----:B------:R-:W-:Y:S02]  /*2cfb0*/  LOP3.LUT R44, R0, 0xffff, RZ, 0xc0, !PT ;  /* 0x0000ffff002c7812 */ /* 0x000fe400078ec0ff */
[----:B------:R-:W-:Y:S02]  /*2cfc0*/  LOP3.LUT R45, R45, 0xff, RZ, 0xc0, !PT ;  /* 0x000000ff2d2d7812 */ /* 0x000fe400078ec0ff */
[----:B------:R-:W-:Y:S02]  /*2cfd0*/  LOP3.LUT R59, R56, 0xff, RZ, 0xc0, !PT ;  /* 0x000000ff383b7812 */ /* 0x000fe400078ec0ff */
[----:B------:R-:W-:Y:S02]  /*2cfe0*/  SHF.R.U32.HI R56, RZ, 0x8, R3 ;  /* 0x00000008ff387819 */ /* 0x000fe40000011603 */
[----:B------:R-:W-:Y:S02]  /*2cff0*/  PRMT R57, R45, 0x5410, R57 ;  /* 0x000054102d397816 */ /* 0x000fe40000000039 */
[----:B------:R-:W-:Y:S02]  /*2d000*/  SHF.R.U32.HI R45, RZ, 0x10, R0 ;  /* 0x00000010ff2d7819 */ /* 0x000fe40000011600 */
[----:B------:R-:W-:Y:S01]  /*2d010*/  LOP3.LUT R3, R0, 0xff, RZ, 0xc0, !PT ;  /* 0x000000ff00037812 */ /* 0x000fe200078ec0ff */
[--C-:B------:R-:W-:Y:S01]  /*2d020*/  HSET2.LE.AND R41, R57, R141.reuse, PT ;  /* 0x0000008d39297233 */ /* 0x100fe20003803000 */
        /* <DEDUP_REMOVED lines=8> */
[----:B------:R-:W-:Y:S01]  /*2d0b0*/  PRMT R3, R0, 0x5410, R3 ;  /* 0x0000541000037816 */ /* 0x000fe20000000003 */
[----:B------:R-:W3:Y:S01]  /*2d0c0*/  LDSM.16.MT88.4 R56, [R206+0x5800] ;  /* 0x00580000ce38783b */ /* 0x000ee20000004200 */
[----:B------:R-:W-:Y:S01]  /*2d0d0*/  LOP3.LUT R0, R68, 0xff, RZ, 0xc0, !PT ;  /* 0x000000ff44007812 */ /* 0x000fe200078ec0ff */
[--C-:B------:R-:W-:Y:S01]  /*2d0e0*/  HSET2.LE.AND R46, R62, R141.reuse, PT ;  /* 0x0000008d3e2e7233 */ /* 0x100fe20003803000 */
[----:B------:R-:W-:Y:S01]  /*2d0f0*/  LOP3.LUT R40, R131, R40, RZ, 0xc0, !PT ;  /* 0x0000002883287212 */ /* 0x000fe200078ec0ff */
[--C-:B------:R-:W-:Y:S01]  /*2d100*/  HSET2.LE.AND R45, R3, R141.reuse, PT ;  /* 0x0000008d032d7233 */ /* 0x100fe20003803000 */
[----:B------:R-:W-:Y:S02]  /*2d110*/  PRMT R47, R0, 0x5410, R72 ;  /* 0x00005410002f7816 */ /* 0x000fe40000000048 */
[----:B------:R-:W-:Y:S01]  /*2d120*/  LOP3.LUT R41, R132, R41, RZ, 0xc0, !PT ;  /* 0x0000002984297212 */ /* 0x000fe200078ec0ff */
[----:B------:R-:W-:Y:S01]  /*2d130*/  IMAD.MOV.U32 R132, RZ, RZ, R37 ;  /* 0x000000ffff847224 */ /* 0x000fe200078e0025 */
[----:B------:R-:W-:Y:S01]  /*2d140*/  LOP3.LUT R42, R130, R42, RZ, 0xc0, !PT ;  /* 0x0000002a822a7212 */ /* 0x000fe200078ec0ff */
[--C-:B------:R-:W-:Y:S01]  /*2d150*/  HSET2.LE.AND R47, R47, R141.reuse, PT ;  /* 0x0000008d2f2f7233 */ /* 0x100fe20003803000 */
[----:B------:R-:W-:Y:S02]  /*2d160*/  LOP3.LUT R43, R129, R43, RZ, 0xc0, !PT ;  /* 0x0000002b812b7212 */ /* 0x000fe400078ec0ff */
[-C--:B------:R-:W-:Y:S02]  /*2d170*/  LOP3.LUT R50, R63, R238.reuse, R74, 0x96, !PT ;  /* 0x000000ee3f327212 */ /* 0x080fe400078e964a */
[----:B------:R-:W-:Y:S02]  /*2d180*/  LOP3.LUT R48, R65, R238, R82, 0x96, !PT ;  /* 0x000000ee41307212 */ /* 0x000fe400078e9652 */
[----:B------:R-:W-:Y:S01]  /*2d190*/  LOP3.LUT R44, R138, R44, RZ, 0xc0, !PT ;  /* 0x0000002c8a2c7212 */ /* 0x000fe200078ec0ff */
[-C--:B--2---:R-:W-:Y:S05]  /*2d1a0*/  HMMA.16816.F32 R4, R40, R52.reuse, R4 ;  /* 0x000000342804723c */ /* 0x084fea0000001804 */
[----:B------:R-:W-:Y:S01]  /*2d1b0*/  LOP3.LUT R45, R137, R45, RZ, 0xc0, !PT ;  /* 0x0000002d892d7212 */ /* 0x000fe200078ec0ff */
[----:B------:R-:W-:Y:S01]  /*2d1c0*/  IMAD.WIDE.U32 R50, R50, -0x2daee0ad, RZ ;  /* 0xd2511f5332327825 */ /* 0x000fe200078e00ff */
[----:B------:R-:W-:Y:S02]  /*2d1d0*/  LOP3.LUT R46, R133, R46, RZ, 0xc0, !PT ;  /* 0x0000002e852e7212 */ /* 0x000fe400078ec0ff */
[----:B------:R-:W-:Y:S03]  /*2d1e0*/  LOP3.LUT R47, R136, R47, RZ, 0xc0, !PT ;  /* 0x0000002f882f7212 */ /* 0x000fe600078ec0ff */
[----:B------:R-:W-:Y:S01]  /*2d1f0*/  IMAD.WIDE.U32 R48, R48, -0x2daee0ad, RZ ;  /* 0xd2511f5330307825 */ /* 0x000fe200078e00ff */
[-C--:B------:R-:W-:Y:S02]  /*2d200*/  LOP3.LUT R3, R51, R237.reuse, R66, 0x96, !PT ;  /* 0x000000ed33037212 */ /* 0x080fe400078e9642 */
[----:B------:R-:W-:Y:S01]  /*2d210*/  LOP3.LUT R51, R50, 0xffff, RZ, 0xc0, !PT ;  /* 0x0000ffff32337812 */ /* 0x000fe200078ec0ff */
[C---:B------:R-:W-:Y:S04]  /*2d220*/  HMMA.16816.F32 R8, R44.reuse, R52, R8 ;  /* 0x000000342c08723c */ /* 0x040fe80000001808 */
[----:B------:R-:W-:Y:S01]  /*2d230*/  SHF.R.U32.HI R51, RZ, 0x8, R51 ;  /* 0x00000008ff337819 */ /* 0x000fe20000011633 */
[----:B------:R-:W-:Y:S01]  /*2d240*/  IMAD.MOV.U32 R133, RZ, RZ, R36 ;  /* 0x000000ffff857224 */ /* 0x000fe200078e0024 */
[----:B------:R-:W-:Y:S02]  /*2d250*/  LOP3.LUT R62, R48, 0xff, RZ, 0xc0, !PT ;  /* 0x000000ff303e7812 */ /* 0x000fe400078ec0ff */
[-C--:B------:R-:W-:Y:S04]  /*2d260*/  HMMA.16816.F32 R12, R44, R54.reuse, R12 ;  /* 0x000000362c0c723c */ /* 0x080fe8000000180c */
[--C-:B------:R-:W-:Y:S02]  /*2d270*/  SHF.R.U32.HI R52, RZ, 0x10, R50.reuse ;  /* 0x00000010ff347819 */ /* 0x100fe40000011632 */
[----:B------:R-:W-:Y:S02]  /*2d280*/  LOP3.LUT R53, R50, 0xff, RZ, 0xc0, !PT ;  /* 0x000000ff32357812 */ /* 0x000fe400078ec0ff */
[C---:B------:R-:W-:Y:S04]  /*2d290*/  HMMA.16816.F32 R16, R40.reuse, R54, R16 ;  /* 0x000000362810723c */ /* 0x040fe80000001810 */
[----:B------:R-:W-:Y:S02]  /*2d2a0*/  SHF.R.U32.HI R50, RZ, 0x18, R50 ;  /* 0x00000018ff327819 */ /* 0x000fe40000011632 */
[----:B------:R-:W-:Y:S02]  /*2d2b0*/  PRMT R146, R53, 0x5410, R51 ;  /* 0x0000541035927816 */ /* 0x000fe40000000033 */
[-C--:B---3--:R-:W-:Y:S04]  /*2d2c0*/  HMMA.16816.F32 R20, R40, R56.reuse, R20 ;  /* 0x000000382814723c */ /* 0x088fe80000001814 */
[----:B------:R-:W-:Y:S01]  /*2d2d0*/  LOP3.LUT R55, R48, 0xffff, RZ, 0xc0, !PT ;  /* 0x0000ffff30377812 */ /* 0x000fe200078ec0ff */
[--C-:B------:R-:W-:Y:S01]  /*2d2e0*/  HSET2.LE.AND R146, R146, R141.reuse, PT ;  /* 0x0000008d92927233 */ /* 0x100fe20003803000 */
[----:B------:R-:W-:Y:S02]  /*2d2f0*/  LOP3.LUT R0, R49, R237, R78, 0x96, !PT ;  /* 0x000000ed31007212 */ /* 0x000fe400078e964e */
[C---:B------:R-:W-:Y:S04]  /*2d300*/  HMMA.16816.F32 R24, R44.reuse, R56, R24 ;  /* 0x000000382c18723c */ /* 0x040fe80000001818 */
[----:B------:R-:W-:Y:S02]  /*2d310*/  LOP3.LUT R49, R52, 0xff, RZ, 0xc0, !PT ;  /* 0x000000ff34317812 */ /* 0x000fe400078ec0ff */
[----:B------:R-:W-:Y:S02]  /*2d320*/  SHF.R.U32.HI R139, RZ, 0x10, R48 ;  /* 0x00000010ff8b7819 */ /* 0x000fe40000011630 */
[-C--:B------:R-:W-:Y:S04]  /*2d330*/  HMMA.16816.F32 R28, R44, R58.reuse, R28 ;  /* 0x0000003a2c1c723c */ /* 0x080fe8000000181c */
[----:B------:R-:W-:Y:S02]  /*2d340*/  PRMT R147, R49, 0x5410, R50 ;  /* 0x0000541031937816 */ /* 0x000fe40000000032 */
[--C-:B------:R-:W-:Y:S02]  /*2d350*/  SHF.R.U32.HI R49, RZ, 0x10, R3.reuse ;  /* 0x00000010ff317819 */ /* 0x100fe40000011603 */
[----:B------:R-:W-:Y:S04]  /*2d360*/  HMMA.16816.F32 R32, R40, R58, R32 ;  /* 0x0000003a2820723c */ /* 0x000fe80000001820 */
[----:B------:R-:W-:Y:S01]  /*2d370*/  SHF.R.U32.HI R63, RZ, 0x18, R48 ;  /* 0x00000018ff3f7819 */ /* 0x000fe20000011630 */
[--C-:B------:R-:W-:Y:S01]  /*2d380*/  HSET2.LE.AND R147, R147, R141.reuse, PT ;  /* 0x0000008d93937233 */ /* 0x100fe20003803000 */
[----:B------:R-:W-:Y:S02]  /*2d390*/  LOP3.LUT R48, R3, 0xffff, RZ, 0xc0, !PT ;  /* 0x0000ffff03307812 */ /* 0x000fe400078ec0ff */
[----:B------:R-:W-:Y:S04]  /*2d3a0*/  LOP3.LUT R52, R49, 0xff, RZ, 0xc0, !PT ;  /* 0x000000ff31347812 */ /* 0x000fe800078ec0ff */
[----:B------:R-:W-:Y:S02]  /*2d3b0*/  SHF.R.U32.HI R53, RZ, 0x8, R48 ;  /* 0x00000008ff357819 */ /* 0x000fe40000011630 */
[----:B------:R-:W-:Y:S01]  /*2d3c0*/  LOP3.LUT R56, R3, 0xff, RZ, 0xc0, !PT ;  /* 0x000000ff03387812 */ /* 0x000fe200078ec0ff */
[----:B------:R-:W2:Y:S01]  /*2d3d0*/  LDSM.16.MT88.4 R48, [R206+0x5c00] ;  /* 0x005c0000ce30783b */ /* 0x000ea20000004200 */
[----:B------:R-:W-:Y:S02]  /*2d3e0*/  SHF.R.U32.HI R54, RZ, 0x18, R3 ;  /* 0x00000018ff367819 */ /* 0x000fe40000011603 */
[C---:B------:R-:W-:Y:S02]  /*2d3f0*/  LOP3.LUT R3, R0.reuse, 0xffff, RZ, 0xc0, !PT ;  /* 0x0000ffff00037812 */ /* 0x040fe400078ec0ff */
[----:B------:R-:W-:Y:S02]  /*2d400*/  LOP3.LUT R57, R0, 0xff, RZ, 0xc0, !PT ;  /* 0x000000ff00397812 */ /* 0x000fe400078ec0ff */
[----:B------:R-:W-:Y:S02]  /*2d410*/  SHF.R.U32.HI R3, RZ, 0x8, R3 ;  /* 0x00000008ff037819 */ /* 0x000fe40000011603 */
[----:B------:R-:W-:Y:S02]  /*2d420*/  PRMT R54, R52, 0x5410, R54 ;  /* 0x0000541034367816 */ /* 0x000fe40000000036 */
[--C-:B------:R-:W-:Y:S02]  /*2d430*/  SHF.R.U32.HI R52, RZ, 0x10, R0.reuse ;  /* 0x00000010ff347819 */ /* 0x100fe40000011600 */
[----:B------:R-:W-:Y:S01]  /*2d440*/  PRMT R53, R56, 0x5410, R53 ;  /* 0x0000541038357816 */ /* 0x000fe20000000035 */
[--C-:B------:R-:W-:Y:S01]  /*2d450*/  HSET2.LE.AND R145, R54, R141.reuse, PT ;  /* 0x0000008d36917233 */ /* 0x100fe20003803000 */
[----:B------:R-:W-:Y:S02]  /*2d460*/  PRMT R57, R57, 0x5410, R3 ;  /* 0x0000541039397816 */ /* 0x000fe40000000003 */
[----:B------:R-:W-:Y:S01]  /*2d470*/  SHF.R.U32.HI R3, RZ, 0x18, R0 ;  /* 0x00000018ff037819 */ /* 0x000fe20000011600 */
[--C-:B------:R-:W-:Y:S01]  /*2d480*/  HSET2.LE.AND R144, R53, R141.reuse, PT ;  /* 0x0000008d35907233 */ /* 0x100fe20003803000 */
[----:B------:R-:W-:Y:S01]  /*2d490*/  LOP3.LUT R0, R52, 0xff, RZ, 0xc0, !PT ;  /* 0x000000ff34007812 */ /* 0x000fe200078ec0ff */
[--C-:B------:R-:W-:Y:S01]  /*2d4a0*/  HSET2.LE.AND R136, R57, R141.reuse, PT ;  /* 0x0000008d39887233 */ /* 0x100fe20003803000 */
[----:B------:R-:W-:Y:S02]  /*2d4b0*/  LOP3.LUT R139, R139, 0xff, RZ, 0xc0, !PT ;  /* 0x000000ff8b8b7812 */ /* 0x000fe400078ec0ff */
[----:B------:R-:W-:Y:S02]  /*2d4c0*/  SHF.R.U32.HI R55, RZ, 0x8, R55 ;  /* 0x00000008ff377819 */ /* 0x000fe40000011637 */
[----:B------:R-:W-:Y:S01]  /*2d4d0*/  PRMT R0, R0, 0x5410, R3 ;  /* 0x0000541000007816 */ /* 0x000fe20000000003 */
[----:B------:R-:W-:Y:S01]  /*2d4e0*/  IMAD.MOV.U32 R3, RZ, RZ, R38 ;  /* 0x000000ffff037224 */ /* 0x000fe200078e0026 */
[----:B------:R-:W-:Y:S02]  /*2d4f0*/  PRMT R139, R139, 0x5410, R63 ;  /* 0x000054108b8b7816 */ /* 0x000fe4000000003f */
[----:B------:R-:W-:Y:S01]  /*2d500*/  PRMT R55, R62, 0x5410, R55 ;  /* 0x000054103e377816 */ /* 0x000fe20000000037 */
[--C-:B------:R-:W-:Y:S01]  /*2d510*/  HSET2.LE.AND R137, R0, R141.reuse, PT ;  /* 0x0000008d00897233 */ /* 0x100fe20003803000 */
[----:B------:R-:W-:Y:S01]  /*2d520*/  LOP3.LUT R144, R76, R144, RZ, 0xc0, !PT ;  /* 0x000000904c907212 */ /* 0x000fe200078ec0ff */
[--C-:B------:R-:W-:Y:S01]  /*2d530*/  HSET2.LE.AND R139, R139, R141.reuse, PT ;  /* 0x0000008d8b8b7233 */ /* 0x100fe20003803000 */
[----:B------:R-:W-:Y:S01]  /*2d540*/  LOP3.LUT R145, R71, R145, RZ, 0xc0, !PT ;  /* 0x0000009147917212 */ /* 0x000fe200078ec0ff */
[----:B------:R-:W-:Y:S01]  /*2d550*/  HSET2.LE.AND R138, R55, R141, PT ;  /* 0x0000008d378a7233 */ /* 0x000fe20003803000 */
[----:B------:R-:W-:Y:S01]  /*2d560*/  LOP3.LUT R146, R69, R146, RZ, 0xc0, !PT ;  /* 0x0000009245927212 */ /* 0x000fe200078ec0ff */
[----:B------:R-:W-:Y:S01]  /*2d570*/  FADD.FTZ R0, R188, R191 ;  /* 0x000000bfbc007221 */ /* 0x000fe20000010000 */
[----:B------:R-:W-:Y:S02]  /*2d580*/  LOP3.LUT R147, R60, R147, RZ, 0xc0, !PT ;  /* 0x000000933c937212 */ /* 0x000fe400078ec0ff */
[----:B------:R-:W-:Y:S01]  /*2d590*/  LOP3.LUT R139, R2, R139, RZ, 0xc0, !PT ;  /* 0x0000008b028b7212 */ /* 0x000fe200078ec0ff */
[----:B------:R-:W-:Y:S01]  /*2d5a0*/  FADD.FTZ R0, R184, R0 ;  /* 0x00000000b8007221 */ /* 0x000fe20000010000 */
[----:B------:R-:W-:Y:S01]  /*2d5b0*/  LOP3.LUT R136, R73, R136, RZ, 0xc0, !PT ;  /* 0x0000008849887212 */ /* 0x000fe200078ec0ff */
[----:B------:R-:W-:Y:S01]  /*2d5c0*/  FADD.FTZ R2, R189, R194 ;  /* 0x000000c2bd027221 */ /* 0x000fe20000010000 */
[----:B------:R-:W-:Y:S01]  /*2d5d0*/  LOP3.LUT R137, R70, R137, RZ, 0xc0, !PT ;  /* 0x0000008946897212 */ /* 0x000fe200078ec0ff */
[-C--:B------:R-:W-:Y:S05]  /*2d5e0*/  HMMA.16816.F32 R164, R144, R160.reuse, R4 ;  /* 0x000000a090a4723c */ /* 0x080fea0000001804 */
[----:B------:R-:W-:Y:S01]  /*2d5f0*/  LOP3.LUT R138, R61, R138, RZ, 0xc0, !PT ;  /* 0x0000008a3d8a7212 */ /* 0x000fe200078ec0ff */
[----:B------:R-:W-:Y:S02]  /*2d600*/  FADD.FTZ R0, R185, R0 ;  /* 0x00000000b9007221 */ /* 0x000fe40000010000 */
[----:B------:R-:W-:Y:S04]  /*2d610*/  FADD.FTZ R2, R186, R2 ;  /* 0x00000002ba027221 */ /* 0x000fe80000010000 */
[C---:B------:R-:W-:Y:S04]  /*2d620*/  HMMA.16816.F32 R152, R136.reuse, R160, R8 ;  /* 0x000000a08898723c */ /* 0x040fe80000001808 */
[----:B------:R-:W-:Y:S02]  /*2d630*/  FADD.FTZ R0, R181, R0 ;  /* 0x00000000b5007221 */ /* 0x000fe40000010000 */
[----:B------:R-:W-:Y:S02]  /*2d640*/  FADD.FTZ R2, R187, R2 ;  /* 0x00000002bb027221 */ /* 0x000fe40000010000 */
[-C--:B------:R-:W-:Y:S04]  /*2d650*/  HMMA.16816.F32 R148, R136, R162.reuse, R12 ;  /* 0x000000a28894723c */ /* 0x080fe8000000180c */
[----:B------:R-:W-:Y:S02]  /*2d660*/  FADD.FTZ R0, R192, R0 ;  /* 0x00000000c0007221 */ /* 0x000fe40000010000 */
[----:B------:R-:W-:Y:S02]  /*2d670*/  FADD.FTZ R2, R190, R2 ;  /* 0x00000002be027221 */ /* 0x000fe40000010000 */
[C---:B------:R-:W-:Y:S04]  /*2d680*/  HMMA.16816.F32 R160, R144.reuse, R162, R16 ;  /* 0x000000a290a0723c */ /* 0x040fe80000001810 */
[----:B------:R-:W-:Y:S04]  /*2d690*/  FADD.FTZ R2, R183, R2 ;  /* 0x00000002b7027221 */ /* 0x000fe80000010000 */
[-C--:B--2---:R-:W-:Y:S01]  /*2d6a0*/  HMMA.16816.F32 R156, R144, R48.reuse, R20 ;  /* 0x00000030909c723c */ /* 0x084fe20000001814 */
[----:B------:R2:W-:Y:S04]  /*2d6b0*/  STL [R1+0x6c], R2 ;  /* 0x00006c0201007387 */ /* 0x0005e80000100800 */
[----:B------:R1:W-:Y:S03]  /*2d6c0*/  STL [R1+0x68], R0 ;  /* 0x0000680001007387 */ /* 0x0003e60000100800 */
[C---:B------:R-:W-:Y:S08]  /*2d6d0*/  HMMA.16816.F32 R140, R136.reuse, R48, R24 ;  /* 0x00000030888c723c */ /* 0x040ff00000001818 */
[-C--:B------:R-:W-:Y:S08]  /*2d6e0*/  HMMA.16816.F32 R136, R136, R50.reuse, R28 ;  /* 0x000000328888723c */ /* 0x080ff0000000181c */
[----:B------:R-:W-:Y:S04]  /*2d6f0*/  HMMA.16816.F32 R144, R144, R50, R32 ;  /* 0x000000329090723c */ /* 0x000fe80000001820 */
[----:B--2---:R-:W-:Y:S04]  /*2d700*/  IMAD.MOV.U32 R2, RZ, RZ, R39 ;  /* 0x000000ffff027224 */ /* 0x004fe800078e0027 */
[----:B-1----:R-:W-:-:S05]  /*2d710*/  @P0 BRA `(.L_x_906) ;  /* 0xffff13c000000947 */ /* 0x002fca000383ffff */
.L_x_903:
[----:B-----5:R1:W5:Y:S04]  /*2d720*/  LD.E R26, [R134.64+0xd8] ;  /* 0x0000d804861a7980 */ /* 0x020368000c101900 */
[----:B------:R1:W5:Y:S01]  /*2d730*/  LD.E R4, [R134.64+0x17c] ;  /* 0x00017c0486047980 */ /* 0x000362000c101900 */
[----:B------:R-:W-:-:S02]  /*2d740*/  MOV R7, 0x1f ;  /* 0x0000001f00077802 */ /* 0x000fc40000000f00 */
[----:B------:R-:W-:Y:S01]  /*2d750*/  MOV R6, 0xffffffff ;  /* 0xffffffff00067802 */ /* 0x000fe20000000f00 */
[----:B------:R-:W-:Y:S05]  /*2d760*/  BRA.DIV ~URZ, `(.L_x_907) ;  /* 0x000015327f007947 */ /* 0x000fea000b800000 */
[----:B------:R-:W2:Y:S04]  /*2d770*/  LDL R2, [R1+0x28c] ;  /* 0x00028c0001027983 */ /* 0x000ea80000100800 */
[----:B--2---:R2:W3:Y:S02]  /*2d780*/  SHFL.BFLY PT, R0, R2, 0x2, 0x1f ;  /* 0x0c401f0002007f89 */ /* 0x0044e400000e0000 */
.L_x_922:
[----:B--2---:R-:W2:Y:S02]  /*2d790*/  LDL.LU R2, [R1+0x28c] ;  /* 0x00028c0001027983 */ /* 0x004ea40000300800 */
[----:B--23--:R-:W-:Y:S01]  /*2d7a0*/  FADD.FTZ R0, R0, R2 ;  /* 0x0000000200007221 */ /* 0x00cfe20000010000 */
[----:B------:R-:W-:Y:S05]  /*2d7b0*/  BRA.DIV ~URZ, `(.L_x_908) ;  /* 0x000015427f007947 */ /* 0x000fea000b800000 */
[----:B------:R-:W2:Y:S04]  /*2d7c0*/  LDL.LU R7, [R1+0x6c] ;  /* 0x00006c0001077983 */ /* 0x000ea80000300800 */
[----:B------:R-:W3:Y:S04]  /*2d7d0*/  LDL.LU R6, [R1+0x68] ;  /* 0x0000680001067983 */ /* 0x000ee80000300800 */
[----:B------:R-:W4:Y:S04]  /*2d7e0*/  LDL.LU R10, [R1+0x288] ;  /* 0x00028800010a7983 */ /* 0x000f280000300800 */
[----:B------:R-:W1:Y:S02]  /*2d7f0*/  SHFL.BFLY PT, R8, R0, 0x1, 0x1f ;  /* 0x0c201f0000087f89 */ /* 0x000e6400000e0000 */
[----:B-1----:R-:W-:-:S02]  /*2d800*/  FADD.FTZ R23, R0, R8 ;  /* 0x0000000800177221 */ /* 0x002fc40000010000 */
[----:B--2---:R-:W1:Y:S04]  /*2d810*/  SHFL.BFLY PT, R3, R7, 0x2, 0x1f ;  /* 0x0c401f0007037f89 */ /* 0x004e6800000e0000 */
[----:B---3--:R-:W2:Y:S04]  /*2d820*/  SHFL.BFLY PT, R2, R6, 0x2, 0x1f ;  /* 0x0c401f0006027f89 */ /* 0x008ea800000e0000 */
[----:B----4-:R-:W3:Y:S01]  /*2d830*/  SHFL.BFLY PT, R5, R10, 0x2, 0x1f ;  /* 0x0c401f000a057f89 */ /* 0x010ee200000e0000 */
[----:B-1----:R-:W-:Y:S02]  /*2d840*/  FADD.FTZ R3, R3, R7 ;  /* 0x0000000703037221 */ /* 0x002fe40000010000 */
[----:B--2---:R-:W-:-:S03]  /*2d850*/  FADD.FTZ R2, R2, R6 ;  /* 0x0000000602027221 */ /* 0x004fc60000010000 */
[----:B------:R-:W1:Y:S01]  /*2d860*/  SHFL.BFLY PT, R7, R3, 0x1, 0x1f ;  /* 0x0c201f0003077f89 */ /* 0x000e6200000e0000 */
[----:B---3--:R-:W-:-:S03]  /*2d870*/  FADD.FTZ R5, R5, R10 ;  /* 0x0000000a05057221 */ /* 0x008fc60000010000 */
[----:B------:R-:W2:Y:S04]  /*2d880*/  SHFL.BFLY PT, R6, R2, 0x1, 0x1f ;  /* 0x0c201f0002067f89 */ /* 0x000ea800000e0000 */
[----:B------:R3:W4:Y:S01]  /*2d890*/  SHFL.BFLY PT, R9, R5, 0x1, 0x1f ;  /* 0x0c201f0005097f89 */ /* 0x00072200000e0000 */
[----:B-1----:R-:W-:Y:S02]  /*2d8a0*/  FADD.FTZ R22, R3, R7 ;  /* 0x0000000703167221 */ /* 0x002fe40000010000 */
[----:B--2---:R-:W-:Y:S02]  /*2d8b0*/  FADD.FTZ R21, R2, R6 ;  /* 0x0000000602157221 */ /* 0x004fe40000010000 */
.L_x_923:
[----:B------:R-:W2:Y:S01]  /*2d8c0*/  LDL R28, [R1+0x2dc] ;  /* 0x0002dc00011c7983 */ /* 0x000ea20000100800 */
[----:B------:R-:W-:Y:S01]  /*2d8d0*/  FSETP.NE.FTZ.AND P4, PT, R22, RZ, PT ;  /* 0x000000ff1600720b */ /* 0x000fe20003f95000 */
[----:B------:R-:W-:Y:S01]  /*2d8e0*/  IMAD.MOV.U32 R3, RZ, RZ, 0x3f800000 ;  /* 0x3f800000ff037424 */ /* 0x000fe200078e00ff */
[----:B------:R-:W-:Y:S01]  /*2d8f0*/  FSETP.NE.FTZ.AND P5, PT, R23, RZ, PT ;  /* 0x000000ff1700720b */ /* 0x000fe20003fb5000 */
[----:B------:R-:W1:Y:S01]  /*2d900*/  S2R R46, SR_TID.X ;  /* 0x00000000002e7919 */ /* 0x000e620000002100 */
[----:B----4-:R-:W-:Y:S01]  /*2d910*/  FADD.FTZ R20, R9, R5 ;  /* 0x0000000509147221 */ /* 0x010fe20000010000 */
[----:B------:R-:W-:Y:S01]  /*2d920*/  FSETP.NE.FTZ.AND P3, PT, R21, RZ, PT ;  /* 0x000000ff1500720b */ /* 0x000fe20003f75000 */
[----:B---3--:R-:W-:Y:S01]  /*2d930*/  IMAD.MOV.U32 R5, RZ, RZ, 0x3f800000 ;  /* 0x3f800000ff057424 */ /* 0x008fe200078e00ff */
[----:B------:R-:W-:-:S02]  /*2d940*/  MOV R0, 0x3f800000 ;  /* 0x3f80000000007802 */ /* 0x000fc40000000f00 */
[----:B------:R-:W-:Y:S02]  /*2d950*/  FSETP.NE.FTZ.AND P2, PT, R20, RZ, PT ;  /* 0x000000ff1400720b */ /* 0x000fe40003f55000 */
[----:B------:R-:W-:Y:S02]  /*2d960*/  MOV R2, 0x3f800000 ;  /* 0x3f80000000027802 */ /* 0x000fe40000000f00 */
[----:B------:R-:W3:Y:S08]  /*2d970*/  @P4 MUFU.RCP R3, R22 ;  /* 0x0000001600034308 */ /* 0x000ef00000001000 */
[----:B------:R-:W4:Y:S01]  /*2d980*/  @P5 MUFU.RCP R0, R23 ;  /* 0x0000001700005308 */ /* 0x000f220000001000 */
[----:B-1----:R-:W-:-:S07]  /*2d990*/  SHF.R.S32.HI R44, RZ, 0x1f, R46 ;  /* 0x0000001fff2c7819 */ /* 0x002fce000001142e */
[----:B------:R-:W1:Y:S01]  /*2d9a0*/  @P3 MUFU.RCP R2, R21 ;  /* 0x0000001500023308 */ /* 0x000e620000001000 */
[----:B---3-5:R-:W-:Y:S01]  /*2d9b0*/  FMUL.FTZ R3, R4, R3 ;  /* 0x0000000304037220 */ /* 0x028fe20000410000 */
[CC--:B------:R-:W-:Y:S02]  /*2d9c0*/  LEA.HI R27, R44.reuse, R46.reuse, RZ, 0x2 ;  /* 0x0000002e2c1b7211 */ /* 0x0c0fe400078f10ff */
[----:B------:R-:W-:Y:S01]  /*2d9d0*/  LEA.HI R44, R44, R46, RZ, 0x5 ;  /* 0x0000002e2c2c7211 */ /* 0x000fe200078f28ff */
[C---:B------:R-:W-:Y:S01]  /*2d9e0*/  FMUL.FTZ R166, R3.reuse, R166 ;  /* 0x000000a603a67220 */ /* 0x040fe20000410000 */
[----:B------:R-:W-:Y:S01]  /*2d9f0*/  SHF.R.S32.HI R45, RZ, 0x2, R27 ;  /* 0x00000002ff2d7819 */ /* 0x000fe2000001141b */
[C---:B------:R-:W-:Y:S01]  /*2da00*/  FMUL.FTZ R18, R3.reuse, R167 ;  /* 0x000000a703127220 */ /* 0x040fe20000410000 */
[----:B------:R-:W3:Y:S01]  /*2da10*/  @P2 MUFU.RCP R5, R20 ;  /* 0x0000001400052308 */ /* 0x000ee20000001000 */
[C---:B------:R-:W-:Y:S02]  /*2da20*/  FMUL.FTZ R162, R3.reuse, R162 ;  /* 0x000000a203a27220 */ /* 0x040fe40000410000 */
[C---:B------:R-:W-:Y:S01]  /*2da30*/  FMUL.FTZ R13, R3.reuse, R163 ;  /* 0x000000a3030d7220 */ /* 0x040fe20000410000 */
[----:B------:R-:W-:Y:S01]  /*2da40*/  F2FP.PACK_AB R18, R18, R166 ;  /* 0x000000a61212723e */ /* 0x000fe200000000ff */
[----:B------:R-:W-:-:S02]  /*2da50*/  FMUL.FTZ R158, R3, R158 ;  /* 0x0000009e039e7220 */ /* 0x000fc40000410000 */
[----:B------:R-:W-:Y:S01]  /*2da60*/  FMUL.FTZ R14, R3, R159 ;  /* 0x0000009f030e7220 */ /* 0x000fe20000410000 */
[----:B------:R-:W-:Y:S01]  /*2da70*/  F2FP.PACK_AB R13, R13, R162 ;  /* 0x000000a20d0d723e */ /* 0x000fe200000000ff */
[C---:B------:R-:W-:Y:S02]  /*2da80*/  FMUL.FTZ R146, R3.reuse, R146 ;  /* 0x0000009203927220 */ /* 0x040fe40000410000 */
[----:B------:R-:W-:Y:S01]  /*2da90*/  FMUL.FTZ R10, R3, R147 ;  /* 0x00000093030a7220 */ /* 0x000fe20000410000 */
[----:B------:R-:W-:Y:S01]  /*2daa0*/  SHF.R.S32.HI R3, RZ, 0x1f, R45 ;  /* 0x0000001fff037819 */ /* 0x000fe2000001142d */
[----:B----4-:R-:W-:Y:S01]  /*2dab0*/  FMUL.FTZ R0, R4, R0 ;  /* 0x0000000004007220 */ /* 0x010fe20000410000 */
[----:B------:R-:W-:Y:S01]  /*2dac0*/  F2FP.PACK_AB R14, R14, R158 ;  /* 0x0000009e0e0e723e */ /* 0x000fe200000000ff */
[----:B-1----:R-:W-:Y:S01]  /*2dad0*/  FMUL.FTZ R2, R4, R2 ;  /* 0x0000000204027220 */ /* 0x002fe20000410000 */
[----:B------:R-:W-:Y:S01]  /*2dae0*/  LEA.HI R3, R3, R45, RZ, 0x3 ;  /* 0x0000002d03037211 */ /* 0x000fe200078f18ff */
[----:B------:R-:W-:Y:S01]  /*2daf0*/  FMUL.FTZ R164, R0, R164 ;  /* 0x000000a400a47220 */ /* 0x000fe20000410000 */
[----:B------:R-:W-:Y:S01]  /*2db00*/  F2FP.PACK_AB R10, R10, R146 ;  /* 0x000000920a0a723e */ /* 0x000fe200000000ff */
[C---:B------:R-:W-:Y:S01]  /*2db10*/  FMUL.FTZ R19, R0.reuse, R165 ;  /* 0x000000a500137220 */ /* 0x040fe20000410000 */
[----:B------:R-:W-:Y:S01]  /*2db20*/  LOP3.LUT R3, R3, 0xfffffff8, RZ, 0xc0, !PT ;  /* 0xfffffff803037812 */ /* 0x000fe200078ec0ff */
[----:B------:R-:W-:-:S02]  /*2db30*/  FMUL.FTZ R160, R0, R160 ;  /* 0x000000a000a07220 */ /* 0x000fc40000410000 */
[C---:B------:R-:W-:Y:S01]  /*2db40*/  FMUL.FTZ R17, R0.reuse, R161 ;  /* 0x000000a100117220 */ /* 0x040fe20000410000 */
[----:B------:R-:W-:Y:S01]  /*2db50*/  IADD3 R3, R45, -R3, RZ ;  /* 0x800000032d037210 */ /* 0x000fe20007ffe0ff */
[C---:B------:R-:W-:Y:S01]  /*2db60*/  FMUL.FTZ R156, R0.reuse, R156 ;  /* 0x0000009c009c7220 */ /* 0x040fe20000410000 */
[----:B------:R-:W-:Y:S01]  /*2db70*/  F2FP.PACK_AB R19, R19, R164 ;  /* 0x000000a41313723e */ /* 0x000fe200000000ff */
[C---:B------:R-:W-:Y:S01]  /*2db80*/  FMUL.FTZ R15, R0.reuse, R157 ;  /* 0x0000009d000f7220 */ /* 0x040fe20000410000 */
[----:B------:R-:W-:Y:S01]  /*2db90*/  F2FP.PACK_AB R17, R17, R160 ;  /* 0x000000a01111723e */ /* 0x000fe200000000ff */
[C---:B------:R-:W-:Y:S02]  /*2dba0*/  FMUL.FTZ R144, R0.reuse, R144 ;  /* 0x0000009000907220 */ /* 0x040fe40000410000 */
[----:B------:R-:W-:Y:S01]  /*2dbb0*/  FMUL.FTZ R11, R0, R145 ;  /* 0x00000091000b7220 */ /* 0x000fe20000410000 */
[----:B------:R-:W-:Y:S01]  /*2dbc0*/  F2FP.PACK_AB R15, R15, R156 ;  /* 0x0000009c0f0f723e */ /* 0x000fe200000000ff */
[----:B---3--:R-:W-:Y:S01]  /*2dbd0*/  FMUL.FTZ R0, R4, R5 ;  /* 0x0000000504007220 */ /* 0x008fe20000410000 */
[----:B------:R-:W-:Y:S01]  /*2dbe0*/  LOP3.LUT R4, R27, 0xfffffffc, RZ, 0xc0, !PT ;  /* 0xfffffffc1b047812 */ /* 0x000fe200078ec0ff */
[C---:B------:R-:W-:Y:S01]  /*2dbf0*/  FMUL.FTZ R152, R2.reuse, R152 ;  /* 0x0000009802987220 */ /* 0x040fe20000410000 */
[----:B------:R-:W-:Y:S01]  /*2dc00*/  SHF.R.S32.HI R5, RZ, 0x5, R44 ;  /* 0x00000005ff057819 */ /* 0x000fe2000001142c */
[C---:B------:R-:W-:Y:S01]  /*2dc10*/  FMUL.FTZ R153, R2.reuse, R153 ;  /* 0x0000009902997220 */ /* 0x040fe20000410000 */
[----:B------:R-:W-:Y:S01]  /*2dc20*/  F2FP.PACK_AB R11, R11, R144 ;  /* 0x000000900b0b723e */ /* 0x000fe200000000ff */
        /* <DEDUP_REMOVED lines=8> */
[----:B------:R-:W-:Y:S01]  /*2dcb0*/  LEA.HI R2, R3, R3, RZ, 0x1 ;  /* 0x0000000303027211 */ /* 0x000fe200078f08ff */
[----:B------:R-:W-:Y:S01]  /*2dcc0*/  FMUL.FTZ R154, R0, R154 ;  /* 0x0000009a009a7220 */ /* 0x000fe20000410000 */
[----:B------:R-:W-:Y:S01]  /*2dcd0*/  F2FP.PACK_AB R12, R12, R140 ;  /* 0x0000008c0c0c723e */ /* 0x000fe200000000ff */
[C---:B------:R-:W-:Y:S01]  /*2dce0*/  FMUL.FTZ R155, R0.reuse, R155 ;  /* 0x0000009b009b7220 */ /* 0x040fe20000410000 */
        /* <DEDUP_REMOVED lines=8> */
[----:B------:R-:W-:Y:S01]  /*2dd70*/  SHF.R.S32.HI R0, RZ, 0x1, R2 ;  /* 0x00000001ff007819 */ /* 0x000fe20000011402 */
[----:B------:R-:W-:Y:S01]  /*2dd80*/  IMAD.IADD R4, R46, 0x1, -R4 ;  /* 0x000000012e047824 */ /* 0x000fe200078e0a04 */
[----:B------:R-:W-:-:S02]  /*2dd90*/  LOP3.LUT R2, R2, 0x3fffffe, RZ, 0xc0, !PT ;  /* 0x03fffffe02027812 */ /* 0x000fc400078ec0ff */
[----:B------:R-:W-:Y:S01]  /*2dda0*/  SHF.L.U32 R6, R0, 0x6, RZ ;  /* 0x0000000600067819 */ /* 0x000fe200000006ff */
[----:B------:R-:W-:Y:S01]  /*2ddb0*/  IMAD R4, R5, 0x100, R4 ;  /* 0x0000010005047824 */ /* 0x000fe200078e0204 */
[----:B------:R-:W-:Y:S02]  /*2ddc0*/  IADD3 R2, R3, -R2, RZ ;  /* 0x8000000203027210 */ /* 0x000fe40007ffe0ff */
[----:B------:R-:W-:Y:S02]  /*2ddd0*/  LOP3.LUT R3, R6, 0xc0, RZ, 0xc0, !PT ;  /* 0x000000c006037812 */ /* 0x000fe400078ec0ff */
[----:B------:R-:W-:Y:S01]  /*2dde0*/  LOP3.LUT R5, R0, 0x1, RZ, 0xc0, !PT ;  /* 0x0000000100057812 */ /* 0x000fe200078ec0ff */
[----:B------:R-:W-:Y:S01]  /*2ddf0*/  IMAD R2, R2, 0x10, R4 ;  /* 0x0000001002027824 */ /* 0x000fe200078e0204 */
[----:B------:R-:W-:Y:S02]  /*2de00*/  LEA.HI R3, R3, R3, RZ, 0x1d ;  /* 0x0000000303037211 */ /* 0x000fe400078fe8ff */
[----:B------:R-:W-:-:S02]  /*2de10*/  LOP3.LUT P0, RZ, R0, 0x2, RZ, 0xc0, !PT ;  /* 0x0000000200ff7812 */ /* 0x000fc4000780c0ff */
[----:B------:R-:W-:Y:S01]  /*2de20*/  ISETP.NE.U32.AND P1, PT, R5, 0x1, PT ;  /* 0x000000010500780c */ /* 0x000fe20003f25070 */
[----:B------:R-:W-:Y:S01]  /*2de30*/  IMAD.U32 R2, R2, 0x2, R3 ;  /* 0x0000000202027824 */ /* 0x000fe200078e0003 */
[----:B------:R-:W-:Y:S02]  /*2de40*/  MOV R4, 0xfffffff0 ;  /* 0xfffffff000047802 */ /* 0x000fe40000000f00 */
[----:B------:R-:W-:Y:S02]  /*2de50*/  F2FP.PACK_AB R5, R155, R154 ;  /* 0x0000009a9b05723e */ /* 0x000fe400000000ff */
[----:B------:R-:W-:Y:S02]  /*2de60*/  SEL R4, R4, 0x10, !P1 ;  /* 0x0000001004047807 */ /* 0x000fe40004800000 */
[----:B------:R-:W-:Y:S02]  /*2de70*/  SHF.L.U32 R0, R2, 0x1, RZ ;  /* 0x0000000102007819 */ /* 0x000fe400000006ff */
[----:B------:R-:W-:-:S02]  /*2de80*/  F2FP.PACK_AB R7, R7, R142 ;  /* 0x0000008e0707723e */ /* 0x000fc400000000ff */
[C---:B------:R-:W-:Y:S01]  /*2de90*/  IADD3 R2, R0.reuse, 0x20, RZ ;  /* 0x0000002000027810 */ /* 0x040fe20007ffe0ff */
[C---:B------:R-:W-:Y:S01]  /*2dea0*/  IMAD.IADD R3, R0.reuse, 0x1, R4 ;  /* 0x0000000100037824 */ /* 0x040fe200078e0204 */
[----:B------:R-:W-:Y:S01]  /*2deb0*/  @P0 IADD3 R2, R0, -0x20, RZ ;  /* 0xffffffe000020810 */ /* 0x000fe20007ffe0ff */
[----:B------:R-:W-:Y:S01]  /*2dec0*/  STS [R0], R19 ;  /* 0x0000001300007388 */ /* 0x000fe20000000800 */
[----:B------:R-:W-:-:S03]  /*2ded0*/  F2FP.PACK_AB R6, R139, R138 ;  /* 0x0000008a8b06723e */ /* 0x000fc600000000ff */
[----:B------:R-:W-:Y:S04]  /*2dee0*/  STS [R0+0x200], R18 ;  /* 0x0002001200007388 */ /* 0x000fe80000000800 */
[----:B------:R-:W-:Y:S04]  /*2def0*/  STS [R3], R17 ;  /* 0x0000001103007388 */ /* 0x000fe80000000800 */
[----:B------:R-:W-:Y:S04]  /*2df00*/  STS [R3+0x200], R13 ;  /* 0x0002000d03007388 */ /* 0x000fe80000000800 */
[----:B------:R-:W-:Y:S04]  /*2df10*/  STS [R0+0x1000], R153 ;  /* 0x0010009900007388 */ /* 0x000fe80000000800 */
[----:B------:R1:W-:Y:S04]  /*2df20*/  STS [R0+0x1200], R5 ;  /* 0x0012000500007388 */ /* 0x0003e80000000800 */
[----:B------:R3:W-:Y:S04]  /*2df30*/  STS [R3+0x1000], R16 ;  /* 0x0010001003007388 */ /* 0x0007e80000000800 */
        /* <DEDUP_REMOVED lines=10> */
[----:B---3--:R3:W5:Y:S04]  /*2dfe0*/  LD.E.64 R16, [R134.64+0x70] ;  /* 0x0000700486107980 */ /* 0x008768000c101b00 */
[----:B------:R3:W5:Y:S04]  /*2dff0*/  LD.E.64 R18, [R134.64+0x90] ;  /* 0x0000900486127980 */ /* 0x000768000c101b00 */
[----:B-1----:R-:W4:Y:S01]  /*2e000*/  LD.E.U16 R0, [R134.64+0x1c8] ;  /* 0x0001c80486007980 */ /* 0x002f22000c101500 */
[----:B--2---:R-:W-:-:S13]  /*2e010*/  ISETP.NE.AND P0, PT, R28, -0x1, PT ;  /* 0xffffffff1c00780c */ /* 0x004fda0003f05270 */
[----:B------:R-:W2:Y:S04]  /*2e020*/  @P0 LD.E.64 R8, [R134.64+0x88] ;  /* 0x0000880486080980 */ /* 0x000ea8000c101b00 */
[----:B------:R-:W3:Y:S01]  /*2e030*/  @!P0 LD.E.64 R2, [R134.64+0x80] ;  /* 0x0000800486028980 */ /* 0x000ee2000c101b00 */
[----:B------:R-:W1:Y:S03]  /*2e040*/  @P5 MUFU.LG2 R11, R23 ;  /* 0x00000017000b5308 */ /* 0x000e660000000c00 */
[----:B------:R-:W2:Y:S01]  /*2e050*/  S2R R47, SR_CTAID.Y ;  /* 0x00000000002f7919 */ /* 0x000ea20000002600 */
[----:B------:R-:W-:-:S04]  /*2e060*/  IMAD.MOV.U32 R24, RZ, RZ, 0x7f800000 ;  /* 0x7f800000ff187424 */ /* 0x000fc800078e00ff */
[----:B------:R-:W2:Y:S01]  /*2e070*/  @P4 MUFU.LG2 R10, R22 ;  /* 0x00000016000a4308 */ /* 0x000ea20000000c00 */
[----:B-1----:R-:W-:-:S07]  /*2e080*/  @P5 FMUL.FTZ R11, R11, 0.69314718246459960938 ;  /* 0x3f3172180b0b5820 */ /* 0x002fce0000410000 */
[----:B------:R-:W1:Y:S01]  /*2e090*/  @P2 MUFU.LG2 R13, R20 ;  /* 0x00000014000d2308 */ /* 0x000e620000000c00 */
[----:B------:R-:W-:Y:S02]  /*2e0a0*/  @P5 FFMA.FTZ R24, R26, R38, R11 ;  /* 0x000000261a185223 */ /* 0x000fe4000001000b */
[-C--:B--2---:R-:W-:Y:S02]  /*2e0b0*/  @P0 IMAD R6, R9, R28.reuse, RZ ;  /* 0x0000001c09060224 */ /* 0x084fe400078e02ff */
[----:B------:R-:W-:Y:S02]  /*2e0c0*/  @P0 IMAD.WIDE.U32 R4, R8, R28, RZ ;  /* 0x0000001c08040225 */ /* 0x000fe400078e00ff */
[----:B------:R2:W5:Y:S01]  /*2e0d0*/  @!P0 LD.E.64 R8, [R134.64+0x88] ;  /* 0x0000880486088980 */ /* 0x000562000c101b00 */
[C---:B----4-:R-:W-:Y:S01]  /*2e0e0*/  PRMT R11, R0.reuse, 0x7770, RZ ;  /* 0x00007770000b7816 */ /* 0x050fe200000000ff */
[----:B------:R-:W4:Y:S01]  /*2e0f0*/  @P3 MUFU.LG2 R7, R21 ;  /* 0x0000001500073308 */ /* 0x000f220000000c00 */
[----:B------:R-:W-:-:S02]  /*2e100*/  PRMT R0, R0, 0x7771, RZ ;  /* 0x0000777100007816 */ /* 0x000fc400000000ff */
[----:B------:R-:W-:-:S04]  /*2e110*/  ISETP.NE.AND P1, PT, R11, RZ, PT ;  /* 0x000000ff0b00720c */ /* 0x000fc80003f25270 */
[----:B------:R-:W-:Y:S01]  /*2e120*/  ISETP.NE.OR P5, PT, R0, RZ, !P1 ;  /* 0x000000ff0000720c */ /* 0x000fe20004fa5670 */
[----:B------:R-:W-:Y:S01]  /*2e130*/  @P4 FMUL.FTZ R10, R10, 0.69314718246459960938 ;  /* 0x3f3172180a0a4820 */ /* 0x000fe20000410000 */
[----:B------:R-:W-:Y:S01]  /*2e140*/  @!P0 SHF.R.S32.HI R12, RZ, 0x1f, R47 ;  /* 0x0000001fff0c8819 */ /* 0x000fe2000001142f */
[----:B---3--:R-:W-:Y:S01]  /*2e150*/  @!P0 IMAD R3, R3, R47, RZ ;  /* 0x0000002f03038224 */ /* 0x008fe200078e02ff */
[----:B------:R-:W-:Y:S01]  /*2e160*/  MOV R25, 0x7f800000 ;  /* 0x7f80000000197802 */ /* 0x000fe20000000f00 */
[----:B------:R-:W-:Y:S01]  /*2e170*/  @P4 FFMA.FTZ R25, R26, R37, R10 ;  /* 0x000000251a194223 */ /* 0x000fe2000001000a */
[----:B------:R-:W-:Y:S01]  /*2e180*/  @P0 MOV R22, R4 ;  /* 0x0000000400160202 */ /* 0x000fe20000000f00 */
[C---:B------:R-:W-:Y:S02]  /*2e190*/  @!P0 IMAD R10, R2.reuse, R12, R3 ;  /* 0x0000000c020a8224 */ /* 0x040fe400078e0203 */
[----:B-1----:R-:W-:Y:S02]  /*2e1a0*/  @P2 FMUL.FTZ R4, R13, 0.69314718246459960938 ;  /* 0x3f3172180d042820 */ /* 0x002fe40000410000 */
[----:B------:R-:W-:Y:S01]  /*2e1b0*/  @!P0 IMAD.WIDE.U32 R2, R2, R47, RZ ;  /* 0x0000002f02028225 */ /* 0x000fe200078e00ff */
[----:B------:R-:W-:Y:S03]  /*2e1c0*/  BSSY B1, `(.L_x_909) ;  /* 0x0000017000017945 */ /* 0x000fe60003800000 */
[----:B----4-:R-:W-:Y:S01]  /*2e1d0*/  @P3 FMUL.FTZ R7, R7, 0.69314718246459960938 ;  /* 0x3f31721807073820 */ /* 0x010fe20000410000 */
[----:B------:R-:W-:Y:S01]  /*2e1e0*/  MOV R20, 0x7f800000 ;  /* 0x7f80000000147802 */ /* 0x000fe20000000f00 */
[----:B------:R-:W-:Y:S01]  /*2e1f0*/  IMAD.MOV.U32 R21, RZ, RZ, 0x7f800000 ;  /* 0x7f800000ff157424 */ /* 0x000fe200078e00ff */
[----:B------:R-:W-:Y:S01]  /*2e200*/  PLOP3.LUT P4, PT, PT, PT, PT, 0x8, 0x0 ;  /* 0x000000000000781c */ /* 0x000fe20003f8e170 */
[----:B------:R-:W-:Y:S01]  /*2e210*/  @P0 IMAD.IADD R23, R5, 0x1, R6 ;  /* 0x0000000105170824 */ /* 0x000fe200078e0206 */
[----:B------:R-:W-:Y:S01]  /*2e220*/  @!P0 IADD3 R23, R3, R10, RZ ;  /* 0x0000000a03178210 */ /* 0x000fe20007ffe0ff */
[C---:B------:R-:W-:Y:S01]  /*2e230*/  @P2 FFMA.FTZ R21, R26.reuse, R39, R4 ;  /* 0x000000271a152223 */ /* 0x040fe20000010004 */
[----:B------:R-:W-:Y:S01]  /*2e240*/  @!P0 MOV R22, R2 ;  /* 0x0000000200168202 */ /* 0x000fe20000000f00 */
[----:B------:R-:W-:Y:S01]  /*2e250*/  @P3 FFMA.FTZ R20, R26, R36, R7 ;  /* 0x000000241a143223 */ /* 0x000fe20000010007 */
[----:B------:R-:W-:Y:S01]  /*2e260*/  CS2R R4, SRZ ;  /* 0x0000000000047805 */ /* 0x000fe2000001ff00 */
[----:B------:R-:W-:Y:S05]  /*2e270*/  @P5 BRA `(.L_x_910) ;  /* 0x000000b000005947 */ /* 0x000fea0003800000 */
[----:B--2---:R-:W-:Y:S01]  /*2e280*/  ISETP.NE.AND P0, PT, R28, -0x1, PT ;  /* 0xffffffff1c00780c */ /* 0x004fe20003f05270 */
[----:B------:R-:W-:-:S12]  /*2e290*/  BSSY B0, `(.L_x_911) ;  /* 0x0000005000007945 */ /* 0x000fd80003800000 */
[----:B------:R-:W-:Y:S05]  /*2e2a0*/  @P0 BRA `(.L_x_912) ;  /* 0x0000003000000947 */ /* 0x000fea0003800000 */
[----:B------:R-:W2:Y:S02]  /*2e2b0*/  LD.E R0, [R134.64+0xb4] ;  /* 0x0000b40486007980 */ /* 0x000ea4000c101900 */
[----:B--2---:R-:W-:-:S05]  /*2e2c0*/  IMAD R28, R0, R47, RZ ;  /* 0x0000002f001c7224 */ /* 0x004fca00078e02ff */
[----:B------:R1:W-:Y:S02]  /*2e2d0*/  STL [R1+0x2dc], R28 ;  /* 0x0002dc1c01007387 */ /* 0x0003e40000100800 */
.L_x_912:
[----:B------:R-:W-:Y:S05]  /*2e2e0*/  BSYNC B0 ;  /* 0x0000000000007941 */ /* 0x000fea0003800000 */
.L_x_911:
[----:B------:R-:W-:Y:S01]  /*2e2f0*/  PLOP3.LUT P4, PT, PT, PT, PT, 0x80, 0x0 ;  /* 0x000000000000781c */ /* 0x000fe20003f8f070 */
[--C-:B------:R-:W-:Y:S01]  /*2e300*/  IMAD.MOV.U32 R4, RZ, RZ, R28.reuse ;  /* 0x000000ffff047224 */ /* 0x100fe200078e001c */
[----:B------:R-:W-:Y:S02]  /*2e310*/  SHF.R.S32.HI R5, RZ, 0x1f, R28 ;  /* 0x0000001fff057819 */ /* 0x000fe4000001141c */
[----:B------:R-:W-:-:S04]  /*2e320*/  PRMT R0, RZ, 0x7610, R0 ;  /* 0x00007610ff007816 */ /* 0x000fc80000000000 */
.L_x_910:
[----:B--2---:R-:W-:Y:S05]  /*2e330*/  BSYNC B1 ;  /* 0x0000000000017941 */ /* 0x004fea0003800000 */
.L_x_909:
[----:B------:R-:W-:Y:S01]  /*2e340*/  LOP3.LUT P0, RZ, R0, 0xff, RZ, 0xc0, !PT ;  /* 0x000000ff00ff7812 */ /* 0x000fe2000780c0ff */
[----:B------:R2:W5:-:S12]  /*2e350*/  LD.E.64 R2, [R134.64+0xa0] ;  /* 0x0000a00486027980 */ /* 0x000558000c101b00 */
[----:B------:R-:W3:Y:S01]  /*2e360*/  @P0 LD.E.64 R6, [R134.64+0xb0] ;  /* 0x0000b00486060980 */ /* 0x000ee2000c101b00 */
        /* <DEDUP_REMOVED lines=8> */
.L_x_913:
[----:B--2---:R-:W-:Y:S01]  /*2e3f0*/  WARPSYNC 0xffffffff ;  /* 0xffffffff00007948 */ /* 0x004fe20003800000 */
[----:B------:R-:W-:Y:S01]  /*2e400*/  BAR.SYNC.DEFER_BLOCKING 0x0 ;  /* 0x0000000000007b1d */ /* 0x000fe20000010000 */
[----:B------:R-:W-:Y:S01]  /*2e410*/  IMAD R7, R47, R10, RZ ;  /* 0x0000000a2f077224 */ /* 0x000fe200078e02ff */
[----:B------:R-:W-:-:S04]  /*2e420*/  LOP3.LUT R11, R44, 0xffffffe0, RZ, 0xc0, !PT ;  /* 0xffffffe02c0b7812 */ /* 0x000fc800078ec0ff */
[----:B------:R-:W2:Y:S01]  /*2e430*/  S2R R47, SR_CTAID.X ;  /* 0x00000000002f7919 */ /* 0x000ea20000002500 */
[----:B------:R-:W-:Y:S01]  /*2e440*/  IMAD.IADD R11, R46, 0x1, -R11 ;  /* 0x000000012e0b7824 */ /* 0x000fe200078e0a0b */
[----:B------:R-:W-:Y:S01]  /*2e450*/  SEL R7, R7, RZ, !P4 ;  /* 0x000000ff07077207 */ /* 0x000fe20006000000 */
[----:B------:R-:W-:Y:S01]  /*2e460*/  BSSY B0, `(.L_x_914) ;  /* 0x0000030000007945 */ /* 0x000fe20003800000 */
[----:B------:R-:W3:Y:S02]  /*2e470*/  S2R R26, SR_CTAID.Z ;  /* 0x00000000001a7919 */ /* 0x000ee40000002700 */
[----:B------:R-:W-:Y:S02]  /*2e480*/  LOP3.LUT P2, RZ, R11, 0x3, RZ, 0xc0, !PT ;  /* 0x000000030bff7812 */ /* 0x000fe4000784c0ff */
[----:B-1----:R1:W4:Y:S04]  /*2e490*/  LDS.128 R28, [R229] ;  /* 0x00000000e51c7984 */ /* 0x0023280000000c00 */
[----:B------:R1:W1:Y:S01]  /*2e4a0*/  LDS.128 R32, [R229+0x800] ;  /* 0x00080000e5207984 */ /* 0x0002620000000c00 */
[----:B--2---:R-:W-:-:S03]  /*2e4b0*/  IMAD R10, R47, R6, RZ ;  /* 0x000000062f0a7224 */ /* 0x004fc600078e02ff */
[----:B------:R2:W1:Y:S01]  /*2e4c0*/  LDS.128 R36, [R229+0x1000] ;  /* 0x00100000e5247984 */ /* 0x0004620000000c00 */
[----:B---3--:R-:W-:-:S03]  /*2e4d0*/  IMAD R7, R26, R0, R7 ;  /* 0x000000001a077224 */ /* 0x008fc600078e0207 */
[----:B------:R2:W3:Y:S01]  /*2e4e0*/  LDS.128 R40, [R229+0x1800] ;  /* 0x00180000e5287984 */ /* 0x0004e20000000c00 */
[----:B------:R-:W-:-:S05]  /*2e4f0*/  IMAD.SHL.U32 R0, R10, 0x80, RZ ;  /* 0x000000800a007824 */ /* 0x000fca00078e00ff */
[--C-:B------:R-:W-:Y:S02]  /*2e500*/  IADD3 R4, P1, P0, R0, R4, R7.reuse ;  /* 0x0000000400047210 */ /* 0x100fe4000783e007 */
[----:B------:R-:W-:Y:S02]  /*2e510*/  SHF.R.S32.HI R10, RZ, 0x1f, R0 ;  /* 0x0000001fff0a7819 */ /* 0x000fe40000011400 */
[----:B------:R-:W-:-:S04]  /*2e520*/  SHF.R.S32.HI R0, RZ, 0x1f, R7 ;  /* 0x0000001fff007819 */ /* 0x000fc80000011407 */
[----:B------:R-:W-:Y:S01]  /*2e530*/  IADD3.X R0, R10, R5, R0, P1, P0 ;  /* 0x000000050a007210 */ /* 0x000fe20000fe0400 */
[----:B------:R-:W-:Y:S05]  /*2e540*/  @P2 BRA `(.L_x_915) ;  /* 0x0000021000002947 */ /* 0x000fea0003800000 */
[----:B--2---:R-:W2:Y:S04]  /*2e550*/  LDL.LU R13, [R1+0x2fc] ;  /* 0x0002fc00010d7983 */ /* 0x004ea80000300800 */
[----:B------:R-:W2:Y:S02]  /*2e560*/  LDL.LU R12, [R1+0x300] ;  /* 0x00030000010c7983 */ /* 0x000ea40000300800 */
[C---:B--2---:R-:W-:Y:S02]  /*2e570*/  ISETP.GE.AND P6, PT, R12.reuse, R13, PT ;  /* 0x0000000d0c00720c */ /* 0x044fe40003fc6270 */
[C---:B------:R-:W-:Y:S02]  /*2e580*/  IADD3 R7, R12.reuse, 0x8, RZ ;  /* 0x000000080c077810 */ /* 0x040fe40007ffe0ff */
[----:B------:R-:W-:-:S02]  /*2e590*/  IADD3 R5, R12, 0x40, RZ ;  /* 0x000000400c057810 */ /* 0x000fc40007ffe0ff */
[C---:B------:R-:W-:Y:S02]  /*2e5a0*/  IADD3 R11, R12.reuse, 0x48, RZ ;  /* 0x000000480c0b7810 */ /* 0x040fe40007ffe0ff */
[-C--:B------:R-:W-:Y:S02]  /*2e5b0*/  ISETP.GE.AND P5, PT, R7, R13.reuse, PT ;  /* 0x0000000d0700720c */ /* 0x080fe40003fa6270 */
[-C--:B------:R-:W-:Y:S02]  /*2e5c0*/  ISETP.GE.AND P4, PT, R5, R13.reuse, PT ;  /* 0x0000000d0500720c */ /* 0x080fe40003f86270 */
[----:B------:R-:W-:Y:S01]  /*2e5d0*/  ISETP.GE.AND P3, PT, R11, R13, PT ;  /* 0x0000000d0b00720c */ /* 0x000fe20003f66270 */
[----:B------:R-:W-:-:S05]  /*2e5e0*/  @!P6 IMAD R10, R12, R6, RZ ;  /* 0x000000060c0ae224 */ /* 0x000fca00078e02ff */
[----:B------:R-:W-:-:S03]  /*2e5f0*/  @!P6 IADD3 R12, P0, R10, R4, RZ ;  /* 0x000000040a0ce210 */ /* 0x000fc60007f1e0ff */
[----:B------:R-:W-:Y:S01]  /*2e600*/  @!P5 IMAD R13, R7, R6, RZ ;  /* 0x00000006070dd224 */ /* 0x000fe200078e02ff */
[----:B------:R-:W-:Y:S01]  /*2e610*/  @!P6 LEA.HI.X.SX32 R14, R10, R0, 0x1, P0 ;  /* 0x000000000a0ee211 */ /* 0x000fe200000f0eff */
[----:B------:R-:W-:Y:S01]  /*2e620*/  @!P4 IMAD R15, R5, R6, RZ ;  /* 0x00000006050fc224 */ /* 0x000fe200078e02ff */
[C---:B-----5:R-:W-:Y:S01]  /*2e630*/  @!P6 LEA R10, P0, R12.reuse, R2, 0x2 ;  /* 0x000000020c0ae211 */ /* 0x060fe200078010ff */
[----:B------:R-:W-:Y:S01]  /*2e640*/  @!P3 IMAD R7, R11, R6, RZ ;  /* 0x000000060b07b224 */ /* 0x000fe200078e02ff */
[-C--:B------:R-:W-:Y:S02]  /*2e650*/  @!P5 IADD3 R5, P2, R13, R4.reuse, RZ ;  /* 0x000000040d05d210 */ /* 0x080fe40007f5e0ff */
[----:B------:R-:W-:Y:S02]  /*2e660*/  @!P6 LEA.HI.X R11, R12, R3, R14, 0x2, P0 ;  /* 0x000000030c0be211 */ /* 0x000fe400000f140e */
[-C--:B------:R-:W-:Y:S02]  /*2e670*/  @!P4 IADD3 R14, P1, R15, R4.reuse, RZ ;  /* 0x000000040f0ec210 */ /* 0x080fe40007f3e0ff */
[----:B------:R-:W-:Y:S01]  /*2e680*/  @!P3 IADD3 R12, P0, R7, R4, RZ ;  /* 0x00000004070cb210 */ /* 0x000fe20007f1e0ff */
[----:B------:R2:W-:Y:S01]  /*2e690*/  @!P6 ST.E [R10.64], R24 ;  /* 0x000000180a00e985 */ /* 0x0005e2000c101904 */
[----:B------:R-:W-:-:S02]  /*2e6a0*/  @!P5 LEA.HI.X.SX32 R4, R13, R0, 0x1, P2 ;  /* 0x000000000d04d211 */ /* 0x000fc400010f0eff */
[----:B------:R-:W-:Y:S02]  /*2e6b0*/  @!P5 LEA R6, P2, R5, R2, 0x2 ;  /* 0x000000020506d211 */ /* 0x000fe400078410ff */
[-C--:B------:R-:W-:Y:S02]  /*2e6c0*/  @!P4 LEA.HI.X.SX32 R15, R15, R0.reuse, 0x1, P1 ;  /* 0x000000000f0fc211 */ /* 0x080fe400008f0eff */
[----:B------:R-:W-:Y:S02]  /*2e6d0*/  @!P3 LEA.HI.X.SX32 R0, R7, R0, 0x1, P0 ;  /* 0x000000000700b211 */ /* 0x000fe400000f0eff */
[-C--:B------:R-:W-:Y:S02]  /*2e6e0*/  @!P5 LEA.HI.X R7, R5, R3.reuse, R4, 0x2, P2 ;  /* 0x000000030507d211 */ /* 0x080fe400010f1404 */
[-C--:B------:R-:W-:Y:S02]  /*2e6f0*/  @!P4 LEA R4, P1, R14, R2.reuse, 0x2 ;  /* 0x000000020e04c211 */ /* 0x080fe400078210ff */
[----:B------:R-:W-:Y:S01]  /*2e700*/  @!P3 LEA R2, P0, R12, R2, 0x2 ;  /* 0x000000020c02b211 */ /* 0x000fe200078010ff */
[----:B------:R2:W-:Y:S01]  /*2e710*/  @!P5 ST.E [R6.64], R25 ;  /* 0x000000190600d985 */ /* 0x0005e2000c101904 */
[----:B------:R-:W-:-:S02]  /*2e720*/  @!P4 LEA.HI.X R5, R14, R3, R15, 0x2, P1 ;  /* 0x000000030e05c211 */ /* 0x000fc400008f140f */
[----:B------:R-:W-:-:S03]  /*2e730*/  @!P3 LEA.HI.X R3, R12, R3, R0, 0x2, P0 ;  /* 0x000000030c03b211 */ /* 0x000fc600000f1400 */
[----:B------:R2:W-:Y:S04]  /*2e740*/  @!P4 ST.E [R4.64], R20 ;  /* 0x000000140400c985 */ /* 0x0005e8000c101904 */
[----:B------:R2:W-:Y:S02]  /*2e750*/  @!P3 ST.E [R2.64], R21 ;  /* 0x000000150200b985 */ /* 0x0005e4000c101904 */
.L_x_915:
[----:B------:R-:W-:Y:S05]  /*2e760*/  BSYNC B0 ;  /* 0x0000000000007941 */ /* 0x000fea0003800000 */
.L_x_914:
[----:B--2---:R-:W2:Y:S04]  /*2e770*/  LDL.LU R5, [R1+0x2f8] ;  /* 0x0002f80001057983 */ /* 0x004ea80000300800 */
[----:B----4-:R-:W4:Y:S04]  /*2e780*/  LD.E R4, [R134.64+0xc0] ;  /* 0x0000c00486047980 */ /* 0x010f28000c101900 */
[----:B------:R3:W5:Y:S04]  /*2e790*/  LDL.64 R14, [R1+0x2f0] ;  /* 0x0002f000010e7983 */ /* 0x0007680000100a00 */
[----:B-----5:R-:W1:Y:S02]  /*2e7a0*/  S2R R2, SR_TID.X ;  /* 0x0000000000027919 */ /* 0x020e640000002100 */
[----:B-1----:R-:W-:-:S04]  /*2e7b0*/  SHF.R.S32.HI R0, RZ, 0x1f, R2 ;  /* 0x0000001fff007819 */ /* 0x002fc80000011402 */
[----:B------:R-:W-:-:S04]  /*2e7c0*/  LEA.HI R0, R0, R2, RZ, 0x2 ;  /* 0x0000000200007211 */ /* 0x000fc800078f10ff */
[----:B------:R-:W-:-:S05]  /*2e7d0*/  LOP3.LUT R0, R0, 0xfffffffc, RZ, 0xc0, !PT ;  /* 0xfffffffc00007812 */ /* 0x000fca00078ec0ff */
[----:B------:R-:W-:-:S04]  /*2e7e0*/  IMAD.IADD R0, R2, 0x1, -R0 ;  /* 0x0000000102007824 */ /* 0x000fc800078e0a00 */
[----:B------:R-:W-:Y:S01]  /*2e7f0*/  IMAD.SHL.U32 R0, R0, 0x8, RZ ;  /* 0x0000000800007824 */ /* 0x000fe200078e00ff */
[----:B------:R-:W-:-:S04]  /*2e800*/  IADD3 R2, P0, R235, R22, RZ ;  /* 0x00000016eb027210 */ /* 0x000fc80007f1e0ff */
[----:B------:R-:W-:-:S05]  /*2e810*/  SHF.R.S32.HI R0, RZ, 0x1f, R0 ;  /* 0x0000001fff007819 */ /* 0x000fca0000011400 */
[----:B------:R-:W-:Y:S02]  /*2e820*/  IMAD.X R3, R0, 0x1, R23, P0 ;  /* 0x0000000100037824 */ /* 0x000fe400000e0617 */
[-C--:B------:R-:W-:Y:S01]  /*2e830*/  IMAD R0, R19, R26.reuse, RZ ;  /* 0x0000001a13007224 */ /* 0x080fe200078e02ff */
[----:B------:R-:W-:Y:S01]  /*2e840*/  BSSY B0, `(.L_x_916) ;  /* 0x0000011000007945 */ /* 0x000fe20003800000 */
[----:B------:R-:W-:-:S04]  /*2e850*/  IMAD.WIDE.U32 R6, R18, R26, R2 ;  /* 0x0000001a12067225 */ /* 0x000fc800078e0002 */
[----:B--2---:R-:W-:Y:S01]  /*2e860*/  IMAD R12, R47, -0x80, R5 ;  /* 0xffffff802f0c7824 */ /* 0x004fe200078e0205 */
[----:B----4-:R-:W-:-:S04]  /*2e870*/  ISETP.GE.AND P1, PT, R235, R4, PT ;  /* 0x00000004eb00720c */ /* 0x010fc80003f26270 */
[----:B------:R-:W-:Y:S02]  /*2e880*/  ISETP.GE.OR P0, PT, R45, R12, P1 ;  /* 0x0000000c2d00720c */ /* 0x000fe40000f06670 */
[----:B------:R-:W-:-:S05]  /*2e890*/  SHF.R.S32.HI R5, RZ, 0x1f, R26 ;  /* 0x0000001fff057819 */ /* 0x000fca000001141a */
[----:B------:R-:W-:-:S04]  /*2e8a0*/  IMAD R0, R18, R5, R0 ;  /* 0x0000000512007224 */ /* 0x000fc800078e0200 */
[----:B------:R-:W-:Y:S02]  /*2e8b0*/  IMAD.IADD R5, R7, 0x1, R0 ;  /* 0x0000000107057824 */ /* 0x000fe400078e0200 */
[----:B------:R-:W-:Y:S05]  /*2e8c0*/  @P0 BRA `(.L_x_917) ;  /* 0x0000008000000947 */ /* 0x000fea0003800000 */
[----:B---3--:R-:W-:Y:S01]  /*2e8d0*/  MOV R4, R6 ;  /* 0x0000000600047202 */ /* 0x008fe20000000f00 */
[----:B------:R-:W-:-:S04]  /*2e8e0*/  IMAD R0, R15, R8, RZ ;  /* 0x000000080f007224 */ /* 0x000fc800078e02ff */
[----:B------:R-:W-:-:S04]  /*2e8f0*/  IMAD.WIDE.U32 R2, R14, R8, R4 ;  /* 0x000000080e027225 */ /* 0x000fc800078e0004 */
[----:B------:R-:W-:Y:S01]  /*2e900*/  IMAD R0, R14, R9, R0 ;  /* 0x000000090e007224 */ /* 0x000fe200078e0200 */
[----:B------:R-:W-:-:S04]  /*2e910*/  LEA R10, P0, R2, R16, 0x1 ;  /* 0x00000010020a7211 */ /* 0x000fc800078008ff */
[----:B------:R-:W-:-:S04]  /*2e920*/  IADD3 R0, R3, R0, RZ ;  /* 0x0000000003007210 */ /* 0x000fc80007ffe0ff */
[----:B------:R-:W-:-:S05]  /*2e930*/  LEA.HI.X R11, R2, R17, R0, 0x1, P0 ;  /* 0x00000011020b7211 */ /* 0x000fca00000f0c00 */
[----:B------:R1:W-:Y:S02]  /*2e940*/  ST.E.128 [R10.64], R28 ;  /* 0x0000001c0a007985 */ /* 0x0003e4000c101d04 */
.L_x_917:
[----:B---3--:R-:W-:Y:S05]  /*2e950*/  BSYNC B0 ;  /* 0x0000000000007941 */ /* 0x008fea0003800000 */
.L_x_916:
[----:B------:R-:W-:Y:S01]  /*2e960*/  LEA.HI.SX32 R0, R27, 0x20, 0x1e ;  /* 0x000000201b007811 */ /* 0x000fe200078ff2ff */
[----:B------:R-:W-:Y:S03]  /*2e970*/  BSSY B0, `(.L_x_918) ;  /* 0x000000e000007945 */ /* 0x000fe60003800000 */
[----:B------:R-:W-:-:S13]  /*2e980*/  ISETP.GE.OR P0, PT, R0, R12, P1 ;  /* 0x0000000c0000720c */ /* 0x000fda0000f06670 */
[----:B------:R-:W-:Y:S05]  /*2e990*/  @P0 BRA `(.L_x_919) ;  /* 0x000000b000000947 */ /* 0x000fea0003800000 */
[----:B-1----:R-:W-:Y:S01]  /*2e9a0*/  IADD3 R10, P0, R14, 0x20, RZ ;  /* 0x000000200e0a7810 */ /* 0x002fe20007f1e0ff */
[----:B------:R-:W-:Y:S01]  /*2e9b0*/  IMAD.MOV.U32 R2, RZ, RZ, R6 ;  /* 0x000000ffff027224 */ /* 0x000fe200078e0006 */
[----:B------:R-:W-:-:S03]  /*2e9c0*/  MOV R3, R5 ;  /* 0x0000000500037202 */ /* 0x000fc60000000f00 */
[----:B------:R-:W-:Y:S02]  /*2e9d0*/  IMAD.X R0, RZ, RZ, R15, P0 ;  /* 0x000000ffff007224 */ /* 0x000fe400000e060f */
[----:B------:R-:W-:-:S04]  /*2e9e0*/  IMAD.WIDE.U32 R2, R8, R10, R2 ;  /* 0x0000000a08027225 */ /* 0x000fc800078e0002 */
[----:B------:R-:W-:-:S04]  /*2e9f0*/  IMAD R0, R0, R8, RZ ;  /* 0x0000000800007224 */ /* 0x000fc800078e02ff */
[----:B------:R-:W-:Y:S01]  /*2ea00*/  IMAD R0, R9, R10, R0 ;  /* 0x0000000a09007224 */ /* 0x000fe200078e0200 */
[----:B------:R-:W-:-:S04]  /*2ea10*/  LEA R10, P0, R2, R16, 0x1 ;  /* 0x00000010020a7211 */ /* 0x000fc800078008ff */
[----:B------:R-:W-:-:S04]  /*2ea20*/  IADD3 R0, R3, R0, RZ ;  /* 0x0000000003007210 */ /* 0x000fc80007ffe0ff */
[----:B------:R-:W-:-:S05]  /*2ea30*/  LEA.HI.X R11, R2, R17, R0, 0x1, P0 ;  /* 0x00000011020b7211 */ /* 0x000fca00000f0c00 */
[----:B------:R1:W-:Y:S02]  /*2ea40*/  ST.E.128 [R10.64], R32 ;  /* 0x000000200a007985 */ /* 0x0003e4000c101d04 */
.L_x_919:
[----:B------:R-:W-:Y:S05]  /*2ea50*/  BSYNC B0 ;  /* 0x0000000000007941 */ /* 0x000fea0003800000 */
.L_x_918:
        /* <DEDUP_REMOVED lines=15> */
.L_x_921:
[----:B------:R-:W-:Y:S05]  /*2eb50*/  BSYNC B0 ;  /* 0x0000000000007941 */ /* 0x000fea0003800000 */
.L_x_920:
[----:B------:R-:W-:Y:S01]  /*2eb60*/  LEA.HI.SX32 R0, R27, 0x60, 0x1e ;  /* 0x000000601b007811 */ /* 0x000fe200078ff2ff */
[----:B------:R-:W-:Y:S01]  /*2eb70*/  IMAD.MOV.U32 R3, RZ, RZ, 0x0 ;  /* 0x00000000ff037424 */ /* 0x000fe200078e00ff */
[----:B-1----:R-:W-:Y:S02]  /*2eb80*/  MOV R10, 0x70 ;  /* 0x00000070000a7802 */ /* 0x002fe40000000f00 */
[----:B------:R-:W-:-:S03]  /*2eb90*/  ISETP.GE.OR P1, PT, R0, R12, P1 ;  /* 0x0000000c0000720c */ /* 0x000fc60000f26670 */
[----:B------:R-:W-:-:S10]  /*2eba0*/  IMAD.MOV.U32 R2, RZ, RZ, R10 ;  /* 0x000000ffff027224 */ /* 0x000fd400078e000a */
[----:B------:R-:W-:Y:S05]  /*2ebb0*/  @P1 RET.REL.NODEC R2 `(_ZN5flash16flash_fwd_kernelI23Flash_fwd_kernel_traitsILi32ELi128ELi128ELi4ELb0ELb0EN7cutlass6half_tE19Flash_kernel_traitsILi32ELi128ELi128ELi4ES3_EELb1ELb0ELb1ELb0ELb0ELb0ELb0ELb1EEEvNS_16Flash_fwd_paramsE) ;  /* 0xfffd144002001950 */ /* 0x000fea0003c3ffff */
[----:B------:R-:W-:Y:S01]  /*2ebc0*/  IADD3 R7, P0, R14, 0x60, RZ ;  /* 0x000000600e077810 */ /* 0x000fe20007f1e0ff */
[----:B------:R-:W-:Y:S01]  /*2ebd0*/  IMAD.MOV.U32 R2, RZ, RZ, R6 ;  /* 0x000000ffff027224 */ /* 0x000fe200078e0006 */
[----:B------:R-:W-:-:S03]  /*2ebe0*/  MOV R3, R5 ;  /* 0x0000000500037202 */ /* 0x000fc60000000f00 */
[----:B------:R-:W-:Y:S02]  /*2ebf0*/  IMAD.X R0, RZ, RZ, R15, P0 ;  /* 0x000000ffff007224 */ /* 0x000fe400000e060f */
[----:B------:R-:W-:-:S04]  /*2ec00*/  IMAD.WIDE.U32 R4, R8, R7, R2 ;  /* 0x0000000708047225 */ /* 0x000fc800078e0002 */
[----:B------:R-:W-:Y:S01]  /*2ec10*/  IMAD R0, R0, R8, RZ ;  /* 0x0000000800007224 */ /* 0x000fe200078e02ff */
[----:B------:R-:W-:-:S03]  /*2ec20*/  LEA R2, P0, R4, R16, 0x1 ;  /* 0x0000001004027211 */ /* 0x000fc600078008ff */
[----:B------:R-:W-:-:S04]  /*2ec30*/  IMAD R0, R9, R7, R0 ;  /* 0x0000000709007224 */ /* 0x000fc800078e0200 */
[----:B------:R-:W-:-:S05]  /*2ec40*/  IMAD.IADD R0, R5, 0x1, R0 ;  /* 0x0000000105007824 */ /* 0x000fca00078e0200 */
[----:B------:R-:W-:-:S05]  /*2ec50*/  LEA.HI.X R3, R4, R17, R0, 0x1, P0 ;  /* 0x0000001104037211 */ /* 0x000fca00000f0c00 */
[----:B------:R1:W-:Y:S02]  /*2ec60*/  ST.E.128 [R2.64], R40 ;  /* 0x0000002802007985 */ /* 0x0003e4000c101d04 */
[----:B-1----:R-:W-:Y:S02]  /*2ec70*/  MOV R2, R10 ;  /* 0x0000000a00027202 */ /* 0x002fe40000000f00 */
[----:B------:R-:W-:-:S04]  /*2ec80*/  MOV R3, 0x0 ;  /* 0x0000000000037802 */ /* 0x000fc80000000f00 */
[----:B------:R-:W-:Y:S05]  /*2ec90*/  RET.REL.NODEC R2 `(_ZN5flash16flash_fwd_kernelI23Flash_fwd_kernel_traitsILi32ELi128ELi128ELi4ELb0ELb0EN7cutlass6half_tE19Flash_kernel_traitsILi32ELi128ELi128ELi4ES3_EELb1ELb0ELb1ELb0ELb0ELb0ELb0ELb1EEEvNS_16Flash_fwd_paramsE) ;  /* 0xfffd136002007950 */ /* 0x000fea0003c3ffff */
.L_x_907:
[----:B------:R2:W5:Y:S01]  /*2eca0*/  LDL R0, [R1+0x28c] ;  /* 0x00028c0001007983 */ /* 0x0005620000100800 */
[----:B------:R-:W-:Y:S02]  /*2ecb0*/  MOV R3, 0x2 ;  /* 0x0000000200037802 */ /* 0x000fe40000000f00 */
[----:B------:R-:W-:Y:S02]  /*2ecc0*/  MOV R2, 0x2ece0 ;  /* 0x0002ece000027802 */ /* 0x000fe40000000f00 */
[----:B-12--5:R-:W-:Y:S05]  /*2ecd0*/  CALL.REL.NOINC `($__internal_0_$__cuda_sm70_shflsync_bfly_p) ;  /* 0x0000026000007944 */ /* 0x026fea0003c00000 */
[----:B------:R-:W-:Y:S01]  /*2ece0*/  MOV R0, R9 ;  /* 0x0000000900007202 */ /* 0x000fe20000000f00 */
[----:B------:R-:W-:Y:S05]  /*2ecf0*/  BRA `(.L_x_922) ;  /* 0xffffea9000007947 */ /* 0x000fea000383ffff */
.L_x_908:
[----:B------:R-:W-:Y:S02]  /*2ed00*/  MOV R3, 0x1 ;  /* 0x0000000100037802 */ /* 0x000fe40000000f00 */
[----:B------:R-:W-:Y:S02]  /*2ed10*/  MOV R2, 0x2ed30 ;  /* 0x0002ed3000027802 */ /* 0x000fe40000000f00 */
[----:B-1---5:R-:W-:Y:S05]  /*2ed20*/  CALL.REL.NOINC `($__internal_0_$__cuda_sm70_shflsync_bfly_p) ;  /* 0x0000021000007944 */ /* 0x022fea0003c00000 */
[----:B------:R-:W-:Y:S02]  /*2ed30*/  FADD.FTZ R23, R0, R9 ;  /* 0x0000000900177221 */ /* 0x000fe40000010000 */
[----:B------:R1:W5:Y:S01]  /*2ed40*/  LDL R0, [R1+0x6c] ;  /* 0x00006c0001007983 */ /* 0x0003620000100800 */
[----:B------:R-:W-:Y:S02]  /*2ed50*/  MOV R3, 0x2 ;  /* 0x0000000200037802 */ /* 0x000fe40000000f00 */
[----:B------:R-:W-:-:S02]  /*2ed60*/  MOV R2, 0x2ed80 ;  /* 0x0002ed8000027802 */ /* 0x000fc40000000f00 */
[----:B-1---5:R-:W-:Y:S05]  /*2ed70*/  CALL.REL.NOINC `($__internal_0_$__cuda_sm70_shflsync_bfly_p) ;  /* 0x000001c000007944 */ /* 0x022fea0003c00000 */
[----:B------:R-:W2:Y:S01]  /*2ed80*/  LDL.LU R0, [R1+0x6c] ;  /* 0x00006c0001007983 */ /* 0x000ea20000300800 */
[----:B------:R-:W-:-:S02]  /*2ed90*/  MOV R3, 0x1 ;  /* 0x0000000100037802 */ /* 0x000fc40000000f00 */
[----:B------:R-:W-:Y:S01]  /*2eda0*/  MOV R2, 0x2edd0 ;  /* 0x0002edd000027802 */ /* 0x000fe20000000f00 */
[----:B--2---:R-:W-:Y:S02]  /*2edb0*/  FADD.FTZ R0, R0, R9 ;  /* 0x0000000900007221 */ /* 0x004fe40000010000 */
[----:B------:R-:W-:Y:S05]  /*2edc0*/  CALL.REL.NOINC `($__internal_0_$__cuda_sm70_shflsync_bfly_p) ;  /* 0x0000017000007944 */ /* 0x000fea0003c00000 */
[----:B------:R-:W-:Y:S02]  /*2edd0*/  FADD.FTZ R22, R0, R9 ;  /* 0x0000000900167221 */ /* 0x000fe40000010000 */
[----:B------:R1:W5:Y:S01]  /*2ede0*/  LDL R0, [R1+0x68] ;  /* 0x0000680001007983 */ /* 0x0003620000100800 */
[----:B------:R-:W-:Y:S02]  /*2edf0*/  MOV R3, 0x2 ;  /* 0x0000000200037802 */ /* 0x000fe40000000f00 */
[----:B------:R-:W-:Y:S02]  /*2ee00*/  MOV R2, 0x2ee20 ;  /* 0x0002ee2000027802 */ /* 0x000fe40000000f00 */
[----:B-1---5:R-:W-:Y:S05]  /*2ee10*/  CALL.REL.NOINC `($__internal_0_$__cuda_sm70_shflsync_bfly_p) ;  /* 0x0000012000007944 */ /* 0x022fea0003c00000 */
[----:B------:R-:W2:Y:S01]  /*2ee20*/  LDL.LU R0, [R1+0x68] ;  /* 0x0000680001007983 */ /* 0x000ea20000300800 */
[----:B------:R-:W-:Y:S02]  /*2ee30*/  MOV R3, 0x1 ;  /* 0x0000000100037802 */ /* 0x000fe40000000f00 */
[----:B------:R-:W-:Y:S01]  /*2ee40*/  MOV R2, 0x2ee80 ;  /* 0x0002ee8000027802 */ /* 0x000fe20000000f00 */
[----:B--2---:R-:W-:-:S05]  /*2ee50*/  FADD.FTZ R21, R0, R9 ;  /* 0x0000000900157221 */ /* 0x004fca0000010000 */
[----:B------:R-:W-:Y:S02]  /*2ee60*/  MOV R0, R21 ;  /* 0x0000001500007202 */ /* 0x000fe40000000f00 */
[----:B------:R-:W-:Y:S05]  /*2ee70*/  CALL.REL.NOINC `($__internal_0_$__cuda_sm70_shflsync_bfly_p) ;  /* 0x000000c000007944 */ /* 0x000fea0003c00000 */
[----:B------:R1:W5:Y:S01]  /*2ee80*/  LDL R0, [R1+0x288] ;  /* 0x0002880001007983 */ /* 0x0003620000100800 */
[----:B------:R-:W-:Y:S01]  /*2ee90*/  FADD.FTZ R21, R21, R9 ;  /* 0x0000000915157221 */ /* 0x000fe20000010000 */
        /* <DEDUP_REMOVED lines=9> */
[----:B------:R-:W-:Y:S05]  /*2ef30*/  BRA `(.L_x_923) ;  /* 0xffffe98000007947 */ /* 0x000fea000383ffff */
        .weak           $__internal_0_$__cuda_sm70_shflsync_bfly_p
        .type           $__internal_0_$__cuda_sm70_shflsync_bfly_p,@function
        .size           $__internal_0_$__cuda_sm70_shflsync_bfly_p,(.L_x_1121 - $__internal_0_$__cuda_sm70_shflsync_bfly_p)
$__internal_0_$__cuda_sm70_shflsync_bfly_p:
[----:B------:R-:W-:Y:S04]  /*2ef40*/  WARPSYNC R6 ;  /* 0x0000000600007348 */ /* 0x000fe80003800000 */
[----:B------:R1:W2:Y:S02]  /*2ef50*/  SHFL.BFLY PT, R9, R0, R3, R7 ;  /* 0x0c00000300097389 */ /* 0x0002a400000e0007 */
[----:B-1----:R-:W-:-:S04]  /*2ef60*/  MOV R3, 0x0 ;  /* 0x0000000000037802 */ /* 0x002fc80000000f00 */
[----:B--2---:R-:W-:Y:S05]  /*2ef70*/  RET.REL.NODEC R2 `(_ZN5flash16flash_fwd_kernelI23Flash_fwd_kernel_traitsILi32ELi128ELi128ELi4ELb0ELb0EN7cutlass6half_tE19Flash_kernel_traitsILi32ELi128ELi128ELi4ES3_EELb1ELb0ELb1ELb0ELb0ELb0ELb0ELb1EEEvNS_16Flash_fwd_paramsE) ;  /* 0xfffd108002007950 */ /* 0x004fea0003c3ffff */
.L_x_924:
        /* <DEDUP_REMOVED lines=16> */
.L_x_1121:


//--------------------- .text._ZN5flash16flash_fwd_kernelI23Flash_fwd_kernel_traitsILi32ELi128ELi128ELi4ELb0ELb0EN7cutlass6half_tE19Flash_kernel_traitsILi32ELi128ELi128ELi4ES3_EELb0ELb0ELb1ELb0ELb0ELb0ELb1ELb0EEEvNS_16Flash_fwd_paramsE --------------------------
	.section	.text._ZN5flash16flash_fwd_kernelI23Flash_fwd_kernel_traitsILi32ELi128ELi128ELi4ELb0ELb0EN7cutlass6half_tE19Flash_kernel_traitsILi32ELi128ELi128ELi4ES3_EELb0ELb0ELb1ELb0ELb0ELb0ELb1ELb0EEEvNS_16Flash_fwd_paramsE,"ax",@progbits
	.sectioninfo	@"SHI_REGISTERS=255"
	.align	128
        .global         _ZN5flash16flash_fwd_kernelI23Flash_fwd_kernel_traitsILi32ELi128ELi128ELi4ELb0ELb0EN7cutlass6half_tE19Flash_kernel_traitsILi32ELi128ELi128ELi4ES3_EELb0ELb0ELb1ELb0ELb0ELb0ELb1ELb0EEEvNS_16Flash_fwd_paramsE
        .type           _ZN5flash16flash_fwd_kernelI23Flash_fwd_kernel_traitsILi32ELi128ELi128ELi4ELb0ELb0EN7cutlass6half_tE19Flash_kernel_traitsILi32ELi128ELi128ELi4ES3_EELb0ELb0ELb1ELb0ELb0ELb0ELb1ELb0EEEvNS_16Flash_fwd_paramsE,@function
        .size           _ZN5flash16flash_fwd_kernelI23Flash_fwd_kernel_traitsILi32ELi128ELi128ELi4ELb0ELb0EN7cutlass6half_tE19Flash_kernel_traitsILi32ELi128ELi128ELi4ES3_EELb0ELb0ELb1ELb0ELb0ELb0ELb1ELb0EEEvNS_16Flash_fwd_paramsE,(.L_x_1146 - _ZN5flash16flash_fwd_kernelI23Flash_fwd_kernel_traitsILi32ELi128ELi128ELi4ELb0ELb0EN7cutlass6half_tE19Flash_kernel_traitsILi32ELi128ELi128ELi4ES3_EELb0ELb0ELb1ELb0ELb0ELb0ELb1ELb0EEEvNS_16Flash_fwd_paramsE)
        .other          _ZN5flash16flash_fwd_kernelI23Flash_fwd_kernel_traitsILi32ELi128ELi128ELi4ELb0ELb0EN7cutlass6half_tE19Flash_kernel_traitsILi32ELi128ELi128ELi4ES3_EELb0ELb0ELb1ELb0ELb0ELb0ELb1ELb0EEEvNS_16Flash_fwd_paramsE,@"STO_CUDA_ENTRY STV_DEFAULT"
_ZN5flash16flash_fwd_kernelI23Flash_fwd_kernel_traitsILi32ELi128ELi128ELi4ELb0ELb0EN7cutlass6half_tE19Flash_kernel_traitsILi32ELi128ELi128ELi4ES3_EELb0ELb0ELb1ELb0ELb0ELb0ELb1ELb0EEEvNS_16Flash_fwd_paramsE:
.text._ZN5flash16flash_fwd_kernelI23Flash_fwd_kernel_traitsILi32ELi128ELi128ELi4ELb0ELb0EN7cutlass6half_tE19Flash_kernel_traitsILi32ELi128ELi128ELi4ES3_EELb0ELb0ELb1ELb0ELb0ELb0ELb1ELb0EEEvNS_16Flash_fwd_paramsE:
        /* <DEDUP_REMOVED lines=55> */
.L_x_925:
[----:B------:R-:W-:Y:S02]  /*0370*/  ULDC UR6, c[0x0][0x218] ;  /* 0x0000860000067ab9 */ /* 0x000fe40000000800 */
.L_x_926:
        /* <DEDUP_REMOVED lines=118> */
.L_x_929:
[----:B------:R-:W-:Y:S05]  /*0ae0*/  BSYNC B0 ;  /* 0x0000000000007941 */ /* 0x000fea0003800000 */
.L_x_928:
        /* <DEDUP_REMOVED lines=16> */
.L_x_931:
[----:B------:R-:W-:Y:S05]  /*0bf0*/  BSYNC B0 ;  /* 0x0000000000007941 */ /* 0x000fea0003800000 */
.L_x_930:
        /* <DEDUP_REMOVED lines=16> */
.L_x_933:
[----:B------:R-:W-:Y:S05]  /*0d00*/  BSYNC B0 ;  /* 0x0000000000007941 */ /* 0x000fea0003800000 */
.L_x_932:
        /* <DEDUP_REMOVED lines=15> */
.L_x_935:
[----:B------:R-:W-:Y:S05]  /*0e00*/  BSYNC B0 ;  /* 0x0000000000007941 */ /* 0x000fea0003800000 */
.L_x_934:
        /* <DEDUP_REMOVED lines=34> */
.L_x_927:
        /* <DEDUP_REMOVED lines=33> */
.L_x_936:
        /* <DEDUP_REMOVED lines=44> */
.L_x_937:
        /* <DEDUP_REMOVED lines=54> */
.L_x_939:
[----:B------:R-:W-:Y:S05]  /*1860*/  BSYNC B0 ;  /* 0x0000000000007941 */ /* 0x000fea0003800000 */
.L_x_938:
        /* <DEDUP_REMOVED lines=8> */
[----:B------:R-:W-:Y:S01]  /*18f0*/  IMAD.MOV.U32 R22, RZ, RZ, R12 ;  /* 0x000000ffff167224 */ /* 0x000fe200078e000c */
[----:B------:R-:W-:-:S03]  /*1900*/  MOV R23, R9 ;  /* 0x0000000900177202 */ /* 0x000fc60000000f00 */
[----:B------:R-:W-:Y:S02]  /*1910*/  IMAD.X R2, RZ, RZ, R21, P0 ;  /* 0x000000ffff027224 */ /* 0x000fe400000e0615 */
[----:B------:R-:W-:-:S04]  /*1920*/  IMAD.WIDE.U32 R22, R3, c[0x0][0x190], R22 ;  /* 0x0000640003167a25 */ /* 0x000fc800078e0016 */
[----:B------:R-:W-:Y:S01]  /*1930*/  IMAD R2, R2, c[0x0][0x190], RZ ;  /* 0x0000640002027a24 */ /* 0x000fe200078e02ff */
[----:B--2---:R-:W-:-:S03]  /*1940*/  LEA R24, P0, R22, c[0x0][0x160], 0x1 ;  /* 0x0000580016187a11 */ /* 0x004fc600078008ff */
[----:B------:R-:W-:-:S05]  /*1950*/  IMAD R2, R3, c[0x0][0x194], R2 ;  /* 0x0000650003027a24 */ /* 0x000fca00078e0202 */
[----:B------:R-:W-:-:S04]  /*1960*/  IADD3 R2, R23, R2, RZ ;  /* 0x0000000217027210 */ /* 0x000fc80007ffe0ff */
[----:B------:R-:W-:-:S05]  /*1970*/  LEA.HI.X R25, R22, c[0x0][0x164], R2, 0x1, P0 ;  /* 0x0000590016197a11 */ /* 0x000fca00000f0c02 */
[----:B------:R-:W-:Y:S01]  /*1980*/  @!PT LDS RZ, [RZ] ;  /* 0x00000000fffff984 */ /* 0x000fe20000000800 */
[----:B------:R-:W-:Y:S01]  /*1990*/  @!PT LDS RZ, [RZ] ;  /* 0x00000000fffff984 */ /* 0x000fe20000000800 */
[----:B------:R-:W-:Y:S01]  /*19a0*/  @!PT LDS RZ, [RZ] ;  /* 0x00000000fffff984 */ /* 0x000fe20000000800 */
[----:B------:R2:W-:Y:S02]  /*19b0*/  LDGSTS.E.BYPASS.LTC128B.128 [R198+0x800], [R24.64] ;  /* 0x0080000018c67fae */ /* 0x0005e4000b901d50 */
.L_x_941:
[----:B------:R-:W-:Y:S05]  /*19c0*/  BSYNC B0 ;  /* 0x0000000000007941 */ /* 0x000fea0003800000 */
.L_x_940:
        /* <DEDUP_REMOVED lines=21> */
.L_x_943:
[----:B------:R-:W-:Y:S05]  /*1b20*/  BSYNC B0 ;  /* 0x0000000000007941 */ /* 0x000fea0003800000 */
.L_x_942:
        /* <DEDUP_REMOVED lines=24> */
.L_x_945:
[----:B------:R-:W-:Y:S05]  /*1cb0*/  BSYNC B0 ;  /* 0x0000000000007941 */ /* 0x000fea0003800000 */
.L_x_944:
[-C--:B------:R-:W-:Y:S01]  /*1cc0*/  LEA.HI R15, R15, R5.reuse, RZ, 0x4 ;  /* 0x000000050f0f7211 */ /* 0x080fe200078f20ff */
[----:B-1----:R-:W-:Y:S01]  /*1cd0*/  IMAD R9, R19, c[0x0][0x198], RZ ;  /* 0x0000660013097a24 */ /* 0x002fe200078e02ff */
[----:B------:R-:W-:Y:S01]  /*1ce0*/  LOP3.LUT R11, R11, 0xffffffe0, RZ, 0xc0, !PT ;  /* 0xffffffe00b0b7812 */ /* 0x000fe200078ec0ff */
[--C-:B------:R-:W-:Y:S01]  /*1cf0*/  IMAD.WIDE.U32 R22, R18, c[0x0][0x198], R212.reuse ;  /* 0x0000660012167a25 */ /* 0x100fe200078e00d4 */
        /* <DEDUP_REMOVED lines=51> */
.L_x_947:
[----:B------:R-:W-:Y:S05]  /*2030*/  BSYNC B0 ;  /* 0x0000000000007941 */ /* 0x000fea0003800000 */
.L_x_946:
        /* <DEDUP_REMOVED lines=18> */
.L_x_949:
[----:B------:R-:W-:Y:S05]  /*2160*/  BSYNC B0 ;  /* 0x0000000000007941 */ /* 0x000fea0003800000 */
.L_x_948:
        /* <DEDUP_REMOVED lines=17> */
.L_x_951:
[----:B------:R-:W-:Y:S05]  /*2280*/  BSYNC B0 ;  /* 0x0000000000007941 */ /* 0x000fea0003800000 */
.L_x_950:
        /* <DEDUP_REMOVED lines=21> */
.L_x_953:
[----:B------:R-:W-:Y:S05]  /*23e0*/  BSYNC B0 ;  /* 0x0000000000007941 */ /* 0x000fea0003800000 */
.L_x_952:
[----:B------:R-:W0:Y:S01]  /*23f0*/  LDGDEPBAR ;  /* 0x00000000000079af */ /* 0x000e220000000000 */
[----:B-1----:R-:W-:Y:S01]  /*2400*/  LOP3.LUT R9, R16, 0xfffffff8, RZ, 0xc0, !PT ;  /* 0xfffffff810097812 */ /* 0x002fe200078ec0ff */
[----:B------:R-:W-:Y:S01]  /*2410*/  IMAD.SHL.U32 R12, R12, 0x40, RZ ;  /* 0x000000400c0c7824 */ /* 0x000fe200078e00ff */
[----:B------:R-:W-:Y:S01]  /*2420*/  LOP3.LUT R8, R13, 0x7fffffe, RZ, 0xc0, !PT ;  /* 0x07fffffe0d087812 */ /* 0x000fe200078ec0ff */
[----:B------:R-:W-:Y:S01]  /*2430*/  IMAD.MOV.U32 R126, RZ, RZ, R124 ;  /* 0x000000ffff7e7224 */ /* 0x000fe200078e007c */
[----:B------:R-:W-:Y:S01]  /*2440*/  SHF.R.S32.HI R13, RZ, 0x1f, R14 ;  /* 0x0000001fff0d7819 */ /* 0x000fe2000001140e */
[C---:B------:R-:W-:Y:S01]  /*2450*/  IMAD.IADD R9, R5.reuse, 0x1, -R9 ;  /* 0x0000000105097824 */ /* 0x040fe200078e0a09 */
[----:B------:R-:W-:Y:S01]  /*2460*/  SHF.R.S32.HI R10, RZ, 0x4, R15 ;  /* 0x00000004ff0a7819 */ /* 0x000fe2000001140f */
[----:B------:R-:W-:Y:S01]  /*2470*/  IMAD.IADD R8, R14, 0x1, -R8 ;  /* 0x000000010e087824 */ /* 0x000fe200078e0a08 */
[----:B------:R-:W-:Y:S01]  /*2480*/  SHF.R.S32.HI R138, RZ, 0x1f, R11 ;  /* 0x0000001fff8a7819 */ /* 0x000fe2000001140b */
[----:B------:R-:W-:Y:S01]  /*2490*/  IMAD.SHL.U32 R197, R5, 0x2, RZ ;  /* 0x0000000205c57824 */ /* 0x000fe200078e00ff */
[----:B------:R-:W-:Y:S01]  /*24a0*/  LEA.HI R14, R13, R14, RZ, 0x3 ;  /* 0x0000000e0d0e7211 */ /* 0x000fe200078f18ff */
[----:B------:R-:W-:Y:S01]  /*24b0*/  BSSY B0, `(.L_x_954) ;  /* 0x0000038000007945 */ /* 0x000fe20003800000 */
[----:B------:R-:W-:-:S02]  /*24c0*/  LEA.HI R13, R9, R9, RZ, 0x1 ;  /* 0x00000009090d7211 */ /* 0x000fc400078f08ff */
[----:B------:R-:W-:Y:S01]  /*24d0*/  LEA.HI R16, R15, R10, RZ, 0x1 ;  /* 0x0000000a0f107211 */ /* 0x000fe200078f08ff */
[----:B------:R-:W-:Y:S01]  /*24e0*/  IMAD.SHL.U32 R14, R14, 0x20, RZ ;  /* 0x000000200e0e7824 */ /* 0x000fe200078e00ff */
[----:B------:R-:W-:Y:S02]  /*24f0*/  LEA.HI R138, R138, R11, RZ, 0x2 ;  /* 0x0000000b8a8a7211 */ /* 0x000fe400078f10ff */
[----:B------:R-:W-:Y:S02]  /*2500*/  LOP3.LUT R11, R13, 0x7fffffe, RZ, 0xc0, !PT ;  /* 0x07fffffe0d0b7812 */ /* 0x000fe400078ec0ff */
[----:B------:R-:W-:Y:S02]  /*2510*/  ISETP.GE.AND P0, PT, R18, UR21, PT ;  /* 0x0000001512007c0c */ /* 0x000fe4000bf06270 */
[----:B------:R-:W-:Y:S01]  /*2520*/  LOP3.LUT R16, R16, 0xfffffffe, RZ, 0xc0, !PT ;  /* 0xfffffffe10107812 */ /* 0x000fe200078ec0ff */
[----:B------:R-:W-:-:S04]  /*2530*/  DEPBAR.LE SB0, 0x0 ;  /* 0x000080000000791a */ /* 0x000fc80000000000 */
[----:B------:R-:W-:Y:S01]  /*2540*/  BAR.SYNC.DEFER_BLOCKING 0x0 ;  /* 0x0000000000007b1d */ /* 0x000fe20000010000 */
[----:B------:R-:W-:Y:S01]  /*2550*/  IMAD.IADD R11, R9, 0x1, -R11 ;  /* 0x00000001090b7824 */ /* 0x000fe200078e0a0b */
[----:B------:R-:W-:Y:S01]  /*2560*/  LOP3.LUT R12, R12, 0xc0, RZ, 0xc0, !PT ;  /* 0x000000c00c0c7812 */ /* 0x000fe200078ec0ff */
[----:B------:R-:W-:Y:S01]  /*2570*/  IMAD.SHL.U32 R9, R0, 0x8, RZ ;  /* 0x0000000800097824 */ /* 0x000fe200078e00ff */
[----:B------:R-:W-:Y:S01]  /*2580*/  SHF.R.S32.HI R0, RZ, 0x1, R13 ;  /* 0x00000001ff007819 */ /* 0x000fe2000001140d */
[----:B------:R-:W-:Y:S01]  /*2590*/  IMAD.IADD R16, R10, 0x1, -R16 ;  /* 0x000000010a107824 */ /* 0x000fe200078e0a10 */
[----:B------:R-:W-:Y:S02]  /*25a0*/  LOP3.LUT R13, R14, 0xffffff00, RZ, 0xc0, !PT ;  /* 0xffffff000e0d7812 */ /* 0x000fe400078ec0ff */
[C---:B------:R-:W-:Y:S01]  /*25b0*/  LEA R15, R7.reuse, UR19, 0x4 ;  /* 0x00000013070f7c11 */ /* 0x040fe2000f8e20ff */
[----:B------:R-:W-:Y:S01]  /*25c0*/  IMAD R195, R16, 0x8, R11 ;  /* 0x0000000810c37824 */ /* 0x000fe200078e020b */
[----:B------:R-:W-:Y:S01]  /*25d0*/  UIMAD UR19, UR7, UR22, URZ ;  /* 0x00000016071372a4 */ /* 0x000fe2000f8e023f */
[----:B------:R-:W-:Y:S01]  /*25e0*/  IMAD.SHL.U32 R11, R0, 0x40, RZ ;  /* 0x00000040000b7824 */ /* 0x000fe200078e00ff */
[----:B------:R-:W-:Y:S01]  /*25f0*/  SHF.R.S32.HI R138, RZ, 0x2, R138 ;  /* 0x00000002ff8a7819 */ /* 0x000fe2000001148a */
[----:B------:R-:W-:Y:S01]  /*2600*/  IMAD.SHL.U32 R10, R16, 0x8, RZ ;  /* 0x00000008100a7824 */ /* 0x000fe200078e00ff */
[----:B------:R-:W-:Y:S01]  /*2610*/  UIMAD UR19, UR20, UR18, UR19 ;  /* 0x00000012141372a4 */ /* 0x000fe2000f8e0213 */
[--C-:B------:R-:W-:Y:S01]  /*2620*/  IMAD R196, R7, 0x200, R13.reuse ;  /* 0x0000020007c47824 */ /* 0x100fe200078e020d */
[----:B------:R-:W-:Y:S01]  /*2630*/  LOP3.LUT R11, R11, 0xc0, RZ, 0xc0, !PT ;  /* 0x000000c00b0b7812 */ /* 0x000fe200078ec0ff */
[----:B------:R-:W-:Y:S01]  /*2640*/  IMAD R7, R8, 0x20, R13 ;  /* 0x0000002008077824 */ /* 0x000fe200078e020d */
[----:B------:R-:W-:Y:S01]  /*2650*/  LOP3.LUT R10, R12, 0x8, R10, 0xf8, !PT ;  /* 0x000000080c0a7812 */ /* 0x000fe200078ef80a */
[----:B------:R-:W-:Y:S01]  /*2660*/  IMAD R196, R8, 0x20, R196 ;  /* 0x0000002008c47824 */ /* 0x000fe200078e02c4 */
[----:B------:R-:W-:Y:S01]  /*2670*/  SHF.R.U32.HI R12, RZ, 0x3, R12 ;  /* 0x00000003ff0c7819 */ /* 0x000fe2000001160c */
[----:B------:R-:W-:Y:S01]  /*2680*/  IMAD.IADD R138, R15, 0x1, R138 ;  /* 0x000000010f8a7824 */ /* 0x000fe200078e028a */
[----:B------:R-:W-:Y:S01]  /*2690*/  LOP3.LUT R9, R11, 0x8, R9, 0xf8, !PT ;  /* 0x000000080b097812 */ /* 0x000fe200078ef809 */
[----:B------:R1:W-:Y:S01]  /*26a0*/  @P0 STS [R198+0x4000], RZ ;  /* 0x004000ffc6000388 */ /* 0x0003e20000000800 */
[----:B------:R-:W-:Y:S01]  /*26b0*/  SHF.R.U32.HI R8, RZ, 0x3, R11 ;  /* 0x00000003ff087819 */ /* 0x000fe2000001160b */
[----:B------:R-:W-:Y:S01]  /*26c0*/  IMAD.U32 R11, RZ, RZ, UR22 ;  /* 0x00000016ff0b7e24 */ /* 0x000fe2000f8e00ff */
[----:B------:R-:W-:Y:S01]  /*26d0*/  LOP3.LUT R10, R10, R12, RZ, 0x3c, !PT ;  /* 0x0000000c0a0a7212 */ /* 0x000fe200078e3cff */
[----:B------:R1:W-:Y:S01]  /*26e0*/  @P0 STS [R198+0x4004], RZ ;  /* 0x004004ffc6000388 */ /* 0x0003e20000000800 */
[----:B------:R-:W-:Y:S01]  /*26f0*/  LOP3.LUT R8, R9, R8, RZ, 0x3c, !PT ;  /* 0x0000000809087212 */ /* 0x000fe200078e3cff */
[----:B------:R-:W-:Y:S01]  /*2700*/  IMAD.WIDE.U32 R12, R11, UR18, R126 ;  /* 0x000000120b0c7c25 */ /* 0x000fe2000f8e007e */
[----:B------:R-:W-:Y:S01]  /*2710*/  LOP3.LUT R197, R197, 0x6, RZ, 0xc0, !PT ;  /* 0x00000006c5c57812 */ /* 0x000fe200078ec0ff */
[----:B------:R1:W-:Y:S02]  /*2720*/  @P0 STS.64 [R198+0x4008], RZ ;  /* 0x004008ffc6000388 */ /* 0x0003e40000000a00 */
[C---:B------:R-:W-:Y:S01]  /*2730*/  IMAD.IADD R196, R10.reuse, 0x1, R196 ;  /* 0x000000010ac47824 */ /* 0x040fe200078e02c4 */
[----:B------:R-:W-:Y:S01]  /*2740*/  IADD3 R9, R13, UR19, RZ ;  /* 0x000000130d097c10 */ /* 0x000fe2000fffe0ff */
[----:B------:R-:W-:-:S02]  /*2750*/  IMAD.IADD R5, R10, 0x1, R7 ;  /* 0x000000010a057824 */ /* 0x000fc400078e0207 */
[----:B------:R-:W-:Y:S01]  /*2760*/  IMAD.U32 R195, R195, 0x20, R8 ;  /* 0x00000020c3c37824 */ /* 0x000fe200078e0008 */
        /* <DEDUP_REMOVED lines=12> */
.L_x_955:
[----:B------:R-:W-:Y:S05]  /*2830*/  BSYNC B0 ;  /* 0x0000000000007941 */ /* 0x000fea0003800000 */
.L_x_954:
        /* <DEDUP_REMOVED lines=18> */
.L_x_957:
[----:B------:R-:W-:Y:S05]  /*2960*/  BSYNC B0 ;  /* 0x0000000000007941 */ /* 0x000fea0003800000 */
.L_x_956:
        /* <DEDUP_REMOVED lines=18> */
.L_x_959:
[----:B------:R-:W-:Y:S05]  /*2a90*/  BSYNC B0 ;  /* 0x0000000000007941 */ /* 0x000fea0003800000 */
.L_x_958:
        /* <DEDUP_REMOVED lines=24> */
.L_x_961:
[----:B------:R-:W-:Y:S05]  /*2c20*/  BSYNC B0 ;  /* 0x0000000000007941 */ /* 0x000fea0003800000 */
.L_x_960:
[----:B------:R-:W-:Y:S01]  /*2c30*/  IMAD.SHL.U32 R196, R196, 0x2, RZ ;  /* 0x00000002c4c47824 */ /* 0x000fe200078e00ff */
[----:B------:R-:W-:Y:S01]  /*2c40*/  LOP3.LUT P0, RZ, R0, 0x2, RZ, 0xc0, !PT ;  /* 0x0000000200ff7812 */ /* 0x000fe2000780c0ff */
[----:B------:R-:W-:Y:S01]  /*2c50*/  IMAD.SHL.U32 R195, R195, 0x2, RZ ;  /* 0x00000002c3c37824 */ /* 0x000fe200078e00ff */
[----:B------:R-:W-:Y:S01]  /*2c60*/  IADD3 R207, R138, UR24, RZ ;  /* 0x000000188acf7c10 */ /* 0x000fe2000fffe0ff */
[----:B------:R-:W-:Y:S01]  /*2c70*/  IMAD R194, R4, 0x2, R196 ;  /* 0x0000000204c27824 */ /* 0x000fe200078e02c4 */
[----:B------:R-:W-:Y:S01]  /*2c80*/  LDSM.16.M88.4 R40, [R196] ;  /* 0x00000000c428783b */ /* 0x000fe20000000200 */
[----:B------:R-:W-:Y:S01]  /*2c90*/  IADD3 R208, R138, UR23, RZ ;  /* 0x000000178ad07c10 */ /* 0x000fe2000fffe0ff */
[----:B------:R-:W-:Y:S01]  /*2ca0*/  UISETP.GT.AND UP0, UPT, UR22, UR11, UPT ;  /* 0x0000000b1600728c */ /* 0x000fe2000bf04270 */
[C---:B------:R-:W-:Y:S01]  /*2cb0*/  IADD3 R0, R195.reuse, 0x2000, RZ ;  /* 0x00002000c3007810 */ /* 0x040fe20007ffe0ff */
[----:B------:R-:W5:Y:S01]  /*2cc0*/  LDSM.16.M88.4 R12, [R195+0x2000] ;  /* 0x00200000c30c783b */ /* 0x000f620000000200 */
[----:B------:R-:W-:-:S02]  /*2cd0*/  IADD3 R193, R195, 0x2020, RZ ;  /* 0x00002020c3c17810 */ /* 0x000fc40007ffe0ff */
[----:B------:R-:W-:Y:S01]  /*2ce0*/  IADD3 R205, R138, 0x8, RZ ;  /* 0x000000088acd7810 */ /* 0x000fe20007ffe0ff */
[----:B------:R-:W-:Y:S01]  /*2cf0*/  LDSM.16.M88.4 R44, [R196+0x1000] ;  /* 0x00100000c42c783b */ /* 0x000fe20000000200 */
[----:B------:R-:W-:Y:S02]  /*2d00*/  @P0 IADD3 R193, R0, -0x20, RZ ;  /* 0xffffffe000c10810 */ /* 0x000fe40007ffe0ff */
[C---:B------:R-:W-:Y:S01]  /*2d10*/  IADD3 R203, R138.reuse, 0x40, RZ ;  /* 0x000000408acb7810 */ /* 0x040fe20007ffe0ff */
[----:B------:R-:W1:Y:S01]  /*2d20*/  LDSM.16.M88.4 R64, [R195+0x2400] ;  /* 0x00240000c340783b */ /* 0x000e620000000200 */
[----:B------:R-:W-:Y:S02]  /*2d30*/  IADD3 R138, R138, 0x48, RZ ;  /* 0x000000488a8a7810 */ /* 0x000fe40007ffe0ff */
[----:B------:R-:W-:Y:S01]  /*2d40*/  IMNMX R207, R207, UR4, PT ;  /* 0x00000004cfcf7c17 */ /* 0x000fe2000b800200 */
[----:B------:R-:W2:Y:S01]  /*2d50*/  LDSM.16.M88.4 R112, [R195+0x2800] ;  /* 0x00280000c370783b */ /* 0x000ea20000000200 */
[----:B------:R-:W-:-:S02]  /*2d60*/  IADD3 R206, R205, UR23, RZ ;  /* 0x00000017cdce7c10 */ /* 0x000fc4000fffe0ff */
[----:B------:R-:W-:Y:S01]  /*2d70*/  IADD3 R204, R203, UR23, RZ ;  /* 0x00000017cbcc7c10 */ /* 0x000fe2000fffe0ff */
[----:B------:R-:W-:Y:S01]  /*2d80*/  LDSM.16.M88.4 R108, [R194] ;  /* 0x00000000c26c783b */ /* 0x000fe20000000200 */
[----:B------:R-:W-:Y:S02]  /*2d90*/  IADD3 R205, R205, UR24, RZ ;  /* 0x00000018cdcd7c10 */ /* 0x000fe4000fffe0ff */
[----:B------:R-:W-:Y:S01]  /*2da0*/  IADD3 R203, R203, UR24, RZ ;  /* 0x00000018cbcb7c10 */ /* 0x000fe2000fffe0ff */
[----:B------:R-:W3:Y:S01]  /*2db0*/  LDSM.16.M88.4 R32, [R193] ;  /* 0x00000000c120783b */ /* 0x000ee20000000200 */
[C---:B------:R-:W-:Y:S02]  /*2dc0*/  IADD3 R199, R138.reuse, UR24, RZ ;  /* 0x000000188ac77c10 */ /* 0x040fe4000fffe0ff */
[----:B------:R-:W-:Y:S01]  /*2dd0*/  IMNMX R208, RZ, R208, !PT ;  /* 0x000000d0ffd07217 */ /* 0x000fe20007800200 */
[----:B------:R-:W-:Y:S01]  /*2de0*/  LDSM.16.M88.4 R104, [R194+0x1000] ;  /* 0x00100000c268783b */ /* 0x000fe20000000200 */
[----:B------:R-:W-:-:S02]  /*2df0*/  IADD3 R202, R138, UR23, RZ ;  /* 0x000000178aca7c10 */ /* 0x000fc4000fffe0ff */
[----:B------:R-:W-:Y:S01]  /*2e00*/  IMNMX R205, R205, UR4, PT ;  /* 0x00000004cdcd7c17 */ /* 0x000fe2000b800200 */
[----:B------:R-:W4:Y:S01]  /*2e10*/  LDSM.16.M88.4 R20, [R193+0x400] ;  /* 0x00040000c114783b */ /* 0x000f220000000200 */
[----:B------:R-:W-:Y:S02]  /*2e20*/  IMNMX R203, R203, UR4, PT ;  /* 0x00000004cbcb7c17 */ /* 0x000fe4000b800200 */
[----:B------:R-:W-:Y:S01]  /*2e30*/  IMNMX R199, R199, UR4, PT ;  /* 0x00000004c7c77c17 */ /* 0x000fe2000b800200 */
[----:B------:R-:W4:Y:S01]  /*2e40*/  LDSM.16.M88.4 R128, [R193+0x800] ;  /* 0x00080000c180783b */ /* 0x000f220000000200 */
[----:B------:R-:W-:Y:S02]  /*2e50*/  IMNMX R206, RZ, R206, !PT ;  /* 0x000000ceffce7217 */ /* 0x000fe40007800200 */
[----:B------:R-:W-:Y:S01]  /*2e60*/  IMNMX R204, RZ, R204, !PT ;  /* 0x000000ccffcc7217 */ /* 0x000fe20007800200 */
[----:B------:R-:W4:Y:S01]  /*2e70*/  LDSM.16.M88.4 R84, [R195+0x2c00] ;  /* 0x002c0000c354783b */ /* 0x000f220000000200 */
[----:B------:R-:W-:-:S02]  /*2e80*/  IMNMX R202, RZ, R202, !PT ;  /* 0x000000caffca7217 */ /* 0x000fc40007800200 */
[C---:B------:R-:W-:Y:S01]  /*2e90*/  IADD3 R190, R193.reuse, 0x400, RZ ;  /* 0x00000400c1be7810 */ /* 0x040fe20007ffe0ff */
[----:B-----5:R-:W-:Y:S01]  /*2ea0*/  HMMA.16816.F32 R28, R40, R12, RZ ;  /* 0x0000000c281c723c */ /* 0x020fe200000018ff */
[----:B------:R-:W5:Y:S01]  /*2eb0*/  LDSM.16.M88.4 R116, [R193+0xc00] ;  /* 0x000c0000c174783b */ /* 0x000f620000000200 */
[C---:B------:R-:W-:Y:S02]  /*2ec0*/  IADD3 R189, R193.reuse, 0x800, RZ ;  /* 0x00000800c1bd7810 */ /* 0x040fe40007ffe0ff */
[C---:B------:R-:W-:Y:S01]  /*2ed0*/  IADD3 R188, R193.reuse, 0xc00, RZ ;  /* 0x00000c00c1bc7810 */ /* 0x040fe20007ffe0ff */
[----:B------:R-:W4:Y:S01]  /*2ee0*/  LDSM.16.M88.4 R76, [R195+0x3000] ;  /* 0x00300000c34c783b */ /* 0x000f220000000200 */
        /* <DEDUP_REMOVED lines=9> */
[----:B------:R-:W1:Y:S03]  /*2f80*/  LDSM.16.M88.4 R56, [R195+0x3800] ;  /* 0x00380000c338783b */ /* 0x000e660000000200 */
[----:B---3--:R-:W-:Y:S01]  /*2f90*/  HMMA.16816.F32 R28, R108, R32, R28 ;  /* 0x000000206c1c723c */ /* 0x008fe2000000181c */
[----:B------:R-:W-:Y:S04]  /*2fa0*/  LDSM.16.M88.4 R96, [R193+0x1400] ;  /* 0x00140000c160783b */ /* 0x000fe80000000200 */
[----:B------:R-:W0:Y:S03]  /*2fb0*/  LDGDEPBAR ;  /* 0x00000000000079af */ /* 0x000e260000000000 */
[----:B------:R-:W-:Y:S08]  /*2fc0*/  HMMA.16816.F32 R24, R44, R12, RZ ;  /* 0x0000000c2c18723c */ /* 0x000ff000000018ff */
[-C--:B------:R-:W-:Y:S08]  /*2fd0*/  HMMA.16816.F32 R16, R40, R14.reuse, RZ ;  /* 0x0000000e2810723c */ /* 0x080ff000000018ff */
[----:B------:R-:W-:Y:S01]  /*2fe0*/  HMMA.16816.F32 R12, R44, R14, RZ ;  /* 0x0000000e2c0c723c */ /* 0x000fe200000018ff */
[----:B------:R-:W-:-:S02]  /*2ff0*/  FMUL.FTZ R28, R28, c[0x0][0x2ec] ;  /* 0x0000bb001c1c7a20 */ /* 0x000fc40000410000 */
[----:B------:R-:W-:Y:S02]  /*3000*/  FMUL.FTZ R29, R29, c[0x0][0x2ec] ;  /* 0x0000bb001d1d7a20 */ /* 0x000fe40000410000 */
[----:B------:R-:W-:Y:S01]  /*3010*/  FMUL.FTZ R30, R30, c[0x0][0x2ec] ;  /* 0x0000bb001e1e7a20 */ /* 0x000fe20000410000 */
[----:B------:R-:W3:Y:S01]  /*3020*/  MUFU.TANH R134, R28 ;  /* 0x0000001c00867308 */ /* 0x000ee20000002400 */
[----:B------:R-:W-:Y:S01]  /*3030*/  FMUL.FTZ R7, R31, c[0x0][0x2ec] ;  /* 0x0000bb001f077a20 */ /* 0x000fe20000410000 */
[----:B----4-:R-:W-:Y:S06]  /*3040*/  HMMA.16816.F32 R36, R104, R20, R36 ;  /* 0x000000146824723c */ /* 0x010fec0000001824 */
[----:B------:R-:W-:Y:S02]  /*3050*/  MUFU.TANH R133, R29 ;  /* 0x0000001d00857308 */ /* 0x000fe40000002400 */
[----:B------:R-:W-:Y:S06]  /*3060*/  HMMA.16816.F32 R52, R40, R112, RZ ;  /* 0x000000702834723c */ /* 0x000fec00000018ff */
[----:B------:R4:W1:Y:S02]  /*3070*/  MUFU.TANH R132, R30 ;  /* 0x0000001e00847308 */ /* 0x0008640000002400 */
[----:B------:R-:W-:Y:S06]  /*3080*/  HMMA.16816.F32 R88, R104, R128, R88 ;  /* 0x000000806858723c */ /* 0x000fec0000001858 */
[----:B------:R-:W-:Y:S02]  /*3090*/  MUFU.TANH R7, R7 ;  /* 0x0000000700077308 */ /* 0x000fe40000002400 */
[----:B------:R-:W-:Y:S01]  /*30a0*/  HMMA.16816.F32 R120, R44, R114, RZ ;  /* 0x000000722c78723c */ /* 0x000fe200000018ff */
[----:B------:R-:W-:-:S02]  /*30b0*/  FMUL.FTZ R36, R36, c[0x0][0x2ec] ;  /* 0x0000bb0024247a20 */ /* 0x000fc40000410000 */
[----:B------:R-:W-:Y:S02]  /*30c0*/  FMUL.FTZ R37, R37, c[0x0][0x2ec] ;  /* 0x0000bb0025257a20 */ /* 0x000fe40000410000 */
[----:B------:R-:W-:Y:S01]  /*30d0*/  FMUL.FTZ R38, R38, c[0x0][0x2ec] ;  /* 0x0000bb0026267a20 */ /* 0x000fe20000410000 */
[----:B------:R-:W-:Y:S01]  /*30e0*/  MUFU.TANH R146, R36 ;  /* 0x0000002400927308 */ /* 0x000fe20000002400 */
[----:B------:R-:W-:Y:S01]  /*30f0*/  FMUL.FTZ R39, R39, c[0x0][0x2ec] ;  /* 0x0000bb0027277a20 */ /* 0x000fe20000410000 */
[----:B------:R-:W-:Y:S06]  /*3100*/  HMMA.16816.F32 R24, R104, R32, R24 ;  /* 0x000000206818723c */ /* 0x000fec0000001818 */
[----:B------:R-:W-:Y:S02]  /*3110*/  MUFU.TANH R147, R37 ;  /* 0x0000002500937308 */ /* 0x000fe40000002400 */
[----:B------:R-:W-:Y:S01]  /*3120*/  HMMA.16816.F32 R16, R108, R34, R16 ;  /* 0x000000226c10723c */ /* 0x000fe20000001810 */
[----:B------:R-:W-:-:S02]  /*3130*/  FMUL.FTZ R88, R88, c[0x0][0x2ec] ;  /* 0x0000bb0058587a20 */ /* 0x000fc40000410000 */
[----:B------:R-:W-:Y:S02]  /*3140*/  FMUL.FTZ R89, R89, c[0x0][0x2ec] ;  /* 0x0000bb0059597a20 */ /* 0x000fe40000410000 */
[----:B------:R-:W-:Y:S01]  /*3150*/  FMUL.FTZ R90, R90, c[0x0][0x2ec] ;  /* 0x0000bb005a5a7a20 */ /* 0x000fe20000410000 */
[----:B------:R-:W-:Y:S01]  /*3160*/  MUFU.TANH R148, R38 ;  /* 0x0000002600947308 */ /* 0x000fe20000002400 */
[----:B------:R-:W-:Y:S01]  /*3170*/  FMUL.FTZ R91, R91, c[0x0][0x2ec] ;  /* 0x0000bb005b5b7a20 */ /* 0x000fe20000410000 */
[----:B------:R-:W-:Y:S06]  /*3180*/  HMMA.16816.F32 R12, R104, R34, R12 ;  /* 0x00000022680c723c */ /* 0x000fec000000180c */
[----:B------:R1:W-:Y:S02]  /*3190*/  MUFU.TANH R149, R39 ;  /* 0x0000002700957308 */ /* 0x0003e40000002400 */
[----:B------:R-:W-:Y:S01]  /*31a0*/  HMMA.16816.F32 R112, R40, R114, RZ ;  /* 0x000000722870723c */ /* 0x000fe200000018ff */
[----:B------:R-:W-:-:S02]  /*31b0*/  FMUL.FTZ R6, R24, c[0x0][0x2ec] ;  /* 0x0000bb0018067a20 */ /* 0x000fc40000410000 */
[----:B------:R-:W-:Y:S02]  /*31c0*/  FMUL.FTZ R3, R25, c[0x0][0x2ec] ;  /* 0x0000bb0019037a20 */ /* 0x000fe40000410000 */
[----:B------:R-:W-:Y:S01]  /*31d0*/  FMUL.FTZ R2, R26, c[0x0][0x2ec] ;  /* 0x0000bb001a027a20 */ /* 0x000fe20000410000 */
[----:B------:R-:W-:Y:S01]  /*31e0*/  MUFU.TANH R162, R88 ;  /* 0x0000005800a27308 */ /* 0x000fe20000002400 */
[----:B------:R-:W-:Y:S01]  /*31f0*/  FMUL.FTZ R0, R27, c[0x0][0x2ec] ;  /* 0x0000bb001b007a20 */ /* 0x000fe20000410000 */
[C---:B------:R-:W-:Y:S01]  /*3200*/  HMMA.16816.F32 R8, R40.reuse, R64, RZ ;  /* 0x000000402808723c */ /* 0x040fe200000018ff */
[----:B------:R-:W-:Y:S02]  /*3210*/  FMUL.FTZ R16, R16, c[0x0][0x2ec] ;  /* 0x0000bb0010107a20 */ /* 0x000fe40000410000 */
[----:B------:R-:W-:Y:S02]  /*3220*/  FMUL.FTZ R18, R18, c[0x0][0x2ec] ;  /* 0x0000bb0012127a20 */ /* 0x000fe40000410000 */
[----:B------:R-:W-:Y:S01]  /*3230*/  FMUL.FTZ R17, R17, c[0x0][0x2ec] ;  /* 0x0000bb0011117a20 */ /* 0x000fe20000410000 */
[----:B------:R-:W-:Y:S01]  /*3240*/  MUFU.TANH R163, R89 ;  /* 0x0000005900a37308 */ /* 0x000fe20000002400 */
[----:B------:R-:W-:Y:S01]  /*3250*/  FMUL.FTZ R19, R19, c[0x0][0x2ec] ;  /* 0x0000bb0013137a20 */ /* 0x000fe20000410000 */
[----:B------:R-:W-:Y:S01]  /*3260*/  HMMA.16816.F32 R72, R40, R66, RZ ;  /* 0x000000422848723c */ /* 0x000fe200000018ff */
[----:B------:R-:W-:-:S02]  /*3270*/  FMUL.FTZ R12, R12, c[0x0][0x2ec] ;  /* 0x0000bb000c0c7a20 */ /* 0x000fc40000410000 */
[----:B------:R-:W-:Y:S02]  /*3280*/  FMUL.FTZ R14, R14, c[0x0][0x2ec] ;  /* 0x0000bb000e0e7a20 */ /* 0x000fe40000410000 */
[----:B------:R-:W-:Y:S01]  /*3290*/  FMUL.FTZ R13, R13, c[0x0][0x2ec] ;  /* 0x0000bb000d0d7a20 */ /* 0x000fe20000410000 */
[----:B------:R-:W-:Y:S01]  /*32a0*/  MUFU.TANH R164, R90 ;  /* 0x0000005a00a47308 */ /* 0x000fe20000002400 */
[----:B------:R-:W-:Y:S01]  /*32b0*/  FMUL.FTZ R15, R15, c[0x0][0x2ec] ;  /* 0x0000bb000f0f7a20 */ /* 0x000fe20000410000 */
[C---:B------:R-:W-:Y:S06]  /*32c0*/  HMMA.16816.F32 R32, R44.reuse, R84, RZ ;  /* 0x000000542c20723c */ /* 0x040fec00000018ff */
[----:B------:R-:W1:Y:S02]  /*32d0*/  MUFU.TANH R135, R16 ;  /* 0x0000001000877308 */ /* 0x000e640000002400 */
[C---:B------:R-:W-:Y:S06]  /*32e0*/  HMMA.16816.F32 R64, R44.reuse, R66, RZ ;  /* 0x000000422c40723c */ /* 0x040fec00000018ff */
[----:B------:R-:W-:Y:S02]  /*32f0*/  MUFU.TANH R136, R18 ;  /* 0x0000001200887308 */ /* 0x000fe40000002400 */
[----:B----4-:R-:W-:Y:S06]  /*3300*/  HMMA.16816.F32 R28, R44, R86, RZ ;  /* 0x000000562c1c723c */ /* 0x010fec00000018ff */
[----:B------:R-:W-:Y:S02]  /*3310*/  MUFU.TANH R137, R12 ;  /* 0x0000000c00897308 */ /* 0x000fe40000002400 */
[----:B------:R-:W-:Y:S06]  /*3320*/  HMMA.16816.F32 R52, R108, R128, R52 ;  /* 0x000000806c34723c */ /* 0x000fec0000001834 */
[----:B------:R-:W4:Y:S02]  /*3330*/  MUFU.TANH R139, R14 ;  /* 0x0000000e008b7308 */ /* 0x000f240000002400 */
[C---:B-1----:R-:W-:Y:S06]  /*3340*/  HMMA.16816.F32 R36, R40.reuse, R84, RZ ;  /* 0x000000542824723c */ /* 0x042fec00000018ff */
[----:B------:R-:W-:Y:S02]  /*3350*/  MUFU.TANH R140, R17 ;  /* 0x00000011008c7308 */ /* 0x000fe40000002400 */
[----:B------:R-:W-:Y:S06]  /*3360*/  HMMA.16816.F32 R84, R40, R86, RZ ;  /* 0x000000562854723c */ /* 0x000fec00000018ff */
        /* <DEDUP_REMOVED lines=9> */
[----:B-----5:R-:W-:Y:S06]  /*3400*/  HMMA.16816.F32 R32, R104, R116, R32 ;  /* 0x000000746820723c */ /* 0x020fec0000001820 */
[----:B------:R-:W-:Y:S02]  /*3410*/  MUFU.TANH R159, R53 ;  /* 0x00000035009f7308 */ /* 0x000fe40000002400 */
[C---:B------:R-:W-:Y:S01]  /*3420*/  HMMA.16816.F32 R8, R108.reuse, R20, R8 ;  /* 0x000000146c08723c */ /* 0x040fe20000001808 */
[----:B------:R-:W-:Y:S01]  /*3430*/  FMUL.FTZ R120, R120, c[0x0][0x2ec] ;  /* 0x0000bb0078787a20 */ /* 0x000fe20000410000 */
[----:B-1----:R-:W1:Y:S04]  /*3440*/  LDSM.16.M88.4 R88, [R193+0x1c00] ;  /* 0x001c0000c158783b */ /* 0x002e680000000200 */
[----:B------:R-:W-:Y:S02]  /*3450*/  MUFU.TANH R160, R54 ;  /* 0x0000003600a07308 */ /* 0x000fe40000002400 */
[----:B------:R-:W-:Y:S01]  /*3460*/  HMMA.16816.F32 R72, R108, R22, R72 ;  /* 0x000000166c48723c */ /* 0x000fe20000001848 */
[----:B------:R-:W-:-:S02]  /*3470*/  FMUL.FTZ R112, R112, c[0x0][0x2ec] ;  /* 0x0000bb0070707a20 */ /* 0x000fc40000410000 */
[----:B------:R-:W-:Y:S02]  /*3480*/  FMUL.FTZ R114, R114, c[0x0][0x2ec] ;  /* 0x0000bb0072727a20 */ /* 0x000fe40000410000 */
[----:B------:R-:W-:Y:S01]  /*3490*/  FMUL.FTZ R113, R113, c[0x0][0x2ec] ;  /* 0x0000bb0071717a20 */ /* 0x000fe20000410000 */
[----:B------:R5:W-:Y:S02]  /*34a0*/  MUFU.TANH R161, R55 ;  /* 0x0000003700a17308 */ /* 0x000be40000002400 */
[C---:B------:R-:W-:Y:S01]  /*34b0*/  HMMA.16816.F32 R64, R104.reuse, R22, R64 ;  /* 0x000000166840723c */ /* 0x040fe20000001840 */
[----:B------:R-:W-:Y:S02]  /*34c0*/  FMUL.FTZ R35, R35, c[0x0][0x2ec] ;  /* 0x0000bb0023237a20 */ /* 0x000fe40000410000 */
[----:B------:R-:W-:Y:S02]  /*34d0*/  FMUL.FTZ R115, R115, c[0x0][0x2ec] ;  /* 0x0000bb0073737a20 */ /* 0x000fe40000410000 */
[----:B------:R-:W-:Y:S01]  /*34e0*/  FMUL.FTZ R32, R32, c[0x0][0x2ec] ;  /* 0x0000bb0020207a20 */ /* 0x000fe20000410000 */
[----:B------:R-:W-:Y:S02]  /*34f0*/  MUFU.TANH R142, R13 ;  /* 0x0000000d008e7308 */ /* 0x000fe40000002400 */
[----:B------:R-:W-:Y:S01]  /*3500*/  HMMA.16816.F32 R28, R104, R118, R28 ;  /* 0x00000076681c723c */ /* 0x000fe2000000181c */
[----:B------:R-:W-:-:S02]  /*3510*/  FMUL.FTZ R8, R8, c[0x0][0x2ec] ;  /* 0x0000bb0008087a20 */ /* 0x000fc40000410000 */
[----:B------:R-:W-:Y:S02]  /*3520*/  FMUL.FTZ R9, R9, c[0x0][0x2ec] ;  /* 0x0000bb0009097a20 */ /* 0x000fe40000410000 */
[----:B------:R-:W-:Y:S02]  /*3530*/  FMUL.FTZ R10, R10, c[0x0][0x2ec] ;  /* 0x0000bb000a0a7a20 */ /* 0x000fe40000410000 */
[----:B------:R-:W-:Y:S01]  /*3540*/  FMUL.FTZ R11, R11, c[0x0][0x2ec] ;  /* 0x0000bb000b0b7a20 */ /* 0x000fe20000410000 */
[----:B------:R-:W-:Y:S01]  /*3550*/  HMMA.16816.F32 R80, R40, R76, RZ ;  /* 0x0000004c2850723c */ /* 0x000fe200000018ff */
[----:B------:R-:W-:Y:S01]  /*3560*/  FMUL.FTZ R72, R72, c[0x0][0x2ec] ;  /* 0x0000bb0048487a20 */ /* 0x000fe20000410000 */
[----:B------:R1:W-:Y:S01]  /*3570*/  MUFU.TANH R128, R15 ;  /* 0x0000000f00807308 */ /* 0x0003e20000002400 */
[----:B------:R-:W-:Y:S02]  /*3580*/  FMUL.FTZ R74, R74, c[0x0][0x2ec] ;  /* 0x0000bb004a4a7a20 */ /* 0x000fe40000410000 */
[----:B------:R-:W-:-:S02]  /*3590*/  FMUL.FTZ R73, R73, c[0x0][0x2ec] ;  /* 0x0000bb0049497a20 */ /* 0x000fc40000410000 */
[----:B------:R-:W-:Y:S01]  /*35a0*/  FMUL.FTZ R75, R75, c[0x0][0x2ec] ;  /* 0x0000bb004b4b7a20 */ /* 0x000fe20000410000 */
[----:B------:R-:W-:Y:S01]  /*35b0*/  HMMA.16816.F32 R84, R108, R118, R84 ;  /* 0x000000766c54723c */ /* 0x000fe20000001854 */
[----:B------:R-:W-:Y:S01]  /*35c0*/  FMUL.FTZ R64, R64, c[0x0][0x2ec] ;  /* 0x0000bb0040407a20 */ /* 0x000fe20000410000 */
[----:B------:R-:W-:Y:S01]  /*35d0*/  MUFU.TANH R129, R8 ;  /* 0x0000000800817308 */ /* 0x000fe20000002400 */
[----:B------:R-:W-:Y:S02]  /*35e0*/  FMUL.FTZ R66, R66, c[0x0][0x2ec] ;  /* 0x0000bb0042427a20 */ /* 0x000fe40000410000 */
[----:B------:R-:W-:Y:S02]  /*35f0*/  FMUL.FTZ R65, R65, c[0x0][0x2ec] ;  /* 0x0000bb0041417a20 */ /* 0x000fe40000410000 */
[----:B------:R-:W-:Y:S01]  /*3600*/  FMUL.FTZ R67, R67, c[0x0][0x2ec] ;  /* 0x0000bb0043437a20 */ /* 0x000fe20000410000 */
[----:B------:R-:W-:Y:S01]  /*3610*/  HMMA.16816.F32 R48, R44, R92, RZ ;  /* 0x0000005c2c30723c */ /* 0x000fe200000018ff */
[----:B------:R-:W-:Y:S01]  /*3620*/  FMUL.FTZ R28, R28, c[0x0][0x2ec] ;  /* 0x0000bb001c1c7a20 */ /* 0x000fe20000410000 */
[----:B------:R-:W-:Y:S01]  /*3630*/  MUFU.TANH R143, R9 ;  /* 0x00000009008f7308 */ /* 0x000fe20000002400 */
[----:B------:R-:W-:-:S02]  /*3640*/  FMUL.FTZ R31, R31, c[0x0][0x2ec] ;  /* 0x0000bb001f1f7a20 */ /* 0x000fc40000410000 */
[----:B------:R-:W-:Y:S02]  /*3650*/  FMUL.FTZ R30, R30, c[0x0][0x2ec] ;  /* 0x0000bb001e1e7a20 */ /* 0x000fe40000410000 */
[----:B------:R-:W-:Y:S01]  /*3660*/  FMUL.FTZ R33, R33, c[0x0][0x2ec] ;  /* 0x0000bb0021217a20 */ /* 0x000fe20000410000 */
[----:B-----5:R-:W-:Y:S01]  /*3670*/  HMMA.16816.F32 R52, R40, R92, RZ ;  /* 0x0000005c2834723c */ /* 0x020fe200000018ff */
[----:B------:R-:W-:Y:S01]  /*3680*/  FMUL.FTZ R34, R34, c[0x0][0x2ec] ;  /* 0x0000bb0022227a20 */ /* 0x000fe20000410000 */
[----:B------:R-:W-:Y:S01]  /*3690*/  MUFU.TANH R144, R10 ;  /* 0x0000000a00907308 */ /* 0x000fe20000002400 */
[----:B------:R-:W-:-:S05]  /*36a0*/  FMUL.FTZ R29, R29, c[0x0][0x2ec] ;  /* 0x0000bb001d1d7a20 */ /* 0x000fca0000410000 */
[----:B------:R-:W-:Y:S01]  /*36b0*/  HMMA.16816.F32 R20, R44, R78, RZ ;  /* 0x0000004e2c14723c */ /* 0x000fe200000018ff */
[----:B------:R-:W-:Y:S01]  /*36c0*/  FMUL.FTZ R84, R84, c[0x0][0x2ec] ;  /* 0x0000bb0054547a20 */ /* 0x000fe20000410000 */
[----:B------:R5:W-:Y:S01]  /*36d0*/  MUFU.TANH R145, R11 ;  /* 0x0000000b00917308 */ /* 0x000be20000002400 */
[----:B------:R-:W-:Y:S02]  /*36e0*/  FMUL.FTZ R85, R85, c[0x0][0x2ec] ;  /* 0x0000bb0055557a20 */ /* 0x000fe40000410000 */
[----:B------:R-:W-:-:S03]  /*36f0*/  FMUL.FTZ R86, R86, c[0x0][0x2ec] ;  /* 0x0000bb0056567a20 */ /* 0x000fc60000410000 */
[C---:B------:R-:W-:Y:S02]  /*3700*/  HMMA.16816.F32 R36, R108.reuse, R116, R36 ;  /* 0x000000746c24723c */ /* 0x040fe40000001824 */
[----:B------:R-:W-:Y:S05]  /*3710*/  MUFU.TANH R150, R72 ;  /* 0x0000004800967308 */ /* 0x000fea0000002400 */
[----:B------:R-:W-:Y:S01]  /*3720*/  FMUL.FTZ R117, R121, c[0x0][0x2ec] ;  /* 0x0000bb0079757a20 */ /* 0x000fe20000410000 */
[----:B------:R-:W-:Y:S01]  /*3730*/  HMMA.16816.F32 R80, R108, R100, R80 ;  /* 0x000000646c50723c */ /* 0x000fe20000001850 */
[----:B------:R-:W-:Y:S01]  /*3740*/  FMUL.FTZ R121, R123, c[0x0][0x2ec] ;  /* 0x0000bb007b797a20 */ /* 0x000fe20000410000 */
[----:B------:R-:W-:Y:S01]  /*3750*/  MUFU.TANH R151, R74 ;  /* 0x0000004a00977308 */ /* 0x000fe20000002400 */
[----:B------:R-:W-:-:S05]  /*3760*/  FMUL.FTZ R116, R122, c[0x0][0x2ec] ;  /* 0x0000bb007a747a20 */ /* 0x000fca0000410000 */
[C---:B------:R-:W-:Y:S02]  /*3770*/  HMMA.16816.F32 R24, R44.reuse, R76, RZ ;  /* 0x0000004c2c18723c */ /* 0x040fe400000018ff */
[----:B------:R-:W-:Y:S06]  /*3780*/  MUFU.TANH R152, R64 ;  /* 0x0000004000987308 */ /* 0x000fec0000002400 */
[----:B--2---:R-:W-:Y:S01]  /*3790*/  HMMA.16816.F32 R16, R44, R68, RZ ;  /* 0x000000442c10723c */ /* 0x004fe200000018ff */
[----:B------:R-:W-:Y:S01]  /*37a0*/  FMUL.FTZ R36, R36, c[0x0][0x2ec] ;  /* 0x0000bb0024247a20 */ /* 0x000fe20000410000 */
[----:B------:R-:W-:Y:S01]  /*37b0*/  MUFU.TANH R153, R66 ;  /* 0x0000004200997308 */ /* 0x000fe20000002400 */
[----:B------:R-:W-:-:S02]  /*37c0*/  FMUL.FTZ R39, R39, c[0x0][0x2ec] ;  /* 0x0000bb0027277a20 */ /* 0x000fc40000410000 */
[----:B------:R-:W-:Y:S02]  /*37d0*/  FMUL.FTZ R37, R37, c[0x0][0x2ec] ;  /* 0x0000bb0025257a20 */ /* 0x000fe40000410000 */
[----:B------:R-:W-:Y:S01]  /*37e0*/  FMUL.FTZ R38, R38, c[0x0][0x2ec] ;  /* 0x0000bb0026267a20 */ /* 0x000fe20000410000 */
[C---:B-1----:R-:W-:Y:S02]  /*37f0*/  HMMA.16816.F32 R12, R44.reuse, R70, RZ ;  /* 0x000000462c0c723c */ /* 0x042fe400000018ff */
[----:B------:R-:W-:Y:S06]  /*3800*/  MUFU.TANH R154, R73 ;  /* 0x00000049009a7308 */ /* 0x000fec0000002400 */
[C---:B-----5:R-:W-:Y:S02]  /*3810*/  HMMA.16816.F32 R8, R44.reuse, R56, RZ ;  /* 0x000000382c08723c */ /* 0x060fe400000018ff */
[----:B------:R1:W-:Y:S06]  /*3820*/  MUFU.TANH R155, R75 ;  /* 0x0000004b009b7308 */ /* 0x0003ec0000002400 */
[----:B------:R-:W-:Y:S02]  /*3830*/  HMMA.16816.F32 R60, R44, R58, RZ ;  /* 0x0000003a2c3c723c */ /* 0x000fe400000018ff */
[----:B------:R-:W-:Y:S06]  /*3840*/  MUFU.TANH R156, R65 ;  /* 0x00000041009c7308 */ /* 0x000fec0000002400 */
[C---:B------:R-:W-:Y:S02]  /*3850*/  HMMA.16816.F32 R76, R40.reuse, R78, RZ ;  /* 0x0000004e284c723c */ /* 0x040fe400000018ff */
[----:B------:R2:W-:Y:S06]  /*3860*/  MUFU.TANH R157, R67 ;  /* 0x00000043009d7308 */ /* 0x0005ec0000002400 */
[C---:B-1----:R-:W-:Y:S02]  /*3870*/  HMMA.16816.F32 R72, R40.reuse, R68, RZ ;  /* 0x000000442848723c */ /* 0x042fe400000018ff */
[----:B------:R-:W-:Y:S06]  /*3880*/  MUFU.TANH R123, R35 ;  /* 0x00000023007b7308 */ /* 0x000fec0000002400 */
[C---:B------:R-:W-:Y:S02]  /*3890*/  HMMA.16816.F32 R68, R40.reuse, R70, RZ ;  /* 0x000000462844723c */ /* 0x040fe400000018ff */
[----:B------:R1:W-:Y:S06]  /*38a0*/  MUFU.TANH R35, R28 ;  /* 0x0000001c00237308 */ /* 0x0003ec0000002400 */
[C---:B--2---:R-:W-:Y:S02]  /*38b0*/  HMMA.16816.F32 R64, R40.reuse, R56, RZ ;  /* 0x000000382840723c */ /* 0x044fe400000018ff */
[----:B------:R-:W2:Y:S06]  /*38c0*/  MUFU.TANH R2, R2 ;  /* 0x0000000200027308 */ /* 0x000eac0000002400 */
[----:B------:R-:W-:Y:S01]  /*38d0*/  HMMA.16816.F32 R56, R40, R58, RZ ;  /* 0x0000003a2838723c */ /* 0x000fe200000018ff */
[----:B-1----:R-:W-:Y:S01]  /*38e0*/  IMAD.U32 R28, RZ, RZ, UR22 ;  /* 0x00000016ff1c7e24 */ /* 0x002fe2000f8e00ff */
[----:B------:R-:W-:Y:S03]  /*38f0*/  MUFU.TANH R6, R6 ;  /* 0x0000000600067308 */ /* 0x000fe60000002400 */
[----:B------:R-:W-:-:S03]  /*3900*/  IMAD R28, R28, 0x80, R197 ;  /* 0x000000801c1c7824 */ /* 0x000fc600078e02c5 */
[-C--:B------:R-:W-:Y:S02]  /*3910*/  HMMA.16816.F32 R44, R44, R94.reuse, RZ ;  /* 0x0000005e2c2c723c */ /* 0x080fe400000018ff */
[C---:B------:R-:W-:Y:S01]  /*3920*/  ISETP.GE.AND P0, PT, R28.reuse, R207, PT ;  /* 0x000000cf1c00720c */ /* 0x040fe20003f06270 */
[----:B------:R-:W1:Y:S01]  /*3930*/  MUFU.TANH R3, R3 ;  /* 0x0000000300037308 */ /* 0x000e620000002400 */
[C---:B------:R-:W-:Y:S02]  /*3940*/  ISETP.GE.AND P6, PT, R28.reuse, R205, PT ;  /* 0x000000cd1c00720c */ /* 0x040fe40003fc6270 */
[C---:B------:R-:W-:Y:S02]  /*3950*/  ISETP.LT.OR P0, PT, R28.reuse, R208, P0 ;  /* 0x000000d01c00720c */ /* 0x040fe40000701670 */
[----:B------:R-:W-:Y:S01]  /*3960*/  HMMA.16816.F32 R40, R40, R94, RZ ;  /* 0x0000005e2828723c */ /* 0x000fe200000018ff */
[----:B------:R-:W-:Y:S01]  /*3970*/  ISETP.GE.AND P5, PT, R28, R203, PT ;  /* 0x000000cb1c00720c */ /* 0x000fe20003fa6270 */
[----:B------:R-:W5:Y:S01]  /*3980*/  LDSM.16.M88.4 R92, [R193+0x1800] ;  /* 0x00180000c15c783b */ /* 0x000f620000000200 */
[----:B---3--:R-:W-:Y:S01]  /*3990*/  FSEL R134, R134, -INF , !P0 ;  /* 0xff80000086867808 */ /* 0x008fe20004000000 */
[----:B------:R-:W3:Y:S01]  /*39a0*/  MUFU.TANH R0, R0 ;  /* 0x0000000000007308 */ /* 0x000ee20000002400 */
[----:B------:R-:W-:Y:S01]  /*39b0*/  ISETP.GE.AND P0, PT, R28, R199, PT ;  /* 0x000000c71c00720c */ /* 0x000fe20003f06270 */
[----:B------:R-:W-:-:S04]  /*39c0*/  DEPBAR.LE SB0, 0x0 ;  /* 0x000080000000791a */ /* 0x000fc80000000000 */
[-C--:B------:R-:W-:Y:S01]  /*39d0*/  HMMA.16816.F32 R48, R104, R88.reuse, R48 ;  /* 0x000000586830723c */ /* 0x080fe20000001830 */
[C---:B------:R-:W-:Y:S01]  /*39e0*/  ISETP.LT.OR P0, PT, R28.reuse, R202, P0 ;  /* 0x000000ca1c00720c */ /* 0x040fe20000701670 */
[----:B------:R1:W-:Y:S01]  /*39f0*/  MUFU.TANH R165, R31 ;  /* 0x0000001f00a57308 */ /* 0x0003e20000002400 */
[C---:B------:R-:W-:Y:S02]  /*3a00*/  ISETP.LT.OR P6, PT, R28.reuse, R206, P6 ;  /* 0x000000ce1c00720c */ /* 0x040fe400037c1670 */
[----:B------:R-:W-:Y:S02]  /*3a10*/  ISETP.LT.OR P5, PT, R28, R204, P5 ;  /* 0x000000cc1c00720c */ /* 0x000fe40002fa1670 */
[----:B------:R-:W-:Y:S01]  /*3a20*/  FSEL R132, R132, -INF , !P6 ;  /* 0xff80000084847808 */ /* 0x000fe20007000000 */
[----:B------:R-:W-:Y:S02]  /*3a30*/  HMMA.16816.F32 R52, R108, R88, R52 ;  /* 0x000000586c34723c */ /* 0x000fe40000001834 */
[----:B------:R2:W-:Y:S06]  /*3a40*/  MUFU.TANH R88, R84 ;  /* 0x0000005400587308 */ /* 0x0005ec0000002400 */
[----:B------:R-:W-:Y:S02]  /*3a50*/  HMMA.16816.F32 R20, R104, R102, R20 ;  /* 0x000000666814723c */ /* 0x000fe40000001814 */
[----:B------:R3:W-:Y:S01]  /*3a60*/  MUFU.TANH R131, R30 ;  /* 0x0000001e00837308 */ /* 0x0007e20000002400 */
[----:B-1----:R-:W-:-:S05]  /*3a70*/  FMUL.FTZ R31, R87, c[0x0][0x2ec] ;  /* 0x0000bb00571f7a20 */ /* 0x002fca0000410000 */
[-C--:B------:R-:W-:Y:S01]  /*3a80*/  HMMA.16816.F32 R44, R104, R90.reuse, R44 ;  /* 0x0000005a682c723c */ /* 0x080fe2000000182c */
[----:B------:R-:W-:Y:S01]  /*3a90*/  FMUL.FTZ R48, R48, c[0x0][0x2ec] ;  /* 0x0000bb0030307a20 */ /* 0x000fe20000410000 */
[----:B--2---:R-:W-:Y:S01]  /*3aa0*/  IADD3 R84, R28, 0x1, RZ ;  /* 0x000000011c547810 */ /* 0x004fe20007ffe0ff */
[----:B------:R1:W-:Y:S01]  /*3ab0*/  MUFU.TANH R87, R85 ;  /* 0x0000005500577308 */ /* 0x0003e20000002400 */
[----:B------:R-:W-:Y:S02]  /*3ac0*/  FMUL.FTZ R49, R49, c[0x0][0x2ec] ;  /* 0x0000bb0031317a20 */ /* 0x000fe40000410000 */
[----:B------:R-:W-:Y:S01]  /*3ad0*/  ISETP.GE.AND P1, PT, R84, R207, PT ;  /* 0x000000cf5400720c */ /* 0x000fe20003f26270 */
[----:B------:R-:W-:Y:S01]  /*3ae0*/  FMUL.FTZ R50, R50, c[0x0][0x2ec] ;  /* 0x0000bb0032327a20 */ /* 0x000fe20000410000 */
[C---:B------:R-:W-:Y:S01]  /*3af0*/  ISETP.GE.AND P4, PT, R84.reuse, R205, PT ;  /* 0x000000cd5400720c */ /* 0x040fe20003f86270 */
[C---:B------:R-:W-:Y:S01]  /*3b00*/  HMMA.16816.F32 R40, R108.reuse, R90, R40 ;  /* 0x0000005a6c28723c */ /* 0x040fe20000001828 */
[----:B------:R-:W-:Y:S01]  /*3b10*/  ISETP.GE.AND P3, PT, R84, R203, PT ;  /* 0x000000cb5400720c */ /* 0x000fe20003f66270 */
[----:B---3--:R-:W-:Y:S01]  /*3b20*/  FMUL.FTZ R30, R80, c[0x0][0x2ec] ;  /* 0x0000bb00501e7a20 */ /* 0x008fe20000410000 */
[C---:B------:R-:W-:Y:S01]  /*3b30*/  ISETP.GE.AND P2, PT, R84.reuse, R199, PT ;  /* 0x000000c75400720c */ /* 0x040fe20003f46270 */
[----:B------:R-:W-:Y:S01]  /*3b40*/  MUFU.TANH R89, R86 ;  /* 0x0000005600597308 */ /* 0x000fe20000002400 */
[----:B------:R-:W-:Y:S01]  /*3b50*/  ISETP.LT.OR P1, PT, R84, R208, P1 ;  /* 0x000000d05400720c */ /* 0x000fe20000f21670 */
[----:B------:R-:W-:Y:S01]  /*3b60*/  FMUL.FTZ R54, R54, c[0x0][0x2ec] ;  /* 0x0000bb0036367a20 */ /* 0x000fe20000410000 */
[C---:B------:R-:W-:Y:S01]  /*3b70*/  ISETP.LT.OR P4, PT, R84.reuse, R206, P4 ;  /* 0x000000ce5400720c */ /* 0x040fe20002781670 */
[----:B------:R-:W-:Y:S01]  /*3b80*/  FMUL.FTZ R90, R83, c[0x0][0x2ec] ;  /* 0x0000bb00535a7a20 */ /* 0x000fe20000410000 */
[C---:B------:R-:W-:Y:S01]  /*3b90*/  ISETP.LT.OR P3, PT, R84.reuse, R204, P3 ;  /* 0x000000cc5400720c */ /* 0x040fe20001f61670 */
[----:B------:R-:W-:Y:S01]  /*3ba0*/  HMMA.16816.F32 R76, R108, R102, R76 ;  /* 0x000000666c4c723c */ /* 0x000fe2000000184c */
[----:B------:R-:W-:Y:S01]  /*3bb0*/  ISETP.LT.OR P2, PT, R84, R202, P2 ;  /* 0x000000ca5400720c */ /* 0x000fe20001741670 */
[----:B------:R-:W-:Y:S01]  /*3bc0*/  FMUL.FTZ R84, R81, c[0x0][0x2ec] ;  /* 0x0000bb0051547a20 */ /* 0x000fe20000410000 */
[----:B-1----:R-:W-:Y:S01]  /*3bd0*/  IADD3 R85, R28, 0x8, RZ ;  /* 0x000000081c557810 */ /* 0x002fe20007ffe0ff */
[----:B------:R-:W-:Y:S01]  /*3be0*/  FMUL.FTZ R81, R82, c[0x0][0x2ec] ;  /* 0x0000bb0052517a20 */ /* 0x000fe20000410000 */
[----:B------:R-:W-:Y:S01]  /*3bf0*/  IADD3 R80, R28, 0x9, RZ ;  /* 0x000000091c507810 */ /* 0x000fe20007ffe0ff */
[----:B------:R1:W-:Y:S01]  /*3c00*/  MUFU.TANH R82, R84 ;  /* 0x0000005400527308 */ /* 0x0003e20000002400 */
[----:B------:R-:W-:Y:S01]  /*3c10*/  ISETP.GE.AND P6, PT, R85, R207, PT ;  /* 0x000000cf5500720c */ /* 0x000fe20003fc6270 */
[----:B------:R-:W-:Y:S01]  /*3c20*/  FMUL.FTZ R20, R20, c[0x0][0x2ec] ;  /* 0x0000bb0014147a20 */ /* 0x000fe20000410000 */
[----:B------:R-:W-:Y:S01]  /*3c30*/  FSEL R133, R133, -INF , !P1 ;  /* 0xff80000085857808 */ /* 0x000fe20004800000 */
[-C--:B------:R-:W-:Y:S01]  /*3c40*/  HMMA.16816.F32 R12, R104, R98.reuse, R12 ;  /* 0x00000062680c723c */ /* 0x080fe2000000180c */
[-C--:B------:R-:W-:Y:S01]  /*3c50*/  ISETP.GE.AND P1, PT, R85, R199.reuse, PT ;  /* 0x000000c75500720c */ /* 0x080fe20003f26270 */
[----:B------:R-:W-:Y:S01]  /*3c60*/  FMUL.FTZ R23, R23, c[0x0][0x2ec] ;  /* 0x0000bb0017177a20 */ /* 0x000fe20000410000 */
[C---:B------:R-:W-:Y:S01]  /*3c70*/  ISETP.LT.OR P6, PT, R85.reuse, R208, P6 ;  /* 0x000000d05500720c */ /* 0x040fe200037c1670 */
[----:B------:R2:W-:Y:S01]  /*3c80*/  MUFU.TANH R83, R81 ;  /* 0x0000005100537308 */ /* 0x0005e20000002400 */
[----:B------:R-:W-:Y:S01]  /*3c90*/  ISETP.LT.OR P1, PT, R85, R202, P1 ;  /* 0x000000ca5500720c */ /* 0x000fe20000f21670 */
[----:B------:R-:W-:Y:S01]  /*3ca0*/  FMUL.FTZ R22, R22, c[0x0][0x2ec] ;  /* 0x0000bb0016167a20 */ /* 0x000fe20000410000 */
[----:B------:R-:W-:Y:S01]  /*3cb0*/  FSEL R135, R135, -INF , !P6 ;  /* 0xff80000087877808 */ /* 0x000fe20007000000 */
[----:B------:R-:W-:Y:S01]  /*3cc0*/  HMMA.16816.F32 R68, R108, R98, R68 ;  /* 0x000000626c44723c */ /* 0x000fe20000001844 */
[----:B------:R-:W-:Y:S01]  /*3cd0*/  ISETP.GE.AND P6, PT, R80, R199, PT ;  /* 0x000000c75000720c */ /* 0x000fe20003fc6270 */
[----:B------:R-:W-:Y:S01]  /*3ce0*/  FMUL.FTZ R21, R21, c[0x0][0x2ec] ;  /* 0x0000bb0015157a20 */ /* 0x000fe20000410000 */
[----:B----4-:R-:W-:Y:S01]  /*3cf0*/  FSEL R139, R139, -INF , !P1 ;  /* 0xff8000008b8b7808 */ /* 0x010fe20004800000 */
[----:B------:R3:W-:Y:S01]  /*3d00*/  MUFU.TANH R173, R20 ;  /* 0x0000001400ad7308 */ /* 0x0007e20000002400 */
[----:B-1----:R-:W-:Y:S01]  /*3d10*/  FSEL R84, R2, -INF , !P0 ;  /* 0xff80000002547808 */ /* 0x002fe20004000000 */
[----:B------:R-:W-:Y:S01]  /*3d20*/  FMUL.FTZ R77, R77, c[0x0][0x2ec] ;  /* 0x0000bb004d4d7a20 */ /* 0x000fe20000410000 */
[----:B------:R-:W-:Y:S01]  /*3d30*/  FSEL R2, R7, -INF , !P4 ;  /* 0xff80000007027808 */ /* 0x000fe20006000000 */
[C---:B------:R-:W-:Y:S01]  /*3d40*/  HMMA.16816.F32 R16, R104.reuse, R96, R16 ;  /* 0x000000606810723c */ /* 0x040fe20000001810 */
[----:B------:R-:W-:Y:S01]  /*3d50*/  FSEL R7, R3, -INF , !P3 ;  /* 0xff80000003077808 */ /* 0x000fe20005800000 */
[----:B------:R-:W-:Y:S01]  /*3d60*/  FMUL.FTZ R76, R76, c[0x0][0x2ec] ;  /* 0x0000bb004c4c7a20 */ /* 0x000fe20000410000 */
[-C--:B------:R-:W-:Y:S01]  /*3d70*/  ISETP.GE.AND P3, PT, R80, R205.reuse, PT ;  /* 0x000000cd5000720c */ /* 0x080fe20003f66270 */
[----:B------:R-:W1:Y:S01]  /*3d80*/  MUFU.TANH R120, R120 ;  /* 0x0000007800787308 */ /* 0x000e620000002400 */
[----:B--2---:R-:W-:Y:S01]  /*3d90*/  FSEL R81, R6, -INF , !P5 ;  /* 0xff80000006517808 */ /* 0x004fe20006800000 */
[----:B------:R-:W-:Y:S01]  /*3da0*/  FMUL.FTZ R78, R78, c[0x0][0x2ec] ;  /* 0x0000bb004e4e7a20 */ /* 0x000fe20000410000 */
[C---:B------:R-:W-:Y:S01]  /*3db0*/  ISETP.GE.AND P5, PT, R85.reuse, R205, PT ;  /* 0x000000cd5500720c */ /* 0x040fe20003fa6270 */
[C---:B------:R-:W-:Y:S01]  /*3dc0*/  HMMA.16816.F32 R24, R104.reuse, R100, R24 ;  /* 0x000000646818723c */ /* 0x040fe20000001818 */
[C---:B------:R-:W-:Y:S01]  /*3dd0*/  ISETP.GE.AND P0, PT, R85.reuse, R203, PT ;  /* 0x000000cb5500720c */ /* 0x040fe20003f06270 */
[----:B------:R-:W-:Y:S01]  /*3de0*/  FMUL.FTZ R217, R12, c[0x0][0x2ec] ;  /* 0x0000bb000cd97a20 */ /* 0x000fe20000410000 */
[----:B------:R-:W-:Y:S01]  /*3df0*/  ISETP.GE.AND P4, PT, R80, R207, PT ;  /* 0x000000cf5000720c */ /* 0x000fe20003f86270 */
[----:B------:R-:W2:Y:S01]  /*3e00*/  MUFU.TANH R116, R116 ;  /* 0x0000007400747308 */ /* 0x000ea20000002400 */
[-C--:B------:R-:W-:Y:S01]  /*3e10*/  ISETP.LT.OR P5, PT, R85, R206.reuse, P5 ;  /* 0x000000ce5500720c */ /* 0x080fe20002fa1670 */
[----:B------:R-:W-:Y:S01]  /*3e20*/  FMUL.FTZ R13, R13, c[0x0][0x2ec] ;  /* 0x0000bb000d0d7a20 */ /* 0x000fe20000410000 */
[----:B------:R-:W-:Y:S01]  /*3e30*/  FSEL R6, R0, -INF , !P2 ;  /* 0xff80000000067808 */ /* 0x000fe20005000000 */
[-C--:B-----5:R-:W-:Y:S01]  /*3e40*/  HMMA.16816.F32 R8, R104, R92.reuse, R8 ;  /* 0x0000005c6808723c */ /* 0x0a0fe20000001808 */
[----:B------:R-:W-:Y:S01]  /*3e50*/  ISETP.LT.OR P3, PT, R80, R206, P3 ;  /* 0x000000ce5000720c */ /* 0x000fe20001f61670 */
[----:B------:R-:W-:Y:S01]  /*3e60*/  FMUL.FTZ R14, R14, c[0x0][0x2ec] ;  /* 0x0000bb000e0e7a20 */ /* 0x000fe20000410000 */
[C---:B------:R-:W-:Y:S01]  /*3e70*/  IADD3 R0, R28.reuse, 0x10, RZ ;  /* 0x000000101c007810 */ /* 0x040fe20007ffe0ff */
[----:B------:R-:W-:Y:S01]  /*3e80*/  MUFU.TANH R91, R76 ;  /* 0x0000004c005b7308 */ /* 0x000fe20000002400 */
[----:B------:R-:W-:Y:S01]  /*3e90*/  IADD3 R3, R28, 0x11, RZ ;  /* 0x000000111c037810 */ /* 0x000fe20007ffe0ff */
[----:B------:R-:W-:Y:S01]  /*3ea0*/  FMUL.FTZ R178, R15, c[0x0][0x2ec] ;  /* 0x0000bb000fb27a20 */ /* 0x000fe20000410000 */
[----:B------:R-:W-:Y:S01]  /*3eb0*/  ISETP.GE.AND P2, PT, R80, R203, PT ;  /* 0x000000cb5000720c */ /* 0x000fe20003f46270 */
[C---:B------:R-:W-:Y:S01]  /*3ec0*/  HMMA.16816.F32 R64, R108.reuse, R92, R64 ;  /* 0x0000005c6c40723c */ /* 0x040fe20000001840 */
[----:B------:R-:W-:Y:S01]  /*3ed0*/  ISETP.LT.OR P0, PT, R85, R204, P0 ;  /* 0x000000cc5500720c */ /* 0x000fe20000701670 */
[----:B------:R-:W-:Y:S01]  /*3ee0*/  FMUL.FTZ R16, R16, c[0x0][0x2ec] ;  /* 0x0000bb0010107a20 */ /* 0x000fe20000410000 */
[----:B------:R-:W-:Y:S01]  /*3ef0*/  ISETP.LT.OR P4, PT, R80, R208, P4 ;  /* 0x000000d05000720c */ /* 0x000fe20002781670 */
[----:B------:R-:W4:Y:S01]  /*3f00*/  MUFU.TANH R112, R112 ;  /* 0x0000007000707308 */ /* 0x000f220000002400 */
[----:B------:R-:W-:Y:S01]  /*3f10*/  FSEL R136, R136, -INF , !P5 ;  /* 0xff80000088887808 */ /* 0x000fe20006800000 */
[----:B------:R-:W-:Y:S01]  /*3f20*/  FMUL.FTZ R17, R17, c[0x0][0x2ec] ;  /* 0x0000bb0011117a20 */ /* 0x000fe20000410000 */
[----:B------:R-:W-:Y:S01]  /*3f30*/  FSEL R141, R141, -INF , !P3 ;  /* 0xff8000008d8d7808 */ /* 0x000fe20005800000 */
[----:B------:R-:W-:Y:S01]  /*3f40*/  FMUL.FTZ R93, R79, c[0x0][0x2ec] ;  /* 0x0000bb004f5d7a20 */ /* 0x000fe20000410000 */
[-C--:B------:R-:W-:Y:S01]  /*3f50*/  ISETP.GE.AND P5, PT, R0, R207.reuse, PT ;  /* 0x000000cf0000720c */ /* 0x080fe20003fa6270 */
[----:B------:R-:W-:Y:S01]  /*3f60*/  HMMA.16816.F32 R72, R108, R96, R72 ;  /* 0x000000606c48723c */ /* 0x000fe20000001848 */
[----:B------:R-:W-:Y:S01]  /*3f70*/  ISETP.GE.AND P3, PT, R3, R207, PT ;  /* 0x000000cf0300720c */ /* 0x000fe20003f66270 */
[----:B------:R5:W-:Y:S01]  /*3f80*/  MUFU.TANH R79, R77 ;  /* 0x0000004d004f7308 */ /* 0x000be20000002400 */
[----:B------:R-:W-:Y:S01]  /*3f90*/  ISETP.LT.OR P2, PT, R80, R204, P2 ;  /* 0x000000cc5000720c */ /* 0x000fe20001741670 */
[----:B------:R-:W-:Y:S01]  /*3fa0*/  FMUL.FTZ R27, R27, c[0x0][0x2ec] ;  /* 0x0000bb001b1b7a20 */ /* 0x000fe20000410000 */
[----:B------:R-:W-:Y:S01]  /*3fb0*/  FSEL R137, R137, -INF , !P0 ;  /* 0xff80000089897808 */ /* 0x000fe20004000000 */
[----:B------:R-:W-:Y:S01]  /*3fc0*/  FMUL.FTZ R209, R19, c[0x0][0x2ec] ;  /* 0x0000bb0013d17a20 */ /* 0x000fe20000410000 */
[----:B------:R-:W-:Y:S01]  /*3fd0*/  FSEL R140, R140, -INF , !P4 ;  /* 0xff8000008c8c7808 */ /* 0x000fe20006000000 */
[-C--:B------:R-:W-:Y:S01]  /*3fe0*/  HMMA.16816.F32 R60, R104, R94.reuse, R60 ;  /* 0x0000005e683c723c */ /* 0x080fe2000000183c */
[C---:B------:R-:W-:Y:S01]  /*3ff0*/  ISETP.GE.AND P0, PT, R0.reuse, R205, PT ;  /* 0x000000cd0000720c */ /* 0x040fe20003f06270 */
[----:B------:R-:W1:Y:S01]  /*4000*/  MUFU.TANH R114, R114 ;  /* 0x0000007200727308 */ /* 0x000e620000002400 */
[----:B------:R-:W-:Y:S01]  /*4010*/  ISETP.GE.AND P1, PT, R0, R203, PT ;  /* 0x000000cb0000720c */ /* 0x000fe20003f26270 */
[----:B------:R-:W-:Y:S01]  /*4020*/  FMUL.FTZ R215, R18, c[0x0][0x2ec] ;  /* 0x0000bb0012d77a20 */ /* 0x000fe20000410000 */
[----:B------:R-:W-:Y:S01]  /*4030*/  ISETP.GE.AND P4, PT, R0, R199, PT ;  /* 0x000000c70000720c */ /* 0x000fe20003f86270 */
[----:B------:R-:W-:Y:S01]  /*4040*/  FMUL.FTZ R24, R24, c[0x0][0x2ec] ;  /* 0x0000bb0018187a20 */ /* 0x000fe20000410000 */
[----:B------:R-:W-:Y:S01]  /*4050*/  ISETP.LT.OR P6, PT, R80, R202, P6 ;  /* 0x000000ca5000720c */ /* 0x000fe200037c1670 */
[----:B------:R-:W-:Y:S01]  /*4060*/  HMMA.16816.F32 R56, R108, R94, R56 ;  /* 0x0000005e6c38723c */ /* 0x000fe20000001838 */
[-C--:B------:R-:W-:Y:S01]  /*4070*/  ISETP.LT.OR P5, PT, R0, R208.reuse, P5 ;  /* 0x000000d00000720c */ /* 0x080fe20002fa1670 */
[----:B------:R-:W1:Y:S01]  /*4080*/  MUFU.TANH R113, R113 ;  /* 0x0000007100717308 */ /* 0x000e620000002400 */
[----:B------:R-:W-:Y:S01]  /*4090*/  ISETP.LT.OR P3, PT, R3, R208, P3 ;  /* 0x000000d00300720c */ /* 0x000fe20001f61670 */
[----:B------:R-:W-:Y:S01]  /*40a0*/  FMUL.FTZ R25, R25, c[0x0][0x2ec] ;  /* 0x0000bb0019197a20 */ /* 0x000fe20000410000 */
[----:B------:R-:W-:Y:S01]  /*40b0*/  FSEL R142, R142, -INF , !P2 ;  /* 0xff8000008e8e7808 */ /* 0x000fe20005000000 */
[----:B------:R-:W-:Y:S01]  /*40c0*/  FMUL.FTZ R26, R26, c[0x0][0x2ec] ;  /* 0x0000bb001a1a7a20 */ /* 0x000fe20000410000 */
[----:B---3--:R-:W-:Y:S01]  /*40d0*/  IADD3 R20, R28, 0x18, RZ ;  /* 0x000000181c147810 */ /* 0x008fe20007ffe0ff */
[----:B------:R-:W-:Y:S01]  /*40e0*/  FMUL.FTZ R72, R72, c[0x0][0x2ec] ;  /* 0x0000bb0048487a20 */ /* 0x000fe20000410000 */
[----:B------:R-:W-:Y:S01]  /*40f0*/  ISETP.GE.AND P2, PT, R3, R205, PT ;  /* 0x000000cd0300720c */ /* 0x000fe20003f46270 */
[----:B------:R3:W-:Y:S01]  /*4100*/  MUFU.TANH R214, R23 ;  /* 0x0000001700d67308 */ /* 0x0007e20000002400 */
[C---:B------:R-:W-:Y:S01]  /*4110*/  ISETP.LT.OR P0, PT, R0.reuse, R206, P0 ;  /* 0x000000ce0000720c */ /* 0x040fe20000701670 */
[----:B------:R-:W-:Y:S01]  /*4120*/  FMUL.FTZ R9, R9, c[0x0][0x2ec] ;  /* 0x0000bb0009097a20 */ /* 0x000fe20000410000 */
[C---:B------:R-:W-:Y:S01]  /*4130*/  ISETP.LT.OR P1, PT, R0.reuse, R204, P1 ;  /* 0x000000cc0000720c */ /* 0x040fe20000f21670 */
[----:B------:R-:W-:Y:S01]  /*4140*/  FMUL.FTZ R73, R73, c[0x0][0x2ec] ;  /* 0x0000bb0049497a20 */ /* 0x000fe20000410000 */
[----:B------:R-:W-:Y:S01]  /*4150*/  ISETP.LT.OR P4, PT, R0, R202, P4 ;  /* 0x000000ca0000720c */ /* 0x000fe20002781670 */
[----:B------:R-:W-:Y:S01]  /*4160*/  FMUL.FTZ R74, R74, c[0x0][0x2ec] ;  /* 0x0000bb004a4a7a20 */ /* 0x000fe20000410000 */
[----:B------:R-:W-:Y:S01]  /*4170*/  FSEL R98, R128, -INF , !P6 ;  /* 0xff80000080627808 */ /* 0x000fe20007000000 */
[----:B------:R-:W-:Y:S01]  /*4180*/  MUFU.TANH R117, R117 ;  /* 0x0000007500757308 */ /* 0x000fe20000002400 */
[----:B------:R-:W-:Y:S01]  /*4190*/  FSEL R0, R129, -INF , !P5 ;  /* 0xff80000081007808 */ /* 0x000fe20006800000 */
[----:B------:R-:W-:Y:S01]  /*41a0*/  FMUL.FTZ R75, R75, c[0x0][0x2ec] ;  /* 0x0000bb004b4b7a20 */ /* 0x000fe20000410000 */
[----:B------:R-:W-:Y:S01]  /*41b0*/  FSEL R143, R143, -INF , !P3 ;  /* 0xff8000008f8f7808 */ /* 0x000fe20005800000 */
[----:B------:R-:W-:Y:S01]  /*41c0*/  FMUL.FTZ R10, R10, c[0x0][0x2ec] ;  /* 0x0000bb000a0a7a20 */ /* 0x000fe20000410000 */
[C---:B------:R-:W-:Y:S01]  /*41d0*/  ISETP.GE.AND P6, PT, R3.reuse, R203, PT ;  /* 0x000000cb0300720c */ /* 0x040fe20003fc6270 */
[----:B------:R-:W-:Y:S01]  /*41e0*/  FMUL.FTZ R8, R8, c[0x0][0x2ec] ;  /* 0x0000bb0008087a20 */ /* 0x000fe20000410000 */
[----:B------:R-:W-:Y:S01]  /*41f0*/  ISETP.GE.AND P5, PT, R3, R199, PT ;  /* 0x000000c70300720c */ /* 0x000fe20003fa6270 */
[----:B------:R-:W-:Y:S01]  /*4200*/  MUFU.TANH R121, R121 ;  /* 0x0000007900797308 */ /* 0x000fe20000002400 */
[----:B------:R-:W-:Y:S01]  /*4210*/  ISETP.GE.AND P3, PT, R20, R207, PT ;  /* 0x000000cf1400720c */ /* 0x000fe20003f66270 */
[----:B------:R-:W-:Y:S01]  /*4220*/  FMUL.FTZ R11, R11, c[0x0][0x2ec] ;  /* 0x0000bb000b0b7a20 */ /* 0x000fe20000410000 */
[----:B------:R-:W-:Y:S01]  /*4230*/  ISETP.LT.OR P2, PT, R3, R206, P2 ;  /* 0x000000ce0300720c */ /* 0x000fe20001741670 */
[----:B------:R-:W-:Y:S01]  /*4240*/  FMUL.FTZ R71, R71, c[0x0][0x2ec] ;  /* 0x0000bb0047477a20 */ /* 0x000fe20000410000 */
[C---:B------:R-:W-:Y:S01]  /*4250*/  ISETP.LT.OR P6, PT, R3.reuse, R204, P6 ;  /* 0x000000cc0300720c */ /* 0x040fe200037c1670 */
[----:B------:R-:W-:Y:S01]  /*4260*/  FMUL.FTZ R66, R66, c[0x0][0x2ec] ;  /* 0x0000bb0042427a20 */ /* 0x000fe20000410000 */
[----:B------:R-:W-:Y:S01]  /*4270*/  ISETP.LT.OR P5, PT, R3, R202, P5 ;  /* 0x000000ca0300720c */ /* 0x000fe20002fa1670 */
[----:B------:R-:W1:Y:S01]  /*4280*/  MUFU.TANH R115, R115 ;  /* 0x0000007300737308 */ /* 0x000e620000002400 */
[----:B------:R-:W-:Y:S01]  /*4290*/  ISETP.LT.OR P3, PT, R20, R208, P3 ;  /* 0x000000d01400720c */ /* 0x000fe20001f61670 */
[----:B------:R-:W-:Y:S01]  /*42a0*/  FMUL.FTZ R67, R67, c[0x0][0x2ec] ;  /* 0x0000bb0043437a20 */ /* 0x000fe20000410000 */
[----:B------:R-:W-:Y:S01]  /*42b0*/  IADD3 R3, R28, 0x19, RZ ;  /* 0x000000191c037810 */ /* 0x000fe20007ffe0ff */
[----:B------:R-:W-:Y:S01]  /*42c0*/  FMUL.FTZ R58, R58, c[0x0][0x2ec] ;  /* 0x0000bb003a3a7a20 */ /* 0x000fe20000410000 */
[----:B------:R-:W-:Y:S01]  /*42d0*/  FSEL R144, R144, -INF , !P0 ;  /* 0xff80000090907808 */ /* 0x000fe20004000000 */
[----:B------:R-:W-:Y:S01]  /*42e0*/  FMUL.FTZ R62, R62, c[0x0][0x2ec] ;  /* 0x0000bb003e3e7a20 */ /* 0x000fe20000410000 */
[----:B------:R-:W-:Y:S01]  /*42f0*/  FSEL R145, R145, -INF , !P2 ;  /* 0xff80000091917808 */ /* 0x000fe20005000000 */
[----:B------:R-:W1:Y:S01]  /*4300*/  MUFU.TANH R36, R36 ;  /* 0x0000002400247308 */ /* 0x000e620000002400 */
[----:B------:R-:W-:Y:S01]  /*4310*/  FSEL R146, R146, -INF , !P1 ;  /* 0xff80000092927808 */ /* 0x000fe20004800000 */
[----:B------:R-:W-:Y:S01]  /*4320*/  FMUL.FTZ R61, R61, c[0x0][0x2ec] ;  /* 0x0000bb003d3d7a20 */ /* 0x000fe20000410000 */
[C---:B------:R-:W-:Y:S01]  /*4330*/  ISETP.GE.AND P0, PT, R20.reuse, R205, PT ;  /* 0x000000cd1400720c */ /* 0x040fe20003f06270 */
[----:B------:R-:W-:Y:S01]  /*4340*/  FMUL.FTZ R63, R63, c[0x0][0x2ec] ;  /* 0x0000bb003f3f7a20 */ /* 0x000fe20000410000 */
[C---:B------:R-:W-:Y:S01]  /*4350*/  ISETP.GE.AND P2, PT, R20.reuse, R203, PT ;  /* 0x000000cb1400720c */ /* 0x040fe20003f46270 */
[----:B------:R-:W-:Y:S01]  /*4360*/  FMUL.FTZ R59, R59, c[0x0][0x2ec] ;  /* 0x0000bb003b3b7a20 */ /* 0x000fe20000410000 */
[----:B------:R-:W-:Y:S01]  /*4370*/  ISETP.GE.AND P1, PT, R20, R199, PT ;  /* 0x000000c71400720c */ /* 0x000fe20003f26270 */
[----:B------:R1:W-:Y:S01]  /*4380*/  MUFU.TANH R183, R22 ;  /* 0x0000001600b77308 */ /* 0x0003e20000002400 */
[----:B------:R-:W-:Y:S01]  /*4390*/  FSEL R147, R147, -INF , !P6 ;  /* 0xff80000093937808 */ /* 0x000fe20007000000 */
[----:B------:R-:W-:Y:S01]  /*43a0*/  FMUL.FTZ R60, R60, c[0x0][0x2ec] ;  /* 0x0000bb003c3c7a20 */ /* 0x000fe20000410000 */
[----:B------:R-:W-:Y:S01]  /*43b0*/  FSEL R86, R148, -INF , !P4 ;  /* 0xff80000094567808 */ /* 0x000fe20006000000 */
[----:B------:R-:W-:Y:S01]  /*43c0*/  FMUL.FTZ R42, R42, c[0x0][0x2ec] ;  /* 0x0000bb002a2a7a20 */ /* 0x000fe20000410000 */
[----:B------:R-:W-:Y:S01]  /*43d0*/  FSEL R85, R149, -INF , !P5 ;  /* 0xff80000095557808 */ /* 0x000fe20006800000 */
[----:B------:R-:W-:Y:S01]  /*43e0*/  FMUL.FTZ R44, R44, c[0x0][0x2ec] ;  /* 0x0000bb002c2c7a20 */ /* 0x000fe20000410000 */
[----:B------:R-:W-:Y:S01]  /*43f0*/  FSEL R150, R150, -INF , !P3 ;  /* 0xff80000096967808 */ /* 0x000fe20005800000 */
[----:B------:R-:W-:Y:S01]  /*4400*/  MUFU.TANH R176, R21 ;  /* 0x0000001500b07308 */ /* 0x000fe20000002400 */
[----:B------:R-:W-:Y:S01]  /*4410*/  ISETP.GE.AND P6, PT, R3, R207, PT ;  /* 0x000000cf0300720c */ /* 0x000fe20003fc6270 */
[----:B------:R-:W-:Y:S01]  /*4420*/  FMUL.FTZ R55, R55, c[0x0][0x2ec] ;  /* 0x0000bb0037377a20 */ /* 0x000fe20000410000 */
[----:B------:R-:W-:Y:S01]  /*4430*/  ISETP.GE.AND P4, PT, R3, R205, PT ;  /* 0x000000cd0300720c */ /* 0x000fe20003f86270 */
[----:B------:R-:W-:Y:S01]  /*4440*/  FMUL.FTZ R51, R51, c[0x0][0x2ec] ;  /* 0x0000bb0033337a20 */ /* 0x000fe20000410000 */
[C---:B------:R-:W-:Y:S01]  /*4450*/  ISETP.GE.AND P5, PT, R3.reuse, R203, PT ;  /* 0x000000cb0300720c */ /* 0x040fe20003fa6270 */
[----:B------:R-:W-:Y:S01]  /*4460*/  FMUL.FTZ R40, R40, c[0x0][0x2ec] ;  /* 0x0000bb0028287a20 */ /* 0x000fe20000410000 */
[----:B------:R-:W-:Y:S01]  /*4470*/  ISETP.GE.AND P3, PT, R3, R199, PT ;  /* 0x000000c70300720c */ /* 0x000fe20003f66270 */
[----:B------:R1:W-:Y:S01]  /*4480*/  MUFU.TANH R220, R16 ;  /* 0x0000001000dc7308 */ /* 0x0003e20000002400 */
[C---:B------:R-:W-:Y:S01]  /*4490*/  ISETP.LT.OR P0, PT, R20.reuse, R206, P0 ;  /* 0x000000ce1400720c */ /* 0x040fe20000701670 */
[----:B------:R-:W-:Y:S01]  /*44a0*/  FMUL.FTZ R45, R45, c[0x0][0x2ec] ;  /* 0x0000bb002d2d7a20 */ /* 0x000fe20000410000 */
[----:B------:R-:W-:Y:S01]  /*44b0*/  ISETP.LT.OR P2, PT, R20, R204, P2 ;  /* 0x000000cc1400720c */ /* 0x000fe20001741670 */
[----:B------:R-:W-:Y:S01]  /*44c0*/  FMUL.FTZ R46, R46, c[0x0][0x2ec] ;  /* 0x0000bb002e2e7a20 */ /* 0x000fe20000410000 */
[----:B------:R-:W-:Y:S01]  /*44d0*/  ISETP.LT.OR P1, PT, R20, R202, P1 ;  /* 0x000000ca1400720c */ /* 0x000fe20000f21670 */
[----:B------:R-:W-:Y:S01]  /*44e0*/  FMUL.FTZ R47, R47, c[0x0][0x2ec] ;  /* 0x0000bb002f2f7a20 */ /* 0x000fe20000410000 */
[----:B------:R-:W-:Y:S01]  /*44f0*/  IADD3 R20, R28, 0x20, RZ ;  /* 0x000000201c147810 */ /* 0x000fe20007ffe0ff */
[----:B------:R1:W-:Y:S01]  /*4500*/  MUFU.TANH R219, R17 ;  /* 0x0000001100db7308 */ /* 0x0003e20000002400 */
[----:B------:R-:W-:Y:S01]  /*4510*/  ISETP.LT.OR P6, PT, R3, R208, P6 ;  /* 0x000000d00300720c */ /* 0x000fe200037c1670 */
[----:B------:R-:W-:Y:S01]  /*4520*/  FMUL.FTZ R43, R43, c[0x0][0x2ec] ;  /* 0x0000bb002b2b7a20 */ /* 0x000fe20000410000 */
[----:B------:R-:W-:-:S02]  /*4530*/  ISETP.LT.OR P4, PT, R3, R206, P4 ;  /* 0x000000ce0300720c */ /* 0x000fc40002781670 */
[C---:B------:R-:W-:Y:S02]  /*4540*/  ISETP.LT.OR P5, PT, R3.reuse, R204, P5 ;  /* 0x000000cc0300720c */ /* 0x040fe40002fa1670 */
[----:B------:R-:W-:Y:S01]  /*4550*/  ISETP.LT.OR P3, PT, R3, R202, P3 ;  /* 0x000000ca0300720c */ /* 0x000fe20001f61670 */
[----:B------:R-:W1:Y:S01]  /*4560*/  MUFU.TANH R39, R39 ;  /* 0x0000002700277308 */ /* 0x000e620000002400 */
[----:B------:R-:W-:Y:S02]  /*4570*/  IADD3 R3, R28, 0x21, RZ ;  /* 0x000000211c037810 */ /* 0x000fe40007ffe0ff */
[----:B------:R-:W-:Y:S02]  /*4580*/  FSEL R151, R151, -INF , !P0 ;  /* 0xff80000097977808 */ /* 0x000fe40004000000 */
[----:B------:R-:W-:Y:S02]  /*4590*/  ISETP.GE.AND P0, PT, R20, R207, PT ;  /* 0x000000cf1400720c */ /* 0x000fe40003f06270 */
[----:B------:R-:W-:Y:S01]  /*45a0*/  FSEL R152, R152, -INF , !P2 ;  /* 0xff80000098987808 */ /* 0x000fe20005000000 */
[----:B------:R1:W-:Y:S01]  /*45b0*/  MUFU.TANH R180, R27 ;  /* 0x0000001b00b47308 */ /* 0x0003e20000002400 */
[----:B------:R-:W-:-:S02]  /*45c0*/  FSEL R80, R153, -INF , !P1 ;  /* 0xff80000099507808 */ /* 0x000fc40004800000 */
[----:B------:R-:W-:Y:S02]  /*45d0*/  FSEL R154, R154, -INF , !P6 ;  /* 0xff8000009a9a7808 */ /* 0x000fe40007000000 */
[----:B-----5:R-:W-:Y:S02]  /*45e0*/  FSEL R77, R156, -INF , !P5 ;  /* 0xff8000009c4d7808 */ /* 0x020fe40006800000 */
[C---:B------:R-:W-:Y:S01]  /*45f0*/  ISETP.GE.AND P2, PT, R20.reuse, R205, PT ;  /* 0x000000cd1400720c */ /* 0x040fe20003f46270 */
[----:B------:R5:W-:Y:S01]  /*4600*/  MUFU.TANH R92, R72 ;  /* 0x00000048005c7308 */ /* 0x000be20000002400 */
[C---:B------:R-:W-:Y:S02]  /*4610*/  ISETP.GE.AND P1, PT, R20.reuse, R203, PT ;  /* 0x000000cb1400720c */ /* 0x040fe40003f26270 */
[----:B------:R-:W-:Y:S02]  /*4620*/  ISETP.GE.AND P6, PT, R20, R199, PT ;  /* 0x000000c71400720c */ /* 0x000fe40003fc6270 */
[----:B------:R-:W-:-:S02]  /*4630*/  ISETP.GE.AND P5, PT, R3, R205, PT ;  /* 0x000000cd0300720c */ /* 0x000fc40003fa6270 */
[C---:B------:R-:W-:Y:S01]  /*4640*/  ISETP.LT.OR P0, PT, R20.reuse, R208, P0 ;  /* 0x000000d01400720c */ /* 0x040fe20000701670 */
[----:B------:R-:W1:Y:S01]  /*4650*/  MUFU.TANH R37, R37 ;  /* 0x0000002500257308 */ /* 0x000e620000002400 */
[----:B------:R-:W-:Y:S02]  /*4660*/  FSEL R155, R155, -INF , !P4 ;  /* 0xff8000009b9b7808 */ /* 0x000fe40006000000 */
[----:B------:R-:W-:Y:S02]  /*4670*/  ISETP.GE.AND P4, PT, R3, R207, PT ;  /* 0x000000cf0300720c */ /* 0x000fe40003f86270 */
[C---:B------:R-:W-:Y:S02]  /*4680*/  ISETP.LT.OR P2, PT, R20.reuse, R206, P2 ;  /* 0x000000ce1400720c */ /* 0x040fe40001741670 */
[C---:B------:R-:W-:Y:S01]  /*4690*/  ISETP.LT.OR P1, PT, R20.reuse, R204, P1 ;  /* 0x000000cc1400720c */ /* 0x040fe20000f21670 */
[----:B------:R-:W1:Y:S01]  /*46a0*/  MUFU.TANH R38, R38 ;  /* 0x0000002600267308 */ /* 0x000e620000002400 */
[----:B------:R-:W-:-:S02]  /*46b0*/  ISETP.LT.OR P6, PT, R20, R202, P6 ;  /* 0x000000ca1400720c */ /* 0x000fc400037c1670 */
[----:B------:R-:W-:Y:S02]  /*46c0*/  ISETP.LT.OR P5, PT, R3, R206, P5 ;  /* 0x000000ce0300720c */ /* 0x000fe40002fa1670 */
[----:B------:R-:W-:Y:S02]  /*46d0*/  FSEL R76, R157, -INF , !P3 ;  /* 0xff8000009d4c7808 */ /* 0x000fe40005800000 */
[----:B------:R-:W-:Y:S01]  /*46e0*/  FSEL R158, R158, -INF , !P0 ;  /* 0xff8000009e9e7808 */ /* 0x000fe20004000000 */
[----:B------:R-:W1:Y:S01]  /*46f0*/  MUFU.TANH R32, R32 ;  /* 0x0000002000207308 */ /* 0x000e620000002400 */
[----:B------:R-:W-:Y:S02]  /*4700*/  IADD3 R20, R28, 0x28, RZ ;  /* 0x000000281c147810 */ /* 0x000fe40007ffe0ff */
[C---:B------:R-:W-:Y:S02]  /*4710*/  ISETP.GE.AND P3, PT, R3.reuse, R203, PT ;  /* 0x000000cb0300720c */ /* 0x040fe40003f66270 */
[----:B------:R-:W-:-:S02]  /*4720*/  ISETP.GE.AND P0, PT, R3, R199, PT ;  /* 0x000000c70300720c */ /* 0x000fc40003f06270 */
[----:B------:R-:W-:Y:S01]  /*4730*/  ISETP.LT.OR P4, PT, R3, R208, P4 ;  /* 0x000000d00300720c */ /* 0x000fe20002781670 */
[----:B------:R-:W1:Y:S01]  /*4740*/  MUFU.TANH R33, R33 ;  /* 0x0000002100217308 */ /* 0x000e620000002400 */
[----:B------:R-:W-:Y:S02]  /*4750*/  FSEL R161, R161, -INF , !P5 ;  /* 0xff800000a1a17808 */ /* 0x000fe40006800000 */
[----:B------:R-:W-:Y:S02]  /*4760*/  ISETP.GE.AND P5, PT, R20, R203, PT ;  /* 0x000000cb1400720c */ /* 0x000fe40003fa6270 */
[C---:B------:R-:W-:Y:S02]  /*4770*/  ISETP.LT.OR P3, PT, R3.reuse, R204, P3 ;  /* 0x000000cc0300720c */ /* 0x040fe40001f61670 */
[----:B------:R-:W-:Y:S01]  /*4780*/  ISETP.LT.OR P0, PT, R3, R202, P0 ;  /* 0x000000ca0300720c */ /* 0x000fe20000701670 */
[----:B------:R-:W1:Y:S01]  /*4790*/  MUFU.TANH R34, R34 ;  /* 0x0000002200227308 */ /* 0x000e620000002400 */
[----:B------:R-:W-:-:S02]  /*47a0*/  IADD3 R3, R28, 0x29, RZ ;  /* 0x000000291c037810 */ /* 0x000fc40007ffe0ff */
[----:B------:R-:W-:Y:S02]  /*47b0*/  FSEL R159, R159, -INF , !P4 ;  /* 0xff8000009f9f7808 */ /* 0x000fe40006000000 */
[----:B------:R-:W-:Y:S02]  /*47c0*/  FSEL R160, R160, -INF , !P2 ;  /* 0xff800000a0a07808 */ /* 0x000fe40005000000 */
[----:B---3--:R-:W-:Y:S01]  /*47d0*/  FSEL R23, R162, -INF , !P1 ;  /* 0xff800000a2177808 */ /* 0x008fe20004800000 */
[----:B------:R3:W-:Y:S01]  /*47e0*/  MUFU.TANH R218, R13 ;  /* 0x0000000d00da7308 */ /* 0x0007e20000002400 */
[C---:B------:R-:W-:Y:S02]  /*47f0*/  ISETP.GE.AND P4, PT, R20.reuse, R207, PT ;  /* 0x000000cf1400720c */ /* 0x040fe40003f86270 */
[C---:B------:R-:W-:Y:S02]  /*4800*/  ISETP.GE.AND P2, PT, R20.reuse, R205, PT ;  /* 0x000000cd1400720c */ /* 0x040fe40003f46270 */
[----:B------:R-:W-:-:S02]  /*4810*/  ISETP.GE.AND P1, PT, R20, R199, PT ;  /* 0x000000c71400720c */ /* 0x000fc40003f26270 */
[C---:B------:R-:W-:Y:S01]  /*4820*/  ISETP.LT.OR P5, PT, R20.reuse, R204, P5 ;  /* 0x000000cc1400720c */ /* 0x040fe20002fa1670 */
[----:B------:R-:W-:Y:S01]  /*4830*/  MUFU.TANH R29, R29 ;  /* 0x0000001d001d7308 */ /* 0x000fe20000002400 */
[----:B-1----:R-:W-:Y:S02]  /*4840*/  FSEL R22, R163, -INF , !P3 ;  /* 0xff800000a3167808 */ /* 0x002fe40005800000 */
[----:B------:R-:W-:Y:S02]  /*4850*/  ISETP.GE.AND P3, PT, R3, R207, PT ;  /* 0x000000cf0300720c */ /* 0x000fe40003f66270 */
[C---:B------:R-:W-:Y:S02]  /*4860*/  ISETP.LT.OR P4, PT, R20.reuse, R208, P4 ;  /* 0x000000d01400720c */ /* 0x040fe40002781670 */
[C---:B------:R-:W-:Y:S01]  /*4870*/  ISETP.LT.OR P2, PT, R20.reuse, R206, P2 ;  /* 0x000000ce1400720c */ /* 0x040fe20001741670 */
[----:B------:R-:W1:Y:S01]  /*4880*/  MUFU.TANH R31, R31 ;  /* 0x0000001f001f7308 */ /* 0x000e620000002400 */
[----:B------:R-:W-:-:S02]  /*4890*/  ISETP.LT.OR P1, PT, R20, R202, P1 ;  /* 0x000000ca1400720c */ /* 0x000fc40000f21670 */
[----:B------:R-:W-:Y:S02]  /*48a0*/  FSEL R20, R164, -INF , !P6 ;  /* 0xff800000a4147808 */ /* 0x000fe40007000000 */
[----:B------:R-:W-:Y:S02]  /*48b0*/  FSEL R16, R130, -INF , !P0 ;  /* 0xff80000082107808 */ /* 0x000fe40004000000 */
[----:B------:R-:W-:Y:S01]  /*48c0*/  FSEL R21, R120, -INF , !P5 ;  /* 0xff80000078157808 */ /* 0x000fe20006800000 */
[----:B------:R1:W-:Y:S01]  /*48d0*/  MUFU.TANH R182, R14 ;  /* 0x0000000e00b67308 */ /* 0x0003e20000002400 */
[----:B------:R-:W-:Y:S02]  /*48e0*/  IADD3 R17, R28, 0x30, RZ ;  /* 0x000000301c117810 */ /* 0x000fe40007ffe0ff */
[C---:B------:R-:W-:Y:S02]  /*48f0*/  ISETP.GE.AND P6, PT, R3.reuse, R205, PT ;  /* 0x000000cd0300720c */ /* 0x040fe40003fc6270 */
[----:B------:R-:W-:-:S02]  /*4900*/  ISETP.GE.AND P0, PT, R3, R203, PT ;  /* 0x000000cb0300720c */ /* 0x000fc40003f06270 */
[C---:B------:R-:W-:Y:S01]  /*4910*/  ISETP.GE.AND P5, PT, R3.reuse, R199, PT ;  /* 0x000000c70300720c */ /* 0x040fe20003fa6270 */
[----:B------:R-:W1:Y:S01]  /*4920*/  MUFU.TANH R30, R30 ;  /* 0x0000001e001e7308 */ /* 0x000e620000002400 */
[----:B------:R-:W-:Y:S02]  /*4930*/  ISETP.LT.OR P3, PT, R3, R208, P3 ;  /* 0x000000d00300720c */ /* 0x000fe40001f61670 */
[----:B--2---:R-:W-:Y:S02]  /*4940*/  FSEL R107, R116, -INF , !P1 ;  /* 0xff800000746b7808 */ /* 0x004fe40004800000 */
[----:B------:R-:W-:Y:S02]  /*4950*/  ISETP.GE.AND P1, PT, R17, R207, PT ;  /* 0x000000cf1100720c */ /* 0x000fe40003f26270 */
[C---:B------:R-:W-:Y:S01]  /*4960*/  ISETP.LT.OR P6, PT, R3.reuse, R206, P6 ;  /* 0x000000ce0300720c */ /* 0x040fe200037c1670 */
[----:B------:R-:W2:Y:S01]  /*4970*/  MUFU.TANH R90, R90 ;  /* 0x0000005a005a7308 */ /* 0x000ea20000002400 */
[----:B------:R-:W-:-:S02]  /*4980*/  ISETP.LT.OR P0, PT, R3, R204, P0 ;  /* 0x000000cc0300720c */ /* 0x000fc40000701670 */
[----:B------:R-:W-:Y:S02]  /*4990*/  ISETP.LT.OR P5, PT, R3, R202, P5 ;  /* 0x000000ca0300720c */ /* 0x000fe40002fa1670 */
[----:B----4-:R-:W-:Y:S02]  /*49a0*/  FSEL R3, R112, -INF , !P4 ;  /* 0xff80000070037808 */ /* 0x010fe40006000000 */
[----:B------:R-:W-:Y:S01]  /*49b0*/  FSEL R19, R114, -INF , !P2 ;  /* 0xff80000072137808 */ /* 0x000fe20005000000 */
[----:B------:R4:W1:Y:S01]  /*49c0*/  MUFU.TANH R169, R24 ;  /* 0x0000001800a97308 */ /* 0x0008620000002400 */
[----:B------:R-:W-:Y:S02]  /*49d0*/  FSEL R27, R113, -INF , !P3 ;  /* 0xff800000711b7808 */ /* 0x000fe40005800000 */
[C---:B------:R-:W-:Y:S02]  /*49e0*/  ISETP.GE.AND P4, PT, R17.reuse, R205, PT ;  /* 0x000000cd1100720c */ /* 0x040fe40003f86270 */
[----:B------:R-:W-:-:S02]  /*49f0*/  ISETP.GE.AND P2, PT, R17, R203, PT ;  /* 0x000000cb1100720c */ /* 0x000fc40003f46270 */
[C---:B------:R-:W-:Y:S01]  /*4a00*/  ISETP.GE.AND P3, PT, R17.reuse, R199, PT ;  /* 0x000000c71100720c */ /* 0x040fe20003f66270 */
[----:B------:R1:W1:Y:S01]  /*4a10*/  MUFU.TANH R171, R25 ;  /* 0x0000001900ab7308 */ /* 0x0002620000002400 */
[C---:B------:R-:W-:Y:S02]  /*4a20*/  ISETP.LT.OR P1, PT, R17.reuse, R208, P1 ;  /* 0x000000d01100720c */ /* 0x040fe40000f21670 */
[----:B------:R-:W-:Y:S02]  /*4a30*/  IADD3 R18, R28, 0x31, RZ ;  /* 0x000000311c127810 */ /* 0x000fe40007ffe0ff */
[C---:B------:R-:W-:Y:S02]  /*4a40*/  ISETP.LT.OR P4, PT, R17.reuse, R206, P4 ;  /* 0x000000ce1100720c */ /* 0x040fe40002781670 */
[C---:B------:R-:W-:Y:S01]  /*4a50*/  ISETP.LT.OR P2, PT, R17.reuse, R204, P2 ;  /* 0x000000cc1100720c */ /* 0x040fe20001741670 */
[----:B------:R1:W1:Y:S01]  /*4a60*/  MUFU.TANH R181, R26 ;  /* 0x0000001a00b57308 */ /* 0x0002620000002400 */
[----:B------:R-:W-:-:S02]  /*4a70*/  ISETP.LT.OR P3, PT, R17, R202, P3 ;  /* 0x000000ca1100720c */ /* 0x000fc40001f61670 */
[----:B------:R-:W-:Y:S02]  /*4a80*/  FSEL R12, R115, -INF , !P6 ;  /* 0xff800000730c7808 */ /* 0x000fe40007000000 */
[----:B------:R-:W-:Y:S02]  /*4a90*/  FSEL R17, R117, -INF , !P0 ;  /* 0xff80000075117808 */ /* 0x000fe40004000000 */
[----:B------:R-:W-:Y:S01]  /*4aa0*/  FSEL R110, R121, -INF , !P5 ;  /* 0xff800000796e7808 */ /* 0x000fe20006800000 */
[----:B------:R-:W1:Y:S01]  /*4ab0*/  MUFU.TANH R78, R78 ;  /* 0x0000004e004e7308 */ /* 0x000e620000002400 */
[----:B-----5:R-:W-:Y:S02]  /*4ac0*/  FSEL R72, R36, -INF , !P1 ;  /* 0xff80000024487808 */ /* 0x020fe40004800000 */
[C---:B------:R-:W-:Y:S02]  /*4ad0*/  ISETP.GE.AND P6, PT, R18.reuse, R207, PT ;  /* 0x000000cf1200720c */ /* 0x040fe40003fc6270 */
[----:B------:R-:W-:-:S02]  /*4ae0*/  ISETP.GE.AND P0, PT, R18, R205, PT ;  /* 0x000000cd1200720c */ /* 0x000fc40003f06270 */
[C---:B------:R-:W-:Y:S01]  /*4af0*/  ISETP.GE.AND P5, PT, R18.reuse, R203, PT ;  /* 0x000000cb1200720c */ /* 0x040fe20003fa6270 */
[----:B------:R-:W5:Y:S01]  /*4b00*/  MUFU.TANH R93, R93 ;  /* 0x0000005d005d7308 */ /* 0x000f620000002400 */
[C---:B------:R-:W-:Y:S02]  /*4b10*/  ISETP.GE.AND P1, PT, R18.reuse, R199, PT ;  /* 0x000000c71200720c */ /* 0x040fe40003f26270 */
[C---:B------:R-:W-:Y:S02]  /*4b20*/  ISETP.LT.OR P6, PT, R18.reuse, R208, P6 ;  /* 0x000000d01200720c */ /* 0x040fe400037c1670 */
[C---:B------:R-:W-:Y:S02]  /*4b30*/  ISETP.LT.OR P0, PT, R18.reuse, R206, P0 ;  /* 0x000000ce1200720c */ /* 0x040fe40000701670 */
[C---:B------:R-:W-:Y:S01]  /*4b40*/  ISETP.LT.OR P5, PT, R18.reuse, R204, P5 ;  /* 0x000000cc1200720c */ /* 0x040fe20002fa1670 */
[----:B------:R2:W-:Y:S01]  /*4b50*/  MUFU.TANH R175, R9 ;  /* 0x0000000900af7308 */ /* 0x0005e20000002400 */
[----:B------:R-:W-:-:S02]  /*4b60*/  ISETP.LT.OR P1, PT, R18, R202, P1 ;  /* 0x000000ca1200720c */ /* 0x000fc40000f21670 */
[----:B------:R-:W-:Y:S02]  /*4b70*/  IADD3 R18, R28, 0x38, RZ ;  /* 0x000000381c127810 */ /* 0x000fe40007ffe0ff */
[----:B---3--:R-:W-:Y:S01]  /*4b80*/  FSEL R13, R39, -INF , !P0 ;  /* 0xff800000270d7808 */ /* 0x008fe20004000000 */
[----:B------:R-:W-:Y:S01]  /*4b90*/  FMUL.FTZ R39, R53, c[0x0][0x2ec] ;  /* 0x0000bb0035277a20 */ /* 0x000fe20000410000 */
[----:B------:R-:W-:Y:S01]  /*4ba0*/  ISETP.GE.AND P0, PT, R18, R203, PT ;  /* 0x000000cb1200720c */ /* 0x000fe20003f06270 */
[----:B------:R-:W3:Y:S01]  /*4bb0*/  MUFU.TANH R73, R73 ;  /* 0x0000004900497308 */ /* 0x000ee20000002400 */
[----:B------:R-:W-:Y:S02]  /*4bc0*/  IADD3 R15, R28, 0x39, RZ ;  /* 0x000000391c0f7810 */ /* 0x000fe40007ffe0ff */
[----:B------:R-:W-:Y:S02]  /*4bd0*/  ISETP.LT.OR P0, PT, R18, R204, P0 ;  /* 0x000000cc1200720c */ /* 0x000fe40000701670 */
[----:B------:R-:W-:-:S02]  /*4be0*/  FSEL R37, R37, -INF , !P6 ;  /* 0xff80000025257808 */ /* 0x000fc40007000000 */
[----:B-1----:R-:W-:Y:S01]  /*4bf0*/  FSEL R14, R38, -INF , !P4 ;  /* 0xff800000260e7808 */ /* 0x002fe20006000000 */
[----:B------:R-:W1:Y:S01]  /*4c00*/  MUFU.TANH R74, R74 ;  /* 0x0000004a004a7308 */ /* 0x000e620000002400 */
[----:B------:R-:W-:Y:S01]  /*4c10*/  FSEL R114, R32, -INF , !P2 ;  /* 0xff80000020727808 */ /* 0x000fe20005000000 */
[----:B------:R-:W-:Y:S01]  /*4c20*/  FMUL.FTZ R32, R70, c[0x0][0x2ec] ;  /* 0x0000bb0046207a20 */ /* 0x000fe20000410000 */
[----:B------:R-:W-:Y:S01]  /*4c30*/  FSEL R115, R33, -INF , !P5 ;  /* 0xff80000021737808 */ /* 0x000fe20006800000 */
[----:B------:R-:W-:Y:S01]  /*4c40*/  FMUL.FTZ R33, R69, c[0x0][0x2ec] ;  /* 0x0000bb0045217a20 */ /* 0x000fe20000410000 */
[----:B------:R-:W-:Y:S01]  /*4c50*/  FSEL R128, R34, -INF , !P3 ;  /* 0xff80000022807808 */ /* 0x000fe20005800000 */
[----:B------:R-:W-:Y:S01]  /*4c60*/  FMUL.FTZ R34, R65, c[0x0][0x2ec] ;  /* 0x0000bb0041227a20 */ /* 0x000fe20000410000 */
[----:B------:R-:W-:Y:S01]  /*4c70*/  FSEL R123, R123, -INF , !P1 ;  /* 0xff8000007b7b7808 */ /* 0x000fe20004800000 */
[----:B------:R-:W1:Y:S01]  /*4c80*/  MUFU.TANH R75, R75 ;  /* 0x0000004b004b7308 */ /* 0x000e620000002400 */
[----:B------:R-:W-:Y:S01]  /*4c90*/  FSEL R117, R35, -INF , !P0 ;  /* 0xff80000023757808 */ /* 0x000fe20004000000 */
[----:B------:R-:W-:Y:S01]  /*4ca0*/  FMUL.FTZ R35, R64, c[0x0][0x2ec] ;  /* 0x0000bb0040237a20 */ /* 0x000fe20000410000 */
[----:B------:R-:W-:Y:S01]  /*4cb0*/  ISETP.GE.AND P6, PT, R18, R207, PT ;  /* 0x000000cf1200720c */ /* 0x000fe20003fc6270 */
[----:B------:R-:W-:Y:S01]  /*4cc0*/  FMUL.FTZ R38, R52, c[0x0][0x2ec] ;  /* 0x0000bb0034267a20 */ /* 0x000fe20000410000 */
[----:B------:R-:W-:-:S02]  /*4cd0*/  ISETP.GE.AND P4, PT, R18, R205, PT ;  /* 0x000000cd1200720c */ /* 0x000fc40003f86270 */
[C---:B------:R-:W-:Y:S01]  /*4ce0*/  ISETP.GE.AND P2, PT, R18.reuse, R199, PT ;  /* 0x000000c71200720c */ /* 0x040fe20003f46270 */
[----:B------:R1:W-:Y:S01]  /*4cf0*/  MUFU.TANH R170, R10 ;  /* 0x0000000a00aa7308 */ /* 0x0003e20000002400 */
[C---:B------:R-:W-:Y:S02]  /*4d00*/  ISETP.GE.AND P5, PT, R15.reuse, R207, PT ;  /* 0x000000cf0f00720c */ /* 0x040fe40003fa6270 */
[C---:B------:R-:W-:Y:S02]  /*4d10*/  ISETP.GE.AND P3, PT, R15.reuse, R205, PT ;  /* 0x000000cd0f00720c */ /* 0x040fe40003f66270 */
[C---:B------:R-:W-:Y:S02]  /*4d20*/  ISETP.GE.AND P1, PT, R15.reuse, R203, PT ;  /* 0x000000cb0f00720c */ /* 0x040fe40003f26270 */
[----:B------:R-:W-:Y:S01]  /*4d30*/  ISETP.GE.AND P0, PT, R15, R199, PT ;  /* 0x000000c70f00720c */ /* 0x000fe20003f06270 */
[----:B------:R1:W-:Y:S01]  /*4d40*/  MUFU.TANH R177, R8 ;  /* 0x0000000800b17308 */ /* 0x0003e20000002400 */
[----:B------:R-:W-:-:S02]  /*4d50*/  ISETP.LT.OR P6, PT, R18, R208, P6 ;  /* 0x000000d01200720c */ /* 0x000fc400037c1670 */
[C---:B------:R-:W-:Y:S02]  /*4d60*/  ISETP.LT.OR P4, PT, R18.reuse, R206, P4 ;  /* 0x000000ce1200720c */ /* 0x040fe40002781670 */
[----:B------:R-:W-:Y:S01]  /*4d70*/  ISETP.LT.OR P2, PT, R18, R202, P2 ;  /* 0x000000ca1200720c */ /* 0x000fe20001741670 */
[----:B------:R-:W-:Y:S01]  /*4d80*/  FMUL.FTZ R18, R68, c[0x0][0x2ec] ;  /* 0x0000bb0044127a20 */ /* 0x000fe20000410000 */
[C---:B------:R-:W-:Y:S01]  /*4d90*/  ISETP.LT.OR P5, PT, R15.reuse, R208, P5 ;  /* 0x000000d00f00720c */ /* 0x040fe20002fa1670 */
[----:B------:R-:W1:Y:S01]  /*4da0*/  MUFU.TANH R215, R215 ;  /* 0x000000d700d77308 */ /* 0x000e620000002400 */
[C---:B------:R-:W-:Y:S02]  /*4db0*/  ISETP.LT.OR P3, PT, R15.reuse, R206, P3 ;  /* 0x000000ce0f00720c */ /* 0x040fe40001f61670 */
[C---:B------:R-:W-:Y:S02]  /*4dc0*/  ISETP.LT.OR P1, PT, R15.reuse, R204, P1 ;  /* 0x000000cc0f00720c */ /* 0x040fe40000f21670 */
[----:B------:R-:W-:-:S02]  /*4dd0*/  ISETP.LT.OR P0, PT, R15, R202, P0 ;  /* 0x000000ca0f00720c */ /* 0x000fc40000701670 */
[----:B------:R-:W-:Y:S01]  /*4de0*/  IADD3 R15, R28, 0x40, RZ ;  /* 0x000000401c0f7810 */ /* 0x000fe20007ffe0ff */
[----:B------:R-:W1:Y:S01]  /*4df0*/  MUFU.TANH R209, R209 ;  /* 0x000000d100d17308 */ /* 0x000e620000002400 */
[----:B------:R-:W-:Y:S02]  /*4e00*/  FSEL R131, R131, -INF , !P2 ;  /* 0xff80000083837808 */ /* 0x000fe40005000000 */
[----:B------:R-:W-:Y:S02]  /*4e10*/  FSEL R88, R88, -INF , !P6 ;  /* 0xff80000058587808 */ /* 0x000fe40007000000 */
[----:B----4-:R-:W-:Y:S02]  /*4e20*/  FSEL R24, R89, -INF , !P4 ;  /* 0xff80000059187808 */ /* 0x010fe40006000000 */
[----:B------:R-:W-:Y:S01]  /*4e30*/  FSEL R87, R87, -INF , !P5 ;  /* 0xff80000057577808 */ /* 0x000fe20006800000 */
[----:B------:R-:W4:Y:S01]  /*4e40*/  MUFU.TANH R217, R217 ;  /* 0x000000d900d97308 */ /* 0x000f220000002400 */
[----:B------:R-:W-:-:S02]  /*4e50*/  ISETP.GE.AND P2, PT, R15, R207, PT ;  /* 0x000000cf0f00720c */ /* 0x000fc40003f46270 */
[C---:B------:R-:W-:Y:S02]  /*4e60*/  ISETP.GE.AND P6, PT, R15.reuse, R205, PT ;  /* 0x000000cd0f00720c */ /* 0x040fe40003fc6270 */
[C---:B------:R-:W-:Y:S02]  /*4e70*/  ISETP.GE.AND P4, PT, R15.reuse, R203, PT ;  /* 0x000000cb0f00720c */ /* 0x040fe40003f86270 */
[C---:B------:R-:W-:Y:S01]  /*4e80*/  ISETP.GE.AND P5, PT, R15.reuse, R199, PT ;  /* 0x000000c70f00720c */ /* 0x040fe20003fa6270 */
[----:B------:R1:W-:Y:S01]  /*4e90*/  MUFU.TANH R168, R11 ;  /* 0x0000000b00a87308 */ /* 0x0003e20000002400 */
[----:B------:R-:W-:Y:S02]  /*4ea0*/  IADD3 R25, R28, 0x41, RZ ;  /* 0x000000411c197810 */ /* 0x000fe40007ffe0ff */
[C---:B------:R-:W-:Y:S02]  /*4eb0*/  ISETP.LT.OR P2, PT, R15.reuse, R208, P2 ;  /* 0x000000d00f00720c */ /* 0x040fe40001741670 */
[----:B------:R-:W-:-:S02]  /*4ec0*/  ISETP.LT.OR P6, PT, R15, R206, P6 ;  /* 0x000000ce0f00720c */ /* 0x000fc400037c1670 */
[C---:B------:R-:W-:Y:S01]  /*4ed0*/  ISETP.LT.OR P4, PT, R15.reuse, R204, P4 ;  /* 0x000000cc0f00720c */ /* 0x040fe20002781670 */
[----:B------:R-:W1:Y:S01]  /*4ee0*/  MUFU.TANH R33, R33 ;  /* 0x0000002100217308 */ /* 0x000e620000002400 */
[----:B------:R-:W-:Y:S02]  /*4ef0*/  ISETP.LT.OR P5, PT, R15, R202, P5 ;  /* 0x000000ca0f00720c */ /* 0x000fe40002fa1670 */
[----:B------:R-:W-:Y:S02]  /*4f00*/  FSEL R15, R31, -INF , !P3 ;  /* 0xff8000001f0f7808 */ /* 0x000fe40005800000 */
[----:B------:R-:W-:Y:S02]  /*4f10*/  FSEL R120, R29, -INF , !P1 ;  /* 0xff8000001d787808 */ /* 0x000fe40004800000 */
[----:B------:R-:W-:Y:S01]  /*4f20*/  FSEL R165, R165, -INF , !P0 ;  /* 0xff800000a5a57808 */ /* 0x000fe20004000000 */
[----:B------:R-:W1:Y:S01]  /*4f30*/  MUFU.TANH R18, R18 ;  /* 0x0000001200127308 */ /* 0x000e620000002400 */
[----:B------:R-:W-:-:S02]  /*4f40*/  ISETP.GE.AND P3, PT, R25, R207, PT ;  /* 0x000000cf1900720c */ /* 0x000fc40003f66270 */
[C---:B------:R-:W-:Y:S02]  /*4f50*/  ISETP.GE.AND P1, PT, R25.reuse, R205, PT ;  /* 0x000000cd1900720c */ /* 0x040fe40003f26270 */
[C---:B------:R-:W-:Y:S02]  /*4f60*/  ISETP.GE.AND P0, PT, R25.reuse, R203, PT ;  /* 0x000000cb1900720c */ /* 0x040fe40003f06270 */
[----:B------:R-:W-:Y:S01]  /*4f70*/  FSEL R30, R30, -INF , !P2 ;  /* 0xff8000001e1e7808 */ /* 0x000fe20005000000 */
[----:B------:R-:W1:Y:S01]  /*4f80*/  MUFU.TANH R35, R35 ;  /* 0x0000002300237308 */ /* 0x000e620000002400 */
[C---:B------:R-:W-:Y:S02]  /*4f90*/  ISETP.GE.AND P2, PT, R25.reuse, R199, PT ;  /* 0x000000c71900720c */ /* 0x040fe40003f46270 */
[C---:B------:R-:W-:Y:S02]  /*4fa0*/  ISETP.LT.OR P3, PT, R25.reuse, R208, P3 ;  /* 0x000000d01900720c */ /* 0x040fe40001f61670 */
[----:B------:R-:W-:-:S02]  /*4fb0*/  ISETP.LT.OR P1, PT, R25, R206, P1 ;  /* 0x000000ce1900720c */ /* 0x000fc40000f21670 */
[C---:B------:R-:W-:Y:S01]  /*4fc0*/  ISETP.LT.OR P0, PT, R25.reuse, R204, P0 ;  /* 0x000000cc1900720c */ /* 0x040fe20000701670 */
[----:B------:R-:W1:Y:S01]  /*4fd0*/  MUFU.TANH R32, R32 ;  /* 0x0000002000207308 */ /* 0x000e620000002400 */
[C---:B------:R-:W-:Y:S02]  /*4fe0*/  IADD3 R31, R28.reuse, 0x48, RZ ;  /* 0x000000481c1f7810 */ /* 0x040fe40007ffe0ff */
[----:B------:R-:W-:Y:S02]  /*4ff0*/  IADD3 R29, R28, 0x49, RZ ;  /* 0x000000491c1d7810 */ /* 0x000fe40007ffe0ff */
[----:B------:R-:W-:Y:S02]  /*5000*/  ISETP.LT.OR P2, PT, R25, R202, P2 ;  /* 0x000000ca1900720c */ /* 0x000fe40001741670 */
[----:B------:R-:W-:Y:S01]  /*5010*/  FSEL R82, R82, -INF , !P3 ;  /* 0xff80000052527808 */ /* 0x000fe20005800000 */
[----:B------:R-:W1:Y:S01]  /*5020*/  MUFU.TANH R112, R71 ;  /* 0x0000004700707308 */ /* 0x000e620000002400 */
[----:B------:R-:W-:-:S02]  /*5030*/  FSEL R26, R83, -INF , !P6 ;  /* 0xff800000531a7808 */ /* 0x000fc40007000000 */
[----:B--2---:R-:W-:Y:S02]  /*5040*/  FSEL R25, R90, -INF , !P1 ;  /* 0xff8000005a197808 */ /* 0x004fe40004800000 */
[----:B------:R-:W-:Y:S02]  /*5050*/  FSEL R169, R169, -INF , !P4 ;  /* 0xff800000a9a97808 */ /* 0x000fe40006000000 */
[----:B------:R-:W-:Y:S01]  /*5060*/  FSEL R171, R171, -INF , !P0 ;  /* 0xff800000abab7808 */ /* 0x000fe20004000000 */
[----:B------:R-:W2:Y:S01]  /*5070*/  MUFU.TANH R178, R178 ;  /* 0x000000b200b27308 */ /* 0x000ea20000002400 */
[C---:B------:R-:W-:Y:S02]  /*5080*/  ISETP.GE.AND P3, PT, R31.reuse, R207, PT ;  /* 0x000000cf1f00720c */ /* 0x040fe40003f66270 */
[C---:B------:R-:W-:Y:S02]  /*5090*/  ISETP.GE.AND P6, PT, R31.reuse, R205, PT ;  /* 0x000000cd1f00720c */ /* 0x040fe40003fc6270 */
[----:B------:R-:W-:-:S02]  /*50a0*/  ISETP.GE.AND P1, PT, R31, R203, PT ;  /* 0x000000cb1f00720c */ /* 0x000fc40003f26270 */
[----:B------:R-:W-:Y:S01]  /*50b0*/  ISETP.GE.AND P4, PT, R31, R199, PT ;  /* 0x000000c71f00720c */ /* 0x000fe20003f86270 */
[----:B------:R-:W-:Y:S01]  /*50c0*/  MUFU.TANH R34, R34 ;  /* 0x0000002200227308 */ /* 0x000fe20000002400 */
[----:B------:R-:W-:Y:S02]  /*50d0*/  ISETP.GE.AND P0, PT, R29, R207, PT ;  /* 0x000000cf1d00720c */ /* 0x000fe40003f06270 */
[C---:B------:R-:W-:Y:S02]  /*50e0*/  ISETP.LT.OR P3, PT, R31.reuse, R208, P3 ;  /* 0x000000d01f00720c */ /* 0x040fe40001f61670 */
[C---:B------:R-:W-:Y:S02]  /*50f0*/  ISETP.LT.OR P6, PT, R31.reuse, R206, P6 ;  /* 0x000000ce1f00720c */ /* 0x040fe400037c1670 */
[C---:B------:R-:W-:Y:S01]  /*5100*/  ISETP.LT.OR P1, PT, R31.reuse, R204, P1 ;  /* 0x000000cc1f00720c */ /* 0x040fe20000f21670 */
[----:B------:R-:W1:Y:S01]  /*5110*/  MUFU.TANH R167, R66 ;  /* 0x0000004200a77308 */ /* 0x000e620000002400 */
[----:B------:R-:W-:-:S02]  /*5120*/  ISETP.LT.OR P4, PT, R31, R202, P4 ;  /* 0x000000ca1f00720c */ /* 0x000fc40002781670 */
[----:B------:R-:W-:Y:S02]  /*5130*/  ISETP.LT.OR P0, PT, R29, R208, P0 ;  /* 0x000000d01d00720c */ /* 0x000fe40000701670 */
[----:B------:R-:W-:Y:S02]  /*5140*/  FSEL R181, R181, -INF , !P5 ;  /* 0xff800000b5b57808 */ /* 0x000fe40006800000 */
[----:B------:R-:W-:Y:S01]  /*5150*/  FSEL R180, R180, -INF , !P2 ;  /* 0xff800000b4b47808 */ /* 0x000fe20005000000 */
[----:B------:R-:W2:Y:S01]  /*5160*/  MUFU.TANH R216, R67 ;  /* 0x0000004300d87308 */ /* 0x000ea20000002400 */
[----:B------:R-:W-:Y:S02]  /*5170*/  IADD3 R9, R28, 0x50, RZ ;  /* 0x000000501c097810 */ /* 0x000fe40007ffe0ff */
[C---:B------:R-:W-:Y:S02]  /*5180*/  ISETP.GE.AND P5, PT, R29.reuse, R205, PT ;  /* 0x000000cd1d00720c */ /* 0x040fe40003fa6270 */
[----:B------:R-:W-:-:S02]  /*5190*/  ISETP.GE.AND P2, PT, R29, R203, PT ;  /* 0x000000cb1d00720c */ /* 0x000fc40003f46270 */
[----:B------:R-:W-:Y:S01]  /*51a0*/  FSEL R173, R173, -INF , !P1 ;  /* 0xff800000adad7808 */ /* 0x000fe20004800000 */
[----:B------:R-:W-:Y:S01]  /*51b0*/  MUFU.TANH R179, R58 ;  /* 0x0000003a00b37308 */ /* 0x000fe20000002400 */
[----:B------:R-:W-:Y:S02]  /*51c0*/  FSEL R183, R183, -INF , !P4 ;  /* 0xff800000b7b77808 */ /* 0x000fe40006000000 */
[----:B------:R-:W-:Y:S02]  /*51d0*/  FSEL R91, R91, -INF , !P3 ;  /* 0xff8000005b5b7808 */ /* 0x000fe40005800000 */
[----:B-1----:R-:W-:Y:S02]  /*51e0*/  FSEL R10, R78, -INF , !P6 ;  /* 0xff8000004e0a7808 */ /* 0x002fe40007000000 */
[----:B------:R-:W-:Y:S01]  /*51f0*/  FSEL R79, R79, -INF , !P0 ;  /* 0xff8000004f4f7808 */ /* 0x000fe20004000000 */
[----:B------:R-:W-:Y:S01]  /*5200*/  MUFU.TANH R166, R62 ;  /* 0x0000003e00a67308 */ /* 0x000fe20000002400 */
[----:B------:R-:W-:-:S02]  /*5210*/  ISETP.GE.AND P1, PT, R29, R199, PT ;  /* 0x000000c71d00720c */ /* 0x000fc40003f26270 */
[C---:B------:R-:W-:Y:S02]  /*5220*/  ISETP.GE.AND P4, PT, R9.reuse, R207, PT ;  /* 0x000000cf0900720c */ /* 0x040fe40003f86270 */
[C---:B------:R-:W-:Y:S02]  /*5230*/  ISETP.GE.AND P3, PT, R9.reuse, R205, PT ;  /* 0x000000cd0900720c */ /* 0x040fe40003f66270 */
[C---:B------:R-:W-:Y:S01]  /*5240*/  ISETP.GE.AND P6, PT, R9.reuse, R203, PT ;  /* 0x000000cb0900720c */ /* 0x040fe20003fc6270 */
[----:B------:R-:W-:Y:S01]  /*5250*/  MUFU.TANH R38, R38 ;  /* 0x0000002600267308 */ /* 0x000fe20000002400 */
[----:B------:R-:W-:Y:S02]  /*5260*/  ISETP.GE.AND P0, PT, R9, R199, PT ;  /* 0x000000c70900720c */ /* 0x000fe40003f06270 */
[C---:B------:R-:W-:Y:S02]  /*5270*/  ISETP.LT.OR P5, PT, R29.reuse, R206, P5 ;  /* 0x000000ce1d00720c */ /* 0x040fe40002fa1670 */
[----:B------:R-:W-:-:S02]  /*5280*/  ISETP.LT.OR P2, PT, R29, R204, P2 ;  /* 0x000000cc1d00720c */ /* 0x000fc40001741670 */
[----:B------:R-:W-:Y:S01]  /*5290*/  IADD3 R8, R28, 0x51, RZ ;  /* 0x000000511c087810 */ /* 0x000fe20007ffe0ff */
[----:B------:R-:W-:Y:S01]  /*52a0*/  MUFU.TANH R172, R61 ;  /* 0x0000003d00ac7308 */ /* 0x000fe20000002400 */
[----:B------:R-:W-:Y:S02]  /*52b0*/  ISETP.LT.OR P1, PT, R29, R202, P1 ;  /* 0x000000ca1d00720c */ /* 0x000fe40000f21670 */
[C---:B------:R-:W-:Y:S02]  /*52c0*/  ISETP.LT.OR P4, PT, R9.reuse, R208, P4 ;  /* 0x000000d00900720c */ /* 0x040fe40002781670 */
[C---:B------:R-:W-:Y:S02]  /*52d0*/  ISETP.LT.OR P3, PT, R9.reuse, R206, P3 ;  /* 0x000000ce0900720c */ /* 0x040fe40001f61670 */
[C---:B------:R-:W-:Y:S01]  /*52e0*/  ISETP.LT.OR P6, PT, R9.reuse, R204, P6 ;  /* 0x000000cc0900720c */ /* 0x040fe200037c1670 */
[----:B------:R-:W-:Y:S01]  /*52f0*/  MUFU.TANH R164, R63 ;  /* 0x0000003f00a47308 */ /* 0x000fe20000002400 */
[----:B------:R-:W-:-:S02]  /*5300*/  ISETP.LT.OR P0, PT, R9, R202, P0 ;  /* 0x000000ca0900720c */ /* 0x000fc40000701670 */
[----:B-----5:R-:W-:Y:S02]  /*5310*/  FSEL R9, R93, -INF , !P5 ;  /* 0xff8000005d097808 */ /* 0x020fe40006800000 */
[----:B------:R-:W-:Y:S02]  /*5320*/  FSEL R176, R176, -INF , !P2 ;  /* 0xff800000b0b07808 */ /* 0x000fe40005000000 */
[C---:B------:R-:W-:Y:S01]  /*5330*/  ISETP.GE.AND P5, PT, R8.reuse, R207, PT ;  /* 0x000000cf0800720c */ /* 0x040fe20003fa6270 */
[----:B------:R-:W-:Y:S01]  /*5340*/  MUFU.TANH R129, R59 ;  /* 0x0000003b00817308 */ /* 0x000fe20000002400 */
[----:B------:R-:W-:Y:S02]  /*5350*/  ISETP.GE.AND P2, PT, R8, R205, PT ;  /* 0x000000cd0800720c */ /* 0x000fe40003f46270 */
[----:B------:R-:W-:Y:S02]  /*5360*/  FSEL R214, R214, -INF , !P1 ;  /* 0xff800000d6d67808 */ /* 0x000fe40004800000 */
[----:B------:R-:W-:-:S02]  /*5370*/  FSEL R92, R92, -INF , !P4 ;  /* 0xff8000005c5c7808 */ /* 0x000fc40006000000 */
[C---:B------:R-:W-:Y:S01]  /*5380*/  ISETP.GE.AND P1, PT, R8.reuse, R203, PT ;  /* 0x000000cb0800720c */ /* 0x040fe20003f26270 */
[----:B------:R-:W-:Y:S01]  /*5390*/  MUFU.TANH R174, R60 ;  /* 0x0000003c00ae7308 */ /* 0x000fe20000002400 */
[C---:B------:R-:W-:Y:S02]  /*53a0*/  ISETP.GE.AND P4, PT, R8.reuse, R199, PT ;  /* 0x000000c70800720c */ /* 0x040fe40003f86270 */
[C---:B------:R-:W-:Y:S02]  /*53b0*/  ISETP.LT.OR P5, PT, R8.reuse, R208, P5 ;  /* 0x000000d00800720c */ /* 0x040fe40002fa1670 */
[----:B------:R-:W-:Y:S02]  /*53c0*/  ISETP.LT.OR P2, PT, R8, R206, P2 ;  /* 0x000000ce0800720c */ /* 0x000fe40001741670 */
[----:B------:R-:W-:Y:S01]  /*53d0*/  IADD3 R29, R28, 0x58, RZ ;  /* 0x000000581c1d7810 */ /* 0x000fe20007ffe0ff */
[----:B------:R1:W-:Y:S01]  /*53e0*/  MUFU.TANH R130, R48 ;  /* 0x0000003000827308 */ /* 0x0003e20000002400 */
[----:B------:R-:W-:-:S02]  /*53f0*/  ISETP.LT.OR P1, PT, R8, R204, P1 ;  /* 0x000000cc0800720c */ /* 0x000fc40000f21670 */
[----:B------:R-:W-:Y:S02]  /*5400*/  ISETP.LT.OR P4, PT, R8, R202, P4 ;  /* 0x000000ca0800720c */ /* 0x000fe40002781670 */
[----:B---3--:R-:W-:Y:S02]  /*5410*/  FSEL R73, R73, -INF , !P5 ;  /* 0xff80000049497808 */ /* 0x008fe40006800000 */
[----:B------:R-:W-:Y:S01]  /*5420*/  FSEL R11, R74, -INF , !P3 ;  /* 0xff8000004a0b7808 */ /* 0x000fe20005800000 */
[----:B------:R-:W-:Y:S01]  /*5430*/  MUFU.TANH R105, R54 ;  /* 0x0000003600697308 */ /* 0x000fe20000002400 */
[----:B------:R-:W-:Y:S02]  /*5440*/  FSEL R8, R75, -INF , !P2 ;  /* 0xff8000004b087808 */ /* 0x000fe40005000000 */
[----:B------:R-:W-:Y:S02]  /*5450*/  FSEL R220, R220, -INF , !P6 ;  /* 0xff800000dcdc7808 */ /* 0x000fe40007000000 */
[----:B------:R-:W-:-:S02]  /*5460*/  ISETP.GE.AND P5, PT, R29, R207, PT ;  /* 0x000000cf1d00720c */ /* 0x000fc40003fa6270 */
[C---:B------:R-:W-:Y:S01]  /*5470*/  ISETP.GE.AND P3, PT, R29.reuse, R205, PT ;  /* 0x000000cd1d00720c */ /* 0x040fe20003f66270 */
[----:B------:R-:W-:Y:S01]  /*5480*/  MUFU.TANH R102, R42 ;  /* 0x0000002a00667308 */ /* 0x000fe20000002400 */
[C---:B------:R-:W-:Y:S02]  /*5490*/  ISETP.GE.AND P2, PT, R29.reuse, R203, PT ;  /* 0x000000cb1d00720c */ /* 0x040fe40003f46270 */
[C---:B------:R-:W-:Y:S02]  /*54a0*/  ISETP.GE.AND P6, PT, R29.reuse, R199, PT ;  /* 0x000000c71d00720c */ /* 0x040fe40003fc6270 */
[C---:B------:R-:W-:Y:S02]  /*54b0*/  ISETP.LT.OR P5, PT, R29.reuse, R208, P5 ;  /* 0x000000d01d00720c */ /* 0x040fe40002fa1670 */
[C---:B------:R-:W-:Y:S01]  /*54c0*/  ISETP.LT.OR P3, PT, R29.reuse, R206, P3 ;  /* 0x000000ce1d00720c */ /* 0x040fe20001f61670 */
[----:B------:R-:W-:Y:S01]  /*54d0*/  MUFU.TANH R121, R44 ;  /* 0x0000002c00797308 */ /* 0x000fe20000002400 */
[----:B------:R-:W-:-:S02]  /*54e0*/  ISETP.LT.OR P2, PT, R29, R204, P2 ;  /* 0x000000cc1d00720c */ /* 0x000fc40001741670 */
[----:B------:R-:W-:Y:S02]  /*54f0*/  ISETP.LT.OR P6, PT, R29, R202, P6 ;  /* 0x000000ca1d00720c */ /* 0x000fe400037c1670 */
[C---:B------:R-:W-:Y:S02]  /*5500*/  IADD3 R29, R28.reuse, 0x59, RZ ;  /* 0x000000591c1d7810 */ /* 0x040fe40007ffe0ff */
[----:B------:R-:W-:Y:S01]  /*5510*/  IADD3 R36, R28, 0x60, RZ ;  /* 0x000000601c247810 */ /* 0x000fe20007ffe0ff */
[----:B------:R-:W-:Y:S01]  /*5520*/  MUFU.TANH R39, R39 ;  /* 0x0000002700277308 */ /* 0x000fe20000002400 */
[----:B------:R-:W-:Y:S02]  /*5530*/  FSEL R219, R219, -INF , !P1 ;  /* 0xff800000dbdb7808 */ /* 0x000fe40004800000 */
[----:B------:R-:W-:Y:S02]  /*5540*/  ISETP.GE.AND P1, PT, R29, R207, PT ;  /* 0x000000cf1d00720c */ /* 0x000fe40003f26270 */
[----:B------:R-:W-:-:S02]  /*5550*/  FSEL R182, R182, -INF , !P6 ;  /* 0xff800000b6b67808 */ /* 0x000fc40007000000 */
[----:B------:R-:W-:Y:S01]  /*5560*/  ISETP.GE.AND P6, PT, R36, R207, PT ;  /* 0x000000cf2400720c */ /* 0x000fe20003fc6270 */
[----:B------:R-:W-:Y:S01]  /*5570*/  MUFU.TANH R106, R55 ;  /* 0x00000037006a7308 */ /* 0x000fe20000002400 */
[----:B------:R-:W-:Y:S02]  /*5580*/  FSEL R215, R215, -INF , !P0 ;  /* 0xff800000d7d77808 */ /* 0x000fe40004000000 */
[----:B------:R-:W-:Y:S02]  /*5590*/  FSEL R209, R209, -INF , !P4 ;  /* 0xff800000d1d17808 */ /* 0x000fe40006000000 */
[----:B----4-:R-:W-:Y:S02]  /*55a0*/  FSEL R217, R217, -INF , !P2 ;  /* 0xff800000d9d97808 */ /* 0x010fe40005000000 */
[C---:B------:R-:W-:Y:S01]  /*55b0*/  ISETP.GE.AND P0, PT, R29.reuse, R205, PT ;  /* 0x000000cd1d00720c */ /* 0x040fe20003f06270 */
[----:B------:R-:W-:Y:S01]  /*55c0*/  MUFU.TANH R122, R49 ;  /* 0x00000031007a7308 */ /* 0x000fe20000002400 */
[----:B------:R-:W-:-:S02]  /*55d0*/  ISETP.GE.AND P4, PT, R29, R203, PT ;  /* 0x000000cb1d00720c */ /* 0x000fc40003f86270 */
[C---:B------:R-:W-:Y:S02]  /*55e0*/  ISETP.GE.AND P2, PT, R29.reuse, R199, PT ;  /* 0x000000c71d00720c */ /* 0x040fe40003f46270 */
[CC--:B------:R-:W-:Y:S02]  /*55f0*/  ISETP.LT.OR P1, PT, R29.reuse, R208.reuse, P1 ;  /* 0x000000d01d00720c */ /* 0x0c0fe40000f21670 */
[----:B------:R-:W-:Y:S01]  /*5600*/  ISETP.LT.OR P6, PT, R36, R208, P6 ;  /* 0x000000d02400720c */ /* 0x000fe200037c1670 */
[----:B------:R-:W-:Y:S01]  /*5610*/  MUFU.TANH R116, R50 ;  /* 0x0000003200747308 */ /* 0x000fe20000002400 */
[C---:B------:R-:W-:Y:S02]  /*5620*/  ISETP.LT.OR P0, PT, R29.reuse, R206, P0 ;  /* 0x000000ce1d00720c */ /* 0x040fe40000701670 */
[C---:B------:R-:W-:Y:S02]  /*5630*/  ISETP.LT.OR P4, PT, R29.reuse, R204, P4 ;  /* 0x000000cc1d00720c */ /* 0x040fe40002781670 */
[----:B------:R-:W-:-:S02]  /*5640*/  ISETP.LT.OR P2, PT, R29, R202, P2 ;  /* 0x000000ca1d00720c */ /* 0x000fc40001741670 */
[----:B------:R-:W-:Y:S01]  /*5650*/  FSEL R29, R33, -INF , !P1 ;  /* 0xff800000211d7808 */ /* 0x000fe20004800000 */
[----:B------:R-:W-:Y:S01]  /*5660*/  MUFU.TANH R113, R51 ;  /* 0x0000003300717308 */ /* 0x000fe20000002400 */
[----:B------:R-:W-:Y:S02]  /*5670*/  FSEL R31, R18, -INF , !P5 ;  /* 0xff800000121f7808 */ /* 0x000fe40006800000 */
[----:B------:R-:W-:Y:S01]  /*5680*/  FSEL R33, R35, -INF , !P6 ;  /* 0xff80000023217808 */ /* 0x000fe20007000000 */
[----:B------:R-:W-:Y:S01]  /*5690*/  FMUL.FTZ R35, R56, c[0x0][0x2ec] ;  /* 0x0000bb0038237a20 */ /* 0x000fe20000410000 */
[----:B------:R-:W-:Y:S02]  /*56a0*/  FSEL R18, R32, -INF , !P3 ;  /* 0xff80000020127808 */ /* 0x000fe40005800000 */
[----:B------:R-:W-:Y:S01]  /*56b0*/  IADD3 R32, R28, 0x61, RZ ;  /* 0x000000611c207810 */ /* 0x000fe20007ffe0ff */
[----:B------:R-:W-:Y:S01]  /*56c0*/  MUFU.TANH R62, R40 ;  /* 0x00000028003e7308 */ /* 0x000fe20000002400 */
[----:B------:R-:W-:-:S02]  /*56d0*/  FSEL R112, R112, -INF , !P0 ;  /* 0xff80000070707808 */ /* 0x000fc40004000000 */
[C---:B------:R-:W-:Y:S02]  /*56e0*/  ISETP.GE.AND P5, PT, R36.reuse, R205, PT ;  /* 0x000000cd2400720c */ /* 0x040fe40003fa6270 */
[C---:B------:R-:W-:Y:S02]  /*56f0*/  ISETP.GE.AND P3, PT, R36.reuse, R203, PT ;  /* 0x000000cb2400720c */ /* 0x040fe40003f66270 */
[----:B------:R-:W-:Y:S01]  /*5700*/  ISETP.GE.AND P1, PT, R36, R199, PT ;  /* 0x000000c72400720c */ /* 0x000fe20003f26270 */
[----:B------:R-:W3:Y:S01]  /*5710*/  MUFU.TANH R35, R35 ;  /* 0x0000002300237308 */ /* 0x000ee20000002400 */
[----:B------:R-:W-:Y:S02]  /*5720*/  ISETP.GE.AND P0, PT, R32, R207, PT ;  /* 0x000000cf2000720c */ /* 0x000fe40003f06270 */
[----:B------:R-:W-:Y:S02]  /*5730*/  FSEL R218, R218, -INF , !P4 ;  /* 0xff800000dada7808 */ /* 0x000fe40006000000 */
[----:B--2---:R-:W-:-:S02]  /*5740*/  FSEL R178, R178, -INF , !P2 ;  /* 0xff800000b2b27808 */ /* 0x004fc40005000000 */
[C---:B------:R-:W-:Y:S01]  /*5750*/  ISETP.GE.AND P4, PT, R32.reuse, R205, PT ;  /* 0x000000cd2000720c */ /* 0x040fe20003f86270 */
[----:B------:R-:W-:Y:S01]  /*5760*/  MUFU.TANH R118, R45 ;  /* 0x0000002d00767308 */ /* 0x000fe20000002400 */
[C---:B------:R-:W-:Y:S02]  /*5770*/  ISETP.GE.AND P2, PT, R32.reuse, R203, PT ;  /* 0x000000cb2000720c */ /* 0x040fe40003f46270 */
[----:B------:R-:W-:Y:S02]  /*5780*/  ISETP.GE.AND P6, PT, R32, R199, PT ;  /* 0x000000c72000720c */ /* 0x000fe40003fc6270 */
[C---:B------:R-:W-:Y:S02]  /*5790*/  ISETP.LT.OR P5, PT, R36.reuse, R206, P5 ;  /* 0x000000ce2400720c */ /* 0x040fe40002fa1670 */
[C---:B------:R-:W-:Y:S01]  /*57a0*/  ISETP.LT.OR P3, PT, R36.reuse, R204, P3 ;  /* 0x000000cc2400720c */ /* 0x040fe20001f61670 */
[----:B------:R-:W-:Y:S01]  /*57b0*/  MUFU.TANH R111, R46 ;  /* 0x0000002e006f7308 */ /* 0x000fe20000002400 */
[----:B------:R-:W-:-:S02]  /*57c0*/  ISETP.LT.OR P1, PT, R36, R202, P1 ;  /* 0x000000ca2400720c */ /* 0x000fc40000f21670 */
[----:B------:R-:W-:Y:S02]  /*57d0*/  ISETP.LT.OR P0, PT, R32, R208, P0 ;  /* 0x000000d02000720c */ /* 0x000fe40000701670 */
[----:B------:R-:W-:Y:S02]  /*57e0*/  IADD3 R36, R28, 0x68, RZ ;  /* 0x000000681c247810 */ /* 0x000fe40007ffe0ff */
[C---:B------:R-:W-:Y:S01]  /*57f0*/  ISETP.LT.OR P4, PT, R32.reuse, R206, P4 ;  /* 0x000000ce2000720c */ /* 0x040fe20002781670 */
[----:B------:R-:W-:Y:S01]  /*5800*/  MUFU.TANH R100, R43 ;  /* 0x0000002b00647308 */ /* 0x000fe20000002400 */
[C---:B------:R-:W-:Y:S02]  /*5810*/  ISETP.LT.OR P2, PT, R32.reuse, R204, P2 ;  /* 0x000000cc2000720c */ /* 0x040fe40001741670 */
[----:B------:R-:W-:Y:S02]  /*5820*/  ISETP.LT.OR P6, PT, R32, R202, P6 ;  /* 0x000000ca2000720c */ /* 0x000fe400037c1670 */
[----:B------:R-:W-:-:S02]  /*5830*/  FSEL R167, R167, -INF , !P5 ;  /* 0xff800000a7a77808 */ /* 0x000fc40006800000 */
[----:B------:R-:W-:Y:S01]  /*5840*/  FSEL R177, R177, -INF , !P3 ;  /* 0xff800000b1b17808 */ /* 0x000fe20005800000 */
[----:B------:R-:W-:Y:S01]  /*5850*/  MUFU.TANH R108, R47 ;  /* 0x0000002f006c7308 */ /* 0x000fe20000002400 */
[----:B------:R-:W-:Y:S02]  /*5860*/  FSEL R170, R170, -INF , !P1 ;  /* 0xff800000aaaa7808 */ /* 0x000fe40004800000 */
[----:B------:R-:W-:Y:S01]  /*5870*/  FSEL R32, R34, -INF , !P0 ;  /* 0xff80000022207808 */ /* 0x000fe20004000000 */
[----:B------:R-:W-:Y:S01]  /*5880*/  FMUL.FTZ R34, R57, c[0x0][0x2ec] ;  /* 0x0000bb0039227a20 */ /* 0x000fe20000410000 */
[C---:B------:R-:W-:Y:S02]  /*5890*/  ISETP.GE.AND P5, PT, R36.reuse, R207, PT ;  /* 0x000000cf2400720c */ /* 0x040fe40003fa6270 */
[C---:B------:R-:W-:Y:S02]  /*58a0*/  ISETP.GE.AND P3, PT, R36.reuse, R205, PT ;  /* 0x000000cd2400720c */ /* 0x040fe40003f66270 */
[C---:B------:R-:W-:Y:S01]  /*58b0*/  ISETP.GE.AND P1, PT, R36.reuse, R203, PT ;  /* 0x000000cb2400720c */ /* 0x040fe20003f26270 */
[----:B------:R-:W2:Y:S01]  /*58c0*/  MUFU.TANH R34, R34 ;  /* 0x0000002200227308 */ /* 0x000ea20000002400 */
[----:B------:R-:W-:-:S02]  /*58d0*/  ISETP.GE.AND P0, PT, R36, R199, PT ;  /* 0x000000c72400720c */ /* 0x000fc40003f06270 */
[C---:B------:R-:W-:Y:S02]  /*58e0*/  ISETP.LT.OR P5, PT, R36.reuse, R208, P5 ;  /* 0x000000d02400720c */ /* 0x040fe40002fa1670 */
[C---:B------:R-:W-:Y:S02]  /*58f0*/  ISETP.LT.OR P3, PT, R36.reuse, R206, P3 ;  /* 0x000000ce2400720c */ /* 0x040fe40001f61670 */
[C---:B------:R-:W-:Y:S02]  /*5900*/  ISETP.LT.OR P1, PT, R36.reuse, R204, P1 ;  /* 0x000000cc2400720c */ /* 0x040fe40000f21670 */
[----:B------:R-:W-:Y:S02]  /*5910*/  ISETP.LT.OR P0, PT, R36, R202, P0 ;  /* 0x000000ca2400720c */ /* 0x000fe40000701670 */
[C---:B------:R-:W-:Y:S02]  /*5920*/  IADD3 R36, R28.reuse, 0x69, RZ ;  /* 0x000000691c247810 */ /* 0x040fe40007ffe0ff */
[----:B-1----:R-:W-:-:S02]  /*5930*/  IADD3 R48, R28, 0x70, RZ ;  /* 0x000000701c307810 */ /* 0x002fc40007ffe0ff */
[----:B------:R-:W-:Y:S02]  /*5940*/  FSEL R216, R216, -INF , !P4 ;  /* 0xff800000d8d87808 */ /* 0x000fe40006000000 */
[----:B------:R-:W-:Y:S02]  /*5950*/  FSEL R175, R175, -INF , !P2 ;  /* 0xff800000afaf7808 */ /* 0x000fe40005000000 */
[----:B------:R-:W-:Y:S02]  /*5960*/  FSEL R168, R168, -INF , !P6 ;  /* 0xff800000a8a87808 */ /* 0x000fe40007000000 */
[----:B---3--:R-:W-:Y:S02]  /*5970*/  FSEL R35, R35, -INF , !P5 ;  /* 0xff80000023237808 */ /* 0x008fe40006800000 */
[----:B------:R-:W-:Y:S02]  /*5980*/  FSEL R179, R179, -INF , !P3 ;  /* 0xff800000b3b37808 */ /* 0x000fe40005800000 */
[----:B------:R-:W-:-:S02]  /*5990*/  ISETP.GE.AND P4, PT, R36, R207, PT ;  /* 0x000000cf2400720c */ /* 0x000fc40003f86270 */
[C---:B------:R-:W-:Y:S02]  /*59a0*/  ISETP.GE.AND P2, PT, R36.reuse, R205, PT ;  /* 0x000000cd2400720c */ /* 0x040fe40003f46270 */
[C---:B------:R-:W-:Y:S02]  /*59b0*/  ISETP.GE.AND P6, PT, R36.reuse, R203, PT ;  /* 0x000000cb2400720c */ /* 0x040fe40003fc6270 */
[----:B------:R-:W-:Y:S02]  /*59c0*/  ISETP.GE.AND P5, PT, R36, R199, PT ;  /* 0x000000c72400720c */ /* 0x000fe40003fa6270 */
[----:B------:R-:W-:Y:S02]  /*59d0*/  ISETP.GE.AND P3, PT, R48, R207, PT ;  /* 0x000000cf3000720c */ /* 0x000fe40003f66270 */
[----:B------:R-:W-:Y:S02]  /*59e0*/  FSEL R166, R166, -INF , !P0 ;  /* 0xff800000a6a67808 */ /* 0x000fe40004000000 */
[----:B------:R-:W-:-:S02]  /*59f0*/  ISETP.GE.AND P0, PT, R48, R203, PT ;  /* 0x000000cb3000720c */ /* 0x000fc40003f06270 */
[C---:B------:R-:W-:Y:S02]  /*5a00*/  ISETP.LT.OR P4, PT, R36.reuse, R208, P4 ;  /* 0x000000d02400720c */ /* 0x040fe40002781670 */
[C---:B------:R-:W-:Y:S02]  /*5a10*/  ISETP.LT.OR P2, PT, R36.reuse, R206, P2 ;  /* 0x000000ce2400720c */ /* 0x040fe40001741670 */
[C---:B------:R-:W-:Y:S02]  /*5a20*/  ISETP.LT.OR P6, PT, R36.reuse, R204, P6 ;  /* 0x000000cc2400720c */ /* 0x040fe400037c1670 */
[----:B------:R-:W-:Y:S02]  /*5a30*/  ISETP.LT.OR P5, PT, R36, R202, P5 ;  /* 0x000000ca2400720c */ /* 0x000fe40002fa1670 */
[----:B------:R-:W-:Y:S02]  /*5a40*/  ISETP.LT.OR P3, PT, R48, R208, P3 ;  /* 0x000000d03000720c */ /* 0x000fe40001f61670 */
[----:B------:R-:W-:-:S02]  /*5a50*/  IADD3 R36, R28, 0x71, RZ ;  /* 0x000000711c247810 */ /* 0x000fc40007ffe0ff */
[----:B------:R-:W-:Y:S02]  /*5a60*/  ISETP.LT.OR P0, PT, R48, R204, P0 ;  /* 0x000000cc3000720c */ /* 0x000fe40000701670 */
[----:B------:R-:W-:Y:S02]  /*5a70*/  FSEL R129, R129, -INF , !P2 ;  /* 0xff80000081817808 */ /* 0x000fe40005000000 */
[----:B------:R-:W-:Y:S02]  /*5a80*/  FSEL R172, R172, -INF , !P6 ;  /* 0xff800000acac7808 */ /* 0x000fe40007000000 */
[----:B------:R-:W-:Y:S02]  /*5a90*/  FSEL R164, R164, -INF , !P5 ;  /* 0xff800000a4a47808 */ /* 0x000fe40006800000 */
[----:B------:R-:W-:Y:S02]  /*5aa0*/  FSEL R38, R38, -INF , !P3 ;  /* 0xff80000026267808 */ /* 0x000fe40005800000 */
[----:B------:R-:W-:-:S02]  /*5ab0*/  IADD3 R44, R28, 0x78, RZ ;  /* 0x000000781c2c7810 */ /* 0x000fc40007ffe0ff */
[----:B------:R-:W-:Y:S02]  /*5ac0*/  FSEL R174, R174, -INF , !P1 ;  /* 0xff800000aeae7808 */ /* 0x000fe40004800000 */
[C---:B------:R-:W-:Y:S02]  /*5ad0*/  ISETP.GE.AND P2, PT, R36.reuse, R207, PT ;  /* 0x000000cf2400720c */ /* 0x040fe40003f46270 */
[C---:B------:R-:W-:Y:S02]  /*5ae0*/  ISETP.GE.AND P6, PT, R36.reuse, R205, PT ;  /* 0x000000cd2400720c */ /* 0x040fe40003fc6270 */
[C---:B------:R-:W-:Y:S02]  /*5af0*/  ISETP.GE.AND P5, PT, R36.reuse, R203, PT ;  /* 0x000000cb2400720c */ /* 0x040fe40003fa6270 */
[----:B------:R-:W-:Y:S02]  /*5b00*/  ISETP.GE.AND P3, PT, R36, R199, PT ;  /* 0x000000c72400720c */ /* 0x000fe40003f66270 */
[----:B------:R-:W-:-:S02]  /*5b10*/  ISETP.GE.AND P1, PT, R48, R205, PT ;  /* 0x000000cd3000720c */ /* 0x000fc40003f26270 */
[----:B------:R-:W-:Y:S02]  /*5b20*/  FSEL R130, R130, -INF , !P0 ;  /* 0xff80000082827808 */ /* 0x000fe40004000000 */
[----:B------:R-:W-:Y:S02]  /*5b30*/  ISETP.GE.AND P0, PT, R44, R205, PT ;  /* 0x000000cd2c00720c */ /* 0x000fe40003f06270 */
[C---:B------:R-:W-:Y:S02]  /*5b40*/  ISETP.LT.OR P2, PT, R36.reuse, R208, P2 ;  /* 0x000000d02400720c */ /* 0x040fe40001741670 */
[C---:B------:R-:W-:Y:S02]  /*5b50*/  ISETP.LT.OR P6, PT, R36.reuse, R206, P6 ;  /* 0x000000ce2400720c */ /* 0x040fe400037c1670 */
[C---:B------:R-:W-:Y:S02]  /*5b60*/  ISETP.LT.OR P5, PT, R36.reuse, R204, P5 ;  /* 0x000000cc2400720c */ /* 0x040fe40002fa1670 */
[----:B------:R-:W-:Y:S01]  /*5b70*/  ISETP.LT.OR P3, PT, R36, R202, P3 ;  /* 0x000000ca2400720c */ /* 0x000fe20001f61670 */
[----:B------:R-:W-:Y:S01]  /*5b80*/  FMUL.FTZ R36, R41, c[0x0][0x2ec] ;  /* 0x0000bb0029247a20 */ /* 0x000fe20000410000 */
[----:B------:R-:W-:-:S02]  /*5b90*/  ISETP.LT.OR P1, PT, R48, R206, P1 ;  /* 0x000000ce3000720c */ /* 0x000fc40000f21670 */
[----:B------:R-:W-:Y:S02]  /*5ba0*/  ISETP.LT.OR P0, PT, R44, R206, P0 ;  /* 0x000000ce2c00720c */ /* 0x000fe40000701670 */
[----:B--2---:R-:W-:Y:S01]  /*5bb0*/  FSEL R34, R34, -INF , !P4 ;  /* 0xff80000022227808 */ /* 0x004fe20006000000 */
[----:B------:R-:W1:Y:S01]  /*5bc0*/  MUFU.TANH R36, R36 ;  /* 0x0000002400247308 */ /* 0x000e620000002400 */
[----:B------:R-:W-:Y:S02]  /*5bd0*/  FSEL R105, R105, -INF , !P1 ;  /* 0xff80000069697808 */ /* 0x000fe40004800000 */
[----:B------:R-:W-:Y:S02]  /*5be0*/  ISETP.GE.AND P4, PT, R48, R199, PT ;  /* 0x000000c73000720c */ /* 0x000fe40003f86270 */
[----:B------:R-:W-:Y:S02]  /*5bf0*/  ISETP.GE.AND P1, PT, R44, R207, PT ;  /* 0x000000cf2c00720c */ /* 0x000fe40003f26270 */
[----:B------:R-:W-:-:S02]  /*5c00*/  FSEL R102, R102, -INF , !P0 ;  /* 0xff80000066667808 */ /* 0x000fc40004000000 */
[----:B------:R-:W-:Y:S01]  /*5c10*/  PLOP3.LUT P0, PT, PT, PT, UP0, 0x80, 0x0 ;  /* 0x000000000000781c */ /* 0x000fe20003f0f008 */
[----:B------:R-:W-:Y:S01]  /*5c20*/  BAR.SYNC.DEFER_BLOCKING 0x0 ;  /* 0x0000000000007b1d */ /* 0x000fe20000010000 */
[----:B------:R-:W-:Y:S02]  /*5c30*/  ISETP.LT.OR P4, PT, R48, R202, P4 ;  /* 0x000000ca3000720c */ /* 0x000fe40002781670 */
        /* <DEDUP_REMOVED lines=22> */
[----:B-1----:R-:W-:Y:S02]  /*5da0*/  FSEL R28, R36, -INF , !P6 ;  /* 0xff800000241c7808 */ /* 0x002fe40007000000 */
        /* <DEDUP_REMOVED lines=58> */
.L_x_964:
[----:B------:R-:W-:Y:S05]  /*6150*/  BSYNC B0 ;  /* 0x0000000000007941 */ /* 0x000fea0003800000 */
.L_x_963:
[----:B------:R-:W0:Y:S02]  /*6160*/  LDGDEPBAR ;  /* 0x00000000000079af */ /* 0x000e240000000000 */
.L_x_962:
[----:B------:R-:W-:Y:S01]  /*6170*/  FMNMX.FTZ R36, R134, R133, !PT ;  /* 0x0000008586247209 */ /* 0x000fe20007810000 */
[----:B------:R-:W-:Y:S01]  /*6180*/  UMOV UR4, UR22 ;  /* 0x0000001600047c82 */ /* 0x000fe20008000000 */
        /* <DEDUP_REMOVED lines=39> */
[--C-:B------:R-:W-:Y:S01]  /*6400*/  FFMA.FTZ R75, R0, c[0x0][0x23c], -R61.reuse ;  /* 0x00008f00004b7a23 */ /* 0x100fe2000001083d */
[----:B------:R-:W-:Y:S01]  /*6410*/  FMNMX.FTZ R0, R132, R2, !PT ;  /* 0x0000000284007209 */ /* 0x000fe20007810000 */
[--C-:B------:R-:W-:Y:S02]  /*6420*/  FFMA.FTZ R59, R3, c[0x0][0x23c], -R61.reuse ;  /* 0x00008f00033b7a23 */ /* 0x100fe4000001083d */
        /* <DEDUP_REMOVED lines=56> */
[----:B------:R-:W1:Y:S02]  /*67b0*/  MUFU.EX2 R83, R83 ;  /* 0x0000005300537308 */ /* 0x000e640000000800 */
[----:B------:R-:W-:-:S04]  /*67c0*/  FMNMX.FTZ R0, R25, R0, !PT ;  /* 0x0000000019007209 */ /* 0x000fc80007810000 */
[----:B------:R-:W-:Y:S02]  /*67d0*/  FMNMX.FTZ R0, R10, R0, !PT ;  /* 0x000000000a007209 */ /* 0x000fe40007810000 */
[----:B------:R-:W-:Y:S02]  /*67e0*/  MUFU.EX2 R75, R75 ;  /* 0x0000004b004b7308 */ /* 0x000fe40000000800 */
[----:B------:R-:W-:-:S04]  /*67f0*/  FMNMX.FTZ R0, R9, R0, !PT ;  /* 0x0000000009007209 */ /* 0x000fc80007810000 */
[----:B------:R-:W-:Y:S02]  /*6800*/  FMNMX.FTZ R0, R11, R0, !PT ;  /* 0x000000000b007209 */ /* 0x000fe40007810000 */
[----:B-1----:R-:W-:Y:S01]  /*6810*/  F2FP.PACK_AB R134, R83, R93 ;  /* 0x0000005d5386723e */ /* 0x002fe200000000ff */
        /* <DEDUP_REMOVED lines=29> */
[----:B------:R-:W-:Y:S01]  /*69f0*/  FMNMX.FTZ R27, R23, R29, !PT ;  /* 0x0000001d171b7209 */ /* 0x000fe20007810000 */
[----:B------:R-:W-:Y:S01]  /*6a00*/  FMUL.FTZ R101, R3, c[0x0][0x23c] ;  /* 0x00008f0003657a20 */ /* 0x000fe20000410000 */
        /* <DEDUP_REMOVED lines=9> */
[----:B------:R-:W-:Y:S02]  /*6aa0*/  FSETP.NEU.FTZ.AND P1, PT, R3, -INF , PT ;  /* 0xff8000000300780b */ /* 0x000fe40003f3d000 */
[----:B------:R-:W-:Y:S01]  /*6ab0*/  FMNMX.FTZ R0, R76, R0, !PT ;  /* 0x000000004c007209 */ /* 0x000fe20007810000 */
[----:B------:R-:W-:Y:S01]  /*6ac0*/  MUFU.EX2 R49, R49 ;  /* 0x0000003100317308 */ /* 0x000fe20000000800 */
[----:B------:R-:W-:-:S02]  /*6ad0*/  FMNMX.FTZ R27, R114, R27, !PT ;  /* 0x0000001b721b7209 */ /* 0x000fc40007810000 */
[----:B------:R-:W-:Y:S02]  /*6ae0*/  FMNMX.FTZ R0, R20, R0, !PT ;  /* 0x0000000014007209 */ /* 0x000fe40007810000 */
[----:B------:R-:W-:Y:S02]  /*6af0*/  FSEL R101, R101, RZ, P1 ;  /* 0x000000ff65657208 */ /* 0x000fe40000800000 */
        /* <DEDUP_REMOVED lines=15> */
[----:B------:R-:W1:Y:S01]  /*6bf0*/  LDSM.16.MT88.4 R148, [R192+0x4000] ;  /* 0x00400000c094783b */ /* 0x000e620000004200 */
        /* <DEDUP_REMOVED lines=45> */
[----:B------:R-:W4:Y:S01]  /*6ed0*/  MUFU.EX2 R73, R73 ;  /* 0x0000004900497308 */ /* 0x000f220000000800 */
[----:B------:R-:W-:Y:S01]  /*6ee0*/  FMNMX.FTZ R2, R130, R2, !PT ;  /* 0x0000000282027209 */ /* 0x000fe20007810000 */
[--C-:B------:R-:W-:Y:S01]  /*6ef0*/  FFMA.FTZ R167, R167, c[0x0][0x23c], -R101.reuse ;  /* 0x00008f00a7a77a23 */ /* 0x100fe20000010865 */
[----:B------:R-:W-:Y:S01]  /*6f00*/  FMNMX.FTZ R0, R168, R0, !PT ;  /* 0x00000000a8007209 */ /* 0x000fe20007810000 */
[--C-:B------:R-:W-:Y:S01]  /*6f10*/  FFMA.FTZ R216, R216, c[0x0][0x23c], -R101.reuse ;  /* 0x00008f00d8d87a23 */ /* 0x100fe20000010865 */
[----:B------:R-:W-:Y:S01]  /*6f20*/  FMNMX.FTZ R2, R122, R2, !PT ;  /* 0x000000027a027209 */ /* 0x000fe20007810000 */
[--C-:B------:R-:W-:Y:S01]  /*6f30*/  FFMA.FTZ R179, R179, c[0x0][0x23c], -R101.reuse ;  /* 0x00008f00b3b37a23 */ /* 0x100fe20000010865 */
[----:B------:R-:W-:Y:S01]  /*6f40*/  FMNMX.FTZ R0, R166, R0, !PT ;  /* 0x00000000a6007209 */ /* 0x000fe20007810000 */
[----:B------:R-:W5:Y:S01]  /*6f50*/  MUFU.EX2 R72, R72 ;  /* 0x0000004800487308 */ /* 0x000f620000000800 */
[----:B------:R-:W-:Y:S01]  /*6f60*/  FMNMX.FTZ R2, R121, R2, !PT ;  /* 0x0000000279027209 */ /* 0x000fe20007810000 */
[----:B------:R-:W-:Y:S01]  /*6f70*/  FFMA.FTZ R129, R129, c[0x0][0x23c], -R101 ;  /* 0x00008f0081817a23 */ /* 0x000fe20000010865 */
[----:B------:R-:W-:-:S02]  /*6f80*/  FMNMX.FTZ R0, R164, R0, !PT ;  /* 0x00000000a4007209 */ /* 0x000fc40007810000 */
[----:B------:R-:W-:Y:S02]  /*6f90*/  FMNMX.FTZ R2, R118, R2, !PT ;  /* 0x0000000276027209 */ /* 0x000fe40007810000 */
[----:B------:R-:W-:Y:S01]  /*6fa0*/  FMNMX.FTZ R0, R116, R0, !PT ;  /* 0x0000000074007209 */ /* 0x000fe20007810000 */
[----:B------:R-:W1:Y:S01]  /*6fb0*/  MUFU.EX2 R66, R66 ;  /* 0x0000004200427308 */ /* 0x000e620000000800 */
[----:B------:R-:W-:Y:S01]  /*6fc0*/  F2FP.PACK_AB R132, R94, R95 ;  /* 0x0000005f5e84723e */ /* 0x000fe200000000ff */
[----:B------:R-:W5:Y:S01]  /*6fd0*/  SHFL.BFLY PT, R19, R2, 0x2, 0x1f ;  /* 0x0c401f0002137f89 */ /* 0x000f6200000e0000 */
[----:B------:R-:W-:Y:S01]  /*6fe0*/  FMNMX.FTZ R0, R113, R0, !PT ;  /* 0x0000000071007209 */ /* 0x000fe20007810000 */
[----:B------:R-:W-:Y:S01]  /*6ff0*/  FADD.FTZ R94, R95, R94 ;  /* 0x0000005e5f5e7221 */ /* 0x000fe20000010000 */
[----:B--2---:R-:W-:Y:S01]  /*7000*/  F2FP.PACK_AB R133, R91, R92 ;  /* 0x0000005c5b85723e */ /* 0x004fe200000000ff */
[----:B------:R-:W-:Y:S01]  /*7010*/  FADD.FTZ R91, R92, R91 ;  /* 0x0000005b5c5b7221 */ /* 0x000fe20000010000 */
[----:B------:R-:W-:Y:S01]  /*7020*/  FMNMX.FTZ R0, R111, R0, !PT ;  /* 0x000000006f007209 */ /* 0x000fe20007810000 */
[----:B------:R-:W2:Y:S01]  /*7030*/  MUFU.EX2 R62, R62 ;  /* 0x0000003e003e7308 */ /* 0x000ea20000000800 */
[----:B---3--:R-:W-:Y:S01]  /*7040*/  F2FP.PACK_AB R135, R82, R90 ;  /* 0x0000005a5287723e */ /* 0x008fe200000000ff */
[----:B------:R-:W-:Y:S01]  /*7050*/  FADD.FTZ R93, R93, R94 ;  /* 0x0000005e5d5d7221 */ /* 0x000fe20000010000 */
[----:B------:R-:W-:Y:S01]  /*7060*/  FMNMX.FTZ R0, R108, R0, !PT ;  /* 0x000000006c007209 */ /* 0x000fe20007810000 */
[----:B------:R-:W-:-:S02]  /*7070*/  FADD.FTZ R90, R90, R91 ;  /* 0x0000005b5a5a7221 */ /* 0x000fc40000010000 */
[----:B------:R-:W-:Y:S02]  /*7080*/  FADD.FTZ R93, R83, R93 ;  /* 0x0000005d535d7221 */ /* 0x000fe40000010000 */
[----:B------:R-:W3:Y:S01]  /*7090*/  SHFL.BFLY PT, R13, R0, 0x2, 0x1f ;  /* 0x0c401f00000d7f89 */ /* 0x000ee200000e0000 */
[----:B-1----:R-:W-:Y:S01]  /*70a0*/  HMMA.16816.F32 R160, R132, R148, RZ ;  /* 0x0000009484a0723c */ /* 0x002fe200000018ff */
[----:B------:R-:W1:Y:S01]  /*70b0*/  MUFU.EX2 R61, R61 ;  /* 0x0000003d003d7308 */ /* 0x000e620000000800 */
[----:B------:R-:W-:Y:S02]  /*70c0*/  FADD.FTZ R90, R82, R90 ;  /* 0x0000005a525a7221 */ /* 0x000fe40000010000 */
[----:B------:R-:W-:Y:S02]  /*70d0*/  FADD.FTZ R93, R75, R93 ;  /* 0x0000005d4b5d7221 */ /* 0x000fe40000010000 */
[----:B----4-:R-:W-:Y:S02]  /*70e0*/  FADD.FTZ R90, R73, R90 ;  /* 0x0000005a495a7221 */ /* 0x010fe40000010000 */
[----:B------:R-:W-:Y:S01]  /*70f0*/  FADD.FTZ R93, R74, R93 ;  /* 0x0000005d4a5d7221 */ /* 0x000fe20000010000 */
[----:B-----5:R-:W-:Y:S01]  /*7100*/  FMNMX.FTZ R2, R2, R19, !PT ;  /* 0x0000001302027209 */ /* 0x020fe20007810000 */
[----:B------:R-:W4:Y:S01]  /*7110*/  MUFU.EX2 R37, R37 ;  /* 0x0000002500257308 */ /* 0x000f220000000800 */
[----:B------:R-:W-:-:S02]  /*7120*/  FADD.FTZ R90, R72, R90 ;  /* 0x0000005a485a7221 */ /* 0x000fc40000010000 */
[----:B------:R-:W-:Y:S01]  /*7130*/  FADD.FTZ R93, R68, R93 ;  /* 0x0000005d445d7221 */ /* 0x000fe20000010000 */
[----:B------:R-:W5:Y:S01]  /*7140*/  SHFL.BFLY PT, R12, R2, 0x1, 0x1f ;  /* 0x0c201f00020c7f89 */ /* 0x000f6200000e0000 */
[----:B------:R-:W-:Y:S02]  /*7150*/  FADD.FTZ R90, R66, R90 ;  /* 0x0000005a425a7221 */ /* 0x000fe40000010000 */
[----:B------:R-:W-:Y:S01]  /*7160*/  FADD.FTZ R93, R67, R93 ;  /* 0x0000005d435d7221 */ /* 0x000fe20000010000 */
[----:B------:R-:W5:Y:S01]  /*7170*/  MUFU.EX2 R35, R35 ;  /* 0x0000002300237308 */ /* 0x000f620000000800 */
[----:B--2---:R-:W-:Y:S02]  /*7180*/  FADD.FTZ R90, R62, R90 ;  /* 0x0000005a3e5a7221 */ /* 0x004fe40000010000 */
[----:B------:R-:W-:Y:S01]  /*7190*/  FADD.FTZ R93, R63, R93 ;  /* 0x0000005d3f5d7221 */ /* 0x000fe20000010000 */
[----:B---3--:R-:W-:Y:S01]  /*71a0*/  FMNMX.FTZ R0, R0, R13, !PT ;  /* 0x0000000d00007209 */ /* 0x008fe20007810000 */
[----:B-1----:R-:W-:-:S03]  /*71b0*/  FADD.FTZ R90, R61, R90 ;  /* 0x0000005a3d5a7221 */ /* 0x002fc60000010000 */
[----:B------:R-:W1:Y:S01]  /*71c0*/  MUFU.EX2 R34, R34 ;  /* 0x0000002200227308 */ /* 0x000e620000000800 */
[----:B------:R-:W-:Y:S01]  /*71d0*/  FADD.FTZ R93, R60, R93 ;  /* 0x0000005d3c5d7221 */ /* 0x000fe20000010000 */
[----:B------:R-:W2:Y:S01]  /*71e0*/  SHFL.BFLY PT, R10, R0, 0x1, 0x1f ;  /* 0x0c201f00000a7f89 */ /* 0x000ea200000e0000 */
[----:B----4-:R-:W-:Y:S02]  /*71f0*/  FADD.FTZ R90, R37, R90 ;  /* 0x0000005a255a7221 */ /* 0x010fe40000010000 */
[----:B------:R-:W-:-:S03]  /*7200*/  FADD.FTZ R93, R59, R93 ;  /* 0x0000005d3b5d7221 */ /* 0x000fc60000010000 */
[----:B------:R-:W3:Y:S01]  /*7210*/  MUFU.EX2 R33, R33 ;  /* 0x0000002100217308 */ /* 0x000ee20000000800 */
[----:B-----5:R-:W-:Y:S02]  /*7220*/  FADD.FTZ R90, R35, R90 ;  /* 0x0000005a235a7221 */ /* 0x020fe40000010000 */
[----:B------:R-:W-:Y:S01]  /*7230*/  FADD.FTZ R93, R58, R93 ;  /* 0x0000005d3a5d7221 */ /* 0x000fe20000010000 */
[----:B------:R-:W-:Y:S02]  /*7240*/  FMNMX.FTZ R2, R2, R12, !PT ;  /* 0x0000000c02027209 */ /* 0x000fe40007810000 */
[----:B------:R-:W-:Y:S01]  /*7250*/  LDSM.16.MT88.4 R12, [R192+0x4400] ;  /* 0x00440000c00c783b */ /* 0x000fe20000004200 */
[----:B------:R-:W-:Y:S01]  /*7260*/  FADD.FTZ R93, R57, R93 ;  /* 0x0000005d395d7221 */ /* 0x000fe20000010000 */
[C---:B------:R-:W-:Y:S01]  /*7270*/  FSETP.NEU.FTZ.AND P1, PT, R2.reuse, -INF , PT ;  /* 0xff8000000200780b */ /* 0x040fe20003f3d000 */
[----:B------:R-:W-:Y:S01]  /*7280*/  FMUL.FTZ R119, R2, c[0x0][0x23c] ;  /* 0x00008f0002777a20 */ /* 0x000fe20000410000 */
[----:B------:R-:W-:Y:S01]  /*7290*/  MUFU.EX2 R32, R32 ;  /* 0x0000002000207308 */ /* 0x000fe20000000800 */
[----:B-1----:R-:W-:-:S02]  /*72a0*/  FADD.FTZ R90, R34, R90 ;  /* 0x0000005a225a7221 */ /* 0x002fc40000010000 */
[----:B------:R-:W-:Y:S01]  /*72b0*/  FADD.FTZ R93, R56, R93 ;  /* 0x0000005d385d7221 */ /* 0x000fe20000010000 */
[----:B------:R-:W-:Y:S01]  /*72c0*/  FSEL R119, R119, RZ, P1 ;  /* 0x000000ff77777208 */ /* 0x000fe20000800000 */
[----:B---3--:R-:W-:Y:S01]  /*72d0*/  FADD.FTZ R90, R33, R90 ;  /* 0x0000005a215a7221 */ /* 0x008fe20000010000 */
[----:B--2---:R-:W-:-:S03]  /*72e0*/  FMNMX.FTZ R0, R0, R10, !PT ;  /* 0x0000000a00007209 */ /* 0x004fc60007810000 */
        /* <DEDUP_REMOVED lines=10> */
[----:B------:R-:W-:Y:S01]  /*7390*/  FFMA.FTZ R79, R146, c[0x0][0x23c], -R119 ;  /* 0x00008f00924f7a23 */ /* 0x000fe20000010877 */
[----:B------:R-:W-:Y:S01]  /*73a0*/  MUFU.EX2 R89, R89 ;  /* 0x0000005900597308 */ /* 0x000fe20000000800 */
[--C-:B------:R-:W-:Y:S02]  /*73b0*/  FFMA.FTZ R97, R6, c[0x0][0x23c], -R109.reuse ;  /* 0x00008f0006617a23 */ /* 0x100fe4000001086d */
[----:B------:R-:W1:Y:S01]  /*73c0*/  LDSM.16.MT88.4 R4, [R191+0x4000] ;  /* 0x00400000bf04783b */ /* 0x000e620000004200 */
[--C-:B------:R-:W-:Y:S02]  /*73d0*/  FFMA.FTZ R96, R84, c[0x0][0x23c], -R109.reuse ;  /* 0x00008f0054607a23 */ /* 0x100fe4000001086d */
[--C-:B------:R-:W-:Y:S02]  /*73e0*/  FFMA.FTZ R84, R139, c[0x0][0x23c], -R109.reuse ;  /* 0x00008f008b547a23 */ /* 0x100fe4000001086d */
[----:B------:R-:W-:Y:S01]  /*73f0*/  FFMA.FTZ R78, R98, c[0x0][0x23c], -R109 ;  /* 0x00008f00624e7a23 */ /* 0x000fe2000001086d */
[----:B------:R-:W2:Y:S01]  /*7400*/  MUFU.EX2 R88, R88 ;  /* 0x0000005800587308 */ /* 0x000ea20000000800 */
[----:B------:R-:W-:-:S02]  /*7410*/  FFMA.FTZ R71, R147, c[0x0][0x23c], -R119 ;  /* 0x00008f0093477a23 */ /* 0x000fc40000010877 */
[----:B------:R-:W-:Y:S02]  /*7420*/  FFMA.FTZ R70, R152, c[0x0][0x23c], -R119 ;  /* 0x00008f0098467a23 */ /* 0x000fe40000010877 */
[--C-:B------:R-:W-:Y:S02]  /*7430*/  FFMA.FTZ R77, R86, c[0x0][0x23c], -R109.reuse ;  /* 0x00008f00564d7a23 */ /* 0x100fe4000001086d */
[--C-:B------:R-:W-:Y:S01]  /*7440*/  FFMA.FTZ R69, R85, c[0x0][0x23c], -R109.reuse ;  /* 0x00008f0055457a23 */ /* 0x100fe2000001086d */
[----:B------:R-:W-:Y:S01]  /*7450*/  MUFU.EX2 R87, R87 ;  /* 0x0000005700577308 */ /* 0x000fe20000000800 */
[--C-:B------:R-:W-:Y:S02]  /*7460*/  FFMA.FTZ R80, R80, c[0x0][0x23c], -R109.reuse ;  /* 0x00008f0050507a23 */ /* 0x100fe4000001086d */
[----:B------:R-:W-:Y:S02]  /*7470*/  FFMA.FTZ R76, R76, c[0x0][0x23c], -R109 ;  /* 0x00008f004c4c7a23 */ /* 0x000fe4000001086d */
[----:B------:R-:W-:-:S02]  /*7480*/  FFMA.FTZ R86, R23, c[0x0][0x23c], -R119 ;  /* 0x00008f0017567a23 */ /* 0x000fc40000010877 */
[--C-:B------:R-:W-:Y:S01]  /*7490*/  FFMA.FTZ R85, R22, c[0x0][0x23c], -R119.reuse ;  /* 0x00008f0016557a23 */ /* 0x100fe20000010877 */
[----:B------:R-:W3:Y:S01]  /*74a0*/  MUFU.EX2 R81, R81 ;  /* 0x0000005100517308 */ /* 0x000ee20000000800 */
[----:B--2---:R-:W-:Y:S01]  /*74b0*/  F2FP.PACK_AB R136, R88, R89 ;  /* 0x000000595888723e */ /* 0x004fe200000000ff */
[--C-:B------:R-:W-:Y:S02]  /*74c0*/  FFMA.FTZ R98, R21, c[0x0][0x23c], -R119.reuse ;  /* 0x00008f0015627a23 */ /* 0x100fe40000010877 */
[----:B------:R-:W-:Y:S02]  /*74d0*/  FFMA.FTZ R99, R17, c[0x0][0x23c], -R119 ;  /* 0x00008f0011637a23 */ /* 0x000fe40000010877 */
[--C-:B------:R-:W-:Y:S02]  /*74e0*/  FFMA.FTZ R104, R20, c[0x0][0x23c], -R109.reuse ;  /* 0x00008f0014687a23 */ /* 0x100fe4000001086d */
[----:B------:R-:W-:Y:S01]  /*74f0*/  MUFU.EX2 R96, R96 ;  /* 0x0000006000607308 */ /* 0x000fe20000000800 */
[--C-:B------:R-:W-:Y:S01]  /*7500*/  FFMA.FTZ R103, R16, c[0x0][0x23c], -R109.reuse ;  /* 0x00008f0010677a23 */ /* 0x100fe2000001086d */
[----:B------:R-:W2:Y:S01]  /*7510*/  LDSM.16.MT88.4 R20, [R192+0x4800] ;  /* 0x00480000c014783b */ /* 0x000ea20000004200 */
[----:B------:R-:W-:-:S02]  /*7520*/  FFMA.FTZ R107, R107, c[0x0][0x23c], -R109 ;  /* 0x00008f006b6b7a23 */ /* 0x000fc4000001086d */
[----:B------:R-:W-:Y:S01]  /*7530*/  FFMA.FTZ R110, R110, c[0x0][0x23c], -R109 ;  /* 0x00008f006e6e7a23 */ /* 0x000fe2000001086d */
[----:B------:R-:W4:Y:S01]  /*7540*/  LDSM.16.MT88.4 R16, [R191+0x4800] ;  /* 0x00480000bf10783b */ /* 0x000f220000004200 */
[--C-:B------:R-:W-:Y:S01]  /*7550*/  FFMA.FTZ R114, R114, c[0x0][0x23c], -R119.reuse ;  /* 0x00008f0072727a23 */ /* 0x100fe20000010877 */
[----:B------:R-:W5:Y:S01]  /*7560*/  MUFU.EX2 R97, R97 ;  /* 0x0000006100617308 */ /* 0x000f620000000800 */
[----:B---3--:R-:W-:Y:S01]  /*7570*/  F2FP.PACK_AB R138, R81, R87 ;  /* 0x00000057518a723e */ /* 0x008fe200000000ff */
[----:B-1----:R-:W-:Y:S01]  /*7580*/  HMMA.16816.F32 R144, R132, R4, RZ ;  /* 0x000000048490723c */ /* 0x002fe200000018ff */
[--C-:B------:R-:W-:Y:S02]  /*7590*/  FFMA.FTZ R115, R115, c[0x0][0x23c], -R119.reuse ;  /* 0x00008f0073737a23 */ /* 0x100fe40000010877 */
[--C-:B------:R-:W-:Y:S02]  /*75a0*/  FFMA.FTZ R117, R117, c[0x0][0x23c], -R119.reuse ;  /* 0x00008f0075757a23 */ /* 0x100fe40000010877 */
[----:B------:R-:W-:Y:S01]  /*75b0*/  FFMA.FTZ R120, R120, c[0x0][0x23c], -R119 ;  /* 0x00008f0078787a23 */ /* 0x000fe20000010877 */
[----:B------:R-:W-:Y:S01]  /*75c0*/  MUFU.EX2 R84, R84 ;  /* 0x0000005400547308 */ /* 0x000fe20000000800 */
[----:B------:R-:W-:-:S02]  /*75d0*/  FFMA.FTZ R128, R128, c[0x0][0x23c], -R109 ;  /* 0x00008f0080807a23 */ /* 0x000fc4000001086d */
[--C-:B------:R-:W-:Y:S02]  /*75e0*/  FFMA.FTZ R123, R123, c[0x0][0x23c], -R109.reuse ;  /* 0x00008f007b7b7a23 */ /* 0x100fe4000001086d */
[--C-:B------:R-:W-:Y:S02]  /*75f0*/  FFMA.FTZ R131, R131, c[0x0][0x23c], -R109.reuse ;  /* 0x00008f0083837a23 */ /* 0x100fe4000001086d */
[----:B------:R-:W-:Y:S01]  /*7600*/  FFMA.FTZ R165, R165, c[0x0][0x23c], -R109 ;  /* 0x00008f00a5a57a23 */ /* 0x000fe2000001086d */
[----:B------:R-:W1:Y:S01]  /*7610*/  MUFU.EX2 R78, R78 ;  /* 0x0000004e004e7308 */ /* 0x000e620000000800 */
[----:B-----5:R-:W-:Y:S01]  /*7620*/  F2FP.PACK_AB R137, R97, R96 ;  /* 0x000000606189723e */ /* 0x020fe200000000ff */
[--C-:B------:R-:W-:Y:S02]  /*7630*/  FFMA.FTZ R169, R169, c[0x0][0x23c], -R119.reuse ;  /* 0x00008f00a9a97a23 */ /* 0x100fe40000010877 */
[--C-:B------:R-:W-:Y:S02]  /*7640*/  FFMA.FTZ R171, R171, c[0x0][0x23c], -R119.reuse ;  /* 0x00008f00abab7a23 */ /* 0x100fe40000010877 */
[----:B------:R-:W-:-:S02]  /*7650*/  FFMA.FTZ R173, R173, c[0x0][0x23c], -R119 ;  /* 0x00008f00adad7a23 */ /* 0x000fc40000010877 */
[----:B------:R-:W3:Y:S01]  /*7660*/  MUFU.EX2 R79, R79 ;  /* 0x0000004f004f7308 */ /* 0x000ee20000000800 */
[----:B------:R-:W-:Y:S02]  /*7670*/  FFMA.FTZ R176, R176, c[0x0][0x23c], -R119 ;  /* 0x00008f00b0b07a23 */ /* 0x000fe40000010877 */
[--C-:B------:R-:W-:Y:S02]  /*7680*/  FFMA.FTZ R181, R181, c[0x0][0x23c], -R109.reuse ;  /* 0x00008f00b5b57a23 */ /* 0x100fe4000001086d */
[--C-:B------:R-:W-:Y:S02]  /*7690*/  FFMA.FTZ R180, R180, c[0x0][0x23c], -R109.reuse ;  /* 0x00008f00b4b47a23 */ /* 0x100fe4000001086d */
[--C-:B------:R-:W-:Y:S01]  /*76a0*/  FFMA.FTZ R183, R183, c[0x0][0x23c], -R109.reuse ;  /* 0x00008f00b7b77a23 */ /* 0x100fe2000001086d */
[----:B-1----:R-:W-:Y:S01]  /*76b0*/  F2FP.PACK_AB R139, R78, R84 ;  /* 0x000000544e8b723e */ /* 0x002fe200000000ff */
[----:B------:R-:W1:Y:S01]  /*76c0*/  MUFU.EX2 R71, R71 ;  /* 0x0000004700477308 */ /* 0x000e620000000800 */
[----:B------:R-:W-:-:S02]  /*76d0*/  FFMA.FTZ R214, R214, c[0x0][0x23c], -R109 ;  /* 0x00008f00d6d67a23 */ /* 0x000fc4000001086d */
[----:B------:R-:W-:Y:S02]  /*76e0*/  FADD.FTZ R88, R89, R88 ;  /* 0x0000005859587221 */ /* 0x000fe40000010000 */
[----:B------:R-:W-:Y:S01]  /*76f0*/  FADD.FTZ R96, R96, R97 ;  /* 0x0000006160607221 */ /* 0x000fe20000010000 */
[C---:B------:R-:W-:Y:S01]  /*7700*/  HMMA.16816.F32 R156, R136.reuse, R148, RZ ;  /* 0x00000094889c723c */ /* 0x040fe200000018ff */
[----:B------:R-:W-:Y:S01]  /*7710*/  FADD.FTZ R87, R87, R88 ;  /* 0x0000005857577221 */ /* 0x000fe20000010000 */
[----:B------:R-:W5:Y:S01]  /*7720*/  MUFU.EX2 R70, R70 ;  /* 0x0000004600467308 */ /* 0x000f620000000800 */
[----:B------:R-:W-:Y:S02]  /*7730*/  FADD.FTZ R96, R84, R96 ;  /* 0x0000006054607221 */ /* 0x000fe40000010000 */
[----:B------:R-:W-:Y:S02]  /*7740*/  FADD.FTZ R87, R81, R87 ;  /* 0x0000005751577221 */ /* 0x000fe40000010000 */
[----:B------:R-:W-:Y:S01]  /*7750*/  FADD.FTZ R96, R78, R96 ;  /* 0x000000604e607221 */ /* 0x000fe20000010000 */
[----:B------:R-:W-:Y:S01]  /*7760*/  HMMA.16816.F32 R140, R136, R4, RZ ;  /* 0x00000004888c723c */ /* 0x000fe200000018ff */
[----:B---3--:R-:W-:Y:S01]  /*7770*/  FADD.FTZ R87, R79, R87 ;  /* 0x000000574f577221 */ /* 0x008fe20000010000 */
[----:B------:R-:W-:Y:S01]  /*7780*/  MUFU.EX2 R64, R64 ;  /* 0x0000004000407308 */ /* 0x000fe20000000800 */
[----:B------:R-:W-:-:S02]  /*7790*/  FFMA.FTZ R220, R220, c[0x0][0x23c], -R119 ;  /* 0x00008f00dcdc7a23 */ /* 0x000fc40000010877 */
[C---:B-1----:R-:W-:Y:S02]  /*77a0*/  FADD.FTZ R87, R71.reuse, R87 ;  /* 0x0000005747577221 */ /* 0x042fe40000010000 */
[----:B------:R-:W-:Y:S01]  /*77b0*/  F2FP.PACK_AB R4, R71, R79 ;  /* 0x0000004f4704723e */ /* 0x000fe200000000ff */
[C---:B------:R-:W-:Y:S01]  /*77c0*/  HMMA.16816.F32 R152, R136.reuse, R150, RZ ;  /* 0x000000968898723c */ /* 0x040fe200000018ff */
[--C-:B------:R-:W-:Y:S01]  /*77d0*/  FFMA.FTZ R219, R219, c[0x0][0x23c], -R119.reuse ;  /* 0x00008f00dbdb7a23 */ /* 0x100fe20000010877 */
[----:B------:R-:W1:Y:S01]  /*77e0*/  MUFU.EX2 R77, R77 ;  /* 0x0000004d004d7308 */ /* 0x000e620000000800 */
[--C-:B------:R-:W-:Y:S02]  /*77f0*/  FFMA.FTZ R217, R217, c[0x0][0x23c], -R119.reuse ;  /* 0x00008f00d9d97a23 */ /* 0x100fe40000010877 */
[----:B------:R-:W-:Y:S02]  /*7800*/  FFMA.FTZ R218, R218, c[0x0][0x23c], -R119 ;  /* 0x00008f00dada7a23 */ /* 0x000fe40000010877 */
[--C-:B------:R-:W-:Y:S01]  /*7810*/  FFMA.FTZ R215, R215, c[0x0][0x23c], -R109.reuse ;  /* 0x00008f00d7d77a23 */ /* 0x100fe2000001086d */
[----:B------:R-:W-:Y:S01]  /*7820*/  HMMA.16816.F32 R136, R136, R6, RZ ;  /* 0x000000068888723c */ /* 0x000fe200000018ff */
[--C-:B------:R-:W-:Y:S01]  /*7830*/  FFMA.FTZ R209, R209, c[0x0][0x23c], -R109.reuse ;  /* 0x00008f00d1d17a23 */ /* 0x100fe2000001086d */
[----:B------:R-:W3:Y:S01]  /*7840*/  MUFU.EX2 R69, R69 ;  /* 0x0000004500457308 */ /* 0x000ee20000000800 */
[----:B------:R-:W-:-:S02]  /*7850*/  FFMA.FTZ R182, R182, c[0x0][0x23c], -R109 ;  /* 0x00008f00b6b67a23 */ /* 0x000fc4000001086d */
[----:B------:R-:W-:Y:S02]  /*7860*/  FFMA.FTZ R178, R178, c[0x0][0x23c], -R109 ;  /* 0x00008f00b2b27a23 */ /* 0x000fe4000001086d */
[----:B-----5:R-:W-:Y:S01]  /*7870*/  FADD.FTZ R87, R70, R87 ;  /* 0x0000005746577221 */ /* 0x020fe20000010000 */
[C---:B------:R-:W-:Y:S01]  /*7880*/  HMMA.16816.F32 R148, R132.reuse, R150, RZ ;  /* 0x000000968494723c */ /* 0x040fe200000018ff */
[----:B------:R-:W-:Y:S01]  /*7890*/  FFMA.FTZ R177, R177, c[0x0][0x23c], -R119 ;  /* 0x00008f00b1b17a23 */ /* 0x000fe20000010877 */
[----:B------:R-:W5:Y:S01]  /*78a0*/  MUFU.EX2 R80, R80 ;  /* 0x0000005000507308 */ /* 0x000f620000000800 */
[----:B-1----:R-:W-:Y:S02]  /*78b0*/  FADD.FTZ R96, R77, R96 ;  /* 0x000000604d607221 */ /* 0x002fe40000010000 */
[----:B------:R-:W-:Y:S02]  /*78c0*/  FADD.FTZ R87, R64, R87 ;  /* 0x0000005740577221 */ /* 0x000fe40000010000 */
[--C-:B------:R-:W-:Y:S01]  /*78d0*/  FFMA.FTZ R175, R175, c[0x0][0x23c], -R119.reuse ;  /* 0x00008f00afaf7a23 */ /* 0x100fe20000010877 */
[----:B------:R-:W-:Y:S01]  /*78e0*/  HMMA.16816.F32 R132, R132, R6, RZ ;  /* 0x000000068484723c */ /* 0x000fe200000018ff */
[----:B------:R-:W-:Y:S01]  /*78f0*/  FFMA.FTZ R174, R174, c[0x0][0x23c], -R119 ;  /* 0x00008f00aeae7a23 */ /* 0x000fe20000010877 */
[----:B------:R-:W1:Y:S01]  /*7900*/  MUFU.EX2 R76, R76 ;  /* 0x0000004c004c7308 */ /* 0x000e620000000800 */
[C---:B---3--:R-:W-:Y:S01]  /*7910*/  F2FP.PACK_AB R5, R69.reuse, R77 ;  /* 0x0000004d4505723e */ /* 0x048fe200000000ff */
[----:B------:R-:W-:-:S02]  /*7920*/  FADD.FTZ R96, R69, R96 ;  /* 0x0000006045607221 */ /* 0x000fc40000010000 */
[----:B------:R-:W-:Y:S01]  /*7930*/  FFMA.FTZ R172, R172, c[0x0][0x23c], -R119 ;  /* 0x00008f00acac7a23 */ /* 0x000fe20000010877 */
[----:B------:R-:W-:Y:S01]  /*7940*/  F2FP.PACK_AB R6, R64, R70 ;  /* 0x000000464006723e */ /* 0x000fe200000000ff */
[--C-:B------:R-:W-:Y:S02]  /*7950*/  FFMA.FTZ R170, R170, c[0x0][0x23c], -R109.reuse ;  /* 0x00008f00aaaa7a23 */ /* 0x100fe4000001086d */
[----:B------:R-:W3:Y:S01]  /*7960*/  MUFU.EX2 R86, R86 ;  /* 0x0000005600567308 */ /* 0x000ee20000000800 */
[----:B-----5:R-:W-:Y:S02]  /*7970*/  FADD.FTZ R96, R80, R96 ;  /* 0x0000006050607221 */ /* 0x020fe40000010000 */
[--C-:B------:R-:W-:Y:S02]  /*7980*/  FFMA.FTZ R168, R168, c[0x0][0x23c], -R109.reuse ;  /* 0x00008f00a8a87a23 */ /* 0x100fe4000001086d */
[--C-:B------:R-:W-:Y:S02]  /*7990*/  FFMA.FTZ R166, R166, c[0x0][0x23c], -R109.reuse ;  /* 0x00008f00a6a67a23 */ /* 0x100fe4000001086d */
[----:B------:R-:W-:Y:S01]  /*79a0*/  FFMA.FTZ R164, R164, c[0x0][0x23c], -R109 ;  /* 0x00008f00a4a47a23 */ /* 0x000fe2000001086d */
[C---:B-1----:R-:W-:Y:S01]  /*79b0*/  F2FP.PACK_AB R7, R76.reuse, R80 ;  /* 0x000000504c07723e */ /* 0x042fe200000000ff */
[----:B------:R-:W1:Y:S01]  /*79c0*/  MUFU.EX2 R85, R85 ;  /* 0x0000005500557308 */ /* 0x000e620000000800 */
[----:B------:R-:W-:-:S02]  /*79d0*/  FADD.FTZ R96, R76, R96 ;  /* 0x000000604c607221 */ /* 0x000fc40000010000 */
[----:B------:R-:W-:Y:S02]  /*79e0*/  FADD.FTZ R90, R32, R90 ;  /* 0x0000005a205a7221 */ /* 0x000fe40000010000 */
[----:B------:R-:W-:Y:S01]  /*79f0*/  FADD.FTZ R93, R55, R93 ;  /* 0x0000005d375d7221 */ /* 0x000fe20000010000 */
[C---:B------:R-:W-:Y:S01]  /*7a00*/  HMMA.16816.F32 R156, R4.reuse, R12, R156 ;  /* 0x0000000c049c723c */ /* 0x040fe2000000189c */
[----:B---3--:R-:W-:Y:S01]  /*7a10*/  FADD.FTZ R87, R86, R87 ;  /* 0x0000005756577221 */ /* 0x008fe20000010000 */
[----:B------:R-:W3:Y:S01]  /*7a20*/  MUFU.EX2 R98, R98 ;  /* 0x0000006200627308 */ /* 0x000ee20000000800 */
[----:B------:R-:W-:Y:S02]  /*7a30*/  FADD.FTZ R90, R31, R90 ;  /* 0x0000005a1f5a7221 */ /* 0x000fe40000010000 */
[----:B------:R-:W-:Y:S02]  /*7a40*/  FADD.FTZ R93, R54, R93 ;  /* 0x0000005d365d7221 */ /* 0x000fe40000010000 */
[----:B------:R-:W-:Y:S01]  /*7a50*/  FFMA.FTZ R130, R130, c[0x0][0x23c], -R119 ;  /* 0x00008f0082827a23 */ /* 0x000fe20000010877 */
[----:B------:R-:W-:Y:S01]  /*7a60*/  HMMA.16816.F32 R140, R4, R8, R140 ;  /* 0x00000008048c723c */ /* 0x000fe2000000188c */
[----:B------:R-:W-:Y:S01]  /*7a70*/  FADD.FTZ R93, R53, R93 ;  /* 0x0000005d355d7221 */ /* 0x000fe20000010000 */
[----:B------:R-:W5:Y:S01]  /*7a80*/  MUFU.EX2 R99, R99 ;  /* 0x0000006300637308 */ /* 0x000f620000000800 */
        /* <DEDUP_REMOVED lines=12> */
[----:B-----5:R-:W-:-:S02]  /*7b50*/  FADD.FTZ R87, R99, R87 ;  /* 0x0000005763577221 */ /* 0x020fc40000010000 */
[----:B------:R-:W-:Y:S02]  /*7b60*/  FFMA.FTZ R118, R118, c[0x0][0x23c], -R119 ;  /* 0x00008f0076767a23 */ /* 0x000fe40000010877 */
[----:B------:R-:W-:Y:S01]  /*7b70*/  F2FP.PACK_AB R4, R74, R75 ;  /* 0x0000004b4a04723e */ /* 0x000fe200000000ff */
[--C-:B------:R-:W-:Y:S01]  /*7b80*/  FFMA.FTZ R116, R116, c[0x0][0x23c], -R109.reuse ;  /* 0x00008f0074747a23 */ /* 0x100fe2000001086d */
[----:B------:R-:W-:Y:S01]  /*7b90*/  F2FP.PACK_AB R5, R72, R73 ;  /* 0x000000494805723e */ /* 0x000fe200000000ff */
[----:B------:R-:W5:Y:S01]  /*7ba0*/  MUFU.EX2 R107, R107 ;  /* 0x0000006b006b7308 */ /* 0x000f620000000800 */
[----:B------:R-:W-:Y:S01]  /*7bb0*/  F2FP.PACK_AB R6, R67, R68 ;  /* 0x000000444306723e */ /* 0x000fe200000000ff */
[----:B-1----:R-:W-:Y:S01]  /*7bc0*/  FADD.FTZ R96, R104, R96 ;  /* 0x0000006068607221 */ /* 0x002fe20000010000 */
[----:B------:R-:W-:Y:S01]  /*7bd0*/  F2FP.PACK_AB R7, R62, R66 ;  /* 0x000000423e07723e */ /* 0x000fe200000000ff */
[----:B------:R-:W-:Y:S02]  /*7be0*/  FFMA.FTZ R113, R113, c[0x0][0x23c], -R109 ;  /* 0x00008f0071717a23 */ /* 0x000fe4000001086d */
[----:B------:R-:W-:-:S02]  /*7bf0*/  FADD.FTZ R93, R48, R93 ;  /* 0x0000005d305d7221 */ /* 0x000fc40000010000 */
[----:B------:R-:W1:Y:S01]  /*7c00*/  MUFU.EX2 R110, R110 ;  /* 0x0000006e006e7308 */ /* 0x000e620000000800 */
[----:B---3--:R-:W-:Y:S01]  /*7c10*/  FADD.FTZ R96, R103, R96 ;  /* 0x0000006067607221 */ /* 0x008fe20000010000 */
[C---:B------:R-:W-:Y:S06]  /*7c20*/  HMMA.16816.F32 R160, R4.reuse, R12, R160 ;  /* 0x0000000c04a0723c */ /* 0x040fec00000018a0 */
[----:B------:R-:W3:Y:S01]  /*7c30*/  MUFU.EX2 R114, R114 ;  /* 0x0000007200727308 */ /* 0x000ee20000000800 */
[----:B-----5:R-:W-:Y:S01]  /*7c40*/  FADD.FTZ R96, R107, R96 ;  /* 0x000000606b607221 */ /* 0x020fe20000010000 */
[C---:B------:R-:W-:Y:S06]  /*7c50*/  HMMA.16816.F32 R144, R4.reuse, R8, R144 ;  /* 0x000000080490723c */ /* 0x040fec0000001890 */
[----:B------:R-:W5:Y:S01]  /*7c60*/  MUFU.EX2 R115, R115 ;  /* 0x0000007300737308 */ /* 0x000f620000000800 */
[----:B-1----:R-:W-:Y:S01]  /*7c70*/  FADD.FTZ R96, R110, R96 ;  /* 0x000000606e607221 */ /* 0x002fe20000010000 */
[C---:B------:R-:W-:Y:S01]  /*7c80*/  HMMA.16816.F32 R148, R4.reuse, R14, R148 ;  /* 0x0000000e0494723c */ /* 0x040fe20000001894 */
[----:B------:R-:W1:Y:S05]  /*7c90*/  LDSM.16.MT88.4 R12, [R192+0x4c00] ;  /* 0x004c0000c00c783b */ /* 0x000e6a0000004200 */
[----:B------:R-:W2:Y:S01]  /*7ca0*/  MUFU.EX2 R117, R117 ;  /* 0x0000007500757308 */ /* 0x000ea20000000800 */
[----:B---3--:R-:W-:Y:S01]  /*7cb0*/  FADD.FTZ R87, R114, R87 ;  /* 0x0000005772577221 */ /* 0x008fe20000010000 */
[----:B------:R-:W-:Y:S01]  /*7cc0*/  HMMA.16816.F32 R132, R4, R10, R132 ;  /* 0x0000000a0484723c */ /* 0x000fe20000001884 */
[----:B------:R-:W3:Y:S05]  /*7cd0*/  LDSM.16.MT88.4 R8, [R191+0x4c00] ;  /* 0x004c0000bf08783b */ /* 0x000eea0000004200 */
[----:B------:R-:W4:Y:S01]  /*7ce0*/  MUFU.EX2 R120, R120 ;  /* 0x0000007800787308 */ /* 0x000f220000000800 */
        /* <DEDUP_REMOVED lines=9> */
[----:B----4-:R-:W-:-:S05]  /*7d80*/  FADD.FTZ R87, R120, R87 ;  /* 0x0000005778577221 */ /* 0x010fca0000010000 */
[----:B------:R-:W-:Y:S02]  /*7d90*/  HMMA.16816.F32 R140, R4, R16, R140 ;  /* 0x00000010048c723c */ /* 0x000fe4000000188c */
[----:B------:R-:W4:Y:S01]  /*7da0*/  MUFU.EX2 R131, R131 ;  /* 0x0000008300837308 */ /* 0x000f220000000800 */
[----:B-----5:R-:W-:-:S05]  /*7db0*/  FADD.FTZ R96, R128, R96 ;  /* 0x0000006080607221 */ /* 0x020fca0000010000 */
[----:B------:R-:W-:Y:S02]  /*7dc0*/  HMMA.16816.F32 R152, R4, R22, R152 ;  /* 0x000000160498723c */ /* 0x000fe40000001898 */
[----:B------:R-:W5:Y:S01]  /*7dd0*/  MUFU.EX2 R165, R165 ;  /* 0x000000a500a57308 */ /* 0x000f620000000800 */
[----:B--2---:R-:W-:-:S05]  /*7de0*/  FADD.FTZ R96, R123, R96 ;  /* 0x000000607b607221 */ /* 0x004fca0000010000 */
[----:B------:R-:W-:Y:S02]  /*7df0*/  HMMA.16816.F32 R136, R4, R18, R136 ;  /* 0x000000120488723c */ /* 0x000fe40000001888 */
[----:B------:R-:W2:Y:S01]  /*7e00*/  MUFU.EX2 R30, R30 ;  /* 0x0000001e001e7308 */ /* 0x000ea20000000800 */
[----:B----4-:R-:W-:-:S04]  /*7e10*/  FADD.FTZ R96, R131, R96 ;  /* 0x0000006083607221 */ /* 0x010fc80000010000 */
[----:B------:R-:W-:Y:S02]  /*7e20*/  F2FP.PACK_AB R4, R60, R63 ;  /* 0x0000003f3c04723e */ /* 0x000fe400000000ff */
[----:B------:R-:W-:Y:S01]  /*7e30*/  F2FP.PACK_AB R5, R37, R61 ;  /* 0x0000003d2505723e */ /* 0x000fe200000000ff */
[----:B------:R-:W4:Y:S01]  /*7e40*/  MUFU.EX2 R169, R169 ;  /* 0x000000a900a97308 */ /* 0x000f220000000800 */
[----:B------:R-:W-:Y:S01]  /*7e50*/  F2FP.PACK_AB R6, R58, R59 ;  /* 0x0000003b3a06723e */ /* 0x000fe200000000ff */
[----:B-----5:R-:W-:Y:S01]  /*7e60*/  FADD.FTZ R96, R165, R96 ;  /* 0x00000060a5607221 */ /* 0x020fe20000010000 */
[----:B------:R-:W-:-:S05]  /*7e70*/  F2FP.PACK_AB R7, R34, R35 ;  /* 0x000000232207723e */ /* 0x000fca00000000ff */
[----:B------:R-:W5:Y:S01]  /*7e80*/  MUFU.EX2 R171, R171 ;  /* 0x000000ab00ab7308 */ /* 0x000f620000000800 */
[----:B--2---:R-:W-:Y:S01]  /*7e90*/  FADD.FTZ R90, R30, R90 ;  /* 0x0000005a1e5a7221 */ /* 0x004fe20000010000 */
[C---:B------:R-:W-:Y:S06]  /*7ea0*/  HMMA.16816.F32 R160, R4.reuse, R20, R160 ;  /* 0x0000001404a0723c */ /* 0x040fec00000018a0 */
[----:B------:R-:W2:Y:S01]  /*7eb0*/  MUFU.EX2 R173, R173 ;  /* 0x000000ad00ad7308 */ /* 0x000ea20000000800 */
[----:B----4-:R-:W-:Y:S01]  /*7ec0*/  FADD.FTZ R87, R169, R87 ;  /* 0x00000057a9577221 */ /* 0x010fe20000010000 */
[C---:B------:R-:W-:Y:S01]  /*7ed0*/  HMMA.16816.F32 R148, R4.reuse, R22, R148 ;  /* 0x000000160494723c */ /* 0x040fe20000001894 */
[----:B------:R-:W4:Y:S05]  /*7ee0*/  LDSM.16.MT88.4 R20, [R192+0x5000] ;  /* 0x00500000c014783b */ /* 0x000f2a0000004200 */
[----:B------:R-:W1:Y:S01]  /*7ef0*/  MUFU.EX2 R176, R176 ;  /* 0x000000b000b07308 */ /* 0x000e620000000800 */
[----:B-----5:R-:W-:Y:S01]  /*7f00*/  FADD.FTZ R87, R171, R87 ;  /* 0x00000057ab577221 */ /* 0x020fe20000010000 */
[C---:B------:R-:W-:Y:S06]  /*7f10*/  HMMA.16816.F32 R144, R4.reuse, R16, R144 ;  /* 0x000000100490723c */ /* 0x040fec0000001890 */
[----:B------:R-:W5:Y:S01]  /*7f20*/  MUFU.EX2 R181, R181 ;  /* 0x000000b500b57308 */ /* 0x000f620000000800 */
[----:B--2---:R-:W-:Y:S01]  /*7f30*/  FADD.FTZ R87, R173, R87 ;  /* 0x00000057ad577221 */ /* 0x004fe20000010000 */
[----:B------:R-:W-:Y:S01]  /*7f40*/  HMMA.16816.F32 R132, R4, R18, R132 ;  /* 0x000000120484723c */ /* 0x000fe20000001884 */
[----:B------:R-:W2:Y:S05]  /*7f50*/  LDSM.16.MT88.4 R16, [R191+0x5000] ;  /* 0x00500000bf10783b */ /* 0x000eaa0000004200 */
[----:B------:R-:W3:Y:S01]  /*7f60*/  MUFU.EX2 R180, R180 ;  /* 0x000000b400b47308 */ /* 0x000ee20000000800 */
[----:B------:R-:W-:Y:S01]  /*7f70*/  F2FP.PACK_AB R4, R115, R114 ;  /* 0x000000727304723e */ /* 0x000fe200000000ff */
[----:B-1----:R-:W-:Y:S01]  /*7f80*/  FADD.FTZ R87, R176, R87 ;  /* 0x00000057b0577221 */ /* 0x002fe20000010000 */
[----:B------:R-:W-:-:S02]  /*7f90*/  F2FP.PACK_AB R5, R123, R128 ;  /* 0x000000807b05723e */ /* 0x000fc400000000ff */
[----:B------:R-:W-:Y:S02]  /*7fa0*/  F2FP.PACK_AB R6, R120, R117 ;  /* 0x000000757806723e */ /* 0x000fe400000000ff */
[----:B------:R-:W-:Y:S01]  /*7fb0*/  F2FP.PACK_AB R7, R165, R131 ;  /* 0x00000083a507723e */ /* 0x000fe200000000ff */
[----:B------:R-:W1:Y:S01]  /*7fc0*/  MUFU.EX2 R183, R183 ;  /* 0x000000b700b77308 */ /* 0x000e620000000800 */
[----:B-----5:R-:W-:-:S05]  /*7fd0*/  FADD.FTZ R96, R181, R96 ;  /* 0x00000060b5607221 */ /* 0x020fca0000010000 */
[----:B------:R-:W-:Y:S02]  /*7fe0*/  HMMA.16816.F32 R156, R4, R12, R156 ;  /* 0x0000000c049c723c */ /* 0x000fe4000000189c */
[----:B------:R-:W5:Y:S01]  /*7ff0*/  MUFU.EX2 R214, R214 ;  /* 0x000000d600d67308 */ /* 0x000f620000000800 */
[----:B---3--:R-:W-:-:S05]  /*8000*/  FADD.FTZ R96, R180, R96 ;  /* 0x00000060b4607221 */ /* 0x008fca0000010000 */
[----:B------:R-:W-:Y:S02]  /*8010*/  HMMA.16816.F32 R152, R4, R14, R152 ;  /* 0x0000000e0498723c */ /* 0x000fe40000001898 */
[----:B------:R-:W3:Y:S01]  /*8020*/  MUFU.EX2 R29, R29 ;  /* 0x0000001d001d7308 */ /* 0x000ee20000000800 */
[----:B-1----:R-:W-:-:S05]  /*8030*/  FADD.FTZ R96, R183, R96 ;  /* 0x00000060b7607221 */ /* 0x002fca0000010000 */
[----:B------:R-:W-:Y:S02]  /*8040*/  HMMA.16816.F32 R140, R4, R8, R140 ;  /* 0x00000008048c723c */ /* 0x000fe4000000188c */
[----:B------:R-:W1:Y:S01]  /*8050*/  MUFU.EX2 R28, R28 ;  /* 0x0000001c001c7308 */ /* 0x000e620000000800 */
[----:B-----5:R-:W-:-:S05]  /*8060*/  FADD.FTZ R96, R214, R96 ;  /* 0x00000060d6607221 */ /* 0x020fca0000010000 */
[----:B------:R-:W-:Y:S02]  /*8070*/  HMMA.16816.F32 R136, R4, R10, R136 ;  /* 0x0000000a0488723c */ /* 0x000fe40000001888 */
[----:B------:R-:W5:Y:S01]  /*8080*/  MUFU.EX2 R27, R27 ;  /* 0x0000001b001b7308 */ /* 0x000f620000000800 */
[----:B---3--:R-:W-:-:S04]  /*8090*/  FADD.FTZ R90, R29, R90 ;  /* 0x0000005a1d5a7221 */ /* 0x008fc80000010000 */
[----:B------:R-:W-:Y:S02]  /*80a0*/  F2FP.PACK_AB R4, R56, R57 ;  /* 0x000000393804723e */ /* 0x000fe400000000ff */
[----:B------:R-:W-:Y:S01]  /*80b0*/  F2FP.PACK_AB R5, R32, R33 ;  /* 0x000000212005723e */ /* 0x000fe200000000ff */
[----:B------:R-:W3:Y:S01]  /*80c0*/  MUFU.EX2 R26, R26 ;  /* 0x0000001a001a7308 */ /* 0x000ee20000000800 */
[----:B------:R-:W-:Y:S01]  /*80d0*/  F2FP.PACK_AB R6, R54, R55 ;  /* 0x000000373606723e */ /* 0x000fe200000000ff */
[----:B-1----:R-:W-:Y:S01]  /*80e0*/  FADD.FTZ R90, R28, R90 ;  /* 0x0000005a1c5a7221 */ /* 0x002fe20000010000 */
[----:B------:R-:W-:-:S05]  /*80f0*/  F2FP.PACK_AB R7, R30, R31 ;  /* 0x0000001f1e07723e */ /* 0x000fca00000000ff */
[----:B------:R-:W1:Y:S01]  /*8100*/  MUFU.EX2 R220, R220 ;  /* 0x000000dc00dc7308 */ /* 0x000e620000000800 */
[----:B-----5:R-:W-:Y:S01]  /*8110*/  FADD.FTZ R90, R27, R90 ;  /* 0x0000005a1b5a7221 */ /* 0x020fe20000010000 */
[C---:B------:R-:W-:Y:S06]  /*8120*/  HMMA.16816.F32 R160, R4.reuse, R12, R160 ;  /* 0x0000000c04a0723c */ /* 0x040fec00000018a0 */
[----:B------:R-:W5:Y:S01]  /*8130*/  MUFU.EX2 R219, R219 ;  /* 0x000000db00db7308 */ /* 0x000f620000000800 */
[----:B---3--:R-:W-:Y:S01]  /*8140*/  FADD.FTZ R90, R26, R90 ;  /* 0x0000005a1a5a7221 */ /* 0x008fe20000010000 */
[C---:B------:R-:W-:Y:S01]  /*8150*/  HMMA.16816.F32 R148, R4.reuse, R14, R148 ;  /* 0x0000000e0494723c */ /* 0x040fe20000001894 */
[----:B------:R-:W3:Y:S05]  /*8160*/  LDSM.16.MT88.4 R12, [R192+0x5400] ;  /* 0x00540000c00c783b */ /* 0x000eea0000004200 */
[----:B------:R-:W2:Y:S01]  /*8170*/  MUFU.EX2 R217, R217 ;  /* 0x000000d900d97308 */ /* 0x000ea20000000800 */
[----:B-1----:R-:W-:Y:S01]  /*8180*/  FADD.FTZ R87, R220, R87 ;  /* 0x00000057dc577221 */ /* 0x002fe20000010000 */
[C---:B------:R-:W-:Y:S06]  /*8190*/  HMMA.16816.F32 R144, R4.reuse, R8, R144 ;  /* 0x000000080490723c */ /* 0x040fec0000001890 */
[----:B------:R-:W1:Y:S01]  /*81a0*/  MUFU.EX2 R218, R218 ;  /* 0x000000da00da7308 */ /* 0x000e620000000800 */
[----:B-----5:R-:W-:Y:S01]  /*81b0*/  FADD.FTZ R87, R219, R87 ;  /* 0x00000057db577221 */ /* 0x020fe20000010000 */
[----:B------:R-:W-:Y:S01]  /*81c0*/  HMMA.16816.F32 R132, R4, R10, R132 ;  /* 0x0000000a0484723c */ /* 0x000fe20000001884 */
[----:B------:R-:W5:Y:S05]  /*81d0*/  LDSM.16.MT88.4 R8, [R191+0x5400] ;  /* 0x00540000bf08783b */ /* 0x000f6a0000004200 */
[----:B------:R-:W3:Y:S01]  /*81e0*/  MUFU.EX2 R215, R215 ;  /* 0x000000d700d77308 */ /* 0x000ee20000000800 */
[----:B------:R-:W-:Y:S01]  /*81f0*/  F2FP.PACK_AB R4, R171, R169 ;  /* 0x000000a9ab04723e */ /* 0x000fe200000000ff */
[----:B--2---:R-:W-:Y:S01]  /*8200*/  FADD.FTZ R87, R217, R87 ;  /* 0x00000057d9577221 */ /* 0x004fe20000010000 */
[----:B------:R-:W-:-:S02]  /*8210*/  F2FP.PACK_AB R5, R180, R181 ;  /* 0x000000b5b405723e */ /* 0x000fc400000000ff */
[----:B------:R-:W-:Y:S02]  /*8220*/  F2FP.PACK_AB R6, R176, R173 ;  /* 0x000000adb006723e */ /* 0x000fe400000000ff */
[----:B------:R-:W-:Y:S01]  /*8230*/  F2FP.PACK_AB R7, R214, R183 ;  /* 0x000000b7d607723e */ /* 0x000fe200000000ff */
[----:B------:R-:W2:Y:S01]  /*8240*/  MUFU.EX2 R209, R209 ;  /* 0x000000d100d17308 */ /* 0x000ea20000000800 */
[----:B-1----:R-:W-:-:S05]  /*8250*/  FADD.FTZ R87, R218, R87 ;  /* 0x00000057da577221 */ /* 0x002fca0000010000 */
[----:B----4-:R-:W-:Y:S02]  /*8260*/  HMMA.16816.F32 R156, R4, R20, R156 ;  /* 0x00000014049c723c */ /* 0x010fe4000000189c */
[----:B------:R-:W1:Y:S01]  /*8270*/  MUFU.EX2 R182, R182 ;  /* 0x000000b600b67308 */ /* 0x000e620000000800 */
[----:B---3--:R-:W-:-:S05]  /*8280*/  FADD.FTZ R96, R215, R96 ;  /* 0x00000060d7607221 */ /* 0x008fca0000010000 */
[----:B------:R-:W-:Y:S02]  /*8290*/  HMMA.16816.F32 R152, R4, R22, R152 ;  /* 0x000000160498723c */ /* 0x000fe40000001898 */
[----:B------:R-:W3:Y:S01]  /*82a0*/  MUFU.EX2 R178, R178 ;  /* 0x000000b200b27308 */ /* 0x000ee20000000800 */
[----:B--2---:R-:W-:-:S05]  /*82b0*/  FADD.FTZ R96, R209, R96 ;  /* 0x00000060d1607221 */ /* 0x004fca0000010000 */
[----:B------:R-:W-:Y:S02]  /*82c0*/  HMMA.16816.F32 R140, R4, R16, R140 ;  /* 0x00000010048c723c */ /* 0x000fe4000000188c */
[----:B------:R-:W2:Y:S01]  /*82d0*/  MUFU.EX2 R47, R47 ;  /* 0x0000002f002f7308 */ /* 0x000ea20000000800 */
[----:B-1----:R-:W-:-:S05]  /*82e0*/  FADD.FTZ R96, R182, R96 ;  /* 0x00000060b6607221 */ /* 0x002fca0000010000 */
[----:B------:R-:W-:Y:S02]  /*82f0*/  HMMA.16816.F32 R136, R4, R18, R136 ;  /* 0x000000120488723c */ /* 0x000fe40000001888 */
[----:B------:R-:W1:Y:S01]  /*8300*/  MUFU.EX2 R46, R46 ;  /* 0x0000002e002e7308 */ /* 0x000e620000000800 */
[----:B---3--:R-:W-:-:S04]  /*8310*/  FADD.FTZ R96, R178, R96 ;  /* 0x00000060b2607221 */ /* 0x008fc80000010000 */
[----:B------:R-:W-:Y:S02]  /*8320*/  F2FP.PACK_AB R4, R52, R53 ;  /* 0x000000353404723e */ /* 0x000fe400000000ff */
[----:B------:R-:W-:Y:S01]  /*8330*/  F2FP.PACK_AB R5, R28, R29 ;  /* 0x0000001d1c05723e */ /* 0x000fe200000000ff */
[----:B------:R-:W3:Y:S01]  /*8340*/  MUFU.EX2 R25, R25 ;  /* 0x0000001900197308 */ /* 0x000ee20000000800 */
[----:B------:R-:W-:Y:S01]  /*8350*/  F2FP.PACK_AB R6, R50, R51 ;  /* 0x000000333206723e */ /* 0x000fe200000000ff */
[----:B--2---:R-:W-:Y:S01]  /*8360*/  FADD.FTZ R93, R47, R93 ;  /* 0x0000005d2f5d7221 */ /* 0x004fe20000010000 */
[----:B------:R-:W-:-:S05]  /*8370*/  F2FP.PACK_AB R7, R26, R27 ;  /* 0x0000001b1a07723e */ /* 0x000fca00000000ff */
[----:B------:R-:W2:Y:S01]  /*8380*/  MUFU.EX2 R24, R24 ;  /* 0x0000001800187308 */ /* 0x000ea20000000800 */
[----:B-1----:R-:W-:Y:S01]  /*8390*/  FADD.FTZ R93, R46, R93 ;  /* 0x0000005d2e5d7221 */ /* 0x002fe20000010000 */
[C---:B------:R-:W-:Y:S06]  /*83a0*/  HMMA.16816.F32 R160, R4.reuse, R20, R160 ;  /* 0x0000001404a0723c */ /* 0x040fec00000018a0 */
[----:B------:R-:W1:Y:S01]  /*83b0*/  MUFU.EX2 R65, R65 ;  /* 0x0000004100417308 */ /* 0x000e620000000800 */
[----:B---3--:R-:W-:Y:S01]  /*83c0*/  FADD.FTZ R90, R25, R90 ;  /* 0x0000005a195a7221 */ /* 0x008fe20000010000 */
[C---:B------:R-:W-:Y:S01]  /*83d0*/  HMMA.16816.F32 R148, R4.reuse, R22, R148 ;  /* 0x000000160494723c */ /* 0x040fe20000001894 */
[----:B------:R-:W3:Y:S05]  /*83e0*/  LDSM.16.MT88.4 R20, [R192+0x5800] ;  /* 0x00580000c014783b */ /* 0x000eea0000004200 */
[----:B------:R-:W4:Y:S01]  /*83f0*/  MUFU.EX2 R112, R112 ;  /* 0x0000007000707308 */ /* 0x000f220000000800 */
        /* <DEDUP_REMOVED lines=8> */
[----:B----4-:R-:W-:Y:S01]  /*8480*/  FADD.FTZ R90, R112, R90 ;  /* 0x0000005a705a7221 */ /* 0x010fe20000010000 */
[----:B------:R-:W-:-:S02]  /*8490*/  F2FP.PACK_AB R5, R209, R215 ;  /* 0x000000d7d105723e */ /* 0x000fc400000000ff */
[----:B------:R-:W-:Y:S02]  /*84a0*/  F2FP.PACK_AB R6, R218, R217 ;  /* 0x000000d9da06723e */ /* 0x000fe400000000ff */
[----:B------:R-:W-:Y:S01]  /*84b0*/  F2FP.PACK_AB R7, R178, R182 ;  /* 0x000000b6b207723e */ /* 0x000fe200000000ff */
[----:B------:R-:W4:Y:S01]  /*84c0*/  MUFU.EX2 R174, R174 ;  /* 0x000000ae00ae7308 */ /* 0x000f220000000800 */
[----:B--2---:R-:W-:-:S05]  /*84d0*/  FADD.FTZ R87, R177, R87 ;  /* 0x00000057b1577221 */ /* 0x004fca0000010000 */
[----:B------:R-:W-:Y:S02]  /*84e0*/  HMMA.16816.F32 R156, R4, R12, R156 ;  /* 0x0000000c049c723c */ /* 0x000fe4000000189c */
[----:B------:R-:W2:Y:S01]  /*84f0*/  MUFU.EX2 R172, R172 ;  /* 0x000000ac00ac7308 */ /* 0x000ea20000000800 */
[----:B-----5:R-:W-:-:S05]  /*8500*/  FADD.FTZ R87, R175, R87 ;  /* 0x00000057af577221 */ /* 0x020fca0000010000 */
[----:B------:R-:W-:Y:S02]  /*8510*/  HMMA.16816.F32 R152, R4, R14, R152 ;  /* 0x0000000e0498723c */ /* 0x000fe40000001898 */
[----:B------:R-:W5:Y:S01]  /*8520*/  MUFU.EX2 R170, R170 ;  /* 0x000000aa00aa7308 */ /* 0x000f620000000800 */
[----:B----4-:R-:W-:-:S05]  /*8530*/  FADD.FTZ R87, R174, R87 ;  /* 0x00000057ae577221 */ /* 0x010fca0000010000 */
[----:B------:R-:W-:Y:S02]  /*8540*/  HMMA.16816.F32 R140, R4, R8, R140 ;  /* 0x00000008048c723c */ /* 0x000fe4000000188c */
[----:B------:R-:W4:Y:S01]  /*8550*/  MUFU.EX2 R168, R168 ;  /* 0x000000a800a87308 */ /* 0x000f220000000800 */
        /* <DEDUP_REMOVED lines=8> */
[----:B----4-:R-:W-:Y:S01]  /*85e0*/  FADD.FTZ R96, R168, R96 ;  /* 0x00000060a8607221 */ /* 0x010fe20000010000 */
[----:B------:R-:W-:-:S05]  /*85f0*/  F2FP.PACK_AB R7, R112, R65 ;  /* 0x000000417007723e */ /* 0x000fca00000000ff */
[----:B------:R-:W4:Y:S01]  /*8600*/  MUFU.EX2 R45, R45 ;  /* 0x0000002d002d7308 */ /* 0x000f220000000800 */
[----:B--2---:R-:W-:Y:S01]  /*8610*/  FADD.FTZ R96, R166, R96 ;  /* 0x00000060a6607221 */ /* 0x004fe20000010000 */
[C---:B------:R-:W-:Y:S06]  /*8620*/  HMMA.16816.F32 R160, R4.reuse, R12, R160 ;  /* 0x0000000c04a0723c */ /* 0x040fec00000018a0 */
[----:B------:R-:W2:Y:S01]  /*8630*/  MUFU.EX2 R44, R44 ;  /* 0x0000002c002c7308 */ /* 0x000ea20000000800 */
[----:B-----5:R-:W-:Y:S01]  /*8640*/  FADD.FTZ R96, R164, R96 ;  /* 0x00000060a4607221 */ /* 0x020fe20000010000 */
[C---:B------:R-:W-:Y:S06]  /*8650*/  HMMA.16816.F32 R144, R4.reuse, R8, R144 ;  /* 0x000000080490723c */ /* 0x040fec0000001890 */
[----:B------:R-:W5:Y:S01]  /*8660*/  MUFU.EX2 R43, R43 ;  /* 0x0000002b002b7308 */ /* 0x000f620000000800 */
[----:B----4-:R-:W-:Y:S01]  /*8670*/  FADD.FTZ R93, R45, R93 ;  /* 0x0000005d2d5d7221 */ /* 0x010fe20000010000 */
[C---:B------:R-:W-:Y:S01]  /*8680*/  HMMA.16816.F32 R148, R4.reuse, R14, R148 ;  /* 0x0000000e0494723c */ /* 0x040fe20000001894 */
[----:B------:R-:W4:Y:S05]  /*8690*/  LDSM.16.MT88.4 R12, [R192+0x5c00] ;  /* 0x005c0000c00c783b */ /* 0x000f2a0000004200 */
[----:B------:R-:W1:Y:S01]  /*86a0*/  MUFU.EX2 R42, R42 ;  /* 0x0000002a002a7308 */ /* 0x000e620000000800 */
[----:B--2---:R-:W-:Y:S01]  /*86b0*/  FADD.FTZ R93, R44, R93 ;  /* 0x0000005d2c5d7221 */ /* 0x004fe20000010000 */
[----:B------:R-:W-:Y:S01]  /*86c0*/  HMMA.16816.F32 R132, R4, R10, R132 ;  /* 0x0000000a0484723c */ /* 0x000fe20000001884 */
[----:B------:R-:W2:Y:S05]  /*86d0*/  LDSM.16.MT88.4 R8, [R191+0x5c00] ;  /* 0x005c0000bf08783b */ /* 0x000eaa0000004200 */
[----:B------:R-:W3:Y:S01]  /*86e0*/  MUFU.EX2 R167, R167 ;  /* 0x000000a700a77308 */ /* 0x000ee20000000800 */
[----:B------:R-:W-:Y:S01]  /*86f0*/  F2FP.PACK_AB R4, R175, R177 ;  /* 0x000000b1af04723e */ /* 0x000fe200000000ff */
[----:B-----5:R-:W-:Y:S01]  /*8700*/  FADD.FTZ R93, R43, R93 ;  /* 0x0000005d2b5d7221 */ /* 0x020fe20000010000 */
[----:B------:R-:W-:-:S02]  /*8710*/  F2FP.PACK_AB R5, R168, R170 ;  /* 0x000000aaa805723e */ /* 0x000fc400000000ff */
[----:B------:R-:W-:Y:S02]  /*8720*/  F2FP.PACK_AB R6, R172, R174 ;  /* 0x000000aeac06723e */ /* 0x000fe400000000ff */
[----:B------:R-:W-:Y:S01]  /*8730*/  F2FP.PACK_AB R7, R164, R166 ;  /* 0x000000a6a407723e */ /* 0x000fe200000000ff */
[----:B------:R-:W5:Y:S01]  /*8740*/  MUFU.EX2 R216, R216 ;  /* 0x000000d800d87308 */ /* 0x000f620000000800 */
[----:B-1----:R-:W-:-:S05]  /*8750*/  FADD.FTZ R93, R42, R93 ;  /* 0x0000005d2a5d7221 */ /* 0x002fca0000010000 */
[----:B---3--:R-:W-:Y:S02]  /*8760*/  HMMA.16816.F32 R156, R4, R20, R156 ;  /* 0x00000014049c723c */ /* 0x008fe4000000189c */
[----:B------:R-:W1:Y:S01]  /*8770*/  MUFU.EX2 R179, R179 ;  /* 0x000000b300b37308 */ /* 0x000e620000000800 */
[----:B------:R-:W-:-:S05]  /*8780*/  FADD.FTZ R90, R167, R90 ;  /* 0x0000005aa75a7221 */ /* 0x000fca0000010000 */
[----:B------:R-:W-:Y:S02]  /*8790*/  HMMA.16816.F32 R152, R4, R22, R152 ;  /* 0x000000160498723c */ /* 0x000fe40000001898 */
[----:B------:R-:W3:Y:S01]  /*87a0*/  MUFU.EX2 R129, R129 ;  /* 0x0000008100817308 */ /* 0x000ee20000000800 */
[----:B-----5:R-:W-:-:S05]  /*87b0*/  FADD.FTZ R90, R216, R90 ;  /* 0x0000005ad85a7221 */ /* 0x020fca0000010000 */
[----:B------:R-:W-:Y:S02]  /*87c0*/  HMMA.16816.F32 R140, R4, R16, R140 ;  /* 0x00000010048c723c */ /* 0x000fe4000000188c */
[----:B------:R-:W5:Y:S01]  /*87d0*/  MUFU.EX2 R130, R130 ;  /* 0x0000008200827308 */ /* 0x000f620000000800 */
        /* <DEDUP_REMOVED lines=8> */
[----:B-----5:R-:W-:Y:S01]  /*8860*/  FADD.FTZ R87, R130, R87 ;  /* 0x0000005782577221 */ /* 0x020fe20000010000 */
[----:B------:R-:W-:-:S05]  /*8870*/  F2FP.PACK_AB R7, R129, R179 ;  /* 0x000000b38107723e */ /* 0x000fca00000000ff */
[----:B------:R-:W5:Y:S01]  /*8880*/  MUFU.EX2 R118, R118 ;  /* 0x0000007600767308 */ /* 0x000f620000000800 */
[----:B-1----:R-:W-:Y:S01]  /*8890*/  FADD.FTZ R87, R122, R87 ;  /* 0x000000577a577221 */ /* 0x002fe20000010000 */
[C---:B------:R-:W-:Y:S06]  /*88a0*/  HMMA.16816.F32 R160, R4.reuse, R20, R160 ;  /* 0x0000001404a0723c */ /* 0x040fec00000018a0 */
[----:B------:R-:W1:Y:S01]  /*88b0*/  MUFU.EX2 R116, R116 ;  /* 0x0000007400747308 */ /* 0x000e620000000800 */
[--C-:B------:R-:W-:Y:S01]  /*88c0*/  FFMA.FTZ R20, R111, c[0x0][0x23c], -R109.reuse ;  /* 0x00008f006f147a23 */ /* 0x100fe2000001086d */
[----:B------:R-:W-:Y:S01]  /*88d0*/  HMMA.16816.F32 R144, R4, R16, R144 ;  /* 0x000000100490723c */ /* 0x000fe20000001890 */
[----:B------:R-:W-:-:S02]  /*88e0*/  FFMA.FTZ R21, R108, c[0x0][0x23c], -R109 ;  /* 0x00008f006c157a23 */ /* 0x000fc4000001086d */
[----:B---3--:R-:W-:-:S03]  /*88f0*/  FADD.FTZ R87, R121, R87 ;  /* 0x0000005779577221 */ /* 0x008fc60000010000 */
[----:B------:R-:W3:Y:S01]  /*8900*/  MUFU.EX2 R113, R113 ;  /* 0x0000007100717308 */ /* 0x000ee20000000800 */
[--C-:B------:R-:W-:Y:S01]  /*8910*/  FFMA.FTZ R16, R105, c[0x0][0x23c], -R101.reuse ;  /* 0x00008f0069107a23 */ /* 0x100fe20000010865 */
[----:B------:R-:W-:Y:S01]  /*8920*/  HMMA.16816.F32 R132, R4, R18, R132 ;  /* 0x000000120484723c */ /* 0x000fe20000001884 */
[----:B------:R-:W-:Y:S02]  /*8930*/  FFMA.FTZ R17, R106, c[0x0][0x23c], -R101 ;  /* 0x00008f006a117a23 */ /* 0x000fe40000010865 */
[----:B-----5:R-:W-:-:S03]  /*8940*/  FADD.FTZ R216, R118, R87 ;  /* 0x0000005776d87221 */ /* 0x020fc60000010000 */
[----:B------:R-:W5:Y:S01]  /*8950*/  MUFU.EX2 R20, R20 ;  /* 0x0000001400147308 */ /* 0x000f620000000800 */
[--C-:B------:R-:W-:Y:S01]  /*8960*/  FFMA.FTZ R18, R102, c[0x0][0x23c], -R101.reuse ;  /* 0x00008f0066127a23 */ /* 0x100fe20000010865 */
[----:B------:R-:W-:Y:S01]  /*8970*/  HMMA.16816.F32 R148, R4, R22, R148 ;  /* 0x000000160494723c */ /* 0x000fe20000001894 */
[----:B------:R-:W-:Y:S02]  /*8980*/  FFMA.FTZ R19, R100, c[0x0][0x23c], -R101 ;  /* 0x00008f0064137a23 */ /* 0x000fe40000010865 */
[----:B-1----:R-:W-:-:S03]  /*8990*/  FADD.FTZ R96, R116, R96 ;  /* 0x0000006074607221 */ /* 0x002fc60000010000 */
[----:B------:R-:W1:Y:S01]  /*89a0*/  MUFU.EX2 R21, R21 ;  /* 0x0000001500157308 */ /* 0x000e620000000800 */
[----:B------:R-:W-:Y:S01]  /*89b0*/  F2FP.PACK_AB R4, R122, R130 ;  /* 0x000000827a04723e */ /* 0x000fe200000000ff */
[C---:B---3--:R-:W-:Y:S01]  /*89c0*/  FADD.FTZ R96, R113.reuse, R96 ;  /* 0x0000006071607221 */ /* 0x048fe20000010000 */
[----:B------:R-:W-:Y:S02]  /*89d0*/  F2FP.PACK_AB R5, R113, R116 ;  /* 0x000000747105723e */ /* 0x000fe400000000ff */
[----:B------:R-:W-:-:S03]  /*89e0*/  F2FP.PACK_AB R6, R118, R121 ;  /* 0x000000797606723e */ /* 0x000fc600000000ff */
[----:B------:R-:W3:Y:S01]  /*89f0*/  MUFU.EX2 R41, R41 ;  /* 0x0000002900297308 */ /* 0x000ee20000000800 */
[----:B-----5:R-:W-:-:S07]  /*8a00*/  FADD.FTZ R96, R20, R96 ;  /* 0x0000006014607221 */ /* 0x020fce0000010000 */
[----:B------:R-:W5:Y:S01]  /*8a10*/  MUFU.EX2 R16, R16 ;  /* 0x0000001000107308 */ /* 0x000f620000000800 */
[C---:B-1----:R-:W-:Y:S01]  /*8a20*/  F2FP.PACK_AB R7, R21.reuse, R20 ;  /* 0x000000141507723e */ /* 0x042fe200000000ff */
[----:B------:R-:W-:-:S06]  /*8a30*/  FADD.FTZ R209, R21, R96 ;  /* 0x0000006015d17221 */ /* 0x000fcc0000010000 */
[----:B------:R-:W1:Y:S01]  /*8a40*/  MUFU.EX2 R40, R40 ;  /* 0x0000002800287308 */ /* 0x000e620000000800 */
[----:B---3--:R-:W-:Y:S01]  /*8a50*/  FADD.FTZ R93, R41, R93 ;  /* 0x0000005d295d7221 */ /* 0x008fe20000010000 */
[C---:B----4-:R-:W-:Y:S06]  /*8a60*/  HMMA.16816.F32 R156, R4.reuse, R12, R156 ;  /* 0x0000000c049c723c */ /* 0x050fec000000189c */
[----:B------:R-:W3:Y:S01]  /*8a70*/  MUFU.EX2 R39, R39 ;  /* 0x0000002700277308 */ /* 0x000ee20000000800 */
[----:B-----5:R-:W-:Y:S01]  /*8a80*/  FADD.FTZ R90, R16, R90 ;  /* 0x0000005a105a7221 */ /* 0x020fe20000010000 */
[C---:B------:R-:W-:Y:S06]  /*8a90*/  HMMA.16816.F32 R152, R4.reuse, R14, R152 ;  /* 0x0000000e0498723c */ /* 0x040fec0000001898 */
[----:B------:R-:W4:Y:S01]  /*8aa0*/  MUFU.EX2 R38, R38 ;  /* 0x0000002600267308 */ /* 0x000f220000000800 */
[C---:B-1----:R-:W-:Y:S01]  /*8ab0*/  FADD.FTZ R93, R40.reuse, R93 ;  /* 0x0000005d285d7221 */ /* 0x042fe20000010000 */
[C---:B--2---:R-:W-:Y:S06]  /*8ac0*/  HMMA.16816.F32 R140, R4.reuse, R8, R140 ;  /* 0x00000008048c723c */ /* 0x044fec000000188c */
        /* <DEDUP_REMOVED lines=50> */
[C---:B------:R-:W-:Y:S01]  /*8df0*/  @!P1 LEA R4, P0, R10.reuse, c[0x0][0x170], 0x1 ;  /* 0x00005c000a049a11 */ /* 0x040fe200078008ff */
[----:B------:R-:W-:Y:S01]  /*8e00*/  @P1 STS.64 [R198+0x4008], RZ ;  /* 0x004008ffc6001388 */ /* 0x000fe20000000a00 */
[C---:B------:R-:W-:Y:S02]  /*8e10*/  ISETP.GE.AND P2, PT, R65.reuse, R205, PT ;  /* 0x000000cd4100720c */ /* 0x040fe40003f46270 */
[----:B------:R-:W-:Y:S01]  /*8e20*/  @!P1 LEA.HI.X R5, R10, c[0x0][0x174], R5, 0x1, P0 ;  /* 0x00005d000a059a11 */ /* 0x000fe200000f0c05 */
[----:B------:R-:W-:Y:S01]  /*8e30*/  @!PT LDS RZ, [RZ] ;  /* 0x00000000fffff984 */ /* 0x000fe20000000800 */
[----:B------:R-:W-:Y:S01]  /*8e40*/  @!PT LDS RZ, [RZ] ;  /* 0x00000000fffff984 */ /* 0x000fe20000000800 */
[----:B------:R-:W-:Y:S01]  /*8e50*/  @!PT LDS RZ, [RZ] ;  /* 0x00000000fffff984 */ /* 0x000fe20000000800 */
[----:B------:R1:W-:Y:S01]  /*8e60*/  @!P1 LDGSTS.E.BYPASS.LTC128B.128 [R198+0x4000], [R16.64] ;  /* 0x0400000010c69fae */ /* 0x0003e2000b901d50 */
[C---:B------:R-:W-:Y:S02]  /*8e70*/  ISETP.GE.AND P0, PT, R65.reuse, R207, PT ;  /* 0x000000cf4100720c */ /* 0x040fe40003f06270 */
[C---:B------:R-:W-:Y:S01]  /*8e80*/  ISETP.LT.OR P2, PT, R65.reuse, R206, P2 ;  /* 0x000000ce4100720c */ /* 0x040fe20001741670 */
[----:B------:R-:W-:Y:S01]  /*8e90*/  @P1 STS.128 [R198+0x4800], RZ ;  /* 0x004800ffc6001388 */ /* 0x000fe20000000c00 */
[----:B------:R-:W-:-:S02]  /*8ea0*/  ISETP.LT.OR P0, PT, R65, R208, P0 ;  /* 0x000000d04100720c */ /* 0x000fc40000701670 */
        /* <DEDUP_REMOVED lines=16> */
[----:B------:R-:W1:Y:S04]  /*8fb0*/  LDSM.16.M88.4 R20, [R196+0x1000] ;  /* 0x00100000c414783b */ /* 0x000e680000000200 */
[----:B------:R-:W4:Y:S04]  /*8fc0*/  LDSM.16.M88.4 R24, [R196] ;  /* 0x00000000c418783b */ /* 0x000f280000000200 */
[----:B------:R-:W-:Y:S04]  /*8fd0*/  LDSM.16.M88.4 R48, [R193] ;  /* 0x00000000c130783b */ /* 0x000fe80000000200 */
[----:B--2---:R-:W2:Y:S04]  /*8fe0*/  LDSM.16.M88.4 R12, [R194+0x1000] ;  /* 0x00100000c20c783b */ /* 0x004ea80000000200 */
[----:B------:R-:W-:Y:S04]  /*8ff0*/  LDSM.16.M88.4 R8, [R195+0x2400] ;  /* 0x00240000c308783b */ /* 0x000fe80000000200 */
[----:B---3--:R-:W3:Y:S04]  /*9000*/  LDSM.16.M88.4 R4, [R194] ;  /* 0x00000000c204783b */ /* 0x008ee80000000200 */
[----:B------:R-:W5:Y:S04]  /*9010*/  LDSM.16.M88.4 R44, [R190] ;  /* 0x00000000be2c783b */ /* 0x000f680000000200 */
[----:B------:R-:W0:Y:S01]  /*9020*/  LDGDEPBAR ;  /* 0x00000000000079af */ /* 0x000e220000000000 */
[-C--:B-1----:R-:W-:Y:S08]  /*9030*/  HMMA.16816.F32 R16, R20, R28.reuse, RZ ;  /* 0x0000001c1410723c */ /* 0x082ff000000018ff */
[----:B----4-:R-:W-:Y:S08]  /*9040*/  HMMA.16816.F32 R40, R24, R28, RZ ;  /* 0x0000001c1828723c */ /* 0x010ff000000018ff */
[-C--:B------:R-:W-:Y:S08]  /*9050*/  HMMA.16816.F32 R32, R20, R30.reuse, RZ ;  /* 0x0000001e1420723c */ /* 0x080ff000000018ff */
[----:B------:R-:W-:Y:S08]  /*9060*/  HMMA.16816.F32 R28, R24, R30, RZ ;  /* 0x0000001e181c723c */ /* 0x000ff000000018ff */
[-C--:B--2---:R-:W-:Y:S08]  /*9070*/  HMMA.16816.F32 R16, R12, R48.reuse, R16 ;  /* 0x000000300c10723c */ /* 0x084ff00000001810 */
[C---:B---3--:R-:W-:Y:S08]  /*9080*/  HMMA.16816.F32 R40, R4.reuse, R48, R40 ;  /* 0x000000300428723c */ /* 0x048ff00000001828 */
[-C--:B------:R-:W-:Y:S08]  /*9090*/  HMMA.16816.F32 R28, R4, R50.reuse, R28 ;  /* 0x00000032041c723c */ /* 0x080ff0000000181c */
[----:B------:R-:W-:Y:S01]  /*90a0*/  FMUL.FTZ R16, R16, c[0x0][0x2ec] ;  /* 0x0000bb0010107a20 */ /* 0x000fe20000410000 */
[----:B------:R-:W-:Y:S01]  /*90b0*/  HMMA.16816.F32 R32, R12, R50, R32 ;  /* 0x000000320c20723c */ /* 0x000fe20000001820 */
[----:B------:R-:W-:Y:S01]  /*90c0*/  FMUL.FTZ R17, R17, c[0x0][0x2ec] ;  /* 0x0000bb0011117a20 */ /* 0x000fe20000410000 */
[----:B------:R-:W-:Y:S01]  /*90d0*/  LDSM.16.M88.4 R48, [R189] ;  /* 0x00000000bd30783b */ /* 0x000fe20000000200 */
[----:B------:R-:W-:Y:S01]  /*90e0*/  FMUL.FTZ R18, R18, c[0x0][0x2ec] ;  /* 0x0000bb0012127a20 */ /* 0x000fe20000410000 */
[----:B------:R-:W-:Y:S01]  /*90f0*/  MUFU.TANH R104, R16 ;  /* 0x0000001000687308 */ /* 0x000fe20000002400 */
[----:B------:R-:W-:-:S02]  /*9100*/  FMUL.FTZ R19, R19, c[0x0][0x2ec] ;  /* 0x0000bb0013137a20 */ /* 0x000fc40000410000 */
[----:B------:R-:W-:Y:S02]  /*9110*/  FMUL.FTZ R40, R40, c[0x0][0x2ec] ;  /* 0x0000bb0028287a20 */ /* 0x000fe40000410000 */
[----:B------:R-:W-:Y:S02]  /*9120*/  FMUL.FTZ R41, R41, c[0x0][0x2ec] ;  /* 0x0000bb0029297a20 */ /* 0x000fe40000410000 */
[----:B------:R-:W-:Y:S01]  /*9130*/  FMUL.FTZ R42, R42, c[0x0][0x2ec] ;  /* 0x0000bb002a2a7a20 */ /* 0x000fe20000410000 */
[----:B------:R-:W-:Y:S01]  /*9140*/  MUFU.TANH R56, R17 ;  /* 0x0000001100387308 */ /* 0x000fe20000002400 */
[----:B------:R-:W-:Y:S02]  /*9150*/  FMUL.FTZ R43, R43, c[0x0][0x2ec] ;  /* 0x0000bb002b2b7a20 */ /* 0x000fe40000410000 */
[----:B------:R-:W-:Y:S02]  /*9160*/  FMUL.FTZ R28, R28, c[0x0][0x2ec] ;  /* 0x0000bb001c1c7a20 */ /* 0x000fe40000410000 */
[----:B------:R-:W-:-:S02]  /*9170*/  FMUL.FTZ R30, R30, c[0x0][0x2ec] ;  /* 0x0000bb001e1e7a20 */ /* 0x000fc40000410000 */
[----:B------:R-:W-:Y:S01]  /*9180*/  FMUL.FTZ R29, R29, c[0x0][0x2ec] ;  /* 0x0000bb001d1d7a20 */ /* 0x000fe20000410000 */
[----:B------:R-:W-:Y:S01]  /*9190*/  MUFU.TANH R116, R18 ;  /* 0x0000001200747308 */ /* 0x000fe20000002400 */
[----:B------:R-:W-:-:S03]  /*91a0*/  FMUL.FTZ R31, R31, c[0x0][0x2ec] ;  /* 0x0000bb001f1f7a20 */ /* 0x000fc60000410000 */
[----:B------:R-:W-:Y:S02]  /*91b0*/  FMUL.FTZ R32, R32, c[0x0][0x2ec] ;  /* 0x0000bb0020207a20 */ /* 0x000fe40000410000 */
[----:B------:R-:W-:Y:S02]  /*91c0*/  FMUL.FTZ R34, R34, c[0x0][0x2ec] ;  /* 0x0000bb0022227a20 */ /* 0x000fe40000410000 */
[----:B------:R1:W-:Y:S01]  /*91d0*/  MUFU.TANH R115, R19 ;  /* 0x0000001300737308 */ /* 0x0003e20000002400 */
[----:B------:R-:W-:Y:S02]  /*91e0*/  FMUL.FTZ R33, R33, c[0x0][0x2ec] ;  /* 0x0000bb0021217a20 */ /* 0x000fe40000410000 */
[----:B------:R-:W-:-:S05]  /*91f0*/  FMUL.FTZ R35, R35, c[0x0][0x2ec] ;  /* 0x0000bb0023237a20 */ /* 0x000fca0000410000 */
[----:B------:R-:W2:Y:S01]  /*9200*/  MUFU.TANH R67, R40 ;  /* 0x0000002800437308 */ /* 0x000ea20000002400 */
[----:B-1----:R-:W-:Y:S07]  /*9210*/  HMMA.16816.F32 R16, R20, R8, RZ ;  /* 0x000000081410723c */ /* 0x002fee00000018ff */
[----:B------:R-:W-:Y:S01]  /*9220*/  MUFU.TANH R64, R41 ;  /* 0x0000002900407308 */ /* 0x000fe20000002400 */
[----:B--2---:R-:W-:-:S07]  /*9230*/  FSEL R67, R67, -INF , !P0 ;  /* 0xff80000043437808 */ /* 0x004fce0004000000 */
[----:B------:R-:W1:Y:S01]  /*9240*/  MUFU.TANH R58, R42 ;  /* 0x0000002a003a7308 */ /* 0x000e620000002400 */
[----:B------:R-:W-:-:S04]  /*9250*/  ISETP.GE.AND P0, PT, R65, R203, PT ;  /* 0x000000cb4100720c */ /* 0x000fc80003f06270 */
[----:B------:R-:W-:-:S03]  /*9260*/  ISETP.LT.OR P0, PT, R65, R204, P0 ;  /* 0x000000cc4100720c */ /* 0x000fc60000701670 */
[----:B------:R2:W3:Y:S01]  /*9270*/  MUFU.TANH R57, R43 ;  /* 0x0000002b00397308 */ /* 0x0004e20000002400 */
[----:B------:R-:W-:Y:S01]  /*9280*/  FSEL R104, R104, -INF , !P0 ;  /* 0xff80000068687808 */ /* 0x000fe20004000000 */
[----:B-----5:R-:W-:Y:S06]  /*9290*/  HMMA.16816.F32 R16, R12, R44, R16 ;  /* 0x0000002c0c10723c */ /* 0x020fec0000001810 */
[----:B------:R-:W-:Y:S01]  /*92a0*/  MUFU.TANH R71, R28 ;  /* 0x0000001c00477308 */ /* 0x000fe20000002400 */
[----:B-1----:R-:W-:Y:S01]  /*92b0*/  FSEL R58, R58, -INF , !P2 ;  /* 0xff8000003a3a7808 */ /* 0x002fe20005000000 */
[----:B--2---:R-:W-:Y:S06]  /*92c0*/  HMMA.16816.F32 R40, R24, R8, RZ ;  /* 0x000000081828723c */ /* 0x004fec00000018ff */
[----:B------:R-:W-:Y:S08]  /*92d0*/  MUFU.TANH R60, R30 ;  /* 0x0000001e003c7308 */ /* 0x000ff00000002400 */
[----:B------:R-:W-:Y:S02]  /*92e0*/  MUFU.TANH R70, R29 ;  /* 0x0000001d00467308 */ /* 0x000fe40000002400 */
[----:B------:R-:W-:-:S06]  /*92f0*/  FMUL.FTZ R16, R16, c[0x0][0x2ec] ;  /* 0x0000bb0010107a20 */ /* 0x000fcc0000410000 */
[----:B------:R1:W-:Y:S01]  /*9300*/  MUFU.TANH R59, R31 ;  /* 0x0000001f003b7308 */ /* 0x0003e20000002400 */
[----:B------:R-:W-:Y:S02]  /*9310*/  FMUL.FTZ R17, R17, c[0x0][0x2ec] ;  /* 0x0000bb0011117a20 */ /* 0x000fe40000410000 */
[----:B------:R-:W-:Y:S02]  /*9320*/  FMUL.FTZ R18, R18, c[0x0][0x2ec] ;  /* 0x0000bb0012127a20 */ /* 0x000fe40000410000 */
[----:B------:R-:W-:Y:S01]  /*9330*/  FMUL.FTZ R19, R19, c[0x0][0x2ec] ;  /* 0x0000bb0013137a20 */ /* 0x000fe20000410000 */
[----:B------:R-:W-:Y:S02]  /*9340*/  HMMA.16816.F32 R40, R4, R44, R40 ;  /* 0x0000002c0428723c */ /* 0x000fe40000001828 */
[----:B------:R-:W2:Y:S01]  /*9350*/  MUFU.TANH R109, R32 ;  /* 0x00000020006d7308 */ /* 0x000ea20000002400 */
[----:B-1----:R-:W1:Y:S07]  /*9360*/  LDSM.16.M88.4 R28, [R195+0x2800] ;  /* 0x00280000c31c783b */ /* 0x002e6e0000000200 */
[----:B------:R-:W4:Y:S08]  /*9370*/  MUFU.TANH R108, R34 ;  /* 0x00000022006c7308 */ /* 0x000f300000002400 */
[----:B------:R-:W5:Y:S06]  /*9380*/  MUFU.TANH R128, R33 ;  /* 0x0000002100807308 */ /* 0x000f6c0000002400 */
[----:B------:R-:W-:-:S02]  /*9390*/  FMUL.FTZ R40, R40, c[0x0][0x2ec] ;  /* 0x0000bb0028287a20 */ /* 0x000fc40000410000 */
[----:B------:R2:W1:Y:S01]  /*93a0*/  MUFU.TANH R120, R35 ;  /* 0x0000002300787308 */ /* 0x0004620000002400 */
[----:B------:R-:W-:Y:S02]  /*93b0*/  FMUL.FTZ R41, R41, c[0x0][0x2ec] ;  /* 0x0000bb0029297a20 */ /* 0x000fe40000410000 */
[----:B------:R-:W-:Y:S02]  /*93c0*/  FMUL.FTZ R42, R42, c[0x0][0x2ec] ;  /* 0x0000bb002a2a7a20 */ /* 0x000fe40000410000 */
[----:B------:R-:W-:-:S03]  /*93d0*/  FMUL.FTZ R43, R43, c[0x0][0x2ec] ;  /* 0x0000bb002b2b7a20 */ /* 0x000fc60000410000 */
[----:B------:R-:W-:Y:S01]  /*93e0*/  MUFU.TANH R166, R16 ;  /* 0x0000001000a67308 */ /* 0x000fe20000002400 */
[-C--:B--2---:R-:W-:Y:S07]  /*93f0*/  HMMA.16816.F32 R32, R20, R10.reuse, RZ ;  /* 0x0000000a1420723c */ /* 0x084fee00000018ff */
[----:B------:R-:W-:Y:S01]  /*9400*/  MUFU.TANH R121, R17 ;  /* 0x0000001100797308 */ /* 0x000fe20000002400 */
[----:B------:R-:W-:Y:S07]  /*9410*/  HMMA.16816.F32 R8, R24, R10, RZ ;  /* 0x0000000a1808723c */ /* 0x000fee00000018ff */
[----:B------:R-:W-:Y:S08]  /*9420*/  MUFU.TANH R39, R18 ;  /* 0x0000001200277308 */ /* 0x000ff00000002400 */
[----:B------:R1:W-:Y:S01]  /*9430*/  MUFU.TANH R38, R19 ;  /* 0x0000001300267308 */ /* 0x0003e20000002400 */
[-C--:B------:R-:W-:Y:S07]  /*9440*/  HMMA.16816.F32 R32, R12, R46.reuse, R32 ;  /* 0x0000002e0c20723c */ /* 0x080fee0000001820 */
[----:B------:R-:W2:Y:S01]  /*9450*/  MUFU.TANH R72, R40 ;  /* 0x0000002800487308 */ /* 0x000ea20000002400 */
[----:B------:R-:W-:Y:S07]  /*9460*/  HMMA.16816.F32 R8, R4, R46, R8 ;  /* 0x0000002e0408723c */ /* 0x000fee0000001808 */
[----:B------:R-:W2:Y:S01]  /*9470*/  MUFU.TANH R73, R41 ;  /* 0x0000002900497308 */ /* 0x000ea20000002400 */
[-C--:B-1----:R-:W-:Y:S07]  /*9480*/  HMMA.16816.F32 R16, R24, R28.reuse, RZ ;  /* 0x0000001c1810723c */ /* 0x082fee00000018ff */
[----:B------:R-:W1:Y:S01]  /*9490*/  MUFU.TANH R62, R42 ;  /* 0x0000002a003e7308 */ /* 0x000e620000002400 */
[----:B------:R-:W-:Y:S07]  /*94a0*/  HMMA.16816.F32 R44, R20, R28, RZ ;  /* 0x0000001c142c723c */ /* 0x000fee00000018ff */
[----:B------:R1:W1:Y:S01]  /*94b0*/  MUFU.TANH R61, R43 ;  /* 0x0000002b003d7308 */ /* 0x0002620000002400 */
[----:B------:R-:W-:-:S02]  /*94c0*/  FMUL.FTZ R32, R32, c[0x0][0x2ec] ;  /* 0x0000bb0020207a20 */ /* 0x000fc40000410000 */
[----:B------:R-:W-:Y:S02]  /*94d0*/  FMUL.FTZ R34, R34, c[0x0][0x2ec] ;  /* 0x0000bb0022227a20 */ /* 0x000fe40000410000 */
[----:B------:R-:W-:Y:S02]  /*94e0*/  FMUL.FTZ R33, R33, c[0x0][0x2ec] ;  /* 0x0000bb0021217a20 */ /* 0x000fe40000410000 */
[----:B------:R-:W-:Y:S01]  /*94f0*/  FMUL.FTZ R8, R8, c[0x0][0x2ec] ;  /* 0x0000bb0008087a20 */ /* 0x000fe20000410000 */
[----:B------:R-:W-:Y:S01]  /*9500*/  MUFU.TANH R122, R32 ;  /* 0x00000020007a7308 */ /* 0x000fe20000002400 */
[----:B------:R-:W-:Y:S02]  /*9510*/  FMUL.FTZ R10, R10, c[0x0][0x2ec] ;  /* 0x0000bb000a0a7a20 */ /* 0x000fe40000410000 */
[----:B------:R-:W-:Y:S02]  /*9520*/  FMUL.FTZ R9, R9, c[0x0][0x2ec] ;  /* 0x0000bb0009097a20 */ /* 0x000fe40000410000 */
[----:B------:R-:W-:Y:S01]  /*9530*/  FMUL.FTZ R11, R11, c[0x0][0x2ec] ;  /* 0x0000bb000b0b7a20 */ /* 0x000fe20000410000 */
[----:B------:R-:W-:Y:S01]  /*9540*/  HMMA.16816.F32 R16, R4, R48, R16 ;  /* 0x000000300410723c */ /* 0x000fe20000001810 */
[----:B-1----:R-:W1:Y:S01]  /*9550*/  LDSM.16.M88.4 R40, [R195+0x2c00] ;  /* 0x002c0000c328783b */ /* 0x002e620000000200 */
[----:B------:R-:W1:Y:S01]  /*9560*/  MUFU.TANH R75, R8 ;  /* 0x00000008004b7308 */ /* 0x000e620000002400 */
[----:B------:R-:W-:-:S05]  /*9570*/  FMUL.FTZ R35, R35, c[0x0][0x2ec] ;  /* 0x0000bb0023237a20 */ /* 0x000fca0000410000 */
[----:B------:R-:W-:Y:S02]  /*9580*/  HMMA.16816.F32 R44, R12, R48, R44 ;  /* 0x000000300c2c723c */ /* 0x000fe4000000182c */
[----:B------:R-:W1:Y:S08]  /*9590*/  MUFU.TANH R66, R10 ;  /* 0x0000000a00427308 */ /* 0x000e700000002400 */
[----:B------:R-:W1:Y:S06]  /*95a0*/  MUFU.TANH R74, R9 ;  /* 0x00000009004a7308 */ /* 0x000e6c0000002400 */
[----:B------:R-:W-:-:S02]  /*95b0*/  FMUL.FTZ R16, R16, c[0x0][0x2ec] ;  /* 0x0000bb0010107a20 */ /* 0x000fc40000410000 */
[----:B------:R1:W1:Y:S01]  /*95c0*/  MUFU.TANH R63, R11 ;  /* 0x0000000b003f7308 */ /* 0x0002620000002400 */
[----:B------:R-:W-:Y:S02]  /*95d0*/  FMUL.FTZ R17, R17, c[0x0][0x2ec] ;  /* 0x0000bb0011117a20 */ /* 0x000fe40000410000 */
[----:B------:R-:W-:Y:S02]  /*95e0*/  FMUL.FTZ R18, R18, c[0x0][0x2ec] ;  /* 0x0000bb0012127a20 */ /* 0x000fe40000410000 */
[----:B------:R-:W-:Y:S02]  /*95f0*/  FMUL.FTZ R19, R19, c[0x0][0x2ec] ;  /* 0x0000bb0013137a20 */ /* 0x000fe40000410000 */
[----:B------:R-:W-:Y:S01]  /*9600*/  FMUL.FTZ R44, R44, c[0x0][0x2ec] ;  /* 0x0000bb002c2c7a20 */ /* 0x000fe20000410000 */
[----:B------:R-:W2:Y:S01]  /*9610*/  MUFU.TANH R37, R34 ;  /* 0x0000002200257308 */ /* 0x000ea20000002400 */
[----:B------:R-:W-:Y:S02]  /*9620*/  FMUL.FTZ R45, R45, c[0x0][0x2ec] ;  /* 0x0000bb002d2d7a20 */ /* 0x000fe40000410000 */
[----:B------:R-:W-:-:S02]  /*9630*/  FMUL.FTZ R46, R46, c[0x0][0x2ec] ;  /* 0x0000bb002e2e7a20 */ /* 0x000fc40000410000 */
[----:B------:R-:W-:Y:S01]  /*9640*/  FMUL.FTZ R47, R47, c[0x0][0x2ec] ;  /* 0x0000bb002f2f7a20 */ /* 0x000fe20000410000 */
[-C--:B-1----:R-:W-:Y:S02]  /*9650*/  HMMA.16816.F32 R8, R20, R30.reuse, RZ ;  /* 0x0000001e1408723c */ /* 0x082fe400000018ff */
[----:B------:R-:W1:Y:S06]  /*9660*/  MUFU.TANH R172, R33 ;  /* 0x0000002100ac7308 */ /* 0x000e6c0000002400 */
[----:B------:R-:W-:Y:S02]  /*9670*/  HMMA.16816.F32 R28, R24, R30, RZ ;  /* 0x0000001e181c723c */ /* 0x000fe400000018ff */
[----:B------:R1:W1:Y:S08]  /*9680*/  MUFU.TANH R165, R35 ;  /* 0x0000002300a57308 */ /* 0x0002700000002400 */
[----:B------:R-:W2:Y:S06]  /*9690*/  MUFU.TANH R76, R16 ;  /* 0x00000010004c7308 */ /* 0x000eac0000002400 */
[-C--:B------:R-:W-:Y:S01]  /*96a0*/  HMMA.16816.F32 R8, R12, R50.reuse, R8 ;  /* 0x000000320c08723c */ /* 0x080fe20000001808 */
[----:B-1----:R-:W1:Y:S01]  /*96b0*/  LDSM.16.M88.4 R32, [R188] ;  /* 0x00000000bc20783b */ /* 0x002e620000000200 */
[----:B------:R-:W1:Y:S06]  /*96c0*/  MUFU.TANH R77, R17 ;  /* 0x00000011004d7308 */ /* 0x000e6c0000002400 */
[----:B------:R-:W-:Y:S02]  /*96d0*/  HMMA.16816.F32 R28, R4, R50, R28 ;  /* 0x00000032041c723c */ /* 0x000fe4000000181c */
[----:B------:R-:W1:Y:S08]  /*96e0*/  MUFU.TANH R69, R18 ;  /* 0x0000001200457308 */ /* 0x000e700000002400 */
[----:B------:R2:W1:Y:S06]  /*96f0*/  MUFU.TANH R68, R19 ;  /* 0x0000001300447308 */ /* 0x00046c0000002400 */
[----:B------:R-:W-:-:S02]  /*9700*/  FMUL.FTZ R8, R8, c[0x0][0x2ec] ;  /* 0x0000bb0008087a20 */ /* 0x000fc40000410000 */
[----:B------:R-:W-:Y:S01]  /*9710*/  FMUL.FTZ R10, R10, c[0x0][0x2ec] ;  /* 0x0000bb000a0a7a20 */ /* 0x000fe20000410000 */
[----:B------:R-:W1:Y:S01]  /*9720*/  MUFU.TANH R171, R44 ;  /* 0x0000002c00ab7308 */ /* 0x000e620000002400 */
[----:B------:R-:W-:Y:S02]  /*9730*/  FMUL.FTZ R9, R9, c[0x0][0x2ec] ;  /* 0x0000bb0009097a20 */ /* 0x000fe40000410000 */
[----:B------:R-:W-:Y:S02]  /*9740*/  FMUL.FTZ R11, R11, c[0x0][0x2ec] ;  /* 0x0000bb000b0b7a20 */ /* 0x000fe40000410000 */
[----:B------:R-:W-:Y:S01]  /*9750*/  FMUL.FTZ R28, R28, c[0x0][0x2ec] ;  /* 0x0000bb001c1c7a20 */ /* 0x000fe20000410000 */
[----:B--2---:R-:W-:Y:S01]  /*9760*/  HMMA.16816.F32 R16, R24, R40, RZ ;  /* 0x000000281810723c */ /* 0x004fe200000018ff */
[----:B------:R-:W-:Y:S02]  /*9770*/  FMUL.FTZ R30, R30, c[0x0][0x2ec] ;  /* 0x0000bb001e1e7a20 */ /* 0x000fe40000410000 */
[----:B------:R-:W-:Y:S01]  /*9780*/  MUFU.TANH R79, R28 ;  /* 0x0000001c004f7308 */ /* 0x000fe20000002400 */
[----:B------:R-:W-:-:S02]  /*9790*/  FMUL.FTZ R29, R29, c[0x0][0x2ec] ;  /* 0x0000bb001d1d7a20 */ /* 0x000fc40000410000 */
[----:B------:R-:W-:-:S05]  /*97a0*/  FMUL.FTZ R31, R31, c[0x0][0x2ec] ;  /* 0x0000bb001f1f7a20 */ /* 0x000fca0000410000 */
[----:B------:R-:W-:Y:S08]  /*97b0*/  MUFU.TANH R105, R30 ;  /* 0x0000001e00697308 */ /* 0x000ff00000002400 */
[----:B------:R-:W-:Y:S05]  /*97c0*/  MUFU.TANH R78, R29 ;  /* 0x0000001d004e7308 */ /* 0x000fea0000002400 */
[----:B-1----:R-:W-:Y:S03]  /*97d0*/  HMMA.16816.F32 R16, R4, R32, R16 ;  /* 0x000000200410723c */ /* 0x002fe60000001810 */
[----:B------:R1:W-:Y:S08]  /*97e0*/  MUFU.TANH R110, R31 ;  /* 0x0000001f006e7308 */ /* 0x0003f00000002400 */
[----:B------:R-:W-:Y:S01]  /*97f0*/  MUFU.TANH R53, R8 ;  /* 0x0000000800357308 */ /* 0x000fe20000002400 */
[----:B-1----:R-:W1:Y:S07]  /*9800*/  LDSM.16.M88.4 R28, [R195+0x3000] ;  /* 0x00300000c31c783b */ /* 0x002e6e0000000200 */
[----:B------:R-:W-:Y:S05]  /*9810*/  MUFU.TANH R178, R10 ;  /* 0x0000000a00b27308 */ /* 0x000fea0000002400 */
[----:B------:R-:W-:-:S02]  /*9820*/  FMUL.FTZ R16, R16, c[0x0][0x2ec] ;  /* 0x0000bb0010107a20 */ /* 0x000fc40000410000 */
[----:B------:R-:W-:Y:S01]  /*9830*/  FMUL.FTZ R17, R17, c[0x0][0x2ec] ;  /* 0x0000bb0011117a20 */ /* 0x000fe20000410000 */
[----:B------:R-:W-:Y:S01]  /*9840*/  MUFU.TANH R55, R9 ;  /* 0x0000000900377308 */ /* 0x000fe20000002400 */
[----:B------:R-:W-:Y:S02]  /*9850*/  FMUL.FTZ R18, R18, c[0x0][0x2ec] ;  /* 0x0000bb0012127a20 */ /* 0x000fe40000410000 */
[----:B------:R-:W-:-:S05]  /*9860*/  FMUL.FTZ R19, R19, c[0x0][0x2ec] ;  /* 0x0000bb0013137a20 */ /* 0x000fca0000410000 */
[----:B------:R2:W-:Y:S08]  /*9870*/  MUFU.TANH R179, R11 ;  /* 0x0000000b00b37308 */ /* 0x0005f00000002400 */
[----:B------:R-:W1:Y:S01]  /*9880*/  MUFU.TANH R54, R45 ;  /* 0x0000002d00367308 */ /* 0x000e620000002400 */
[----:B--2---:R-:W-:Y:S07]  /*9890*/  HMMA.16816.F32 R8, R20, R42, RZ ;  /* 0x0000002a1408723c */ /* 0x004fee00000018ff */
[----:B------:R-:W2:Y:S08]  /*98a0*/  MUFU.TANH R52, R46 ;  /* 0x0000002e00347308 */ /* 0x000eb00000002400 */
[----:B------:R1:W1:Y:S08]  /*98b0*/  MUFU.TANH R175, R47 ;  /* 0x0000002f00af7308 */ /* 0x0002700000002400 */
[----:B------:R-:W2:Y:S01]  /*98c0*/  MUFU.TANH R81, R16 ;  /* 0x0000001000517308 */ /* 0x000ea20000002400 */
[----:B------:R-:W-:Y:S07]  /*98d0*/  HMMA.16816.F32 R8, R12, R34, R8 ;  /* 0x000000220c08723c */ /* 0x000fee0000001808 */
[----:B------:R-:W2:Y:S01]  /*98e0*/  MUFU.TANH R80, R17 ;  /* 0x0000001100507308 */ /* 0x000ea20000002400 */
[----:B-1----:R-:W-:Y:S07]  /*98f0*/  HMMA.16816.F32 R44, R20, R40, RZ ;  /* 0x00000028142c723c */ /* 0x002fee00000018ff */
[----:B------:R-:W1:Y:S01]  /*9900*/  MUFU.TANH R129, R18 ;  /* 0x0000001200817308 */ /* 0x000e620000002400 */
[----:B------:R-:W-:Y:S07]  /*9910*/  HMMA.16816.F32 R40, R24, R42, RZ ;  /* 0x0000002a1828723c */ /* 0x000fee00000018ff */
[----:B------:R1:W1:Y:S01]  /*9920*/  MUFU.TANH R117, R19 ;  /* 0x0000001300757308 */ /* 0x0002620000002400 */
[----:B------:R-:W-:Y:S01]  /*9930*/  FMUL.FTZ R235, R8, c[0x0][0x2ec] ;  /* 0x0000bb0008eb7a20 */ /* 0x000fe20000410000 */
[----:B------:R-:W-:Y:S01]  /*9940*/  IADD3 R8, R65, 0x1, RZ ;  /* 0x0000000141087810 */ /* 0x000fe20007ffe0ff */
[----:B------:R-:W-:-:S02]  /*9950*/  FMUL.FTZ R10, R10, c[0x0][0x2ec] ;  /* 0x0000bb000a0a7a20 */ /* 0x000fc40000410000 */
[----:B------:R-:W-:Y:S01]  /*9960*/  FMUL.FTZ R9, R9, c[0x0][0x2ec] ;  /* 0x0000bb0009097a20 */ /* 0x000fe20000410000 */
[C---:B------:R-:W-:Y:S01]  /*9970*/  ISETP.GE.AND P3, PT, R8.reuse, R207, PT ;  /* 0x000000cf0800720c */ /* 0x040fe20003f66270 */
[----:B------:R-:W-:Y:S01]  /*9980*/  FMUL.FTZ R11, R11, c[0x0][0x2ec] ;  /* 0x0000bb000b0b7a20 */ /* 0x000fe20000410000 */
[C---:B------:R-:W-:Y:S01]  /*9990*/  ISETP.GE.AND P5, PT, R8.reuse, R205, PT ;  /* 0x000000cd0800720c */ /* 0x040fe20003fa6270 */
[----:B------:R-:W-:Y:S01]  /*99a0*/  HMMA.16816.F32 R44, R12, R32, R44 ;  /* 0x000000200c2c723c */ /* 0x000fe2000000182c */
[----:B-1----:R-:W1:Y:S01]  /*99b0*/  LDSM.16.M88.4 R16, [R187] ;  /* 0x00000000bb10783b */ /* 0x002e620000000200 */
[C---:B------:R-:W-:Y:S01]  /*99c0*/  ISETP.GE.AND P4, PT, R8.reuse, R203, PT ;  /* 0x000000cb0800720c */ /* 0x040fe20003f86270 */
[----:B------:R-:W-:Y:S01]  /*99d0*/  MUFU.TANH R250, R10 ;  /* 0x0000000a00fa7308 */ /* 0x000fe20000002400 */
[C---:B------:R-:W-:Y:S02]  /*99e0*/  ISETP.GE.AND P6, PT, R8.reuse, R199, PT ;  /* 0x000000c70800720c */ /* 0x040fe40003fc6270 */
[----:B------:R-:W-:-:S02]  /*99f0*/  ISETP.LT.OR P3, PT, R8, R208, P3 ;  /* 0x000000d00800720c */ /* 0x000fc40001f61670 */
[----:B------:R-:W-:Y:S01]  /*9a00*/  HMMA.16816.F32 R40, R4, R34, R40 ;  /* 0x000000220428723c */ /* 0x000fe20000001828 */
[C---:B------:R-:W-:Y:S02]  /*9a10*/  ISETP.LT.OR P5, PT, R8.reuse, R206, P5 ;  /* 0x000000ce0800720c */ /* 0x040fe40002fa1670 */
[C---:B------:R-:W-:Y:S01]  /*9a20*/  ISETP.LT.OR P4, PT, R8.reuse, R204, P4 ;  /* 0x000000cc0800720c */ /* 0x040fe20002781670 */
[----:B------:R-:W-:Y:S01]  /*9a30*/  MUFU.TANH R236, R9 ;  /* 0x0000000900ec7308 */ /* 0x000fe20000002400 */
[----:B------:R-:W-:Y:S02]  /*9a40*/  ISETP.LT.OR P6, PT, R8, R202, P6 ;  /* 0x000000ca0800720c */ /* 0x000fe400037c1670 */
[----:B---3--:R-:W-:Y:S01]  /*9a50*/  FSEL R57, R57, -INF , !P5 ;  /* 0xff80000039397808 */ /* 0x008fe20006800000 */
[----:B------:R-:W-:Y:S01]  /*9a60*/  HMMA.16816.F32 R32, R24, R28, RZ ;  /* 0x0000001c1820723c */ /* 0x000fe200000018ff */
[----:B------:R-:W-:Y:S02]  /*9a70*/  FSEL R56, R56, -INF , !P4 ;  /* 0xff80000038387808 */ /* 0x000fe40006000000 */
[----:B------:R-:W-:Y:S01]  /*9a80*/  FSEL R64, R64, -INF , !P3 ;  /* 0xff80000040407808 */ /* 0x000fe20005800000 */
[----:B------:R1:W-:Y:S01]  /*9a90*/  MUFU.TANH R83, R11 ;  /* 0x0000000b00537308 */ /* 0x0003e20000002400 */
[----:B------:R-:W-:-:S02]  /*9aa0*/  ISETP.GE.AND P3, PT, R65, R199, PT ;  /* 0x000000c74100720c */ /* 0x000fc40003f66270 */
[----:B------:R-:W-:Y:S01]  /*9ab0*/  FSEL R115, R115, -INF , !P6 ;  /* 0xff80000073737808 */ /* 0x000fe20007000000 */
[----:B------:R-:W-:Y:S01]  /*9ac0*/  FMUL.FTZ R44, R44, c[0x0][0x2ec] ;  /* 0x0000bb002c2c7a20 */ /* 0x000fe20000410000 */
[----:B------:R-:W-:Y:S01]  /*9ad0*/  ISETP.LT.OR P3, PT, R65, R202, P3 ;  /* 0x000000ca4100720c */ /* 0x000fe20001f61670 */
[----:B------:R-:W-:Y:S02]  /*9ae0*/  FMUL.FTZ R45, R45, c[0x0][0x2ec] ;  /* 0x0000bb002d2d7a20 */ /* 0x000fe40000410000 */
[----:B------:R3:W2:Y:S01]  /*9af0*/  MUFU.TANH R231, R44 ;  /* 0x0000002c00e77308 */ /* 0x0006a20000002400 */
[----:B------:R-:W-:Y:S01]  /*9b00*/  FMUL.FTZ R46, R46, c[0x0][0x2ec] ;  /* 0x0000bb002e2e7a20 */ /* 0x000fe20000410000 */
[----:B------:R-:W-:Y:S01]  /*9b10*/  FSEL R116, R116, -INF , !P3 ;  /* 0xff80000074747808 */ /* 0x000fe20005800000 */
[----:B------:R-:W-:Y:S02]  /*9b20*/  FMUL.FTZ R47, R47, c[0x0][0x2ec] ;  /* 0x0000bb002f2f7a20 */ /* 0x000fe40000410000 */
[----:B------:R-:W-:-:S02]  /*9b30*/  FMUL.FTZ R40, R40, c[0x0][0x2ec] ;  /* 0x0000bb0028287a20 */ /* 0x000fc40000410000 */
[----:B------:R-:W-:Y:S01]  /*9b40*/  FMUL.FTZ R42, R42, c[0x0][0x2ec] ;  /* 0x0000bb002a2a7a20 */ /* 0x000fe20000410000 */
[----:B------:R-:W2:Y:S01]  /*9b50*/  MUFU.TANH R232, R45 ;  /* 0x0000002d00e87308 */ /* 0x000ea20000002400 */
[----:B------:R-:W-:Y:S02]  /*9b60*/  FMUL.FTZ R41, R41, c[0x0][0x2ec] ;  /* 0x0000bb0029297a20 */ /* 0x000fe40000410000 */
[----:B------:R-:W-:Y:S01]  /*9b70*/  FMUL.FTZ R43, R43, c[0x0][0x2ec] ;  /* 0x0000bb002b2b7a20 */ /* 0x000fe20000410000 */
[----:B-1----:R-:W-:Y:S01]  /*9b80*/  HMMA.16816.F32 R8, R4, R16, R32 ;  /* 0x000000100408723c */ /* 0x002fe20000001820 */
[----:B---3--:R-:W-:-:S03]  /*9b90*/  IADD3 R44, R65, 0x8, RZ ;  /* 0x00000008412c7810 */ /* 0x008fc60007ffe0ff */
[----:B------:R-:W1:Y:S01]  /*9ba0*/  MUFU.TANH R240, R46 ;  /* 0x0000002e00f07308 */ /* 0x000e620000002400 */
[----:B------:R-:W-:-:S03]  /*9bb0*/  ISETP.GE.AND P2, PT, R44, R207, PT ;  /* 0x000000cf2c00720c */ /* 0x000fc60003f46270 */
[----:B------:R-:W-:Y:S01]  /*9bc0*/  HMMA.16816.F32 R32, R20, R28, RZ ;  /* 0x0000001c1420723c */ /* 0x000fe200000018ff */
[C---:B------:R-:W-:Y:S02]  /*9bd0*/  ISETP.GE.AND P5, PT, R44.reuse, R205, PT ;  /* 0x000000cd2c00720c */ /* 0x040fe40003fa6270 */
[C---:B------:R-:W-:Y:S01]  /*9be0*/  ISETP.GE.AND P0, PT, R44.reuse, R203, PT ;  /* 0x000000cb2c00720c */ /* 0x040fe20003f06270 */
[----:B------:R3:W1:Y:S01]  /*9bf0*/  MUFU.TANH R239, R47 ;  /* 0x0000002f00ef7308 */ /* 0x0006620000002400 */
[C---:B------:R-:W-:Y:S02]  /*9c00*/  ISETP.GE.AND P4, PT, R44.reuse, R199, PT ;  /* 0x000000c72c00720c */ /* 0x040fe40003f86270 */
[C---:B------:R-:W-:Y:S02]  /*9c10*/  ISETP.LT.OR P2, PT, R44.reuse, R208, P2 ;  /* 0x000000d02c00720c */ /* 0x040fe40001741670 */
[C---:B------:R-:W-:Y:S02]  /*9c20*/  ISETP.LT.OR P5, PT, R44.reuse, R206, P5 ;  /* 0x000000ce2c00720c */ /* 0x040fe40002fa1670 */
[C---:B------:R-:W-:Y:S01]  /*9c30*/  ISETP.LT.OR P0, PT, R44.reuse, R204, P0 ;  /* 0x000000cc2c00720c */ /* 0x040fe20000701670 */
[----:B------:R-:W1:Y:S01]  /*9c40*/  MUFU.TANH R82, R40 ;  /* 0x0000002800527308 */ /* 0x000e620000002400 */
[----:B------:R-:W-:-:S02]  /*9c50*/  ISETP.LT.OR P4, PT, R44, R202, P4 ;  /* 0x000000ca2c00720c */ /* 0x000fc40002781670 */
[----:B------:R-:W-:Y:S01]  /*9c60*/  IADD3 R28, R65, 0x9, RZ ;  /* 0x00000009411c7810 */ /* 0x000fe20007ffe0ff */
[----:B------:R-:W-:Y:S01]  /*9c70*/  FMUL.FTZ R8, R8, c[0x0][0x2ec] ;  /* 0x0000bb0008087a20 */ /* 0x000fe20000410000 */
[----:B------:R-:W-:Y:S01]  /*9c80*/  FSEL R109, R109, -INF , !P0 ;  /* 0xff8000006d6d7808 */ /* 0x000fe20004000000 */
[----:B------:R-:W-:Y:S01]  /*9c90*/  FMUL.FTZ R9, R9, c[0x0][0x2ec] ;  /* 0x0000bb0009097a20 */ /* 0x000fe20000410000 */
[----:B----4-:R-:W-:Y:S01]  /*9ca0*/  FSEL R108, R108, -INF , !P4 ;  /* 0xff8000006c6c7808 */ /* 0x010fe20006000000 */
[----:B---3--:R-:W-:Y:S01]  /*9cb0*/  HMMA.16816.F32 R44, R20, R30, RZ ;  /* 0x0000001e142c723c */ /* 0x008fe200000018ff */
[----:B------:R-:W-:Y:S01]  /*9cc0*/  FMUL.FTZ R10, R10, c[0x0][0x2ec] ;  /* 0x0000bb000a0a7a20 */ /* 0x000fe20000410000 */
[----:B------:R-:W3:Y:S01]  /*9cd0*/  MUFU.TANH R130, R42 ;  /* 0x0000002a00827308 */ /* 0x000ee20000002400 */
[----:B------:R-:W-:Y:S01]  /*9ce0*/  FMUL.FTZ R11, R11, c[0x0][0x2ec] ;  /* 0x0000bb000b0b7a20 */ /* 0x000fe20000410000 */
[C---:B------:R-:W-:Y:S02]  /*9cf0*/  ISETP.GE.AND P3, PT, R28.reuse, R207, PT ;  /* 0x000000cf1c00720c */ /* 0x040fe40003f66270 */
[----:B------:R-:W-:-:S02]  /*9d00*/  ISETP.GE.AND P6, PT, R28, R205, PT ;  /* 0x000000cd1c00720c */ /* 0x000fc40003fc6270 */
[----:B------:R-:W-:Y:S01]  /*9d10*/  HMMA.16816.F32 R32, R12, R16, R32 ;  /* 0x000000100c20723c */ /* 0x000fe20000001820 */
[C---:B------:R-:W-:Y:S01]  /*9d20*/  ISETP.GE.AND P0, PT, R28.reuse, R203, PT ;  /* 0x000000cb1c00720c */ /* 0x040fe20003f06270 */
[----:B------:R-:W4:Y:S01]  /*9d30*/  MUFU.TANH R85, R41 ;  /* 0x0000002900557308 */ /* 0x000f220000002400 */
[C---:B------:R-:W-:Y:S02]  /*9d40*/  ISETP.GE.AND P4, PT, R28.reuse, R199, PT ;  /* 0x000000c71c00720c */ /* 0x040fe40003f86270 */
[C---:B------:R-:W-:Y:S02]  /*9d50*/  ISETP.LT.OR P3, PT, R28.reuse, R208, P3 ;  /* 0x000000d01c00720c */ /* 0x040fe40001f61670 */
[C---:B------:R-:W-:Y:S02]  /*9d60*/  ISETP.LT.OR P6, PT, R28.reuse, R206, P6 ;  /* 0x000000ce1c00720c */ /* 0x040fe400037c1670 */
[C---:B------:R-:W-:Y:S01]  /*9d70*/  ISETP.LT.OR P0, PT, R28.reuse, R204, P0 ;  /* 0x000000cc1c00720c */ /* 0x040fe20000701670 */
[----:B------:R1:W1:Y:S01]  /*9d80*/  MUFU.TANH R167, R43 ;  /* 0x0000002b00a77308 */ /* 0x0002620000002400 */
[----:B------:R-:W-:-:S02]  /*9d90*/  ISETP.LT.OR P4, PT, R28, R202, P4 ;  /* 0x000000ca1c00720c */ /* 0x000fc40002781670 */
[----:B------:R-:W-:Y:S02]  /*9da0*/  IADD3 R28, R65, 0x10, RZ ;  /* 0x00000010411c7810 */ /* 0x000fe40007ffe0ff */
[----:B------:R-:W-:Y:S02]  /*9db0*/  FSEL R71, R71, -INF , !P2 ;  /* 0xff80000047477808 */ /* 0x000fe40005000000 */
[----:B------:R-:W-:Y:S01]  /*9dc0*/  FSEL R60, R60, -INF , !P5 ;  /* 0xff8000003c3c7808 */ /* 0x000fe20006800000 */
[----:B------:R-:W-:Y:S01]  /*9dd0*/  MUFU.TANH R87, R8 ;  /* 0x0000000800577308 */ /* 0x000fe20000002400 */
[----:B------:R-:W-:Y:S02]  /*9de0*/  FSEL R70, R70, -INF , !P3 ;  /* 0xff80000046467808 */ /* 0x000fe40005800000 */
[----:B------:R-:W-:Y:S02]  /*9df0*/  FSEL R59, R59, -INF , !P6 ;  /* 0xff8000003b3b7808 */ /* 0x000fe40007000000 */
[----:B------:R-:W-:Y:S01]  /*9e00*/  ISETP.GE.AND P2, PT, R28, R207, PT ;  /* 0x000000cf1c00720c */ /* 0x000fe20003f46270 */
[----:B------:R-:W-:Y:S01]  /*9e10*/  FMUL.FTZ R32, R32, c[0x0][0x2ec] ;  /* 0x0000bb0020207a20 */ /* 0x000fe20000410000 */
[C---:B------:R-:W-:Y:S01]  /*9e20*/  ISETP.GE.AND P5, PT, R28.reuse, R205, PT ;  /* 0x000000cd1c00720c */ /* 0x040fe20003fa6270 */
[----:B------:R-:W-:Y:S01]  /*9e30*/  MUFU.TANH R90, R9 ;  /* 0x00000009005a7308 */ /* 0x000fe20000002400 */
[----:B-1----:R-:W-:Y:S01]  /*9e40*/  HMMA.16816.F32 R40, R24, R30, RZ ;  /* 0x0000001e1828723c */ /* 0x002fe200000018ff */
[C---:B------:R-:W-:Y:S01]  /*9e50*/  ISETP.GE.AND P3, PT, R28.reuse, R203, PT ;  /* 0x000000cb1c00720c */ /* 0x040fe20003f66270 */
[----:B------:R-:W-:Y:S01]  /*9e60*/  FMUL.FTZ R33, R33, c[0x0][0x2ec] ;  /* 0x0000bb0021217a20 */ /* 0x000fe20000410000 */
[----:B------:R-:W-:Y:S01]  /*9e70*/  ISETP.GE.AND P6, PT, R28, R199, PT ;  /* 0x000000c71c00720c */ /* 0x000fe20003fc6270 */
[----:B------:R-:W-:Y:S01]  /*9e80*/  FMUL.FTZ R34, R34, c[0x0][0x2ec] ;  /* 0x0000bb0022227a20 */ /* 0x000fe20000410000 */
[C---:B------:R-:W-:Y:S01]  /*9e90*/  ISETP.LT.OR P2, PT, R28.reuse, R208, P2 ;  /* 0x000000d01c00720c */ /* 0x040fe20001741670 */
[----:B------:R-:W-:Y:S01]  /*9ea0*/  FMUL.FTZ R248, R35, c[0x0][0x2ec] ;  /* 0x0000bb0023f87a20 */ /* 0x000fe20000410000 */
[----:B------:R-:W-:Y:S01]  /*9eb0*/  MUFU.TANH R84, R10 ;  /* 0x0000000a00547308 */ /* 0x000fe20000002400 */
[----:B------:R-:W-:-:S02]  /*9ec0*/  ISETP.LT.OR P5, PT, R28, R206, P5 ;  /* 0x000000ce1c00720c */ /* 0x000fc40002fa1670 */
[C---:B------:R-:W-:Y:S02]  /*9ed0*/  ISETP.LT.OR P3, PT, R28.reuse, R204, P3 ;  /* 0x000000cc1c00720c */ /* 0x040fe40001f61670 */
[----:B------:R-:W-:Y:S02]  /*9ee0*/  ISETP.LT.OR P6, PT, R28, R202, P6 ;  /* 0x000000ca1c00720c */ /* 0x000fe400037c1670 */
[----:B------:R-:W-:Y:S01]  /*9ef0*/  HMMA.16816.F32 R28, R12, R18, R44 ;  /* 0x000000120c1c723c */ /* 0x000fe2000000182c */
[----:B------:R1:W-:Y:S01]  /*9f00*/  MUFU.TANH R86, R11 ;  /* 0x0000000b00567308 */ /* 0x0003e20000002400 */
[----:B------:R-:W-:Y:S02]  /*9f10*/  IADD3 R17, R65, 0x11, RZ ;  /* 0x0000001141117810 */ /* 0x000fe40007ffe0ff */
[----:B-----5:R-:W-:Y:S02]  /*9f20*/  FSEL R128, R128, -INF , !P0 ;  /* 0xff80000080807808 */ /* 0x020fe40004000000 */
[----:B------:R-:W-:-:S02]  /*9f30*/  ISETP.GE.AND P0, PT, R17, R207, PT ;  /* 0x000000cf1100720c */ /* 0x000fc40003f06270 */
[----:B------:R-:W-:Y:S01]  /*9f40*/  FSEL R120, R120, -INF , !P4 ;  /* 0xff80000078787808 */ /* 0x000fe20006000000 */
[----:B------:R-:W-:Y:S01]  /*9f50*/  MUFU.TANH R88, R32 ;  /* 0x0000002000587308 */ /* 0x000fe20000002400 */
[C---:B------:R-:W-:Y:S02]  /*9f60*/  ISETP.LT.OR P0, PT, R17.reuse, R208, P0 ;  /* 0x000000d01100720c */ /* 0x040fe40000701670 */
[----:B------:R-:W-:Y:S02]  /*9f70*/  FSEL R72, R72, -INF , !P2 ;  /* 0xff80000048487808 */ /* 0x000fe40005000000 */
[C---:B------:R-:W-:Y:S02]  /*9f80*/  ISETP.GE.AND P4, PT, R17.reuse, R205, PT ;  /* 0x000000cd1100720c */ /* 0x040fe40003f86270 */
[----:B------:R-:W-:Y:S01]  /*9f90*/  ISETP.GE.AND P2, PT, R17, R203, PT ;  /* 0x000000cb1100720c */ /* 0x000fe20003f46270 */
[----:B-1----:R-:W1:Y:S01]  /*9fa0*/  LDSM.16.M88.4 R8, [R195+0x3400] ;  /* 0x00340000c308783b */ /* 0x002e620000000200 */
[----:B------:R-:W-:Y:S01]  /*9fb0*/  MUFU.TANH R89, R33 ;  /* 0x0000002100597308 */ /* 0x000fe20000002400 */
[----:B------:R-:W-:-:S02]  /*9fc0*/  FSEL R73, R73, -INF , !P0 ;  /* 0xff80000049497808 */ /* 0x000fc40004000000 */
[C---:B------:R-:W-:Y:S02]  /*9fd0*/  ISETP.GE.AND P0, PT, R17.reuse, R199, PT ;  /* 0x000000c71100720c */ /* 0x040fe40003f06270 */
[C---:B------:R-:W-:Y:S01]  /*9fe0*/  ISETP.LT.OR P4, PT, R17.reuse, R206, P4 ;  /* 0x000000ce1100720c */ /* 0x040fe20002781670 */
[----:B------:R-:W-:Y:S01]  /*9ff0*/  FMUL.FTZ R28, R28, c[0x0][0x2ec] ;  /* 0x0000bb001c1c7a20 */ /* 0x000fe20000410000 */
[----:B------:R-:W-:Y:S01]  /*a000*/  ISETP.LT.OR P2, PT, R17, R204, P2 ;  /* 0x000000cc1100720c */ /* 0x000fe20001741670 */
[----:B------:R5:W-:Y:S01]  /*a010*/  MUFU.TANH R249, R34 ;  /* 0x0000002200f97308 */ /* 0x000be20000002400 */
[----:B------:R-:W-:Y:S01]  /*a020*/  IADD3 R16, R65, 0x18, RZ ;  /* 0x0000001841107810 */ /* 0x000fe20007ffe0ff */
[----:B------:R-:W-:Y:S01]  /*a030*/  FMUL.FTZ R30, R30, c[0x0][0x2ec] ;  /* 0x0000bb001e1e7a20 */ /* 0x000fe20000410000 */
[----:B------:R-:W-:Y:S01]  /*a040*/  ISETP.LT.OR P0, PT, R17, R202, P0 ;  /* 0x000000ca1100720c */ /* 0x000fe20000701670 */
[----:B------:R-:W-:Y:S01]  /*a050*/  FMUL.FTZ R29, R29, c[0x0][0x2ec] ;  /* 0x0000bb001d1d7a20 */ /* 0x000fe20000410000 */
[----:B------:R-:W-:Y:S01]  /*a060*/  FSEL R62, R62, -INF , !P5 ;  /* 0xff8000003e3e7808 */ /* 0x000fe20006800000 */
[----:B------:R-:W-:Y:S01]  /*a070*/  FMUL.FTZ R31, R31, c[0x0][0x2ec] ;  /* 0x0000bb001f1f7a20 */ /* 0x000fe20000410000 */
[----:B------:R-:W-:Y:S01]  /*a080*/  FSEL R61, R61, -INF , !P4 ;  /* 0xff8000003d3d7808 */ /* 0x000fe20006000000 */
[----:B------:R1:W-:Y:S01]  /*a090*/  MUFU.TANH R252, R28 ;  /* 0x0000001c00fc7308 */ /* 0x0003e20000002400 */
[----:B------:R-:W-:-:S02]  /*a0a0*/  FSEL R166, R166, -INF , !P3 ;  /* 0xff800000a6a67808 */ /* 0x000fc40005800000 */
[----:B------:R-:W-:Y:S02]  /*a0b0*/  FSEL R121, R121, -INF , !P2 ;  /* 0xff80000079797808 */ /* 0x000fe40005000000 */
[----:B------:R-:W-:Y:S02]  /*a0c0*/  IADD3 R44, R65, 0x19, RZ ;  /* 0x00000019412c7810 */ /* 0x000fe40007ffe0ff */
[C---:B------:R-:W-:Y:S01]  /*a0d0*/  ISETP.GE.AND P5, PT, R16.reuse, R207, PT ;  /* 0x000000cf1000720c */ /* 0x040fe20003fa6270 */
[----:B-----5:R-:W-:Y:S01]  /*a0e0*/  HMMA.16816.F32 R32, R4, R18, R40 ;  /* 0x000000120420723c */ /* 0x020fe20000001828 */
[----:B------:R-:W5:Y:S01]  /*a0f0*/  LDSM.16.M88.4 R40, [R186] ;  /* 0x00000000ba28783b */ /* 0x000f620000000200 */
[C---:B------:R-:W-:Y:S01]  /*a100*/  ISETP.GE.AND P4, PT, R16.reuse, R205, PT ;  /* 0x000000cd1000720c */ /* 0x040fe20003f86270 */
[----:B------:R-:W-:Y:S01]  /*a110*/  MUFU.TANH R247, R30 ;  /* 0x0000001e00f77308 */ /* 0x000fe20000002400 */
[C---:B------:R-:W-:Y:S02]  /*a120*/  ISETP.GE.AND P3, PT, R16.reuse, R203, PT ;  /* 0x000000cb1000720c */ /* 0x040fe40003f66270 */
[----:B------:R-:W-:-:S02]  /*a130*/  ISETP.GE.AND P2, PT, R16, R199, PT ;  /* 0x000000c71000720c */ /* 0x000fc40003f46270 */
[----:B------:R-:W-:Y:S02]  /*a140*/  FSEL R39, R39, -INF , !P6 ;  /* 0xff80000027277808 */ /* 0x000fe40007000000 */
[----:B------:R-:W-:Y:S01]  /*a150*/  FSEL R38, R38, -INF , !P0 ;  /* 0xff80000026267808 */ /* 0x000fe20004000000 */
[----:B------:R-:W-:Y:S01]  /*a160*/  MUFU.TANH R91, R29 ;  /* 0x0000001d005b7308 */ /* 0x000fe20000002400 */
[C---:B------:R-:W-:Y:S02]  /*a170*/  ISETP.GE.AND P6, PT, R44.reuse, R207, PT ;  /* 0x000000cf2c00720c */ /* 0x040fe40003fc6270 */
[----:B------:R-:W-:Y:S02]  /*a180*/  ISETP.GE.AND P0, PT, R44, R205, PT ;  /* 0x000000cd2c00720c */ /* 0x000fe40003f06270 */
[C---:B------:R-:W-:Y:S02]  /*a190*/  ISETP.LT.OR P5, PT, R16.reuse, R208, P5 ;  /* 0x000000d01000720c */ /* 0x040fe40002fa1670 */
[C---:B------:R-:W-:Y:S01]  /*a1a0*/  ISETP.LT.OR P4, PT, R16.reuse, R206, P4 ;  /* 0x000000ce1000720c */ /* 0x040fe20002781670 */
[----:B------:R2:W-:Y:S01]  /*a1b0*/  MUFU.TANH R246, R31 ;  /* 0x0000001f00f67308 */ /* 0x0005e20000002400 */
[----:B------:R-:W-:-:S02]  /*a1c0*/  ISETP.LT.OR P3, PT, R16, R204, P3 ;  /* 0x000000cc1000720c */ /* 0x000fc40001f61670 */
[----:B------:R-:W-:Y:S02]  /*a1d0*/  ISETP.LT.OR P2, PT, R16, R202, P2 ;  /* 0x000000ca1000720c */ /* 0x000fe40001741670 */
[----:B-1----:R-:W-:Y:S01]  /*a1e0*/  HMMA.16816.F32 R16, R24, R8, RZ ;  /* 0x000000081810723c */ /* 0x002fe200000018ff */
[----:B------:R-:W-:Y:S01]  /*a1f0*/  ISETP.LT.OR P6, PT, R44, R208, P6 ;  /* 0x000000d02c00720c */ /* 0x000fe200037c1670 */
[----:B------:R-:W-:Y:S01]  /*a200*/  FMUL.FTZ R32, R32, c[0x0][0x2ec] ;  /* 0x0000bb0020207a20 */ /* 0x000fe20000410000 */
[----:B------:R-:W-:Y:S01]  /*a210*/  ISETP.LT.OR P0, PT, R44, R206, P0 ;  /* 0x000000ce2c00720c */ /* 0x000fe20000701670 */
[----:B------:R-:W-:Y:S01]  /*a220*/  FMUL.FTZ R34, R34, c[0x0][0x2ec] ;  /* 0x0000bb0022227a20 */ /* 0x000fe20000410000 */
[----:B------:R-:W-:Y:S01]  /*a230*/  IADD3 R28, R65, 0x20, RZ ;  /* 0x00000020411c7810 */ /* 0x000fe20007ffe0ff */
[----:B------:R-:W-:Y:S01]  /*a240*/  FMUL.FTZ R33, R33, c[0x0][0x2ec] ;  /* 0x0000bb0021217a20 */ /* 0x000fe20000410000 */
[----:B------:R-:W-:Y:S01]  /*a250*/  FSEL R75, R75, -INF , !P5 ;  /* 0xff8000004b4b7808 */ /* 0x000fe20006800000 */
[----:B------:R-:W-:Y:S01]  /*a260*/  FMUL.FTZ R35, R35, c[0x0][0x2ec] ;  /* 0x0000bb0023237a20 */ /* 0x000fe20000410000 */
        /* <DEDUP_REMOVED lines=9> */
[C---:B------:R-:W-:Y:S01]  /*a300*/  ISETP.LT.OR P5, PT, R28.reuse, R208, P5 ;  /* 0x000000d01c00720c */ /* 0x040fe20002fa1670 */
[----:B-----5:R-:W-:Y:S01]  /*a310*/  HMMA.16816.F32 R16, R4, R40, R16 ;  /* 0x000000280410723c */ /* 0x020fe20000001810 */
[C---:B------:R-:W-:Y:S01]  /*a320*/  ISETP.LT.OR P4, PT, R28.reuse, R206, P4 ;  /* 0x000000ce1c00720c */ /* 0x040fe20002781670 */
[----:B------:R-:W-:Y:S01]  /*a330*/  MUFU.TANH R94, R33 ;  /* 0x00000021005e7308 */ /* 0x000fe20000002400 */
[----:B------:R-:W-:-:S02]  /*a340*/  ISETP.LT.OR P6, PT, R28, R204, P6 ;  /* 0x000000cc1c00720c */ /* 0x000fc400037c1670 */
[----:B------:R-:W-:Y:S02]  /*a350*/  ISETP.LT.OR P0, PT, R28, R202, P0 ;  /* 0x000000ca1c00720c */ /* 0x000fe40000701670 */
[----:B------:R-:W-:Y:S01]  /*a360*/  FSEL R122, R122, -INF , !P3 ;  /* 0xff8000007a7a7808 */ /* 0x000fe20005800000 */
[----:B--2---:R-:W-:Y:S01]  /*a370*/  HMMA.16816.F32 R28, R20, R8, RZ ;  /* 0x00000008141c723c */ /* 0x004fe200000018ff */
[----:B------:R-:W-:Y:S01]  /*a380*/  FSEL R37, R37, -INF , !P2 ;  /* 0xff80000025257808 */ /* 0x000fe20005000000 */
[----:B------:R1:W-:Y:S01]  /*a390*/  MUFU.TANH R96, R35 ;  /* 0x0000002300607308 */ /* 0x0003e20000002400 */
[C---:B------:R-:W-:Y:S02]  /*a3a0*/  ISETP.GE.AND P3, PT, R44.reuse, R203, PT ;  /* 0x000000cb2c00720c */ /* 0x040fe40003f66270 */
[C---:B------:R-:W-:Y:S02]  /*a3b0*/  ISETP.GE.AND P2, PT, R44.reuse, R199, PT ;  /* 0x000000c72c00720c */ /* 0x040fe40003f46270 */
[----:B------:R-:W-:-:S02]  /*a3c0*/  ISETP.LT.OR P3, PT, R44, R204, P3 ;  /* 0x000000cc2c00720c */ /* 0x000fc40001f61670 */
[----:B------:R-:W-:Y:S01]  /*a3d0*/  ISETP.LT.OR P2, PT, R44, R202, P2 ;  /* 0x000000ca2c00720c */ /* 0x000fe20001741670 */
[----:B------:R-:W2:Y:S01]  /*a3e0*/  MUFU.TANH R235, R235 ;  /* 0x000000eb00eb7308 */ /* 0x000ea20000002400 */
[----:B------:R-:W-:Y:S02]  /*a3f0*/  IADD3 R44, R65, 0x21, RZ ;  /* 0x00000021412c7810 */ /* 0x000fe40007ffe0ff */
[----:B------:R-:W-:Y:S02]  /*a400*/  FSEL R172, R172, -INF , !P3 ;  /* 0xff800000acac7808 */ /* 0x000fe40005800000 */
[----:B------:R-:W-:Y:S01]  /*a410*/  FSEL R165, R165, -INF , !P2 ;  /* 0xff800000a5a57808 */ /* 0x000fe20005000000 */
[----:B------:R-:W-:Y:S01]  /*a420*/  FMUL.FTZ R16, R16, c[0x0][0x2ec] ;  /* 0x0000bb0010107a20 */ /* 0x000fe20000410000 */
[----:B------:R-:W-:Y:S01]  /*a430*/  FSEL R76, R76, -INF , !P5 ;  /* 0xff8000004c4c7808 */ /* 0x000fe20006800000 */
[----:B------:R-:W-:Y:S01]  /*a440*/  FMUL.FTZ R17, R17, c[0x0][0x2ec] ;  /* 0x0000bb0011117a20 */ /* 0x000fe20000410000 */
[----:B------:R-:W-:Y:S01]  /*a450*/  ISETP.GE.AND P3, PT, R44, R207, PT ;  /* 0x000000cf2c00720c */ /* 0x000fe20003f66270 */
[----:B------:R-:W-:Y:S01]  /*a460*/  FMUL.FTZ R18, R18, c[0x0][0x2ec] ;  /* 0x0000bb0012127a20 */ /* 0x000fe20000410000 */
[C---:B------:R-:W-:Y:S01]  /*a470*/  ISETP.GE.AND P2, PT, R44.reuse, R205, PT ;  /* 0x000000cd2c00720c */ /* 0x040fe20003f46270 */
[----:B------:R-:W-:Y:S01]  /*a480*/  FMUL.FTZ R19, R19, c[0x0][0x2ec] ;  /* 0x0000bb0013137a20 */ /* 0x000fe20000410000 */
[C---:B------:R-:W-:Y:S01]  /*a490*/  ISETP.GE.AND P5, PT, R44.reuse, R203, PT ;  /* 0x000000cb2c00720c */ /* 0x040fe20003fa6270 */
[----:B-1----:R-:W-:Y:S01]  /*a4a0*/  HMMA.16816.F32 R32, R12, R40, R28 ;  /* 0x000000280c20723c */ /* 0x002fe2000000181c */
[C---:B------:R-:W-:Y:S01]  /*a4b0*/  ISETP.LT.OR P3, PT, R44.reuse, R208, P3 ;  /* 0x000000d02c00720c */ /* 0x040fe20001f61670 */
[----:B------:R-:W-:Y:S01]  /*a4c0*/  MUFU.TANH R95, R16 ;  /* 0x00000010005f7308 */ /* 0x000fe20000002400 */
[----:B------:R-:W-:-:S02]  /*a4d0*/  ISETP.LT.OR P2, PT, R44, R206, P2 ;  /* 0x000000ce2c00720c */ /* 0x000fc40001741670 */
[----:B------:R-:W-:Y:S02]  /*a4e0*/  ISETP.LT.OR P5, PT, R44, R204, P5 ;  /* 0x000000cc2c00720c */ /* 0x000fe40002fa1670 */
[----:B------:R-:W-:Y:S01]  /*a4f0*/  IADD3 R8, R65, 0x28, RZ ;  /* 0x0000002841087810 */ /* 0x000fe20007ffe0ff */
[----:B------:R-:W-:Y:S01]  /*a500*/  HMMA.16816.F32 R28, R20, R10, RZ ;  /* 0x0000000a141c723c */ /* 0x000fe200000018ff */
[----:B------:R-:W-:Y:S01]  /*a510*/  FSEL R77, R77, -INF , !P3 ;  /* 0xff8000004d4d7808 */ /* 0x000fe20005800000 */
[----:B------:R-:W-:Y:S01]  /*a520*/  MUFU.TANH R99, R17 ;  /* 0x0000001100637308 */ /* 0x000fe20000002400 */
[----:B------:R-:W-:Y:S02]  /*a530*/  FSEL R69, R69, -INF , !P4 ;  /* 0xff80000045457808 */ /* 0x000fe40006000000 */
[----:B------:R-:W-:Y:S02]  /*a540*/  FSEL R68, R68, -INF , !P2 ;  /* 0xff80000044447808 */ /* 0x000fe40005000000 */
[----:B------:R-:W-:-:S02]  /*a550*/  FSEL R171, R171, -INF , !P6 ;  /* 0xff800000abab7808 */ /* 0x000fc40007000000 */
[----:B------:R-:W-:Y:S01]  /*a560*/  FSEL R54, R54, -INF , !P5 ;  /* 0xff80000036367808 */ /* 0x000fe20006800000 */
[----:B------:R-:W-:Y:S01]  /*a570*/  MUFU.TANH R97, R18 ;  /* 0x0000001200617308 */ /* 0x000fe20000002400 */
[----:B------:R-:W-:Y:S02]  /*a580*/  ISETP.GE.AND P3, PT, R44, R199, PT ;  /* 0x000000c72c00720c */ /* 0x000fe40003f66270 */
[C---:B------:R-:W-:Y:S02]  /*a590*/  ISETP.GE.AND P4, PT, R8.reuse, R207, PT ;  /* 0x000000cf0800720c */ /* 0x040fe40003f86270 */
[----:B------:R-:W-:Y:S01]  /*a5a0*/  ISETP.GE.AND P2, PT, R8, R205, PT ;  /* 0x000000cd0800720c */ /* 0x000fe20003f46270 */
[----:B------:R-:W-:Y:S01]  /*a5b0*/  FMUL.FTZ R32, R32, c[0x0][0x2ec] ;  /* 0x0000bb0020207a20 */ /* 0x000fe20000410000 */
[C---:B------:R-:W-:Y:S01]  /*a5c0*/  ISETP.GE.AND P6, PT, R8.reuse, R203, PT ;  /* 0x000000cb0800720c */ /* 0x040fe20003fc6270 */
[----:B------:R1:W-:Y:S01]  /*a5d0*/  MUFU.TANH R98, R19 ;  /* 0x0000001300627308 */ /* 0x0003e20000002400 */
[----:B------:R-:W-:Y:S01]  /*a5e0*/  ISETP.GE.AND P5, PT, R8, R199, PT ;  /* 0x000000c70800720c */ /* 0x000fe20003fa6270 */
[----:B------:R-:W-:Y:S01]  /*a5f0*/  FMUL.FTZ R33, R33, c[0x0][0x2ec] ;  /* 0x0000bb0021217a20 */ /* 0x000fe20000410000 */
[----:B------:R-:W-:Y:S01]  /*a600*/  ISETP.LT.OR P3, PT, R44, R202, P3 ;  /* 0x000000ca2c00720c */ /* 0x000fe20001f61670 */
[----:B------:R-:W-:Y:S01]  /*a610*/  FMUL.FTZ R34, R34, c[0x0][0x2ec] ;  /* 0x0000bb0022227a20 */ /* 0x000fe20000410000 */
[C---:B------:R-:W-:Y:S01]  /*a620*/  ISETP.LT.OR P4, PT, R8.reuse, R208, P4 ;  /* 0x000000d00800720c */ /* 0x040fe20002781670 */
[----:B------:R-:W-:Y:S01]  /*a630*/  HMMA.16816.F32 R28, R12, R42, R28 ;  /* 0x0000002a0c1c723c */ /* 0x000fe2000000181c */
[C---:B------:R-:W-:Y:S01]  /*a640*/  ISETP.LT.OR P2, PT, R8.reuse, R206, P2 ;  /* 0x000000ce0800720c */ /* 0x040fe20001741670 */
[----:B------:R-:W-:Y:S01]  /*a650*/  LDSM.16.M88.4 R44, [R195+0x3c00] ;  /* 0x003c0000c32c783b */ /* 0x000fe20000000200 */
[C---:B------:R-:W-:Y:S01]  /*a660*/  ISETP.LT.OR P6, PT, R8.reuse, R204, P6 ;  /* 0x000000cc0800720c */ /* 0x040fe200037c1670 */
[----:B------:R5:W-:Y:S01]  /*a670*/  MUFU.TANH R245, R32 ;  /* 0x0000002000f57308 */ /* 0x000be20000002400 */
[----:B------:R-:W-:Y:S01]  /*a680*/  ISETP.LT.OR P5, PT, R8, R202, P5 ;  /* 0x000000ca0800720c */ /* 0x000fe20002fa1670 */
[----:B------:R-:W-:Y:S01]  /*a690*/  FMUL.FTZ R35, R35, c[0x0][0x2ec] ;  /* 0x0000bb0023237a20 */ /* 0x000fe20000410000 */
[----:B------:R-:W-:-:S02]  /*a6a0*/  IADD3 R8, R65, 0x29, RZ ;  /* 0x0000002941087810 */ /* 0x000fc40007ffe0ff */
[----:B------:R-:W-:Y:S01]  /*a6b0*/  FSEL R52, R52, -INF , !P0 ;  /* 0xff80000034347808 */ /* 0x000fe20004000000 */
[----:B-1----:R-:W1:Y:S01]  /*a6c0*/  LDSM.16.M88.4 R16, [R195+0x3800] ;  /* 0x00380000c310783b */ /* 0x002e620000000200 */
[----:B------:R-:W-:Y:S01]  /*a6d0*/  FSEL R175, R175, -INF , !P3 ;  /* 0xff800000afaf7808 */ /* 0x000fe20005800000 */
[----:B------:R-:W-:Y:S01]  /*a6e0*/  MUFU.TANH R244, R33 ;  /* 0x0000002100f47308 */ /* 0x000fe20000002400 */
[----:B------:R-:W-:Y:S02]  /*a6f0*/  FSEL R53, R53, -INF , !P6 ;  /* 0xff80000035357808 */ /* 0x000fe40007000000 */
[----:B------:R-:W-:Y:S02]  /*a700*/  FSEL R178, R178, -INF , !P5 ;  /* 0xff800000b2b27808 */ /* 0x000fe40006800000 */
[C---:B------:R-:W-:Y:S02]  /*a710*/  ISETP.GE.AND P0, PT, R8.reuse, R207, PT ;  /* 0x000000cf0800720c */ /* 0x040fe40003f06270 */
[C---:B------:R-:W-:Y:S01]  /*a720*/  ISETP.GE.AND P3, PT, R8.reuse, R205, PT ;  /* 0x000000cd0800720c */ /* 0x040fe20003f66270 */
[----:B------:R-:W-:Y:S01]  /*a730*/  MUFU.TANH R242, R34 ;  /* 0x0000002200f27308 */ /* 0x000fe20000002400 */
[----:B------:R-:W-:-:S02]  /*a740*/  ISETP.GE.AND P6, PT, R8, R203, PT ;  /* 0x000000cb0800720c */ /* 0x000fc40003fc6270 */
[----:B------:R-:W-:Y:S01]  /*a750*/  ISETP.GE.AND P5, PT, R8, R199, PT ;  /* 0x000000c70800720c */ /* 0x000fe20003fa6270 */
[----:B------:R-:W-:Y:S01]  /*a760*/  FMUL.FTZ R28, R28, c[0x0][0x2ec] ;  /* 0x0000bb001c1c7a20 */ /* 0x000fe20000410000 */
[----:B------:R-:W-:Y:S01]  /*a770*/  ISETP.LT.OR P0, PT, R8, R208, P0 ;  /* 0x000000d00800720c */ /* 0x000fe20000701670 */
[----:B------:R-:W-:Y:S01]  /*a780*/  FMUL.FTZ R30, R30, c[0x0][0x2ec] ;  /* 0x0000bb001e1e7a20 */ /* 0x000fe20000410000 */
[C---:B------:R-:W-:Y:S01]  /*a790*/  ISETP.LT.OR P3, PT, R8.reuse, R206, P3 ;  /* 0x000000ce0800720c */ /* 0x040fe20001f61670 */
[----:B------:R1:W-:Y:S01]  /*a7a0*/  MUFU.TANH R243, R28 ;  /* 0x0000001c00f37308 */ /* 0x0003e20000002400 */
[C---:B------:R-:W-:Y:S01]  /*a7b0*/  ISETP.LT.OR P6, PT, R8.reuse, R204, P6 ;  /* 0x000000cc0800720c */ /* 0x040fe200037c1670 */
[----:B------:R-:W-:Y:S01]  /*a7c0*/  FMUL.FTZ R29, R29, c[0x0][0x2ec] ;  /* 0x0000bb001d1d7a20 */ /* 0x000fe20000410000 */
[----:B------:R-:W-:Y:S01]  /*a7d0*/  ISETP.LT.OR P5, PT, R8, R202, P5 ;  /* 0x000000ca0800720c */ /* 0x000fe20002fa1670 */
[----:B------:R-:W-:Y:S01]  /*a7e0*/  FMUL.FTZ R31, R31, c[0x0][0x2ec] ;  /* 0x0000bb001f1f7a20 */ /* 0x000fe20000410000 */
[----:B------:R-:W-:Y:S01]  /*a7f0*/  HMMA.16816.F32 R8, R24, R10, RZ ;  /* 0x0000000a1808723c */ /* 0x000fe200000018ff */
[----:B------:R-:W-:-:S02]  /*a800*/  IADD3 R41, R65, 0x30, RZ ;  /* 0x0000003041297810 */ /* 0x000fc40007ffe0ff */
[----:B------:R-:W-:Y:S01]  /*a810*/  IADD3 R40, R65, 0x31, RZ ;  /* 0x0000003141287810 */ /* 0x000fe20007ffe0ff */
[----:B------:R-:W-:Y:S01]  /*a820*/  MUFU.TANH R241, R35 ;  /* 0x0000002300f17308 */ /* 0x000fe20000002400 */
[----:B------:R-:W-:Y:S02]  /*a830*/  FSEL R79, R79, -INF , !P4 ;  /* 0xff8000004f4f7808 */ /* 0x000fe40006000000 */
[----:B------:R-:W-:Y:S02]  /*a840*/  FSEL R55, R55, -INF , !P6 ;  /* 0xff80000037377808 */ /* 0x000fe40007000000 */
[CC--:B------:R-:W-:Y:S02]  /*a850*/  ISETP.GE.AND P4, PT, R41.reuse, R207.reuse, PT ;  /* 0x000000cf2900720c */ /* 0x0c0fe40003f86270 */
[----:B------:R-:W-:Y:S01]  /*a860*/  ISETP.GE.AND P6, PT, R40, R207, PT ;  /* 0x000000cf2800720c */ /* 0x000fe20003fc6270 */
[----:B------:R-:W-:Y:S01]  /*a870*/  MUFU.TANH R238, R30 ;  /* 0x0000001e00ee7308 */ /* 0x000fe20000002400 */
[----:B------:R-:W-:-:S02]  /*a880*/  ISETP.LT.OR P4, PT, R41, R208, P4 ;  /* 0x000000d02900720c */ /* 0x000fc40002781670 */
[----:B------:R-:W-:Y:S02]  /*a890*/  ISETP.LT.OR P6, PT, R40, R208, P6 ;  /* 0x000000d02800720c */ /* 0x000fe400037c1670 */
[----:B------:R-:W-:Y:S01]  /*a8a0*/  FSEL R105, R105, -INF , !P2 ;  /* 0xff80000069697808 */ /* 0x000fe20005000000 */
[----:B-1----:R-:W-:Y:S01]  /*a8b0*/  HMMA.16816.F32 R48, R24, R16, RZ ;  /* 0x000000101830723c */ /* 0x002fe200000018ff */
[----:B------:R-:W-:Y:S01]  /*a8c0*/  FSEL R78, R78, -INF , !P0 ;  /* 0xff8000004e4e7808 */ /* 0x000fe20004000000 */
[----:B------:R-:W-:Y:S01]  /*a8d0*/  MUFU.TANH R251, R29 ;  /* 0x0000001d00fb7308 */ /* 0x000fe20000002400 */
[----:B------:R-:W-:Y:S02]  /*a8e0*/  FSEL R110, R110, -INF , !P3 ;  /* 0xff8000006e6e7808 */ /* 0x000fe40005800000 */
[----:B------:R-:W-:Y:S02]  /*a8f0*/  FSEL R179, R179, -INF , !P5 ;  /* 0xff800000b3b37808 */ /* 0x000fe40006800000 */
[----:B------:R-:W-:Y:S01]  /*a900*/  FSEL R81, R81, -INF , !P4 ;  /* 0xff80000051517808 */ /* 0x000fe20006000000 */
[----:B------:R-:W-:Y:S01]  /*a910*/  HMMA.16816.F32 R8, R4, R42, R8 ;  /* 0x0000002a0408723c */ /* 0x000fe20000001808 */
[----:B------:R-:W-:Y:S01]  /*a920*/  FSEL R80, R80, -INF , !P6 ;  /* 0xff80000050507808 */ /* 0x000fe20007000000 */
[----:B------:R-:W-:Y:S01]  /*a930*/  MUFU.TANH R237, R31 ;  /* 0x0000001f00ed7308 */ /* 0x000fe20000002400 */
[----:B------:R-:W-:-:S02]  /*a940*/  ISETP.GE.AND P2, PT, R41, R205, PT ;  /* 0x000000cd2900720c */ /* 0x000fc40003f46270 */
[C---:B------:R-:W-:Y:S02]  /*a950*/  ISETP.GE.AND P0, PT, R41.reuse, R203, PT ;  /* 0x000000cb2900720c */ /* 0x040fe40003f06270 */
[C---:B------:R-:W-:Y:S02]  /*a960*/  ISETP.GE.AND P3, PT, R41.reuse, R199, PT ;  /* 0x000000c72900720c */ /* 0x040fe40003f66270 */
[C---:B------:R-:W-:Y:S01]  /*a970*/  ISETP.GE.AND P5, PT, R40.reuse, R205, PT ;  /* 0x000000cd2800720c */ /* 0x040fe20003fa6270 */
[----:B------:R-:W1:Y:S01]  /*a980*/  MUFU.TANH R248, R248 ;  /* 0x000000f800f87308 */ /* 0x000e620000002400 */
[C---:B------:R-:W-:Y:S02]  /*a990*/  ISETP.GE.AND P4, PT, R40.reuse, R203, PT ;  /* 0x000000cb2800720c */ /* 0x040fe40003f86270 */
[----:B------:R-:W-:Y:S02]  /*a9a0*/  ISETP.GE.AND P6, PT, R40, R199, PT ;  /* 0x000000c72800720c */ /* 0x000fe40003fc6270 */
[----:B------:R-:W-:-:S02]  /*a9b0*/  ISETP.LT.OR P2, PT, R41, R206, P2 ;  /* 0x000000ce2900720c */ /* 0x000fc40001741670 */
[C---:B------:R-:W-:Y:S02]  /*a9c0*/  ISETP.LT.OR P0, PT, R41.reuse, R204, P0 ;  /* 0x000000cc2900720c */ /* 0x040fe40000701670 */
[----:B------:R-:W-:Y:S02]  /*a9d0*/  ISETP.LT.OR P3, PT, R41, R202, P3 ;  /* 0x000000ca2900720c */ /* 0x000fe40001f61670 */
[C---:B------:R-:W-:Y:S02]  /*a9e0*/  ISETP.LT.OR P5, PT, R40.reuse, R206, P5 ;  /* 0x000000ce2800720c */ /* 0x040fe40002fa1670 */
[----:B------:R-:W-:Y:S01]  /*a9f0*/  ISETP.LT.OR P4, PT, R40, R204, P4 ;  /* 0x000000cc2800720c */ /* 0x000fe20002781670 */
[----:B------:R-:W-:Y:S01]  /*aa00*/  FMUL.FTZ R8, R8, c[0x0][0x2ec] ;  /* 0x0000bb0008087a20 */ /* 0x000fe20000410000 */
[----:B------:R-:W-:Y:S01]  /*aa10*/  ISETP.LT.OR P6, PT, R40, R202, P6 ;  /* 0x000000ca2800720c */ /* 0x000fe200037c1670 */
[----:B------:R-:W-:Y:S01]  /*aa20*/  FMUL.FTZ R10, R10, c[0x0][0x2ec] ;  /* 0x0000bb000a0a7a20 */ /* 0x000fe20000410000 */
[----:B------:R-:W1:Y:S01]  /*aa30*/  LDSM.16.M88.4 R40, [R185] ;  /* 0x00000000b928783b */ /* 0x000e620000000200 */
[----:B-----5:R-:W-:Y:S01]  /*aa40*/  IADD3 R32, R65, 0x38, RZ ;  /* 0x0000003841207810 */ /* 0x020fe20007ffe0ff */
[----:B------:R-:W-:Y:S01]  /*aa50*/  FMUL.FTZ R9, R9, c[0x0][0x2ec] ;  /* 0x0000bb0009097a20 */ /* 0x000fe20000410000 */
[----:B------:R-:W-:Y:S01]  /*aa60*/  IADD3 R28, R65, 0x39, RZ ;  /* 0x00000039411c7810 */ /* 0x000fe20007ffe0ff */
[----:B------:R-:W-:Y:S01]  /*aa70*/  FMUL.FTZ R11, R11, c[0x0][0x2ec] ;  /* 0x0000bb000b0b7a20 */ /* 0x000fe20000410000 */
[----:B------:R-:W-:Y:S01]  /*aa80*/  FSEL R129, R129, -INF , !P2 ;  /* 0xff80000081817808 */ /* 0x000fe20005000000 */
[----:B------:R-:W5:Y:S01]  /*aa90*/  MUFU.TANH R100, R8 ;  /* 0x0000000800647308 */ /* 0x000f620000002400 */
[----:B------:R-:W-:-:S02]  /*aaa0*/  FSEL R117, R117, -INF , !P5 ;  /* 0xff80000075757808 */ /* 0x000fc40006800000 */
[----:B------:R-:W-:Y:S02]  /*aab0*/  FSEL R231, R231, -INF , !P0 ;  /* 0xff800000e7e77808 */ /* 0x000fe40004000000 */
[----:B------:R-:W-:Y:S02]  /*aac0*/  FSEL R232, R232, -INF , !P4 ;  /* 0xff800000e8e87808 */ /* 0x000fe40006000000 */
[----:B------:R-:W-:Y:S01]  /*aad0*/  FSEL R240, R240, -INF , !P3 ;  /* 0xff800000f0f07808 */ /* 0x000fe20005800000 */
[----:B------:R-:W1:Y:S01]  /*aae0*/  MUFU.TANH R101, R10 ;  /* 0x0000000a00657308 */ /* 0x000e620000002400 */
[----:B------:R-:W-:Y:S02]  /*aaf0*/  FSEL R239, R239, -INF , !P6 ;  /* 0xff800000efef7808 */ /* 0x000fe40007000000 */
[C---:B------:R-:W-:Y:S02]  /*ab00*/  ISETP.GE.AND P2, PT, R32.reuse, R207, PT ;  /* 0x000000cf2000720c */ /* 0x040fe40003f46270 */
[----:B------:R-:W-:-:S02]  /*ab10*/  ISETP.GE.AND P5, PT, R32, R205, PT ;  /* 0x000000cd2000720c */ /* 0x000fc40003fa6270 */
[C---:B------:R-:W-:Y:S01]  /*ab20*/  ISETP.GE.AND P0, PT, R32.reuse, R203, PT ;  /* 0x000000cb2000720c */ /* 0x040fe20003f06270 */
[----:B------:R-:W1:Y:S01]  /*ab30*/  MUFU.TANH R102, R9 ;  /* 0x0000000900667308 */ /* 0x000e620000002400 */
[----:B------:R-:W-:Y:S02]  /*ab40*/  ISETP.GE.AND P4, PT, R32, R199, PT ;  /* 0x000000c72000720c */ /* 0x000fe40003f86270 */
[C---:B------:R-:W-:Y:S02]  /*ab50*/  ISETP.GE.AND P3, PT, R28.reuse, R207, PT ;  /* 0x000000cf1c00720c */ /* 0x040fe40003f66270 */
[----:B------:R-:W-:Y:S02]  /*ab60*/  ISETP.GE.AND P6, PT, R28, R205, PT ;  /* 0x000000cd1c00720c */ /* 0x000fe40003fc6270 */
[C---:B------:R-:W-:Y:S01]  /*ab70*/  ISETP.LT.OR P2, PT, R32.reuse, R208, P2 ;  /* 0x000000d02000720c */ /* 0x040fe20001741670 */
[----:B------:R2:W2:Y:S01]  /*ab80*/  MUFU.TANH R106, R11 ;  /* 0x0000000b006a7308 */ /* 0x0004a20000002400 */
[----:B------:R-:W-:-:S02]  /*ab90*/  ISETP.LT.OR P5, PT, R32, R206, P5 ;  /* 0x000000ce2000720c */ /* 0x000fc40002fa1670 */
[C---:B------:R-:W-:Y:S02]  /*aba0*/  ISETP.LT.OR P0, PT, R32.reuse, R204, P0 ;  /* 0x000000cc2000720c */ /* 0x040fe40000701670 */
[----:B------:R-:W-:Y:S02]  /*abb0*/  ISETP.LT.OR P4, PT, R32, R202, P4 ;  /* 0x000000ca2000720c */ /* 0x000fe40002781670 */
[C---:B------:R-:W-:Y:S02]  /*abc0*/  ISETP.LT.OR P3, PT, R28.reuse, R208, P3 ;  /* 0x000000d01c00720c */ /* 0x040fe40001f61670 */
[----:B------:R-:W-:Y:S01]  /*abd0*/  ISETP.LT.OR P6, PT, R28, R206, P6 ;  /* 0x000000ce1c00720c */ /* 0x000fe200037c1670 */
[----:B-1----:R-:W-:Y:S01]  /*abe0*/  HMMA.16816.F32 R48, R4, R40, R48 ;  /* 0x000000280430723c */ /* 0x002fe20000001830 */
[----:B------:R-:W-:Y:S02]  /*abf0*/  IADD3 R32, R65, 0x40, RZ ;  /* 0x0000004041207810 */ /* 0x000fe40007ffe0ff */
[----:B------:R-:W-:-:S02]  /*ac00*/  FSEL R82, R82, -INF , !P2 ;  /* 0xff80000052527808 */ /* 0x000fc40005000000 */
[----:B---3--:R-:W-:Y:S02]  /*ac10*/  FSEL R130, R130, -INF , !P5 ;  /* 0xff80000082827808 */ /* 0x008fe40006800000 */
[----:B----4-:R-:W-:Y:S01]  /*ac20*/  FSEL R85, R85, -INF , !P3 ;  /* 0xff80000055557808 */ /* 0x010fe20005800000 */
[----:B--2---:R-:W-:Y:S01]  /*ac30*/  HMMA.16816.F32 R8, R24, R44, RZ ;  /* 0x0000002c1808723c */ /* 0x004fe200000018ff */
[----:B------:R-:W-:Y:S02]  /*ac40*/  FSEL R167, R167, -INF , !P6 ;  /* 0xff800000a7a77808 */ /* 0x000fe40007000000 */
[C---:B------:R-:W-:Y:S02]  /*ac50*/  ISETP.GE.AND P2, PT, R32.reuse, R207, PT ;  /* 0x000000cf2000720c */ /* 0x040fe40003f46270 */
[C---:B------:R-:W-:Y:S02]  /*ac60*/  ISETP.GE.AND P5, PT, R32.reuse, R205, PT ;  /* 0x000000cd2000720c */ /* 0x040fe40003fa6270 */
[----:B------:R-:W-:-:S02]  /*ac70*/  ISETP.GE.AND P3, PT, R32, R203, PT ;  /* 0x000000cb2000720c */ /* 0x000fc40003f66270 */
[C---:B------:R-:W-:Y:S02]  /*ac80*/  ISETP.GE.AND P6, PT, R32.reuse, R199, PT ;  /* 0x000000c72000720c */ /* 0x040fe40003fc6270 */
[C---:B------:R-:W-:Y:S02]  /*ac90*/  ISETP.LT.OR P2, PT, R32.reuse, R208, P2 ;  /* 0x000000d02000720c */ /* 0x040fe40001741670 */
[C---:B------:R-:W-:Y:S02]  /*aca0*/  ISETP.LT.OR P5, PT, R32.reuse, R206, P5 ;  /* 0x000000ce2000720c */ /* 0x040fe40002fa1670 */
[----:B------:R-:W-:Y:S01]  /*acb0*/  ISETP.LT.OR P3, PT, R32, R204, P3 ;  /* 0x000000cc2000720c */ /* 0x000fe20001f61670 */
[----:B------:R-:W-:Y:S01]  /*acc0*/  FMUL.FTZ R48, R48, c[0x0][0x2ec] ;  /* 0x0000bb0030307a20 */ /* 0x000fe20000410000 */
[----:B------:R-:W-:Y:S01]  /*acd0*/  ISETP.LT.OR P6, PT, R32, R202, P6 ;  /* 0x000000ca2000720c */ /* 0x000fe200037c1670 */
[----:B------:R-:W-:Y:S01]  /*ace0*/  FMUL.FTZ R49, R49, c[0x0][0x2ec] ;  /* 0x0000bb0031317a20 */ /* 0x000fe20000410000 */
[----:B------:R-:W1:Y:S01]  /*acf0*/  LDSM.16.M88.4 R32, [R184] ;  /* 0x00000000b820783b */ /* 0x000e620000000200 */
[----:B------:R-:W-:Y:S01]  /*ad00*/  FSEL R235, R235, -INF , !P0 ;  /* 0xff800000ebeb7808 */ /* 0x000fe20004000000 */
[----:B------:R-:W-:Y:S01]  /*ad10*/  FMUL.FTZ R50, R50, c[0x0][0x2ec] ;  /* 0x0000bb0032327a20 */ /* 0x000fe20000410000 */
[----:B------:R-:W-:Y:S01]  /*ad20*/  FSEL R250, R250, -INF , !P4 ;  /* 0xff800000fafa7808 */ /* 0x000fe20006000000 */
[----:B------:R-:W-:Y:S01]  /*ad30*/  FMUL.FTZ R51, R51, c[0x0][0x2ec] ;  /* 0x0000bb0033337a20 */ /* 0x000fe20000410000 */
[C---:B------:R-:W-:Y:S01]  /*ad40*/  ISETP.GE.AND P0, PT, R28.reuse, R203, PT ;  /* 0x000000cb1c00720c */ /* 0x040fe20003f06270 */
[----:B------:R-:W-:Y:S01]  /*ad50*/  MUFU.TANH R219, R50 ;  /* 0x0000003200db7308 */ /* 0x000fe20000002400 */
[----:B------:R-:W-:Y:S01]  /*ad60*/  ISETP.GE.AND P4, PT, R28, R199, PT ;  /* 0x000000c71c00720c */ /* 0x000fe20003f86270 */
[----:B------:R-:W-:-:S04]  /*ad70*/  DEPBAR.LE SB0, 0x0 ;  /* 0x000080000000791a */ /* 0x000fc80000000000 */
[----:B------:R-:W-:Y:S01]  /*ad80*/  BAR.SYNC.DEFER_BLOCKING 0x0 ;  /* 0x0000000000007b1d */ /* 0x000fe20000010000 */
[C---:B------:R-:W-:Y:S02]  /*ad90*/  ISETP.LT.OR P0, PT, R28.reuse, R204, P0 ;  /* 0x000000cc1c00720c */ /* 0x040fe40000701670 */
[----:B------:R-:W-:Y:S02]  /*ada0*/  ISETP.LT.OR P4, PT, R28, R202, P4 ;  /* 0x000000ca1c00720c */ /* 0x000fe40002781670 */
[----:B------:R-:W-:Y:S01]  /*adb0*/  HMMA.16816.F32 R28, R20, R16, RZ ;  /* 0x00000010141c723c */ /* 0x000fe200000018ff */
[----:B------:R-:W-:Y:S02]  /*adc0*/  FSEL R236, R236, -INF , !P0 ;  /* 0xff800000ecec7808 */ /* 0x000fe40004000000 */
[----:B------:R-:W-:Y:S02]  /*add0*/  FSEL R87, R87, -INF , !P2 ;  /* 0xff80000057577808 */ /* 0x000fe40005000000 */
[----:B------:R-:W-:-:S02]  /*ade0*/  ISETP.GE.AND P0, PT, R103, R207, PT ;  /* 0x000000cf6700720c */ /* 0x000fc40003f06270 */
[C---:B------:R-:W-:Y:S02]  /*adf0*/  ISETP.GE.AND P2, PT, R103.reuse, R203, PT ;  /* 0x000000cb6700720c */ /* 0x040fe40003f46270 */
[C---:B------:R-:W-:Y:S02]  /*ae00*/  ISETP.LT.OR P0, PT, R103.reuse, R208, P0 ;  /* 0x000000d06700720c */ /* 0x040fe40000701670 */
[----:B------:R-:W-:Y:S02]  /*ae10*/  ISETP.LT.OR P2, PT, R103, R204, P2 ;  /* 0x000000cc6700720c */ /* 0x000fe40001741670 */
[----:B------:R-:W-:Y:S02]  /*ae20*/  IADD3 R17, R65, 0x48, RZ ;  /* 0x0000004841117810 */ /* 0x000fe40007ffe0ff */
[----:B------:R-:W-:Y:S02]  /*ae30*/  FSEL R173, R83, -INF , !P4 ;  /* 0xff80000053ad7808 */ /* 0x000fe40006000000 */
[----:B------:R-:W-:-:S02]  /*ae40*/  FSEL R90, R90, -INF , !P0 ;  /* 0xff8000005a5a7808 */ /* 0x000fc40004000000 */
[----:B------:R-:W-:Y:S02]  /*ae50*/  FSEL R176, R88, -INF , !P3 ;  /* 0xff80000058b07808 */ /* 0x000fe40005800000 */
[----:B------:R-:W-:Y:S01]  /*ae60*/  FSEL R111, R89, -INF , !P2 ;  /* 0xff800000596f7808 */ /* 0x000fe20005000000 */
[----:B------:R-:W-:Y:S01]  /*ae70*/  MUFU.TANH R88, R51 ;  /* 0x0000003300587308 */ /* 0x000fe20000002400 */
[C---:B------:R-:W-:Y:S01]  /*ae80*/  ISETP.GE.AND P4, PT, R103.reuse, R205, PT ;  /* 0x000000cd6700720c */ /* 0x040fe20003f86270 */
[----:B------:R-:W-:Y:S01]  /*ae90*/  HMMA.16816.F32 R28, R12, R40, R28 ;  /* 0x000000280c1c723c */ /* 0x000fe2000000181c */
[----:B------:R-:W-:Y:S02]  /*aea0*/  ISETP.GE.AND P0, PT, R103, R199, PT ;  /* 0x000000c76700720c */ /* 0x000fe40003f06270 */
[C---:B------:R-:W-:Y:S02]  /*aeb0*/  ISETP.GE.AND P3, PT, R17.reuse, R203, PT ;  /* 0x000000cb1100720c */ /* 0x040fe40003f66270 */
[----:B------:R-:W-:-:S02]  /*aec0*/  ISETP.GE.AND P2, PT, R17, R199, PT ;  /* 0x000000c71100720c */ /* 0x000fc40003f46270 */
[C---:B------:R-:W-:Y:S01]  /*aed0*/  ISETP.LT.OR P4, PT, R103.reuse, R206, P4 ;  /* 0x000000ce6700720c */ /* 0x040fe20002781670 */
[----:B-1----:R-:W-:Y:S01]  /*aee0*/  HMMA.16816.F32 R8, R4, R32, R8 ;  /* 0x000000200408723c */ /* 0x002fe20000001808 */
[----:B------:R-:W-:Y:S02]  /*aef0*/  ISETP.LT.OR P0, PT, R103, R202, P0 ;  /* 0x000000ca6700720c */ /* 0x000fe40000701670 */
[C---:B------:R-:W-:Y:S01]  /*af00*/  ISETP.LT.OR P3, PT, R17.reuse, R204, P3 ;  /* 0x000000cc1100720c */ /* 0x040fe20001f61670 */
[----:B------:R-:W-:Y:S01]  /*af10*/  MUFU.TANH R103, R48 ;  /* 0x0000003000677308 */ /* 0x000fe20000002400 */
[----:B------:R-:W-:Y:S02]  /*af20*/  ISETP.LT.OR P2, PT, R17, R202, P2 ;  /* 0x000000ca1100720c */ /* 0x000fe40001741670 */
[----:B------:R-:W-:Y:S02]  /*af30*/  IADD3 R16, R65, 0x49, RZ ;  /* 0x0000004941107810 */ /* 0x000fe40007ffe0ff */
[----:B------:R-:W-:-:S02]  /*af40*/  FSEL R41, R84, -INF , !P5 ;  /* 0xff80000054297808 */ /* 0x000fc40006800000 */
[----:B------:R-:W-:Y:S02]  /*af50*/  FSEL R40, R86, -INF , !P4 ;  /* 0xff80000056287808 */ /* 0x000fe40006000000 */
[----:B------:R-:W-:Y:S01]  /*af60*/  FSEL R249, R249, -INF , !P6 ;  /* 0xff800000f9f97808 */ /* 0x000fe20007000000 */
[----:B------:R1:W-:Y:S01]  /*af70*/  MUFU.TANH R86, R49 ;  /* 0x0000003100567308 */ /* 0x0003e20000002400 */
[----:B------:R-:W-:Y:S01]  /*af80*/  FSEL R248, R248, -INF , !P0 ;  /* 0xff800000f8f87808 */ /* 0x000fe20004000000 */
[----:B------:R-:W-:Y:S01]  /*af90*/  FMUL.FTZ R28, R28, c[0x0][0x2ec] ;  /* 0x0000bb001c1c7a20 */ /* 0x000fe20000410000 */
[----:B------:R-:W-:Y:S01]  /*afa0*/  FSEL R252, R252, -INF , !P3 ;  /* 0xff800000fcfc7808 */ /* 0x000fe20005800000 */
[----:B------:R-:W-:Y:S01]  /*afb0*/  FMUL.FTZ R29, R29, c[0x0][0x2ec] ;  /* 0x0000bb001d1d7a20 */ /* 0x000fe20000410000 */
[----:B------:R-:W-:Y:S01]  /*afc0*/  FSEL R247, R247, -INF , !P2 ;  /* 0xff800000f7f77808 */ /* 0x000fe20005000000 */
[----:B------:R-:W-:Y:S01]  /*afd0*/  FMUL.FTZ R30, R30, c[0x0][0x2ec] ;  /* 0x0000bb001e1e7a20 */ /* 0x000fe20000410000 */
[----:B------:R-:W-:Y:S01]  /*afe0*/  ISETP.GE.AND P5, PT, R17, R207, PT ;  /* 0x000000cf1100720c */ /* 0x000fe20003fa6270 */
[----:B------:R-:W-:Y:S01]  /*aff0*/  FMUL.FTZ R31, R31, c[0x0][0x2ec] ;  /* 0x0000bb001f1f7a20 */ /* 0x000fe20000410000 */
[----:B------:R-:W-:Y:S01]  /*b000*/  ISETP.GE.AND P4, PT, R17, R205, PT ;  /* 0x000000cd1100720c */ /* 0x000fe20003f86270 */
[----:B------:R-:W2:Y:S01]  /*b010*/  MUFU.TANH R234, R28 ;  /* 0x0000001c00ea7308 */ /* 0x000ea20000002400 */
[----:B------:R-:W-:Y:S01]  /*b020*/  ISETP.GE.AND P6, PT, R16, R207, PT ;  /* 0x000000cf1000720c */ /* 0x000fe20003fc6270 */
[----:B------:R-:W-:Y:S01]  /*b030*/  FMUL.FTZ R8, R8, c[0x0][0x2ec] ;  /* 0x0000bb0008087a20 */ /* 0x000fe20000410000 */
[C---:B------:R-:W-:Y:S01]  /*b040*/  ISETP.GE.AND P0, PT, R16.reuse, R205, PT ;  /* 0x000000cd1000720c */ /* 0x040fe20003f06270 */
[----:B------:R-:W-:Y:S01]  /*b050*/  FMUL.FTZ R9, R9, c[0x0][0x2ec] ;  /* 0x0000bb0009097a20 */ /* 0x000fe20000410000 */
[C---:B------:R-:W-:Y:S01]  /*b060*/  ISETP.GE.AND P3, PT, R16.reuse, R203, PT ;  /* 0x000000cb1000720c */ /* 0x040fe20003f66270 */
[----:B-1----:R-:W-:Y:S01]  /*b070*/  HMMA.16816.F32 R48, R20, R44, RZ ;  /* 0x0000002c1430723c */ /* 0x002fe200000018ff */
[----:B------:R-:W-:Y:S01]  /*b080*/  ISETP.GE.AND P2, PT, R16, R199, PT ;  /* 0x000000c71000720c */ /* 0x000fe20003f46270 */
[----:B------:R-:W-:Y:S01]  /*b090*/  MUFU.TANH R233, R29 ;  /* 0x0000001d00e97308 */ /* 0x000fe20000002400 */
[C---:B------:R-:W-:Y:S01]  /*b0a0*/  ISETP.LT.OR P5, PT, R17.reuse, R208, P5 ;  /* 0x000000d01100720c */ /* 0x040fe20002fa1670 */
[----:B------:R-:W-:Y:S01]  /*b0b0*/  FMUL.FTZ R225, R10, c[0x0][0x2ec] ;  /* 0x0000bb000ae17a20 */ /* 0x000fe20000410000 */
[----:B------:R-:W-:Y:S01]  /*b0c0*/  ISETP.LT.OR P4, PT, R17, R206, P4 ;  /* 0x000000ce1100720c */ /* 0x000fe20002781670 */
[----:B------:R-:W-:Y:S01]  /*b0d0*/  FMUL.FTZ R224, R11, c[0x0][0x2ec] ;  /* 0x0000bb000be07a20 */ /* 0x000fe20000410000 */
[----:B------:R-:W-:-:S02]  /*b0e0*/  ISETP.LT.OR P6, PT, R16, R208, P6 ;  /* 0x000000d01000720c */ /* 0x000fc400037c1670 */
[C---:B------:R-:W-:Y:S01]  /*b0f0*/  ISETP.LT.OR P0, PT, R16.reuse, R206, P0 ;  /* 0x000000ce1000720c */ /* 0x040fe20000701670 */
[----:B------:R-:W1:Y:S01]  /*b100*/  MUFU.TANH R227, R30 ;  /* 0x0000001e00e37308 */ /* 0x000e620000002400 */
[C---:B------:R-:W-:Y:S02]  /*b110*/  ISETP.LT.OR P3, PT, R16.reuse, R204, P3 ;  /* 0x000000cc1000720c */ /* 0x040fe40001f61670 */
[----:B------:R-:W-:Y:S02]  /*b120*/  ISETP.LT.OR P2, PT, R16, R202, P2 ;  /* 0x000000ca1000720c */ /* 0x000fe40001741670 */
[----:B------:R-:W-:Y:S02]  /*b130*/  IADD3 R16, R65, 0x50, RZ ;  /* 0x0000005041107810 */ /* 0x000fe40007ffe0ff */
[----:B------:R-:W-:Y:S01]  /*b140*/  FSEL R83, R92, -INF , !P5 ;  /* 0xff8000005c537808 */ /* 0x000fe20006800000 */
[----:B------:R3:W-:Y:S01]  /*b150*/  MUFU.TANH R220, R31 ;  /* 0x0000001f00dc7308 */ /* 0x0007e20000002400 */
[----:B------:R-:W-:-:S02]  /*b160*/  FSEL R45, R93, -INF , !P4 ;  /* 0xff8000005d2d7808 */ /* 0x000fc40006000000 */
[----:B------:R-:W-:Y:S02]  /*b170*/  FSEL R84, R94, -INF , !P6 ;  /* 0xff8000005e547808 */ /* 0x000fe40007000000 */
[----:B------:R-:W-:Y:S02]  /*b180*/  FSEL R44, R96, -INF , !P0 ;  /* 0xff800000602c7808 */ /* 0x000fe40004000000 */
[C---:B------:R-:W-:Y:S01]  /*b190*/  ISETP.GE.AND P5, PT, R16.reuse, R207, PT ;  /* 0x000000cf1000720c */ /* 0x040fe20003fa6270 */
[----:B------:R-:W-:Y:S01]  /*b1a0*/  MUFU.TANH R225, R225 ;  /* 0x000000e100e17308 */ /* 0x000fe20000002400 */
[C---:B------:R-:W-:Y:S02]  /*b1b0*/  ISETP.GE.AND P4, PT, R16.reuse, R205, PT ;  /* 0x000000cd1000720c */ /* 0x040fe40003f86270 */
[C---:B------:R-:W-:Y:S02]  /*b1c0*/  ISETP.GE.AND P6, PT, R16.reuse, R203, PT ;  /* 0x000000cb1000720c */ /* 0x040fe40003fc6270 */
[----:B------:R-:W-:-:S02]  /*b1d0*/  ISETP.GE.AND P0, PT, R16, R199, PT ;  /* 0x000000c71000720c */ /* 0x000fc40003f06270 */
[C---:B------:R-:W-:Y:S01]  /*b1e0*/  ISETP.LT.OR P5, PT, R16.reuse, R208, P5 ;  /* 0x000000d01000720c */ /* 0x040fe20002fa1670 */
[----:B---3--:R-:W-:Y:S01]  /*b1f0*/  HMMA.16816.F32 R28, R12, R32, R48 ;  /* 0x000000200c1c723c */ /* 0x008fe20000001830 */
[C---:B------:R-:W-:Y:S01]  /*b200*/  ISETP.LT.OR P4, PT, R16.reuse, R206, P4 ;  /* 0x000000ce1000720c */ /* 0x040fe20002781670 */
[----:B------:R-:W-:Y:S01]  /*b210*/  MUFU.TANH R51, R8 ;  /* 0x0000000800337308 */ /* 0x000fe20000002400 */
[C---:B------:R-:W-:Y:S02]  /*b220*/  ISETP.LT.OR P6, PT, R16.reuse, R204, P6 ;  /* 0x000000cc1000720c */ /* 0x040fe400037c1670 */
[----:B------:R-:W-:Y:S02]  /*b230*/  ISETP.LT.OR P0, PT, R16, R202, P0 ;  /* 0x000000ca1000720c */ /* 0x000fe40000701670 */
[----:B------:R-:W-:Y:S02]  /*b240*/  IADD3 R16, R65, 0x51, RZ ;  /* 0x0000005141107810 */ /* 0x000fe40007ffe0ff */
[----:B------:R-:W-:Y:S01]  /*b250*/  FSEL R107, R91, -INF , !P3 ;  /* 0xff8000005b6b7808 */ /* 0x000fe20005800000 */
[----:B------:R3:W-:Y:S01]  /*b260*/  MUFU.TANH R50, R9 ;  /* 0x0000000900327308 */ /* 0x0007e20000002400 */
[----:B------:R-:W-:-:S02]  /*b270*/  ISETP.GE.AND P3, PT, R16, R207, PT ;  /* 0x000000cf1000720c */ /* 0x000fc40003f66270 */
[----:B------:R-:W-:Y:S02]  /*b280*/  FSEL R246, R246, -INF , !P2 ;  /* 0xff800000f6f67808 */ /* 0x000fe40005000000 */
[C---:B------:R-:W-:Y:S02]  /*b290*/  ISETP.LT.OR P3, PT, R16.reuse, R208, P3 ;  /* 0x000000d01000720c */ /* 0x040fe40001f61670 */
[----:B------:R-:W-:Y:S01]  /*b2a0*/  FSEL R49, R95, -INF , !P5 ;  /* 0xff8000005f317808 */ /* 0x000fe20006800000 */
[----:B------:R-:W-:Y:S01]  /*b2b0*/  MUFU.TANH R224, R224 ;  /* 0x000000e000e07308 */ /* 0x000fe20000002400 */
[----:B------:R-:W-:Y:S02]  /*b2c0*/  FSEL R48, R99, -INF , !P3 ;  /* 0xff80000063307808 */ /* 0x000fe40005800000 */
[C---:B------:R-:W-:Y:S02]  /*b2d0*/  ISETP.GE.AND P2, PT, R16.reuse, R205, PT ;  /* 0x000000cd1000720c */ /* 0x040fe40003f46270 */
[----:B------:R-:W-:Y:S01]  /*b2e0*/  ISETP.GE.AND P5, PT, R16, R203, PT ;  /* 0x000000cb1000720c */ /* 0x000fe20003fa6270 */
[----:B------:R-:W-:Y:S01]  /*b2f0*/  FMUL.FTZ R28, R28, c[0x0][0x2ec] ;  /* 0x0000bb001c1c7a20 */ /* 0x000fe20000410000 */
[C---:B------:R-:W-:Y:S01]  /*b300*/  ISETP.GE.AND P3, PT, R16.reuse, R199, PT ;  /* 0x000000c71000720c */ /* 0x040fe20003f66270 */
[-C--:B---3--:R-:W-:Y:S01]  /*b310*/  HMMA.16816.F32 R8, R20, R18.reuse, RZ ;  /* 0x000000121408723c */ /* 0x088fe200000018ff */
[C---:B------:R-:W-:Y:S01]  /*b320*/  ISETP.LT.OR P2, PT, R16.reuse, R206, P2 ;  /* 0x000000ce1000720c */ /* 0x040fe20001741670 */
[----:B------:R-:W-:Y:S01]  /*b330*/  FMUL.FTZ R29, R29, c[0x0][0x2ec] ;  /* 0x0000bb001d1d7a20 */ /* 0x000fe20000410000 */
[----:B------:R-:W-:Y:S01]  /*b340*/  ISETP.LT.OR P5, PT, R16, R204, P5 ;  /* 0x000000cc1000720c */ /* 0x000fe20002fa1670 */
[----:B------:R-:W-:Y:S01]  /*b350*/  FMUL.FTZ R30, R30, c[0x0][0x2ec] ;  /* 0x0000bb001e1e7a20 */ /* 0x000fe20000410000 */
[----:B------:R-:W-:Y:S01]  /*b360*/  ISETP.LT.OR P3, PT, R16, R202, P3 ;  /* 0x000000ca1000720c */ /* 0x000fe20001f61670 */
[----:B------:R-:W-:Y:S01]  /*b370*/  MUFU.TANH R221, R28 ;  /* 0x0000001c00dd7308 */ /* 0x000fe20000002400 */
[C---:B------:R-:W-:Y:S01]  /*b380*/  IADD3 R91, R65.reuse, 0x58, RZ ;  /* 0x00000058415b7810 */ /* 0x040fe20007ffe0ff */
[----:B------:R-:W-:Y:S01]  /*b390*/  HMMA.16816.F32 R16, R24, R18, RZ ;  /* 0x000000121810723c */ /* 0x000fe200000018ff */
[----:B------:R-:W-:Y:S01]  /*b3a0*/  IADD3 R89, R65, 0x59, RZ ;  /* 0x0000005941597810 */ /* 0x000fe20007ffe0ff */
[----:B------:R-:W-:Y:S01]  /*b3b0*/  FMUL.FTZ R169, R31, c[0x0][0x2ec] ;  /* 0x0000bb001fa97a20 */ /* 0x000fe20000410000 */
[----:B------:R-:W-:-:S02]  /*b3c0*/  FSEL R33, R97, -INF , !P4 ;  /* 0xff80000061217808 */ /* 0x000fc40006000000 */
[----:B------:R-:W-:Y:S01]  /*b3d0*/  FSEL R32, R98, -INF , !P2 ;  /* 0xff80000062207808 */ /* 0x000fe20005000000 */
[----:B------:R-:W-:Y:S01]  /*b3e0*/  MUFU.TANH R214, R29 ;  /* 0x0000001d00d67308 */ /* 0x000fe20000002400 */
[----:B------:R-:W-:Y:S01]  /*b3f0*/  FSEL R245, R245, -INF , !P6 ;  /* 0xff800000f5f57808 */ /* 0x000fe20007000000 */
[----:B------:R-:W-:Y:S01]  /*b400*/  HMMA.16816.F32 R20, R20, R46, RZ ;  /* 0x0000002e1414723c */ /* 0x000fe200000018ff */
[----:B------:R-:W-:Y:S02]  /*b410*/  FSEL R244, R244, -INF , !P5 ;  /* 0xff800000f4f47808 */ /* 0x000fe40006800000 */
[----:B------:R-:W-:Y:S02]  /*b420*/  FSEL R242, R242, -INF , !P0 ;  /* 0xff800000f2f27808 */ /* 0x000fe40004000000 */
[----:B------:R-:W-:Y:S01]  /*b430*/  FSEL R241, R241, -INF , !P3 ;  /* 0xff800000f1f17808 */ /* 0x000fe20005800000 */
[----:B------:R5:W-:Y:S01]  /*b440*/  MUFU.TANH R170, R30 ;  /* 0x0000001e00aa7308 */ /* 0x000be20000002400 */
[C---:B------:R-:W-:Y:S01]  /*b450*/  ISETP.GE.AND P4, PT, R91.reuse, R207, PT ;  /* 0x000000cf5b00720c */ /* 0x040fe20003f86270 */
[----:B------:R-:W-:Y:S01]  /*b460*/  HMMA.16816.F32 R8, R12, R42, R8 ;  /* 0x0000002a0c08723c */ /* 0x000fe20000001808 */
[----:B------:R-:W-:-:S02]  /*b470*/  ISETP.GE.AND P2, PT, R91, R205, PT ;  /* 0x000000cd5b00720c */ /* 0x000fc40003f46270 */
[C---:B------:R-:W-:Y:S02]  /*b480*/  ISETP.GE.AND P6, PT, R91.reuse, R203, PT ;  /* 0x000000cb5b00720c */ /* 0x040fe40003fc6270 */
[----:B------:R-:W-:Y:S01]  /*b490*/  ISETP.GE.AND P5, PT, R91, R199, PT ;  /* 0x000000c75b00720c */ /* 0x000fe20003fa6270 */
[----:B------:R-:W-:Y:S01]  /*b4a0*/  MUFU.TANH R169, R169 ;  /* 0x000000a900a97308 */ /* 0x000fe20000002400 */
[C---:B------:R-:W-:Y:S01]  /*b4b0*/  ISETP.GE.AND P0, PT, R89.reuse, R207, PT ;  /* 0x000000cf5900720c */ /* 0x040fe20003f06270 */
[----:B------:R-:W-:Y:S01]  /*b4c0*/  HMMA.16816.F32 R16, R4, R42, R16 ;  /* 0x0000002a0410723c */ /* 0x000fe20000001810 */
[----:B------:R-:W-:Y:S02]  /*b4d0*/  ISETP.GE.AND P3, PT, R89, R205, PT ;  /* 0x000000cd5900720c */ /* 0x000fe40003f66270 */
[C---:B------:R-:W-:Y:S02]  /*b4e0*/  ISETP.LT.OR P4, PT, R91.reuse, R208, P4 ;  /* 0x000000d05b00720c */ /* 0x040fe40002781670 */
[----:B------:R-:W-:-:S02]  /*b4f0*/  ISETP.LT.OR P2, PT, R91, R206, P2 ;  /* 0x000000ce5b00720c */ /* 0x000fc40001741670 */
[C---:B------:R-:W-:Y:S01]  /*b500*/  ISETP.LT.OR P6, PT, R91.reuse, R204, P6 ;  /* 0x000000cc5b00720c */ /* 0x040fe200037c1670 */
[----:B------:R-:W-:Y:S01]  /*b510*/  HMMA.16816.F32 R24, R24, R46, RZ ;  /* 0x0000002e1818723c */ /* 0x000fe200000018ff */
[----:B------:R-:W-:Y:S02]  /*b520*/  ISETP.LT.OR P5, PT, R91, R202, P5 ;  /* 0x000000ca5b00720c */ /* 0x000fe40002fa1670 */
[C---:B------:R-:W-:Y:S02]  /*b530*/  ISETP.LT.OR P0, PT, R89.reuse, R208, P0 ;  /* 0x000000d05900720c */ /* 0x040fe40000701670 */
[----:B------:R-:W-:Y:S02]  /*b540*/  ISETP.LT.OR P3, PT, R89, R206, P3 ;  /* 0x000000ce5900720c */ /* 0x000fe40001f61670 */
[----:B------:R-:W-:Y:S01]  /*b550*/  IADD3 R42, R65, 0x60, RZ ;  /* 0x00000060412a7810 */ /* 0x000fe20007ffe0ff */
[-C--:B------:R-:W-:Y:S01]  /*b560*/  HMMA.16816.F32 R20, R12, R34.reuse, R20 ;  /* 0x000000220c14723c */ /* 0x080fe20000001814 */
[----:B------:R-:W-:Y:S01]  /*b570*/  FSEL R243, R243, -INF , !P6 ;  /* 0xff800000f3f37808 */ /* 0x000fe20007000000 */
[----:B------:R-:W-:Y:S01]  /*b580*/  FMUL.FTZ R10, R10, c[0x0][0x2ec] ;  /* 0x0000bb000a0a7a20 */ /* 0x000fe20000410000 */
[----:B------:R-:W-:Y:S01]  /*b590*/  FSEL R238, R238, -INF , !P5 ;  /* 0xff800000eeee7808 */ /* 0x000fe20006800000 */
[----:B------:R-:W-:Y:S01]  /*b5a0*/  FMUL.FTZ R8, R8, c[0x0][0x2ec] ;  /* 0x0000bb0008087a20 */ /* 0x000fe20000410000 */
[----:B-----5:R-:W-:Y:S01]  /*b5b0*/  FSEL R30, R100, -INF , !P4 ;  /* 0xff800000641e7808 */ /* 0x020fe20006000000 */
[----:B------:R3:W-:Y:S01]  /*b5c0*/  MUFU.TANH R180, R10 ;  /* 0x0000000a00b47308 */ /* 0x0007e20000002400 */
[----:B------:R-:W-:Y:S01]  /*b5d0*/  FSEL R29, R101, -INF , !P2 ;  /* 0xff800000651d7808 */ /* 0x000fe20005000000 */
[----:B------:R-:W-:Y:S01]  /*b5e0*/  FMUL.FTZ R16, R16, c[0x0][0x2ec] ;  /* 0x0000bb0010107a20 */ /* 0x000fe20000410000 */
[----:B------:R-:W-:Y:S01]  /*b5f0*/  FSEL R31, R102, -INF , !P0 ;  /* 0xff800000661f7808 */ /* 0x000fe20004000000 */
[----:B------:R-:W-:Y:S01]  /*b600*/  FMUL.FTZ R12, R18, c[0x0][0x2ec] ;  /* 0x0000bb00120c7a20 */ /* 0x000fe20000410000 */
[----:B------:R-:W-:Y:S01]  /*b610*/  FSEL R28, R106, -INF , !P3 ;  /* 0xff8000006a1c7808 */ /* 0x000fe20005800000 */
[----:B------:R-:W-:Y:S01]  /*b620*/  FMUL.FTZ R9, R9, c[0x0][0x2ec] ;  /* 0x0000bb0009097a20 */ /* 0x000fe20000410000 */
[C---:B------:R-:W-:Y:S01]  /*b630*/  ISETP.GE.AND P6, PT, R89.reuse, R203, PT ;  /* 0x000000cb5900720c */ /* 0x040fe20003fc6270 */
[----:B------:R-:W4:Y:S01]  /*b640*/  MUFU.TANH R16, R16 ;  /* 0x0000001000107308 */ /* 0x000f220000002400 */
[----:B------:R-:W-:Y:S01]  /*b650*/  ISETP.GE.AND P5, PT, R89, R199, PT ;  /* 0x000000c75900720c */ /* 0x000fe20003fa6270 */
[----:B------:R-:W-:Y:S01]  /*b660*/  HMMA.16816.F32 R24, R4, R34, R24 ;  /* 0x000000220418723c */ /* 0x000fe20000001818 */
[C---:B------:R-:W-:Y:S01]  /*b670*/  ISETP.GE.AND P4, PT, R42.reuse, R207, PT ;  /* 0x000000cf2a00720c */ /* 0x040fe20003f86270 */
[----:B------:R-:W-:Y:S01]  /*b680*/  FMUL.FTZ R13, R11, c[0x0][0x2ec] ;  /* 0x0000bb000b0d7a20 */ /* 0x000fe20000410000 */
[C---:B------:R-:W-:Y:S01]  /*b690*/  ISETP.GE.AND P2, PT, R42.reuse, R205, PT ;  /* 0x000000cd2a00720c */ /* 0x040fe20003f46270 */
[----:B------:R-:W-:Y:S01]  /*b6a0*/  FMUL.FTZ R17, R17, c[0x0][0x2ec] ;  /* 0x0000bb0011117a20 */ /* 0x000fe20000410000 */
[C---:B------:R-:W-:Y:S01]  /*b6b0*/  ISETP.GE.AND P0, PT, R42.reuse, R203, PT ;  /* 0x000000cb2a00720c */ /* 0x040fe20003f06270 */
[----:B------:R-:W5:Y:S01]  /*b6c0*/  MUFU.TANH R12, R12 ;  /* 0x0000000c000c7308 */ /* 0x000f620000002400 */
[----:B------:R-:W-:Y:S01]  /*b6d0*/  ISETP.GE.AND P3, PT, R42, R199, PT ;  /* 0x000000c72a00720c */ /* 0x000fe20003f66270 */
[----:B------:R-:W-:Y:S01]  /*b6e0*/  FMUL.FTZ R19, R19, c[0x0][0x2ec] ;  /* 0x0000bb0013137a20 */ /* 0x000fe20000410000 */
[C---:B------:R-:W-:Y:S01]  /*b6f0*/  ISETP.LT.OR P6, PT, R89.reuse, R204, P6 ;  /* 0x000000cc5900720c */ /* 0x040fe200037c1670 */
[----:B------:R-:W-:Y:S01]  /*b700*/  FMUL.FTZ R20, R20, c[0x0][0x2ec] ;  /* 0x0000bb0014147a20 */ /* 0x000fe20000410000 */
[----:B------:R-:W-:Y:S01]  /*b710*/  ISETP.LT.OR P5, PT, R89, R202, P5 ;  /* 0x000000ca5900720c */ /* 0x000fe20002fa1670 */
[----:B------:R-:W-:Y:S01]  /*b720*/  FMUL.FTZ R21, R21, c[0x0][0x2ec] ;  /* 0x0000bb0015157a20 */ /* 0x000fe20000410000 */
[C---:B------:R-:W-:Y:S01]  /*b730*/  ISETP.LT.OR P4, PT, R42.reuse, R208, P4 ;  /* 0x000000d02a00720c */ /* 0x040fe20002781670 */
[----:B------:R-:W1:Y:S01]  /*b740*/  MUFU.TANH R230, R8 ;  /* 0x0000000800e67308 */ /* 0x000e620000002400 */
[----:B------:R-:W-:Y:S01]  /*b750*/  ISETP.LT.OR P2, PT, R42, R206, P2 ;  /* 0x000000ce2a00720c */ /* 0x000fe20001741670 */
[----:B------:R-:W-:Y:S01]  /*b760*/  FMUL.FTZ R22, R22, c[0x0][0x2ec] ;  /* 0x0000bb0016167a20 */ /* 0x000fe20000410000 */
[C---:B------:R-:W-:Y:S01]  /*b770*/  ISETP.LT.OR P0, PT, R42.reuse, R204, P0 ;  /* 0x000000cc2a00720c */ /* 0x040fe20000701670 */
[----:B------:R-:W-:Y:S01]  /*b780*/  FMUL.FTZ R23, R23, c[0x0][0x2ec] ;  /* 0x0000bb0017177a20 */ /* 0x000fe20000410000 */
[----:B------:R-:W-:-:S02]  /*b790*/  ISETP.LT.OR P3, PT, R42, R202, P3 ;  /* 0x000000ca2a00720c */ /* 0x000fc40001f61670 */
[----:B------:R-:W-:Y:S01]  /*b7a0*/  IADD3 R42, R65, 0x61, RZ ;  /* 0x00000061412a7810 */ /* 0x000fe20007ffe0ff */
[----:B------:R1:W1:Y:S01]  /*b7b0*/  MUFU.TANH R228, R9 ;  /* 0x0000000900e47308 */ /* 0x0002620000002400 */
[----:B------:R-:W-:Y:S01]  /*b7c0*/  FSEL R251, R251, -INF , !P6 ;  /* 0xff800000fbfb7808 */ /* 0x000fe20007000000 */
[----:B------:R-:W-:Y:S01]  /*b7d0*/  FMUL.FTZ R7, R24, c[0x0][0x2ec] ;  /* 0x0000bb0018077a20 */ /* 0x000fe20000410000 */
[----:B------:R-:W-:Y:S01]  /*b7e0*/  FSEL R237, R237, -INF , !P5 ;  /* 0xff800000eded7808 */ /* 0x000fe20006800000 */
[----:B------:R-:W-:Y:S01]  /*b7f0*/  FMUL.FTZ R26, R26, c[0x0][0x2ec] ;  /* 0x0000bb001a1a7a20 */ /* 0x000fe20000410000 */
[C---:B------:R-:W-:Y:S01]  /*b800*/  ISETP.GE.AND P6, PT, R42.reuse, R207, PT ;  /* 0x000000cf2a00720c */ /* 0x040fe20003fc6270 */
[----:B------:R-:W-:Y:S01]  /*b810*/  FMUL.FTZ R27, R27, c[0x0][0x2ec] ;  /* 0x0000bb001b1b7a20 */ /* 0x000fe20000410000 */
[----:B------:R-:W-:Y:S01]  /*b820*/  ISETP.GE.AND P5, PT, R42, R205, PT ;  /* 0x000000cd2a00720c */ /* 0x000fe20003fa6270 */
[----:B------:R-:W4:Y:S01]  /*b830*/  MUFU.TANH R13, R13 ;  /* 0x0000000d000d7308 */ /* 0x000f220000002400 */
[----:B---3--:R-:W-:-:S02]  /*b840*/  IADD3 R10, R65, 0x68, RZ ;  /* 0x00000068410a7810 */ /* 0x008fc40007ffe0ff */
[C---:B------:R-:W-:Y:S02]  /*b850*/  ISETP.LT.OR P6, PT, R42.reuse, R208, P6 ;  /* 0x000000d02a00720c */ /* 0x040fe400037c1670 */
[----:B------:R-:W-:Y:S02]  /*b860*/  ISETP.LT.OR P5, PT, R42, R206, P5 ;  /* 0x000000ce2a00720c */ /* 0x000fe40002fa1670 */
[----:B--2---:R-:W-:Y:S01]  /*b870*/  FSEL R234, R234, -INF , !P0 ;  /* 0xff800000eaea7808 */ /* 0x004fe20004000000 */
[----:B------:R-:W2:Y:S01]  /*b880*/  MUFU.TANH R11, R17 ;  /* 0x00000011000b7308 */ /* 0x000ea20000002400 */
[C---:B------:R-:W-:Y:S02]  /*b890*/  ISETP.GE.AND P0, PT, R10.reuse, R207, PT ;  /* 0x000000cf0a00720c */ /* 0x040fe40003f06270 */
[----:B-1----:R-:W-:Y:S02]  /*b8a0*/  FSEL R227, R227, -INF , !P3 ;  /* 0xff800000e3e37808 */ /* 0x002fe40005800000 */
[----:B------:R-:W-:-:S02]  /*b8b0*/  ISETP.GE.AND P3, PT, R10, R205, PT ;  /* 0x000000cd0a00720c */ /* 0x000fc40003f66270 */
[----:B------:R-:W-:Y:S01]  /*b8c0*/  FSEL R9, R86, -INF , !P6 ;  /* 0xff80000056097808 */ /* 0x000fe20007000000 */
[----:B------:R-:W1:Y:S01]  /*b8d0*/  MUFU.TANH R229, R19 ;  /* 0x0000001300e57308 */ /* 0x000e620000002400 */
[----:B------:R-:W-:Y:S02]  /*b8e0*/  FSEL R174, R88, -INF , !P5 ;  /* 0xff80000058ae7808 */ /* 0x000fe40006800000 */
[C---:B------:R-:W-:Y:S02]  /*b8f0*/  ISETP.GE.AND P6, PT, R10.reuse, R203, PT ;  /* 0x000000cb0a00720c */ /* 0x040fe40003fc6270 */
[C---:B------:R-:W-:Y:S02]  /*b900*/  ISETP.GE.AND P5, PT, R10.reuse, R199, PT ;  /* 0x000000c70a00720c */ /* 0x040fe40003fa6270 */
[----:B------:R-:W-:Y:S01]  /*b910*/  ISETP.LT.OR P0, PT, R10, R208, P0 ;  /* 0x000000d00a00720c */ /* 0x000fe20000701670 */
[----:B------:R-:W3:Y:S01]  /*b920*/  MUFU.TANH R183, R20 ;  /* 0x0000001400b77308 */ /* 0x000ee20000002400 */
[----:B------:R-:W-:-:S02]  /*b930*/  IADD3 R14, R65, 0x69, RZ ;  /* 0x00000069410e7810 */ /* 0x000fc40007ffe0ff */
[----:B------:R-:W-:Y:S02]  /*b940*/  FSEL R8, R103, -INF , !P4 ;  /* 0xff80000067087808 */ /* 0x000fe40006000000 */
[----:B------:R-:W-:Y:S02]  /*b950*/  FSEL R219, R219, -INF , !P2 ;  /* 0xff800000dbdb7808 */ /* 0x000fe40005000000 */
[----:B------:R-:W-:Y:S01]  /*b960*/  ISETP.LT.OR P3, PT, R10, R206, P3 ;  /* 0x000000ce0a00720c */ /* 0x000fe20001f61670 */
[----:B------:R-:W1:Y:S01]  /*b970*/  MUFU.TANH R7, R7 ;  /* 0x0000000700077308 */ /* 0x000e620000002400 */
[C---:B------:R-:W-:Y:S02]  /*b980*/  ISETP.GE.AND P4, PT, R42.reuse, R203, PT ;  /* 0x000000cb2a00720c */ /* 0x040fe40003f86270 */
[----:B------:R-:W-:Y:S02]  /*b990*/  ISETP.GE.AND P2, PT, R42, R199, PT ;  /* 0x000000c72a00720c */ /* 0x000fe40003f46270 */
[----:B------:R-:W-:-:S02]  /*b9a0*/  ISETP.LT.OR P6, PT, R10, R204, P6 ;  /* 0x000000cc0a00720c */ /* 0x000fc400037c1670 */
[----:B------:R-:W-:Y:S01]  /*b9b0*/  ISETP.LT.OR P5, PT, R10, R202, P5 ;  /* 0x000000ca0a00720c */ /* 0x000fe20002fa1670 */
[----:B------:R-:W1:Y:S01]  /*b9c0*/  MUFU.TANH R223, R26 ;  /* 0x0000001a00df7308 */ /* 0x000e620000002400 */
[----:B----4-:R-:W-:Y:S02]  /*b9d0*/  FSEL R10, R16, -INF , !P0 ;  /* 0xff800000100a7808 */ /* 0x010fe40004000000 */
[----:B------:R-:W-:Y:S02]  /*b9e0*/  ISETP.GE.AND P0, PT, R14, R203, PT ;  /* 0x000000cb0e00720c */ /* 0x000fe40003f06270 */
[----:B-----5:R-:W-:Y:S02]  /*b9f0*/  FSEL R43, R12, -INF , !P3 ;  /* 0xff8000000c2b7808 */ /* 0x020fe40005800000 */
[C---:B------:R-:W-:Y:S01]  /*ba00*/  ISETP.LT.OR P4, PT, R42.reuse, R204, P4 ;  /* 0x000000cc2a00720c */ /* 0x040fe20002781670 */
[----:B------:R-:W-:Y:S01]  /*ba10*/  MUFU.TANH R182, R21 ;  /* 0x0000001500b67308 */ /* 0x000fe20000002400 */
[----:B------:R-:W-:-:S02]  /*ba20*/  ISETP.LT.OR P2, PT, R42, R202, P2 ;  /* 0x000000ca2a00720c */ /* 0x000fc40001741670 */
[C---:B------:R-:W-:Y:S02]  /*ba30*/  IADD3 R12, R65.reuse, 0x70, RZ ;  /* 0x00000070410c7810 */ /* 0x040fe40007ffe0ff */
[----:B------:R-:W-:Y:S02]  /*ba40*/  ISETP.LT.OR P0, PT, R14, R204, P0 ;  /* 0x000000cc0e00720c */ /* 0x000fe40000701670 */
[----:B------:R-:W-:Y:S01]  /*ba50*/  FSEL R230, R230, -INF , !P6 ;  /* 0xff800000e6e67808 */ /* 0x000fe20007000000 */
[----:B------:R-:W4:Y:S01]  /*ba60*/  MUFU.TANH R168, R22 ;  /* 0x0000001600a87308 */ /* 0x000f220000002400 */
[----:B------:R-:W-:Y:S02]  /*ba70*/  FSEL R180, R180, -INF , !P5 ;  /* 0xff800000b4b47808 */ /* 0x000fe40006800000 */
[----:B------:R-:W-:Y:S02]  /*ba80*/  IADD3 R6, R65, 0x71, RZ ;  /* 0x0000007141067810 */ /* 0x000fe40007ffe0ff */
[----:B------:R-:W-:-:S02]  /*ba90*/  FSEL R233, R233, -INF , !P4 ;  /* 0xff800000e9e97808 */ /* 0x000fc40006000000 */
[----:B------:R-:W-:Y:S01]  /*baa0*/  FSEL R220, R220, -INF , !P2 ;  /* 0xff800000dcdc7808 */ /* 0x000fe20005000000 */
[----:B------:R-:W-:Y:S01]  /*bab0*/  MUFU.TANH R222, R27 ;  /* 0x0000001b00de7308 */ /* 0x000fe20000002400 */
[----:B------:R-:W-:Y:S02]  /*bac0*/  ISETP.GE.AND P3, PT, R14, R199, PT ;  /* 0x000000c70e00720c */ /* 0x000fe40003f66270 */
[C---:B------:R-:W-:Y:S02]  /*bad0*/  ISETP.GE.AND P6, PT, R12.reuse, R207, PT ;  /* 0x000000cf0c00720c */ /* 0x040fe40003fc6270 */
[----:B------:R-:W-:Y:S02]  /*bae0*/  ISETP.GE.AND P5, PT, R12, R205, PT ;  /* 0x000000cd0c00720c */ /* 0x000fe40003fa6270 */
[C---:B------:R-:W-:Y:S01]  /*baf0*/  ISETP.GE.AND P4, PT, R14.reuse, R207, PT ;  /* 0x000000cf0e00720c */ /* 0x040fe20003f86270 */
[----:B------:R-:W-:Y:S01]  /*bb00*/  MUFU.TANH R123, R23 ;  /* 0x00000017007b7308 */ /* 0x000fe20000002400 */
[----:B------:R-:W-:-:S02]  /*bb10*/  ISETP.GE.AND P2, PT, R14, R205, PT ;  /* 0x000000cd0e00720c */ /* 0x000fc40003f46270 */
[----:B------:R-:W-:Y:S02]  /*bb20*/  FSEL R228, R228, -INF , !P0 ;  /* 0xff800000e4e47808 */ /* 0x000fe40004000000 */
[----:B------:R-:W-:Y:S02]  /*bb30*/  ISETP.GE.AND P0, PT, R6, R207, PT ;  /* 0x000000cf0600720c */ /* 0x000fe40003f06270 */
[----:B------:R-:W-:Y:S02]  /*bb40*/  ISETP.LT.OR P3, PT, R14, R202, P3 ;  /* 0x000000ca0e00720c */ /* 0x000fe40001f61670 */
[C---:B------:R-:W-:Y:S02]  /*bb50*/  ISETP.LT.OR P6, PT, R12.reuse, R208, P6 ;  /* 0x000000d00c00720c */ /* 0x040fe400037c1670 */
[----:B------:R-:W-:Y:S02]  /*bb60*/  ISETP.LT.OR P5, PT, R12, R206, P5 ;  /* 0x000000ce0c00720c */ /* 0x000fe40002fa1670 */
[----:B------:R-:W-:-:S02]  /*bb70*/  ISETP.LT.OR P4, PT, R14, R208, P4 ;  /* 0x000000d00e00720c */ /* 0x000fc40002781670 */
[----:B------:R-:W-:Y:S02]  /*bb80*/  ISETP.LT.OR P2, PT, R14, R206, P2 ;  /* 0x000000ce0e00720c */ /* 0x000fe40001741670 */
[----:B------:R-:W-:Y:S02]  /*bb90*/  ISETP.LT.OR P0, PT, R6, R208, P0 ;  /* 0x000000d00600720c */ /* 0x000fe40000701670 */
[----:B------:R-:W-:Y:S02]  /*bba0*/  IADD3 R5, R65, 0x78, RZ ;  /* 0x0000007841057810 */ /* 0x000fe40007ffe0ff */
[----:B------:R-:W-:Y:S02]  /*bbb0*/  FSEL R177, R13, -INF , !P3 ;  /* 0xff8000000db17808 */ /* 0x000fe40005800000 */
[----:B------:R-:W-:Y:S02]  /*bbc0*/  FSEL R51, R51, -INF , !P6 ;  /* 0xff80000033337808 */ /* 0x000fe40007000000 */
[----:B------:R-:W-:-:S02]  /*bbd0*/  FSEL R225, R225, -INF , !P5 ;  /* 0xff800000e1e17808 */ /* 0x000fc40006800000 */
[----:B--2---:R-:W-:Y:S02]  /*bbe0*/  FSEL R4, R11, -INF , !P4 ;  /* 0xff8000000b047808 */ /* 0x004fe40006000000 */
[----:B-1----:R-:W-:Y:S02]  /*bbf0*/  FSEL R229, R229, -INF , !P2 ;  /* 0xff800000e5e57808 */ /* 0x002fe40005000000 */
[C---:B------:R-:W-:Y:S02]  /*bc00*/  ISETP.GE.AND P3, PT, R6.reuse, R205, PT ;  /* 0x000000cd0600720c */ /* 0x040fe40003f66270 */
[C---:B------:R-:W-:Y:S02]  /*bc10*/  ISETP.GE.AND P6, PT, R6.reuse, R203, PT ;  /* 0x000000cb0600720c */ /* 0x040fe40003fc6270 */
[----:B------:R-:W-:Y:S02]  /*bc20*/  ISETP.GE.AND P5, PT, R6, R199, PT ;  /* 0x000000c70600720c */ /* 0x000fe40003fa6270 */
[----:B------:R-:W-:-:S02]  /*bc30*/  ISETP.GE.AND P4, PT, R12, R203, PT ;  /* 0x000000cb0c00720c */ /* 0x000fc40003f86270 */
[----:B------:R-:W-:Y:S02]  /*bc40*/  ISETP.GE.AND P2, PT, R12, R199, PT ;  /* 0x000000c70c00720c */ /* 0x000fe40003f46270 */
[----:B------:R-:W-:Y:S02]  /*bc50*/  FSEL R50, R50, -INF , !P0 ;  /* 0xff80000032327808 */ /* 0x000fe40004000000 */
[----:B------:R-:W-:Y:S02]  /*bc60*/  ISETP.GE.AND P0, PT, R5, R203, PT ;  /* 0x000000cb0500720c */ /* 0x000fe40003f06270 */
[C---:B------:R-:W-:Y:S02]  /*bc70*/  ISETP.LT.OR P3, PT, R6.reuse, R206, P3 ;  /* 0x000000ce0600720c */ /* 0x040fe40001f61670 */
[C---:B------:R-:W-:Y:S02]  /*bc80*/  ISETP.LT.OR P6, PT, R6.reuse, R204, P6 ;  /* 0x000000cc0600720c */ /* 0x040fe400037c1670 */
[----:B------:R-:W-:Y:S01]  /*bc90*/  ISETP.LT.OR P5, PT, R6, R202, P5 ;  /* 0x000000ca0600720c */ /* 0x000fe20002fa1670 */
[----:B------:R-:W-:Y:S01]  /*bca0*/  FMUL.FTZ R6, R25, c[0x0][0x2ec] ;  /* 0x0000bb0019067a20 */ /* 0x000fe20000410000 */
[----:B------:R-:W-:-:S02]  /*bcb0*/  ISETP.LT.OR P4, PT, R12, R204, P4 ;  /* 0x000000cc0c00720c */ /* 0x000fc40002781670 */
[----:B------:R-:W-:Y:S02]  /*bcc0*/  ISETP.LT.OR P2, PT, R12, R202, P2 ;  /* 0x000000ca0c00720c */ /* 0x000fe40001741670 */
[----:B------:R-:W-:Y:S01]  /*bcd0*/  ISETP.LT.OR P0, PT, R5, R204, P0 ;  /* 0x000000cc0500720c */ /* 0x000fe20000701670 */
[----:B------:R-:W1:Y:S01]  /*bce0*/  MUFU.TANH R6, R6 ;  /* 0x0000000600067308 */ /* 0x000e620000002400 */
[----:B------:R-:W-:Y:S02]  /*bcf0*/  FSEL R221, R221, -INF , !P4 ;  /* 0xff800000dddd7808 */ /* 0x000fe40006000000 */
[----:B------:R-:W-:Y:S02]  /*bd00*/  FSEL R170, R170, -INF , !P2 ;  /* 0xff800000aaaa7808 */ /* 0x000fe40005000000 */
[C---:B------:R-:W-:Y:S02]  /*bd10*/  ISETP.GE.AND P4, PT, R5.reuse, R207, PT ;  /* 0x000000cf0500720c */ /* 0x040fe40003f86270 */
[----:B------:R-:W-:-:S02]  /*bd20*/  ISETP.GE.AND P2, PT, R5, R205, PT ;  /* 0x000000cd0500720c */ /* 0x000fc40003f46270 */
[----:B---3--:R-:W-:Y:S02]  /*bd30*/  FSEL R183, R183, -INF , !P0 ;  /* 0xff800000b7b77808 */ /* 0x008fe40004000000 */
[----:B------:R-:W-:Y:S02]  /*bd40*/  PLOP3.LUT P0, PT, PT, PT, UP0, 0x80, 0x0 ;  /* 0x000000000000781c */ /* 0x000fe40003f0f008 */
[C---:B------:R-:W-:Y:S02]  /*bd50*/  ISETP.LT.OR P4, PT, R5.reuse, R208, P4 ;  /* 0x000000d00500720c */ /* 0x040fe40002781670 */
[----:B------:R-:W-:Y:S02]  /*bd60*/  ISETP.LT.OR P2, PT, R5, R206, P2 ;  /* 0x000000ce0500720c */ /* 0x000fe40001741670 */
[----:B------:R-:W-:Y:S02]  /*bd70*/  IADD3 R65, R65, 0x79, RZ ;  /* 0x0000007941417810 */ /* 0x000fe40007ffe0ff */
        /* <DEDUP_REMOVED lines=10> */
[----:B------:R-:W-:Y:S02]  /*be20*/  ISETP.LT.OR P3, PT, R5, R202, P3 ;  /* 0x000000ca0500720c */ /* 0x000fe40001f61670 */
[C---:B------:R-:W-:Y:S02]  /*be30*/  ISETP.LT.OR P6, PT, R65.reuse, R208, P6 ;  /* 0x000000d04100720c */ /* 0x040fe400037c1670 */
[----:B------:R-:W-:-:S02]  /*be40*/  ISETP.LT.OR P5, PT, R65, R206, P5 ;  /* 0x000000ce4100720c */ /* 0x000fc40002fa1670 */
[C---:B------:R-:W-:Y:S02]  /*be50*/  ISETP.LT.OR P4, PT, R65.reuse, R204, P4 ;  /* 0x000000cc4100720c */ /* 0x040fe40002781670 */
[----:B------:R-:W-:Y:S02]  /*be60*/  ISETP.LT.OR P2, PT, R65, R202, P2 ;  /* 0x000000ca4100720c */ /* 0x000fe40001741670 */
[----:B----4-:R-:W-:Y:S02]  /*be70*/  FSEL R168, R168, -INF , !P3 ;  /* 0xff800000a8a87808 */ /* 0x010fe40005800000 */
[----:B-1----:R-:W-:Y:S02]  /*be80*/  FSEL R5, R6, -INF , !P6 ;  /* 0xff80000006057808 */ /* 0x002fe40007000000 */
        /* <DEDUP_REMOVED lines=60> */
.L_x_968:
[----:B------:R-:W-:Y:S05]  /*c250*/  BSYNC B0 ;  /* 0x0000000000007941 */ /* 0x000fea0003800000 */
.L_x_967:
[----:B------:R-:W0:Y:S02]  /*c260*/  LDGDEPBAR ;  /* 0x00000000000079af */ /* 0x000e240000000000 */
.L_x_966:
[----:B------:R-:W-:Y:S01]  /*c270*/  FMNMX.FTZ R11, R36, R67, !PT ;  /* 0x00000043240b7209 */ /* 0x000fe20007810000 */
        /* <DEDUP_REMOVED lines=15> */
[----:B--2---:R-:W-:Y:S02]  /*c370*/  MOV R13, R107 ;  /* 0x0000006b000d7202 */ /* 0x004fe40000000f00 */
        /* <DEDUP_REMOVED lines=48> */
[----:B------:R-:W-:Y:S01]  /*c680*/  MOV R12, R111 ;  /* 0x0000006f000c7202 */ /* 0x000fe20000000f00 */
[----:B------:R-:W2:Y:S01]  /*c690*/  SHFL.BFLY PT, R6, R11, 0x2, 0x1f ;  /* 0x0c401f000b067f89 */ /* 0x000ea200000e0000 */
[----:B------:R-:W-:-:S02]  /*c6a0*/  FMNMX.FTZ R106, R222, R106, !PT ;  /* 0x0000006ade6a7209 */ /* 0x000fc40007810000 */
[----:B--2---:R-:W-:-:S03]  /*c6b0*/  FMNMX.FTZ R6, R11, R6, !PT ;  /* 0x000000060b067209 */ /* 0x004fc60007810000 */
[----:B------:R-:W2:Y:S04]  /*c6c0*/  SHFL.BFLY PT, R11, R106, 0x2, 0x1f ;  /* 0x0c401f006a0b7f89 */ /* 0x000ea800000e0000 */
[----:B------:R-:W3:Y:S01]  /*c6d0*/  SHFL.BFLY PT, R107, R6, 0x1, 0x1f ;  /* 0x0c201f00066b7f89 */ /* 0x000ee200000e0000 */
[----:B--2---:R-:W-:Y:S02]  /*c6e0*/  FMNMX.FTZ R106, R106, R11, !PT ;  /* 0x0000000b6a6a7209 */ /* 0x004fe40007810000 */
[----:B---3--:R-:W-:-:S04]  /*c6f0*/  FMNMX.FTZ R107, R6, R107, !PT ;  /* 0x0000006b066b7209 */ /* 0x008fc80007810000 */
[C---:B------:R-:W-:Y:S01]  /*c700*/  FSETP.NEU.FTZ.AND P3, PT, R107.reuse, -INF , PT ;  /* 0xff8000006b00780b */ /* 0x040fe20003f7d000 */
[----:B------:R-:W-:-:S03]  /*c710*/  FMUL.FTZ R6, R107, c[0x0][0x23c] ;  /* 0x00008f006b067a20 */ /* 0x000fc60000410000 */
[----:B-1----:R-:W-:Y:S02]  /*c720*/  FSEL R16, R107, RZ, P3 ;  /* 0x000000ff6b107208 */ /* 0x002fe40001800000 */
[----:B------:R-:W-:-:S03]  /*c730*/  FSEL R6, R6, RZ, P3 ;  /* 0x000000ff06067208 */ /* 0x000fc60001800000 */
[----:B------:R-:W-:Y:S02]  /*c740*/  FADD.FTZ R16, R36, -R16 ;  /* 0x8000001024107221 */ /* 0x000fe40000010000 */
[--C-:B------:R-:W-:Y:S02]  /*c750*/  FFMA.FTZ R96, R81, c[0x0][0x23c], -R6.reuse ;  /* 0x00008f0051607a23 */ /* 0x100fe40000010806 */
        /* <DEDUP_REMOVED lines=9> */
[----:B------:R-:W1:Y:S01]  /*c7f0*/  SHFL.BFLY PT, R8, R106, 0x1, 0x1f ;  /* 0x0c201f006a087f89 */ /* 0x000e6200000e0000 */
        /* <DEDUP_REMOVED lines=51> */
[----:B------:R-:W-:Y:S01]  /*cb30*/  FMUL.FTZ R16, R16, c[0x0][0x23c] ;  /* 0x00008f0010107a20 */ /* 0x000fe20000410000 */
        /* <DEDUP_REMOVED lines=30> */
[----:B-1----:R-:W-:Y:S02]  /*cd20*/  FMNMX.FTZ R106, R106, R8, !PT ;  /* 0x000000086a6a7209 */ /* 0x002fe40007810000 */
[----:B------:R-:W-:Y:S01]  /*cd30*/  FMNMX.FTZ R5, R221, R5, !PT ;  /* 0x00000005dd057209 */ /* 0x000fe20007810000 */
[----:B------:R-:W-:Y:S01]  /*cd40*/  MUFU.EX2 R102, R102 ;  /* 0x0000006600667308 */ /* 0x000fe20000000800 */
[----:B------:R-:W-:Y:S01]  /*cd50*/  FMNMX.FTZ R4, R238, R4, !PT ;  /* 0x00000004ee047209 */ /* 0x000fe20007810000 */
[----:B------:R-:W-:Y:S01]  /*cd60*/  FMUL.FTZ R226, R106, c[0x0][0x23c] ;  /* 0x00008f006ae27a20 */ /* 0x000fe20000410000 */
[----:B------:R-:W-:Y:S02]  /*cd70*/  FMNMX.FTZ R5, R214, R5, !PT ;  /* 0x00000005d6057209 */ /* 0x000fe40007810000 */
[----:B------:R-:W-:-:S02]  /*cd80*/  FMNMX.FTZ R4, R237, R4, !PT ;  /* 0x00000004ed047209 */ /* 0x000fc40007810000 */
[----:B------:R-:W-:Y:S01]  /*cd90*/  FSETP.NEU.FTZ.AND P2, PT, R106, -INF , PT ;  /* 0xff8000006a00780b */ /* 0x000fe20003f5d000 */
[----:B------:R-:W-:Y:S01]  /*cda0*/  MUFU.EX2 R101, R101 ;  /* 0x0000006500657308 */ /* 0x000fe20000000800 */
[----:B------:R-:W-:Y:S02]  /*cdb0*/  FMNMX.FTZ R5, R183, R5, !PT ;  /* 0x00000005b7057209 */ /* 0x000fe40007810000 */
[----:B------:R-:W-:Y:S02]  /*cdc0*/  FMNMX.FTZ R4, R227, R4, !PT ;  /* 0x00000004e3047209 */ /* 0x000fe40007810000 */
[----:B------:R-:W-:Y:S02]  /*cdd0*/  FSEL R226, R226, RZ, P2 ;  /* 0x000000ffe2e27208 */ /* 0x000fe40001000000 */
[----:B------:R-:W-:Y:S01]  /*cde0*/  FMNMX.FTZ R5, R182, R5, !PT ;  /* 0x00000005b6057209 */ /* 0x000fe20007810000 */
[----:B------:R-:W-:Y:S01]  /*cdf0*/  MUFU.EX2 R100, R100 ;  /* 0x0000006400647308 */ /* 0x000fe20000000800 */
[----:B------:R-:W-:Y:S01]  /*ce00*/  FMNMX.FTZ R4, R220, R4, !PT ;  /* 0x00000004dc047209 */ /* 0x000fe20007810000 */
[--C-:B------:R-:W-:Y:S01]  /*ce10*/  FFMA.FTZ R70, R105, c[0x0][0x23c], -R226.reuse ;  /* 0x00008f0069467a23 */ /* 0x100fe200000108e2 */
[----:B------:R-:W-:Y:S01]  /*ce20*/  FSEL R24, R106, RZ, P2 ;  /* 0x000000ff6a187208 */ /* 0x000fe20001000000 */
[----:B------:R-:W1:Y:S01]  /*ce30*/  SHFL.BFLY PT, R105, R5, 0x2, 0x1f ;  /* 0x0c401f0005697f89 */ /* 0x000e6200000e0000 */
[----:B------:R-:W-:Y:S01]  /*ce40*/  FMNMX.FTZ R4, R180, R4, !PT ;  /* 0x00000004b4047209 */ /* 0x000fe20007810000 */
[--C-:B------:R-:W-:Y:S01]  /*ce50*/  FFMA.FTZ R74, R66, c[0x0][0x23c], -R226.reuse ;  /* 0x00008f00424a7a23 */ /* 0x100fe200000108e2 */
[----:B--2---:R-:W-:Y:S01]  /*ce60*/  F2FP.PACK_AB R46, R114, R119 ;  /* 0x00000077722e723e */ /* 0x004fe200000000ff */
        /* <DEDUP_REMOVED lines=14> */
[----:B------:R-:W-:Y:S01]  /*cf50*/  LDSM.16.MT88.4 R28, [R192+0x4000] ;  /* 0x00400000c01c783b */ /* 0x000fe20000004200 */
[----:B------:R-:W-:Y:S01]  /*cf60*/  FMNMX.FTZ R4, R123, R4, !PT ;  /* 0x000000047b047209 */ /* 0x000fe20007810000 */
[--C-:B------:R-:W-:Y:S01]  /*cf70*/  FFMA.FTZ R72, R69, c[0x0][0x23c], -R226.reuse ;  /* 0x00008f0045487a23 */ /* 0x100fe200000108e2 */
[----:B------:R-:W-:Y:S01]  /*cf80*/  MUFU.EX2 R131, R131 ;  /* 0x0000008300837308 */ /* 0x000fe20000000800 */
[----:B-1----:R-:W-:Y:S01]  /*cf90*/  FMNMX.FTZ R105, R5, R105, !PT ;  /* 0x0000006905697209 */ /* 0x002fe20007810000 */
[--C-:B------:R-:W-:Y:S01]  /*cfa0*/  FFMA.FTZ R69, R110, c[0x0][0x23c], -R226.reuse ;  /* 0x00008f006e457a23 */ /* 0x100fe200000108e2 */
[----:B------:R-:W1:Y:S01]  /*cfb0*/  SHFL.BFLY PT, R6, R4, 0x2, 0x1f ;  /* 0x0c401f0004067f89 */ /* 0x000e6200000e0000 */
[----:B------:R-:W-:-:S02]  /*cfc0*/  FFMA.FTZ R65, R167, c[0x0][0x23c], -R226 ;  /* 0x00008f00a7417a23 */ /* 0x000fc400000108e2 */
[--C-:B------:R-:W-:Y:S01]  /*cfd0*/  FFMA.FTZ R112, R60, c[0x0][0x23c], -R226.reuse ;  /* 0x00008f003c707a23 */ /* 0x100fe200000108e2 */
[----:B------:R-:W2:Y:S01]  /*cfe0*/  SHFL.BFLY PT, R5, R105, 0x1, 0x1f ;  /* 0x0c201f0069057f89 */ /* 0x000ea200000e0000 */
[--C-:B------:R-:W-:Y:S01]  /*cff0*/  FFMA.FTZ R111, R59, c[0x0][0x23c], -R226.reuse ;  /* 0x00008f003b6f7a23 */ /* 0x100fe200000108e2 */
[----:B------:R-:W3:Y:S01]  /*d000*/  MUFU.EX2 R118, R118 ;  /* 0x0000007600767308 */ /* 0x000ee20000000800 */
[--C-:B------:R-:W-:Y:S02]  /*d010*/  FFMA.FTZ R60, R33, c[0x0][0x23c], -R226.reuse ;  /* 0x00008f00213c7a23 */ /* 0x100fe400000108e2 */
[----:B------:R-:W-:Y:S02]  /*d020*/  FFMA.FTZ R59, R32, c[0x0][0x23c], -R226 ;  /* 0x00008f00203b7a23 */ /* 0x000fe400000108e2 */
[----:B------:R-:W-:Y:S01]  /*d030*/  FADD.FTZ R24, R3, -R24 ;  /* 0x8000001803187221 */ /* 0x000fe20000010000 */
[----:B------:R-:W-:Y:S01]  /*d040*/  LDSM.16.MT88.4 R32, [R192+0x4400] ;  /* 0x00440000c020783b */ /* 0x000fe20000004200 */
[----:B------:R-:W-:Y:S01]  /*d050*/  FFMA.FTZ R76, R62, c[0x0][0x23c], -R226 ;  /* 0x00008f003e4c7a23 */ /* 0x000fe200000108e2 */
[----:B------:R-:W-:Y:S01]  /*d060*/  MUFU.EX2 R112, R112 ;  /* 0x0000007000707308 */ /* 0x000fe20000000800 */
[----:B------:R-:W-:-:S02]  /*d070*/  FMUL.FTZ R24, R24, c[0x0][0x23c] ;  /* 0x00008f0018187a20 */ /* 0x000fc40000410000 */
[--C-:B------:R-:W-:Y:S02]  /*d080*/  FFMA.FTZ R75, R61, c[0x0][0x23c], -R226.reuse ;  /* 0x00008f003d4b7a23 */ /* 0x100fe400000108e2 */
[--C-:B------:R-:W-:Y:S02]  /*d090*/  FFMA.FTZ R73, R63, c[0x0][0x23c], -R226.reuse ;  /* 0x00008f003f497a23 */ /* 0x100fe400000108e2 */
[--C-:B------:R-:W-:Y:S01]  /*d0a0*/  FFMA.FTZ R64, R41, c[0x0][0x23c], -R226.reuse ;  /* 0x00008f0029407a23 */ /* 0x100fe200000108e2 */
[----:B------:R-:W4:Y:S01]  /*d0b0*/  MUFU.EX2 R111, R111 ;  /* 0x0000006f006f7308 */ /* 0x000f220000000800 */
[--C-:B------:R-:W-:Y:S01]  /*d0c0*/  FFMA.FTZ R63, R40, c[0x0][0x23c], -R226.reuse ;  /* 0x00008f00283f7a23 */ /* 0x100fe200000108e2 */
[----:B-1----:R-:W-:Y:S01]  /*d0d0*/  FMNMX.FTZ R4, R4, R6, !PT ;  /* 0x0000000604047209 */ /* 0x002fe20007810000 */
[--C-:B------:R-:W-:Y:S01]  /*d0e0*/  FFMA.FTZ R62, R45, c[0x0][0x23c], -R226.reuse ;  /* 0x00008f002d3e7a23 */ /* 0x100fe200000108e2 */
[----:B---3--:R-:W-:Y:S01]  /*d0f0*/  F2FP.PACK_AB R45, R118, R131 ;  /* 0x00000083762d723e */ /* 0x008fe200000000ff */
[--C-:B------:R-:W-:Y:S01]  /*d100*/  FFMA.FTZ R61, R44, c[0x0][0x23c], -R226.reuse ;  /* 0x00008f002c3d7a23 */ /* 0x100fe200000108e2 */
[----:B--2---:R-:W-:Y:S01]  /*d110*/  FMNMX.FTZ R105, R105, R5, !PT ;  /* 0x0000000569697209 */ /* 0x004fe20007810000 */
[--C-:B------:R-:W-:Y:S01]  /*d120*/  FFMA.FTZ R219, R219, c[0x0][0x23c], -R226.reuse ;  /* 0x00008f00dbdb7a23 */ /* 0x100fe200000108e2 */
[----:B------:R-:W1:Y:S01]  /*d130*/  SHFL.BFLY PT, R5, R4, 0x1, 0x1f ;  /* 0x0c201f0004057f89 */ /* 0x000e6200000e0000 */
[----:B------:R-:W-:Y:S01]  /*d140*/  F2FP.PACK_AB R44, R164, R181 ;  /* 0x000000b5a42c723e */ /* 0x000fe200000000ff */
[----:B------:R-:W-:Y:S01]  /*d150*/  MUFU.EX2 R76, R76 ;  /* 0x0000004c004c7308 */ /* 0x000fe20000000800 */
[C---:B------:R-:W-:Y:S01]  /*d160*/  FMUL.FTZ R215, R105.reuse, c[0x0][0x23c] ;  /* 0x00008f0069d77a20 */ /* 0x040fe20000410000 */
[----:B------:R-:W-:Y:S01]  /*d170*/  FSETP.NEU.FTZ.AND P1, PT, R105, -INF , PT ;  /* 0xff8000006900780b */ /* 0x000fe20003f3d000 */
[----:B------:R-:W-:-:S02]  /*d180*/  FFMA.FTZ R229, R229, c[0x0][0x23c], -R226 ;  /* 0x00008f00e5e57a23 */ /* 0x000fc400000108e2 */
[--C-:B------:R-:W-:Y:S01]  /*d190*/  FFMA.FTZ R224, R224, c[0x0][0x23c], -R226.reuse ;  /* 0x00008f00e0e07a23 */ /* 0x100fe200000108e2 */
[----:B------:R-:W-:Y:S01]  /*d1a0*/  FSEL R215, R215, RZ, P1 ;  /* 0x000000ffd7d77208 */ /* 0x000fe20000800000 */
[--C-:B------:R-:W-:Y:S01]  /*d1b0*/  FFMA.FTZ R223, R223, c[0x0][0x23c], -R226.reuse ;  /* 0x00008f00dfdf7a23 */ /* 0x100fe200000108e2 */
[----:B----4-:R-:W-:Y:S01]  /*d1c0*/  F2FP.PACK_AB R47, R111, R112 ;  /* 0x000000706f2f723e */ /* 0x010fe200000000ff */
[----:B------:R-:W-:Y:S01]  /*d1d0*/  MUFU.EX2 R75, R75 ;  /* 0x0000004b004b7308 */ /* 0x000fe20000000800 */
[----:B------:R-:W-:Y:S02]  /*d1e0*/  FFMA.FTZ R222, R222, c[0x0][0x23c], -R226 ;  /* 0x00008f00dede7a23 */ /* 0x000fe400000108e2 */
[--C-:B------:R-:W-:Y:S02]  /*d1f0*/  FFMA.FTZ R130, R104, c[0x0][0x23c], -R215.reuse ;  /* 0x00008f0068827a23 */ /* 0x100fe400000108d7 */
[--C-:B------:R-:W-:Y:S02]  /*d200*/  FFMA.FTZ R117, R56, c[0x0][0x23c], -R215.reuse ;  /* 0x00008f0038757a23 */ /* 0x100fe400000108d7 */
[--C-:B------:R-:W-:Y:S01]  /*d210*/  FFMA.FTZ R56, R166, c[0x0][0x23c], -R215.reuse ;  /* 0x00008f00a6387a23 */ /* 0x100fe200000108d7 */
[----:B------:R-:W-:Y:S01]  /*d220*/  MUFU.EX2 R73, R73 ;  /* 0x0000004900497308 */ /* 0x000fe20000000800 */
[----:B------:R-:W-:-:S02]  /*d230*/  FFMA.FTZ R110, R109, c[0x0][0x23c], -R215 ;  /* 0x00008f006d6e7a23 */ /* 0x000fc400000108d7 */
[--C-:B------:R-:W-:Y:S01]  /*d240*/  FFMA.FTZ R109, R128, c[0x0][0x23c], -R215.reuse ;  /* 0x00008f00806d7a23 */ /* 0x100fe200000108d7 */
[----:B-1----:R-:W-:Y:S01]  /*d250*/  FMNMX.FTZ R104, R4, R5, !PT ;  /* 0x0000000504687209 */ /* 0x002fe20007810000 */
[--C-:B------:R-:W-:Y:S01]  /*d260*/  FFMA.FTZ R172, R172, c[0x0][0x23c], -R215.reuse ;  /* 0x00008f00acac7a23 */ /* 0x100fe200000108d7 */
[----:B------:R-:W-:Y:S02]  /*d270*/  FSEL R4, R105, RZ, P1 ;  /* 0x000000ff69047208 */ /* 0x000fe40000800000 */
        /* <DEDUP_REMOVED lines=9> */
[----:B------:R-:W-:-:S02]  /*d310*/  FADD.FTZ R4, R0, -R4 ;  /* 0x8000000400047221 */ /* 0x000fc40000010000 */
[--C-:B------:R-:W-:Y:S02]  /*d320*/  FFMA.FTZ R128, R116, c[0x0][0x23c], -R129.reuse ;  /* 0x00008f0074807a23 */ /* 0x100fe40000010881 */
[----:B------:R-:W-:Y:S02]  /*d330*/  FMUL.FTZ R4, R4, c[0x0][0x23c] ;  /* 0x00008f0004047a20 */ /* 0x000fe40000410000 */
[--C-:B------:R-:W-:Y:S01]  /*d340*/  FFMA.FTZ R116, R115, c[0x0][0x23c], -R129.reuse ;  /* 0x00008f0073747a23 */ /* 0x100fe20000010881 */
[----:B------:R2:W3:Y:S01]  /*d350*/  MUFU.EX2 R167, R2 ;  /* 0x0000000200a77308 */ /* 0x0004e20000000800 */
[--C-:B------:R-:W-:Y:S02]  /*d360*/  FFMA.FTZ R108, R108, c[0x0][0x23c], -R129.reuse ;  /* 0x00008f006c6c7a23 */ /* 0x100fe40000010881 */
[----:B------:R-:W-:Y:S02]  /*d370*/  FFMA.FTZ R115, R120, c[0x0][0x23c], -R129 ;  /* 0x00008f0078737a23 */ /* 0x000fe40000010881 */
[----:B------:R-:W-:-:S02]  /*d380*/  FFMA.FTZ R0, R121, c[0x0][0x23c], -R215 ;  /* 0x00008f0079007a23 */ /* 0x000fc400000108d7 */
[--C-:B------:R-:W-:Y:S01]  /*d390*/  FFMA.FTZ R120, R39, c[0x0][0x23c], -R129.reuse ;  /* 0x00008f0027787a23 */ /* 0x100fe20000010881 */
[----:B------:R4:W5:Y:S01]  /*d3a0*/  MUFU.EX2 R166, R4 ;  /* 0x0000000400a67308 */ /* 0x0009620000000800 */
[--C-:B------:R-:W-:Y:S01]  /*d3b0*/  FFMA.FTZ R121, R38, c[0x0][0x23c], -R129.reuse ;  /* 0x00008f0026797a23 */ /* 0x100fe20000010881 */
[----:B-1----:R-:W-:Y:S01]  /*d3c0*/  F2FP.PACK_AB R20, R117, R130 ;  /* 0x000000827514723e */ /* 0x002fe200000000ff */
[--C-:B------:R-:W-:Y:S02]  /*d3d0*/  FFMA.FTZ R165, R165, c[0x0][0x23c], -R129.reuse ;  /* 0x00008f00a5a57a23 */ /* 0x100fe40000010881 */
[--C-:B------:R-:W-:Y:S02]  /*d3e0*/  FFMA.FTZ R175, R175, c[0x0][0x23c], -R129.reuse ;  /* 0x00008f00afaf7a23 */ /* 0x100fe40000010881 */
[----:B------:R-:W-:Y:S01]  /*d3f0*/  FFMA.FTZ R178, R178, c[0x0][0x23c], -R129 ;  /* 0x00008f00b2b27a23 */ /* 0x000fe20000010881 */
[----:B------:R-:W-:Y:S01]  /*d400*/  MUFU.EX2 R110, R110 ;  /* 0x0000006e006e7308 */ /* 0x000fe20000000800 */
[----:B--2---:R-:W-:-:S02]  /*d410*/  FFMA.FTZ R2, R122, c[0x0][0x23c], -R215 ;  /* 0x00008f007a027a23 */ /* 0x004fc400000108d7 */
[----:B------:R-:W-:Y:S02]  /*d420*/  FFMA.FTZ R122, R37, c[0x0][0x23c], -R129 ;  /* 0x00008f00257a7a23 */ /* 0x000fe40000010881 */
[----:B------:R-:W-:Y:S01]  /*d430*/  LDSM.16.MT88.4 R36, [R191+0x4400] ;  /* 0x00440000bf24783b */ /* 0x000fe20000004200 */
[----:B---3--:R-:W-:Y:S01]  /*d440*/  FMUL.FTZ R9, R157, R167 ;  /* 0x000000a79d097220 */ /* 0x008fe20000410000 */
[----:B------:R-:W-:Y:S01]  /*d450*/  MOV R157, R13 ;  /* 0x0000000d009d7202 */ /* 0x000fe20000000f00 */
[----:B------:R-:W1:Y:S01]  /*d460*/  MUFU.EX2 R109, R109 ;  /* 0x0000006d006d7308 */ /* 0x000e620000000800 */
[----:B----4-:R-:W2:Y:S01]  /*d470*/  LDSM.16.MT88.4 R4, [R191+0x4000] ;  /* 0x00400000bf04783b */ /* 0x010ea20000004200 */
[----:B-----5:R-:W-:Y:S01]  /*d480*/  FMUL.FTZ R10, R158, R166 ;  /* 0x000000a69e0a7220 */ /* 0x020fe20000410000 */
[----:B------:R-:W-:Y:S01]  /*d490*/  MOV R158, R12 ;  /* 0x0000000c009e7202 */ /* 0x000fe20000000f00 */
[-C--:B------:R-:W-:Y:S02]  /*d4a0*/  FMUL.FTZ R12, R152, R167.reuse ;  /* 0x000000a7980c7220 */ /* 0x080fe40000410000 */
[----:B------:R-:W-:Y:S01]  /*d4b0*/  FMUL.FTZ R8, R156, R167 ;  /* 0x000000a79c087220 */ /* 0x000fe20000410000 */
[----:B------:R-:W-:Y:S01]  /*d4c0*/  MOV R156, R43 ;  /* 0x0000002b009c7202 */ /* 0x000fe20000000f00 */
[----:B------:R-:W-:Y:S01]  /*d4d0*/  MUFU.EX2 R128, R128 ;  /* 0x0000008000807308 */ /* 0x000fe20000000800 */
[----:B------:R-:W-:Y:S01]  /*d4e0*/  FMUL.FTZ R11, R159, R166 ;  /* 0x000000a69f0b7220 */ /* 0x000fe20000410000 */
[----:B------:R-:W-:Y:S01]  /*d4f0*/  MOV R159, R176 ;  /* 0x000000b0009f7202 */ /* 0x000fe20000000f00 */
[----:B------:R-:W-:Y:S01]  /*d500*/  FMUL.FTZ R13, R153, R167 ;  /* 0x000000a7990d7220 */ /* 0x000fe20000410000 */
[----:B------:R-:W-:Y:S01]  /*d510*/  MOV R153, R174 ;  /* 0x000000ae00997202 */ /* 0x000fe20000000f00 */
[-C--:B------:R-:W-:Y:S01]  /*d520*/  FMUL.FTZ R14, R154, R166.reuse ;  /* 0x000000a69a0e7220 */ /* 0x080fe20000410000 */
[----:B------:R-:W-:Y:S01]  /*d530*/  MOV R154, R173 ;  /* 0x000000ad009a7202 */ /* 0x000fe20000000f00 */
[----:B------:R-:W-:Y:S01]  /*d540*/  FMUL.FTZ R15, R155, R166 ;  /* 0x000000a69b0f7220 */ /* 0x000fe20000410000 */
[----:B------:R-:W3:Y:S01]  /*d550*/  MUFU.EX2 R116, R116 ;  /* 0x0000007400747308 */ /* 0x000ee20000000800 */
[----:B-1----:R-:W-:Y:S01]  /*d560*/  F2FP.PACK_AB R22, R109, R110 ;  /* 0x0000006e6d16723e */ /* 0x002fe200000000ff */
[----:B------:R-:W-:-:S02]  /*d570*/  FMUL.FTZ R17, R141, R167 ;  /* 0x000000a78d117220 */ /* 0x000fc40000410000 */
[-C--:B------:R-:W-:Y:S02]  /*d580*/  FMUL.FTZ R18, R142, R166.reuse ;  /* 0x000000a68e127220 */ /* 0x080fe40000410000 */
[-C--:B------:R-:W-:Y:S02]  /*d590*/  FMUL.FTZ R19, R143, R166.reuse ;  /* 0x000000a68f137220 */ /* 0x080fe40000410000 */
[----:B------:R-:W-:Y:S01]  /*d5a0*/  MUFU.EX2 R108, R108 ;  /* 0x0000006c006c7308 */ /* 0x000fe20000000800 */
[-C--:B------:R-:W-:Y:S02]  /*d5b0*/  FMUL.FTZ R136, R136, R167.reuse ;  /* 0x000000a788887220 */ /* 0x080fe40000410000 */
[----:B------:R-:W-:Y:S02]  /*d5c0*/  FMUL.FTZ R137, R137, R167 ;  /* 0x000000a789897220 */ /* 0x000fe40000410000 */
[-C--:B------:R-:W-:Y:S02]  /*d5d0*/  FMUL.FTZ R138, R138, R166.reuse ;  /* 0x000000a68a8a7220 */ /* 0x080fe40000410000 */
[----:B------:R-:W-:Y:S01]  /*d5e0*/  FMUL.FTZ R139, R139, R166 ;  /* 0x000000a68b8b7220 */ /* 0x000fe20000410000 */
[----:B------:R-:W1:Y:S01]  /*d5f0*/  MUFU.EX2 R115, R115 ;  /* 0x0000007300737308 */ /* 0x000e620000000800 */
[----:B---3--:R-:W-:Y:S01]  /*d600*/  F2FP.PACK_AB R21, R116, R128 ;  /* 0x000000807415723e */ /* 0x008fe200000000ff */
[--C-:B------:R-:W-:Y:S01]  /*d610*/  FFMA.FTZ R173, R53, c[0x0][0x23c], -R215.reuse ;  /* 0x00008f0035ad7a23 */ /* 0x100fe200000108d7 */
[----:B------:R-:W-:Y:S01]  /*d620*/  F2FP.PACK_AB R53, R75, R76 ;  /* 0x0000004c4b35723e */ /* 0x000fe200000000ff */
[----:B------:R-:W-:Y:S01]  /*d630*/  FFMA.FTZ R174, R55, c[0x0][0x23c], -R215 ;  /* 0x00008f0037ae7a23 */ /* 0x000fe200000108d7 */
[----:B------:R-:W-:Y:S01]  /*d640*/  F2FP.PACK_AB R55, R73, R74 ;  /* 0x0000004a4937723e */ /* 0x000fe200000000ff */
[--C-:B------:R-:W-:Y:S01]  /*d650*/  FFMA.FTZ R176, R52, c[0x0][0x23c], -R129.reuse ;  /* 0x00008f0034b07a23 */ /* 0x100fe20000010881 */
[----:B------:R-:W-:Y:S01]  /*d660*/  F2FP.PACK_AB R52, R103, R113 ;  /* 0x000000716734723e */ /* 0x000fe200000000ff */
[----:B------:R3:W4:Y:S01]  /*d670*/  MUFU.EX2 R152, R16 ;  /* 0x0000001000987308 */ /* 0x0007220000000800 */
[----:B------:R-:W-:-:S02]  /*d680*/  FFMA.FTZ R179, R179, c[0x0][0x23c], -R129 ;  /* 0x00008f00b3b37a23 */ /* 0x000fc40000010881 */
[--C-:B------:R-:W-:Y:S02]  /*d690*/  FFMA.FTZ R231, R231, c[0x0][0x23c], -R215.reuse ;  /* 0x00008f00e7e77a23 */ /* 0x100fe400000108d7 */
[--C-:B------:R-:W-:Y:S02]  /*d6a0*/  FFMA.FTZ R232, R232, c[0x0][0x23c], -R215.reuse ;  /* 0x00008f00e8e87a23 */ /* 0x100fe400000108d7 */
[--C-:B------:R-:W-:Y:S01]  /*d6b0*/  FFMA.FTZ R235, R235, c[0x0][0x23c], -R215.reuse ;  /* 0x00008f00ebeb7a23 */ /* 0x100fe200000108d7 */
[----:B-1----:R-:W-:Y:S01]  /*d6c0*/  F2FP.PACK_AB R23, R115, R108 ;  /* 0x0000006c7317723e */ /* 0x002fe200000000ff */
[----:B------:R-:W-:Y:S01]  /*d6d0*/  MUFU.EX2 R56, R56 ;  /* 0x0000003800387308 */ /* 0x000fe20000000800 */
[----:B------:R-:W-:Y:S02]  /*d6e0*/  FFMA.FTZ R236, R236, c[0x0][0x23c], -R215 ;  /* 0x00008f00ecec7a23 */ /* 0x000fe400000108d7 */
[--C-:B------:R-:W-:Y:S02]  /*d6f0*/  FFMA.FTZ R240, R240, c[0x0][0x23c], -R129.reuse ;  /* 0x00008f00f0f07a23 */ /* 0x100fe40000010881 */
[----:B------:R-:W-:Y:S01]  /*d700*/  FFMA.FTZ R239, R239, c[0x0][0x23c], -R129 ;  /* 0x00008f00efef7a23 */ /* 0x000fe20000010881 */
[----:B------:R-:W-:Y:S01]  /*d710*/  HMMA.16816.F32 R8, R20, R28, R8 ;  /* 0x0000001c1408723c */ /* 0x000fe20000001808 */
[----:B---3--:R-:W-:Y:S01]  /*d720*/  FMUL.FTZ R16, R140, R167 ;  /* 0x000000a78c107220 */ /* 0x008fe20000410000 */
[----:B------:R-:W-:Y:S01]  /*d730*/  MUFU.EX2 R0, R0 ;  /* 0x0000000000007308 */ /* 0x000fe20000000800 */
[----:B----4-:R-:W-:-:S02]  /*d740*/  FMUL.FTZ R25, R161, R152 ;  /* 0x00000098a1197220 */ /* 0x010fc40000410000 */
[-C--:B------:R-:W-:Y:S02]  /*d750*/  FMUL.FTZ R40, R144, R152.reuse ;  /* 0x0000009890287220 */ /* 0x080fe40000410000 */
[-C--:B------:R-:W-:Y:S01]  /*d760*/  FMUL.FTZ R41, R145, R152.reuse ;  /* 0x0000009891297220 */ /* 0x080fe20000410000 */
[C---:B------:R-:W-:Y:S01]  /*d770*/  HMMA.16816.F32 R12, R20.reuse, R30, R12 ;  /* 0x0000001e140c723c */ /* 0x040fe2000000180c */
[-C--:B------:R-:W-:Y:S01]  /*d780*/  FMUL.FTZ R148, R148, R152.reuse ;  /* 0x0000009894947220 */ /* 0x080fe20000410000 */
[----:B------:R1:W3:Y:S01]  /*d790*/  MUFU.EX2 R140, R24 ;  /* 0x00000018008c7308 */ /* 0x0002e20000000800 */
[-C--:B------:R-:W-:Y:S02]  /*d7a0*/  FMUL.FTZ R149, R149, R152.reuse ;  /* 0x0000009895957220 */ /* 0x080fe40000410000 */
[-C--:B------:R-:W-:Y:S02]  /*d7b0*/  FMUL.FTZ R132, R132, R152.reuse ;  /* 0x0000009884847220 */ /* 0x080fe40000410000 */
[----:B------:R-:W-:Y:S01]  /*d7c0*/  FMUL.FTZ R133, R133, R152 ;  /* 0x0000009885857220 */ /* 0x000fe20000410000 */
[----:B--2---:R-:W-:Y:S01]  /*d7d0*/  HMMA.16816.F32 R16, R20, R4, R16 ;  /* 0x000000041410723c */ /* 0x004fe20000001810 */
[----:B------:R-:W-:Y:S01]  /*d7e0*/  FFMA.FTZ R250, R250, c[0x0][0x23c], -R129 ;  /* 0x00008f00fafa7a23 */ /* 0x000fe20000010881 */
[----:B------:R-:W-:Y:S01]  /*d7f0*/  MUFU.EX2 R2, R2 ;  /* 0x0000000200027308 */ /* 0x000fe20000000800 */
[----:B------:R-:W-:-:S02]  /*d800*/  FFMA.FTZ R252, R252, c[0x0][0x23c], -R215 ;  /* 0x00008f00fcfc7a23 */ /* 0x000fc400000108d7 */
[--C-:B------:R-:W-:Y:S02]  /*d810*/  FFMA.FTZ R249, R249, c[0x0][0x23c], -R129.reuse ;  /* 0x00008f00f9f97a23 */ /* 0x100fe40000010881 */
[--C-:B------:R-:W-:Y:S01]  /*d820*/  FFMA.FTZ R248, R248, c[0x0][0x23c], -R129.reuse ;  /* 0x00008f00f8f87a23 */ /* 0x100fe20000010881 */
[----:B------:R-:W-:Y:S01]  /*d830*/  HMMA.16816.F32 R20, R20, R6, R136 ;  /* 0x000000061414723c */ /* 0x000fe20000001888 */
[----:B------:R-:W-:Y:S01]  /*d840*/  FFMA.FTZ R247, R247, c[0x0][0x23c], -R129 ;  /* 0x00008f00f7f77a23 */ /* 0x000fe20000010881 */
[----:B------:R2:W-:Y:S01]  /*d850*/  MUFU.EX2 R3, R172 ;  /* 0x000000ac00037308 */ /* 0x0005e20000000800 */
[----:B-1----:R-:W-:Y:S02]  /*d860*/  FMUL.FTZ R24, R160, R152 ;  /* 0x00000098a0187220 */ /* 0x002fe40000410000 */
[-C--:B---3--:R-:W-:Y:S02]  /*d870*/  FMUL.FTZ R26, R162, R140.reuse ;  /* 0x0000008ca21a7220 */ /* 0x088fe40000410000 */
[----:B------:R-:W-:-:S02]  /*d880*/  FMUL.FTZ R27, R163, R140 ;  /* 0x0000008ca31b7220 */ /* 0x000fc40000410000 */
[-C--:B------:R-:W-:Y:S01]  /*d890*/  FMUL.FTZ R42, R146, R140.reuse ;  /* 0x0000008c922a7220 */ /* 0x080fe20000410000 */
[----:B------:R-:W-:Y:S01]  /*d8a0*/  MUFU.EX2 R120, R120 ;  /* 0x0000007800787308 */ /* 0x000fe20000000800 */
[-C--:B------:R-:W-:Y:S02]  /*d8b0*/  FMUL.FTZ R43, R147, R140.reuse ;  /* 0x0000008c932b7220 */ /* 0x080fe40000410000 */
[-C--:B------:R-:W-:Y:S01]  /*d8c0*/  FMUL.FTZ R150, R150, R140.reuse ;  /* 0x0000008c96967220 */ /* 0x080fe20000410000 */
[----:B------:R-:W-:Y:S01]  /*d8d0*/  HMMA.16816.F32 R24, R44, R28, R24 ;  /* 0x0000001c2c18723c */ /* 0x000fe20000001818 */
[-C--:B------:R-:W-:Y:S02]  /*d8e0*/  FMUL.FTZ R151, R151, R140.reuse ;  /* 0x0000008c97977220 */ /* 0x080fe40000410000 */
[-C--:B------:R-:W-:Y:S01]  /*d8f0*/  FMUL.FTZ R134, R134, R140.reuse ;  /* 0x0000008c86867220 */ /* 0x080fe20000410000 */
[----:B------:R-:W1:Y:S01]  /*d900*/  MUFU.EX2 R121, R121 ;  /* 0x0000007900797308 */ /* 0x000e620000000800 */
[----:B------:R-:W-:-:S02]  /*d910*/  FMUL.FTZ R135, R135, R140 ;  /* 0x0000008c87877220 */ /* 0x000fc40000410000 */
[----:B--2---:R-:W-:Y:S01]  /*d920*/  FFMA.FTZ R172, R54, c[0x0][0x23c], -R215 ;  /* 0x00008f0036ac7a23 */ /* 0x004fe200000108d7 */
[C---:B------:R-:W-:Y:S01]  /*d930*/  HMMA.16816.F32 R40, R44.reuse, R4, R40 ;  /* 0x000000042c28723c */ /* 0x040fe20000001828 */
[----:B------:R-:W-:Y:S01]  /*d940*/  F2FP.PACK_AB R54, R101, R102 ;  /* 0x000000666536723e */ /* 0x000fe200000000ff */
[----:B------:R-:W-:Y:S02]  /*d950*/  FFMA.FTZ R246, R246, c[0x0][0x23c], -R129 ;  /* 0x00008f00f6f67a23 */ /* 0x000fe40000010881 */
[----:B------:R-:W-:Y:S01]  /*d960*/  MUFU.EX2 R122, R122 ;  /* 0x0000007a007a7308 */ /* 0x000fe20000000800 */
[--C-:B------:R-:W-:Y:S02]  /*d970*/  FFMA.FTZ R245, R245, c[0x0][0x23c], -R215.reuse ;  /* 0x00008f00f5f57a23 */ /* 0x100fe400000108d7 */
[--C-:B------:R-:W-:Y:S01]  /*d980*/  FFMA.FTZ R244, R244, c[0x0][0x23c], -R215.reuse ;  /* 0x00008f00f4f47a23 */ /* 0x100fe200000108d7 */
[----:B------:R-:W-:Y:S01]  /*d990*/  HMMA.16816.F32 R28, R44, R30, R148 ;  /* 0x0000001e2c1c723c */ /* 0x000fe20000001894 */
[--C-:B------:R-:W-:Y:S01]  /*d9a0*/  FFMA.FTZ R243, R243, c[0x0][0x23c], -R215.reuse ;  /* 0x00008f00f3f37a23 */ /* 0x100fe200000108d7 */
[----:B------:R-:W-:Y:S01]  /*d9b0*/  LDSM.16.MT88.4 R148, [R192+0x5c00] ;  /* 0x005c0000c094783b */ /* 0x000fe20000004200 */
[----:B------:R-:W-:Y:S01]  /*d9c0*/  FFMA.FTZ R251, R251, c[0x0][0x23c], -R215 ;  /* 0x00008f00fbfb7a23 */ /* 0x000fe200000108d7 */
[----:B------:R-:W2:Y:S01]  /*d9d0*/  MUFU.EX2 R165, R165 ;  /* 0x000000a500a57308 */ /* 0x000ea20000000800 */
[----:B------:R-:W-:-:S02]  /*d9e0*/  FFMA.FTZ R242, R242, c[0x0][0x23c], -R129 ;  /* 0x00008f00f2f27a23 */ /* 0x000fc40000010881 */
[--C-:B------:R-:W-:Y:S01]  /*d9f0*/  FFMA.FTZ R241, R241, c[0x0][0x23c], -R129.reuse ;  /* 0x00008f00f1f17a23 */ /* 0x100fe20000010881 */
[----:B------:R-:W-:Y:S01]  /*da00*/  HMMA.16816.F32 R4, R44, R6, R132 ;  /* 0x000000062c04723c */ /* 0x000fe20000001884 */
[--C-:B------:R-:W-:Y:S02]  /*da10*/  FFMA.FTZ R238, R238, c[0x0][0x23c], -R129.reuse ;  /* 0x00008f00eeee7a23 */ /* 0x100fe40000010881 */
[----:B------:R-:W-:Y:S01]  /*da20*/  FFMA.FTZ R237, R237, c[0x0][0x23c], -R129 ;  /* 0x00008f00eded7a23 */ /* 0x000fe20000010881 */
[----:B------:R-:W-:Y:S01]  /*da30*/  MUFU.EX2 R171, R171 ;  /* 0x000000ab00ab7308 */ /* 0x000fe20000000800 */
[----:B------:R-:W-:Y:S02]  /*da40*/  FFMA.FTZ R152, R218, R152, R181 ;  /* 0x00000098da987223 */ /* 0x000fe400000100b5 */
[----:B------:R-:W-:Y:S01]  /*da50*/  F2FP.PACK_AB R44, R0, R56 ;  /* 0x00000038002c723e */ /* 0x000fe200000000ff */
[----:B------:R-:W-:Y:S01]  /*da60*/  HMMA.16816.F32 R24, R52, R32, R24 ;  /* 0x000000203418723c */ /* 0x000fe20000001818 */
[----:B-1----:R-:W-:Y:S01]  /*da70*/  F2FP.PACK_AB R45, R121, R120 ;  /* 0x00000078792d723e */ /* 0x002fe200000000ff */
[----:B------:R-:W-:Y:S01]  /*da80*/  FFMA.FTZ R131, R217, R140, R131 ;  /* 0x0000008cd9837223 */ /* 0x000fe20000010083 */
[----:B------:R-:W-:Y:S01]  /*da90*/  F2FP.PACK_AB R46, R3, R2 ;  /* 0x00000002032e723e */ /* 0x000fe200000000ff */
[----:B------:R-:W1:Y:S01]  /*daa0*/  MUFU.EX2 R172, R172 ;  /* 0x000000ac00ac7308 */ /* 0x000e620000000800 */
[----:B--2---:R-:W-:Y:S01]  /*dab0*/  F2FP.PACK_AB R47, R165, R122 ;  /* 0x0000007aa52f723e */ /* 0x004fe200000000ff */
[----:B------:R-:W-:-:S02]  /*dac0*/  FFMA.FTZ R130, R216, R167, R130 ;  /* 0x000000a7d8827223 */ /* 0x000fc40000010082 */
[----:B------:R-:W-:Y:S01]  /*dad0*/  HMMA.16816.F32 R28, R52, R34, R28 ;  /* 0x00000022341c723c */ /* 0x000fe2000000181c */
[----:B------:R-:W-:Y:S02]  /*dae0*/  FFMA.FTZ R128, R209, R166, R128 ;  /* 0x000000a6d1807223 */ /* 0x000fe40000010080 */
[----:B------:R-:W-:Y:S01]  /*daf0*/  FADD.FTZ R152, R164, R152 ;  /* 0x00000098a4987221 */ /* 0x000fe20000010000 */
[----:B------:R-:W-:Y:S01]  /*db00*/  MUFU.EX2 R173, R173 ;  /* 0x000000ad00ad7308 */ /* 0x000fe20000000800 */
[----:B------:R-:W-:Y:S02]  /*db10*/  FADD.FTZ R131, R118, R131 ;  /* 0x0000008376837221 */ /* 0x000fe40000010000 */
[----:B------:R-:W-:Y:S01]  /*db20*/  FADD.FTZ R130, R117, R130 ;  /* 0x0000008275827221 */ /* 0x000fe20000010000 */
[----:B------:R-:W-:Y:S01]  /*db30*/  HMMA.16816.F32 R8, R44, R32, R8 ;  /* 0x000000202c08723c */ /* 0x000fe20000001808 */
[----:B------:R-:W-:Y:S02]  /*db40*/  FADD.FTZ R128, R116, R128 ;  /* 0x0000008074807221 */ /* 0x000fe40000010000 */
[----:B------:R-:W-:Y:S01]  /*db50*/  FADD.FTZ R119, R119, R152 ;  /* 0x0000009877777221 */ /* 0x000fe20000010000 */
[----:B------:R-:W2:Y:S01]  /*db60*/  MUFU.EX2 R174, R174 ;  /* 0x000000ae00ae7308 */ /* 0x000ea20000000800 */
[----:B------:R-:W-:-:S02]  /*db70*/  FADD.FTZ R131, R112, R131 ;  /* 0x0000008370837221 */ /* 0x000fc40000010000 */
[----:B-1----:R-:W-:Y:S01]  /*db80*/  F2FP.PACK_AB R32, R172, R171 ;  /* 0x000000abac20723e */ /* 0x002fe200000000ff */
[C---:B------:R-:W-:Y:S01]  /*db90*/  HMMA.16816.F32 R12, R44.reuse, R34, R12 ;  /* 0x000000222c0c723c */ /* 0x040fe2000000180c */
[----:B------:R-:W-:Y:S02]  /*dba0*/  FADD.FTZ R130, R110, R130 ;  /* 0x000000826e827221 */ /* 0x000fe40000010000 */
[----:B------:R-:W-:Y:S01]  /*dbb0*/  FADD.FTZ R128, R108, R128 ;  /* 0x000000806c807221 */ /* 0x000fe20000010000 */
[----:B------:R-:W-:Y:S01]  /*dbc0*/  MUFU.EX2 R176, R176 ;  /* 0x000000b000b07308 */ /* 0x000fe20000000800 */
[----:B------:R-:W-:Y:S02]  /*dbd0*/  FADD.FTZ R119, R114, R119 ;  /* 0x0000007772777221 */ /* 0x000fe40000010000 */
[----:B------:R-:W-:Y:S01]  /*dbe0*/  FADD.FTZ R111, R111, R131 ;  /* 0x000000836f6f7221 */ /* 0x000fe20000010000 */
[----:B------:R-:W-:Y:S01]  /*dbf0*/  HMMA.16816.F32 R16, R44, R36, R16 ;  /* 0x000000242c10723c */ /* 0x000fe20000001810 */
[----:B------:R-:W-:-:S02]  /*dc00*/  FADD.FTZ R109, R109, R130 ;  /* 0x000000826d6d7221 */ /* 0x000fc40000010000 */
[----:B------:R-:W-:Y:S01]  /*dc10*/  FADD.FTZ R115, R115, R128 ;  /* 0x0000008073737221 */ /* 0x000fe20000010000 */
[----:B------:R-:W1:Y:S01]  /*dc20*/  MUFU.EX2 R175, R175 ;  /* 0x000000af00af7308 */ /* 0x000e620000000800 */
[----:B--2---:R-:W-:Y:S01]  /*dc30*/  F2FP.PACK_AB R34, R174, R173 ;  /* 0x000000adae22723e */ /* 0x004fe200000000ff */
[----:B------:R-:W-:Y:S02]  /*dc40*/  FADD.FTZ R113, R113, R119 ;  /* 0x0000007771717221 */ /* 0x000fe40000010000 */
[----:B------:R-:W-:Y:S01]  /*dc50*/  HMMA.16816.F32 R20, R44, R38, R20 ;  /* 0x000000262c14723c */ /* 0x000fe20000001814 */
[----:B------:R-:W2:Y:S01]  /*dc60*/  LDSM.16.MT88.4 R44, [R192+0x4800] ;  /* 0x00480000c02c783b */ /* 0x000ea20000004200 */
[----:B------:R-:W-:Y:S02]  /*dc70*/  FADD.FTZ R111, R76, R111 ;  /* 0x0000006f4c6f7221 */ /* 0x000fe40000010000 */
[----:B------:R-:W-:Y:S01]  /*dc80*/  MUFU.EX2 R178, R178 ;  /* 0x000000b200b27308 */ /* 0x000fe20000000800 */
[----:B------:R-:W-:-:S02]  /*dc90*/  FADD.FTZ R109, R56, R109 ;  /* 0x0000006d386d7221 */ /* 0x000fc40000010000 */
[----:B------:R-:W-:Y:S01]  /*dca0*/  FADD.FTZ R115, R120, R115 ;  /* 0x0000007378737221 */ /* 0x000fe20000010000 */
[C---:B------:R-:W-:Y:S01]  /*dcb0*/  HMMA.16816.F32 R40, R52.reuse, R36, R40 ;  /* 0x000000243428723c */ /* 0x040fe20000001828 */
[----:B------:R-:W-:Y:S02]  /*dcc0*/  FADD.FTZ R113, R103, R113 ;  /* 0x0000007167717221 */ /* 0x000fe40000010000 */
[----:B------:R-:W-:Y:S01]  /*dcd0*/  FADD.FTZ R111, R75, R111 ;  /* 0x0000006f4b6f7221 */ /* 0x000fe20000010000 */
[----:B------:R-:W3:Y:S01]  /*dce0*/  MUFU.EX2 R179, R179 ;  /* 0x000000b300b37308 */ /* 0x000ee20000000800 */
[----:B-1----:R-:W-:Y:S01]  /*dcf0*/  F2FP.PACK_AB R33, R175, R176 ;  /* 0x000000b0af21723e */ /* 0x002fe200000000ff */
[----:B------:R-:W-:Y:S01]  /*dd00*/  FADD.FTZ R109, R0, R109 ;  /* 0x0000006d006d7221 */ /* 0x000fe20000010000 */
[----:B------:R-:W-:Y:S01]  /*dd10*/  MOV R0, R104 ;  /* 0x0000006800007202 */ /* 0x000fe20000000f00 */
[----:B------:R-:W-:Y:S01]  /*dd20*/  HMMA.16816.F32 R4, R52, R38, R4 ;  /* 0x000000263404723c */ /* 0x000fe20000001804 */
[----:B------:R-:W-:Y:S01]  /*dd30*/  LDSM.16.MT88.4 R36, [R191+0x4c00] ;  /* 0x004c0000bf24783b */ /* 0x000fe20000004200 */
[----:B------:R-:W-:-:S02]  /*dd40*/  FADD.FTZ R115, R121, R115 ;  /* 0x0000007379737221 */ /* 0x000fc40000010000 */
[----:B------:R-:W1:Y:S01]  /*dd50*/  MUFU.EX2 R97, R97 ;  /* 0x0000006100617308 */ /* 0x000e620000000800 */
[----:B------:R-:W-:Y:S02]  /*dd60*/  FADD.FTZ R113, R102, R113 ;  /* 0x0000007166717221 */ /* 0x000fe40000010000 */
[----:B------:R-:W-:Y:S01]  /*dd70*/  F2FP.PACK_AB R52, R99, R100 ;  /* 0x000000646334723e */ /* 0x000fe200000000ff */
[----:B------:R-:W-:Y:S02]  /*dd80*/  FADD.FTZ R111, R74, R111 ;  /* 0x0000006f4a6f7221 */ /* 0x000fe40000010000 */
[----:B------:R-:W-:Y:S01]  /*dd90*/  FADD.FTZ R109, R2, R109 ;  /* 0x0000006d026d7221 */ /* 0x000fe20000010000 */
[----:B------:R-:W-:Y:S01]  /*dda0*/  MOV R2, R105 ;  /* 0x0000006900027202 */ /* 0x000fe20000000f00 */
[----:B------:R-:W4:Y:S01]  /*ddb0*/  MUFU.EX2 R72, R72 ;  /* 0x0000004800487308 */ /* 0x000f220000000800 */
[----:B---3--:R-:W-:Y:S01]  /*ddc0*/  F2FP.PACK_AB R35, R179, R178 ;  /* 0x000000b2b323723e */ /* 0x008fe200000000ff */
[----:B------:R-:W-:-:S02]  /*ddd0*/  FADD.FTZ R115, R122, R115 ;  /* 0x000000737a737221 */ /* 0x000fc40000010000 */
[----:B------:R-:W-:Y:S02]  /*dde0*/  FADD.FTZ R113, R101, R113 ;  /* 0x0000007165717221 */ /* 0x000fe40000010000 */
[----:B------:R-:W-:Y:S02]  /*ddf0*/  FADD.FTZ R111, R73, R111 ;  /* 0x0000006f496f7221 */ /* 0x000fe40000010000 */
[----:B------:R-:W3:Y:S01]  /*de00*/  MUFU.EX2 R71, R71 ;  /* 0x0000004700477308 */ /* 0x000ee20000000800 */
[C---:B------:R-:W-:Y:S01]  /*de10*/  HMMA.16816.F32 R16, R32.reuse, R48, R16 ;  /* 0x000000302010723c */ /* 0x040fe20000001810 */
[----:B-1----:R-:W-:Y:S01]  /*de20*/  F2FP.PACK_AB R54, R97, R98 ;  /* 0x000000626136723e */ /* 0x002fe200000000ff */
[----:B------:R-:W-:Y:S01]  /*de30*/  FADD.FTZ R109, R3, R109 ;  /* 0x0000006d036d7221 */ /* 0x000fe20000010000 */
[----:B------:R-:W-:Y:S01]  /*de40*/  MOV R3, R106 ;  /* 0x0000006a00037202 */ /* 0x000fe20000000f00 */
[----:B------:R-:W-:Y:S02]  /*de50*/  FADD.FTZ R115, R165, R115 ;  /* 0x00000073a5737221 */ /* 0x000fe40000010000 */
[----:B------:R-:W-:Y:S01]  /*de60*/  FADD.FTZ R113, R100, R113 ;  /* 0x0000007164717221 */ /* 0x000fe20000010000 */
[----:B------:R-:W-:Y:S01]  /*de70*/  MUFU.EX2 R70, R70 ;  /* 0x0000004600467308 */ /* 0x000fe20000000800 */
[----:B--2---:R-:W-:Y:S01]  /*de80*/  HMMA.16816.F32 R8, R32, R44, R8 ;  /* 0x0000002c2008723c */ /* 0x004fe20000001808 */
[----:B----4-:R-:W-:-:S02]  /*de90*/  FADD.FTZ R111, R72, R111 ;  /* 0x0000006f486f7221 */ /* 0x010fc40000010000 */
[----:B------:R-:W-:Y:S02]  /*dea0*/  FADD.FTZ R109, R171, R109 ;  /* 0x0000006dab6d7221 */ /* 0x000fe40000010000 */
[----:B------:R-:W-:Y:S02]  /*deb0*/  FADD.FTZ R115, R176, R115 ;  /* 0x00000073b0737221 */ /* 0x000fe40000010000 */
[----:B------:R-:W1:Y:S01]  /*dec0*/  MUFU.EX2 R69, R69 ;  /* 0x0000004500457308 */ /* 0x000e620000000800 */
[C---:B------:R-:W-:Y:S01]  /*ded0*/  HMMA.16816.F32 R12, R32.reuse, R46, R12 ;  /* 0x0000002e200c723c */ /* 0x040fe2000000180c */
[----:B---3--:R-:W-:Y:S01]  /*dee0*/  F2FP.PACK_AB R53, R71, R72 ;  /* 0x000000484735723e */ /* 0x008fe200000000ff */
[--C-:B------:R-:W-:Y:S02]  /*def0*/  FFMA.FTZ R234, R234, c[0x0][0x23c], -R215.reuse ;  /* 0x00008f00eaea7a23 */ /* 0x100fe400000108d7 */
[--C-:B------:R-:W-:Y:S02]  /*df00*/  FFMA.FTZ R233, R233, c[0x0][0x23c], -R215.reuse ;  /* 0x00008f00e9e97a23 */ /* 0x100fe400000108d7 */
[--C-:B------:R-:W-:Y:S01]  /*df10*/  FFMA.FTZ R230, R230, c[0x0][0x23c], -R215.reuse ;  /* 0x00008f00e6e67a23 */ /* 0x100fe200000108d7 */
[----:B------:R-:W-:Y:S01]  /*df20*/  MUFU.EX2 R231, R231 ;  /* 0x000000e700e77308 */ /* 0x000fe20000000800 */
[----:B------:R-:W-:Y:S01]  /*df30*/  HMMA.16816.F32 R20, R32, R50, R20 ;  /* 0x000000322014723c */ /* 0x000fe20000001814 */
[----:B------:R-:W2:Y:S01]  /*df40*/  LDSM.16.MT88.4 R32, [R192+0x4c00] ;  /* 0x004c0000c020783b */ /* 0x000ea20000004200 */
[----:B------:R-:W-:-:S02]  /*df50*/  FFMA.FTZ R228, R228, c[0x0][0x23c], -R215 ;  /* 0x00008f00e4e47a23 */ /* 0x000fc400000108d7 */
[--C-:B------:R-:W-:Y:S02]  /*df60*/  FFMA.FTZ R180, R180, c[0x0][0x23c], -R129.reuse ;  /* 0x00008f00b4b47a23 */ /* 0x100fe40000010881 */
[----:B------:R-:W-:Y:S01]  /*df70*/  FFMA.FTZ R177, R177, c[0x0][0x23c], -R129 ;  /* 0x00008f00b1b17a23 */ /* 0x000fe20000010881 */
[----:B-1----:R-:W-:Y:S01]  /*df80*/  F2FP.PACK_AB R55, R69, R70 ;  /* 0x000000464537723e */ /* 0x002fe200000000ff */
[----:B------:R-:W-:Y:S01]  /*df90*/  MUFU.EX2 R232, R232 ;  /* 0x000000e800e87308 */ /* 0x000fe20000000800 */
[----:B------:R-:W-:Y:S02]  /*dfa0*/  FADD.FTZ R113, R99, R113 ;  /* 0x0000007163717221 */ /* 0x000fe40000010000 */
[----:B------:R-:W-:Y:S02]  /*dfb0*/  FADD.FTZ R111, R71, R111 ;  /* 0x0000006f476f7221 */ /* 0x000fe40000010000 */
[----:B------:R-:W-:Y:S01]  /*dfc0*/  FADD.FTZ R109, R172, R109 ;  /* 0x0000006dac6d7221 */ /* 0x000fe20000010000 */
[----:B------:R-:W-:Y:S01]  /*dfd0*/  HMMA.16816.F32 R24, R52, R44, R24 ;  /* 0x0000002c3418723c */ /* 0x000fe20000001818 */
[----:B------:R-:W-:Y:S01]  /*dfe0*/  FADD.FTZ R115, R175, R115 ;  /* 0x00000073af737221 */ /* 0x000fe20000010000 */
[----:B------:R-:W-:Y:S01]  /*dff0*/  MUFU.EX2 R235, R235 ;  /* 0x000000eb00eb7308 */ /* 0x000fe20000000800 */
[----:B------:R-:W-:-:S02]  /*e000*/  FFMA.FTZ R227, R227, c[0x0][0x23c], -R129 ;  /* 0x00008f00e3e37a23 */ /* 0x000fc40000010881 */
[--C-:B------:R-:W-:Y:S02]  /*e010*/  FFMA.FTZ R220, R220, c[0x0][0x23c], -R129.reuse ;  /* 0x00008f00dcdc7a23 */ /* 0x100fe40000010881 */
[----:B------:R-:W-:Y:S01]  /*e020*/  FFMA.FTZ R44, R154, c[0x0][0x23c], -R129 ;  /* 0x00008f009a2c7a23 */ /* 0x000fe20000010881 */
[C---:B------:R-:W-:Y:S01]  /*e030*/  HMMA.16816.F32 R40, R52.reuse, R48, R40 ;  /* 0x000000303428723c */ /* 0x040fe20000001828 */
[----:B------:R-:W-:Y:S01]  /*e040*/  FFMA.FTZ R136, R225, c[0x0][0x23c], -R226 ;  /* 0x00008f00e1887a23 */ /* 0x000fe200000108e2 */
[----:B------:R-:W1:Y:S01]  /*e050*/  MUFU.EX2 R236, R236 ;  /* 0x000000ec00ec7308 */ /* 0x000e620000000800 */
[----:B------:R-:W-:Y:S02]  /*e060*/  FADD.FTZ R113, R98, R113 ;  /* 0x0000007162717221 */ /* 0x000fe40000010000 */
[----:B------:R-:W-:Y:S02]  /*e070*/  FADD.FTZ R111, R70, R111 ;  /* 0x0000006f466f7221 */ /* 0x000fe40000010000 */
[----:B------:R-:W-:Y:S01]  /*e080*/  FFMA.FTZ R48, R158, c[0x0][0x23c], -R215 ;  /* 0x00008f009e307a23 */ /* 0x000fe200000108d7 */
[----:B------:R-:W-:Y:S01]  /*e090*/  HMMA.16816.F32 R28, R52, R46, R28 ;  /* 0x0000002e341c723c */ /* 0x000fe2000000181c */
[----:B------:R-:W-:Y:S01]  /*e0a0*/  FADD.FTZ R109, R173, R109 ;  /* 0x0000006dad6d7221 */ /* 0x000fe20000010000 */
[----:B------:R-:W3:Y:S01]  /*e0b0*/  MUFU.EX2 R240, R240 ;  /* 0x000000f000f07308 */ /* 0x000ee20000000800 */
[----:B------:R-:W-:-:S02]  /*e0c0*/  FADD.FTZ R115, R178, R115 ;  /* 0x00000073b2737221 */ /* 0x000fc40000010000 */
[----:B------:R-:W-:Y:S02]  /*e0d0*/  FADD.FTZ R113, R97, R113 ;  /* 0x0000007161717221 */ /* 0x000fe40000010000 */
[----:B------:R-:W-:Y:S01]  /*e0e0*/  FADD.FTZ R111, R69, R111 ;  /* 0x0000006f456f7221 */ /* 0x000fe20000010000 */
[----:B------:R-:W-:Y:S01]  /*e0f0*/  HMMA.16816.F32 R4, R52, R50, R4 ;  /* 0x000000323404723c */ /* 0x000fe20000001804 */
[----:B------:R-:W-:Y:S01]  /*e100*/  FADD.FTZ R109, R174, R109 ;  /* 0x0000006dae6d7221 */ /* 0x000fe20000010000 */
[----:B------:R-:W4:Y:S01]  /*e110*/  MUFU.EX2 R239, R239 ;  /* 0x000000ef00ef7308 */ /* 0x000f220000000800 */
[----:B-1----:R-:W-:Y:S01]  /*e120*/  F2FP.PACK_AB R46, R236, R235 ;  /* 0x000000ebec2e723e */ /* 0x002fe200000000ff */
[----:B------:R-:W-:Y:S02]  /*e130*/  FADD.FTZ R115, R179, R115 ;  /* 0x00000073b3737221 */ /* 0x000fe40000010000 */
[----:B------:R-:W-:Y:S02]  /*e140*/  FADD.FTZ R113, R96, R113 ;  /* 0x0000007160717221 */ /* 0x000fe40000010000 */
[----:B------:R-:W-:-:S02]  /*e150*/  FADD.FTZ R109, R231, R109 ;  /* 0x0000006de76d7221 */ /* 0x000fc40000010000 */
[----:B------:R-:W1:Y:S01]  /*e160*/  MUFU.EX2 R250, R250 ;  /* 0x000000fa00fa7308 */ /* 0x000e620000000800 */
[----:B---3--:R-:W-:Y:S02]  /*e170*/  FADD.FTZ R115, R240, R115 ;  /* 0x00000073f0737221 */ /* 0x008fe40000010000 */
[----:B------:R-:W-:Y:S02]  /*e180*/  FADD.FTZ R109, R232, R109 ;  /* 0x0000006de86d7221 */ /* 0x000fe40000010000 */
[----:B------:R-:W-:Y:S02]  /*e190*/  FFMA.FTZ R221, R221, c[0x0][0x23c], -R215 ;  /* 0x00008f00dddd7a23 */ /* 0x000fe400000108d7 */
[----:B------:R-:W-:Y:S01]  /*e1a0*/  FADD.FTZ R109, R235, R109 ;  /* 0x0000006deb6d7221 */ /* 0x000fe20000010000 */
[----:B------:R-:W3:Y:S01]  /*e1b0*/  MUFU.EX2 R133, R44 ;  /* 0x0000002c00857308 */ /* 0x000ee20000000800 */
[C---:B----4-:R-:W-:Y:S01]  /*e1c0*/  F2FP.PACK_AB R45, R239.reuse, R240 ;  /* 0x000000f0ef2d723e */ /* 0x050fe200000000ff */
[----:B------:R-:W-:-:S02]  /*e1d0*/  FADD.FTZ R115, R239, R115 ;  /* 0x00000073ef737221 */ /* 0x000fc40000010000 */
[----:B------:R-:W-:Y:S02]  /*e1e0*/  FADD.FTZ R109, R236, R109 ;  /* 0x0000006dec6d7221 */ /* 0x000fe40000010000 */
[----:B------:R-:W-:Y:S02]  /*e1f0*/  FFMA.FTZ R183, R183, c[0x0][0x23c], -R215 ;  /* 0x00008f00b7b77a23 */ /* 0x000fe400000108d7 */
[----:B------:R4:W-:Y:S01]  /*e200*/  MUFU.EX2 R135, R48 ;  /* 0x0000003000877308 */ /* 0x0009e20000000800 */
[----:B-1----:R-:W-:Y:S02]  /*e210*/  FADD.FTZ R115, R250, R115 ;  /* 0x00000073fa737221 */ /* 0x002fe40000010000 */
[----:B------:R-:W-:Y:S02]  /*e220*/  FFMA.FTZ R182, R182, c[0x0][0x23c], -R215 ;  /* 0x00008f00b6b67a23 */ /* 0x000fe400000108d7 */
[--C-:B------:R-:W-:Y:S02]  /*e230*/  FFMA.FTZ R168, R168, c[0x0][0x23c], -R129.reuse ;  /* 0x00008f00a8a87a23 */ /* 0x100fe40000010881 */
[----:B------:R-:W-:Y:S01]  /*e240*/  FFMA.FTZ R123, R123, c[0x0][0x23c], -R129 ;  /* 0x00008f007b7b7a23 */ /* 0x000fe20000010881 */
[----:B---3--:R-:W-:Y:S01]  /*e250*/  F2FP.PACK_AB R47, R133, R250 ;  /* 0x000000fa852f723e */ /* 0x008fe200000000ff */
[----:B------:R-:W-:Y:S01]  /*e260*/  FFMA.FTZ R44, R153, c[0x0][0x23c], -R226 ;  /* 0x00008f00992c7a23 */ /* 0x000fe200000108e2 */
[----:B------:R-:W1:Y:S01]  /*e270*/  MUFU.EX2 R95, R95 ;  /* 0x0000005f005f7308 */ /* 0x000e620000000800 */
[----:B----4-:R-:W-:-:S07]  /*e280*/  FFMA.FTZ R48, R157, c[0x0][0x23c], -R215 ;  /* 0x00008f009d307a23 */ /* 0x010fce00000108d7 */
[----:B------:R3:W-:Y:S08]  /*e290*/  MUFU.EX2 R132, R44 ;  /* 0x0000002c00847308 */ /* 0x0007f00000000800 */
[----:B------:R4:W-:Y:S01]  /*e2a0*/  MUFU.EX2 R137, R48 ;  /* 0x0000003000897308 */ /* 0x0009e20000000800 */
[C---:B-1----:R-:W-:Y:S01]  /*e2b0*/  F2FP.PACK_AB R52, R95.reuse, R96 ;  /* 0x000000605f34723e */ /* 0x042fe200000000ff */
[----:B------:R-:W-:-:S02]  /*e2c0*/  FADD.FTZ R113, R95, R113 ;  /* 0x000000715f717221 */ /* 0x000fc40000010000 */
[----:B---3--:R-:W-:-:S04]  /*e2d0*/  FFMA.FTZ R44, R159, c[0x0][0x23c], -R215 ;  /* 0x00008f009f2c7a23 */ /* 0x008fc800000108d7 */
[----:B------:R-:W1:Y:S01]  /*e2e0*/  MUFU.EX2 R94, R94 ;  /* 0x0000005e005e7308 */ /* 0x000e620000000800 */
[----:B----4-:R-:W-:Y:S07]  /*e2f0*/  LDSM.16.MT88.4 R48, [R191+0x5000] ;  /* 0x00500000bf30783b */ /* 0x010fee0000004200 */
[----:B------:R3:W4:Y:S08]  /*e300*/  MUFU.EX2 R134, R44 ;  /* 0x0000002c00867308 */ /* 0x0007300000000800 */
[----:B------:R-:W5:Y:S01]  /*e310*/  MUFU.EX2 R93, R93 ;  /* 0x0000005d005d7308 */ /* 0x000f620000000800 */
[----:B-1----:R-:W-:Y:S01]  /*e320*/  FADD.FTZ R113, R94, R113 ;  /* 0x000000715e717221 */ /* 0x002fe20000010000 */
[----:B---3--:R-:W-:-:S06]  /*e330*/  F2FP.PACK_AB R44, R232, R231 ;  /* 0x000000e7e82c723e */ /* 0x008fcc00000000ff */
[----:B------:R-:W1:Y:S01]  /*e340*/  MUFU.EX2 R68, R68 ;  /* 0x0000004400447308 */ /* 0x000e620000000800 */
[----:B----4-:R-:W-:Y:S01]  /*e350*/  MOV R218, R134 ;  /* 0x0000008600da7202 */ /* 0x010fe20000000f00 */
[----:B--2---:R-:W-:Y:S01]  /*e360*/  HMMA.16816.F32 R8, R44, R32, R8 ;  /* 0x000000202c08723c */ /* 0x004fe20000001808 */
[----:B-----5:R-:W-:-:S05]  /*e370*/  F2FP.PACK_AB R54, R93, R94 ;  /* 0x0000005e5d36723e */ /* 0x020fca00000000ff */
[----:B------:R-:W2:Y:S01]  /*e380*/  MUFU.EX2 R67, R67 ;  /* 0x0000004300437308 */ /* 0x000ea20000000800 */
[----:B------:R-:W-:Y:S02]  /*e390*/  FADD.FTZ R113, R93, R113 ;  /* 0x000000715d717221 */ /* 0x000fe40000010000 */
[----:B------:R-:W-:Y:S01]  /*e3a0*/  FADD.FTZ R109, R218, R109 ;  /* 0x0000006dda6d7221 */ /* 0x000fe20000010000 */
[----:B------:R-:W-:Y:S04]  /*e3b0*/  HMMA.16816.F32 R12, R44, R34, R12 ;  /* 0x000000222c0c723c */ /* 0x000fe8000000180c */
[----:B------:R-:W3:Y:S01]  /*e3c0*/  MUFU.EX2 R66, R66 ;  /* 0x0000004200427308 */ /* 0x000ee20000000800 */
[----:B-1----:R-:W-:-:S03]  /*e3d0*/  FADD.FTZ R111, R68, R111 ;  /* 0x0000006f446f7221 */ /* 0x002fc60000010000 */
[C---:B------:R-:W-:Y:S04]  /*e3e0*/  HMMA.16816.F32 R16, R44.reuse, R36, R16 ;  /* 0x000000242c10723c */ /* 0x040fe80000001810 */
[----:B------:R-:W1:Y:S01]  /*e3f0*/  MUFU.EX2 R65, R65 ;  /* 0x0000004100417308 */ /* 0x000e620000000800 */
[C---:B--2---:R-:W-:Y:S01]  /*e400*/  F2FP.PACK_AB R53, R67.reuse, R68 ;  /* 0x000000444335723e */ /* 0x044fe200000000ff */
[----:B------:R-:W-:Y:S02]  /*e410*/  FADD.FTZ R111, R67, R111 ;  /* 0x0000006f436f7221 */ /* 0x000fe40000010000 */
[----:B------:R-:W-:Y:S01]  /*e420*/  HMMA.16816.F32 R20, R44, R38, R20 ;  /* 0x000000262c14723c */ /* 0x000fe20000001814 */
[----:B------:R-:W2:Y:S03]  /*e430*/  LDSM.16.MT88.4 R44, [R192+0x5000] ;  /* 0x00500000c02c783b */ /* 0x000ea60000004200 */
[----:B------:R-:W-:Y:S01]  /*e440*/  MUFU.EX2 R252, R252 ;  /* 0x000000fc00fc7308 */ /* 0x000fe20000000800 */
[----:B---3--:R-:W-:-:S07]  /*e450*/  FADD.FTZ R111, R66, R111 ;  /* 0x0000006f426f7221 */ /* 0x008fce0000010000 */
[----:B------:R-:W-:Y:S01]  /*e460*/  MUFU.EX2 R249, R249 ;  /* 0x000000f900f97308 */ /* 0x000fe20000000800 */
[C---:B-1----:R-:W-:Y:S01]  /*e470*/  F2FP.PACK_AB R55, R65.reuse, R66 ;  /* 0x000000424137723e */ /* 0x042fe200000000ff */
[----:B------:R-:W-:-:S06]  /*e480*/  FADD.FTZ R111, R65, R111 ;  /* 0x0000006f416f7221 */ /* 0x000fcc0000010000 */
[----:B------:R-:W1:Y:S01]  /*e490*/  MUFU.EX2 R248, R248 ;  /* 0x000000f800f87308 */ /* 0x000e620000000800 */
[C---:B------:R-:W-:Y:S07]  /*e4a0*/  HMMA.16816.F32 R24, R52.reuse, R32, R24 ;  /* 0x000000203418723c */ /* 0x040fee0000001818 */
[----:B------:R-:W-:Y:S01]  /*e4b0*/  MUFU.EX2 R247, R247 ;  /* 0x000000f700f77308 */ /* 0x000fe20000000800 */
[----:B------:R-:W-:Y:S01]  /*e4c0*/  FFMA.FTZ R32, R156, c[0x0][0x23c], -R226 ;  /* 0x00008f009c207a23 */ /* 0x000fe200000108e2 */
[----:B------:R-:W-:Y:S01]  /*e4d0*/  HMMA.16816.F32 R28, R52, R34, R28 ;  /* 0x00000022341c723c */ /* 0x000fe2000000181c */
[----:B------:R-:W-:Y:S01]  /*e4e0*/  MOV R226, R132 ;  /* 0x0000008400e27202 */ /* 0x000fe20000000f00 */
[----:B------:R-:W-:Y:S01]  /*e4f0*/  FFMA.FTZ R132, R214, c[0x0][0x23c], -R215 ;  /* 0x00008f00d6847a23 */ /* 0x000fe200000108d7 */
[----:B------:R-:W-:-:S03]  /*e500*/  MOV R215, R135 ;  /* 0x0000008700d77202 */ /* 0x000fc60000000f00 */
[----:B------:R-:W3:Y:S01]  /*e510*/  MUFU.EX2 R246, R246 ;  /* 0x000000f600f67308 */ /* 0x000ee20000000800 */
[----:B-1----:R-:W-:Y:S01]  /*e520*/  F2FP.PACK_AB R33, R248, R249 ;  /* 0x000000f9f821723e */ /* 0x002fe200000000ff */
[----:B------:R-:W-:Y:S01]  /*e530*/  HMMA.16816.F32 R40, R52, R36, R40 ;  /* 0x000000243428723c */ /* 0x000fe20000001828 */
[----:B------:R-:W-:Y:S01]  /*e540*/  F2FP.PACK_AB R34, R137, R252 ;  /* 0x000000fc8922723e */ /* 0x000fe200000000ff */
[----:B------:R-:W-:-:S04]  /*e550*/  FADD.FTZ R109, R215, R109 ;  /* 0x0000006dd76d7221 */ /* 0x000fc80000010000 */
[----:B------:R1:W-:Y:S01]  /*e560*/  MUFU.EX2 R138, R32 ;  /* 0x00000020008a7308 */ /* 0x0003e20000000800 */
[----:B------:R-:W-:Y:S01]  /*e570*/  FADD.FTZ R109, R252, R109 ;  /* 0x0000006dfc6d7221 */ /* 0x000fe20000010000 */
[----:B------:R-:W-:Y:S01]  /*e580*/  HMMA.16816.F32 R4, R52, R38, R4 ;  /* 0x000000263404723c */ /* 0x000fe20000001804 */
[----:B------:R-:W-:Y:S01]  /*e590*/  LDSM.16.MT88.4 R36, [R191+0x5400] ;  /* 0x00540000bf24783b */ /* 0x000fe20000004200 */
[----:B---3--:R-:W-:-:S04]  /*e5a0*/  F2FP.PACK_AB R35, R246, R247 ;  /* 0x000000f7f623723e */ /* 0x008fc800000000ff */
[----:B------:R-:W3:Y:S01]  /*e5b0*/  MUFU.EX2 R92, R92 ;  /* 0x0000005c005c7308 */ /* 0x000ee20000000800 */
[----:B-1----:R-:W-:-:S07]  /*e5c0*/  F2FP.PACK_AB R32, R135, R134 ;  /* 0x000000868720723e */ /* 0x002fce00000000ff */
[----:B------:R-:W1:Y:S01]  /*e5d0*/  MUFU.EX2 R91, R91 ;  /* 0x0000005b005b7308 */ /* 0x000e620000000800 */
[C---:B--2---:R-:W-:Y:S07]  /*e5e0*/  HMMA.16816.F32 R8, R32.reuse, R44, R8 ;  /* 0x0000002c2008723c */ /* 0x044fee0000001808 */
[----:B------:R-:W2:Y:S01]  /*e5f0*/  MUFU.EX2 R90, R90 ;  /* 0x0000005a005a7308 */ /* 0x000ea20000000800 */
[----:B---3--:R-:W-:Y:S01]  /*e600*/  FADD.FTZ R113, R92, R113 ;  /* 0x000000715c717221 */ /* 0x008fe20000010000 */
[C---:B------:R-:W-:Y:S06]  /*e610*/  HMMA.16816.F32 R12, R32.reuse, R46, R12 ;  /* 0x0000002e200c723c */ /* 0x040fec000000180c */
[----:B------:R-:W3:Y:S01]  /*e620*/  MUFU.EX2 R89, R89 ;  /* 0x0000005900597308 */ /* 0x000ee20000000800 */
[C---:B-1----:R-:W-:Y:S01]  /*e630*/  F2FP.PACK_AB R52, R91.reuse, R92 ;  /* 0x0000005c5b34723e */ /* 0x042fe200000000ff */
[----:B------:R-:W-:Y:S01]  /*e640*/  FADD.FTZ R113, R91, R113 ;  /* 0x000000715b717221 */ /* 0x000fe20000010000 */
[----:B------:R-:W-:Y:S05]  /*e650*/  HMMA.16816.F32 R16, R32, R48, R16 ;  /* 0x000000302010723c */ /* 0x000fea0000001810 */
[----:B------:R-:W1:Y:S01]  /*e660*/  MUFU.EX2 R64, R64 ;  /* 0x0000004000407308 */ /* 0x000e620000000800 */
[----:B--2---:R-:W-:-:S02]  /*e670*/  FADD.FTZ R113, R90, R113 ;  /* 0x000000715a717221 */ /* 0x004fc40000010000 */
[----:B------:R-:W-:Y:S01]  /*e680*/  HMMA.16816.F32 R20, R32, R50, R20 ;  /* 0x000000322014723c */ /* 0x000fe20000001814 */
[----:B------:R-:W2:Y:S04]  /*e690*/  LDSM.16.MT88.4 R32, [R192+0x5400] ;  /* 0x00540000c020783b */ /* 0x000ea80000004200 */
[----:B------:R-:W4:Y:S01]  /*e6a0*/  MUFU.EX2 R63, R63 ;  /* 0x0000003f003f7308 */ /* 0x000f220000000800 */
[C---:B---3--:R-:W-:Y:S01]  /*e6b0*/  F2FP.PACK_AB R54, R89.reuse, R90 ;  /* 0x0000005a5936723e */ /* 0x048fe200000000ff */
[----:B------:R-:W-:-:S06]  /*e6c0*/  FADD.FTZ R113, R89, R113 ;  /* 0x0000007159717221 */ /* 0x000fcc0000010000 */
[----:B------:R-:W3:Y:S01]  /*e6d0*/  MUFU.EX2 R62, R62 ;  /* 0x0000003e003e7308 */ /* 0x000ee20000000800 */
[----:B-1----:R-:W-:-:S07]  /*e6e0*/  FADD.FTZ R111, R64, R111 ;  /* 0x0000006f406f7221 */ /* 0x002fce0000010000 */
[----:B------:R-:W1:Y:S01]  /*e6f0*/  MUFU.EX2 R61, R61 ;  /* 0x0000003d003d7308 */ /* 0x000e620000000800 */
[C---:B----4-:R-:W-:Y:S01]  /*e700*/  F2FP.PACK_AB R53, R63.reuse, R64 ;  /* 0x000000403f35723e */ /* 0x050fe200000000ff */
[----:B------:R-:W-:-:S06]  /*e710*/  FADD.FTZ R111, R63, R111 ;  /* 0x0000006f3f6f7221 */ /* 0x000fcc0000010000 */
[----:B------:R-:W-:Y:S01]  /*e720*/  MUFU.EX2 R245, R245 ;  /* 0x000000f500f57308 */ /* 0x000fe20000000800 */
[----:B---3--:R-:W-:-:S07]  /*e730*/  FADD.FTZ R111, R62, R111 ;  /* 0x0000006f3e6f7221 */ /* 0x008fce0000010000 */
[----:B------:R-:W3:Y:S01]  /*e740*/  MUFU.EX2 R244, R244 ;  /* 0x000000f400f47308 */ /* 0x000ee20000000800 */
[C---:B-1----:R-:W-:Y:S01]  /*e750*/  F2FP.PACK_AB R55, R61.reuse, R62 ;  /* 0x0000003e3d37723e */ /* 0x042fe200000000ff */
[----:B------:R-:W-:-:S06]  /*e760*/  FADD.FTZ R111, R61, R111 ;  /* 0x0000006f3d6f7221 */ /* 0x000fcc0000010000 */
[----:B------:R-:W-:Y:S01]  /*e770*/  MUFU.EX2 R243, R243 ;  /* 0x000000f300f37308 */ /* 0x000fe20000000800 */
[C---:B------:R-:W-:Y:S07]  /*e780*/  HMMA.16816.F32 R40, R52.reuse, R48, R40 ;  /* 0x000000303428723c */ /* 0x040fee0000001828 */
[----:B------:R-:W1:Y:S01]  /*e790*/  MUFU.EX2 R251, R251 ;  /* 0x000000fb00fb7308 */ /* 0x000e620000000800 */
[----:B------:R-:W-:Y:S01]  /*e7a0*/  HMMA.16816.F32 R4, R52, R50, R4 ;  /* 0x000000323404723c */ /* 0x000fe20000001804 */
[----:B---3--:R-:W-:-:S06]  /*e7b0*/  F2FP.PACK_AB R48, R244, R245 ;  /* 0x000000f5f430723e */ /* 0x008fcc00000000ff */
[----:B------:R-:W-:Y:S01]  /*e7c0*/  MUFU.EX2 R242, R242 ;  /* 0x000000f200f27308 */ /* 0x000fe20000000800 */
[C---:B------:R-:W-:Y:S07]  /*e7d0*/  HMMA.16816.F32 R24, R52.reuse, R44, R24 ;  /* 0x0000002c3418723c */ /* 0x040fee0000001818 */
[----:B------:R-:W3:Y:S01]  /*e7e0*/  MUFU.EX2 R241, R241 ;  /* 0x000000f100f17308 */ /* 0x000ee20000000800 */
[----:B-1----:R-:W-:Y:S01]  /*e7f0*/  F2FP.PACK_AB R50, R251, R243 ;  /* 0x000000f3fb32723e */ /* 0x002fe200000000ff */
[----:B------:R-:W-:Y:S01]  /*e800*/  HMMA.16816.F32 R28, R52, R46, R28 ;  /* 0x0000002e341c723c */ /* 0x000fe2000000181c */
[----:B------:R-:W1:Y:S05]  /*e810*/  LDSM.16.MT88.4 R44, [R192+0x5800] ;  /* 0x00580000c02c783b */ /* 0x000e6a0000004200 */
[----:B------:R-:W-:Y:S08]  /*e820*/  MUFU.EX2 R238, R238 ;  /* 0x000000ee00ee7308 */ /* 0x000ff00000000800 */
[----:B------:R-:W4:Y:S01]  /*e830*/  MUFU.EX2 R237, R237 ;  /* 0x000000ed00ed7308 */ /* 0x000f220000000800 */
[----:B---3--:R-:W-:-:S07]  /*e840*/  F2FP.PACK_AB R49, R241, R242 ;  /* 0x000000f2f131723e */ /* 0x008fce00000000ff */
[----:B------:R-:W3:Y:S01]  /*e850*/  MUFU.EX2 R88, R88 ;  /* 0x0000005800587308 */ /* 0x000ee20000000800 */
[----:B----4-:R-:W-:-:S07]  /*e860*/  F2FP.PACK_AB R51, R237, R238 ;  /* 0x000000eeed33723e */ /* 0x010fce00000000ff */
[----:B------:R-:W4:Y:S01]  /*e870*/  MUFU.EX2 R87, R87 ;  /* 0x0000005700577308 */ /* 0x000f220000000800 */
[----:B--2---:R-:W-:Y:S01]  /*e880*/  HMMA.16816.F32 R8, R48, R32, R8 ;  /* 0x000000203008723c */ /* 0x004fe20000001808 */
[----:B---3--:R-:W-:-:S06]  /*e890*/  FADD.FTZ R113, R88, R113 ;  /* 0x0000007158717221 */ /* 0x008fcc0000010000 */
[----:B------:R-:W2:Y:S01]  /*e8a0*/  MUFU.EX2 R86, R86 ;  /* 0x0000005600567308 */ /* 0x000ea20000000800 */
[C---:B------:R-:W-:Y:S07]  /*e8b0*/  HMMA.16816.F32 R12, R48.reuse, R34, R12 ;  /* 0x00000022300c723c */ /* 0x040fee000000180c */
[----:B------:R-:W3:Y:S01]  /*e8c0*/  MUFU.EX2 R85, R85 ;  /* 0x0000005500557308 */ /* 0x000ee20000000800 */
[C---:B----4-:R-:W-:Y:S01]  /*e8d0*/  F2FP.PACK_AB R52, R87.reuse, R88 ;  /* 0x000000585734723e */ /* 0x050fe200000000ff */
[----:B------:R-:W-:Y:S01]  /*e8e0*/  FADD.FTZ R113, R87, R113 ;  /* 0x0000007157717221 */ /* 0x000fe20000010000 */
[----:B------:R-:W-:Y:S05]  /*e8f0*/  HMMA.16816.F32 R16, R48, R36, R16 ;  /* 0x000000243010723c */ /* 0x000fea0000001810 */
[----:B------:R-:W4:Y:S01]  /*e900*/  MUFU.EX2 R60, R60 ;  /* 0x0000003c003c7308 */ /* 0x000f220000000800 */
[----:B--2---:R-:W-:-:S02]  /*e910*/  FADD.FTZ R113, R86, R113 ;  /* 0x0000007156717221 */ /* 0x004fc40000010000 */
[----:B------:R-:W-:Y:S01]  /*e920*/  HMMA.16816.F32 R20, R48, R38, R20 ;  /* 0x000000263014723c */ /* 0x000fe20000001814 */
[----:B------:R-:W2:Y:S04]  /*e930*/  LDSM.16.MT88.4 R48, [R191+0x5800] ;  /* 0x00580000bf30783b */ /* 0x000ea80000004200 */
[----:B------:R-:W5:Y:S01]  /*e940*/  MUFU.EX2 R59, R59 ;  /* 0x0000003b003b7308 */ /* 0x000f620000000800 */
[C---:B---3--:R-:W-:Y:S01]  /*e950*/  F2FP.PACK_AB R54, R85.reuse, R86 ;  /* 0x000000565536723e */ /* 0x048fe200000000ff */
[----:B------:R-:W-:-:S06]  /*e960*/  FADD.FTZ R113, R85, R113 ;  /* 0x0000007155717221 */ /* 0x000fcc0000010000 */
[----:B------:R-:W3:Y:S01]  /*e970*/  MUFU.EX2 R58, R58 ;  /* 0x0000003a003a7308 */ /* 0x000ee20000000800 */
[----:B----4-:R-:W-:-:S07]  /*e980*/  FADD.FTZ R111, R60, R111 ;  /* 0x0000006f3c6f7221 */ /* 0x010fce0000010000 */
[----:B------:R-:W4:Y:S01]  /*e990*/  MUFU.EX2 R57, R57 ;  /* 0x0000003900397308 */ /* 0x000f220000000800 */
[C---:B-----5:R-:W-:Y:S01]  /*e9a0*/  F2FP.PACK_AB R53, R59.reuse, R60 ;  /* 0x0000003c3b35723e */ /* 0x060fe200000000ff */
[----:B------:R-:W-:-:S06]  /*e9b0*/  FADD.FTZ R111, R59, R111 ;  /* 0x0000006f3b6f7221 */ /* 0x000fcc0000010000 */
[----:B------:R-:W-:Y:S01]  /*e9c0*/  MUFU.EX2 R234, R234 ;  /* 0x000000ea00ea7308 */ /* 0x000fe20000000800 */
[----:B---3--:R-:W-:-:S07]  /*e9d0*/  FADD.FTZ R111, R58, R111 ;  /* 0x0000006f3a6f7221 */ /* 0x008fce0000010000 */
[----:B------:R-:W3:Y:S01]  /*e9e0*/  MUFU.EX2 R233, R233 ;  /* 0x000000e900e97308 */ /* 0x000ee20000000800 */
[C---:B----4-:R-:W-:Y:S01]  /*e9f0*/  F2FP.PACK_AB R55, R57.reuse, R58 ;  /* 0x0000003a3937723e */ /* 0x050fe200000000ff */
[----:B------:R-:W-:-:S06]  /*ea00*/  FADD.FTZ R111, R57, R111 ;  /* 0x0000006f396f7221 */ /* 0x000fcc0000010000 */
[----:B------:R-:W-:Y:S01]  /*ea10*/  MUFU.EX2 R230, R230 ;  /* 0x000000e600e67308 */ /* 0x000fe20000000800 */
[C---:B------:R-:W-:Y:S07]  /*ea20*/  HMMA.16816.F32 R24, R52.reuse, R32, R24 ;  /* 0x000000203418723c */ /* 0x040fee0000001818 */
[----:B------:R-:W4:Y:S01]  /*ea30*/  MUFU.EX2 R228, R228 ;  /* 0x000000e400e47308 */ /* 0x000f220000000800 */
[----:B------:R-:W-:Y:S01]  /*ea40*/  HMMA.16816.F32 R28, R52, R34, R28 ;  /* 0x00000022341c723c */ /* 0x000fe2000000181c */
[----:B---3--:R-:W-:-:S06]  /*ea50*/  F2FP.PACK_AB R32, R233, R234 ;  /* 0x000000eae920723e */ /* 0x008fcc00000000ff */
[----:B------:R3:W-:Y:S01]  /*ea60*/  MUFU.EX2 R225, R227 ;  /* 0x000000e300e17308 */ /* 0x0007e20000000800 */
[C---:B------:R-:W-:Y:S07]  /*ea70*/  HMMA.16816.F32 R40, R52.reuse, R36, R40 ;  /* 0x000000243428723c */ /* 0x040fee0000001828 */
[----:B------:R-:W5:Y:S01]  /*ea80*/  MUFU.EX2 R214, R220 ;  /* 0x000000dc00d67308 */ /* 0x000f620000000800 */
[----:B------:R-:W-:Y:S01]  /*ea90*/  HMMA.16816.F32 R4, R52, R38, R4 ;  /* 0x000000263404723c */ /* 0x000fe20000001804 */
[----:B----4-:R-:W-:-:S06]  /*eaa0*/  F2FP.PACK_AB R34, R228, R230 ;  /* 0x000000e6e422723e */ /* 0x010fcc00000000ff */
[----:B------:R-:W-:Y:S01]  /*eab0*/  MUFU.EX2 R180, R180 ;  /* 0x000000b400b47308 */ /* 0x000fe20000000800 */
[----:B---3--:R-:W-:Y:S01]  /*eac0*/  MOV R227, R138 ;  /* 0x0000008a00e37202 */ /* 0x008fe20000000f00 */
[--C-:B------:R-:W-:Y:S02]  /*ead0*/  FFMA.FTZ R52, R170, c[0x0][0x23c], -R129.reuse ;  /* 0x00008f00aa347a23 */ /* 0x100fe40000010881 */
[----:B------:R-:W-:-:S04]  /*eae0*/  FFMA.FTZ R53, R169, c[0x0][0x23c], -R129 ;  /* 0x00008f00a9357a23 */ /* 0x000fc80000010881 */
[----:B------:R-:W3:Y:S01]  /*eaf0*/  MUFU.EX2 R177, R177 ;  /* 0x000000b100b17308 */ /* 0x000ee20000000800 */
[----:B-----5:R-:W-:Y:S02]  /*eb00*/  F2FP.PACK_AB R33, R214, R225 ;  /* 0x000000e1d621723e */ /* 0x020fe400000000ff */
[----:B------:R-:W-:-:S05]  /*eb10*/  MOV R220, R137 ;  /* 0x0000008900dc7202 */ /* 0x000fca0000000f00 */
[----:B------:R-:W4:Y:S01]  /*eb20*/  MUFU.EX2 R84, R84 ;  /* 0x0000005400547308 */ /* 0x000f220000000800 */
[----:B------:R-:W-:-:S04]  /*eb30*/  FADD.FTZ R109, R220, R109 ;  /* 0x0000006ddc6d7221 */ /* 0x000fc80000010000 */
[----:B------:R-:W-:-:S03]  /*eb40*/  FADD.FTZ R109, R245, R109 ;  /* 0x0000006df56d7221 */ /* 0x000fc60000010000 */
[----:B------:R-:W5:Y:S01]  /*eb50*/  MUFU.EX2 R83, R83 ;  /* 0x0000005300537308 */ /* 0x000f620000000800 */
[----:B---3--:R-:W-:Y:S01]  /*eb60*/  F2FP.PACK_AB R35, R177, R180 ;  /* 0x000000b4b123723e */ /* 0x008fe200000000ff */
[----:B------:R-:W-:-:S04]  /*eb70*/  FADD.FTZ R109, R244, R109 ;  /* 0x0000006df46d7221 */ /* 0x000fc80000010000 */
[----:B------:R-:W-:Y:S02]  /*eb80*/  FADD.FTZ R109, R243, R109 ;  /* 0x0000006df36d7221 */ /* 0x000fe40000010000 */
[----:B------:R-:W3:Y:S01]  /*eb90*/  MUFU.EX2 R82, R82 ;  /* 0x0000005200527308 */ /* 0x000ee20000000800 */
[C---:B-1----:R-:W-:Y:S01]  /*eba0*/  HMMA.16816.F32 R8, R32.reuse, R44, R8 ;  /* 0x0000002c2008723c */ /* 0x042fe20000001808 */
[----:B------:R-:W-:Y:S02]  /*ebb0*/  FADD.FTZ R109, R251, R109 ;  /* 0x0000006dfb6d7221 */ /* 0x000fe40000010000 */
[----:B----4-:R-:W-:Y:S02]  /*ebc0*/  FADD.FTZ R113, R84, R113 ;  /* 0x0000007154717221 */ /* 0x010fe40000010000 */
[----:B------:R-:W-:Y:S02]  /*ebd0*/  FADD.FTZ R109, R234, R109 ;  /* 0x0000006dea6d7221 */ /* 0x000fe40000010000 */
[----:B------:R-:W1:Y:S01]  /*ebe0*/  MUFU.EX2 R81, R81 ;  /* 0x0000005100517308 */ /* 0x000e620000000800 */
[----:B------:R-:W-:Y:S01]  /*ebf0*/  HMMA.16816.F32 R12, R32, R46, R12 ;  /* 0x0000002e200c723c */ /* 0x000fe2000000180c */
[----:B-----5:R-:W-:-:S02]  /*ec00*/  FADD.FTZ R113, R83, R113 ;  /* 0x0000007153717221 */ /* 0x020fc40000010000 */
[----:B------:R-:W-:-:S04]  /*ec10*/  FADD.FTZ R109, R233, R109 ;  /* 0x0000006de96d7221 */ /* 0x000fc80000010000 */
[----:B------:R-:W4:Y:S01]  /*ec20*/  MUFU.EX2 R219, R219 ;  /* 0x000000db00db7308 */ /* 0x000f220000000800 */
[----:B--2---:R-:W-:Y:S01]  /*ec30*/  HMMA.16816.F32 R16, R32, R48, R16 ;  /* 0x000000302010723c */ /* 0x004fe20000001810 */
[----:B---3--:R-:W-:Y:S02]  /*ec40*/  FADD.FTZ R113, R82, R113 ;  /* 0x0000007152717221 */ /* 0x008fe40000010000 */
[----:B------:R-:W-:-:S04]  /*ec50*/  FADD.FTZ R109, R230, R109 ;  /* 0x0000006de66d7221 */ /* 0x000fc80000010000 */
[----:B------:R2:W3:Y:S01]  /*ec60*/  MUFU.EX2 R181, R229 ;  /* 0x000000e500b57308 */ /* 0x0004e20000000800 */
[----:B------:R-:W-:Y:S01]  /*ec70*/  HMMA.16816.F32 R20, R32, R50, R20 ;  /* 0x000000322014723c */ /* 0x000fe20000001814 */
[----:B-1----:R-:W-:Y:S02]  /*ec80*/  FADD.FTZ R113, R81, R113 ;  /* 0x0000007151717221 */ /* 0x002fe40000010000 */
[----:B------:R-:W-:-:S04]  /*ec90*/  FADD.FTZ R109, R228, R109 ;  /* 0x0000006de46d7221 */ /* 0x000fc80000010000 */
[----:B------:R1:W-:Y:S01]  /*eca0*/  MUFU.EX2 R37, R132 ;  /* 0x0000008400257308 */ /* 0x0003e20000000800 */
[----:B------:R-:W-:Y:S01]  /*ecb0*/  F2FP.PACK_AB R32, R83, R84 ;  /* 0x000000545320723e */ /* 0x000fe200000000ff */
[----:B----4-:R-:W-:Y:S01]  /*ecc0*/  FADD.FTZ R111, R219, R111 ;  /* 0x0000006fdb6f7221 */ /* 0x010fe20000010000 */
[C---:B------:R-:W-:Y:S02]  /*ecd0*/  F2FP.PACK_AB R33, R226.reuse, R219 ;  /* 0x000000dbe221723e */ /* 0x040fe400000000ff */
[----:B------:R-:W-:Y:S01]  /*ece0*/  F2FP.PACK_AB R34, R81, R82 ;  /* 0x000000525122723e */ /* 0x000fe200000000ff */
[----:B------:R-:W-:Y:S01]  /*ecf0*/  FADD.FTZ R111, R226, R111 ;  /* 0x0000006fe26f7221 */ /* 0x000fe20000010000 */
[----:B--2---:R-:W-:Y:S01]  /*ed00*/  MOV R229, R133 ;  /* 0x0000008500e57202 */ /* 0x004fe20000000f00 */
[----:B------:R-:W2:Y:S01]  /*ed10*/  MUFU.EX2 R36, R221 ;  /* 0x000000dd00247308 */ /* 0x000ea20000000800 */
[----:B---3--:R-:W-:Y:S01]  /*ed20*/  F2FP.PACK_AB R35, R181, R227 ;  /* 0x000000e3b523723e */ /* 0x008fe200000000ff */
[----:B------:R-:W-:-:S02]  /*ed30*/  FADD.FTZ R111, R227, R111 ;  /* 0x0000006fe36f7221 */ /* 0x000fc40000010000 */
[----:B------:R-:W-:Y:S02]  /*ed40*/  FADD.FTZ R115, R229, R115 ;  /* 0x00000073e5737221 */ /* 0x000fe40000010000 */
[----:B------:R-:W-:Y:S01]  /*ed50*/  FADD.FTZ R111, R181, R111 ;  /* 0x0000006fb56f7221 */ /* 0x000fe20000010000 */
[----:B-1----:R-:W1:Y:S01]  /*ed60*/  LDSM.16.MT88.4 R132, [R191+0x5c00] ;  /* 0x005c0000bf84783b */ /* 0x002e620000004200 */
[----:B------:R-:W-:Y:S01]  /*ed70*/  FADD.FTZ R115, R249, R115 ;  /* 0x00000073f9737221 */ /* 0x000fe20000010000 */
[----:B------:R-:W-:Y:S01]  /*ed80*/  HMMA.16816.F32 R24, R32, R44, R24 ;  /* 0x0000002c2018723c */ /* 0x000fe20000001818 */
[----:B------:R-:W3:Y:S02]  /*ed90*/  MUFU.EX2 R38, R183 ;  /* 0x000000b700267308 */ /* 0x000ee40000000800 */
[----:B------:R-:W-:-:S04]  /*eda0*/  FADD.FTZ R115, R248, R115 ;  /* 0x00000073f8737221 */ /* 0x000fc80000010000 */
[----:B------:R-:W-:Y:S01]  /*edb0*/  FADD.FTZ R115, R247, R115 ;  /* 0x00000073f7737221 */ /* 0x000fe20000010000 */
[C---:B------:R-:W-:Y:S01]  /*edc0*/  HMMA.16816.F32 R40, R32.reuse, R48, R40 ;  /* 0x000000302028723c */ /* 0x040fe20000001828 */
[----:B------:R-:W4:Y:S01]  /*edd0*/  MUFU.EX2 R39, R182 ;  /* 0x000000b600277308 */ /* 0x000f220000000800 */
[----:B--2---:R-:W-:Y:S02]  /*ede0*/  FADD.FTZ R109, R36, R109 ;  /* 0x0000006d246d7221 */ /* 0x004fe40000010000 */
[----:B------:R-:W-:Y:S02]  /*edf0*/  FADD.FTZ R115, R246, R115 ;  /* 0x00000073f6737221 */ /* 0x000fe40000010000 */
[----:B------:R-:W-:Y:S02]  /*ee00*/  FADD.FTZ R109, R37, R109 ;  /* 0x0000006d256d7221 */ /* 0x000fe40000010000 */
[----:B------:R-:W-:Y:S01]  /*ee10*/  FADD.FTZ R115, R242, R115 ;  /* 0x00000073f2737221 */ /* 0x000fe20000010000 */
[----:B------:R-:W-:Y:S01]  /*ee20*/  MUFU.EX2 R52, R52 ;  /* 0x0000003400347308 */ /* 0x000fe20000000800 */
[----:B------:R-:W-:Y:S01]  /*ee30*/  HMMA.16816.F32 R28, R32, R46, R28 ;  /* 0x0000002e201c723c */ /* 0x000fe2000000181c */
[----:B---3--:R-:W-:-:S02]  /*ee40*/  FADD.FTZ R109, R38, R109 ;  /* 0x0000006d266d7221 */ /* 0x008fc40000010000 */
[----:B------:R-:W-:-:S04]  /*ee50*/  FADD.FTZ R115, R241, R115 ;  /* 0x00000073f1737221 */ /* 0x000fc80000010000 */
[----:B------:R-:W2:Y:S01]  /*ee60*/  MUFU.EX2 R53, R53 ;  /* 0x0000003500357308 */ /* 0x000ea20000000800 */
[----:B------:R-:W-:Y:S01]  /*ee70*/  HMMA.16816.F32 R4, R32, R50, R4 ;  /* 0x000000322004723c */ /* 0x000fe20000001804 */
[----:B------:R-:W-:Y:S01]  /*ee80*/  FADD.FTZ R115, R238, R115 ;  /* 0x00000073ee737221 */ /* 0x000fe20000010000 */
[C---:B----4-:R-:W-:Y:S01]  /*ee90*/  F2FP.PACK_AB R138, R39.reuse, R38 ;  /* 0x00000026278a723e */ /* 0x050fe200000000ff */
[----:B------:R-:W-:Y:S02]  /*eea0*/  FADD.FTZ R216, R39, R109 ;  /* 0x0000006d27d87221 */ /* 0x000fe40000010000 */
[----:B------:R-:W-:Y:S02]  /*eeb0*/  FADD.FTZ R115, R237, R115 ;  /* 0x00000073ed737221 */ /* 0x000fe40000010000 */
[----:B------:R-:W-:Y:S02]  /*eec0*/  MUFU.EX2 R44, R168 ;  /* 0x000000a8002c7308 */ /* 0x000fe40000000800 */
[----:B------:R-:W-:-:S04]  /*eed0*/  FADD.FTZ R115, R225, R115 ;  /* 0x00000073e1737221 */ /* 0x000fc80000010000 */
[----:B------:R-:W-:Y:S02]  /*eee0*/  FADD.FTZ R115, R214, R115 ;  /* 0x00000073d6737221 */ /* 0x000fe40000010000 */
[----:B------:R-:W3:Y:S01]  /*eef0*/  MUFU.EX2 R209, R123 ;  /* 0x0000007b00d17308 */ /* 0x000ee20000000800 */
[----:B--2---:R-:W-:Y:S01]  /*ef00*/  F2FP.PACK_AB R137, R53, R52 ;  /* 0x000000343589723e */ /* 0x004fe200000000ff */
[----:B------:R-:W-:-:S04]  /*ef10*/  FADD.FTZ R115, R180, R115 ;  /* 0x00000073b4737221 */ /* 0x000fc80000010000 */
[----:B------:R-:W-:Y:S02]  /*ef20*/  FADD.FTZ R115, R177, R115 ;  /* 0x00000073b1737221 */ /* 0x000fe40000010000 */
[----:B------:R-:W2:Y:S02]  /*ef30*/  MUFU.EX2 R80, R80 ;  /* 0x0000005000507308 */ /* 0x000ea40000000800 */
[----:B------:R-:W-:-:S04]  /*ef40*/  FADD.FTZ R115, R52, R115 ;  /* 0x0000007334737221 */ /* 0x000fc80000010000 */
[----:B------:R-:W-:Y:S02]  /*ef50*/  FADD.FTZ R115, R53, R115 ;  /* 0x0000007335737221 */ /* 0x000fe40000010000 */
[----:B------:R-:W4:Y:S01]  /*ef60*/  MUFU.EX2 R79, R79 ;  /* 0x0000004f004f7308 */ /* 0x000f220000000800 */
[----:B---3--:R-:W-:Y:S01]  /*ef70*/  F2FP.PACK_AB R139, R209, R44 ;  /* 0x0000002cd18b723e */ /* 0x008fe200000000ff */
[----:B------:R-:W-:-:S04]  /*ef80*/  FADD.FTZ R115, R44, R115 ;  /* 0x000000732c737221 */ /* 0x000fc80000010000 */
[----:B------:R-:W-:Y:S02]  /*ef90*/  FADD.FTZ R209, R209, R115 ;  /* 0x00000073d1d17221 */ /* 0x000fe40000010000 */
[----:B------:R-:W3:Y:S01]  /*efa0*/  MUFU.EX2 R78, R78 ;  /* 0x0000004e004e7308 */ /* 0x000ee20000000800 */
[----:B--2---:R-:W-:-:S07]  /*efb0*/  FADD.FTZ R113, R80, R113 ;  /* 0x0000007150717221 */ /* 0x004fce0000010000 */
[----:B------:R-:W2:Y:S01]  /*efc0*/  MUFU.EX2 R77, R77 ;  /* 0x0000004d004d7308 */ /* 0x000ea20000000800 */
[----:B----4-:R-:W-:-:S07]  /*efd0*/  FADD.FTZ R113, R79, R113 ;  /* 0x000000714f717221 */ /* 0x010fce0000010000 */
[----:B------:R4:W5:Y:S01]  /*efe0*/  MUFU.EX2 R45, R136 ;  /* 0x00000088002d7308 */ /* 0x0009620000000800 */
[----:B---3--:R-:W-:-:S07]  /*eff0*/  FADD.FTZ R113, R78, R113 ;  /* 0x000000714e717221 */ /* 0x008fce0000010000 */
[----:B------:R-:W3:Y:S01]  /*f000*/  MUFU.EX2 R224, R224 ;  /* 0x000000e000e07308 */ /* 0x000ee20000000800 */
[----:B--2---:R-:W-:-:S07]  /*f010*/  FADD.FTZ R218, R77, R113 ;  /* 0x000000714dda7221 */ /* 0x004fce0000010000 */
[----:B------:R-:W2:Y:S01]  /*f020*/  MUFU.EX2 R223, R223 ;  /* 0x000000df00df7308 */ /* 0x000ea20000000800 */
[----:B----4-:R-:W-:Y:S01]  /*f030*/  F2FP.PACK_AB R136, R37, R36 ;  /* 0x000000242588723e */ /* 0x010fe200000000ff */
[----:B-----5:R-:W-:Y:S01]  /*f040*/  FADD.FTZ R111, R45, R111 ;  /* 0x0000006f2d6f7221 */ /* 0x020fe20000010000 */
[----:B------:R-:W-:-:S05]  /*f050*/  MOV R36, R107 ;  /* 0x0000006b00247202 */ /* 0x000fca0000000f00 */
[----:B------:R-:W4:Y:S01]  /*f060*/  MUFU.EX2 R222, R222 ;  /* 0x000000de00de7308 */ /* 0x000f220000000800 */
[----:B------:R-:W-:Y:S01]  /*f070*/  HMMA.16816.F32 R156, R136, R148, R8 ;  /* 0x00000094889c723c */ /* 0x000fe20000001808 */
[----:B---3--:R-:W-:-:S06]  /*f080*/  FADD.FTZ R111, R224, R111 ;  /* 0x0000006fe06f7221 */ /* 0x008fcc0000010000 */
[----:B------:R-:W-:Y:S01]  /*f090*/  F2FP.PACK_AB R8, R79, R80 ;  /* 0x000000504f08723e */ /* 0x000fe200000000ff */
[----:B------:R-:W-:Y:S01]  /*f0a0*/  HMMA.16816.F32 R152, R136, R150, R12 ;  /* 0x000000968898723c */ /* 0x000fe2000000180c */
[----:B------:R-:W-:Y:S01]  /*f0b0*/  F2FP.PACK_AB R9, R224, R45 ;  /* 0x0000002de009723e */ /* 0x000fe200000000ff */
[----:B--2---:R-:W-:Y:S01]  /*f0c0*/  FADD.FTZ R111, R223, R111 ;  /* 0x0000006fdf6f7221 */ /* 0x004fe20000010000 */
[----:B------:R-:W-:Y:S02]  /*f0d0*/  F2FP.PACK_AB R10, R77, R78 ;  /* 0x0000004e4d0a723e */ /* 0x000fe400000000ff */
[----:B----4-:R-:W-:-:S03]  /*f0e0*/  F2FP.PACK_AB R11, R222, R223 ;  /* 0x000000dfde0b723e */ /* 0x010fc600000000ff */
[----:B-1----:R-:W-:Y:S01]  /*f0f0*/  HMMA.16816.F32 R140, R136, R132, R16 ;  /* 0x00000084888c723c */ /* 0x002fe20000001810 */
[----:B------:R-:W-:-:S07]  /*f100*/  FADD.FTZ R217, R222, R111 ;  /* 0x0000006fded97221 */ /* 0x000fce0000010000 */
[----:B------:R-:W-:Y:S08]  /*f110*/  HMMA.16816.F32 R136, R136, R134, R20 ;  /* 0x000000868888723c */ /* 0x000ff00000001814 */
[C---:B------:R-:W-:Y:S08]  /*f120*/  HMMA.16816.F32 R160, R8.reuse, R148, R24 ;  /* 0x0000009408a0723c */ /* 0x040ff00000001818 */
[C---:B------:R-:W-:Y:S08]  /*f130*/  HMMA.16816.F32 R144, R8.reuse, R132, R40 ;  /* 0x000000840890723c */ /* 0x040ff00000001828 */
[C---:B------:R-:W-:Y:S08]  /*f140*/  HMMA.16816.F32 R148, R8.reuse, R150, R28 ;  /* 0x000000960894723c */ /* 0x040ff0000000181c */
[----:B------:R-:W-:Y:S08]  /*f150*/  HMMA.16816.F32 R132, R8, R134, R4 ;  /* 0x000000860884723c */ /* 0x000ff00000001804 */
.L_x_965:
        /* <DEDUP_REMOVED lines=23> */
.L_x_972:
        /* <DEDUP_REMOVED lines=19> */
[C---:B------:R-:W-:Y:S01]  /*f400*/  @!P4 IADD3.X R7, R5.reuse, UR9, RZ, P0, !PT ;  /* 0x000000090507cc10 */ /* 0x040fe200087fe4ff */
        /* <DEDUP_REMOVED lines=30> */
.L_x_970:
[----:B------:R-:W-:Y:S04]  /*f5f0*/  DEPBAR.LE SB0, 0x0 ;  /* 0x000080000000791a */ /* 0x000fe80000000000 */
[----:B------:R-:W-:Y:S01]  /*f600*/  BAR.SYNC.DEFER_BLOCKING 0x0 ;  /* 0x0000000000007b1d */ /* 0x000fe20000010000 */
[----:B------:R-:W-:Y:S04]  /*f610*/  UIADD3 UR8, UR4, -0x1, URZ ;  /* 0xffffffff04087890 */ /* 0x000fe8000fffe03f */
[----:B------:R-:W-:Y:S02]  /*f620*/  USHF.R.S32.HI UR23, URZ, 0x1f, UR8 ;  /* 0x0000001f3f177899 */ /* 0x000fe40008011408 */
[----:B------:R-:W-:Y:S01]  /*f630*/  MOV R8, UR8 ;  /* 0x0000000800087c02 */ /* 0x000fe20008000f00 */
[----:B------:R-:W-:Y:S02]  /*f640*/  UIMAD UR5, UR7, UR8, URZ ;  /* 0x00000008070572a4 */ /* 0x000fe4000f8e023f */
[----:B------:R-:W-:Y:S02]  /*f650*/  UISETP.GT.AND UP0, UPT, UR8, UR11, UPT ;  /* 0x0000000b0800728c */ /* 0x000fe4000bf04270 */
[----:B------:R-:W-:Y:S01]  /*f660*/  IMAD.WIDE.U32 R8, R8, UR18, R214 ;  /* 0x0000001208087c25 */ /* 0x000fe2000f8e00d6 */
[----:B------:R-:W-:Y:S04]  /*f670*/  UIMAD UR5, UR23, UR18, UR5 ;  /* 0x00000012170572a4 */ /* 0x000fe8000f8e0205 */
[C---:B------:R-:W-:Y:S02]  /*f680*/  @!P4 LEA R16, P3, R8.reuse, c[0x0][0x170], 0x1 ;  /* 0x00005c000810ca11 */ /* 0x040fe400078608ff */
[----:B------:R-:W-:Y:S02]  /*f690*/  IADD3 R0, R9, UR5, RZ ;  /* 0x0000000509007c10 */ /* 0x000fe4000fffe0ff */
[C---:B------:R-:W-:Y:S02]  /*f6a0*/  @!P4 IADD3 R3, P2, R8.reuse, UR20, RZ ;  /* 0x000000140803cc10 */ /* 0x040fe4000ff5e0ff */
[----:B------:R-:W-:Y:S01]  /*f6b0*/  @!P4 LEA.HI.X R17, R8, c[0x0][0x174], R0, 0x1, P3 ;  /* 0x00005d000811ca11 */ /* 0x000fe200018f0c00 */
[----:B------:R-:W-:Y:S01]  /*f6c0*/  @P4 STS.64 [R198+0x4008], RZ ;  /* 0x004008ffc6004388 */ /* 0x000fe20000000a00 */
[----:B------:R-:W-:Y:S02]  /*f6d0*/  @!P4 IADD3.X R2, R0, UR19, RZ, P2, !PT ;  /* 0x000000130002cc10 */ /* 0x000fe400097fe4ff */
[C---:B------:R-:W-:Y:S02]  /*f6e0*/  @!P4 LEA R14, P2, R3.reuse, c[0x0][0x170], 0x1 ;  /* 0x00005c00030eca11 */ /* 0x040fe400078408ff */
[----:B------:R-:W-:Y:S01]  /*f6f0*/  @!P4 IADD3 R5, P1, R8, UR21, RZ ;  /* 0x000000150805cc10 */ /* 0x000fe2000ff3e0ff */
[----:B------:R-:W-:Y:S01]  /*f700*/  @P4 STS [R198+0x4000], RZ ;  /* 0x004000ffc6004388 */ /* 0x000fe20000000800 */
[----:B------:R-:W-:Y:S02]  /*f710*/  @!P4 LEA.HI.X R15, R3, c[0x0][0x174], R2, 0x1, P2 ;  /* 0x00005d00030fca11 */ /* 0x000fe400010f0c02 */
[----:B------:R-:W-:Y:S01]  /*f720*/  @!P4 IADD3.X R4, R0, UR6, RZ, P1, !PT ;  /* 0x000000060004cc10 */ /* 0x000fe20008ffe4ff */
[----:B------:R-:W-:Y:S01]  /*f730*/  @P4 STS [R198+0x4004], RZ ;  /* 0x004004ffc6004388 */ /* 0x000fe20000000800 */
[C---:B------:R-:W-:Y:S02]  /*f740*/  @!P4 LEA R12, P1, R5.reuse, c[0x0][0x170], 0x1 ;  /* 0x00005c00050cca11 */ /* 0x040fe400078208ff */
[----:B------:R-:W-:Y:S01]  /*f750*/  @!P4 IADD3 R7, P0, R8, UR24, RZ ;  /* 0x000000180807cc10 */ /* 0x000fe2000ff1e0ff */
[----:B------:R-:W-:Y:S01]  /*f760*/  @!PT LDS RZ, [RZ] ;  /* 0x00000000fffff984 */ /* 0x000fe20000000800 */
[----:B------:R-:W-:Y:S01]  /*f770*/  @!PT LDS RZ, [RZ] ;  /* 0x00000000fffff984 */ /* 0x000fe20000000800 */
[----:B------:R-:W-:Y:S01]  /*f780*/  @!PT LDS RZ, [RZ] ;  /* 0x00000000fffff984 */ /* 0x000fe20000000800 */
[----:B------:R1:W-:Y:S01]  /*f790*/  @!P4 LDGSTS.E.BYPASS.LTC128B.128 [R198+0x4000], [R16.64] ;  /* 0x0400000010c6cfae */ /* 0x0003e2000b901d50 */
[----:B------:R-:W-:Y:S02]  /*f7a0*/  @!P4 LEA.HI.X R13, R5, c[0x0][0x174], R4, 0x1, P1 ;  /* 0x00005d00050dca11 */ /* 0x000fe400008f0c04 */
[----:B------:R-:W-:Y:S02]  /*f7b0*/  @!P4 IADD3.X R6, R0, UR26, RZ, P0, !PT ;  /* 0x0000001a0006cc10 */ /* 0x000fe400087fe4ff */
[C---:B------:R-:W-:Y:S03]  /*f7c0*/  @!P4 LEA R10, P0, R7.reuse, c[0x0][0x170], 0x1 ;  /* 0x00005c00070aca11 */ /* 0x040fe600078008ff */
[----:B------:R-:W-:Y:S01]  /*f7d0*/  @P4 STS.128 [R198+0x4800], RZ ;  /* 0x004800ffc6004388 */ /* 0x000fe20000000c00 */
[----:B------:R-:W-:Y:S02]  /*f7e0*/  @!P4 LEA.HI.X R11, R7, c[0x0][0x174], R6, 0x1, P0 ;  /* 0x00005d00070bca11 */ /* 0x000fe400000f0c06 */
[----:B------:R-:W-:Y:S05]  /*f7f0*/  PLOP3.LUT P0, PT, PT, PT, UP0, 0x80, 0x0 ;  /* 0x000000000000781c */ /* 0x000fea0003f0f008 */
        /* <DEDUP_REMOVED lines=16> */
[----:B-1----:R-:W1:Y:S08]  /*f900*/  LDSM.16.M88.4 R16, [R195+0x2000] ;  /* 0x00200000c310783b */ /* 0x002e700000000200 */
[----:B------:R-:W3:Y:S08]  /*f910*/  LDSM.16.M88.4 R124, [R196+0x1000] ;  /* 0x00100000c47c783b */ /* 0x000ef00000000200 */
[----:B------:R-:W4:Y:S08]  /*f920*/  LDSM.16.M88.4 R32, [R195+0x2400] ;  /* 0x00240000c320783b */ /* 0x000f300000000200 */
[----:B------:R-:W5:Y:S08]  /*f930*/  LDSM.16.M88.4 R48, [R195+0x2800] ;  /* 0x00280000c330783b */ /* 0x000f700000000200 */
[----:B------:R-:W1:Y:S08]  /*f940*/  LDSM.16.M88.4 R64, [R195+0x2c00] ;  /* 0x002c0000c340783b */ /* 0x000e700000000200 */
[----:B------:R-:W1:Y:S08]  /*f950*/  LDSM.16.M88.4 R80, [R195+0x3000] ;  /* 0x00300000c350783b */ /* 0x000e700000000200 */
[----:B------:R-:W1:Y:S08]  /*f960*/  LDSM.16.M88.4 R96, [R195+0x3400] ;  /* 0x00340000c360783b */ /* 0x000e700000000200 */
[----:B------:R-:W2:Y:S08]  /*f970*/  LDSM.16.M88.4 R112, [R195+0x3800] ;  /* 0x00380000c370783b */ /* 0x000eb00000000200 */
[----:B------:R-:W2:Y:S08]  /*f980*/  LDSM.16.M88.4 R168, [R195+0x3c00] ;  /* 0x003c0000c3a8783b */ /* 0x000eb00000000200 */
[----:B------:R-:W-:Y:S08]  /*f990*/  LDSM.16.M88.4 R172, [R194] ;  /* 0x00000000c2ac783b */ /* 0x000ff00000000200 */
[----:B------:R-:W4:Y:S08]  /*f9a0*/  LDSM.16.M88.4 R176, [R193] ;  /* 0x00000000c1b0783b */ /* 0x000f300000000200 */
[----:B------:R-:W5:Y:S01]  /*f9b0*/  LDSM.16.M88.4 R180, [R194+0x1000] ;  /* 0x00100000c2b4783b */ /* 0x000f620000000200 */
[-C--:B-1----:R-:W-:Y:S08]  /*f9c0*/  HMMA.16816.F32 R4, R128, R16.reuse, RZ ;  /* 0x000000108004723c */ /* 0x082ff000000018ff */
[C---:B---3--:R-:W-:Y:S08]  /*f9d0*/  HMMA.16816.F32 R8, R124.reuse, R16, RZ ;  /* 0x000000107c08723c */ /* 0x048ff000000018ff */
[-C--:B--2---:R-:W-:Y:S08]  /*f9e0*/  HMMA.16816.F32 R12, R124, R18.reuse, RZ ;  /* 0x000000127c0c723c */ /* 0x084ff000000018ff */
        /* <DEDUP_REMOVED lines=28> */
[----:B------:R-:W-:Y:S08]  /*fbb0*/  HMMA.16816.F32 R128, R128, R170, RZ ;  /* 0x000000aa8080723c */ /* 0x000ff000000018ff */
[-C--:B------:R-:W-:Y:S08]  /*fbc0*/  HMMA.16816.F32 R4, R172, R176.reuse, R4 ;  /* 0x000000b0ac04723c */ /* 0x080ff00000001804 */
[C---:B------:R-:W-:Y:S08]  /*fbd0*/  HMMA.16816.F32 R8, R180.reuse, R176, R8 ;  /* 0x000000b0b408723c */ /* 0x040ff00000001808 */
[-C--:B------:R-:W-:Y:S08]  /*fbe0*/  HMMA.16816.F32 R12, R180, R178.reuse, R12 ;  /* 0x000000b2b40c723c */ /* 0x080ff0000000180c */
[----:B------:R-:W-:Y:S01]  /*fbf0*/  FMUL.FTZ R7, R7, c[0x0][0x2ec] ;  /* 0x0000bb0007077a20 */ /* 0x000fe20000410000 */
[C---:B------:R-:W-:Y:S03]  /*fc00*/  HMMA.16816.F32 R16, R172.reuse, R178, R16 ;  /* 0x000000b2ac10723c */ /* 0x040fe60000001810 */
[----:B------:R1:W2:Y:S01]  /*fc10*/  MUFU.TANH R168, R7 ;  /* 0x0000000700a87308 */ /* 0x0002a20000002400 */
[----:B------:R-:W-:Y:S02]  /*fc20*/  FMUL.FTZ R0, R4, c[0x0][0x2ec] ;  /* 0x0000bb0004007a20 */ /* 0x000fe40000410000 */
[----:B------:R-:W-:Y:S02]  /*fc30*/  FMUL.FTZ R2, R5, c[0x0][0x2ec] ;  /* 0x0000bb0005027a20 */ /* 0x000fe40000410000 */
[----:B------:R-:W-:Y:S04]  /*fc40*/  FMUL.FTZ R3, R6, c[0x0][0x2ec] ;  /* 0x0000bb0006037a20 */ /* 0x000fe80000410000 */
[----:B------:R-:W-:Y:S01]  /*fc50*/  FMUL.FTZ R8, R8, c[0x0][0x2ec] ;  /* 0x0000bb0008087a20 */ /* 0x000fe20000410000 */
[----:B------:R-:W3:Y:S01]  /*fc60*/  MUFU.TANH R0, R0 ;  /* 0x0000000000007308 */ /* 0x000ee20000002400 */
[----:B------:R-:W-:Y:S02]  /*fc70*/  FMUL.FTZ R9, R9, c[0x0][0x2ec] ;  /* 0x0000bb0009097a20 */ /* 0x000fe40000410000 */
[----:B------:R-:W-:Y:S02]  /*fc80*/  FMUL.FTZ R10, R10, c[0x0][0x2ec] ;  /* 0x0000bb000a0a7a20 */ /* 0x000fe40000410000 */
[----:B------:R-:W-:Y:S02]  /*fc90*/  FMUL.FTZ R11, R11, c[0x0][0x2ec] ;  /* 0x0000bb000b0b7a20 */ /* 0x000fe40000410000 */
[----:B------:R-:W-:Y:S02]  /*fca0*/  FMUL.FTZ R12, R12, c[0x0][0x2ec] ;  /* 0x0000bb000c0c7a20 */ /* 0x000fe40000410000 */
[----:B------:R-:W-:Y:S01]  /*fcb0*/  FMUL.FTZ R13, R13, c[0x0][0x2ec] ;  /* 0x0000bb000d0d7a20 */ /* 0x000fe20000410000 */
[----:B------:R-:W4:Y:S01]  /*fcc0*/  MUFU.TANH R169, R8 ;  /* 0x0000000800a97308 */ /* 0x000f220000002400 */
[----:B-1----:R-:W1:Y:S09]  /*fcd0*/  LDSM.16.M88.4 R4, [R190] ;  /* 0x00000000be04783b */ /* 0x002e720000000200 */
[----:B------:R-:W1:Y:S10]  /*fce0*/  MUFU.TANH R171, R9 ;  /* 0x0000000900ab7308 */ /* 0x000e740000002400 */
[----:B------:R-:W1:Y:S10]  /*fcf0*/  MUFU.TANH R176, R10 ;  /* 0x0000000a00b07308 */ /* 0x000e740000002400 */
[----:B------:R5:W2:Y:S10]  /*fd00*/  MUFU.TANH R170, R11 ;  /* 0x0000000b00aa7308 */ /* 0x000ab40000002400 */
[----:B------:R2:W2:Y:S01]  /*fd10*/  MUFU.TANH R177, R12 ;  /* 0x0000000c00b17308 */ /* 0x0004a20000002400 */
[-C--:B-1----:R-:W-:Y:S09]  /*fd20*/  HMMA.16816.F32 R20, R172, R4.reuse, R20 ;  /* 0x00000004ac14723c */ /* 0x082ff20000001814 */
[----:B------:R1:W1:Y:S01]  /*fd30*/  MUFU.TANH R178, R13 ;  /* 0x0000000d00b27308 */ /* 0x0002620000002400 */
[C---:B------:R-:W-:Y:S01]  /*fd40*/  HMMA.16816.F32 R24, R180.reuse, R4, R24 ;  /* 0x00000004b418723c */ /* 0x040fe20000001818 */
[----:B-----5:R-:W5:Y:S08]  /*fd50*/  LDSM.16.M88.4 R8, [R189] ;  /* 0x00000000bd08783b */ /* 0x020f700000000200 */
[----:B------:R-:W3:Y:S01]  /*fd60*/  MUFU.TANH R2, R2 ;  /* 0x0000000200027308 */ /* 0x000ee20000002400 */
[-C--:B------:R-:W-:Y:S03]  /*fd70*/  HMMA.16816.F32 R28, R180, R6.reuse, R28 ;  /* 0x00000006b41c723c */ /* 0x080fe6000000181c */
[----:B--2---:R-:W-:Y:S02]  /*fd80*/  FMUL.FTZ R12, R15, c[0x0][0x2ec] ;  /* 0x0000bb000f0c7a20 */ /* 0x004fe40000410000 */
[----:B------:R-:W-:Y:S02]  /*fd90*/  FMUL.FTZ R15, R17, c[0x0][0x2ec] ;  /* 0x0000bb00110f7a20 */ /* 0x000fe40000410000 */
[----:B------:R-:W-:Y:S01]  /*fda0*/  FMUL.FTZ R17, R19, c[0x0][0x2ec] ;  /* 0x0000bb0013117a20 */ /* 0x000fe20000410000 */
[C---:B------:R-:W-:Y:S01]  /*fdb0*/  HMMA.16816.F32 R32, R172.reuse, R6, R32 ;  /* 0x00000006ac20723c */ /* 0x040fe20000001820 */
[----:B------:R-:W2:Y:S01]  /*fdc0*/  MUFU.TANH R3, R3 ;  /* 0x0000000300037308 */ /* 0x000ea20000002400 */
[----:B------:R-:W2:Y:S02]  /*fdd0*/  LDSM.16.M88.4 R4, [R188] ;  /* 0x00000000bc04783b */ /* 0x000ea40000000200 */
[----:B------:R-:W-:Y:S02]  /*fde0*/  FMUL.FTZ R19, R21, c[0x0][0x2ec] ;  /* 0x0000bb0015137a20 */ /* 0x000fe40000410000 */
[----:B-1----:R-:W-:Y:S02]  /*fdf0*/  FMUL.FTZ R13, R14, c[0x0][0x2ec] ;  /* 0x0000bb000e0d7a20 */ /* 0x002fe40000410000 */
        /* <DEDUP_REMOVED lines=9> */
[----:B------:R-:W-:Y:S01]  /*fe90*/  FMUL.FTZ R25, R25, c[0x0][0x2ec] ;  /* 0x0000bb0019197a20 */ /* 0x000fe20000410000 */
[-C--:B-----5:R-:W-:Y:S03]  /*fea0*/  HMMA.16816.F32 R36, R172, R8.reuse, R36 ;  /* 0x00000008ac24723c */ /* 0x0a0fe60000001824 */
[----:B------:R-:W-:Y:S02]  /*feb0*/  FMUL.FTZ R23, R26, c[0x0][0x2ec] ;  /* 0x0000bb001a177a20 */ /* 0x000fe40000410000 */
[----:B------:R-:W-:Y:S01]  /*fec0*/  FMUL.FTZ R22, R27, c[0x0][0x2ec] ;  /* 0x0000bb001b167a20 */ /* 0x000fe20000410000 */
[----:B------:R-:W2:Y:S01]  /*fed0*/  MUFU.TANH R13, R13 ;  /* 0x0000000d000d7308 */ /* 0x000ea20000002400 */
[----:B------:R-:W-:Y:S01]  /*fee0*/  FMUL.FTZ R27, R30, c[0x0][0x2ec] ;  /* 0x0000bb001e1b7a20 */ /* 0x000fe20000410000 */
[C---:B------:R-:W-:Y:S04]  /*fef0*/  HMMA.16816.F32 R40, R180.reuse, R8, R40 ;  /* 0x00000008b428723c */ /* 0x040fe80000001828 */
[----:B------:R-:W-:Y:S02]  /*ff00*/  FMUL.FTZ R26, R31, c[0x0][0x2ec] ;  /* 0x0000bb001f1a7a20 */ /* 0x000fe40000410000 */
[----:B------:R-:W-:Y:S02]  /*ff10*/  FMUL.FTZ R30, R33, c[0x0][0x2ec] ;  /* 0x0000bb00211e7a20 */ /* 0x000fe40000410000 */
[----:B------:R-:W3:Y:S01]  /*ff20*/  MUFU.TANH R14, R14 ;  /* 0x0000000e000e7308 */ /* 0x000ee20000002400 */
[-C--:B------:R-:W-:Y:S03]  /*ff30*/  HMMA.16816.F32 R44, R180, R10.reuse, R44 ;  /* 0x0000000ab42c723c */ /* 0x080fe6000000182c */
[----:B-1----:R-:W-:Y:S02]  /*ff40*/  FMUL.FTZ R28, R29, c[0x0][0x2ec] ;  /* 0x0000bb001d1c7a20 */ /* 0x002fe40000410000 */
[----:B------:R-:W-:Y:S02]  /*ff50*/  FMUL.FTZ R29, R32, c[0x0][0x2ec] ;  /* 0x0000bb00201d7a20 */ /* 0x000fe40000410000 */
[----:B------:R-:W-:Y:S01]  /*ff60*/  FMUL.FTZ R31, R34, c[0x0][0x2ec] ;  /* 0x0000bb00221f7a20 */ /* 0x000fe20000410000 */
[C---:B------:R-:W-:Y:S01]  /*ff70*/  HMMA.16816.F32 R48, R172.reuse, R10, R48 ;  /* 0x0000000aac30723c */ /* 0x040fe20000001830 */
[----:B------:R-:W1:Y:S01]  /*ff80*/  MUFU.TANH R15, R15 ;  /* 0x0000000f000f7308 */ /* 0x000e620000002400 */
[----:B------:R-:W5:Y:S02]  /*ff90*/  LDSM.16.M88.4 R8, [R187] ;  /* 0x00000000bb08783b */ /* 0x000f640000000200 */
[----:B------:R-:W-:Y:S02]  /*ffa0*/  FMUL.FTZ R32, R35, c[0x0][0x2ec] ;  /* 0x0000bb0023207a20 */ /* 0x000fe40000410000 */
[----:B------:R-:W-:Y:S02]  /*ffb0*/  FMUL.FTZ R36, R36, c[0x0][0x2ec] ;  /* 0x0000bb0024247a20 */ /* 0x000fe40000410000 */
[-C--:B--2---:R-:W-:Y:S03]  /*ffc0*/  HMMA.16816.F32 R52, R172, R4.reuse, R52 ;  /* 0x00000004ac34723c */ /* 0x084fe60000001834 */
[----:B------:R-:W2:Y:S01]  /*ffd0*/  MUFU.TANH R16, R16 ;  /* 0x0000001000107308 */ /* 0x000ea20000002400 */
        /* <DEDUP_REMOVED lines=31> */
[----:B------:R2:W2:Y:S01]  /*101d0*/  MUFU.TANH R222, R55 ;  /* 0x0000003700de7308 */ /* 0x0004a20000002400 */
        /* <DEDUP_REMOVED lines=9> */
[----:B------:R1:W1:Y:S03]  /*10270*/  MUFU.TANH R224, R69 ;  /* 0x0000004500e07308 */ /* 0x0002660000002400 */
        /* <DEDUP_REMOVED lines=10> */
[----:B------:R5:W1:Y:S01]  /*10320*/  MUFU.TANH R225, R84 ;  /* 0x0000005400e17308 */ /* 0x000a620000002400 */
[----:B------:R-:W-:Y:S01]  /*10330*/  FMUL.FTZ R57, R60, c[0x0][0x2ec] ;  /* 0x0000bb003c397a20 */ /* 0x000fe20000410000 */
[C---:B------:R-:W-:Y:S04]  /*10340*/  HMMA.16816.F32 R104, R180.reuse, R8, R104 ;  /* 0x00000008b468723c */ /* 0x040fe80000001868 */
[----:B--2---:R-:W-:Y:S02]  /*10350*/  FMUL.FTZ R55, R61, c[0x0][0x2ec] ;  /* 0x0000bb003d377a20 */ /* 0x004fe40000410000 */
        /* <DEDUP_REMOVED lines=11> */
[----:B------:R1:W1:Y:S01]  /*10410*/  MUFU.TANH R244, R103 ;  /* 0x0000006700f47308 */ /* 0x0002620000002400 */
        /* <DEDUP_REMOVED lines=14> */
[----:B------:R-:W1:Y:S03]  /*10500*/  MUFU.TANH R23, R23 ;  /* 0x0000001700177308 */ /* 0x000e660000002400 */
        /* <DEDUP_REMOVED lines=8> */
[----:B-----5:R-:W-:Y:S02]  /*10590*/  FMUL.FTZ R84, R86, c[0x0][0x2ec] ;  /* 0x0000bb0056547a20 */ /* 0x020fe40000410000 */
[----:B------:R-:W-:Y:S01]  /*105a0*/  FMUL.FTZ R83, R87, c[0x0][0x2ec] ;  /* 0x0000bb0057537a20 */ /* 0x000fe20000410000 */
[----:B------:R-:W1:Y:S01]  /*105b0*/  MUFU.TANH R28, R28 ;  /* 0x0000001c001c7308 */ /* 0x000e620000002400 */
        /* <DEDUP_REMOVED lines=18> */
[----:B-1----:R-:W-:Y:S02]  /*106e0*/  FMUL.FTZ R103, R125, c[0x0][0x2ec] ;  /* 0x0000bb007d677a20 */ /* 0x002fe40000410000 */
        /* <DEDUP_REMOVED lines=31> */
[----:B------:R-:W-:Y:S05]  /*108e0*/  FMUL.FTZ R131, R131, c[0x0][0x2ec] ;  /* 0x0000bb0083837a20 */ /* 0x000fea0000410000 */
        /* <DEDUP_REMOVED lines=77> */
[----:B------:R1:W1:Y:S10]  /*10dc0*/  MUFU.TANH R182, R123 ;  /* 0x0000007b00b67308 */ /* 0x0002740000002400 */
[----:B------:R-:W1:Y:S10]  /*10dd0*/  MUFU.TANH R4, R4 ;  /* 0x0000000400047308 */ /* 0x000e740000002400 */
[----:B------:R-:W1:Y:S10]  /*10de0*/  MUFU.TANH R103, R103 ;  /* 0x0000006700677308 */ /* 0x000e740000002400 */
[----:B------:R1:W1:Y:S10]  /*10df0*/  MUFU.TANH R181, R126 ;  /* 0x0000007e00b57308 */ /* 0x0002740000002400 */
[----:B------:R-:W1:Y:S10]  /*10e00*/  MUFU.TANH R99, R99 ;  /* 0x0000006300637308 */ /* 0x000e740000002400 */
[----:B------:R1:W1:Y:S10]  /*10e10*/  MUFU.TANH R232, R128 ;  /* 0x0000008000e87308 */ /* 0x0002740000002400 */
[----:B------:R1:W1:Y:S10]  /*10e20*/  MUFU.TANH R231, R129 ;  /* 0x0000008100e77308 */ /* 0x0002740000002400 */
[----:B------:R1:W1:Y:S10]  /*10e30*/  MUFU.TANH R227, R130 ;  /* 0x0000008200e37308 */ /* 0x0002740000002400 */
[----:B------:R1:W1:Y:S02]  /*10e40*/  MUFU.TANH R226, R131 ;  /* 0x0000008300e27308 */ /* 0x0002640000002400 */
[----:B-1234-:R-:W-:-:S05]  /*10e50*/  @P0 BRA `(.L_x_972) ;  /* 0xffffe47000000947 */ /* 0x01efca000383ffff */
.L_x_971:
[----:B------:R-:W-:Y:S01]  /*10e60*/  IMAD.U32 R123, RZ, RZ, UR8 ;  /* 0x00000008ff7b7e24 */ /* 0x000fe2000f8e00ff */
        /* <DEDUP_REMOVED lines=18> */
[C---:B------:R-:W-:Y:S02]  /*10f90*/  ISETP.GE.AND P3, PT, R123.reuse, R208, PT ;  /* 0x000000d07b00720c */ /* 0x040fe40003f66270 */
[C---:B------:R-:W-:Y:S02]  /*10fa0*/  ISETP.GE.OR P6, PT, R123.reuse, R205, !P6 ;  /* 0x000000cd7b00720c */ /* 0x040fe400077c6670 */
[----:B------:R-:W-:Y:S02]  /*10fb0*/  ISETP.GE.OR P3, PT, R123, R207, !P3 ;  /* 0x000000cf7b00720c */ /* 0x000fe40005f66670 */
[----:B-1----:R-:W-:Y:S02]  /*10fc0*/  FSEL R100, R3, -INF , !P6 ;  /* 0xff80000003647808 */ /* 0x002fe40007000000 */
[C---:B------:R-:W-:Y:S02]  /*10fd0*/  IADD3 R3, R123.reuse, 0x48, RZ ;  /* 0x000000487b037810 */ /* 0x040fe40007ffe0ff */
[C---:B------:R-:W-:Y:S02]  /*10fe0*/  ISETP.GE.AND P6, PT, R123.reuse, R202, PT ;  /* 0x000000ca7b00720c */ /* 0x040fe40003fc6270 */
[C---:B------:R-:W-:Y:S02]  /*10ff0*/  IADD3 R5, R123.reuse, 0x1, RZ ;  /* 0x000000017b057810 */ /* 0x040fe40007ffe0ff */
[C---:B------:R-:W-:Y:S02]  /*11000*/  ISETP.GE.OR P6, PT, R123.reuse, R199, !P6 ;  /* 0x000000c77b00720c */ /* 0x040fe400077c6670 */
[----:B------:R-:W-:Y:S02]  /*11010*/  IADD3 R124, R123, 0x9, RZ ;  /* 0x000000097b7c7810 */ /* 0x000fe40007ffe0ff */
[----:B------:R-:W-:Y:S02]  /*11020*/  FSEL R92, R176, -INF , !P6 ;  /* 0xff800000b05c7808 */ /* 0x000fe40007000000 */
[----:B------:R-:W-:Y:S02]  /*11030*/  ISETP.GE.AND P2, PT, R5, R208, PT ;  /* 0x000000d00500720c */ /* 0x000fe40003f46270 */
[----:B------:R-:W-:Y:S02]  /*11040*/  IADD3 R7, R123, 0x8, RZ ;  /* 0x000000087b077810 */ /* 0x000fe40007ffe0ff */
[----:B------:R-:W-:Y:S02]  /*11050*/  ISETP.GE.OR P2, PT, R5, R207, !P2 ;  /* 0x000000cf0500720c */ /* 0x000fe40005746670 */
[C---:B------:R-:W-:Y:S02]  /*11060*/  IADD3 R114, R123.reuse, 0x10, RZ ;  /* 0x000000107b727810 */ /* 0x040fe40007ffe0ff */
[C---:B------:R-:W-:Y:S02]  /*11070*/  IADD3 R127, R123.reuse, 0x18, RZ ;  /* 0x000000187b7f7810 */ /* 0x040fe40007ffe0ff */
[C---:B------:R-:W-:Y:S02]  /*11080*/  IADD3 R108, R123.reuse, 0x11, RZ ;  /* 0x000000117b6c7810 */ /* 0x040fe40007ffe0ff */
[C---:B------:R-:W-:Y:S02]  /*11090*/  IADD3 R126, R123.reuse, 0x19, RZ ;  /* 0x000000197b7e7810 */ /* 0x040fe40007ffe0ff */
[----:B------:R-:W-:Y:S02]  /*110a0*/  IADD3 R121, R123, 0x20, RZ ;  /* 0x000000207b797810 */ /* 0x000fe40007ffe0ff */
        /* <DEDUP_REMOVED lines=8> */
[----:B------:R-:W-:Y:S02]  /*11130*/  ISETP.GE.OR P1, PT, R124, R205, !P1 ;  /* 0x000000cd7c00720c */ /* 0x000fe40004f26670 */
[----:B------:R-:W-:Y:S02]  /*11140*/  ISETP.GE.AND P5, PT, R5, R202, PT ;  /* 0x000000ca0500720c */ /* 0x000fe40003fa6270 */
[----:B------:R-:W-:Y:S02]  /*11150*/  FSEL R102, R17, -INF , !P1 ;  /* 0xff80000011667808 */ /* 0x000fe40004800000 */
[CC--:B------:R-:W-:Y:S02]  /*11160*/  ISETP.GE.AND P1, PT, R108.reuse, R206.reuse, PT ;  /* 0x000000ce6c00720c */ /* 0x0c0fe40003f26270 */
[----:B------:R-:W-:Y:S02]  /*11170*/  ISETP.GE.OR P5, PT, R5, R199, !P5 ;  /* 0x000000c70500720c */ /* 0x000fe40006fa6670 */
[-C--:B------:R-:W-:Y:S02]  /*11180*/  ISETP.GE.OR P1, PT, R108, R205.reuse, !P1 ;  /* 0x000000cd6c00720c */ /* 0x080fe40004f26670 */
[----:B------:R-:W-:Y:S02]  /*11190*/  IADD3 R125, R123, 0x61, RZ ;  /* 0x000000617b7d7810 */ /* 0x000fe40007ffe0ff */
[----:B------:R-:W-:Y:S02]  /*111a0*/  FSEL R96, R21, -INF , !P1 ;  /* 0xff80000015607808 */ /* 0x000fe40004800000 */
[CC--:B------:R-:W-:Y:S02]  /*111b0*/  ISETP.GE.AND P1, PT, R126.reuse, R206.reuse, PT ;  /* 0x000000ce7e00720c */ /* 0x0c0fe40003f26270 */
[C---:B------:R-:W-:Y:S02]  /*111c0*/  ISETP.GE.AND P0, PT, R113.reuse, R206, PT ;  /* 0x000000ce7100720c */ /* 0x040fe40003f06270 */
[-C--:B------:R-:W-:Y:S02]  /*111d0*/  ISETP.GE.OR P1, PT, R126, R205.reuse, !P1 ;  /* 0x000000cd7e00720c */ /* 0x080fe40004f26670 */
[----:B------:R-:W-:Y:S02]  /*111e0*/  ISETP.GE.OR P0, PT, R113, R205, !P0 ;  /* 0x000000cd7100720c */ /* 0x000fe40004706670 */
[----:B------:R-:W-:Y:S02]  /*111f0*/  FSEL R32, R32, -INF , !P1 ;  /* 0xff80000020207808 */ /* 0x000fe40004800000 */
[C---:B------:R-:W-:Y:S02]  /*11200*/  IADD3 R130, R123.reuse, 0x71, RZ ;  /* 0x000000717b827810 */ /* 0x040fe40007ffe0ff */
[C---:B------:R-:W-:Y:S02]  /*11210*/  IADD3 R128, R123.reuse, 0x70, RZ ;  /* 0x000000707b807810 */ /* 0x040fe40007ffe0ff */
[----:B------:R-:W-:Y:S02]  /*11220*/  FSEL R105, R0, -INF , !P3 ;  /* 0xff80000000697808 */ /* 0x000fe40005800000 */
[C---:B------:R-:W-:Y:S02]  /*11230*/  ISETP.GE.AND P3, PT, R123.reuse, R204, PT ;  /* 0x000000cc7b00720c */ /* 0x040fe40003f66270 */
[----:B------:R-:W-:Y:S02]  /*11240*/  FSEL R0, R2, -INF , !P2 ;  /* 0xff80000002007808 */ /* 0x000fe40005000000 */
[----:B------:R-:W-:Y:S02]  /*11250*/  ISETP.GE.OR P3, PT, R123, R203, !P3 ;  /* 0x000000cb7b00720c */ /* 0x000fe40005f66670 */
[CC--:B------:R-:W-:Y:S02]  /*11260*/  ISETP.GE.AND P6, PT, R124.reuse, R208.reuse, PT ;  /* 0x000000d07c00720c */ /* 0x0c0fe40003fc6270 */
[----:B------:R-:W-:Y:S02]  /*11270*/  FSEL R169, R169, -INF , !P3 ;  /* 0xff800000a9a97808 */ /* 0x000fe40005800000 */
[CC--:B------:R-:W-:Y:S02]  /*11280*/  ISETP.GE.AND P3, PT, R7.reuse, R208.reuse, PT ;  /* 0x000000d00700720c */ /* 0x0c0fe40003f66270 */
[-C--:B------:R-:W-:Y:S02]  /*11290*/  ISETP.GE.OR P6, PT, R124, R207.reuse, !P6 ;  /* 0x000000cf7c00720c */ /* 0x080fe400077c6670 */
[CC--:B------:R-:W-:Y:S02]  /*112a0*/  ISETP.GE.AND P2, PT, R114.reuse, R208.reuse, PT ;  /* 0x000000d07200720c */ /* 0x0c0fe40003f46270 */
[-C--:B------:R-:W-:Y:S02]  /*112b0*/  ISETP.GE.OR P3, PT, R7, R207.reuse, !P3 ;  /* 0x000000cf0700720c */ /* 0x080fe40005f66670 */
        /* <DEDUP_REMOVED lines=9> */
[----:B------:R-:W-:Y:S02]  /*11350*/  FSEL R30, R61, -INF , !P0 ;  /* 0xff8000003d1e7808 */ /* 0x000fe40004000000 */
[C---:B------:R-:W-:Y:S02]  /*11360*/  ISETP.GE.AND P3, PT, R121.reuse, R208, PT ;  /* 0x000000d07900720c */ /* 0x040fe40003f66270 */
[CC--:B------:R-:W-:Y:S02]  /*11370*/  ISETP.GE.AND P0, PT, R112.reuse, R206.reuse, PT ;  /* 0x000000ce7000720c */ /* 0x0c0fe40003f06270 */
[----:B------:R-:W-:Y:S02]  /*11380*/  ISETP.GE.OR P3, PT, R121, R207, !P3 ;  /* 0x000000cf7900720c */ /* 0x000fe40005f66670 */
[-C--:B------:R-:W-:Y:S02]  /*11390*/  ISETP.GE.OR P0, PT, R112, R205.reuse, !P0 ;  /* 0x000000cd7000720c */ /* 0x080fe40004706670 */
[----:B------:R-:W-:Y:S02]  /*113a0*/  FSEL R18, R36, -INF , !P3 ;  /* 0xff80000024127808 */ /* 0x000fe40005800000 */
[----:B------:R-:W-:Y:S02]  /*113b0*/  IADD3 R36, R123, 0x59, RZ ;  /* 0x000000597b247810 */ /* 0x000fe40007ffe0ff */
[----:B------:R-:W-:Y:S02]  /*113c0*/  FSEL R70, R70, -INF , !P0 ;  /* 0xff80000046467808 */ /* 0x000fe40004000000 */
        /* <DEDUP_REMOVED lines=10> */
[CC--:B------:R-:W-:Y:S02]  /*11470*/  ISETP.GE.AND P0, PT, R110.reuse, R206.reuse, PT ;  /* 0x000000ce6e00720c */ /* 0x0c0fe40003f06270 */
[CC--:B------:R-:W-:Y:S02]  /*11480*/  ISETP.GE.AND P6, PT, R7.reuse, R206.reuse, PT ;  /* 0x000000ce0700720c */ /* 0x0c0fe40003fc6270 */
[-C--:B------:R-:W-:Y:S02]  /*11490*/  ISETP.GE.OR P0, PT, R110, R205.reuse, !P0 ;  /* 0x000000cd6e00720c */ /* 0x080fe40004706670 */
        /* <DEDUP_REMOVED lines=8> */
[-C--:B------:R-:W-:Y:S02]  /*11520*/  ISETP.GE.AND P2, PT, R119, R208.reuse, PT ;  /* 0x000000d07700720c */ /* 0x080fe40003f46270 */
[-C--:B------:R-:W-:Y:S02]  /*11530*/  ISETP.GE.AND P3, PT, R107, R208.reuse, PT ;  /* 0x000000d06b00720c */ /* 0x080fe40003f66270 */
[-C--:B------:R-:W-:Y:S02]  /*11540*/  ISETP.GE.OR P2, PT, R119, R207.reuse, !P2 ;  /* 0x000000cf7700720c */ /* 0x080fe40005746670 */
[-C--:B------:R-:W-:Y:S02]  /*11550*/  ISETP.GE.OR P3, PT, R107, R207.reuse, !P3 ;  /* 0x000000cf6b00720c */ /* 0x080fe40005f66670 */
[----:B------:R-:W-:Y:S02]  /*11560*/  FSEL R37, R37, -INF , !P2 ;  /* 0xff80000025257808 */ /* 0x000fe40005000000 */
[CC--:B------:R-:W-:Y:S02]  /*11570*/  ISETP.GE.AND P2, PT, R118.reuse, R208.reuse, PT ;  /* 0x000000d07600720c */ /* 0x0c0fe40003f46270 */
[----:B------:R-:W-:Y:S02]  /*11580*/  FSEL R45, R45, -INF , !P3 ;  /* 0xff8000002d2d7808 */ /* 0x000fe40005800000 */
[-C--:B------:R-:W-:Y:S02]  /*11590*/  ISETP.GE.OR P2, PT, R118, R207.reuse, !P2 ;  /* 0x000000cf7600720c */ /* 0x080fe40005746670 */
[-C--:B------:R-:W-:Y:S02]  /*115a0*/  ISETP.GE.AND P3, PT, R117, R208.reuse, PT ;  /* 0x000000d07500720c */ /* 0x080fe40003f66270 */
[----:B------:R-:W-:Y:S02]  /*115b0*/  FSEL R49, R49, -INF , !P2 ;  /* 0xff80000031317808 */ /* 0x000fe40005000000 */
        /* <DEDUP_REMOVED lines=16> */
[C---:B------:R-:W-:Y:S02]  /*116c0*/  ISETP.GE.AND P3, PT, R3.reuse, R208, PT ;  /* 0x000000d00300720c */ /* 0x040fe40003f66270 */
[----:B------:R-:W-:Y:S02]  /*116d0*/  FSEL R8, R224, -INF , !P2 ;  /* 0xff800000e0087808 */ /* 0x000fe40005000000 */
[----:B------:R-:W-:Y:S02]  /*116e0*/  ISETP.GE.OR P3, PT, R3, R207, !P3 ;  /* 0x000000cf0300720c */ /* 0x000fe40005f66670 */
[-C--:B------:R-:W-:Y:S02]  /*116f0*/  ISETP.GE.AND P6, PT, R127, R206.reuse, PT ;  /* 0x000000ce7f00720c */ /* 0x080fe40003fc6270 */
[----:B------:R-:W-:Y:S02]  /*11700*/  FSEL R5, R77, -INF , !P3 ;  /* 0xff8000004d057808 */ /* 0x000fe40005800000 */
[-C--:B------:R-:W-:Y:S02]  /*11710*/  ISETP.GE.OR P6, PT, R127, R205.reuse, !P6 ;  /* 0x000000cd7f00720c */ /* 0x080fe400077c6670 */
[-C--:B------:R-:W-:Y:S02]  /*11720*/  ISETP.GE.AND P1, PT, R119, R206.reuse, PT ;  /* 0x000000ce7700720c */ /* 0x080fe40003f26270 */
        /* <DEDUP_REMOVED lines=9> */
[C---:B------:R-:W-:Y:S02]  /*117c0*/  ISETP.GE.AND P6, PT, R107.reuse, R206, PT ;  /* 0x000000ce6b00720c */ /* 0x040fe40003fc6270 */
[----:B------:R-:W-:Y:S02]  /*117d0*/  ISETP.GE.AND P2, PT, R110, R208, PT ;  /* 0x000000d06e00720c */ /* 0x000fe40003f46270 */
[-C--:B------:R-:W-:Y:S02]  /*117e0*/  ISETP.GE.OR P6, PT, R107, R205.reuse, !P6 ;  /* 0x000000cd6b00720c */ /* 0x080fe400077c6670 */
[----:B------:R-:W-:Y:S02]  /*117f0*/  ISETP.GE.AND P1, PT, R7, R204, PT ;  /* 0x000000cc0700720c */ /* 0x000fe40003f26270 */
[----:B------:R-:W-:Y:S02]  /*11800*/  FSEL R50, R50, -INF , !P6 ;  /* 0xff80000032327808 */ /* 0x000fe40007000000 */
[----:B------:R-:W-:Y:S02]  /*11810*/  ISETP.GE.AND P6, PT, R117, R206, PT ;  /* 0x000000ce7500720c */ /* 0x000fe40003fc6270 */
[----:B------:R-:W-:Y:S02]  /*11820*/  ISETP.GE.AND P3, PT, R7, R202, PT ;  /* 0x000000ca0700720c */ /* 0x000fe40003f66270 */
[----:B------:R-:W-:Y:S02]  /*11830*/  ISETP.GE.OR P6, PT, R117, R205, !P6 ;  /* 0x000000cd7500720c */ /* 0x000fe400077c6670 */
[----:B------:R-:W-:Y:S02]  /*11840*/  ISETP.GE.OR P3, PT, R7, R199, !P3 ;  /* 0x000000c70700720c */ /* 0x000fe40005f66670 */
[----:B------:R-:W-:Y:S02]  /*11850*/  FSEL R19, R221, -INF , !P6 ;  /* 0xff800000dd137808 */ /* 0x000fe40007000000 */
[-C--:B------:R-:W-:Y:S02]  /*11860*/  ISETP.GE.AND P6, PT, R116, R206.reuse, PT ;  /* 0x000000ce7400720c */ /* 0x080fe40003fc6270 */
[----:B------:R-:W-:Y:S02]  /*11870*/  ISETP.GE.OR P2, PT, R110, R207, !P2 ;  /* 0x000000cf6e00720c */ /* 0x000fe40005746670 */
[----:B------:R-:W-:Y:S02]  /*11880*/  ISETP.GE.OR P6, PT, R116, R205, !P6 ;  /* 0x000000cd7400720c */ /* 0x000fe400077c6670 */
[----:B------:R-:W-:Y:S02]  /*11890*/  ISETP.GE.OR P1, PT, R7, R203, !P1 ;  /* 0x000000cb0700720c */ /* 0x000fe40004f26670 */
[----:B------:R-:W-:Y:S02]  /*118a0*/  FSEL R21, R222, -INF , !P6 ;  /* 0xff800000de157808 */ /* 0x000fe40007000000 */
[C---:B------:R-:W-:Y:S02]  /*118b0*/  ISETP.GE.AND P6, PT, R115.reuse, R206, PT ;  /* 0x000000ce7300720c */ /* 0x040fe40003fc6270 */
[----:B------:R-:W-:Y:S02]  /*118c0*/  FSEL R7, R80, -INF , !P2 ;  /* 0xff80000050077808 */ /* 0x000fe40005000000 */
[----:B------:R-:W-:Y:S02]  /*118d0*/  ISETP.GE.OR P6, PT, R115, R205, !P6 ;  /* 0x000000cd7300720c */ /* 0x000fe400077c6670 */
        /* <DEDUP_REMOVED lines=23> */
[C---:B------:R-:W-:Y:S02]  /*11a50*/  ISETP.GE.AND P0, PT, R131.reuse, R208, PT ;  /* 0x000000d08300720c */ /* 0x040fe40003f06270 */
[----:B------:R-:W-:Y:S02]  /*11a60*/  FSEL R77, R24, -INF , !P2 ;  /* 0xff800000184d7808 */ /* 0x000fe40005000000 */
[----:B------:R-:W-:Y:S02]  /*11a70*/  ISETP.GE.OR P0, PT, R131, R207, !P0 ;  /* 0x000000cf8300720c */ /* 0x000fe40004706670 */
[CC--:B------:R-:W-:Y:S02]  /*11a80*/  ISETP.GE.AND P2, PT, R108.reuse, R204.reuse, PT ;  /* 0x000000cc6c00720c */ /* 0x0c0fe40003f46270 */
[----:B------:R-:W-:Y:S02]  /*11a90*/  FSEL R249, R249, -INF , !P0 ;  /* 0xff800000f9f97808 */ /* 0x000fe40004000000 */
        /* <DEDUP_REMOVED lines=12> */
[-C--:B------:R-:W-:Y:S02]  /*11b60*/  ISETP.GE.AND P1, PT, R124, R202.reuse, PT ;  /* 0x000000ca7c00720c */ /* 0x080fe40003f26270 */
[----:B------:R-:W-:Y:S02]  /*11b70*/  ISETP.GE.OR P3, PT, R120, R205, !P3 ;  /* 0x000000cd7800720c */ /* 0x000fe40005f66670 */
[-C--:B------:R-:W-:Y:S02]  /*11b80*/  ISETP.GE.OR P1, PT, R124, R199.reuse, !P1 ;  /* 0x000000c77c00720c */ /* 0x080fe40004f26670 */
[----:B------:R-:W-:Y:S02]  /*11b90*/  FSEL R63, R87, -INF , !P3 ;  /* 0xff800000573f7808 */ /* 0x000fe40005800000 */
[C---:B------:R-:W-:Y:S02]  /*11ba0*/  IADD3 R124, R123.reuse, 0x60, RZ ;  /* 0x000000607b7c7810 */ /* 0x040fe40007ffe0ff */
[----:B------:R-:W-:Y:S02]  /*11bb0*/  FSEL R114, R12, -INF , !P1 ;  /* 0xff8000000c727808 */ /* 0x000fe40004800000 */
[----:B------:R-:W-:Y:S02]  /*11bc0*/  ISETP.GE.AND P1, PT, R126, R202, PT ;  /* 0x000000ca7e00720c */ /* 0x000fe40003f26270 */
[----:B------:R-:W-:Y:S02]  /*11bd0*/  ISETP.GE.AND P6, PT, R124, R208, PT ;  /* 0x000000d07c00720c */ /* 0x000fe40003fc6270 */
[----:B------:R-:W-:Y:S02]  /*11be0*/  ISETP.GE.OR P1, PT, R126, R199, !P1 ;  /* 0x000000c77e00720c */ /* 0x000fe40004f26670 */
[C---:B------:R-:W-:Y:S02]  /*11bf0*/  IADD3 R126, R123.reuse, 0x78, RZ ;  /* 0x000000787b7e7810 */ /* 0x040fe40007ffe0ff */
[----:B------:R-:W-:Y:S02]  /*11c00*/  IADD3 R123, R123, 0x79, RZ ;  /* 0x000000797b7b7810 */ /* 0x000fe40007ffe0ff */
[----:B------:R-:W-:Y:S02]  /*11c10*/  ISETP.GE.OR P6, PT, R124, R207, !P6 ;  /* 0x000000cf7c00720c */ /* 0x000fe400077c6670 */
[----:B------:R-:W-:Y:S02]  /*11c20*/  ISETP.GE.AND P0, PT, R122, R206, PT ;  /* 0x000000ce7a00720c */ /* 0x000fe40003f06270 */
[----:B------:R-:W-:Y:S02]  /*11c30*/  FSEL R252, R252, -INF , !P6 ;  /* 0xff800000fcfc7808 */ /* 0x000fe40007000000 */
[----:B------:R-:W-:Y:S02]  /*11c40*/  ISETP.GE.OR P0, PT, R122, R205, !P0 ;  /* 0x000000cd7a00720c */ /* 0x000fe40004706670 */
[-C--:B------:R-:W-:Y:S02]  /*11c50*/  ISETP.GE.AND P6, PT, R125, R208.reuse, PT ;  /* 0x000000d07d00720c */ /* 0x080fe40003fc6270 */
[----:B------:R-:W-:Y:S02]  /*11c60*/  FSEL R24, R83, -INF , !P0 ;  /* 0xff80000053187808 */ /* 0x000fe40004000000 */
[----:B------:R-:W-:Y:S02]  /*11c70*/  FSEL R83, R23, -INF , !P2 ;  /* 0xff80000017537808 */ /* 0x000fe40005000000 */
[CC--:B------:R-:W-:Y:S02]  /*11c80*/  ISETP.GE.AND P2, PT, R126.reuse, R208.reuse, PT ;  /* 0x000000d07e00720c */ /* 0x0c0fe40003f46270 */
[-C--:B------:R-:W-:Y:S02]  /*11c90*/  ISETP.GE.OR P6, PT, R125, R207.reuse, !P6 ;  /* 0x000000cf7d00720c */ /* 0x080fe400077c6670 */
[-C--:B------:R-:W-:Y:S02]  /*11ca0*/  ISETP.GE.OR P2, PT, R126, R207.reuse, !P2 ;  /* 0x000000cf7e00720c */ /* 0x080fe40005746670 */
        /* <DEDUP_REMOVED lines=13> */
[CC--:B------:R-:W-:Y:S02]  /*11d80*/  ISETP.GE.AND P3, PT, R118.reuse, R204.reuse, PT ;  /* 0x000000cc7600720c */ /* 0x0c0fe40003f66270 */
[C---:B------:R-:W-:Y:S02]  /*11d90*/  ISETP.GE.AND P6, PT, R121.reuse, R204, PT ;  /* 0x000000cc7900720c */ /* 0x040fe40003fc6270 */
[-C--:B------:R-:W-:Y:S02]  /*11da0*/  ISETP.GE.OR P3, PT, R118, R203.reuse, !P3 ;  /* 0x000000cb7600720c */ /* 0x080fe40005f66670 */
[-C--:B------:R-:W-:Y:S02]  /*11db0*/  ISETP.GE.OR P6, PT, R121, R203.reuse, !P6 ;  /* 0x000000cb7900720c */ /* 0x080fe400077c6670 */
[----:B------:R-:W-:Y:S02]  /*11dc0*/  FSEL R28, R43, -INF , !P3 ;  /* 0xff8000002b1c7808 */ /* 0x000fe40005800000 */
[----:B------:R-:W-:Y:S02]  /*11dd0*/  FMNMX.FTZ R43, R92, R164, !PT ;  /* 0x000000a45c2b7209 */ /* 0x000fe40007810000 */
[-C--:B------:R-:W-:Y:S02]  /*11de0*/  ISETP.GE.AND P3, PT, R117, R204.reuse, PT ;  /* 0x000000cc7500720c */ /* 0x080fe40003f66270 */
[----:B------:R-:W-:Y:S02]  /*11df0*/  FSEL R35, R35, -INF , !P6 ;  /* 0xff80000023237808 */ /* 0x000fe40007000000 */
[-C--:B------:R-:W-:Y:S02]  /*11e00*/  ISETP.GE.OR P3, PT, R117, R203.reuse, !P3 ;  /* 0x000000cb7500720c */ /* 0x080fe40005f66670 */
[CC--:B------:R-:W-:Y:S02]  /*11e10*/  ISETP.GE.AND P6, PT, R119.reuse, R204.reuse, PT ;  /* 0x000000cc7700720c */ /* 0x0c0fe40003fc6270 */
[----:B------:R-:W-:Y:S02]  /*11e20*/  FSEL R48, R48, -INF , !P3 ;  /* 0xff80000030307808 */ /* 0x000fe40005800000 */
[C---:B------:R-:W-:Y:S02]  /*11e30*/  ISETP.GE.AND P3, PT, R116.reuse, R204, PT ;  /* 0x000000cc7400720c */ /* 0x040fe40003f66270 */
        /* <DEDUP_REMOVED lines=17> */
[----:B------:R-:W-:Y:S02]  /*11f50*/  FSEL R234, R234, -INF , !P3 ;  /* 0xff800000eaea7808 */ /* 0x000fe40005800000 */
[----:B------:R-:W-:Y:S02]  /*11f60*/  ISETP.GE.OR P5, PT, R123, R207, !P5 ;  /* 0x000000cf7b00720c */ /* 0x000fe40006fa6670 */
        /* <DEDUP_REMOVED lines=18> */
[C---:B------:R-:W-:Y:S02]  /*12090*/  ISETP.GE.OR P0, PT, R115.reuse, R199, !P0 ;  /* 0x000000c77300720c */ /* 0x040fe40004706670 */
[-C--:B------:R-:W-:Y:S02]  /*120a0*/  ISETP.GE.OR P1, PT, R115, R203.reuse, !P1 ;  /* 0x000000cb7300720c */ /* 0x080fe40004f26670 */
[----:B------:R-:W-:Y:S02]  /*120b0*/  FSEL R54, R54, -INF , !P0 ;  /* 0xff80000036367808 */ /* 0x000fe40004000000 */
[----:B------:R-:W-:Y:S02]  /*120c0*/  FSEL R57, R57, -INF , !P1 ;  /* 0xff80000039397808 */ /* 0x000fe40004800000 */
[C---:B------:R-:W-:Y:S02]  /*120d0*/  ISETP.GE.AND P1, PT, R113.reuse, R204, PT ;  /* 0x000000cc7100720c */ /* 0x040fe40003f26270 */
[CC--:B------:R-:W-:Y:S02]  /*120e0*/  ISETP.GE.AND P0, PT, R110.reuse, R202.reuse, PT ;  /* 0x000000ca6e00720c */ /* 0x0c0fe40003f06270 */
[----:B------:R-:W-:Y:S02]  /*120f0*/  ISETP.GE.OR P1, PT, R113, R203, !P1 ;  /* 0x000000cb7100720c */ /* 0x000fe40004f26670 */
[----:B------:R-:W-:Y:S02]  /*12100*/  ISETP.GE.OR P0, PT, R110, R199, !P0 ;  /* 0x000000c76e00720c */ /* 0x000fe40004706670 */
[----:B------:R-:W-:Y:S02]  /*12110*/  FSEL R55, R55, -INF , !P1 ;  /* 0xff80000037377808 */ /* 0x000fe40004800000 */
[----:B------:R-:W-:Y:S02]  /*12120*/  FMNMX.FTZ R43, R89, R43, !PT ;  /* 0x0000002b592b7209 */ /* 0x000fe40007810000 */
[CC--:B------:R-:W-:Y:S02]  /*12130*/  ISETP.GE.AND P6, PT, R121.reuse, R202.reuse, PT ;  /* 0x000000ca7900720c */ /* 0x0c0fe40003fc6270 */
[----:B------:R-:W-:Y:S02]  /*12140*/  FMNMX.FTZ R43, R108, R43, !PT ;  /* 0x0000002b6c2b7209 */ /* 0x000fe40007810000 */
[----:B------:R-:W-:Y:S02]  /*12150*/  ISETP.GE.OR P6, PT, R121, R199, !P6 ;  /* 0x000000c77900720c */ /* 0x000fe400077c6670 */
        /* <DEDUP_REMOVED lines=18> */
[C---:B------:R-:W-:Y:S02]  /*12280*/  ISETP.GE.AND P1, PT, R126.reuse, R206, PT ;  /* 0x000000ce7e00720c */ /* 0x040fe40003f26270 */
        /* <DEDUP_REMOVED lines=20> */
[C---:B------:R-:W-:Y:S02]  /*123d0*/  ISETP.GE.AND P1, PT, R126.reuse, R202, PT ;  /* 0x000000ca7e00720c */ /* 0x040fe40003f26270 */
[-C--:B------:R-:W-:Y:S02]  /*123e0*/  ISETP.GE.OR P5, PT, R119, R199.reuse, !P5 ;  /* 0x000000c77700720c */ /* 0x080fe40006fa6670 */
[----:B------:R-:W-:Y:S02]  /*123f0*/  ISETP.GE.OR P1, PT, R126, R199, !P1 ;  /* 0x000000c77e00720c */ /* 0x000fe40004f26670 */
[----:B------:R-:W-:Y:S02]  /*12400*/  FSEL R33, R33, -INF , !P5 ;  /* 0xff80000021217808 */ /* 0x000fe40006800000 */
[CC--:B------:R-:W-:Y:S02]  /*12410*/  ISETP.GE.AND P5, PT, R112.reuse, R204.reuse, PT ;  /* 0x000000cc7000720c */ /* 0x0c0fe40003fa6270 */
[----:B------:R-:W-:Y:S02]  /*12420*/  FMNMX.FTZ R43, R33, R43, !PT ;  /* 0x0000002b212b7209 */ /* 0x000fe40007810000 */
[----:B------:R-:W-:Y:S02]  /*12430*/  ISETP.GE.OR P5, PT, R112, R203, !P5 ;  /* 0x000000cb7000720c */ /* 0x000fe40006fa6670 */
[----:B------:R-:W-:Y:S02]  /*12440*/  FMNMX.FTZ R43, R27, R43, !PT ;  /* 0x0000002b1b2b7209 */ /* 0x000fe40007810000 */
[----:B------:R-:W-:Y:S02]  /*12450*/  FSEL R58, R58, -INF , !P5 ;  /* 0xff8000003a3a7808 */ /* 0x000fe40006800000 */
[----:B------:R-:W-:Y:S02]  /*12460*/  ISETP.GE.AND P5, PT, R111, R204, PT ;  /* 0x000000cc6f00720c */ /* 0x000fe40003fa6270 */
[----:B------:R-:W-:Y:S02]  /*12470*/  FSEL R181, R181, -INF , !P1 ;  /* 0xff800000b5b57808 */ /* 0x000fe40004800000 */
[----:B------:R-:W-:Y:S02]  /*12480*/  ISETP.GE.OR P5, PT, R111, R203, !P5 ;  /* 0x000000cb6f00720c */ /* 0x000fe40006fa6670 */
        /* <DEDUP_REMOVED lines=60> */
[-C--:B------:R-:W-:Y:S02]  /*12850*/  ISETP.GE.AND P2, PT, R120, R202.reuse, PT ;  /* 0x000000ca7800720c */ /* 0x080fe40003f46270 */
[----:B------:R-:W-:Y:S02]  /*12860*/  ISETP.GE.AND P5, PT, R128, R202, PT ;  /* 0x000000ca8000720c */ /* 0x000fe40003fa6270 */
[-C--:B------:R-:W-:Y:S02]  /*12870*/  ISETP.GE.OR P2, PT, R120, R199.reuse, !P2 ;  /* 0x000000c77800720c */ /* 0x080fe40005746670 */
[----:B------:R-:W-:Y:S02]  /*12880*/  ISETP.GE.OR P5, PT, R128, R199, !P5 ;  /* 0x000000c78000720c */ /* 0x000fe40006fa6670 */
[----:B------:R-:W-:Y:S01]  /*12890*/  FSEL R67, R76, -INF , !P2 ;  /* 0xff8000004c437808 */ /* 0x000fe20005000000 */
[----:B------:R-:W-:Y:S01]  /*128a0*/  IMAD.MOV.U32 R76, RZ, RZ, R42 ;  /* 0x000000ffff4c7224 */ /* 0x000fe200078e002a */
[CC--:B------:R-:W-:Y:S02]  /*128b0*/  ISETP.GE.AND P2, PT, R128.reuse, R204.reuse, PT ;  /* 0x000000cc8000720c */ /* 0x0c0fe40003f46270 */
[----:B------:R-:W-:Y:S02]  /*128c0*/  FSEL R183, R183, -INF , !P5 ;  /* 0xff800000b7b77808 */ /* 0x000fe40006800000 */
[----:B------:R-:W-:Y:S02]  /*128d0*/  ISETP.GE.OR P2, PT, R128, R203, !P2 ;  /* 0x000000cb8000720c */ /* 0x000fe40005746670 */
[-C--:B------:R-:W-:Y:S02]  /*128e0*/  ISETP.GE.AND P3, PT, R120, R204.reuse, PT ;  /* 0x000000cc7800720c */ /* 0x080fe40003f66270 */
[----:B------:R-:W-:Y:S02]  /*128f0*/  FSEL R225, R98, -INF , !P2 ;  /* 0xff80000062e17808 */ /* 0x000fe40005000000 */
        /* <DEDUP_REMOVED lines=9> */
[----:B------:R-:W-:Y:S02]  /*12990*/  FMNMX.FTZ R36, R9, R12, !PT ;  /* 0x0000000c09247209 */ /* 0x000fe40007810000 */
        /* <DEDUP_REMOVED lines=58> */
[C---:B------:R-:W-:Y:S02]  /*12d40*/  ISETP.GE.AND P0, PT, R126.reuse, R204, PT ;  /* 0x000000cc7e00720c */ /* 0x040fe40003f06270 */
[----:B------:R-:W-:Y:S02]  /*12d50*/  FMNMX.FTZ R36, R249, R36, !PT ;  /* 0x00000024f9247209 */ /* 0x000fe40007810000 */
[-C--:B------:R-:W-:Y:S02]  /*12d60*/  ISETP.GE.OR P0, PT, R126, R203.reuse, !P0 ;  /* 0x000000cb7e00720c */ /* 0x080fe40004706670 */
[-C--:B------:R-:W-:Y:S02]  /*12d70*/  ISETP.GE.AND P2, PT, R130, R204.reuse, PT ;  /* 0x000000cc8200720c */ /* 0x080fe40003f46270 */
[----:B------:R-:W-:Y:S02]  /*12d80*/  FSEL R223, R4, -INF , !P0 ;  /* 0xff80000004df7808 */ /* 0x000fe40004000000 */
[C---:B------:R-:W-:Y:S02]  /*12d90*/  ISETP.GE.AND P0, PT, R123.reuse, R204, PT ;  /* 0x000000cc7b00720c */ /* 0x040fe40003f06270 */
[CC--:B------:R-:W-:Y:S02]  /*12da0*/  ISETP.GE.OR P2, PT, R130.reuse, R203.reuse, !P2 ;  /* 0x000000cb8200720c */ /* 0x0c0fe40005746670 */
[----:B------:R-:W-:Y:S02]  /*12db0*/  ISETP.GE.OR P0, PT, R123, R203, !P0 ;  /* 0x000000cb7b00720c */ /* 0x000fe40004706670 */
[----:B------:R-:W-:Y:S01]  /*12dc0*/  FSEL R224, R97, -INF , !P2 ;  /* 0xff80000061e07808 */ /* 0x000fe20005000000 */
[----:B------:R-:W-:Y:S01]  /*12dd0*/  IMAD.MOV.U32 R97, RZ, RZ, R67 ;  /* 0x000000ffff617224 */ /* 0x000fe200078e0043 */
        /* <DEDUP_REMOVED lines=9> */
[----:B------:R-:W-:Y:S01]  /*12e70*/  ISETP.GE.OR P3, PT, R125, R203, !P3 ;  /* 0x000000cb7d00720c */ /* 0x000fe20005f66670 */
[----:B------:R-:W-:Y:S01]  /*12e80*/  IMAD.MOV.U32 R125, RZ, RZ, R72 ;  /* 0x000000ffff7d7224 */ /* 0x000fe200078e0048 */
[----:B------:R-:W-:Y:S02]  /*12e90*/  FMNMX.FTZ R3, R234, R3, !PT ;  /* 0x00000003ea037209 */ /* 0x000fe40007810000 */
[----:B------:R-:W-:Y:S02]  /*12ea0*/  FSEL R247, R247, -INF , !P3 ;  /* 0xff800000f7f77808 */ /* 0x000fe40005800000 */
[----:B------:R-:W-:Y:S02]  /*12eb0*/  ISETP.GE.AND P3, PT, R129, R204, PT ;  /* 0x000000cc8100720c */ /* 0x000fe40003f66270 */
        /* <DEDUP_REMOVED lines=26> */
[----:B------:R-:W-:Y:S04]  /*13060*/  FMNMX.FTZ R36, R236, R36, !PT ;  /* 0x00000024ec247209 */ /* 0x000fe80007810000 */
[----:B------:R-:W-:Y:S04]  /*13070*/  FMNMX.FTZ R36, R235, R36, !PT ;  /* 0x00000024eb247209 */ /* 0x000fe80007810000 */
[----:B------:R-:W-:Y:S04]  /*13080*/  FMNMX.FTZ R36, R232, R36, !PT ;  /* 0x00000024e8247209 */ /* 0x000fe80007810000 */
[----:B------:R-:W-:Y:S02]  /*13090*/  FMNMX.FTZ R36, R231, R36, !PT ;  /* 0x00000024e7247209 */ /* 0x000fe40007810000 */
[----:B-1----:R-:W-:Y:S02]  /*130a0*/  FMNMX.FTZ R3, R3, R42, !PT ;  /* 0x0000002a03037209 */ /* 0x002fe40007810000 */
[----:B------:R-:W1:Y:S08]  /*130b0*/  SHFL.BFLY PT, R42, R4, 0x2, 0x1f ;  /* 0x0c401f00042a7f89 */ /* 0x000e7000000e0000 */
[----:B------:R-:W2:Y:S01]  /*130c0*/  SHFL.BFLY PT, R41, R36, 0x2, 0x1f ;  /* 0x0c401f0024297f89 */ /* 0x000ea200000e0000 */
[----:B-1----:R-:W-:Y:S02]  /*130d0*/  FMNMX.FTZ R42, R4, R42, !PT ;  /* 0x0000002a042a7209 */ /* 0x002fe40007810000 */
[----:B--2---:R-:W-:Y:S05]  /*130e0*/  FMNMX.FTZ R36, R36, R41, !PT ;  /* 0x0000002924247209 */ /* 0x004fea0007810000 */
[----:B------:R-:W1:Y:S02]  /*130f0*/  SHFL.BFLY PT, R41, R36, 0x1, 0x1f ;  /* 0x0c201f0024297f89 */ /* 0x000e6400000e0000 */
[----:B-1----:R-:W-:Y:S06]  /*13100*/  FMNMX.FTZ R36, R36, R41, !PT ;  /* 0x0000002924247209 */ /* 0x002fec0007810000 */
[----:B------:R-:W1:Y:S01]  /*13110*/  SHFL.BFLY PT, R41, R3, 0x1, 0x1f ;  /* 0x0c201f0003297f89 */ /* 0x000e6200000e0000 */
[C---:B------:R-:W-:Y:S01]  /*13120*/  FSETP.NEU.FTZ.AND P3, PT, R36.reuse, -INF , PT ;  /* 0xff8000002400780b */ /* 0x040fe20003f7d000 */
[----:B------:R-:W-:Y:S05]  /*13130*/  FMUL.FTZ R230, R36, c[0x0][0x23c] ;  /* 0x00008f0024e67a20 */ /* 0x000fea0000410000 */
[----:B------:R-:W-:Y:S05]  /*13140*/  FSEL R230, R230, RZ, P3 ;  /* 0x000000ffe6e67208 */ /* 0x000fea0001800000 */
[--C-:B------:R-:W-:Y:S02]  /*13150*/  FFMA.FTZ R129, R93, c[0x0][0x23c], -R230.reuse ;  /* 0x00008f005d817a23 */ /* 0x100fe400000108e6 */
[--C-:B------:R-:W-:Y:S02]  /*13160*/  FFMA.FTZ R116, R18, c[0x0][0x23c], -R230.reuse ;  /* 0x00008f0012747a23 */ /* 0x100fe400000108e6 */
[--C-:B------:R-:W-:Y:S02]  /*13170*/  FFMA.FTZ R172, R94, c[0x0][0x23c], -R230.reuse ;  /* 0x00008f005eac7a23 */ /* 0x100fe400000108e6 */
[----:B------:R-:W-:Y:S01]  /*13180*/  MUFU.EX2 R129, R129 ;  /* 0x0000008100817308 */ /* 0x000fe20000000800 */
[--C-:B------:R-:W-:Y:S02]  /*13190*/  FFMA.FTZ R240, R240, c[0x0][0x23c], -R230.reuse ;  /* 0x00008f00f0f07a23 */ /* 0x100fe400000108e6 */
[--C-:B------:R-:W-:Y:S01]  /*131a0*/  FFMA.FTZ R245, R245, c[0x0][0x23c], -R230.reuse ;  /* 0x00008f00f5f57a23 */ /* 0x100fe200000108e6 */
[----:B-1----:R-:W-:Y:S01]  /*131b0*/  FMNMX.FTZ R3, R3, R41, !PT ;  /* 0x0000002903037209 */ /* 0x002fe20007810000 */
[--C-:B------:R-:W-:Y:S01]  /*131c0*/  FFMA.FTZ R249, R249, c[0x0][0x23c], -R230.reuse ;  /* 0x00008f00f9f97a23 */ /* 0x100fe200000108e6 */
[----:B------:R-:W-:Y:S01]  /*131d0*/  FSEL R41, R99, -INF , !P0 ;  /* 0xff80000063297808 */ /* 0x000fe20004000000 */
[--C-:B------:R-:W-:Y:S01]  /*131e0*/  FFMA.FTZ R176, R0, c[0x0][0x23c], -R230.reuse ;  /* 0x00008f0000b07a23 */ /* 0x100fe200000108e6 */
[----:B------:R-:W-:Y:S02]  /*131f0*/  FMNMX.FTZ R0, R181, R43, !PT ;  /* 0x0000002bb5007209 */ /* 0x000fe40007810000 */
[----:B------:R-:W-:Y:S01]  /*13200*/  MUFU.EX2 R172, R172 ;  /* 0x000000ac00ac7308 */ /* 0x000fe20000000800 */
[C---:B------:R-:W-:Y:S01]  /*13210*/  FMUL.FTZ R221, R3.reuse, c[0x0][0x23c] ;  /* 0x00008f0003dd7a20 */ /* 0x040fe20000410000 */
[----:B------:R-:W-:Y:S01]  /*13220*/  FSETP.NEU.FTZ.AND P2, PT, R3, -INF , PT ;  /* 0xff8000000300780b */ /* 0x000fe20003f5d000 */
[----:B------:R-:W-:Y:S01]  /*13230*/  SHFL.BFLY PT, R43, R42, 0x1, 0x1f ;  /* 0x0c201f002a2b7f89 */ /* 0x000fe200000e0000 */
[----:B------:R-:W-:Y:S01]  /*13240*/  FMNMX.FTZ R0, R41, R0, !PT ;  /* 0x0000000029007209 */ /* 0x000fe20007810000 */
[--C-:B------:R-:W-:Y:S01]  /*13250*/  FFMA.FTZ R180, R105, c[0x0][0x23c], -R230.reuse ;  /* 0x00008f0069b47a23 */ /* 0x100fe200000108e6 */
[----:B------:R-:W-:Y:S01]  /*13260*/  FSEL R221, R221, RZ, P2 ;  /* 0x000000ffdddd7208 */ /* 0x000fe20001000000 */
[--C-:B------:R-:W-:Y:S02]  /*13270*/  FFMA.FTZ R72, R5, c[0x0][0x23c], -R230.reuse ;  /* 0x00008f0005487a23 */ /* 0x100fe400000108e6 */
[--C-:B------:R-:W-:Y:S01]  /*13280*/  FFMA.FTZ R173, R101, c[0x0][0x23c], -R230.reuse ;  /* 0x00008f0065ad7a23 */ /* 0x100fe200000108e6 */
        /* <DEDUP_REMOVED lines=21> */
[----:B------:R-:W1:Y:S01]  /*133e0*/  SHFL.BFLY PT, R0, R4, 0x1, 0x1f ;  /* 0x0c201f0004007f89 */ /* 0x000e6200000e0000 */
        /* <DEDUP_REMOVED lines=12> */
[----:B------:R-:W-:Y:S01]  /*134b0*/  FFMA.FTZ R75, R8, c[0x0][0x23c], -R230 ;  /* 0x00008f00084b7a23 */ /* 0x000fe200000108e6 */
[----:B-1----:R-:W-:Y:S01]  /*134c0*/  FMNMX.FTZ R0, R4, R0, !PT ;  /* 0x0000000004007209 */ /* 0x002fe20007810000 */
[----:B------:R-:W-:Y:S02]  /*134d0*/  IMAD.MOV.U32 R4, RZ, RZ, R66 ;  /* 0x000000ffff047224 */ /* 0x000fe400078e0042 */
[--C-:B------:R-:W-:Y:S01]  /*134e0*/  FFMA.FTZ R121, R31, c[0x0][0x23c], -R221.reuse ;  /* 0x00008f001f797a23 */ /* 0x100fe200000108dd */
[C---:B------:R-:W-:Y:S02]  /*134f0*/  FSETP.NEU.FTZ.AND P0, PT, R0.reuse, -INF , PT ;  /* 0xff8000000000780b */ /* 0x040fe40003f1d000 */
[----:B------:R-:W-:Y:S01]  /*13500*/  MUFU.EX2 R128, R128 ;  /* 0x0000008000807308 */ /* 0x000fe20000000800 */
[----:B------:R-:W-:Y:S02]  /*13510*/  FMUL.FTZ R228, R0, c[0x0][0x23c] ;  /* 0x00008f0000e47a20 */ /* 0x000fe40000410000 */
[--C-:B------:R-:W-:Y:S02]  /*13520*/  FFMA.FTZ R81, R30, c[0x0][0x23c], -R221.reuse ;  /* 0x00008f001e517a23 */ /* 0x100fe400000108dd */
[--C-:B------:R-:W-:Y:S01]  /*13530*/  FFMA.FTZ R130, R2, c[0x0][0x23c], -R230.reuse ;  /* 0x00008f0002827a23 */ /* 0x100fe200000108e6 */
[----:B------:R-:W-:Y:S01]  /*13540*/  FSEL R228, R228, RZ, P0 ;  /* 0x000000ffe4e47208 */ /* 0x000fe20000000000 */
[----:B------:R-:W-:Y:S01]  /*13550*/  FFMA.FTZ R175, R104, c[0x0][0x23c], -R221 ;  /* 0x00008f0068af7a23 */ /* 0x000fe200000108dd */
[----:B------:R-:W-:Y:S01]  /*13560*/  FMNMX.FTZ R2, R42, R43, !PT ;  /* 0x0000002b2a027209 */ /* 0x000fe20007810000 */
[----:B------:R-:W-:Y:S01]  /*13570*/  FFMA.FTZ R236, R236, c[0x0][0x23c], -R230 ;  /* 0x00008f00ecec7a23 */ /* 0x000fe200000108e6 */
[----:B------:R-:W-:Y:S01]  /*13580*/  MUFU.EX2 R127, R127 ;  /* 0x0000007f007f7308 */ /* 0x000fe20000000800 */
[--C-:B------:R-:W-:Y:S01]  /*13590*/  FFMA.FTZ R65, R59, c[0x0][0x23c], -R228.reuse ;  /* 0x00008f003b417a23 */ /* 0x100fe200000108e4 */
[----:B------:R-:W-:Y:S01]  /*135a0*/  FSETP.NEU.FTZ.AND P1, PT, R2, -INF , PT ;  /* 0xff8000000200780b */ /* 0x000fe20003f3d000 */
[--C-:B------:R-:W-:Y:S02]  /*135b0*/  FFMA.FTZ R219, R92, c[0x0][0x23c], -R228.reuse ;  /* 0x00008f005cdb7a23 */ /* 0x100fe400000108e4 */
[--C-:B------:R-:W-:Y:S01]  /*135c0*/  FFMA.FTZ R117, R87, c[0x0][0x23c], -R228.reuse ;  /* 0x00008f0057757a23 */ /* 0x100fe200000108e4 */
[----:B------:R-:W-:Y:S01]  /*135d0*/  FSEL R5, R2, RZ, P1 ;  /* 0x000000ff02057208 */ /* 0x000fe20000800000 */
[--C-:B------:R-:W-:Y:S02]  /*135e0*/  FFMA.FTZ R98, R84, c[0x0][0x23c], -R228.reuse ;  /* 0x00008f0054627a23 */ /* 0x100fe400000108e4 */
[--C-:B------:R-:W-:Y:S01]  /*135f0*/  FFMA.FTZ R84, R54, c[0x0][0x23c], -R228.reuse ;  /* 0x00008f0036547a23 */ /* 0x100fe200000108e4 */
[----:B------:R-:W-:Y:S01]  /*13600*/  MUFU.EX2 R130, R130 ;  /* 0x0000008200827308 */ /* 0x000fe20000000800 */
[--C-:B------:R-:W-:Y:S02]  /*13610*/  FFMA.FTZ R123, R86, c[0x0][0x23c], -R228.reuse ;  /* 0x00008f00567b7a23 */ /* 0x100fe400000108e4 */
[----:B------:R-:W-:Y:S02]  /*13620*/  FMUL.FTZ R229, R2, c[0x0][0x23c] ;  /* 0x00008f0002e57a20 */ /* 0x000fe40000410000 */
[--C-:B------:R-:W-:Y:S02]  /*13630*/  FFMA.FTZ R112, R107, c[0x0][0x23c], -R228.reuse ;  /* 0x00008f006b707a23 */ /* 0x100fe400000108e4 */
[--C-:B------:R-:W-:Y:S01]  /*13640*/  FFMA.FTZ R168, R114, c[0x0][0x23c], -R228.reuse ;  /* 0x00008f0072a87a23 */ /* 0x100fe200000108e4 */
[----:B------:R-:W-:Y:S01]  /*13650*/  FSEL R229, R229, RZ, P1 ;  /* 0x000000ffe5e57208 */ /* 0x000fe20000800000 */
[--C-:B------:R-:W-:Y:S01]  /*13660*/  FFMA.FTZ R91, R47, c[0x0][0x23c], -R228.reuse ;  /* 0x00008f002f5b7a23 */ /* 0x100fe200000108e4 */
[----:B------:R-:W1:Y:S01]  /*13670*/  MUFU.EX2 R175, R175 ;  /* 0x000000af00af7308 */ /* 0x000e620000000800 */
        /* <DEDUP_REMOVED lines=9> */
[----:B------:R-:W-:Y:S02]  /*13710*/  FFMA.FTZ R88, R20, c[0x0][0x23c], -R221 ;  /* 0x00008f0014587a23 */ /* 0x000fe400000108dd */
[----:B------:R-:W2:Y:S01]  /*13720*/  LDSM.16.MT88.4 R20, [R192+0x4000] ;  /* 0x00400000c014783b */ /* 0x000ea20000004200 */
[----:B------:R-:W-:Y:S01]  /*13730*/  MUFU.EX2 R168, R168 ;  /* 0x000000a800a87308 */ /* 0x000fe20000000800 */
[----:B------:R-:W-:Y:S02]  /*13740*/  FFMA.FTZ R174, R106, c[0x0][0x23c], -R229 ;  /* 0x00008f006aae7a23 */ /* 0x000fe400000108e5 */
[----:B------:R-:W-:Y:S01]  /*13750*/  FFMA.FTZ R106, R50, c[0x0][0x23c], -R221 ;  /* 0x00008f00326a7a23 */ /* 0x000fe200000108dd */
[----:B-1----:R-:W-:Y:S01]  /*13760*/  F2FP.PACK_AB R47, R131, R175 ;  /* 0x000000af832f723e */ /* 0x002fe200000000ff */
[--C-:B------:R-:W-:Y:S02]  /*13770*/  FFMA.FTZ R126, R77, c[0x0][0x23c], -R229.reuse ;  /* 0x00008f004d7e7a23 */ /* 0x100fe400000108e5 */
[----:B------:R-:W1:Y:S01]  /*13780*/  LDSM.16.MT88.4 R48, [R191+0x4000] ;  /* 0x00400000bf30783b */ /* 0x000e620000004200 */
[--C-:B------:R-:W-:Y:S02]  /*13790*/  FFMA.FTZ R77, R53, c[0x0][0x23c], -R228.reuse ;  /* 0x00008f00354d7a23 */ /* 0x100fe400000108e4 */
[----:B------:R-:W-:Y:S01]  /*137a0*/  MUFU.EX2 R174, R174 ;  /* 0x000000ae00ae7308 */ /* 0x000fe20000000800 */
[--C-:B------:R-:W-:Y:S02]  /*137b0*/  FFMA.FTZ R118, R79, c[0x0][0x23c], -R229.reuse ;  /* 0x00008f004f767a23 */ /* 0x100fe400000108e5 */
[--C-:B------:R-:W-:Y:S02]  /*137c0*/  FFMA.FTZ R79, R55, c[0x0][0x23c], -R229.reuse ;  /* 0x00008f00374f7a23 */ /* 0x100fe400000108e5 */
[----:B------:R-:W3:Y:S01]  /*137d0*/  LDSM.16.MT88.4 R52, [R192+0x4400] ;  /* 0x00440000c034783b */ /* 0x000ee20000004200 */
[--C-:B------:R-:W-:Y:S02]  /*137e0*/  FFMA.FTZ R111, R34, c[0x0][0x23c], -R228.reuse ;  /* 0x00008f00226f7a23 */ /* 0x100fe400000108e4 */
[--C-:B------:R-:W-:Y:S02]  /*137f0*/  FFMA.FTZ R103, R33, c[0x0][0x23c], -R228.reuse ;  /* 0x00008f0021677a23 */ /* 0x100fe400000108e4 */
[----:B------:R-:W-:Y:S01]  /*13800*/  MUFU.EX2 R170, R170 ;  /* 0x000000aa00aa7308 */ /* 0x000fe20000000800 */
[----:B------:R-:W-:Y:S02]  /*13810*/  FFMA.FTZ R43, R80, c[0x0][0x23c], -R229 ;  /* 0x00008f00502b7a23 */ /* 0x000fe400000108e5 */
[--C-:B------:R-:W-:Y:S02]  /*13820*/  FFMA.FTZ R80, R70, c[0x0][0x23c], -R221.reuse ;  /* 0x00008f0046507a23 */ /* 0x100fe400000108dd */
[----:B------:R-:W-:Y:S02]  /*13830*/  FFMA.FTZ R70, R17, c[0x0][0x23c], -R221 ;  /* 0x00008f0011467a23 */ /* 0x000fe400000108dd */
        /* <DEDUP_REMOVED lines=12> */
[----:B------:R-:W-:Y:S01]  /*13900*/  FFMA.FTZ R105, R40, c[0x0][0x23c], -R229 ;  /* 0x00008f0028697a23 */ /* 0x000fe200000108e5 */
[----:B------:R-:W-:Y:S01]  /*13910*/  FSEL R40, R36, RZ, P3 ;  /* 0x000000ff24287208 */ /* 0x000fe20001800000 */
[----:B------:R-:W-:Y:S01]  /*13920*/  FFMA.FTZ R107, R39, c[0x0][0x23c], -R221 ;  /* 0x00008f00276b7a23 */ /* 0x000fe200000108dd */
[----:B------:R-:W-:Y:S01]  /*13930*/  MUFU.EX2 R121, R121 ;  /* 0x0000007900797308 */ /* 0x000fe20000000800 */
[----:B------:R-:W-:Y:S01]  /*13940*/  FADD.FTZ R5, -R5, R165 ;  /* 0x000000a505057221 */ /* 0x000fe20000010100 */
[----:B------:R-:W-:Y:S01]  /*13950*/  FSEL R39, R3, RZ, P2 ;  /* 0x000000ff03277208 */ /* 0x000fe20001000000 */
[----:B------:R-:W-:Y:S02]  /*13960*/  FADD.FTZ R40, -R40, R167 ;  /* 0x000000a728287221 */ /* 0x000fe40000010100 */
[----:B------:R-:W-:Y:S02]  /*13970*/  FMUL.FTZ R5, R5, c[0x0][0x23c] ;  /* 0x00008f0005057a20 */ /* 0x000fe40000410000 */
[----:B------:R-:W-:Y:S02]  /*13980*/  FMUL.FTZ R40, R40, c[0x0][0x23c] ;  /* 0x00008f0028287a20 */ /* 0x000fe40000410000 */
[----:B------:R-:W-:Y:S01]  /*13990*/  IMAD.MOV.U32 R167, RZ, RZ, R4 ;  /* 0x000000ffffa77224 */ /* 0x000fe200078e0004 */
[----:B------:R-:W4:Y:S01]  /*139a0*/  MUFU.EX2 R38, R5 ;  /* 0x0000000500267308 */ /* 0x000f220000000800 */
[----:B------:R-:W-:Y:S01]  /*139b0*/  FADD.FTZ R39, -R39, R166 ;  /* 0x000000a627277221 */ /* 0x000fe20000010100 */
[----:B------:R-:W-:Y:S01]  /*139c0*/  FSEL R4, R0, RZ, P0 ;  /* 0x000000ff00047208 */ /* 0x000fe20000000000 */
[--C-:B------:R-:W-:Y:S01]  /*139d0*/  FFMA.FTZ R179, R169, c[0x0][0x23c], -R229.reuse ;  /* 0x00008f00a9b37a23 */ /* 0x100fe200000108e5 */
[----:B------:R-:W-:Y:S01]  /*139e0*/  PLOP3.LUT P0, PT, PT, PT, UP0, 0x80, 0x0 ;  /* 0x000000000000781c */ /* 0x000fe20003f0f008 */
[----:B------:R-:W-:Y:S02]  /*139f0*/  FMUL.FTZ R39, R39, c[0x0][0x23c] ;  /* 0x00008f0027277a20 */ /* 0x000fe40000410000 */
[----:B------:R-:W-:Y:S02]  /*13a00*/  FFMA.FTZ R169, R108, c[0x0][0x23c], -R228 ;  /* 0x00008f006ca97a23 */ /* 0x000fe400000108e4 */
[----:B------:R-:W-:Y:S01]  /*13a10*/  FADD.FTZ R4, -R4, R164 ;  /* 0x000000a404047221 */ /* 0x000fe20000010100 */
[----:B------:R-:W5:Y:S01]  /*13a20*/  MUFU.EX2 R40, R40 ;  /* 0x0000002800287308 */ /* 0x000f620000000800 */
[--C-:B------:R-:W-:Y:S02]  /*13a30*/  FFMA.FTZ R178, R177, c[0x0][0x23c], -R229.reuse ;  /* 0x00008f00b1b27a23 */ /* 0x100fe400000108e5 */
[----:B------:R-:W-:Y:S02]  /*13a40*/  FMUL.FTZ R4, R4, c[0x0][0x23c] ;  /* 0x00008f0004047a20 */ /* 0x000fe40000410000 */
[--C-:B------:R-:W-:Y:S02]  /*13a50*/  FFMA.FTZ R177, R89, c[0x0][0x23c], -R228.reuse ;  /* 0x00008f0059b17a23 */ /* 0x100fe400000108e4 */
[--C-:B------:R-:W-:Y:S02]  /*13a60*/  FFMA.FTZ R114, R85, c[0x0][0x23c], -R229.reuse ;  /* 0x00008f0055727a23 */ /* 0x100fe400000108e5 */
[----:B------:R-:W-:Y:S01]  /*13a70*/  FFMA.FTZ R85, R46, c[0x0][0x23c], -R228 ;  /* 0x00008f002e557a23 */ /* 0x000fe200000108e4 */
[----:B------:R-:W1:Y:S01]  /*13a80*/  MUFU.EX2 R39, R39 ;  /* 0x0000002700277308 */ /* 0x000e620000000800 */
[----:B------:R-:W-:Y:S01]  /*13a90*/  F2FP.PACK_AB R46, R130, R173 ;  /* 0x000000ad822e723e */ /* 0x000fe200000000ff */
[--C-:B------:R-:W-:Y:S01]  /*13aa0*/  FFMA.FTZ R108, R45, c[0x0][0x23c], -R230.reuse ;  /* 0x00008f002d6c7a23 */ /* 0x100fe200000108e6 */
[----:B------:R-:W-:Y:S01]  /*13ab0*/  F2FP.PACK_AB R45, R171, R220 ;  /* 0x000000dcab2d723e */ /* 0x000fe200000000ff */
[C---:B----4-:R-:W-:Y:S02]  /*13ac0*/  FMUL.FTZ R8, R38.reuse, R156 ;  /* 0x0000009c26087220 */ /* 0x050fe40000410000 */
[----:B------:R-:W-:Y:S02]  /*13ad0*/  FMUL.FTZ R9, R38, R157 ;  /* 0x0000009d26097220 */ /* 0x000fe40000410000 */
[--C-:B------:R-:W-:Y:S01]  /*13ae0*/  FFMA.FTZ R104, R44, c[0x0][0x23c], -R229.reuse ;  /* 0x00008f002c687a23 */ /* 0x100fe200000108e5 */
[----:B------:R-:W-:Y:S01]  /*13af0*/  F2FP.PACK_AB R44, R176, R180 ;  /* 0x000000b4b02c723e */ /* 0x000fe200000000ff */
[----:B------:R4:W2:Y:S01]  /*13b00*/  MUFU.EX2 R37, R4 ;  /* 0x0000000400257308 */ /* 0x0008a20000000800 */
[--C-:B------:R-:W-:Y:S02]  /*13b10*/  FFMA.FTZ R113, R35, c[0x0][0x23c], -R229.reuse ;  /* 0x00008f0023717a23 */ /* 0x100fe400000108e5 */
[----:B------:R-:W-:Y:S02]  /*13b20*/  FFMA.FTZ R83, R11, c[0x0][0x23c], -R230 ;  /* 0x00008f000b537a23 */ /* 0x000fe400000108e6 */
[C---:B-----5:R-:W-:Y:S02]  /*13b30*/  FMUL.FTZ R16, R40.reuse, R148 ;  /* 0x0000009428107220 */ /* 0x060fe40000410000 */
[C---:B------:R-:W-:Y:S02]  /*13b40*/  FMUL.FTZ R17, R40.reuse, R149 ;  /* 0x0000009528117220 */ /* 0x040fe40000410000 */
[C---:B------:R-:W-:Y:S01]  /*13b50*/  FMUL.FTZ R5, R40.reuse, R161 ;  /* 0x000000a128057220 */ /* 0x040fe20000410000 */
[----:B------:R-:W5:Y:S01]  /*13b60*/  MUFU.EX2 R179, R179 ;  /* 0x000000b300b37308 */ /* 0x000f620000000800 */
[C---:B------:R-:W-:Y:S02]  /*13b70*/  FFMA.FTZ R180, R40.reuse, R218, R180 ;  /* 0x000000da28b47223 */ /* 0x040fe400000100b4 */
[----:B------:R-:W-:Y:S02]  /*13b80*/  FFMA.FTZ R68, R13, c[0x0][0x23c], -R229 ;  /* 0x00008f000d447a23 */ /* 0x000fe400000108e5 */
[C---:B-1----:R-:W-:Y:S02]  /*13b90*/  FMUL.FTZ R18, R39.reuse, R150 ;  /* 0x0000009627127220 */ /* 0x042fe40000410000 */
[C---:B------:R-:W-:Y:S02]  /*13ba0*/  FMUL.FTZ R19, R39.reuse, R151 ;  /* 0x0000009727137220 */ /* 0x040fe40000410000 */
[----:B------:R-:W-:Y:S01]  /*13bb0*/  LDSM.16.MT88.4 R148, [R192+0x5c00] ;  /* 0x005c0000c094783b */ /* 0x000fe20000004200 */
[----:B------:R-:W1:Y:S01]  /*13bc0*/  MUFU.EX2 R178, R178 ;  /* 0x000000b200b27308 */ /* 0x000e620000000800 */
[C---:B------:R-:W-:Y:S02]  /*13bd0*/  FMUL.FTZ R6, R39.reuse, R162 ;  /* 0x000000a227067220 */ /* 0x040fe40000410000 */
[----:B------:R-:W-:Y:S02]  /*13be0*/  FMUL.FTZ R7, R39, R163 ;  /* 0x000000a327077220 */ /* 0x000fe40000410000 */
[----:B----4-:R-:W-:Y:S02]  /*13bf0*/  FMUL.FTZ R4, R40, R160 ;  /* 0x000000a028047220 */ /* 0x010fe40000410000 */
[C---:B--2---:R-:W-:Y:S02]  /*13c00*/  FMUL.FTZ R26, R37.reuse, R142 ;  /* 0x0000008e251a7220 */ /* 0x044fe40000410000 */
[----:B------:R-:W-:Y:S01]  /*13c10*/  FFMA.FTZ R142, R62, c[0x0][0x23c], -R221 ;  /* 0x00008f003e8e7a23 */ /* 0x000fe200000108dd */
[----:B------:R-:W2:Y:S01]  /*13c20*/  MUFU.EX2 R177, R177 ;  /* 0x000000b100b17308 */ /* 0x000ea20000000800 */
[----:B------:R-:W-:Y:S01]  /*13c30*/  FMUL.FTZ R27, R37, R143 ;  /* 0x0000008f251b7220 */ /* 0x000fe20000410000 */
[-C--:B------:R-:W-:Y:S01]  /*13c40*/  HMMA.16816.F32 R4, R44, R20.reuse, R4 ;  /* 0x000000142c04723c */ /* 0x080fe20000001804 */
[----:B------:R-:W-:Y:S01]  /*13c50*/  FFMA.FTZ R143, R61, c[0x0][0x23c], -R229 ;  /* 0x00008f003d8f7a23 */ /* 0x000fe200000108e5 */
[----:B-----5:R-:W-:Y:S01]  /*13c60*/  F2FP.PACK_AB R32, R174, R179 ;  /* 0x000000b3ae20723e */ /* 0x020fe200000000ff */
[C---:B------:R-:W-:Y:S02]  /*13c70*/  FMUL.FTZ R10, R37.reuse, R158 ;  /* 0x0000009e250a7220 */ /* 0x040fe40000410000 */
[C---:B------:R-:W-:Y:S02]  /*13c80*/  FMUL.FTZ R11, R37.reuse, R159 ;  /* 0x0000009f250b7220 */ /* 0x040fe40000410000 */
[----:B------:R-:W-:Y:S01]  /*13c90*/  FMUL.FTZ R13, R38, R153 ;  /* 0x00000099260d7220 */ /* 0x000fe20000410000 */
[----:B------:R-:W4:Y:S01]  /*13ca0*/  MUFU.EX2 R169, R169 ;  /* 0x000000a900a97308 */ /* 0x000f220000000800 */
[C---:B------:R-:W-:Y:S03]  /*13cb0*/  FMUL.FTZ R30, R37.reuse, R138 ;  /* 0x0000008a251e7220 */ /* 0x040fe60000410000 */
[----:B-1----:R-:W-:Y:S01]  /*13cc0*/  F2FP.PACK_AB R34, R170, R178 ;  /* 0x000000b2aa22723e */ /* 0x002fe200000000ff */
[----:B------:R-:W-:Y:S02]  /*13cd0*/  FMUL.FTZ R31, R37, R139 ;  /* 0x0000008b251f7220 */ /* 0x000fe40000410000 */
[----:B------:R-:W-:Y:S02]  /*13ce0*/  IMAD.MOV.U32 R166, RZ, RZ, R97 ;  /* 0x000000ffffa67224 */ /* 0x000fe400078e0061 */
[----:B------:R-:W-:Y:S01]  /*13cf0*/  IMAD.MOV.U32 R165, RZ, RZ, R76 ;  /* 0x000000ffffa57224 */ /* 0x000fe200078e004c */
[----:B------:R-:W-:Y:S01]  /*13d00*/  MUFU.EX2 R120, R120 ;  /* 0x0000007800787308 */ /* 0x000fe20000000800 */
[----:B------:R-:W-:Y:S02]  /*13d10*/  FFMA.FTZ R76, R12, c[0x0][0x23c], -R228 ;  /* 0x00008f000c4c7a23 */ /* 0x000fe400000108e4 */
[----:B------:R-:W-:Y:S01]  /*13d20*/  FMUL.FTZ R12, R38, R152 ;  /* 0x00000098260c7220 */ /* 0x000fe20000410000 */
[----:B--2---:R-:W-:Y:S01]  /*13d30*/  F2FP.PACK_AB R33, R177, R219 ;  /* 0x000000dbb121723e */ /* 0x004fe200000000ff */
[--C-:B------:R-:W-:Y:S02]  /*13d40*/  FFMA.FTZ R89, R15, c[0x0][0x23c], -R230.reuse ;  /* 0x00008f000f597a23 */ /* 0x100fe400000108e6 */
[C---:B------:R-:W-:Y:S02]  /*13d50*/  FMUL.FTZ R15, R37.reuse, R155 ;  /* 0x0000009b250f7220 */ /* 0x040fe40000410000 */
[----:B------:R-:W-:Y:S01]  /*13d60*/  FFMA.FTZ R97, R14, c[0x0][0x23c], -R230 ;  /* 0x00008f000e617a23 */ /* 0x000fe200000108e6 */
[----:B------:R-:W-:Y:S01]  /*13d70*/  MUFU.EX2 R126, R126 ;  /* 0x0000007e007e7308 */ /* 0x000fe20000000800 */
[----:B------:R-:W-:Y:S02]  /*13d80*/  FMUL.FTZ R14, R37, R154 ;  /* 0x0000009a250e7220 */ /* 0x000fe40000410000 */
[----:B------:R-:W-:Y:S01]  /*13d90*/  IMAD.MOV.U32 R160, RZ, RZ, R110 ;  /* 0x000000ffffa07224 */ /* 0x000fe200078e006e */
[----:B----4-:R-:W-:Y:S01]  /*13da0*/  F2FP.PACK_AB R35, R168, R169 ;  /* 0x000000a9a823723e */ /* 0x010fe200000000ff */
[--C-:B------:R-:W-:Y:S02]  /*13db0*/  FFMA.FTZ R110, R25, c[0x0][0x23c], -R221.reuse ;  /* 0x00008f00196e7a23 */ /* 0x100fe400000108dd */
[----:B------:R-:W-:Y:S02]  /*13dc0*/  FMUL.FTZ R25, R38, R141 ;  /* 0x0000008d26197220 */ /* 0x000fe40000410000 */
[----:B------:R-:W-:Y:S01]  /*13dd0*/  FFMA.FTZ R141, R63, c[0x0][0x23c], -R221 ;  /* 0x00008f003f8d7a23 */ /* 0x000fe200000108dd */
[----:B------:R-:W1:Y:S01]  /*13de0*/  MUFU.EX2 R43, R43 ;  /* 0x0000002b002b7308 */ /* 0x000e620000000800 */
[C---:B------:R-:W-:Y:S01]  /*13df0*/  HMMA.16816.F32 R8, R32.reuse, R20, R8 ;  /* 0x000000142008723c */ /* 0x040fe20000001808 */
[----:B------:R-:W-:Y:S02]  /*13e00*/  IMAD.MOV.U32 R161, RZ, RZ, R119 ;  /* 0x000000ffffa17224 */ /* 0x000fe400078e0077 */
[----:B------:R-:W-:Y:S02]  /*13e10*/  FFMA.FTZ R119, R24, c[0x0][0x23c], -R221 ;  /* 0x00008f0018777a23 */ /* 0x000fe400000108dd */
[----:B------:R-:W-:Y:S02]  /*13e20*/  FMUL.FTZ R24, R38, R140 ;  /* 0x0000008c26187220 */ /* 0x000fe40000410000 */
[--C-:B------:R-:W-:Y:S01]  /*13e30*/  FFMA.FTZ R140, R56, c[0x0][0x23c], -R230.reuse ;  /* 0x00008f00388c7a23 */ /* 0x100fe200000108e6 */
[-C--:B------:R-:W-:Y:S01]  /*13e40*/  HMMA.16816.F32 R12, R32, R22.reuse, R12 ;  /* 0x00000016200c723c */ /* 0x080fe2000000180c */
[----:B------:R-:W-:Y:S01]  /*13e50*/  MUFU.EX2 R118, R118 ;  /* 0x0000007600767308 */ /* 0x000fe20000000800 */
[----:B------:R-:W2:Y:S02]  /*13e60*/  LDSM.16.MT88.4 R56, [R191+0x4400] ;  /* 0x00440000bf38783b */ /* 0x000ea40000004200 */
[----:B------:R-:W-:Y:S02]  /*13e70*/  FMUL.FTZ R20, R40, R144 ;  /* 0x0000009028147220 */ /* 0x000fe40000410000 */
[--C-:B------:R-:W-:Y:S02]  /*13e80*/  FFMA.FTZ R144, R60, c[0x0][0x23c], -R229.reuse ;  /* 0x00008f003c907a23 */ /* 0x100fe400000108e5 */
[C---:B------:R-:W-:Y:S01]  /*13e90*/  HMMA.16816.F32 R16, R44.reuse, R22, R16 ;  /* 0x000000162c10723c */ /* 0x040fe20000001810 */
[----:B------:R-:W-:Y:S01]  /*13ea0*/  FMUL.FTZ R21, R40, R145 ;  /* 0x0000009128157220 */ /* 0x000fe20000410000 */
[----:B------:R-:W4:Y:S01]  /*13eb0*/  LDSM.16.MT88.4 R60, [R192+0x4800] ;  /* 0x00480000c03c783b */ /* 0x000f220000004200 */
[----:B------:R-:W-:Y:S01]  /*13ec0*/  MUFU.EX2 R114, R114 ;  /* 0x0000007200727308 */ /* 0x000fe20000000800 */
[--C-:B------:R-:W-:Y:S02]  /*13ed0*/  FFMA.FTZ R145, R161, c[0x0][0x23c], -R229.reuse ;  /* 0x00008f00a1917a23 */ /* 0x100fe400000108e5 */
[--C-:B------:R-:W-:Y:S02]  /*13ee0*/  FFMA.FTZ R99, R28, c[0x0][0x23c], -R229.reuse ;  /* 0x00008f001c637a23 */ /* 0x100fe400000108e5 */
[C---:B------:R-:W-:Y:S04]  /*13ef0*/  FMUL.FTZ R22, R39.reuse, R146 ;  /* 0x0000009227167220 */ /* 0x040fe80000410000 */
[----:B------:R-:W-:Y:S01]  /*13f00*/  FMUL.FTZ R23, R39, R147 ;  /* 0x0000009327177220 */ /* 0x000fe20000410000 */
[----:B------:R-:W-:Y:S01]  /*13f10*/  MUFU.EX2 R42, R42 ;  /* 0x0000002a002a7308 */ /* 0x000fe20000000800 */
[----:B------:R-:W-:Y:S02]  /*13f20*/  FMUL.FTZ R28, R38, R136 ;  /* 0x00000088261c7220 */ /* 0x000fe40000410000 */
[----:B------:R-:W-:Y:S02]  /*13f30*/  FFMA.FTZ R146, R160, c[0x0][0x23c], -R229 ;  /* 0x00008f00a0927a23 */ /* 0x000fe400000108e5 */
[----:B------:R-:W-:Y:S01]  /*13f40*/  IMAD.MOV.U32 R164, RZ, RZ, R125 ;  /* 0x000000ffffa47224 */ /* 0x000fe200078e007d */
[-C--:B------:R-:W-:Y:S01]  /*13f50*/  HMMA.16816.F32 R20, R44, R48.reuse, R20 ;  /* 0x000000302c14723c */ /* 0x080fe20000001814 */
[----:B------:R-:W-:Y:S02]  /*13f60*/  FFMA.FTZ R125, R29, c[0x0][0x23c], -R230 ;  /* 0x00008f001d7d7a23 */ /* 0x000fe400000108e6 */
[----:B------:R-:W-:Y:S01]  /*13f70*/  FMUL.FTZ R29, R38, R137 ;  /* 0x00000089261d7220 */ /* 0x000fe20000410000 */
[----:B------:R-:W5:Y:S01]  /*13f80*/  MUFU.EX2 R123, R123 ;  /* 0x0000007b007b7308 */ /* 0x000f620000000800 */
[--C-:B------:R-:W-:Y:S02]  /*13f90*/  FFMA.FTZ R147, R164, c[0x0][0x23c], -R228.reuse ;  /* 0x00008f00a4937a23 */ /* 0x100fe400000108e4 */
[--C-:B------:R-:W-:Y:S01]  /*13fa0*/  FFMA.FTZ R164, R165, c[0x0][0x23c], -R228.reuse ;  /* 0x00008f00a5a47a23 */ /* 0x100fe200000108e4 */
[C---:B------:R-:W-:Y:S01]  /*13fb0*/  HMMA.16816.F32 R24, R32.reuse, R48, R24 ;  /* 0x000000302018723c */ /* 0x040fe20000001818 */
[--C-:B------:R-:W-:Y:S03]  /*13fc0*/  FFMA.FTZ R165, R166, c[0x0][0x23c], -R228.reuse ;  /* 0x00008f00a6a57a23 */ /* 0x100fe600000108e4 */
[--C-:B------:R-:W-:Y:S02]  /*13fd0*/  FFMA.FTZ R166, R167, c[0x0][0x23c], -R228.reuse ;  /* 0x00008f00a7a67a23 */ /* 0x100fe400000108e4 */
[----:B------:R-:W-:Y:S01]  /*13fe0*/  MUFU.EX2 R117, R117 ;  /* 0x0000007500757308 */ /* 0x000fe20000000800 */
[----:B-1----:R-:W-:Y:S01]  /*13ff0*/  F2FP.PACK_AB R48, R43, R126 ;  /* 0x0000007e2b30723e */ /* 0x002fe200000000ff */
[-C--:B------:R-:W-:Y:S01]  /*14000*/  HMMA.16816.F32 R28, R32, R50.reuse, R28 ;  /* 0x00000032201c723c */ /* 0x080fe2000000181c */
[----:B------:R-:W-:Y:S03]  /*14010*/  FFMA.FTZ R228, R41, c[0x0][0x23c], -R228 ;  /* 0x00008f0029e47a23 */ /* 0x000fe600000108e4 */
[----:B------:R-:W-:Y:S02]  /*14020*/  FFMA.FTZ R167, R252, c[0x0][0x23c], -R230 ;  /* 0x00008f00fca77a23 */ /* 0x000fe400000108e6 */
[----:B------:R-:W-:Y:S02]  /*14030*/  FFMA.FTZ R220, R39, R217, R220 ;  /* 0x000000d927dc7223 */ /* 0x000fe400000100dc */
[----:B------:R-:W1:Y:S01]  /*14040*/  MUFU.EX2 R112, R112 ;  /* 0x0000007000707308 */ /* 0x000e620000000800 */
[C---:B------:R-:W-:Y:S03]  /*14050*/  FMUL.FTZ R32, R40.reuse, R132 ;  /* 0x0000008428207220 */ /* 0x040fe60000410000 */
[----:B------:R-:W-:Y:S01]  /*14060*/  FMUL.FTZ R33, R40, R133 ;  /* 0x0000008528217220 */ /* 0x000fe20000410000 */
[----:B-----5:R-:W-:Y:S01]  /*14070*/  F2FP.PACK_AB R49, R123, R42 ;  /* 0x0000002a7b31723e */ /* 0x020fe200000000ff */
[C---:B------:R-:W-:Y:S02]  /*14080*/  FMUL.FTZ R34, R39.reuse, R134 ;  /* 0x0000008627227220 */ /* 0x040fe40000410000 */
[----:B------:R-:W-:Y:S02]  /*14090*/  FMUL.FTZ R35, R39, R135 ;  /* 0x0000008727237220 */ /* 0x000fe40000410000 */
[----:B------:R-:W-:Y:S01]  /*140a0*/  MUFU.EX2 R116, R116 ;  /* 0x0000007400747308 */ /* 0x000fe20000000800 */
[--C-:B------:R-:W-:Y:S02]  /*140b0*/  FFMA.FTZ R248, R248, c[0x0][0x23c], -R229.reuse ;  /* 0x00008f00f8f87a23 */ /* 0x100fe400000108e5 */
[--C-:B------:R-:W-:Y:S02]  /*140c0*/  FFMA.FTZ R247, R247, c[0x0][0x23c], -R229.reuse ;  /* 0x00008f00f7f77a23 */ /* 0x100fe400000108e5 */
[----:B------:R-:W-:Y:S01]  /*140d0*/  HMMA.16816.F32 R32, R44, R50, R32 ;  /* 0x000000322c20723c */ /* 0x000fe20000001820 */
[--C-:B------:R-:W-:Y:S02]  /*140e0*/  FFMA.FTZ R246, R246, c[0x0][0x23c], -R229.reuse ;  /* 0x00008f00f6f67a23 */ /* 0x100fe400000108e5 */
[----:B------:R-:W-:Y:S02]  /*140f0*/  FFMA.FTZ R243, R243, c[0x0][0x23c], -R229 ;  /* 0x00008f00f3f37a23 */ /* 0x000fe400000108e5 */
[----:B------:R-:W5:Y:S01]  /*14100*/  MUFU.EX2 R109, R109 ;  /* 0x0000006d006d7308 */ /* 0x000f620000000800 */
[----:B------:R-:W-:Y:S01]  /*14110*/  FFMA.FTZ R219, R37, R209, R219 ;  /* 0x000000d125db7223 */ /* 0x000fe200000100db */
[----:B------:R-:W-:Y:S01]  /*14120*/  F2FP.PACK_AB R44, R129, R172 ;  /* 0x000000ac812c723e */ /* 0x000fe200000000ff */
[----:B------:R-:W-:Y:S01]  /*14130*/  FFMA.FTZ R179, R38, R216, R179 ;  /* 0x000000d826b37223 */ /* 0x000fe200000100b3 */
[----:B------:R-:W-:Y:S03]  /*14140*/  F2FP.PACK_AB R45, R127, R128 ;  /* 0x000000807f2d723e */ /* 0x000fe600000000ff */
[----:B------:R-:W-:Y:S01]  /*14150*/  F2FP.PACK_AB R46, R122, R124 ;  /* 0x0000007c7a2e723e */ /* 0x000fe200000000ff */
[----:B------:R-:W-:Y:S01]  /*14160*/  FADD.FTZ R219, R177, R219 ;  /* 0x000000dbb1db7221 */ /* 0x000fe20000010000 */
[----:B------:R-:W-:Y:S01]  /*14170*/  F2FP.PACK_AB R47, R120, R121 ;  /* 0x00000079782f723e */ /* 0x000fe200000000ff */
[----:B------:R-:W-:Y:S01]  /*14180*/  MUFU.EX2 R115, R115 ;  /* 0x0000007300737308 */ /* 0x000fe20000000800 */
[----:B------:R-:W-:Y:S01]  /*14190*/  F2FP.PACK_AB R50, R114, R118 ;  /* 0x000000767232723e */ /* 0x000fe200000000ff */
[----:B------:R-:W-:Y:S01]  /*141a0*/  FADD.FTZ R219, R169, R219 ;  /* 0x000000dba9db7221 */ /* 0x000fe20000010000 */
[----:B-1----:R-:W-:Y:S01]  /*141b0*/  F2FP.PACK_AB R51, R112, R117 ;  /* 0x000000757033723e */ /* 0x002fe200000000ff */
[----:B------:R-:W-:Y:S02]  /*141c0*/  FADD.FTZ R179, R174, R179 ;  /* 0x000000b3aeb37221 */ /* 0x000fe40000010000 */
[-C--:B---3--:R-:W-:Y:S01]  /*141d0*/  HMMA.16816.F32 R4, R44, R52.reuse, R4 ;  /* 0x000000342c04723c */ /* 0x088fe20000001804 */
[----:B------:R-:W-:Y:S02]  /*141e0*/  FADD.FTZ R39, R168, R219 ;  /* 0x000000dba8277221 */ /* 0x000fe40000010000 */
[----:B------:R-:W-:Y:S01]  /*141f0*/  FADD.FTZ R179, R178, R179 ;  /* 0x000000b3b2b37221 */ /* 0x000fe20000010000 */
[----:B------:R-:W1:Y:S01]  /*14200*/  MUFU.EX2 R107, R107 ;  /* 0x0000006b006b7308 */ /* 0x000e620000000800 */
[----:B------:R-:W-:Y:S02]  /*14210*/  FADD.FTZ R39, R42, R39 ;  /* 0x000000272a277221 */ /* 0x000fe40000010000 */
[----:B------:R-:W-:Y:S01]  /*14220*/  FADD.FTZ R179, R170, R179 ;  /* 0x000000b3aab37221 */ /* 0x000fe20000010000 */
[C---:B------:R-:W-:Y:S01]  /*14230*/  HMMA.16816.F32 R8, R48.reuse, R52, R8 ;  /* 0x000000343008723c */ /* 0x040fe20000001808 */
[----:B------:R-:W-:Y:S03]  /*14240*/  FADD.FTZ R180, R176, R180 ;  /* 0x000000b4b0b47221 */ /* 0x000fe60000010000 */
[----:B------:R-:W-:Y:S02]  /*14250*/  FADD.FTZ R220, R171, R220 ;  /* 0x000000dcabdc7221 */ /* 0x000fe40000010000 */
[----:B------:R-:W-:Y:S01]  /*14260*/  MUFU.EX2 R108, R108 ;  /* 0x0000006c006c7308 */ /* 0x000fe20000000800 */
[----:B------:R-:W-:Y:S01]  /*14270*/  FADD.FTZ R180, R173, R180 ;  /* 0x000000b4adb47221 */ /* 0x000fe20000010000 */
[-C--:B------:R-:W-:Y:S01]  /*14280*/  HMMA.16816.F32 R12, R48, R54.reuse, R12 ;  /* 0x00000036300c723c */ /* 0x080fe2000000180c */
[----:B------:R-:W-:Y:S03]  /*14290*/  FADD.FTZ R220, R175, R220 ;  /* 0x000000dcafdc7221 */ /* 0x000fe60000010000 */
[----:B------:R-:W-:Y:S02]  /*142a0*/  FADD.FTZ R180, R130, R180 ;  /* 0x000000b482b47221 */ /* 0x000fe40000010000 */
[----:B------:R-:W-:Y:S02]  /*142b0*/  FADD.FTZ R220, R131, R220 ;  /* 0x000000dc83dc7221 */ /* 0x000fe40000010000 */
[----:B------:R-:W3:Y:S01]  /*142c0*/  MUFU.EX2 R102, R102 ;  /* 0x0000006600667308 */ /* 0x000ee20000000800 */
[C---:B------:R-:W-:Y:S01]  /*142d0*/  HMMA.16816.F32 R16, R44.reuse, R54, R16 ;  /* 0x000000362c10723c */ /* 0x040fe20000001810 */
[----:B------:R-:W1:Y:S02]  /*142e0*/  LDSM.16.MT88.4 R52, [R191+0x4800] ;  /* 0x00480000bf34783b */ /* 0x000e640000004200 */
[----:B------:R-:W-:Y:S02]  /*142f0*/  FADD.FTZ R180, R172, R180 ;  /* 0x000000b4acb47221 */ /* 0x000fe40000010000 */
[----:B------:R-:W-:Y:S02]  /*14300*/  FADD.FTZ R220, R128, R220 ;  /* 0x000000dc80dc7221 */ /* 0x000fe40000010000 */
[--C-:B------:R-:W-:Y:S01]  /*14310*/  FFMA.FTZ R235, R235, c[0x0][0x23c], -R230.reuse ;  /* 0x00008f00ebeb7a23 */ /* 0x100fe200000108e6 */
[-C--:B--2---:R-:W-:Y:S01]  /*14320*/  HMMA.16816.F32 R20, R44, R56.reuse, R20 ;  /* 0x000000382c14723c */ /* 0x084fe20000001814 */
[----:B------:R-:W-:Y:S03]  /*14330*/  MUFU.EX2 R106, R106 ;  /* 0x0000006a006a7308 */ /* 0x000fe60000000800 */
[--C-:B------:R-:W-:Y:S02]  /*14340*/  FFMA.FTZ R234, R234, c[0x0][0x23c], -R221.reuse ;  /* 0x00008f00eaea7a23 */ /* 0x100fe400000108dd */
[----:B------:R-:W-:Y:S02]  /*14350*/  FFMA.FTZ R233, R233, c[0x0][0x23c], -R221 ;  /* 0x00008f00e9e97a23 */ /* 0x000fe400000108dd */
[C---:B------:R-:W-:Y:S01]  /*14360*/  HMMA.16816.F32 R24, R48.reuse, R56, R24 ;  /* 0x000000383018723c */ /* 0x040fe20000001818 */
[--C-:B------:R-:W-:Y:S02]  /*14370*/  FFMA.FTZ R232, R232, c[0x0][0x23c], -R230.reuse ;  /* 0x00008f00e8e87a23 */ /* 0x100fe400000108e6 */
[----:B------:R-:W2:Y:S01]  /*14380*/  MUFU.EX2 R100, R100 ;  /* 0x0000006400647308 */ /* 0x000ea20000000800 */
[----:B------:R-:W-:Y:S02]  /*14390*/  FFMA.FTZ R230, R231, c[0x0][0x23c], -R230 ;  /* 0x00008f00e7e67a23 */ /* 0x000fe400000108e6 */
[----:B------:R-:W-:Y:S02]  /*143a0*/  FADD.FTZ R129, R129, R180 ;  /* 0x000000b481817221 */ /* 0x000fe40000010000 */
[-C--:B------:R-:W-:Y:S01]  /*143b0*/  HMMA.16816.F32 R28, R48, R58.reuse, R28 ;  /* 0x0000003a301c723c */ /* 0x080fe2000000181c */
[----:B------:R-:W-:Y:S03]  /*143c0*/  FADD.FTZ R127, R127, R220 ;  /* 0x000000dc7f7f7221 */ /* 0x000fe60000010000 */
[----:B------:R-:W-:Y:S01]  /*143d0*/  FADD.FTZ R123, R123, R39 ;  /* 0x000000277b7b7221 */ /* 0x000fe20000010000 */
[----:B------:R-:W-:Y:S01]  /*143e0*/  MUFU.EX2 R113, R113 ;  /* 0x0000007100717308 */ /* 0x000fe20000000800 */
[----:B------:R-:W-:Y:S02]  /*143f0*/  FADD.FTZ R129, R124, R129 ;  /* 0x000000817c817221 */ /* 0x000fe40000010000 */
[----:B------:R-:W-:Y:S01]  /*14400*/  HMMA.16816.F32 R32, R44, R58, R32 ;  /* 0x0000003a2c20723c */ /* 0x000fe20000001820 */
[----:B------:R-:W4:Y:S03]  /*14410*/  LDSM.16.MT88.4 R56, [R192+0x4c00] ;  /* 0x004c0000c038783b */ /* 0x000f260000004200 */
[----:B------:R-:W-:Y:S02]  /*14420*/  FADD.FTZ R127, R121, R127 ;  /* 0x0000007f797f7221 */ /* 0x000fe40000010000 */
[--C-:B------:R-:W-:Y:S01]  /*14430*/  FFMA.FTZ R225, R225, c[0x0][0x23c], -R229.reuse ;  /* 0x00008f00e1e17a23 */ /* 0x100fe200000108e5 */
[----:B------:R-:W4:Y:S01]  /*14440*/  MUFU.EX2 R105, R105 ;  /* 0x0000006900697308 */ /* 0x000f220000000800 */
[----:B-----5:R-:W-:Y:S01]  /*14450*/  F2FP.PACK_AB R44, R109, R116 ;  /* 0x000000746d2c723e */ /* 0x020fe200000000ff */
[--C-:B------:R-:W-:Y:S03]  /*14460*/  FFMA.FTZ R224, R224, c[0x0][0x23c], -R229.reuse ;  /* 0x00008f00e0e07a23 */ /* 0x100fe600000108e5 */
[----:B-1----:R-:W-:Y:S01]  /*14470*/  F2FP.PACK_AB R45, R107, R115 ;  /* 0x000000736b2d723e */ /* 0x002fe200000000ff */
[--C-:B------:R-:W-:Y:S01]  /*14480*/  FFMA.FTZ R223, R223, c[0x0][0x23c], -R229.reuse ;  /* 0x00008f00dfdf7a23 */ /* 0x100fe200000108e5 */
[----:B---3--:R-:W-:Y:S01]  /*14490*/  F2FP.PACK_AB R46, R102, R108 ;  /* 0x0000006c662e723e */ /* 0x008fe200000000ff */
[----:B------:R-:W-:Y:S01]  /*144a0*/  FFMA.FTZ R229, R222, c[0x0][0x23c], -R229 ;  /* 0x00008f00dee57a23 */ /* 0x000fe200000108e5 */
[----:B--2---:R-:W-:Y:S01]  /*144b0*/  F2FP.PACK_AB R47, R100, R106 ;  /* 0x0000006a642f723e */ /* 0x004fe200000000ff */
[----:B------:R-:W-:Y:S01]  /*144c0*/  MUFU.EX2 R104, R104 ;  /* 0x0000006800687308 */ /* 0x000fe20000000800 */
[----:B------:R-:W-:Y:S02]  /*144d0*/  FADD.FTZ R123, R117, R123 ;  /* 0x0000007b757b7221 */ /* 0x000fe40000010000 */
[----:B------:R-:W-:Y:S02]  /*144e0*/  FADD.FTZ R129, R122, R129 ;  /* 0x000000817a817221 */ /* 0x000fe40000010000 */
[----:B------:R-:W-:Y:S01]  /*144f0*/  FADD.FTZ R127, R120, R127 ;  /* 0x0000007f787f7221 */ /* 0x000fe20000010000 */
[-C--:B----4-:R-:W-:Y:S01]  /*14500*/  HMMA.16816.F32 R4, R44, R60.reuse, R4 ;  /* 0x0000003c2c04723c */ /* 0x090fe20000001804 */
[----:B------:R-:W-:Y:S02]  /*14510*/  FADD.FTZ R123, R112, R123 ;  /* 0x0000007b707b7221 */ /* 0x000fe40000010000 */
[----:B------:R-:W-:Y:S01]  /*14520*/  FADD.FTZ R129, R116, R129 ;  /* 0x0000008174817221 */ /* 0x000fe20000010000 */
[----:B------:R-:W1:Y:S01]  /*14530*/  MUFU.EX2 R99, R99 ;  /* 0x0000006300637308 */ /* 0x000e620000000800 */
[----:B------:R-:W-:Y:S02]  /*14540*/  FADD.FTZ R127, R115, R127 ;  /* 0x0000007f737f7221 */ /* 0x000fe40000010000 */
[----:B------:R-:W-:Y:S01]  /*14550*/  FADD.FTZ R129, R109, R129 ;  /* 0x000000816d817221 */ /* 0x000fe20000010000 */
[----:B------:R-:W-:Y:S01]  /*14560*/  F2FP.PACK_AB R48, R105, R113 ;  /* 0x000000716930723e */ /* 0x000fe200000000ff */
[----:B------:R-:W-:Y:S03]  /*14570*/  FADD.FTZ R127, R107, R127 ;  /* 0x0000007f6b7f7221 */ /* 0x000fe60000010000 */
[----:B------:R-:W-:Y:S02]  /*14580*/  FADD.FTZ R108, R108, R129 ;  /* 0x000000816c6c7221 */ /* 0x000fe40000010000 */
[----:B------:R-:W2:Y:S01]  /*14590*/  MUFU.EX2 R111, R111 ;  /* 0x0000006f006f7308 */ /* 0x000ea20000000800 */
[----:B------:R-:W-:Y:S02]  /*145a0*/  FADD.FTZ R106, R106, R127 ;  /* 0x0000007f6a6a7221 */ /* 0x000fe40000010000 */
[----:B------:R-:W-:Y:S02]  /*145b0*/  FADD.FTZ R108, R102, R108 ;  /* 0x0000006c666c7221 */ /* 0x000fe40000010000 */
[----:B------:R-:W-:Y:S05]  /*145c0*/  FADD.FTZ R106, R100, R106 ;  /* 0x0000006a646a7221 */ /* 0x000fea0000010000 */
[----:B------:R-:W3:Y:S01]  /*145d0*/  MUFU.EX2 R103, R103 ;  /* 0x0000006700677308 */ /* 0x000ee20000000800 */
[----:B-1----:R-:W-:Y:S09]  /*145e0*/  F2FP.PACK_AB R50, R99, R104 ;  /* 0x000000686332723e */ /* 0x002ff200000000ff */
        /* <DEDUP_REMOVED lines=15> */
[----:B-1----:R-:W-:Y:S04]  /*146e0*/  FADD.FTZ R108, R95, R108 ;  /* 0x0000006c5f6c7221 */ /* 0x002fe80000010000 */
[C---:B------:R-:W-:Y:S01]  /*146f0*/  HMMA.16816.F32 R16, R44.reuse, R62, R16 ;  /* 0x0000003e2c10723c */ /* 0x040fe20000001810 */
[----:B------:R-:W1:Y:S02]  /*14700*/  LDSM.16.MT88.4 R60, [R191+0x4c00] ;  /* 0x004c0000bf3c783b */ /* 0x000e640000004200 */
[----:B------:R-:W4:Y:S01]  /*14710*/  MUFU.EX2 R90, R90 ;  /* 0x0000005a005a7308 */ /* 0x000f220000000800 */
[----:B--2---:R-:W-:Y:S04]  /*14720*/  FADD.FTZ R106, R94, R106 ;  /* 0x0000006a5e6a7221 */ /* 0x004fe80000010000 */
[-C--:B------:R-:W-:Y:S05]  /*14730*/  HMMA.16816.F32 R20, R44, R52.reuse, R20 ;  /* 0x000000342c14723c */ /* 0x080fea0000001814 */
[----:B------:R-:W2:Y:S03]  /*14740*/  MUFU.EX2 R83, R83 ;  /* 0x0000005300537308 */ /* 0x000ea60000000800 */
[C---:B------:R-:W-:Y:S01]  /*14750*/  HMMA.16816.F32 R24, R48.reuse, R52, R24 ;  /* 0x000000343018723c */ /* 0x040fe20000001818 */
[----:B---3--:R-:W-:Y:S06]  /*14760*/  FADD.FTZ R106, R93, R106 ;  /* 0x0000006a5d6a7221 */ /* 0x008fec0000010000 */
[----:B------:R-:W3:Y:S01]  /*14770*/  MUFU.EX2 R88, R88 ;  /* 0x0000005800587308 */ /* 0x000ee20000000800 */
[-C--:B------:R-:W-:Y:S01]  /*14780*/  HMMA.16816.F32 R28, R48, R54.reuse, R28 ;  /* 0x00000036301c723c */ /* 0x080fe2000000181c */
[----:B----4-:R-:W-:Y:S07]  /*14790*/  FADD.FTZ R108, R90, R108 ;  /* 0x0000006c5a6c7221 */ /* 0x010fee0000010000 */
[----:B------:R-:W-:Y:S01]  /*147a0*/  HMMA.16816.F32 R32, R44, R54, R32 ;  /* 0x000000362c20723c */ /* 0x000fe20000001820 */
[----:B------:R-:W4:Y:S01]  /*147b0*/  MUFU.EX2 R81, R81 ;  /* 0x0000005100517308 */ /* 0x000f220000000800 */
[----:B------:R-:W5:Y:S02]  /*147c0*/  LDSM.16.MT88.4 R52, [R192+0x5000] ;  /* 0x00500000c034783b */ /* 0x000f640000004200 */
[----:B--2---:R-:W-:Y:S03]  /*147d0*/  FADD.FTZ R108, R83, R108 ;  /* 0x0000006c536c7221 */ /* 0x004fe60000010000 */
[----:B------:R-:W-:Y:S02]  /*147e0*/  F2FP.PACK_AB R44, R95, R96 ;  /* 0x000000605f2c723e */ /* 0x000fe400000000ff */
[----:B------:R-:W-:Y:S02]  /*147f0*/  F2FP.PACK_AB R45, R93, R94 ;  /* 0x0000005e5d2d723e */ /* 0x000fe400000000ff */
[----:B------:R-:W-:Y:S01]  /*14800*/  MUFU.EX2 R92, R92 ;  /* 0x0000005c005c7308 */ /* 0x000fe20000000800 */
[----:B------:R-:W-:Y:S01]  /*14810*/  F2FP.PACK_AB R46, R83, R90 ;  /* 0x0000005a532e723e */ /* 0x000fe200000000ff */
[----:B---3--:R-:W-:Y:S08]  /*14820*/  FADD.FTZ R106, R88, R106 ;  /* 0x0000006a586a7221 */ /* 0x008ff00000010000 */
[----:B------:R-:W2:Y:S01]  /*14830*/  MUFU.EX2 R87, R87 ;  /* 0x0000005700577308 */ /* 0x000ea20000000800 */
[C---:B----4-:R-:W-:Y:S01]  /*14840*/  F2FP.PACK_AB R47, R81.reuse, R88 ;  /* 0x00000058512f723e */ /* 0x050fe200000000ff */
[----:B------:R-:W-:Y:S08]  /*14850*/  FADD.FTZ R106, R81, R106 ;  /* 0x0000006a516a7221 */ /* 0x000ff00000010000 */
[----:B------:R-:W-:Y:S01]  /*14860*/  MUFU.EX2 R86, R86 ;  /* 0x0000005600567308 */ /* 0x000fe20000000800 */
[-C--:B------:R-:W-:Y:S09]  /*14870*/  HMMA.16816.F32 R4, R44, R56.reuse, R4 ;  /* 0x000000382c04723c */ /* 0x080ff20000001804 */
[----:B------:R-:W3:Y:S03]  /*14880*/  MUFU.EX2 R79, R79 ;  /* 0x0000004f004f7308 */ /* 0x000ee60000000800 */
[----:B--2---:R-:W-:Y:S07]  /*14890*/  F2FP.PACK_AB R48, R87, R92 ;  /* 0x0000005c5730723e */ /* 0x004fee00000000ff */
[----:B------:R-:W2:Y:S10]  /*148a0*/  MUFU.EX2 R91, R91 ;  /* 0x0000005b005b7308 */ /* 0x000eb40000000800 */
[----:B------:R-:W4:Y:S01]  /*148b0*/  MUFU.EX2 R85, R85 ;  /* 0x0000005500557308 */ /* 0x000f220000000800 */
[----:B---3--:R-:W-:Y:S09]  /*148c0*/  F2FP.PACK_AB R50, R79, R86 ;  /* 0x000000564f32723e */ /* 0x008ff200000000ff */
[----:B------:R-:W3:Y:S01]  /*148d0*/  MUFU.EX2 R84, R84 ;  /* 0x0000005400547308 */ /* 0x000ee20000000800 */
[----:B--2---:R-:W-:Y:S09]  /*148e0*/  FADD.FTZ R123, R91, R123 ;  /* 0x0000007b5b7b7221 */ /* 0x004ff20000010000 */
[----:B------:R-:W2:Y:S01]  /*148f0*/  MUFU.EX2 R77, R77 ;  /* 0x0000004d004d7308 */ /* 0x000ea20000000800 */
[C---:B----4-:R-:W-:Y:S01]  /*14900*/  F2FP.PACK_AB R49, R85.reuse, R91 ;  /* 0x0000005b5531723e */ /* 0x050fe200000000ff */
[----:B------:R-:W-:Y:S08]  /*14910*/  FADD.FTZ R123, R85, R123 ;  /* 0x0000007b557b7221 */ /* 0x000ff00000010000 */
[----:B------:R-:W-:Y:S01]  /*14920*/  MUFU.EX2 R82, R82 ;  /* 0x0000005200527308 */ /* 0x000fe20000000800 */
[----:B---3--:R-:W-:Y:S09]  /*14930*/  FADD.FTZ R123, R84, R123 ;  /* 0x0000007b547b7221 */ /* 0x008ff20000010000 */
[----:B------:R-:W3:Y:S01]  /*14940*/  MUFU.EX2 R75, R75 ;  /* 0x0000004b004b7308 */ /* 0x000ee20000000800 */
[C---:B--2---:R-:W-:Y:S01]  /*14950*/  F2FP.PACK_AB R51, R77.reuse, R84 ;  /* 0x000000544d33723e */ /* 0x044fe200000000ff */
[----:B------:R-:W-:Y:S08]  /*14960*/  FADD.FTZ R123, R77, R123 ;  /* 0x0000007b4d7b7221 */ /* 0x000ff00000010000 */
[----:B------:R-:W-:Y:S01]  /*14970*/  MUFU.EX2 R80, R80 ;  /* 0x0000005000507308 */ /* 0x000fe20000000800 */
[C---:B------:R-:W-:Y:S08]  /*14980*/  HMMA.16816.F32 R8, R48.reuse, R56, R8 ;  /* 0x000000383008723c */ /* 0x040ff00000001808 */
[-C--:B------:R-:W-:Y:S01]  /*14990*/  HMMA.16816.F32 R12, R48, R58.reuse, R12 ;  /* 0x0000003a300c723c */ /* 0x080fe2000000180c */
[----:B------:R-:W2:Y:S07]  /*149a0*/  MUFU.EX2 R74, R74 ;  /* 0x0000004a004a7308 */ /* 0x000eae0000000800 */
[C---:B------:R-:W-:Y:S01]  /*149b0*/  HMMA.16816.F32 R16, R44.reuse, R58, R16 ;  /* 0x0000003a2c10723c */ /* 0x040fe20000001810 */
[----:B------:R-:W4:Y:S02]  /*149c0*/  LDSM.16.MT88.4 R56, [R191+0x5000] ;  /* 0x00500000bf38783b */ /* 0x000f240000004200 */
[----:B------:R-:W-:Y:S05]  /*149d0*/  MUFU.EX2 R72, R72 ;  /* 0x0000004800487308 */ /* 0x000fea0000000800 */
[-C--:B-1----:R-:W-:Y:S05]  /*149e0*/  HMMA.16816.F32 R20, R44, R60.reuse, R20 ;  /* 0x0000003c2c14723c */ /* 0x082fea0000001814 */
[----:B------:R-:W1:Y:S03]  /*149f0*/  MUFU.EX2 R71, R71 ;  /* 0x0000004700477308 */ /* 0x000e660000000800 */
[C---:B------:R-:W-:Y:S07]  /*14a00*/  HMMA.16816.F32 R24, R48.reuse, R60, R24 ;  /* 0x0000003c3018723c */ /* 0x040fee0000001818 */
[----:B------:R-:W4:Y:S01]  /*14a10*/  MUFU.EX2 R70, R70 ;  /* 0x0000004600467308 */ /* 0x000f220000000800 */
[-C--:B------:R-:W-:Y:S08]  /*14a20*/  HMMA.16816.F32 R28, R48, R62.reuse, R28 ;  /* 0x0000003e301c723c */ /* 0x080ff0000000181c */
[----:B------:R-:W-:Y:S01]  /*14a30*/  HMMA.16816.F32 R32, R44, R62, R32 ;  /* 0x0000003e2c20723c */ /* 0x000fe20000001820 */
[----:B------:R-:W5:Y:S01]  /*14a40*/  MUFU.EX2 R69, R69 ;  /* 0x0000004500457308 */ /* 0x000f620000000800 */
[----:B------:R-:W5:Y:S05]  /*14a50*/  LDSM.16.MT88.4 R60, [R192+0x5400] ;  /* 0x00540000c03c783b */ /* 0x000f6a0000004200 */
[----:B---3--:R-:W-:Y:S01]  /*14a60*/  F2FP.PACK_AB R44, R75, R82 ;  /* 0x000000524b2c723e */ /* 0x008fe200000000ff */
[----:B------:R-:W-:Y:S01]  /*14a70*/  FADD.FTZ R82, R82, R108 ;  /* 0x0000006c52527221 */ /* 0x000fe20000010000 */
[----:B--2---:R-:W-:Y:S02]  /*14a80*/  F2FP.PACK_AB R45, R74, R80 ;  /* 0x000000504a2d723e */ /* 0x004fe400000000ff */
[----:B------:R-:W-:Y:S01]  /*14a90*/  MUFU.EX2 R78, R78 ;  /* 0x0000004e004e7308 */ /* 0x000fe20000000800 */
[----:B-1----:R-:W-:Y:S01]  /*14aa0*/  F2FP.PACK_AB R46, R71, R72 ;  /* 0x00000048472e723e */ /* 0x002fe200000000ff */
[----:B------:R-:W-:Y:S02]  /*14ab0*/  FADD.FTZ R80, R80, R106 ;  /* 0x0000006a50507221 */ /* 0x000fe40000010000 */
[----:B------:R-:W-:Y:S02]  /*14ac0*/  FADD.FTZ R82, R75, R82 ;  /* 0x000000524b527221 */ /* 0x000fe40000010000 */
[----:B------:R-:W-:Y:S02]  /*14ad0*/  FADD.FTZ R80, R74, R80 ;  /* 0x000000504a507221 */ /* 0x000fe40000010000 */
[----:B------:R-:W-:Y:S02]  /*14ae0*/  FADD.FTZ R82, R72, R82 ;  /* 0x0000005248527221 */ /* 0x000fe40000010000 */
[----:B------:R-:W1:Y:S01]  /*14af0*/  MUFU.EX2 R68, R68 ;  /* 0x0000004400447308 */ /* 0x000e620000000800 */
[----:B----4-:R-:W-:Y:S02]  /*14b00*/  FADD.FTZ R80, R70, R80 ;  /* 0x0000005046507221 */ /* 0x010fe40000010000 */
[----:B------:R-:W-:Y:S01]  /*14b10*/  FADD.FTZ R82, R71, R82 ;  /* 0x0000005247527221 */ /* 0x000fe20000010000 */
[C---:B-----5:R-:W-:Y:S01]  /*14b20*/  F2FP.PACK_AB R47, R69.reuse, R70 ;  /* 0x00000046452f723e */ /* 0x060fe200000000ff */
[----:B------:R-:W-:Y:S05]  /*14b30*/  FADD.FTZ R80, R69, R80 ;  /* 0x0000005045507221 */ /* 0x000fea0000010000 */
[----:B------:R-:W-:Y:S01]  /*14b40*/  MUFU.EX2 R67, R67 ;  /* 0x0000004300437308 */ /* 0x000fe20000000800 */
[-C--:B------:R-:W-:Y:S09]  /*14b50*/  HMMA.16816.F32 R4, R44, R52.reuse, R4 ;  /* 0x000000342c04723c */ /* 0x080ff20000001804 */
[----:B------:R-:W2:Y:S03]  /*14b60*/  MUFU.EX2 R66, R66 ;  /* 0x0000004200427308 */ /* 0x000ea60000000800 */
[----:B-1----:R-:W-:Y:S07]  /*14b70*/  F2FP.PACK_AB R48, R68, R78 ;  /* 0x0000004e4430723e */ /* 0x002fee00000000ff */
[----:B------:R-:W1:Y:S10]  /*14b80*/  MUFU.EX2 R73, R73 ;  /* 0x0000004900497308 */ /* 0x000e740000000800 */
[----:B------:R-:W3:Y:S01]  /*14b90*/  MUFU.EX2 R65, R65 ;  /* 0x0000004100417308 */ /* 0x000ee20000000800 */
[----:B--2---:R-:W-:Y:S09]  /*14ba0*/  F2FP.PACK_AB R50, R66, R67 ;  /* 0x000000434232723e */ /* 0x004ff200000000ff */
        /* <DEDUP_REMOVED lines=9> */
[----:B------:R-:W-:Y:S08]  /*14c40*/  FADD.FTZ R123, R76, R123 ;  /* 0x0000007b4c7b7221 */ /* 0x000ff00000010000 */
[----:B------:R-:W1:Y:S01]  /*14c50*/  MUFU.EX2 R110, R110 ;  /* 0x0000006e006e7308 */ /* 0x000e620000000800 */
[C---:B------:R-:W-:Y:S01]  /*14c60*/  HMMA.16816.F32 R8, R48.reuse, R52, R8 ;  /* 0x000000343008723c */ /* 0x040fe20000001808 */
[----:B---3--:R-:W-:Y:S07]  /*14c70*/  FADD.FTZ R82, R89, R82 ;  /* 0x0000005259527221 */ /* 0x008fee0000010000 */
[-C--:B------:R-:W-:Y:S01]  /*14c80*/  HMMA.16816.F32 R12, R48, R54.reuse, R12 ;  /* 0x00000036300c723c */ /* 0x080fe2000000180c */
[----:B------:R-:W3:Y:S03]  /*14c90*/  MUFU.EX2 R119, R119 ;  /* 0x0000007700777308 */ /* 0x000ee60000000800 */
[----:B--2---:R-:W-:Y:S04]  /*14ca0*/  FADD.FTZ R82, R97, R82 ;  /* 0x0000005261527221 */ /* 0x004fe80000010000 */
[C---:B------:R-:W-:Y:S01]  /*14cb0*/  HMMA.16816.F32 R16, R44.reuse, R54, R16 ;  /* 0x000000362c10723c */ /* 0x040fe20000001810 */
[----:B------:R-:W2:Y:S02]  /*14cc0*/  LDSM.16.MT88.4 R52, [R191+0x5400] ;  /* 0x00540000bf34783b */ /* 0x000ea40000004200 */
[----:B------:R-:W4:Y:S01]  /*14cd0*/  MUFU.EX2 R125, R125 ;  /* 0x0000007d007d7308 */ /* 0x000f220000000800 */
[----:B-1----:R-:W-:Y:S04]  /*14ce0*/  FADD.FTZ R80, R110, R80 ;  /* 0x000000506e507221 */ /* 0x002fe80000010000 */
[-C--:B------:R-:W-:Y:S05]  /*14cf0*/  HMMA.16816.F32 R20, R44, R56.reuse, R20 ;  /* 0x000000382c14723c */ /* 0x080fea0000001814 */
[----:B------:R-:W1:Y:S03]  /*14d00*/  MUFU.EX2 R140, R140 ;  /* 0x0000008c008c7308 */ /* 0x000e660000000800 */
        /* <DEDUP_REMOVED lines=13> */
[----:B---3--:R-:W-:Y:S08]  /*14de0*/  FADD.FTZ R80, R141, R80 ;  /* 0x000000508d507221 */ /* 0x008ff00000010000 */
[----:B------:R-:W1:Y:S01]  /*14df0*/  MUFU.EX2 R144, R144 ;  /* 0x0000009000907308 */ /* 0x000e620000000800 */
[C---:B----4-:R-:W-:Y:S01]  /*14e00*/  F2FP.PACK_AB R47, R142.reuse, R141 ;  /* 0x0000008d8e2f723e */ /* 0x050fe200000000ff */
[----:B------:R-:W-:Y:S08]  /*14e10*/  FADD.FTZ R80, R142, R80 ;  /* 0x000000508e507221 */ /* 0x000ff00000010000 */
[----:B------:R-:W-:Y:S01]  /*14e20*/  MUFU.EX2 R145, R145 ;  /* 0x0000009100917308 */ /* 0x000fe20000000800 */
[-C--:B------:R-:W-:Y:S09]  /*14e30*/  HMMA.16816.F32 R4, R44, R60.reuse, R4 ;  /* 0x0000003c2c04723c */ /* 0x080ff20000001804 */
[----:B------:R-:W3:Y:S03]  /*14e40*/  MUFU.EX2 R146, R146 ;  /* 0x0000009200927308 */ /* 0x000ee60000000800 */
[----:B-1----:R-:W-:Y:S07]  /*14e50*/  F2FP.PACK_AB R48, R144, R143 ;  /* 0x0000008f9030723e */ /* 0x002fee00000000ff */
[----:B------:R-:W1:Y:S10]  /*14e60*/  MUFU.EX2 R147, R147 ;  /* 0x0000009300937308 */ /* 0x000e740000000800 */
[----:B------:R-:W4:Y:S01]  /*14e70*/  MUFU.EX2 R164, R164 ;  /* 0x000000a400a47308 */ /* 0x000f220000000800 */
[----:B---3--:R-:W-:Y:S09]  /*14e80*/  F2FP.PACK_AB R50, R146, R145 ;  /* 0x000000919232723e */ /* 0x008ff200000000ff */
[----:B------:R-:W3:Y:S01]  /*14e90*/  MUFU.EX2 R165, R165 ;  /* 0x000000a500a57308 */ /* 0x000ee20000000800 */
[----:B-1----:R-:W-:Y:S09]  /*14ea0*/  FADD.FTZ R123, R147, R123 ;  /* 0x0000007b937b7221 */ /* 0x002ff20000010000 */
[----:B------:R-:W1:Y:S01]  /*14eb0*/  MUFU.EX2 R166, R166 ;  /* 0x000000a600a67308 */ /* 0x000e620000000800 */
[C---:B----4-:R-:W-:Y:S01]  /*14ec0*/  F2FP.PACK_AB R49, R164.reuse, R147 ;  /* 0x00000093a431723e */ /* 0x050fe200000000ff */
[----:B------:R-:W-:Y:S02]  /*14ed0*/  FADD.FTZ R123, R164, R123 ;  /* 0x0000007ba47b7221 */ /* 0x000fe40000010000 */
[----:B------:R-:W-:Y:S06]  /*14ee0*/  IMAD.MOV.U32 R164, RZ, RZ, R0 ;  /* 0x000000ffffa47224 */ /* 0x000fec00078e0000 */
[----:B------:R-:W4:Y:S01]  /*14ef0*/  MUFU.EX2 R167, R167 ;  /* 0x000000a700a77308 */ /* 0x000f220000000800 */
[----:B---3--:R-:W-:Y:S09]  /*14f00*/  FADD.FTZ R123, R165, R123 ;  /* 0x0000007ba57b7221 */ /* 0x008ff20000010000 */
[----:B------:R-:W3:Y:S01]  /*14f10*/  MUFU.EX2 R240, R240 ;  /* 0x000000f000f07308 */ /* 0x000ee20000000800 */
[C---:B-1----:R-:W-:Y:S01]  /*14f20*/  F2FP.PACK_AB R51, R166.reuse, R165 ;  /* 0x000000a5a633723e */ /* 0x042fe200000000ff */
[----:B------:R-:W-:Y:S02]  /*14f30*/  FADD.FTZ R123, R166, R123 ;  /* 0x0000007ba67b7221 */ /* 0x000fe40000010000 */
[----:B------:R-:W-:Y:S02]  /*14f40*/  IMAD.MOV.U32 R166, RZ, RZ, R3 ;  /* 0x000000ffffa67224 */ /* 0x000fe400078e0003 */
[----:B------:R-:W-:Y:S04]  /*14f50*/  IMAD.MOV.U32 R165, RZ, RZ, R2 ;  /* 0x000000ffffa57224 */ /* 0x000fe800078e0002 */
[----:B------:R-:W1:Y:S01]  /*14f60*/  MUFU.EX2 R242, R242 ;  /* 0x000000f200f27308 */ /* 0x000e620000000800 */
[C---:B------:R-:W-:Y:S01]  /*14f70*/  HMMA.16816.F32 R8, R48.reuse, R60, R8 ;  /* 0x0000003c3008723c */ /* 0x040fe20000001808 */
[----:B----4-:R-:W-:Y:S06]  /*14f80*/  FADD.FTZ R82, R167, R82 ;  /* 0x00000052a7527221 */ /* 0x010fec0000010000 */
[--C-:B------:R-:W-:Y:S01]  /*14f90*/  FFMA.FTZ R60, R227, c[0x0][0x23c], -R221.reuse ;  /* 0x00008f00e33c7a23 */ /* 0x100fe200000108dd */
[-C--:B------:R-:W-:Y:S01]  /*14fa0*/  HMMA.16816.F32 R12, R48, R62.reuse, R12 ;  /* 0x0000003e300c723c */ /* 0x080fe2000000180c */
[----:B------:R-:W4:Y:S03]  /*14fb0*/  MUFU.EX2 R244, R244 ;  /* 0x000000f400f47308 */ /* 0x000f260000000800 */
[----:B------:R-:W-:Y:S01]  /*14fc0*/  FFMA.FTZ R221, R226, c[0x0][0x23c], -R221 ;  /* 0x00008f00e2dd7a23 */ /* 0x000fe200000108dd */
[C---:B---3--:R-:W-:Y:S01]  /*14fd0*/  F2FP.PACK_AB R40, R240.reuse, R167 ;  /* 0x000000a7f028723e */ /* 0x048fe200000000ff */
[----:B------:R-:W-:Y:S02]  /*14fe0*/  FADD.FTZ R82, R240, R82 ;  /* 0x00000052f0527221 */ /* 0x000fe40000010000 */
[C---:B------:R-:W-:Y:S01]  /*14ff0*/  HMMA.16816.F32 R16, R44.reuse, R62, R16 ;  /* 0x0000003e2c10723c */ /* 0x040fe20000001810 */
[----:B------:R-:W-:Y:S02]  /*15000*/  IMAD.MOV.U32 R167, RZ, RZ, R36 ;  /* 0x000000ffffa77224 */ /* 0x000fe400078e0024 */
[----:B------:R-:W3:Y:S01]  /*15010*/  MUFU.EX2 R245, R245 ;  /* 0x000000f500f57308 */ /* 0x000ee20000000800 */
[----:B-1----:R-:W-:Y:S04]  /*15020*/  FADD.FTZ R80, R242, R80 ;  /* 0x00000050f2507221 */ /* 0x002fe80000010000 */
[-C--:B--2---:R-:W-:Y:S05]  /*15030*/  HMMA.16816.F32 R20, R44, R52.reuse, R20 ;  /* 0x000000342c14723c */ /* 0x084fea0000001814 */
[----:B------:R-:W1:Y:S03]  /*15040*/  MUFU.EX2 R249, R249 ;  /* 0x000000f900f97308 */ /* 0x000e660000000800 */
[C---:B------:R-:W-:Y:S01]  /*15050*/  HMMA.16816.F32 R24, R48.reuse, R52, R24 ;  /* 0x000000343018723c */ /* 0x040fe20000001818 */
[C---:B----4-:R-:W-:Y:S03]  /*15060*/  F2FP.PACK_AB R41, R244.reuse, R242 ;  /* 0x000000f2f429723e */ /* 0x050fe600000000ff */
[----:B------:R-:W-:Y:S03]  /*15070*/  FADD.FTZ R80, R244, R80 ;  /* 0x00000050f4507221 */ /* 0x000fe60000010000 */
[----:B------:R-:W2:Y:S01]  /*15080*/  MUFU.EX2 R250, R250 ;  /* 0x000000fa00fa7308 */ /* 0x000ea20000000800 */
[-C--:B------:R-:W-:Y:S01]  /*15090*/  HMMA.16816.F32 R28, R48, R54.reuse, R28 ;  /* 0x00000036301c723c */ /* 0x080fe2000000181c */
[----:B------:R-:W4:Y:S03]  /*150a0*/  LDSM.16.MT88.4 R48, [R191+0x5800] ;  /* 0x00580000bf30783b */ /* 0x000f260000004200 */
[----:B------:R-:W-:Y:S02]  /*150b0*/  FADD.FTZ R52, R126, R179 ;  /* 0x000000b37e347221 */ /* 0x000fe40000010000 */
[----:B---3--:R-:W-:Y:S02]  /*150c0*/  FADD.FTZ R82, R245, R82 ;  /* 0x00000052f5527221 */ /* 0x008fe40000010000 */
[----:B------:R-:W-:Y:S01]  /*150d0*/  FADD.FTZ R52, R43, R52 ;  /* 0x000000342b347221 */ /* 0x000fe20000010000 */
[----:B------:R-:W3:Y:S01]  /*150e0*/  MUFU.EX2 R251, R251 ;  /* 0x000000fb00fb7308 */ /* 0x000ee20000000800 */
[----:B------:R-:W-:Y:S02]  /*150f0*/  HMMA.16816.F32 R32, R44, R54, R32 ;  /* 0x000000362c20723c */ /* 0x000fe40000001820 */
[----:B------:R-:W-:Y:S01]  /*15100*/  FADD.FTZ R52, R118, R52 ;  /* 0x0000003476347221 */ /* 0x000fe20000010000 */
[C---:B-1----:R-:W-:Y:S01]  /*15110*/  F2FP.PACK_AB R42, R249.reuse, R245 ;  /* 0x000000f5f92a723e */ /* 0x042fe200000000ff */
[----:B------:R-:W-:Y:S02]  /*15120*/  FADD.FTZ R82, R249, R82 ;  /* 0x00000052f9527221 */ /* 0x000fe40000010000 */
[----:B------:R-:W-:Y:S03]  /*15130*/  FADD.FTZ R52, R114, R52 ;  /* 0x0000003472347221 */ /* 0x000fe60000010000 */
[----:B------:R-:W-:Y:S03]  /*15140*/  MUFU.EX2 R248, R248 ;  /* 0x000000f800f87308 */ /* 0x000fe60000000800 */
[----:B------:R-:W-:Y:S02]  /*15150*/  FADD.FTZ R52, R113, R52 ;  /* 0x0000003471347221 */ /* 0x000fe40000010000 */
[----:B--2---:R-:W-:Y:S02]  /*15160*/  FADD.FTZ R80, R250, R80 ;  /* 0x00000050fa507221 */ /* 0x004fe40000010000 */
[----:B------:R-:W-:Y:S03]  /*15170*/  FADD.FTZ R52, R105, R52 ;  /* 0x0000003469347221 */ /* 0x000fe60000010000 */
[----:B------:R-:W1:Y:S01]  /*15180*/  MUFU.EX2 R247, R247 ;  /* 0x000000f700f77308 */ /* 0x000e620000000800 */
[----:B------:R-:W-:Y:S01]  /*15190*/  FADD.FTZ R104, R104, R52 ;  /* 0x0000003468687221 */ /* 0x000fe20000010000 */
[----:B---3--:R-:W-:Y:S03]  /*151a0*/  F2FP.PACK_AB R43, R251, R250 ;  /* 0x000000fafb2b723e */ /* 0x008fe600000000ff */
[----:B------:R-:W-:Y:S02]  /*151b0*/  FADD.FTZ R104, R99, R104 ;  /* 0x0000006863687221 */ /* 0x000fe40000010000 */
[----:B------:R-:W-:Y:S02]  /*151c0*/  FADD.FTZ R80, R251, R80 ;  /* 0x00000050fb507221 */ /* 0x000fe40000010000 */
[----:B------:R-:W-:Y:S01]  /*151d0*/  FADD.FTZ R104, R92, R104 ;  /* 0x000000685c687221 */ /* 0x000fe20000010000 */
[----:B------:R-:W-:Y:S01]  /*151e0*/  MUFU.EX2 R246, R246 ;  /* 0x000000f600f67308 */ /* 0x000fe20000000800 */
[-C--:B-----5:R-:W-:Y:S02]  /*151f0*/  HMMA.16816.F32 R4, R40, R56.reuse, R4 ;  /* 0x000000382804723c */ /* 0x0a0fe40000001804 */
[----:B------:R-:W-:Y:S04]  /*15200*/  FADD.FTZ R104, R87, R104 ;  /* 0x0000006857687221 */ /* 0x000fe80000010000 */
[----:B------:R-:W-:Y:S03]  /*15210*/  FADD.FTZ R104, R86, R104 ;  /* 0x0000006856687221 */ /* 0x000fe60000010000 */
[----:B------:R-:W2:Y:S03]  /*15220*/  MUFU.EX2 R243, R243 ;  /* 0x000000f300f37308 */ /* 0x000ea60000000800 */
[----:B------:R-:W-:Y:S01]  /*15230*/  FADD.FTZ R104, R79, R104 ;  /* 0x000000684f687221 */ /* 0x000fe20000010000 */
[----:B-1----:R-:W-:Y:S03]  /*15240*/  F2FP.PACK_AB R44, R247, R248 ;  /* 0x000000f8f72c723e */ /* 0x002fe600000000ff */
[----:B------:R-:W-:Y:S03]  /*15250*/  FADD.FTZ R78, R78, R104 ;  /* 0x000000684e4e7221 */ /* 0x000fe60000010000 */
[----:B------:R-:W1:Y:S01]  /*15260*/  MUFU.EX2 R241, R241 ;  /* 0x000000f100f17308 */ /* 0x000e620000000800 */
[----:B------:R-:W-:Y:S04]  /*15270*/  FADD.FTZ R78, R68, R78 ;  /* 0x0000004e444e7221 */ /* 0x000fe80000010000 */
[----:B------:R-:W-:Y:S04]  /*15280*/  FADD.FTZ R78, R67, R78 ;  /* 0x0000004e434e7221 */ /* 0x000fe80000010000 */
[----:B------:R-:W-:Y:S01]  /*15290*/  FADD.FTZ R78, R66, R78 ;  /* 0x0000004e424e7221 */ /* 0x000fe20000010000 */
[----:B------:R-:W3:Y:S03]  /*152a0*/  MUFU.EX2 R239, R239 ;  /* 0x000000ef00ef7308 */ /* 0x000ee60000000800 */
[----:B------:R-:W-:Y:S01]  /*152b0*/  FADD.FTZ R78, R143, R78 ;  /* 0x0000004e8f4e7221 */ /* 0x000fe20000010000 */
[----:B--2---:R-:W-:Y:S03]  /*152c0*/  F2FP.PACK_AB R46, R243, R246 ;  /* 0x000000f6f32e723e */ /* 0x004fe600000000ff */
[----:B------:R-:W-:Y:S03]  /*152d0*/  FADD.FTZ R78, R144, R78 ;  /* 0x0000004e904e7221 */ /* 0x000fe60000010000 */
[----:B------:R-:W2:Y:S01]  /*152e0*/  MUFU.EX2 R238, R238 ;  /* 0x000000ee00ee7308 */ /* 0x000ea20000000800 */
[----:B------:R-:W-:Y:S02]  /*152f0*/  FADD.FTZ R78, R145, R78 ;  /* 0x0000004e914e7221 */ /* 0x000fe40000010000 */
[----:B-1----:R-:W-:Y:S02]  /*15300*/  FADD.FTZ R123, R241, R123 ;  /* 0x0000007bf17b7221 */ /* 0x002fe40000010000 */
[----:B------:R-:W-:Y:S05]  /*15310*/  FADD.FTZ R78, R146, R78 ;  /* 0x0000004e924e7221 */ /* 0x000fea0000010000 */
[----:B------:R-:W1:Y:S01]  /*15320*/  MUFU.EX2 R237, R237 ;  /* 0x000000ed00ed7308 */ /* 0x000e620000000800 */
[----:B------:R-:W-:Y:S01]  /*15330*/  FADD.FTZ R78, R248, R78 ;  /* 0x0000004ef84e7221 */ /* 0x000fe20000010000 */
[----:B---3--:R-:W-:Y:S03]  /*15340*/  F2FP.PACK_AB R45, R239, R241 ;  /* 0x000000f1ef2d723e */ /* 0x008fe600000000ff */
[----:B------:R-:W-:Y:S02]  /*15350*/  FADD.FTZ R78, R247, R78 ;  /* 0x0000004ef74e7221 */ /* 0x000fe40000010000 */
[----:B------:R-:W-:Y:S02]  /*15360*/  FADD.FTZ R123, R239, R123 ;  /* 0x0000007bef7b7221 */ /* 0x000fe40000010000 */
[----:B------:R-:W-:Y:S01]  /*15370*/  FADD.FTZ R78, R246, R78 ;  /* 0x0000004ef64e7221 */ /* 0x000fe20000010000 */
[----:B------:R-:W3:Y:S03]  /*15380*/  MUFU.EX2 R236, R236 ;  /* 0x000000ec00ec7308 */ /* 0x000ee60000000800 */
[----:B------:R-:W-:Y:S02]  /*15390*/  FADD.FTZ R78, R243, R78 ;  /* 0x0000004ef34e7221 */ /* 0x000fe40000010000 */
[----:B--2---:R-:W-:Y:S05]  /*153a0*/  FADD.FTZ R123, R238, R123 ;  /* 0x0000007bee7b7221 */ /* 0x004fea0000010000 */
        /* <DEDUP_REMOVED lines=8> */
[C---:B--2---:R-:W-:Y:S01]  /*15430*/  F2FP.PACK_AB R132, R235.reuse, R236 ;  /* 0x000000eceb84723e */ /* 0x044fe200000000ff */
[----:B------:R-:W-:Y:S03]  /*15440*/  FADD.FTZ R82, R235, R82 ;  /* 0x00000052eb527221 */ /* 0x000fe60000010000 */
[C---:B------:R-:W-:Y:S03]  /*15450*/  HMMA.16816.F32 R16, R40.reuse, R58, R16 ;  /* 0x0000003a2810723c */ /* 0x040fe60000001810 */
[----:B------:R-:W2:Y:S01]  /*15460*/  MUFU.EX2 R232, R232 ;  /* 0x000000e800e87308 */ /* 0x000ea20000000800 */
[----:B-1----:R-:W-:Y:S04]  /*15470*/  FADD.FTZ R80, R234, R80 ;  /* 0x00000050ea507221 */ /* 0x002fe80000010000 */
[-C--:B----4-:R-:W-:Y:S05]  /*15480*/  HMMA.16816.F32 R20, R40, R48.reuse, R20 ;  /* 0x000000302814723c */ /* 0x090fea0000001814 */
[----:B------:R-:W1:Y:S03]  /*15490*/  MUFU.EX2 R230, R230 ;  /* 0x000000e600e67308 */ /* 0x000e660000000800 */
[C---:B------:R-:W-:Y:S01]  /*154a0*/  HMMA.16816.F32 R24, R44.reuse, R48, R24 ;  /* 0x000000302c18723c */ /* 0x040fe20000001818 */
[C---:B---3--:R-:W-:Y:S03]  /*154b0*/  F2FP.PACK_AB R133, R233.reuse, R234 ;  /* 0x000000eae985723e */ /* 0x048fe600000000ff */
[----:B------:R-:W-:Y:S03]  /*154c0*/  FADD.FTZ R80, R233, R80 ;  /* 0x00000050e9507221 */ /* 0x000fe60000010000 */
[----:B------:R-:W3:Y:S01]  /*154d0*/  MUFU.EX2 R60, R60 ;  /* 0x0000003c003c7308 */ /* 0x000ee20000000800 */
[-C--:B------:R-:W-:Y:S01]  /*154e0*/  HMMA.16816.F32 R28, R44, R50.reuse, R28 ;  /* 0x000000322c1c723c */ /* 0x080fe2000000181c */
[----:B--2---:R-:W-:Y:S07]  /*154f0*/  FADD.FTZ R82, R232, R82 ;  /* 0x00000052e8527221 */ /* 0x004fee0000010000 */
[----:B------:R-:W-:Y:S01]  /*15500*/  HMMA.16816.F32 R32, R40, R50, R32 ;  /* 0x000000322820723c */ /* 0x000fe20000001820 */
[----:B------:R-:W2:Y:S01]  /*15510*/  MUFU.EX2 R221, R221 ;  /* 0x000000dd00dd7308 */ /* 0x000ea20000000800 */
[----:B------:R-:W4:Y:S02]  /*15520*/  LDSM.16.MT88.4 R40, [R191+0x5c00] ;  /* 0x005c0000bf28783b */ /* 0x000f240000004200 */
        /* <DEDUP_REMOVED lines=8> */
[-C--:B------:R-:W-:Y:S01]  /*155b0*/  HMMA.16816.F32 R160, R132, R148.reuse, R4 ;  /* 0x0000009484a0723c */ /* 0x080fe20000001804 */
[----:B-1----:R-:W-:Y:S08]  /*155c0*/  FADD.FTZ R78, R37, R78 ;  /* 0x0000004e254e7221 */ /* 0x002ff00000010000 */
[----:B------:R-:W1:Y:S03]  /*155d0*/  MUFU.EX2 R229, R229 ;  /* 0x000000e500e57308 */ /* 0x000e660000000800 */
        /* <DEDUP_REMOVED lines=8> */
[----:B---3--:R-:W-:Y:S09]  /*15660*/  FADD.FTZ R123, R183, R123 ;  /* 0x0000007bb77b7221 */ /* 0x008ff20000010000 */
[----:B------:R-:W3:Y:S01]  /*15670*/  MUFU.EX2 R228, R228 ;  /* 0x000000e400e47308 */ /* 0x000ee20000000800 */
[C---:B--2---:R-:W-:Y:S01]  /*15680*/  F2FP.PACK_AB R137, R182.reuse, R183 ;  /* 0x000000b7b689723e */ /* 0x044fe200000000ff */
[----:B------:R-:W-:Y:S04]  /*15690*/  FADD.FTZ R123, R182, R123 ;  /* 0x0000007bb67b7221 */ /* 0x000fe80000010000 */
[----:B-1----:R-:W-:Y:S01]  /*156a0*/  FADD.FTZ R123, R181, R123 ;  /* 0x0000007bb57b7221 */ /* 0x002fe20000010000 */
[C---:B---3--:R-:W-:Y:S03]  /*156b0*/  F2FP.PACK_AB R139, R228.reuse, R181 ;  /* 0x000000b5e48b723e */ /* 0x048fe600000000ff */
        /* <DEDUP_REMOVED lines=9> */
.L_x_969:
        /* <DEDUP_REMOVED lines=192> */
[----:B------:R-:W1:Y:S01]  /*16350*/  LDS.128 R196, [R198+0x1800] ;  /* 0x00180000c6c47984 */ /* 0x000e620000000c00 */
[----:B------:R-:W-:Y:S05]  /*16360*/  @P0 BRA `(.L_x_974) ;  /* 0x000002c000000947 */ /* 0x000fea0003800000 */
[----:B------:R-:W5:Y:S01]  /*16370*/  S2R R2, SR_TID.X ;  /* 0x0000000000027919 */ /* 0x000f620000002100 */
[----:B------:R-:W-:-:S04]  /*16380*/  SHF.R.S32.HI R3, RZ, 0x1f, R9 ;  /* 0x0000001fff037819 */ /* 0x000fc80000011409 */
[----:B------:R-:W-:-:S04]  /*16390*/  LEA.HI R3, R3, R9, RZ, 0x2 ;  /* 0x0000000903037211 */ /* 0x000fc800078f10ff */
[----:B------:R-:W-:Y:S02]  /*163a0*/  LOP3.LUT R3, R3, 0xffffffc, RZ, 0xc0, !PT ;  /* 0x0ffffffc03037812 */ /* 0x000fe400078ec0ff */
[----:B-----5:R-:W-:-:S04]  /*163b0*/  SHF.R.S32.HI R0, RZ, 0x1f, R2 ;  /* 0x0000001fff007819 */ /* 0x020fc80000011402 */
[----:B------:R-:W-:-:S04]  /*163c0*/  LEA.HI R0, R0, R2, RZ, 0x5 ;  /* 0x0000000200007211 */ /* 0x000fc800078f28ff */
[----:B------:R-:W-:-:S05]  /*163d0*/  LOP3.LUT R0, R0, 0xffffffe0, RZ, 0xc0, !PT ;  /* 0xffffffe000007812 */ /* 0x000fca00078ec0ff */
[----:B------:R-:W-:-:S05]  /*163e0*/  IMAD.IADD R0, R2, 0x1, -R0 ;  /* 0x0000000102007824 */ /* 0x000fca00078e0a00 */
[----:B------:R-:W-:-:S04]  /*163f0*/  SHF.R.S32.HI R2, RZ, 0x1f, R0 ;  /* 0x0000001fff027819 */ /* 0x000fc80000011400 */
[----:B------:R-:W-:Y:S01]  /*16400*/  LEA.HI R2, R2, R0, RZ, 0x2 ;  /* 0x0000000002027211 */ /* 0x000fe200078f10ff */
[----:B------:R-:W-:-:S03]  /*16410*/  IMAD.IADD R0, R9, 0x1, -R3 ;  /* 0x0000000109007824 */ /* 0x000fc600078e0a03 */
[----:B------:R-:W-:-:S05]  /*16420*/  SHF.R.S32.HI R2, RZ, 0x2, R2 ;  /* 0x00000002ff027819 */ /* 0x000fca0000011402 */
        /* <DEDUP_REMOVED lines=32> */
.L_x_974:
[----:B------:R-:W-:Y:S05]  /*16630*/  BSYNC B0 ;  /* 0x0000000000007941 */ /* 0x000fea0003800000 */
.L_x_973:
        /* <DEDUP_REMOVED lines=33> */
.L_x_976:
[----:B------:R-:W-:Y:S05]  /*16850*/  BSYNC B0 ;  /* 0x0000000000007941 */ /* 0x000fea0003800000 */
.L_x_975:
        /* <DEDUP_REMOVED lines=15> */
.L_x_978:
[----:B------:R-:W-:Y:S05]  /*16950*/  BSYNC B0 ;  /* 0x0000000000007941 */ /* 0x000fea0003800000 */
.L_x_977:
        /* <DEDUP_REMOVED lines=15> */
.L_x_980:
[----:B------:R-:W-:Y:S05]  /*16a50*/  BSYNC B0 ;  /* 0x0000000000007941 */ /* 0x000fea0003800000 */
.L_x_979:
        /* <DEDUP_REMOVED lines=15> */
.L_x_981:
        /* <DEDUP_REMOVED lines=11> */
.L_x_1146:


//--------------------- .text._ZN5flash16flash_fwd_kernelI23Flash_fwd_kernel_traitsILi32ELi128ELi128ELi4ELb0ELb0EN7cutlass6half_tE19Flash_kernel_traitsILi32ELi128ELi128ELi4ES3_EELb1ELb0ELb1ELb1ELb0ELb0ELb0ELb1EEEvNS_16Flash_fwd_paramsE --------------------------
	.section	.text._ZN5flash16flash_fwd_kernelI23Flash_fwd_kernel_traitsILi32ELi128ELi128ELi4ELb0ELb0EN7cutlass6half_tE19Flash_kernel_traitsILi32ELi128ELi128ELi4ES3_EELb1ELb0ELb1ELb1ELb0ELb0ELb0ELb1EEEvNS_16Flash_fwd_paramsE,"ax",@progbits
	.sectioninfo	@"SHI_REGISTERS=255"
	.align	128
        .global         _ZN5flash16flash_fwd_kernelI23Flash_fwd_kernel_traitsILi32ELi128ELi128ELi4ELb0ELb0EN7cutlass6half_tE19Flash_kernel_traitsILi32ELi128ELi128ELi4ES3_EELb1ELb0ELb1ELb1ELb0ELb0ELb0ELb1EEEvNS_16Flash_fwd_paramsE
        .type           _ZN5flash16flash_fwd_kernelI23Flash_fwd_kernel_traitsILi32ELi128ELi128ELi4ELb0ELb0EN7cutlass6half_tE19Flash_kernel_traitsILi32ELi128ELi128ELi4ES3_EELb1ELb0ELb1ELb1ELb0ELb0ELb0ELb1EEEvNS_16Flash_fwd_paramsE,@function
        .size           _ZN5flash16flash_fwd_kernelI23Flash_fwd_kernel_traitsILi32ELi128ELi128ELi4ELb0ELb0EN7cutlass6half_tE19Flash_kernel_traitsILi32ELi128ELi128ELi4ES3_EELb1ELb0ELb1ELb1ELb0ELb0ELb0ELb1EEEvNS_16Flash_fwd_paramsE,(.L_x_1123 - _ZN5flash16flash_fwd_kernelI23Flash_fwd_kernel_traitsILi32ELi128ELi128ELi4ELb0ELb0EN7cutlass6half_tE19Flash_kernel_traitsILi32ELi128ELi128ELi4ES3_EELb1ELb0ELb1ELb1ELb0ELb0ELb0ELb1EEEvNS_16Flash_fwd_paramsE)
        .other          _ZN5flash16flash_fwd_kernelI23Flash_fwd_kernel_traitsILi32ELi128ELi128ELi4ELb0ELb0EN7cutlass6half_tE19Flash_kernel_traitsILi32ELi128ELi128ELi4ES3_EELb1ELb0ELb1ELb1ELb0ELb0ELb0ELb1EEEvNS_16Flash_fwd_paramsE,@"STO_CUDA_ENTRY STV_DEFAULT"
_ZN5flash16flash_fwd_kernelI23Flash_fwd_kernel_traitsILi32ELi128ELi128ELi4ELb0ELb0EN7cutlass6half_tE19Flash_kernel_traitsILi32ELi128ELi128ELi4ES3_EELb1ELb0ELb1ELb1ELb0ELb0ELb0ELb1EEEvNS_16Flash_fwd_paramsE:
.text._ZN5flash16flash_fwd_kernelI23Flash_fwd_kernel_traitsILi32ELi128ELi128ELi4ELb0ELb0EN7cutlass6half_tE19Flash_kernel_traitsILi32ELi128ELi128ELi4ES3_EELb1ELb0ELb1ELb1ELb0ELb0ELb0ELb1EEEvNS_16Flash_fwd_paramsE:
[----:B------:R-:W-:Y:S02]  /*0000*/  MOV R1, c[0x0][0x28] ;  /* 0x00000a0000017a02 */ /* 0x000fe40000000f00 */
[----:B------:R-:W-:Y:S01]  /*0010*/  ULDC.64 UR4, c[0x0][0x40] ;  /* 0x0000100000047ab9 */ /* 0x000fe20000000a00 */
[----:B------:R-:W-:Y:S01]  /*0020*/  BSSY B2, `(.L_x_982) ;  /* 0x0000005000027945 */ /* 0x000fe20003800000 */
[----:B------:R-:W-:Y:S01]  /*0030*/  UIADD3 UR4, UP0, UR4, 0x160, URZ ;  /* 0x0000016004047890 */ /* 0x000fe2000ff1e03f */
[----:B------:R-:W-:-:S03]  /*0040*/  IADD3 R1, R1, -0x480, RZ ;  /* 0xfffffb8001017810 */ /* 0x000fc60007ffe0ff */
[----:B------:R-:W-:-:S07]  /*0050*/  UIADD3.X UR5, URZ, UR5, URZ, UP0, !UPT ;  /* 0x000000053f057290 */ /* 0x000fce00087fe43f */
[----:B------:R-:W-:Y:S05]  /*0060*/  CALL.REL.NOINC `($_ZN5flash16flash_fwd_kernelI23Flash_fwd_kernel_traitsILi32ELi128ELi128ELi4ELb0ELb0EN7cutlass6half_tE19Flash_kernel_traitsILi32ELi128ELi128ELi4ES3_EELb1ELb0ELb1ELb1ELb0ELb0ELb0ELb1EEEvNS_16Flash_fwd_paramsE$_ZN5flash22compute_attn_1rowblockI23Flash_fwd_kernel_traitsILi32ELi128ELi128ELi4ELb0ELb0EN7cutlass6half_tE19Flash_kernel_traitsILi32ELi128ELi128ELi4ES3_EELb1ELb0ELb1ELb1ELb0ELb0ELb0ELb1ENS_16Flash_fwd_paramsEEEvRKT8_iii) ;  /* 0x0000002000007944 */ /* 0x000fea0003c00000 */
[----:B------:R-:W-:Y:S05]  /*0070*/  BSYNC B2 ;  /* 0x0000000000027941 */ /* 0x000fea0003800000 */
.L_x_982:
[----:B------:R-:W-:Y:S05]  /*0080*/  EXIT ;  /* 0x000000000000794d */ /* 0x000fea0003800000 */
        .type           $_ZN5flash16flash_fwd_kernelI23Flash_fwd_kernel_traitsILi32ELi128ELi128ELi4ELb0ELb0EN7cutlass6half_tE19Flash_kernel_traitsILi32ELi128ELi128ELi4ES3_EELb1ELb0ELb1ELb1ELb0ELb0ELb0ELb1EEEvNS_16Flash_fwd_paramsE$_ZN5flash22compute_attn_1rowblockI23Flash_fwd_kernel_traitsILi32ELi128ELi128ELi4ELb0ELb0EN7cutlass6half_tE19Flash_kernel_traitsILi32ELi128ELi128ELi4ES3_EELb1ELb0ELb1ELb1ELb0ELb0ELb0ELb1ENS_16Flash_fwd_paramsEEEvRKT8_iii,@function
        .size           $_ZN5flash16flash_fwd_kernelI23Flash_fwd_kernel_traitsILi32ELi128ELi128ELi4ELb0ELb0EN7cutlass6half_tE19Flash_kernel_traitsILi32ELi128ELi128ELi4ES3_EELb1ELb0ELb1ELb1ELb0ELb0ELb0ELb1EEEvNS_16Flash_fwd_paramsE$_ZN5flash22compute_attn_1rowblockI23Flash_fwd_kernel_traitsILi32ELi128ELi128ELi4ELb0ELb0EN7cutlass6half_tE19Flash_kernel_traitsILi32ELi128ELi128ELi4ES3_EELb1ELb0ELb1ELb1ELb0ELb0ELb0ELb1ENS_16Flash_fwd_paramsEEEvRKT8_iii,($__internal_1_$__cuda_sm70_shflsync_bfly_p - $_ZN5flash16flash_fwd_kernelI23Flash_fwd_kernel_traitsILi32ELi128ELi128ELi4ELb0ELb0EN7cutlass6half_tE19Flash_kernel_traitsILi32ELi128ELi128ELi4ES3_EELb1ELb0ELb1ELb1ELb0ELb0ELb0ELb1EEEvNS_16Flash_fwd_paramsE$_ZN5flash22compute_attn_1rowblockI23Flash_fwd_kernel_traitsILi32ELi128ELi128ELi4ELb0ELb0EN7cutlass6half_tE19Flash_kernel_traitsILi32ELi128ELi128ELi4ES3_EELb1ELb0ELb1ELb1ELb0ELb0ELb0ELb1ENS_16Flash_fwd_paramsEEEvRKT8_iii)
$_ZN5flash16flash_fwd_kernelI23Flash_fwd_kernel_traitsILi32ELi128ELi128ELi4ELb0ELb0EN7cutlass6half_tE19Flash_kernel_traitsILi32ELi128ELi128ELi4ES3_EELb1ELb0ELb1ELb1ELb0ELb0ELb0ELb1EEEvNS_16Flash_fwd_paramsE$_ZN5flash22compute_attn_1rowblockI23Flash_fwd_kernel_traitsILi32ELi128ELi128ELi4ELb0ELb0EN7cutlass6half_tE19Flash_kernel_traitsILi32ELi128ELi128ELi4ES3_EELb1ELb0ELb1ELb1ELb0ELb0ELb0ELb1ENS_16Flash_fwd_paramsEEEvRKT8_iii:
        /* <DEDUP_REMOVED lines=58> */
.L_x_984:
[----:B------:R-:W-:Y:S05]  /*0430*/  BSYNC B0 ;  /* 0x0000000000007941 */ /* 0x000fea0003800000 */
.L_x_983:
        /* <DEDUP_REMOVED lines=19> */
.L_x_986:
[----:B------:R3:W5:Y:S02]  /*0570*/  LD.E R6, [R134.64+0xb8] ;  /* 0x0000b80486067980 */ /* 0x000764000c101900 */
.L_x_987:
[----:B------:R-:W-:Y:S05]  /*0580*/  BSYNC B0 ;  /* 0x0000000000007941 */ /* 0x000fea0003800000 */
.L_x_985:
        /* <DEDUP_REMOVED lines=9> */
.L_x_989:
[----:B------:R-:W4:Y:S01]  /*0620*/  LD.E.64 R2, [R134.64+0x108] ;  /* 0x0001080486027980 */ /* 0x000f22000c101b00 */
[----:B------:R-:W-:Y:S01]  /*0630*/  BSSY B0, `(.L_x_991) ;  /* 0x0000006000007945 */ /* 0x000fe20003800000 */
[----:B------:R-:W-:Y:S01]  /*0640*/  IMAD.MOV.U32 R0, RZ, RZ, RZ ;  /* 0x000000ffff007224 */ /* 0x000fe200078e00ff */
[----:B----4-:R-:W-:-:S04]  /*0650*/  ISETP.NE.U32.AND P0, PT, R2, RZ, PT ;  /* 0x000000ff0200720c */ /* 0x010fc80003f05070 */
[----:B------:R-:W-:-:S13]  /*0660*/  ISETP.NE.AND.EX P0, PT, R3, RZ, PT, P0 ;  /* 0x000000ff0300720c */ /* 0x000fda0003f05300 */
[----:B------:R-:W-:Y:S05]  /*0670*/  @!P0 BRA `(.L_x_992) ;  /* 0x0000001000008947 */ /* 0x000fea0003800000 */
[----:B------:R4:W5:Y:S02]  /*0680*/  LD.E R0, [R134.64+0xbc] ;  /* 0x0000bc0486007980 */ /* 0x000964000c101900 */
.L_x_992:
[----:B------:R-:W-:Y:S05]  /*0690*/  BSYNC B0 ;  /* 0x0000000000007941 */ /* 0x000fea0003800000 */
.L_x_991:
[----:B-----5:R-:W-:Y:S02]  /*06a0*/  IADD3 R68, R0, R6, -R14 ;  /* 0x0000000600447210 */ /* 0x020fe40007ffe80e */
.L_x_990:
[----:B------:R-:W-:Y:S05]  /*06b0*/  BSYNC B1 ;  /* 0x0000000000017941 */ /* 0x000fea0003800000 */
.L_x_988:
[----:B------:R-:W5:Y:S01]  /*06c0*/  S2R R37, SR_CTAID.X ;  /* 0x0000000000257919 */ /* 0x000f620000002500 */
[----:B------:R-:W-:Y:S01]  /*06d0*/  MOV R28, 0x70 ;  /* 0x00000070001c7802 */ /* 0x000fe20000000f00 */
[----:B------:R-:W-:-:S03]  /*06e0*/  IMAD.MOV.U32 R3, RZ, RZ, 0x0 ;  /* 0x00000000ff037424 */ /* 0x000fc600078e00ff */
[----:B------:R-:W-:Y:S01]  /*06f0*/  MOV R2, R28 ;  /* 0x0000001c00027202 */ /* 0x000fe20000000f00 */
[----:B-----5:R-:W-:-:S05]  /*0700*/  IMAD.SHL.U32 R193, R37, 0x80, RZ ;  /* 0x0000008025c17824 */ /* 0x020fca00078e00ff */
[----:B------:R-:W-:-:S13]  /*0710*/  ISETP.GT.AND P0, PT, R192, R193, PT ;  /* 0x000000c1c000720c */ /* 0x000fda0003f04270 */
[----:B------:R-:W-:Y:S05]  /*0720*/  @!P0 RET.REL.NODEC R2 `(_ZN5flash16flash_fwd_kernelI23Flash_fwd_kernel_traitsILi32ELi128ELi128ELi4ELb0ELb0EN7cutlass6half_tE19Flash_kernel_traitsILi32ELi128ELi128ELi4ES3_EELb1ELb0ELb1ELb1ELb0ELb0ELb0ELb1EEEvNS_16Flash_fwd_paramsE) ;  /* 0xfffff8d002008950 */ /* 0x000fea0003c3ffff */
        /* <DEDUP_REMOVED lines=56> */
.L_x_997:
[----:B------:R-:W-:Y:S05]  /*0ab0*/  BSYNC B0 ;  /* 0x0000000000007941 */ /* 0x000fea0003800000 */
.L_x_996:
[----:B------:R-:W-:Y:S01]  /*0ac0*/  PLOP3.LUT P2, PT, PT, PT, PT, 0x80, 0x0 ;  /* 0x000000000000781c */ /* 0x000fe20003f4f070 */
[--C-:B------:R-:W-:Y:S01]  /*0ad0*/  IMAD.MOV.U32 R2, RZ, RZ, R45.reuse ;  /* 0x000000ffff027224 */ /* 0x100fe200078e002d */
[----:B------:R-:W-:Y:S02]  /*0ae0*/  SHF.R.S32.HI R3, RZ, 0x1f, R45 ;  /* 0x0000001fff037819 */ /* 0x000fe4000001142d */
[----:B------:R-:W-:-:S04]  /*0af0*/  PRMT R0, RZ, 0x7610, R0 ;  /* 0x00007610ff007816 */ /* 0x000fc80000000000 */
.L_x_995:
[----:B------:R-:W-:Y:S05]  /*0b00*/  BSYNC B1 ;  /* 0x0000000000017941 */ /* 0x000fea0003800000 */
.L_x_994:
        /* <DEDUP_REMOVED lines=12> */
.L_x_999:
[----:B--2---:R-:W-:Y:S05]  /*0bd0*/  BSYNC B0 ;  /* 0x0000000000007941 */ /* 0x004fea0003800000 */
.L_x_998:
        /* <DEDUP_REMOVED lines=36> */
.L_x_1001:
[----:B------:R-:W-:Y:S05]  /*0e20*/  BSYNC B0 ;  /* 0x0000000000007941 */ /* 0x000fea0003800000 */
.L_x_1000:
        /* <DEDUP_REMOVED lines=16> */
.L_x_1003:
[----:B------:R-:W-:Y:S05]  /*0f30*/  BSYNC B0 ;  /* 0x0000000000007941 */ /* 0x000fea0003800000 */
.L_x_1002:
        /* <DEDUP_REMOVED lines=16> */
.L_x_1005:
[----:B------:R-:W-:Y:S05]  /*1040*/  BSYNC B0 ;  /* 0x0000000000007941 */ /* 0x000fea0003800000 */
.L_x_1004:
        /* <DEDUP_REMOVED lines=15> */
.L_x_1007:
[----:B------:R-:W-:Y:S05]  /*1140*/  BSYNC B0 ;  /* 0x0000000000007941 */ /* 0x000fea0003800000 */
.L_x_1006:
        /* <DEDUP_REMOVED lines=27> */
[----:B------:R-:W-:Y:S05]  /*1300*/  @P0 RET.REL.NODEC R2 `(_ZN5flash16flash_fwd_kernelI23Flash_fwd_kernel_traitsILi32ELi128ELi128ELi4ELb0ELb0EN7cutlass6half_tE19Flash_kernel_traitsILi32ELi128ELi128ELi4ES3_EELb1ELb0ELb1ELb1ELb0ELb0ELb0ELb1EEEvNS_16Flash_fwd_paramsE) ;  /* 0xffffecf002000950 */ /* 0x000fea0003c3ffff */
        /* <DEDUP_REMOVED lines=9> */
[----:B------:R-:W-:Y:S05]  /*13a0*/  RET.REL.NODEC R2 `(_ZN5flash16flash_fwd_kernelI23Flash_fwd_kernel_traitsILi32ELi128ELi128ELi4ELb0ELb0EN7cutlass6half_tE19Flash_kernel_traitsILi32ELi128ELi128ELi4ES3_EELb1ELb0ELb1ELb1ELb0ELb0ELb0ELb1EEEvNS_16Flash_fwd_paramsE) ;  /* 0xffffec5002007950 */ /* 0x000fea0003c3ffff */
.L_x_993:
[----:B------:R-:W3:Y:S01]  /*13b0*/  LD.E.64 R4, [R134.64+0xc0] ;  /* 0x0000c00486047980 */ /* 0x000ee2000c101b00 */
[----:B------:R-:W-:-:S03]  /*13c0*/  ISETP.NE.AND P1, PT, R15, -0x1, PT ;  /* 0xffffffff0f00780c */ /* 0x000fc60003f25270 */
[----:B--2---:R-:W2:Y:S04]  /*13d0*/  LD.E.64 R218, [R134.64+0x38] ;  /* 0x0000380486da7980 */ /* 0x004ea8000c101b00 */
[----:B----4-:R-:W4:Y:S04]  /*13e0*/  LD.E.64 R40, [R134.64+0x40] ;  /* 0x0000400486287980 */ /* 0x010f28000c101b00 */
[----:B------:R-:W4:Y:S04]  /*13f0*/  LD.E R25, [R134.64+0x60] ;  /* 0x0000600486197980 */ /* 0x000f28000c101900 */
[----:B------:R-:W4:Y:S04]  /*1400*/  LD.E R17, [R134.64+0xc8] ;  /* 0x0000c80486117980 */ /* 0x000f28000c101900 */
[----:B------:R-:W4:Y:S01]  /*1410*/  LD.E.64 R22, [R134.64+0x98] ;  /* 0x0000980486167980 */ /* 0x000f22000c101b00 */
[----:B------:R-:W-:-:S03]  /*1420*/  ISETP.NE.AND P0, PT, R45, -0x1, PT ;  /* 0xffffffff2d00780c */ /* 0x000fc60003f05270 */
[----:B------:R-:W4:Y:S04]  /*1430*/  @!P1 LD.E.64 R8, [R134.64+0x20] ;  /* 0x0000200486089980 */ /* 0x000f28000c101b00 */
        /* <DEDUP_REMOVED lines=9> */
[----:B------:R1:W5:Y:S02]  /*14d0*/  LD.E.64 R28, [R134.64+0x58] ;  /* 0x00005804861c7980 */ /* 0x000364000c101b00 */
[----:B-1----:R-:W-:-:S02]  /*14e0*/  LEA.HI R10, R34, R36, RZ, 0x2 ;  /* 0x00000024220a7211 */ /* 0x002fc400078f10ff */
[----:B------:R-:W-:Y:S02]  /*14f0*/  LEA.HI R35, R34, R36, RZ, 0x3 ;  /* 0x0000002422237211 */ /* 0x000fe400078f18ff */
[----:B------:R-:W-:Y:S02]  /*1500*/  LOP3.LUT R0, R10, 0xfffffffc, RZ, 0xc0, !PT ;  /* 0xfffffffc0a007812 */ /* 0x000fe400078ec0ff */
[----:B------:R-:W-:-:S03]  /*1510*/  SHF.R.S32.HI R33, RZ, 0x3, R35 ;  /* 0x00000003ff217819 */ /* 0x000fc60000011423 */
[----:B------:R-:W-:-:S04]  /*1520*/  IMAD.IADD R0, R36, 0x1, -R0 ;  /* 0x0000000124007824 */ /* 0x000fc800078e0a00 */
[----:B------:R-:W-:Y:S01]  /*1530*/  IMAD.SHL.U32 R241, R0, 0x8, RZ ;  /* 0x0000000800f17824 */ /* 0x000fe200078e00ff */
[----:B------:R-:W-:Y:S02]  /*1540*/  SHF.R.S32.HI R16, RZ, 0x1f, R11 ;  /* 0x0000001fff107819 */ /* 0x000fe4000001140b */
[----:B------:R-:W-:Y:S02]  /*1550*/  SHF.R.S32.HI R70, RZ, 0x5, R32 ;  /* 0x00000005ff467819 */ /* 0x000fe40000011420 */
[----:B------:R-:W-:-:S04]  /*1560*/  LEA.HI R44, R16, R11, RZ, 0x2 ;  /* 0x0000000b102c7211 */ /* 0x000fc800078f10ff */
[----:B------:R-:W-:Y:S01]  /*1570*/  SHF.R.S32.HI R71, RZ, 0x2, R44 ;  /* 0x00000002ff477819 */ /* 0x000fe2000001142c */
[----:B------:R-:W-:Y:S01]  /*1580*/  BSSY B0, `(.L_x_1008) ;  /* 0x0000065000007945 */ /* 0x000fe20003800000 */
[----:B---3--:R1:W-:Y:S01]  /*1590*/  STL.64 [R1], R4 ;  /* 0x0000000401007387 */ /* 0x0083e20000100a00 */
[----:B------:R-:W-:-:S03]  /*15a0*/  IMAD.MOV.U32 R48, RZ, RZ, R4 ;  /* 0x000000ffff307224 */ /* 0x000fc600078e0004 */
[----:B--2---:R-:W-:Y:S04]  /*15b0*/  STL.64 [R1+0xa0], R218 ;  /* 0x0000a0da01007387 */ /* 0x004fe80000100a00 */
[----:B----4-:R-:W-:Y:S04]  /*15c0*/  STL.64 [R1+0x58], R40 ;  /* 0x0000582801007387 */ /* 0x010fe80000100a00 */
[----:B------:R2:W-:Y:S01]  /*15d0*/  STL [R1+0x230], R25 ;  /* 0x0002301901007387 */ /* 0x0005e20000100800 */
[----:B-1----:R-:W-:Y:S02]  /*15e0*/  SHF.R.S32.HI R4, RZ, 0x2, R10 ;  /* 0x00000002ff047819 */ /* 0x002fe4000001140a */
[----:B------:R-:W-:-:S02]  /*15f0*/  SHF.L.U32 R5, R33, 0x6, RZ ;  /* 0x0000000621057819 */ /* 0x000fc400000006ff */
[-C--:B------:R-:W-:Y:S02]  /*1600*/  LEA.HI R10, R10, R4.reuse, RZ, 0x1 ;  /* 0x000000040a0a7211 */ /* 0x080fe400078f08ff */
[----:B------:R-:W-:Y:S02]  /*1610*/  LOP3.LUT R0, R5, 0xc0, RZ, 0xc0, !PT ;  /* 0x000000c005007812 */ /* 0x000fe400078ec0ff */
[----:B------:R-:W-:Y:S02]  /*1620*/  LOP3.LUT R5, R10, 0x7fffffe, RZ, 0xc0, !PT ;  /* 0x07fffffe0a057812 */ /* 0x000fe400078ec0ff */
[----:B------:R-:W-:Y:S02]  /*1630*/  LOP3.LUT R10, R0, 0x18, R241, 0xf8, !PT ;  /* 0x00000018000a7812 */ /* 0x000fe400078ef8f1 */
[----:B------:R-:W-:Y:S02]  /*1640*/  IADD3 R5, -R5, R4, RZ ;  /* 0x0000000405057210 */ /* 0x000fe40007ffe1ff */
[----:B------:R-:W-:Y:S01]  /*1650*/  SHF.R.U32.HI R0, RZ, 0x3, R0 ;  /* 0x00000003ff007819 */ /* 0x000fe20000011600 */
[----:B------:R1:W-:Y:S02]  /*1660*/  STL [R1+0x2dc], R17 ;  /* 0x0002dc1101007387 */ /* 0x0003e40000100800 */
[----:B------:R-:W-:Y:S01]  /*1670*/  IMAD R16, R70, 0x8, R5 ;  /* 0x0000000846107824 */ /* 0x000fe200078e0205 */
[----:B------:R-:W-:Y:S01]  /*1680*/  LOP3.LUT R11, R10, R0, RZ, 0x3c, !PT ;  /* 0x000000000a0b7212 */ /* 0x000fe200078e3cff */
[-C--:B------:R-:W-:Y:S01]  /*1690*/  @!P1 IMAD R10, R219, R14.reuse, RZ ;  /* 0x0000000edb0a9224 */ /* 0x080fe200078e02ff */
[----:B------:R-:W-:Y:S01]  /*16a0*/  STL [R1+0x228], R44 ;  /* 0x0002282c01007387 */ /* 0x000fe20000100800 */
[----:B------:R-:W-:Y:S01]  /*16b0*/  @!P1 SHF.R.S32.HI R0, RZ, 0x1f, R14 ;  /* 0x0000001fff009819 */ /* 0x000fe2000001140e */
[----:B------:R-:W-:Y:S01]  /*16c0*/  @!P1 IMAD R5, R41, R14, RZ ;  /* 0x0000000e29059224 */ /* 0x000fe200078e02ff */
[----:B------:R-:W-:Y:S01]  /*16d0*/  LEA R236, R16, R11, 0x5 ;  /* 0x0000000b10ec7211 */ /* 0x000fe200078e28ff */
[----:B------:R3:W-:Y:S01]  /*16e0*/  STL.64 [R1+0x220], R22 ;  /* 0x0002201601007387 */ /* 0x0007e20000100a00 */
[----:B------:R-:W-:Y:S01]  /*16f0*/  @P1 IMAD.IADD R16, R14, 0x1, R15 ;  /* 0x000000010e101824 */ /* 0x000fe200078e020f */
[----:B--2---:R-:W-:-:S02]  /*1700*/  @!P1 SHF.R.S32.HI R25, RZ, 0x1f, R46 ;  /* 0x0000001fff199819 */ /* 0x004fc4000001142e */
[----:B-1----:R-:W-:-:S05]  /*1710*/  @!P1 SHF.R.S32.HI R17, RZ, 0x1f, R14 ;  /* 0x0000001fff119819 */ /* 0x002fca000001140e */
[C---:B---3--:R-:W-:Y:S02]  /*1720*/  @!P1 IMAD R22, R218.reuse, R17, R10 ;  /* 0x00000011da169224 */ /* 0x048fe400078e020a */
[----:B------:R-:W-:-:S04]  /*1730*/  @!P1 IMAD.WIDE.U32 R10, R218, R14, RZ ;  /* 0x0000000eda0a9225 */ /* 0x000fc800078e00ff */
[----:B------:R-:W-:Y:S01]  /*1740*/  @!P1 IMAD R23, R40, R0, R5 ;  /* 0x0000000028179224 */ /* 0x000fe200078e0205 */
[----:B------:R-:W-:Y:S01]  /*1750*/  @P1 IADD3 R0, R14, R15, RZ ;  /* 0x0000000f0e001210 */ /* 0x000fe20007ffe0ff */
[----:B------:R-:W-:Y:S02]  /*1760*/  @!P1 IMAD.IADD R11, R11, 0x1, R22 ;  /* 0x000000010b0b9824 */ /* 0x000fe400078e0216 */
[----:B------:R-:W-:-:S04]  /*1770*/  @!P1 IMAD.WIDE.U32 R14, R40, R14, RZ ;  /* 0x0000000e280e9225 */ /* 0x000fc800078e00ff */
[----:B------:R-:W-:Y:S02]  /*1780*/  @!P1 IMAD R22, R9, R46, RZ ;  /* 0x0000002e09169224 */ /* 0x000fe400078e02ff */
[-C--:B------:R-:W-:Y:S02]  /*1790*/  @P1 IMAD R5, R219, R16.reuse, RZ ;  /* 0x00000010db051224 */ /* 0x080fe400078e02ff */
[----:B------:R-:W-:Y:S01]  /*17a0*/  @P1 IMAD.WIDE.U32 R16, R218, R16, RZ ;  /* 0x00000010da101225 */ /* 0x000fe200078e00ff */
[----:B------:R-:W-:-:S03]  /*17b0*/  @!P1 IADD3 R9, R15, R23, RZ ;  /* 0x000000170f099210 */ /* 0x000fc60007ffe0ff */
[----:B------:R-:W-:Y:S02]  /*17c0*/  @!P1 IMAD R22, R8, R25, R22 ;  /* 0x0000001908169224 */ /* 0x000fe400078e0216 */
[----:B------:R-:W-:Y:S01]  /*17d0*/  @!P1 IMAD.WIDE.U32 R10, R46, R8, R10 ;  /* 0x000000082e0a9225 */ /* 0x000fe200078e000a */
[----:B------:R-:W-:-:S03]  /*17e0*/  @P1 IADD3 R31, R17, R5, RZ ;  /* 0x00000005111f1210 */ /* 0x000fc60007ffe0ff */
[----:B------:R-:W-:Y:S02]  /*17f0*/  @!P1 IMAD.MOV.U32 R8, RZ, RZ, R14 ;  /* 0x000000ffff089224 */ /* 0x000fe400078e000e */
[----:B------:R-:W-:Y:S02]  /*1800*/  @!P1 IMAD R13, R13, R46, RZ ;  /* 0x0000002e0d0d9224 */ /* 0x000fe400078e02ff */
[----:B------:R-:W-:Y:S02]  /*1810*/  @P1 IMAD.MOV.U32 R30, RZ, RZ, R16 ;  /* 0x000000ffff1e1224 */ /* 0x000fe400078e0010 */
[----:B------:R-:W-:Y:S02]  /*1820*/  @P1 IMAD R5, R41, R0, RZ ;  /* 0x0000000029051224 */ /* 0x000fe400078e02ff */
[----:B------:R-:W-:Y:S01]  /*1830*/  @P1 IMAD.WIDE.U32 R16, R40, R0, RZ ;  /* 0x0000000028101225 */ /* 0x000fe200078e00ff */
[----:B------:R-:W-:-:S03]  /*1840*/  @!P1 MOV R30, R10 ;  /* 0x0000000a001e9202 */ /* 0x000fc60000000f00 */
[----:B------:R-:W-:Y:S01]  /*1850*/  @!P1 IMAD.WIDE.U32 R8, R46, R12, R8 ;  /* 0x0000000c2e089225 */ /* 0x000fe200078e0008 */
[----:B------:R-:W-:-:S03]  /*1860*/  @P1 IADD3 R23, R17, R5, RZ ;  /* 0x0000000511171210 */ /* 0x000fc60007ffe0ff */
[----:B------:R-:W-:Y:S01]  /*1870*/  @!P1 IMAD R0, R12, R25, R13 ;  /* 0x000000190c009224 */ /* 0x000fe200078e020d */
[----:B------:R-:W-:Y:S01]  /*1880*/  @!P0 SHF.R.S32.HI R10, RZ, 0x1f, R46 ;  /* 0x0000001fff0a8819 */ /* 0x000fe2000001142e */
[----:B------:R-:W-:Y:S01]  /*1890*/  @!P0 IMAD R5, R19, R46, RZ ;  /* 0x0000002e13058224 */ /* 0x000fe200078e02ff */
[----:B------:R-:W-:Y:S01]  /*18a0*/  @!P1 MOV R16, R8 ;  /* 0x0000000800109202 */ /* 0x000fe20000000f00 */
[----:B------:R-:W-:Y:S02]  /*18b0*/  @!P1 IMAD.IADD R23, R9, 0x1, R0 ;  /* 0x0000000109179824 */ /* 0x000fe400078e0200 */
[----:B------:R-:W-:-:S04]  /*18c0*/  @P0 IMAD.WIDE.U32 R8, R2, R45, RZ ;  /* 0x0000002d02080225 */ /* 0x000fc800078e00ff */
[C---:B------:R-:W-:Y:S02]  /*18d0*/  @!P0 IMAD R5, R18.reuse, R10, R5 ;  /* 0x0000000a12058224 */ /* 0x040fe400078e0205 */
[----:B------:R-:W-:Y:S01]  /*18e0*/  @P0 IMAD.MOV.U32 R10, RZ, RZ, R8 ;  /* 0x000000ffff0a0224 */ /* 0x000fe200078e0008 */
[----:B------:R-:W-:Y:S01]  /*18f0*/  SHF.R.S32.HI R8, RZ, 0x1f, R32 ;  /* 0x0000001fff087819 */ /* 0x000fe20000011420 */
[----:B------:R-:W-:-:S03]  /*1900*/  @!P0 IMAD.WIDE.U32 R18, R18, R46, RZ ;  /* 0x0000002e12128225 */ /* 0x000fc600078e00ff */
[----:B------:R-:W-:Y:S01]  /*1910*/  LEA.HI R8, R8, R70, RZ, 0x2 ;  /* 0x0000004608087211 */ /* 0x000fe200078f10ff */
[----:B------:R-:W-:Y:S02]  /*1920*/  @P0 IMAD R0, R3, R45, RZ ;  /* 0x0000002d03000224 */ /* 0x000fe400078e02ff */
[----:B------:R-:W-:Y:S01]  /*1930*/  @!P0 IMAD.MOV.U32 R10, RZ, RZ, R18 ;  /* 0x000000ffff0a8224 */ /* 0x000fe200078e0012 */
[----:B------:R-:W-:Y:S02]  /*1940*/  LOP3.LUT R8, R8, 0xffffffc, RZ, 0xc0, !PT ;  /* 0x0ffffffc08087812 */ /* 0x000fe400078ec0ff */
[----:B------:R-:W-:Y:S02]  /*1950*/  @P0 IADD3 R0, R9, R0, RZ ;  /* 0x0000000009000210 */ /* 0x000fe40007ffe0ff */
[----:B------:R-:W-:Y:S01]  /*1960*/  @!P0 IADD3 R0, R19, R5, RZ ;  /* 0x0000000513008210 */ /* 0x000fe20007ffe0ff */
[----:B------:R-:W-:Y:S01]  /*1970*/  IMAD.IADD R8, R70, 0x1, -R8 ;  /* 0x0000000146087824 */ /* 0x000fe200078e0a08 */
[----:B------:R-:W-:-:S02]  /*1980*/  SHF.R.S32.HI R18, RZ, 0x1f, R241 ;  /* 0x0000001fff127819 */ /* 0x000fc400000114f1 */
[----:B------:R-:W-:Y:S02]  /*1990*/  IADD3 R10, P0, R241, R10, RZ ;  /* 0x0000000af10a7210 */ /* 0x000fe40007f1e0ff */
[----:B------:R-:W-:Y:S01]  /*19a0*/  SHF.R.S32.HI R5, RZ, 0x1f, R4 ;  /* 0x0000001fff057819 */ /* 0x000fe20000011404 */
[----:B------:R-:W-:Y:S01]  /*19b0*/  @!P1 IMAD.IADD R31, R11, 0x1, R22 ;  /* 0x000000010b1f9824 */ /* 0x000fe200078e0216 */
[----:B------:R-:W-:Y:S01]  /*19c0*/  IADD3.X R11, R18, R0, RZ, P0, !PT ;  /* 0x00000000120b7210 */ /* 0x000fe200007fe4ff */
[----:B------:R-:W-:Y:S01]  /*19d0*/  IMAD.IADD R22, R192, 0x1, -R193 ;  /* 0x00000001c0167824 */ /* 0x000fe200078e0ac1 */
[----:B------:R-:W-:Y:S01]  /*19e0*/  LEA R0, R8, R71, 0x4 ;  /* 0x0000004708007211 */ /* 0x000fe200078e20ff */
[----:B------:R-:W-:Y:S01]  /*19f0*/  IMAD.WIDE R44, R37, 0x80, R4 ;  /* 0x00000080252c7825 */ /* 0x000fe200078e0204 */
[----:B------:R1:W-:Y:S04]  /*1a00*/  STL.64 [R1+0x80], R186 ;  /* 0x000080ba01007387 */ /* 0x0003e80000100a00 */
[----:B------:R1:W-:Y:S04]  /*1a10*/  STL.64 [R1+0x88], R38 ;  /* 0x0000882601007387 */ /* 0x0003e80000100a00 */
[----:B------:R1:W-:Y:S04]  /*1a20*/  STL [R1+0x314], R22 ;  /* 0x0003141601007387 */ /* 0x0003e80000100800 */
[----:B------:R1:W-:Y:S04]  /*1a30*/  STL [R1+0x318], R0 ;  /* 0x0003180001007387 */ /* 0x0003e80000100800 */
[----:B------:R1:W-:Y:S01]  /*1a40*/  STL.64 [R1+0x308], R44 ;  /* 0x0003082c01007387 */ /* 0x0003e20000100a00 */
[----:B------:R-:W-:Y:S01]  /*1a50*/  ISETP.GE.AND P1, PT, R4, R22, PT ;  /* 0x000000160400720c */ /* 0x000fe20003f26270 */
[----:B------:R-:W-:Y:S01]  /*1a60*/  IMAD R9, R21, R47, RZ ;  /* 0x0000002f15097224 */ /* 0x000fe200078e02ff */
[----:B------:R-:W-:Y:S01]  /*1a70*/  SHF.R.S32.HI R17, RZ, 0x1f, R47 ;  /* 0x0000001fff117819 */ /* 0x000fe2000001142f */
[----:B------:R-:W-:-:S04]  /*1a80*/  IMAD.WIDE.U32 R10, R47, R20, R10 ;  /* 0x000000142f0a7225 */ /* 0x000fc800078e000a */
[----:B------:R-:W-:Y:S02]  /*1a90*/  IMAD R9, R20, R17, R9 ;  /* 0x0000001114097224 */ /* 0x000fe400078e0209 */
[----:B------:R-:W-:-:S03]  /*1aa0*/  IMAD.SHL.U32 R236, R236, 0x2, RZ ;  /* 0x00000002ecec7824 */ /* 0x000fc600078e00ff */
[----:B------:R-:W-:Y:S01]  /*1ab0*/  IADD3 R9, R11, R9, RZ ;  /* 0x000000090b097210 */ /* 0x000fe20007ffe0ff */
[----:B------:R-:W-:Y:S05]  /*1ac0*/  @P1 BRA `(.L_x_1009) ;  /* 0x0000010000001947 */ /* 0x000fea0003800000 */
[----:B------:R-:W-:-:S13]  /*1ad0*/  ISETP.GE.AND P0, PT, R241, R48, PT ;  /* 0x00000030f100720c */ /* 0x000fda0003f06270 */
        /* <DEDUP_REMOVED lines=8> */
[----:B-----5:R-:W-:-:S04]  /*1b60*/  LEA R14, P0, R12, R6, 0x1 ;  /* 0x000000060c0e7211 */ /* 0x020fc800078008ff */
[----:B------:R-:W-:-:S04]  /*1b70*/  IADD3 R0, R13, R0, RZ ;  /* 0x000000000d007210 */ /* 0x000fc80007ffe0ff */
[----:B------:R-:W-:-:S05]  /*1b80*/  LEA.HI.X R15, R12, R7, R0, 0x1, P0 ;  /* 0x000000070c0f7211 */ /* 0x000fca00000f0c00 */
[----:B------:R-:W-:Y:S01]  /*1b90*/  @!PT LDS RZ, [RZ] ;  /* 0x00000000fffff984 */ /* 0x000fe20000000800 */
[----:B------:R-:W-:Y:S01]  /*1ba0*/  @!PT LDS RZ, [RZ] ;  /* 0x00000000fffff984 */ /* 0x000fe20000000800 */
[----:B------:R-:W-:Y:S01]  /*1bb0*/  @!PT LDS RZ, [RZ] ;  /* 0x00000000fffff984 */ /* 0x000fe20000000800 */
[----:B------:R1:W-:Y:S02]  /*1bc0*/  LDGSTS.E.BYPASS.LTC128B.128 [R236], [R14.64] ;  /* 0x000000000eec7fae */ /* 0x0003e4000b901d44 */
.L_x_1009:
[----:B------:R-:W-:Y:S05]  /*1bd0*/  BSYNC B0 ;  /* 0x0000000000007941 */ /* 0x000fea0003800000 */
.L_x_1008:
[----:B------:R-:W-:Y:S01]  /*1be0*/  IADD3 R21, R4, 0x20, RZ ;  /* 0x0000002004157810 */ /* 0x000fe20007ffe0ff */
[----:B------:R-:W-:Y:S03]  /*1bf0*/  BSSY B0, `(.L_x_1010) ;  /* 0x0000015000007945 */ /* 0x000fe60003800000 */
[----:B------:R-:W-:-:S13]  /*1c00*/  ISETP.GE.AND P0, PT, R21, R22, PT ;  /* 0x000000161500720c */ /* 0x000fda0003f06270 */
[----:B------:R-:W-:Y:S05]  /*1c10*/  @P0 BRA `(.L_x_1011) ;  /* 0x0000012000000947 */ /* 0x000fea0003800000 */
[----:B-1----:R-:W3:Y:S02]  /*1c20*/  LDL R0, [R1] ;  /* 0x0000000001007983 */ /* 0x002ee40000100800 */
[----:B---3--:R-:W-:-:S13]  /*1c30*/  ISETP.GE.AND P0, PT, R241, R0, PT ;  /* 0x00000000f100720c */ /* 0x008fda0003f06270 */
[----:B------:R1:W-:Y:S01]  /*1c40*/  @P0 STS.128 [R236+0x800], RZ ;  /* 0x000800ffec000388 */ /* 0x0003e20000000c00 */
[----:B------:R-:W-:Y:S05]  /*1c50*/  @P0 BRA `(.L_x_1011) ;  /* 0x000000e000000947 */ /* 0x000fea0003800000 */
[----:B------:R-:W-:Y:S02]  /*1c60*/  IADD3 R0, P0, R44, 0x20, RZ ;  /* 0x000000202c007810 */ /* 0x000fe40007f1e0ff */
[----:B------:R-:W-:-:S03]  /*1c70*/  MOV R13, R9 ;  /* 0x00000009000d7202 */ /* 0x000fc60000000f00 */
[----:B------:R-:W-:-:S04]  /*1c80*/  IMAD.X R12, RZ, RZ, R45, P0 ;  /* 0x000000ffff0c7224 */ /* 0x000fc800000e062d */
[----:B------:R-:W-:Y:S02]  /*1c90*/  IMAD R14, R12, R2, RZ ;  /* 0x000000020c0e7224 */ /* 0x000fe400078e02ff */
[----:B------:R-:W-:-:S04]  /*1ca0*/  IMAD.MOV.U32 R12, RZ, RZ, R10 ;  /* 0x000000ffff0c7224 */ /* 0x000fc800078e000a */
        /* <DEDUP_REMOVED lines=8> */
[----:B------:R3:W-:Y:S02]  /*1d30*/  LDGSTS.E.BYPASS.LTC128B.128 [R236+0x800], [R14.64] ;  /* 0x008000000eec7fae */ /* 0x0007e4000b901d44 */
.L_x_1011:
[----:B------:R-:W-:Y:S05]  /*1d40*/  BSYNC B0 ;  /* 0x0000000000007941 */ /* 0x000fea0003800000 */
.L_x_1010:
[----:B------:R-:W-:Y:S01]  /*1d50*/  IADD3 R20, R4, 0x40, RZ ;  /* 0x0000004004147810 */ /* 0x000fe20007ffe0ff */
[----:B------:R-:W-:Y:S03]  /*1d60*/  BSSY B0, `(.L_x_1012) ;  /* 0x0000015000007945 */ /* 0x000fe60003800000 */
[----:B------:R-:W-:-:S13]  /*1d70*/  ISETP.GE.AND P0, PT, R20, R22, PT ;  /* 0x000000161400720c */ /* 0x000fda0003f06270 */
[----:B------:R-:W-:Y:S05]  /*1d80*/  @P0 BRA `(.L_x_1013) ;  /* 0x0000012000000947 */ /* 0x000fea0003800000 */
[----:B-1----:R-:W4:Y:S02]  /*1d90*/  LDL R0, [R1] ;  /* 0x0000000001007983 */ /* 0x002f240000100800 */
[----:B----4-:R-:W-:-:S13]  /*1da0*/  ISETP.GE.AND P0, PT, R241, R0, PT ;  /* 0x00000000f100720c */ /* 0x010fda0003f06270 */
[----:B------:R1:W-:Y:S01]  /*1db0*/  @P0 STS.128 [R236+0x1000], RZ ;  /* 0x001000ffec000388 */ /* 0x0003e20000000c00 */
[----:B------:R-:W-:Y:S05]  /*1dc0*/  @P0 BRA `(.L_x_1013) ;  /* 0x000000e000000947 */ /* 0x000fea0003800000 */
[----:B------:R-:W-:Y:S02]  /*1dd0*/  IADD3 R0, P0, R44, 0x40, RZ ;  /* 0x000000402c007810 */ /* 0x000fe40007f1e0ff */
[----:B------:R-:W-:-:S03]  /*1de0*/  MOV R13, R9 ;  /* 0x00000009000d7202 */ /* 0x000fc60000000f00 */
[----:B------:R-:W-:-:S04]  /*1df0*/  IMAD.X R12, RZ, RZ, R45, P0 ;  /* 0x000000ffff0c7224 */ /* 0x000fc800000e062d */
[----:B---3--:R-:W-:Y:S02]  /*1e00*/  IMAD R14, R12, R2, RZ ;  /* 0x000000020c0e7224 */ /* 0x008fe400078e02ff */
        /* <DEDUP_REMOVED lines=10> */
.L_x_1013:
[----:B------:R-:W-:Y:S05]  /*1eb0*/  BSYNC B0 ;  /* 0x0000000000007941 */ /* 0x000fea0003800000 */
.L_x_1012:
        /* <DEDUP_REMOVED lines=8> */
[----:B------:R-:W-:-:S04]  /*1f40*/  IADD3 R0, P0, R44, 0x60, RZ ;  /* 0x000000602c007810 */ /* 0x000fc80007f1e0ff */
[----:B------:R-:W-:-:S05]  /*1f50*/  IADD3.X R8, RZ, R45, RZ, P0, !PT ;  /* 0x0000002dff087210 */ /* 0x000fca00007fe4ff */
[----:B------:R-:W-:Y:S01]  /*1f60*/  IMAD R11, R8, R2, RZ ;  /* 0x00000002080b7224 */ /* 0x000fe200078e02ff */
[----:B------:R-:W-:-:S03]  /*1f70*/  MOV R8, R10 ;  /* 0x0000000a00087202 */ /* 0x000fc60000000f00 */
[-C--:B------:R-:W-:Y:S02]  /*1f80*/  IMAD R3, R3, R0.reuse, R11 ;  /* 0x0000000003037224 */ /* 0x080fe400078e020b */
[----:B------:R-:W-:-:S05]  /*1f90*/  IMAD.WIDE.U32 R8, R2, R0, R8 ;  /* 0x0000000002087225 */ /* 0x000fca00078e0008 */
[----:B-----5:R-:W-:Y:S02]  /*1fa0*/  LEA R2, P0, R8, R6, 0x1 ;  /* 0x0000000608027211 */ /* 0x020fe400078008ff */
[----:B------:R-:W-:-:S04]  /*1fb0*/  IADD3 R3, R9, R3, RZ ;  /* 0x0000000309037210 */ /* 0x000fc80007ffe0ff */
[----:B------:R-:W-:-:S05]  /*1fc0*/  LEA.HI.X R3, R8, R7, R3, 0x1, P0 ;  /* 0x0000000708037211 */ /* 0x000fca00000f0c03 */
[----:B------:R-:W-:Y:S01]  /*1fd0*/  @!PT LDS RZ, [RZ] ;  /* 0x00000000fffff984 */ /* 0x000fe20000000800 */
[----:B------:R-:W-:Y:S01]  /*1fe0*/  @!PT LDS RZ, [RZ] ;  /* 0x00000000fffff984 */ /* 0x000fe20000000800 */
[----:B------:R-:W-:Y:S01]  /*1ff0*/  @!PT LDS RZ, [RZ] ;  /* 0x00000000fffff984 */ /* 0x000fe20000000800 */
[----:B------:R4:W-:Y:S02]  /*2000*/  LDGSTS.E.BYPASS.LTC128B.128 [R236+0x1800], [R2.64] ;  /* 0x0180000002ec7fae */ /* 0x0009e4000b901d44 */
.L_x_1015:
[----:B------:R-:W-:Y:S05]  /*2010*/  BSYNC B0 ;  /* 0x0000000000007941 */ /* 0x000fea0003800000 */
.L_x_1014:
[----:B-----5:R-:W-:Y:S01]  /*2020*/  IABS R6, R24 ;  /* 0x0000001800067213 */ /* 0x020fe20000000000 */
[----:B------:R-:W-:Y:S01]  /*2030*/  IMAD R9, R219, R4, RZ ;  /* 0x00000004db097224 */ /* 0x000fe200078e02ff */
[----:B------:R-:W-:Y:S01]  /*2040*/  IABS R7, R24 ;  /* 0x0000001800077213 */ /* 0x000fe20000000000 */
[C---:B------:R-:W-:Y:S01]  /*2050*/  IMAD.SHL.U32 R206, R218.reuse, 0x80, RZ ;  /* 0x00000080dace7824 */ /* 0x040fe200078e00ff */
[----:B----4-:R-:W4:Y:S01]  /*2060*/  I2F.RP R2, R6 ;  /* 0x0000000600027306 */ /* 0x010f220000209400 */
[----:B------:R-:W-:Y:S01]  /*2070*/  IABS R8, R47 ;  /* 0x0000002f00087213 */ /* 0x000fe20000000000 */
[----:B------:R-:W-:Y:S01]  /*2080*/  IMAD R12, R218, R5, R9 ;  /* 0x00000005da0c7224 */ /* 0x000fe200078e0209 */
[----:B-1----:R-:W-:Y:S01]  /*2090*/  LEA.HI R22, R34, R36, RZ, 0x4 ;  /* 0x0000002422167211 */ /* 0x002fe200078f20ff */
[----:B------:R-:W-:Y:S01]  /*20a0*/  BSSY B0, `(.L_x_1016) ;  /* 0x0000052000007945 */ /* 0x000fe20003800000 */
[----:B------:R-:W-:Y:S02]  /*20b0*/  SHF.L.U64.HI R223, R218, 0x7, R219 ;  /* 0x00000007dadf7819 */ /* 0x000fe400000102db */
[----:B------:R-:W-:-:S04]  /*20c0*/  IADD3 R172, R238, -0x1, RZ ;  /* 0xffffffffeeac7810 */ /* 0x000fc80007ffe0ff */
[----:B------:R-:W-:Y:S01]  /*20d0*/  SHF.R.S32.HI R13, RZ, 0x1f, R172 ;  /* 0x0000001fff0d7819 */ /* 0x000fe200000114ac */
[----:B----4-:R-:W1:Y:S02]  /*20e0*/  MUFU.RCP R2, R2 ;  /* 0x0000000200027308 */ /* 0x010e640000001000 */
        /* <DEDUP_REMOVED lines=16> */
[----:B---3--:R-:W-:-:S05]  /*21f0*/  IMAD.IADD R14, R36, 0x1, -R8 ;  /* 0x00000001240e7824 */ /* 0x008fca00078e0a08 */
[----:B------:R-:W-:Y:S01]  /*2200*/  LEA.HI R15, R14, R14, RZ, 0x1 ;  /* 0x0000000e0e0f7211 */ /* 0x000fe200078f08ff */
[----:B------:R-:W-:Y:S01]  /*2210*/  @!P3 IMAD.IADD R2, R2, 0x1, -R6 ;  /* 0x000000010202b824 */ /* 0x000fe200078e0a06 */
[----:B------:R-:W-:Y:S02]  /*2220*/  @!P3 IADD3 R0, R0, 0x1, RZ ;  /* 0x000000010000b810 */ /* 0x000fe40007ffe0ff */
[----:B------:R-:W-:Y:S02]  /*2230*/  SHF.R.S32.HI R10, RZ, 0x1, R15 ;  /* 0x00000001ff0a7819 */ /* 0x000fe4000001140f */
[----:B------:R-:W-:Y:S02]  /*2240*/  ISETP.GE.U32.AND P4, PT, R2, R6, PT ;  /* 0x000000060200720c */ /* 0x000fe40003f86070 */
[C---:B------:R-:W-:Y:S02]  /*2250*/  IADD3 R6, P0, R241.reuse, R30, RZ ;  /* 0x0000001ef1067210 */ /* 0x040fe40007f1e0ff */
[----:B------:R-:W-:-:S03]  /*2260*/  IADD3 R2, P1, R241, R16, RZ ;  /* 0x00000010f1027210 */ /* 0x000fc60007f3e0ff */
[----:B------:R-:W-:Y:S01]  /*2270*/  IMAD.X R7, R18, 0x1, R31, P0 ;  /* 0x0000000112077824 */ /* 0x000fe200000e061f */
        /* <DEDUP_REMOVED lines=40> */
[----:B------:R-:W3:Y:S02]  /*2500*/  LDL R32, [R1] ;  /* 0x0000000001207983 */ /* 0x000ee40000100800 */
[----:B---3--:R-:W-:-:S13]  /*2510*/  ISETP.GE.AND P0, PT, R241, R32, PT ;  /* 0x00000020f100720c */ /* 0x008fda0003f06270 */
        /* <DEDUP_REMOVED lines=10> */
.L_x_1017:
[----:B------:R-:W-:Y:S05]  /*25c0*/  BSYNC B0 ;  /* 0x0000000000007941 */ /* 0x000fea0003800000 */
.L_x_1016:
[----:B------:R-:W-:Y:S01]  /*25d0*/  ISETP.GE.AND P0, PT, R21, R12, PT ;  /* 0x0000000c1500720c */ /* 0x000fe20003f06270 */
[----:B------:R-:W-:Y:S01]  /*25e0*/  BSSY B0, `(.L_x_1018) ;  /* 0x0000010000007945 */ /* 0x000fe20003800000 */
[C---:B------:R-:W-:Y:S01]  /*25f0*/  SHF.L.U64.HI R184, R218.reuse, 0x5, R219 ;  /* 0x00000005dab87819 */ /* 0x040fe200000102db */
[----:B------:R-:W-:-:S10]  /*2600*/  IMAD.SHL.U32 R133, R218, 0x20, RZ ;  /* 0x00000020da857824 */ /* 0x000fd400078e00ff */
[----:B------:R-:W-:Y:S05]  /*2610*/  @P0 BRA `(.L_x_1019) ;  /* 0x000000c000000947 */ /* 0x000fea0003800000 */
[----:B------:R-:W5:Y:S02]  /*2620*/  LDL R0, [R1] ;  /* 0x0000000001007983 */ /* 0x000f640000100800 */
[----:B-----5:R-:W-:-:S13]  /*2630*/  ISETP.GE.AND P0, PT, R241, R0, PT ;  /* 0x00000000f100720c */ /* 0x020fda0003f06270 */
[----:B------:R1:W-:Y:S01]  /*2640*/  @P0 STS.128 [R236+0x2800], RZ ;  /* 0x002800ffec000388 */ /* 0x0003e20000000c00 */
[----:B------:R-:W-:Y:S05]  /*2650*/  @P0 BRA `(.L_x_1019) ;  /* 0x0000008000000947 */ /* 0x000fea0003800000 */
[----:B------:R-:W-:-:S05]  /*2660*/  IADD3 R0, P0, R133, R6, RZ ;  /* 0x0000000685007210 */ /* 0x000fca0007f1e0ff */
[----:B------:R-:W-:Y:S01]  /*2670*/  IMAD.X R2, R184, 0x1, R9, P0 ;  /* 0x00000001b8027824 */ /* 0x000fe200000e0609 */
[----:B----4-:R-:W-:-:S04]  /*2680*/  LEA R10, P0, R0, R186, 0x1 ;  /* 0x000000ba000a7211 */ /* 0x010fc800078008ff */
[----:B------:R-:W-:-:S05]  /*2690*/  LEA.HI.X R11, R0, R187, R2, 0x1, P0 ;  /* 0x000000bb000b7211 */ /* 0x000fca00000f0c02 */
[----:B------:R-:W-:Y:S01]  /*26a0*/  @!PT LDS RZ, [RZ] ;  /* 0x00000000fffff984 */ /* 0x000fe20000000800 */
[----:B------:R-:W-:Y:S01]  /*26b0*/  @!PT LDS RZ, [RZ] ;  /* 0x00000000fffff984 */ /* 0x000fe20000000800 */
[----:B------:R-:W-:Y:S01]  /*26c0*/  @!PT LDS RZ, [RZ] ;  /* 0x00000000fffff984 */ /* 0x000fe20000000800 */
[----:B------:R4:W-:Y:S04]  /*26d0*/  LDGSTS.E.BYPASS.LTC128B.128 [R236+0x2800], [R10.64] ;  /* 0x028000000aec7fae */ /* 0x0009e8000b901d44 */
.L_x_1019:
[----:B------:R-:W-:Y:S05]  /*26e0*/  BSYNC B0 ;  /* 0x0000000000007941 */ /* 0x000fea0003800000 */
.L_x_1018:
[----:B------:R-:W-:Y:S01]  /*26f0*/  ISETP.GE.AND P0, PT, R20, R12, PT ;  /* 0x0000000c1400720c */ /* 0x000fe20003f06270 */
[----:B------:R-:W-:-:S12]  /*2700*/  BSSY B0, `(.L_x_1020) ;  /* 0x000000e000007945 */ /* 0x000fd80003800000 */
[----:B------:R-:W-:Y:S05]  /*2710*/  @P0 BRA `(.L_x_1021) ;  /* 0x000000c000000947 */ /* 0x000fea0003800000 */
[----:B------:R-:W5:Y:S02]  /*2720*/  LDL R0, [R1] ;  /* 0x0000000001007983 */ /* 0x000f640000100800 */
[----:B-----5:R-:W-:-:S13]  /*2730*/  ISETP.GE.AND P0, PT, R241, R0, PT ;  /* 0x00000000f100720c */ /* 0x020fda0003f06270 */
[----:B------:R1:W-:Y:S01]  /*2740*/  @P0 STS.128 [R236+0x3000], RZ ;  /* 0x003000ffec000388 */ /* 0x0003e20000000c00 */
[----:B------:R-:W-:Y:S05]  /*2750*/  @P0 BRA `(.L_x_1021) ;  /* 0x0000008000000947 */ /* 0x000fea0003800000 */
[----:B------:R-:W-:-:S04]  /*2760*/  LEA R0, P0, R218, R6, 0x6 ;  /* 0x00000006da007211 */ /* 0x000fc800078030ff */
[----:B------:R-:W-:Y:S02]  /*2770*/  LEA.HI.X R2, R218, R9, R219, 0x6, P0 ;  /* 0x00000009da027211 */ /* 0x000fe400000f34db */
[----:B----4-:R-:W-:-:S04]  /*2780*/  LEA R10, P0, R0, R186, 0x1 ;  /* 0x000000ba000a7211 */ /* 0x010fc800078008ff */
[----:B------:R-:W-:-:S05]  /*2790*/  LEA.HI.X R11, R0, R187, R2, 0x1, P0 ;  /* 0x000000bb000b7211 */ /* 0x000fca00000f0c02 */
[----:B------:R-:W-:Y:S01]  /*27a0*/  @!PT LDS RZ, [RZ] ;  /* 0x00000000fffff984 */ /* 0x000fe20000000800 */
[----:B------:R-:W-:Y:S01]  /*27b0*/  @!PT LDS RZ, [RZ] ;  /* 0x00000000fffff984 */ /* 0x000fe20000000800 */
[----:B------:R-:W-:Y:S01]  /*27c0*/  @!PT LDS RZ, [RZ] ;  /* 0x00000000fffff984 */ /* 0x000fe20000000800 */
[----:B------:R4:W-:Y:S04]  /*27d0*/  LDGSTS.E.BYPASS.LTC128B.128 [R236+0x3000], [R10.64] ;  /* 0x030000000aec7fae */ /* 0x0009e8000b901d44 */
.L_x_1021:
[----:B------:R-:W-:Y:S05]  /*27e0*/  BSYNC B0 ;  /* 0x0000000000007941 */ /* 0x000fea0003800000 */
.L_x_1020:
[----:B------:R-:W-:Y:S01]  /*27f0*/  ISETP.GE.AND P0, PT, R19, R12, PT ;  /* 0x0000000c1300720c */ /* 0x000fe20003f06270 */
[----:B------:R-:W-:-:S12]  /*2800*/  BSSY B0, `(.L_x_1022) ;  /* 0x0000010000007945 */ /* 0x000fd80003800000 */
[----:B------:R-:W-:Y:S05]  /*2810*/  @P0 BRA `(.L_x_1023) ;  /* 0x000000e000000947 */ /* 0x000fea0003800000 */
[----:B------:R-:W5:Y:S02]  /*2820*/  LDL R0, [R1] ;  /* 0x0000000001007983 */ /* 0x000f640000100800 */
[----:B-----5:R-:W-:-:S13]  /*2830*/  ISETP.GE.AND P0, PT, R241, R0, PT ;  /* 0x00000000f100720c */ /* 0x020fda0003f06270 */
        /* <DEDUP_REMOVED lines=12> */
.L_x_1023:
[----:B------:R-:W-:Y:S05]  /*2900*/  BSYNC B0 ;  /* 0x0000000000007941 */ /* 0x000fea0003800000 */
.L_x_1022:
[----:B-12---:R-:W2:Y:S04]  /*2910*/  LD.E.64 R6, [R134.64+0x1b8] ;  /* 0x0001b80486067980 */ /* 0x006ea8000c101b00 */
[----:B------:R-:W0:Y:S04]  /*2920*/  LDGDEPBAR ;  /* 0x00000000000079af */ /* 0x000e280000000000 */
[----:B------:R1:W5:Y:S04]  /*2930*/  LD.E R69, [R134.64+0x184] ;  /* 0x0001840486457980 */ /* 0x000368000c101900 */
[----:B------:R1:W5:Y:S01]  /*2940*/  LD.E R132, [R134.64+0x188] ;  /* 0x0001880486847980 */ /* 0x000362000c101900 */
[----:B--2---:R-:W-:-:S04]  /*2950*/  ISETP.NE.U32.AND P1, PT, R6, RZ, PT ;  /* 0x000000ff0600720c */ /* 0x004fc80003f25070 */
[----:B------:R-:W-:-:S13]  /*2960*/  ISETP.NE.AND.EX P1, PT, R7, RZ, PT, P1 ;  /* 0x000000ff0700720c */ /* 0x000fda0003f25310 */
[----:B------:R-:W2:Y:S01]  /*2970*/  @P1 LD.E.64 R8, [R134.64+0x1c0] ;  /* 0x0001c00486081980 */ /* 0x000ea2000c101b00 */
[----:B------:R-:W-:Y:S01]  /*2980*/  @P1 SHF.R.S32.HI R5, RZ, 0x1f, R46 ;  /* 0x0000001fff051819 */ /* 0x000fe2000001142e */
[----:B------:R-:W-:Y:S02]  /*2990*/  @P1 IMAD.MOV.U32 R16, RZ, RZ, R47 ;  /* 0x000000ffff101224 */ /* 0x000fe400078e002f */
[----:B---3--:R-:W3:Y:S01]  /*29a0*/  @P1 LD.E R2, [R134.64+0xd8] ;  /* 0x0000d80486021980 */ /* 0x008ee2000c101900 */
[C---:B------:R-:W-:Y:S01]  /*29b0*/  SHF.L.U64.HI R26, R40.reuse, 0x7, R41 ;  /* 0x00000007281a7819 */ /* 0x040fe20000010229 */
[----:B------:R-:W-:Y:S01]  /*29c0*/  IMAD.MOV.U32 R24, RZ, RZ, R44 ;  /* 0x000000ffff187224 */ /* 0x000fe200078e002c */
[----:B------:R-:W-:Y:S01]  /*29d0*/  SHF.L.U32 R23, R40, 0x7, RZ ;  /* 0x0000000728177819 */ /* 0x000fe200000006ff */
[----:B--2---:R-:W-:Y:S02]  /*29e0*/  @P1 IMAD R0, R9, R46, RZ ;  /* 0x0000002e09001224 */ /* 0x004fe400078e02ff */
[----:B----4-:R-:W-:-:S04]  /*29f0*/  @P1 IMAD.WIDE.U32 R10, R46, R8, R16 ;  /* 0x000000082e0a1225 */ /* 0x010fc800078e0010 */
[----:B------:R-:W-:Y:S01]  /*2a00*/  @P1 IMAD R8, R8, R5, R0 ;  /* 0x0000000508081224 */ /* 0x000fe200078e0200 */
[----:B------:R-:W-:-:S03]  /*2a10*/  @P1 LEA R6, P0, R10, R6, 0x2 ;  /* 0x000000060a061211 */ /* 0x000fc600078010ff */
[----:B------:R-:W-:-:S05]  /*2a20*/  @P1 IMAD.IADD R8, R11, 0x1, R8 ;  /* 0x000000010b081824 */ /* 0x000fca00078e0208 */
[----:B------:R-:W-:-:S05]  /*2a30*/  @P1 LEA.HI.X R7, R10, R7, R8, 0x2, P0 ;  /* 0x000000070a071211 */ /* 0x000fca00000f1408 */
[----:B------:R2:W4:Y:S01]  /*2a40*/  @P1 LD.E R6, [R6.64] ;  /* 0x0000000406061980 */ /* 0x000522000c101900 */
[----:B------:R-:W-:-:S04]  /*2a50*/  DEPBAR.LE SB0, 0x0 ;  /* 0x000080000000791a */ /* 0x000fc80000000000 */
[----:B------:R-:W-:Y:S01]  /*2a60*/  WARPSYNC 0xffffffff ;  /* 0xffffffff00007948 */ /* 0x000fe20003800000 */
[----:B------:R-:W-:Y:S01]  /*2a70*/  ISETP.GE.AND P0, PT, R4, R12, PT ;  /* 0x0000000c0400720c */ /* 0x000fe20003f06270 */
[----:B------:R-:W-:Y:S06]  /*2a80*/  BAR.SYNC.DEFER_BLOCKING 0x0 ;  /* 0x0000000000007b1d */ /* 0x000fec0000010000 */
[----:B------:R1:W-:Y:S04]  /*2a90*/  STL [R1+0x238], R26 ;  /* 0x0002381a01007387 */ /* 0x0003e80000100800 */
[----:B------:R1:W-:Y:S04]  /*2aa0*/  STL [R1+0x234], R23 ;  /* 0x0002341701007387 */ /* 0x0003e80000100800 */
[----:B------:R1:W-:Y:S01]  /*2ab0*/  STL.64 [R1+0x2f0], R24 ;  /* 0x0002f01801007387 */ /* 0x0003e20000100a00 */
[----:B---3--:R-:W4:Y:S03]  /*2ac0*/  @P1 MUFU.RCP R2, R2 ;  /* 0x0000000200021308 */ /* 0x008f260000001000 */
[----:B------:R1:W-:Y:S04]  /*2ad0*/  @P0 STS [R236+0x4000], RZ ;  /* 0x004000ffec000388 */ /* 0x0003e80000000800 */
[----:B------:R1:W-:Y:S04]  /*2ae0*/  @P0 STS [R236+0x4004], RZ ;  /* 0x004004ffec000388 */ /* 0x0003e80000000800 */
[----:B------:R1:W-:Y:S01]  /*2af0*/  @P0 STS.64 [R236+0x4008], RZ ;  /* 0x004008ffec000388 */ /* 0x0003e20000000a00 */
[----:B------:R-:W-:Y:S01]  /*2b00*/  IMAD R0, R26, R172, RZ ;  /* 0x000000ac1a007224 */ /* 0x000fe200078e02ff */
[----:B--2---:R-:W-:Y:S01]  /*2b10*/  SHF.L.U32 R7, R36, 0x1, RZ ;  /* 0x0000000124077819 */ /* 0x004fe200000006ff */
[-C--:B------:R-:W-:Y:S01]  /*2b20*/  IMAD.WIDE.U32 R4, R172, R23.reuse, R24 ;  /* 0x00000017ac047225 */ /* 0x080fe200078e0018 */
[----:B------:R-:W-:Y:S03]  /*2b30*/  BSSY B0, `(.L_x_1024) ;  /* 0x0000015000007945 */ /* 0x000fe60003800000 */
[----:B------:R-:W-:Y:S01]  /*2b40*/  IMAD R0, R13, R23, R0 ;  /* 0x000000170d007224 */ /* 0x000fe200078e0200 */
[----:B------:R-:W-:Y:S01]  /*2b50*/  LOP3.LUT R185, R7, 0x6, RZ, 0xc0, !PT ;  /* 0x0000000607b97812 */ /* 0x000fe200078ec0ff */
[----:B------:R-:W-:Y:S01]  /*2b60*/  IMAD.MOV.U32 R222, RZ, RZ, RZ ;  /* 0x000000ffffde7224 */ /* 0x000fe200078e00ff */
[----:B------:R-:W-:Y:S01]  /*2b70*/  LEA R240, R37, R70, 0x3 ;  /* 0x0000004625f07211 */ /* 0x000fe200078e18ff */
[----:B------:R-:W-:Y:S01]  /*2b80*/  IMAD.IADD R7, R5, 0x1, R0 ;  /* 0x0000000105077824 */ /* 0x000fe200078e0200 */
[----:B------:R-:W-:Y:S01]  /*2b90*/  IADD3 R249, R42, -0x4ab325aa, RZ ;  /* 0xb54cda562af97810 */ /* 0x000fe20007ffe0ff */
[----:B----4-:R-:W-:Y:S01]  /*2ba0*/  @P1 FMUL.FTZ R222, R6, R2 ;  /* 0x0000000206de1220 */ /* 0x010fe20000410000 */
[----:B------:R-:W-:Y:S05]  /*2bb0*/  @P0 BRA `(.L_x_1025) ;  /* 0x000000c000000947 */ /* 0x000fea0003800000 */
[----:B-1----:R-:W2:Y:S02]  /*2bc0*/  LDL R23, [R1] ;  /* 0x0000000001177983 */ /* 0x002ea40000100800 */
[----:B--2---:R-:W-:-:S13]  /*2bd0*/  ISETP.GE.AND P0, PT, R241, R23, PT ;  /* 0x00000017f100720c */ /* 0x004fda0003f06270 */
        /* <DEDUP_REMOVED lines=10> */
.L_x_1025:
[----:B-1----:R-:W-:Y:S05]  /*2c80*/  BSYNC B0 ;  /* 0x0000000000007941 */ /* 0x002fea0003800000 */
.L_x_1024:
[----:B------:R-:W-:Y:S01]  /*2c90*/  ISETP.GE.AND P0, PT, R21, R12, PT ;  /* 0x0000000c1500720c */ /* 0x000fe20003f06270 */
[----:B------:R-:W-:-:S12]  /*2ca0*/  BSSY B0, `(.L_x_1026) ;  /* 0x000000f000007945 */ /* 0x000fd80003800000 */
[----:B------:R1:W-:Y:S01]  /*2cb0*/  @P0 STS.128 [R236+0x4800], RZ ;  /* 0x004800ffec000388 */ /* 0x0003e20000000c00 */
[----:B------:R-:W-:Y:S05]  /*2cc0*/  @P0 BRA `(.L_x_1027) ;  /* 0x000000c000000947 */ /* 0x000fea0003800000 */
[----:B------:R-:W3:Y:S02]  /*2cd0*/  LDL R0, [R1] ;  /* 0x0000000001007983 */ /* 0x000ee40000100800 */
[----:B---3--:R-:W-:-:S13]  /*2ce0*/  ISETP.GE.AND P0, PT, R241, R0, PT ;  /* 0x00000000f100720c */ /* 0x008fda0003f06270 */
[----:B------:R3:W-:Y:S01]  /*2cf0*/  @P0 STS.128 [R236+0x4800], RZ ;  /* 0x004800ffec000388 */ /* 0x0007e20000000c00 */
[----:B------:R-:W-:Y:S05]  /*2d00*/  @P0 BRA `(.L_x_1027) ;  /* 0x0000008000000947 */ /* 0x000fea0003800000 */
[----:B------:R-:W-:-:S04]  /*2d10*/  LEA R0, P0, R40, R4, 0x5 ;  /* 0x0000000428007211 */ /* 0x000fc800078028ff */
[----:B------:R-:W-:Y:S02]  /*2d20*/  LEA.HI.X R2, R40, R7, R41, 0x5, P0 ;  /* 0x0000000728027211 */ /* 0x000fe400000f2c29 */
[----:B--2---:R-:W-:-:S04]  /*2d30*/  LEA R8, P0, R0, R38, 0x1 ;  /* 0x0000002600087211 */ /* 0x004fc800078008ff */
[----:B------:R-:W-:-:S05]  /*2d40*/  LEA.HI.X R9, R0, R39, R2, 0x1, P0 ;  /* 0x0000002700097211 */ /* 0x000fca00000f0c02 */
[----:B------:R-:W-:Y:S01]  /*2d50*/  @!PT LDS RZ, [RZ] ;  /* 0x00000000fffff984 */ /* 0x000fe20000000800 */
[----:B------:R-:W-:Y:S01]  /*2d60*/  @!PT LDS RZ, [RZ] ;  /* 0x00000000fffff984 */ /* 0x000fe20000000800 */
[----:B------:R-:W-:Y:S01]  /*2d70*/  @!PT LDS RZ, [RZ] ;  /* 0x00000000fffff984 */ /* 0x000fe20000000800 */
[----:B------:R2:W-:Y:S04]  /*2d80*/  LDGSTS.E.BYPASS.LTC128B.128 [R236+0x4800], [R8.64] ;  /* 0x0480000008ec7fae */ /* 0x0005e8000b901d44 */
.L_x_1027:
[----:B------:R-:W-:Y:S05]  /*2d90*/  BSYNC B0 ;  /* 0x0000000000007941 */ /* 0x000fea0003800000 */
.L_x_1026:
[----:B------:R-:W-:Y:S01]  /*2da0*/  ISETP.GE.AND P0, PT, R20, R12, PT ;  /* 0x0000000c1400720c */ /* 0x000fe20003f06270 */
[----:B------:R-:W-:-:S12]  /*2db0*/  BSSY B0, `(.L_x_1028) ;  /* 0x000000f000007945 */ /* 0x000fd80003800000 */
[----:B------:R4:W-:Y:S01]  /*2dc0*/  @P0 STS.128 [R236+0x5000], RZ ;  /* 0x005000ffec000388 */ /* 0x0009e20000000c00 */
[----:B------:R-:W-:Y:S05]  /*2dd0*/  @P0 BRA `(.L_x_1029) ;  /* 0x000000c000000947 */ /* 0x000fea0003800000 */
[----:B--2---:R-:W2:Y:S02]  /*2de0*/  LDL R0, [R1] ;  /* 0x0000000001007983 */ /* 0x004ea40000100800 */
[----:B--2---:R-:W-:-:S13]  /*2df0*/  ISETP.GE.AND P0, PT, R241, R0, PT ;  /* 0x00000000f100720c */ /* 0x004fda0003f06270 */
[----:B------:R2:W-:Y:S01]  /*2e00*/  @P0 STS.128 [R236+0x5000], RZ ;  /* 0x005000ffec000388 */ /* 0x0005e20000000c00 */
[----:B------:R-:W-:Y:S05]  /*2e10*/  @P0 BRA `(.L_x_1029) ;  /* 0x0000008000000947 */ /* 0x000fea0003800000 */
[----:B------:R-:W-:-:S04]  /*2e20*/  LEA R0, P0, R40, R4, 0x6 ;  /* 0x0000000428007211 */ /* 0x000fc800078030ff */
[----:B------:R-:W-:Y:S02]  /*2e30*/  LEA.HI.X R2, R40, R7, R41, 0x6, P0 ;  /* 0x0000000728027211 */ /* 0x000fe400000f3429 */
[----:B------:R-:W-:-:S04]  /*2e40*/  LEA R8, P0, R0, R38, 0x1 ;  /* 0x0000002600087211 */ /* 0x000fc800078008ff */
[----:B------:R-:W-:-:S05]  /*2e50*/  LEA.HI.X R9, R0, R39, R2, 0x1, P0 ;  /* 0x0000002700097211 */ /* 0x000fca00000f0c02 */
[----:B------:R-:W-:Y:S01]  /*2e60*/  @!PT LDS RZ, [RZ] ;  /* 0x00000000fffff984 */ /* 0x000fe20000000800 */
[----:B------:R-:W-:Y:S01]  /*2e70*/  @!PT LDS RZ, [RZ] ;  /* 0x00000000fffff984 */ /* 0x000fe20000000800 */
[----:B------:R-:W-:Y:S01]  /*2e80*/  @!PT LDS RZ, [RZ] ;  /* 0x00000000fffff984 */ /* 0x000fe20000000800 */
[----:B------:R1:W-:Y:S04]  /*2e90*/  LDGSTS.E.BYPASS.LTC128B.128 [R236+0x5000], [R8.64] ;  /* 0x0500000008ec7fae */ /* 0x0003e8000b901d44 */
.L_x_1029:
[----:B------:R-:W-:Y:S05]  /*2ea0*/  BSYNC B0 ;  /* 0x0000000000007941 */ /* 0x000fea0003800000 */
.L_x_1028:
        /* <DEDUP_REMOVED lines=18> */
.L_x_1031:
[----:B------:R-:W-:Y:S05]  /*2fd0*/  BSYNC B0 ;  /* 0x0000000000007941 */ /* 0x000fea0003800000 */
.L_x_1030:
[----:B------:R-:W-:Y:S01]  /*2fe0*/  LOP3.LUT R2, R35, 0xfffffff8, RZ, 0xc0, !PT ;  /* 0xfffffff823027812 */ /* 0x000fe200078ec0ff */
[----:B-1----:R-:W-:Y:S01]  /*2ff0*/  IMAD.SHL.U32 R5, R18, 0x40, RZ ;  /* 0x0000004012057824 */ /* 0x002fe200078e00ff */
[----:B--2---:R-:W-:Y:S01]  /*3000*/  SHF.R.S32.HI R8, RZ, 0x4, R22 ;  /* 0x00000004ff087819 */ /* 0x004fe20000011416 */
[----:B------:R-:W0:Y:S01]  /*3010*/  LDGDEPBAR ;  /* 0x00000000000079af */ /* 0x000e220000000000 */
[----:B------:R-:W-:Y:S01]  /*3020*/  LOP3.LUT R4, R15, 0x7fffffe, RZ, 0xc0, !PT ;  /* 0x07fffffe0f047812 */ /* 0x000fe200078ec0ff */
[----:B------:R-:W-:Y:S01]  /*3030*/  IMAD.IADD R2, R36, 0x1, -R2 ;  /* 0x0000000124027824 */ /* 0x000fe200078e0a02 */
[----:B------:R-:W-:Y:S01]  /*3040*/  LEA.HI R6, R22, R8, RZ, 0x1 ;  /* 0x0000000816067211 */ /* 0x000fe200078f08ff */
[----:B------:R-:W-:Y:S01]  /*3050*/  BSSY B1, `(.L_x_1032) ;  /* 0x00000d4000017945 */ /* 0x000fe20003800000 */
        /* <DEDUP_REMOVED lines=28> */
[----:B------:R-:W-:Y:S01]  /*3220*/  IMAD.SHL.U32 R207, R2, 0x2, RZ ;  /* 0x0000000202cf7824 */ /* 0x000fe200078e00ff */
[----:B------:R-:W-:Y:S01]  /*3230*/  IADD3 R2, R68, 0x1, -R192 ;  /* 0x0000000144027810 */ /* 0x000fe20007ffe8c0 */
[----:B------:R-:W-:Y:S02]  /*3240*/  IMAD.SHL.U32 R204, R0, 0x2, RZ ;  /* 0x0000000200cc7824 */ /* 0x000fe400078e00ff */
[----:B------:R-:W-:Y:S01]  /*3250*/  IMAD R208, R3, 0x2, R207 ;  /* 0x0000000203d07824 */ /* 0x000fe200078e02cf */
[----:B------:R-:W-:Y:S01]  /*3260*/  LDSM.16.M88.4 R4, [R207+0x1000] ;  /* 0x00100000cf04783b */ /* 0x000fe20000000200 */
[----:B-----5:R-:W-:Y:S01]  /*3270*/  IMAD.IADD R2, R132, 0x1, R2 ;  /* 0x0000000184027824 */ /* 0x020fe200078e0202 */
[----:B------:R-:W-:-:S02]  /*3280*/  IADD3 R0, R204, 0x2000, RZ ;  /* 0x00002000cc007810 */ /* 0x000fc40007ffe0ff */
[----:B------:R-:W1:Y:S01]  /*3290*/  LDSM.16.M88.4 R44, [R204+0x3c00] ;  /* 0x003c0000cc2c783b */ /* 0x000e620000000200 */
[----:B------:R-:W-:Y:S02]  /*32a0*/  IADD3 R209, R204, 0x2020, RZ ;  /* 0x00002020ccd17810 */ /* 0x000fe40007ffe0ff */
[----:B------:R-:W-:Y:S01]  /*32b0*/  @P0 IADD3 R209, R0, -0x20, RZ ;  /* 0xffffffe000d10810 */ /* 0x000fe20007ffe0ff */
[----:B------:R-:W2:Y:S01]  /*32c0*/  LDSM.16.M88.4 R32, [R204+0x2000] ;  /* 0x00200000cc20783b */ /* 0x000ea20000000200 */
[----:B------:R-:W-:Y:S01]  /*32d0*/  IMAD R0, R70, 0x10, R71 ;  /* 0x0000001046007824 */ /* 0x000fe200078e0247 */
[----:B------:R-:W-:Y:S02]  /*32e0*/  ISETP.GT.AND P0, PT, R172, R239, PT ;  /* 0x000000efac00720c */ /* 0x000fe40003f04270 */
[----:B------:R-:W3:Y:S01]  /*32f0*/  LDSM.16.M88.4 R28, [R204+0x2400] ;  /* 0x00240000cc1c783b */ /* 0x000ee20000000200 */
[----:B------:R-:W-:Y:S01]  /*3300*/  IMAD.IADD R0, R193, 0x1, R0 ;  /* 0x00000001c1007824 */ /* 0x000fe200078e0200 */
[----:B------:R-:W-:-:S02]  /*3310*/  IADD3 R216, R209, 0x400, RZ ;  /* 0x00000400d1d87810 */ /* 0x000fc40007ffe0ff */
[----:B------:R-:W4:Y:S01]  /*3320*/  LDSM.16.M88.4 R24, [R204+0x2800] ;  /* 0x00280000cc18783b */ /* 0x000f220000000200 */
[C---:B------:R-:W-:Y:S02]  /*3330*/  IADD3 R215, R209.reuse, 0x800, RZ ;  /* 0x00000800d1d77810 */ /* 0x040fe40007ffe0ff */
[C---:B------:R-:W-:Y:S01]  /*3340*/  IADD3 R214, R209.reuse, 0xc00, RZ ;  /* 0x00000c00d1d67810 */ /* 0x040fe20007ffe0ff */
[----:B------:R-:W3:Y:S01]  /*3350*/  LDSM.16.M88.4 R20, [R204+0x2c00] ;  /* 0x002c0000cc14783b */ /* 0x000ee20000000200 */
[C---:B------:R-:W-:Y:S02]  /*3360*/  IADD3 R213, R209.reuse, 0x1000, RZ ;  /* 0x00001000d1d57810 */ /* 0x040fe40007ffe0ff */
[C---:B------:R-:W-:Y:S01]  /*3370*/  IADD3 R212, R209.reuse, 0x1400, RZ ;  /* 0x00001400d1d47810 */ /* 0x040fe20007ffe0ff */
[----:B------:R-:W4:Y:S01]  /*3380*/  LDSM.16.M88.4 R16, [R204+0x3000] ;  /* 0x00300000cc10783b */ /* 0x000f220000000200 */
[C---:B------:R-:W-:Y:S02]  /*3390*/  IADD3 R211, R209.reuse, 0x1800, RZ ;  /* 0x00001800d1d37810 */ /* 0x040fe40007ffe0ff */
[----:B------:R-:W-:Y:S01]  /*33a0*/  IADD3 R210, R209, 0x1c00, RZ ;  /* 0x00001c00d1d27810 */ /* 0x000fe20007ffe0ff */
[----:B------:R-:W4:Y:S04]  /*33b0*/  LDSM.16.M88.4 R36, [R204+0x3400] ;  /* 0x00340000cc24783b */ /* 0x000f280000000200 */
[----:B------:R-:W4:Y:S04]  /*33c0*/  LDSM.16.M88.4 R40, [R204+0x3800] ;  /* 0x00380000cc28783b */ /* 0x000f280000000200 */
[----:B------:R-:W-:Y:S04]  /*33d0*/  LDSM.16.M88.4 R8, [R208+0x1000] ;  /* 0x00100000d008783b */ /* 0x000fe80000000200 */
[----:B------:R-:W4:Y:S04]  /*33e0*/  LDSM.16.M88.4 R80, [R209+0x1c00] ;  /* 0x001c0000d150783b */ /* 0x000f280000000200 */
[----:B------:R-:W4:Y:S01]  /*33f0*/  LDSM.16.M88.4 R72, [R209] ;  /* 0x00000000d148783b */ /* 0x000f220000000200 */
[C---:B-1----:R-:W-:Y:S03]  /*3400*/  HMMA.16816.F32 R88, R4.reuse, R44, RZ ;  /* 0x0000002c0458723c */ /* 0x042fe600000018ff */
[----:B------:R-:W1:Y:S04]  /*3410*/  LDSM.16.M88.4 R64, [R209+0x400] ;  /* 0x00040000d140783b */ /* 0x000e680000000200 */
[----:B------:R-:W1:Y:S01]  /*3420*/  LDSM.16.M88.4 R60, [R209+0x800] ;  /* 0x00080000d13c783b */ /* 0x000e620000000200 */
[C---:B--2---:R-:W-:Y:S03]  /*3430*/  HMMA.16816.F32 R136, R4.reuse, R32, RZ ;  /* 0x000000200488723c */ /* 0x044fe600000018ff */
[----:B------:R-:W2:Y:S04]  /*3440*/  LDSM.16.M88.4 R56, [R209+0xc00] ;  /* 0x000c0000d138783b */ /* 0x000ea80000000200 */
[----:B------:R-:W1:Y:S01]  /*3450*/  LDSM.16.M88.4 R52, [R209+0x1000] ;  /* 0x00100000d134783b */ /* 0x000e620000000200 */
[C---:B---3--:R-:W-:Y:S03]  /*3460*/  HMMA.16816.F32 R128, R4.reuse, R28, RZ ;  /* 0x0000001c0480723c */ /* 0x048fe600000018ff */
[----:B------:R-:W3:Y:S04]  /*3470*/  LDSM.16.M88.4 R48, [R209+0x1400] ;  /* 0x00140000d130783b */ /* 0x000ee80000000200 */
[----:B------:R-:W1:Y:S01]  /*3480*/  LDSM.16.M88.4 R76, [R209+0x1800] ;  /* 0x00180000d14c783b */ /* 0x000e620000000200 */
[C---:B----4-:R-:W-:Y:S03]  /*3490*/  HMMA.16816.F32 R116, R4.reuse, R24, RZ ;  /* 0x000000180474723c */ /* 0x050fe600000018ff */
[----:B------:R-:W4:Y:S05]  /*34a0*/  LDSM.16.M88.4 R12, [R207] ;  /* 0x00000000cf0c783b */ /* 0x000f2a0000000200 */
        /* <DEDUP_REMOVED lines=14> */
[C---:B-1----:R-:W-:Y:S07]  /*3590*/  HMMA.16816.F32 R128, R8.reuse, R64, R128 ;  /* 0x000000400880723c */ /* 0x042fee0000001880 */
[----:B------:R-:W-:Y:S01]  /*35a0*/  STL.64 [R1+0x20], R4 ;  /* 0x0000200401007387 */ /* 0x000fe20000100a00 */
[C---:B------:R-:W-:Y:S03]  /*35b0*/  HMMA.16816.F32 R152, R8.reuse, R60, R116 ;  /* 0x0000003c0898723c */ /* 0x040fe60000001874 */
[----:B------:R-:W-:Y:S04]  /*35c0*/  STL.64 [R1+0x28], R6 ;  /* 0x0000280601007387 */ /* 0x000fe80000100a00 */
[----:B------:R-:W1:Y:S01]  /*35d0*/  LDSM.16.M88.4 R4, [R208] ;  /* 0x00000000d004783b */ /* 0x000e620000000200 */
[----:B--2---:R-:W-:Y:S01]  /*35e0*/  HMMA.16816.F32 R160, R8, R56, R108 ;  /* 0x0000003808a0723c */ /* 0x004fe2000000186c */
[----:B------:R-:W-:-:S07]  /*35f0*/  DEPBAR.LE SB0, 0x0 ;  /* 0x000080000000791a */ /* 0x000fce0000000000 */
[C---:B------:R-:W-:Y:S08]  /*3600*/  HMMA.16816.F32 R168, R8.reuse, R52, R100 ;  /* 0x0000003408a8723c */ /* 0x040ff00000001864 */
        /* <DEDUP_REMOVED lines=10> */
[C---:B----4-:R-:W-:Y:S08]  /*36b0*/  HMMA.16816.F32 R116, R12.reuse, R32, RZ ;  /* 0x000000200c74723c */ /* 0x050ff000000018ff */
[C---:B------:R-:W-:Y:S07]  /*36c0*/  HMMA.16816.F32 R112, R12.reuse, R34, RZ ;  /* 0x000000220c70723c */ /* 0x040fee00000018ff */
[----:B------:R-:W-:Y:S01]  /*36d0*/  STL.64 [R1+0x10], R8 ;  /* 0x0000100801007387 */ /* 0x000fe20000100a00 */
[C---:B------:R-:W-:Y:S03]  /*36e0*/  HMMA.16816.F32 R108, R12.reuse, R28, RZ ;  /* 0x0000001c0c6c723c */ /* 0x040fe600000018ff */
[----:B------:R2:W-:Y:S05]  /*36f0*/  STL.64 [R1+0x18], R10 ;  /* 0x0000180a01007387 */ /* 0x0005ea0000100a00 */
[C---:B------:R-:W-:Y:S08]  /*3700*/  HMMA.16816.F32 R104, R12.reuse, R30, RZ ;  /* 0x0000001e0c68723c */ /* 0x040ff000000018ff */
[C---:B------:R-:W-:Y:S08]  /*3710*/  HMMA.16816.F32 R100, R12.reuse, R24, RZ ;  /* 0x000000180c64723c */ /* 0x040ff000000018ff */
[C---:B------:R-:W-:Y:S08]  /*3720*/  HMMA.16816.F32 R96, R12.reuse, R26, RZ ;  /* 0x0000001a0c60723c */ /* 0x040ff000000018ff */
[C---:B--2---:R-:W-:Y:S08]  /*3730*/  HMMA.16816.F32 R8, R12.reuse, R44, RZ ;  /* 0x0000002c0c08723c */ /* 0x044ff000000018ff */
        /* <DEDUP_REMOVED lines=9> */
[----:B------:R-:W-:Y:S01]  /*37d0*/  IMAD.IADD R12, R0, 0x1, R2 ;  /* 0x00000001000c7824 */ /* 0x000fe200078e0202 */
[----:B-1----:R-:W-:Y:S04]  /*37e0*/  HMMA.16816.F32 R196, R4, R80, R8 ;  /* 0x0000005004c4723c */ /* 0x002fe80000001808 */
[----:B------:R-:W-:-:S03]  /*37f0*/  IMNMX R235, R12, R68, PT ;  /* 0x000000440ceb7217 */ /* 0x000fc60003800200 */
[----:B------:R-:W-:Y:S01]  /*3800*/  IMAD.IADD R8, R68, 0x1, -R192 ;  /* 0x0000000144087824 */ /* 0x000fe200078e0ac0 */
[C---:B------:R-:W-:Y:S01]  /*3810*/  IADD3 R9, R0.reuse, 0x8, RZ ;  /* 0x0000000800097810 */ /* 0x040fe20007ffe0ff */
[C---:B------:R-:W-:Y:S01]  /*3820*/  HMMA.16816.F32 R92, R4.reuse, R56, R92 ;  /* 0x00000038045c723c */ /* 0x040fe2000000185c */
[C---:B------:R-:W-:Y:S01]  /*3830*/  IADD3 R10, R0.reuse, 0x40, RZ ;  /* 0x00000040000a7810 */ /* 0x040fe20007ffe0ff */
[C---:B------:R-:W-:Y:S01]  /*3840*/  IMAD.IADD R230, R0.reuse, 0x1, R8 ;  /* 0x0000000100e67824 */ /* 0x040fe200078e0208 */
[----:B------:R-:W-:Y:S01]  /*3850*/  IADD3 R0, R0, 0x48, RZ ;  /* 0x0000004800007810 */ /* 0x000fe20007ffe0ff */
[C---:B------:R-:W-:Y:S02]  /*3860*/  IMAD.IADD R228, R8.reuse, 0x1, R9 ;  /* 0x0000000108e47824 */ /* 0x040fe400078e0209 */
[C---:B------:R-:W-:Y:S02]  /*3870*/  IMAD.IADD R229, R8.reuse, 0x1, R10 ;  /* 0x0000000108e57824 */ /* 0x040fe400078e020a */
[--C-:B------:R-:W-:Y:S01]  /*3880*/  IMAD.IADD R231, R8, 0x1, R0.reuse ;  /* 0x0000000108e77824 */ /* 0x100fe200078e0200 */
[----:B------:R-:W-:Y:S01]  /*3890*/  HMMA.16816.F32 R40, R4, R48, R28 ;  /* 0x000000300428723c */ /* 0x000fe2000000181c */
[----:B------:R-:W-:-:S02]  /*38a0*/  IMAD.IADD R0, R2, 0x1, R0 ;  /* 0x0000000102007824 */ /* 0x000fc400078e0200 */
[C---:B------:R-:W-:Y:S02]  /*38b0*/  IMAD.IADD R11, R2.reuse, 0x1, R9 ;  /* 0x00000001020b7824 */ /* 0x040fe400078e0209 */
[----:B------:R-:W-:Y:S01]  /*38c0*/  IMAD.IADD R10, R2, 0x1, R10 ;  /* 0x00000001020a7824 */ /* 0x000fe200078e020a */
[-C--:B------:R-:W-:Y:S01]  /*38d0*/  IMNMX R232, R0, R68.reuse, PT ;  /* 0x0000004400e87217 */ /* 0x080fe20003800200 */
[--C-:B------:R-:W-:Y:S01]  /*38e0*/  IMAD.IADD R0, R230, 0x1, -R69.reuse ;  /* 0x00000001e6007824 */ /* 0x100fe200078e0a45 */
[----:B------:R-:W-:Y:S01]  /*38f0*/  HMMA.16816.F32 R116, R4, R72, R116 ;  /* 0x000000480474723c */ /* 0x000fe20000001874 */
[----:B------:R-:W-:Y:S01]  /*3900*/  IMAD.IADD R2, R228, 0x1, -R69 ;  /* 0x00000001e4027824 */ /* 0x000fe200078e0a45 */
[-C--:B------:R-:W-:Y:S02]  /*3910*/  IMNMX R234, R11, R68.reuse, PT ;  /* 0x000000440bea7217 */ /* 0x080fe40003800200 */
[----:B------:R-:W-:Y:S02]  /*3920*/  IMNMX R233, R10, R68, PT ;  /* 0x000000440ae97217 */ /* 0x000fe40003800200 */
[----:B------:R-:W-:-:S02]  /*3930*/  IMNMX R227, RZ, R0, !PT ;  /* 0x00000000ffe37217 */ /* 0x000fc40007800200 */
[----:B------:R-:W-:Y:S01]  /*3940*/  HMMA.16816.F32 R108, R4, R64, R108 ;  /* 0x00000040046c723c */ /* 0x000fe2000000186c */
[----:B------:R-:W-:-:S07]  /*3950*/  IMNMX R226, RZ, R2, !PT ;  /* 0x00000002ffe27217 */ /* 0x000fce0007800200 */
        /* <DEDUP_REMOVED lines=11> */
[----:B------:R-:W-:-:S02]  /*3a10*/  IMAD.IADD R4, R229, 0x1, -R69 ;  /* 0x00000001e5047824 */ /* 0x000fc400078e0a45 */
[----:B------:R-:W-:-:S03]  /*3a20*/  IMAD.IADD R5, R231, 0x1, -R69 ;  /* 0x00000001e7057824 */ /* 0x000fc600078e0a45 */
[----:B------:R-:W-:Y:S02]  /*3a30*/  IMNMX R225, RZ, R4, !PT ;  /* 0x00000004ffe17217 */ /* 0x000fe40007800200 */
[----:B------:R-:W-:Y:S01]  /*3a40*/  IMNMX R224, RZ, R5, !PT ;  /* 0x00000005ffe07217 */ /* 0x000fe20007800200 */
[----:B------:R-:W-:Y:S06]  /*3a50*/  BAR.SYNC.DEFER_BLOCKING 0x0 ;  /* 0x0000000000007b1d */ /* 0x000fec0000010000 */
[----:B------:R-:W-:Y:S05]  /*3a60*/  @!P0 BRA `(.L_x_1033) ;  /* 0x0000032000008947 */ /* 0x000fea0003800000 */
[----:B------:R-:W2:Y:S01]  /*3a70*/  LDL R237, [R1] ;  /* 0x0000000001ed7983 */ /* 0x000ea20000100800 */
[----:B------:R-:W-:Y:S01]  /*3a80*/  IADD3 R0, R238, -0x2, RZ ;  /* 0xfffffffeee007810 */ /* 0x000fe20007ffe0ff */
[----:B------:R-:W-:Y:S03]  /*3a90*/  BSSY B0, `(.L_x_1034) ;  /* 0x000002e000007945 */ /* 0x000fe60003800000 */
[----:B------:R-:W-:Y:S01]  /*3aa0*/  SHF.R.S32.HI R4, RZ, 0x1f, R0 ;  /* 0x0000001fff047819 */ /* 0x000fe20000011400 */
[----:B------:R-:W-:-:S02]  /*3ab0*/  IMAD R2, R223, R0, RZ ;  /* 0x00000000df027224 */ /* 0x000fc400078e02ff */
[----:B------:R-:W-:-:S04]  /*3ac0*/  IMAD.WIDE.U32 R6, R0, R206, R220 ;  /* 0x000000ce00067225 */ /* 0x000fc800078e00dc */
[----:B------:R-:W-:-:S04]  /*3ad0*/  IMAD R2, R4, R206, R2 ;  /* 0x000000ce04027224 */ /* 0x000fc800078e0202 */
[----:B------:R-:W-:Y:S01]  /*3ae0*/  IMAD.IADD R5, R7, 0x1, R2 ;  /* 0x0000000107057824 */ /* 0x000fe200078e0202 */
[----:B--2---:R-:W-:-:S13]  /*3af0*/  ISETP.GE.AND P0, PT, R241, R237, PT ;  /* 0x000000edf100720c */ /* 0x004fda0003f06270 */
[-C--:B------:R-:W-:Y:S01]  /*3b00*/  @!P0 IADD3 R0, P1, R133, R6.reuse, RZ ;  /* 0x0000000685008210 */ /* 0x080fe20007f3e0ff */
[----:B------:R1:W-:Y:S01]  /*3b10*/  @P0 STS [R236+0x2000], RZ ;  /* 0x002000ffec000388 */ /* 0x0003e20000000800 */
[----:B------:R-:W-:Y:S02]  /*3b20*/  @!P0 LEA R2, P2, R218, R6, 0x6 ;  /* 0x00000006da028211 */ /* 0x000fe400078430ff */
[-C--:B------:R-:W-:Y:S01]  /*3b30*/  @!P0 LEA R12, P4, R6, R186.reuse, 0x1 ;  /* 0x000000ba060c8211 */ /* 0x080fe200078808ff */
[----:B------:R-:W-:Y:S01]  /*3b40*/  @!P0 IMAD.X R9, R184, 0x1, R5, P1 ;  /* 0x00000001b8098824 */ /* 0x000fe200008e0605 */
[-C--:B------:R-:W-:Y:S01]  /*3b50*/  @!P0 LEA R10, P3, R0, R186.reuse, 0x1 ;  /* 0x000000ba000a8211 */ /* 0x080fe200078608ff */
[----:B------:R1:W-:Y:S01]  /*3b60*/  @P0 STS [R236+0x2004], RZ ;  /* 0x002004ffec000388 */ /* 0x0003e20000000800 */
[----:B------:R-:W-:Y:S02]  /*3b70*/  @!P0 LEA R8, P1, R2, R186, 0x1 ;  /* 0x000000ba02088211 */ /* 0x000fe400078208ff */
[----:B------:R-:W-:Y:S01]  /*3b80*/  @!P0 LEA.HI.X R14, R218, R5, R219, 0x6, P2 ;  /* 0x00000005da0e8211 */ /* 0x000fe200010f34db */
[----:B------:R1:W-:Y:S01]  /*3b90*/  @P0 STS.64 [R236+0x2008], RZ ;  /* 0x002008ffec000388 */ /* 0x0003e20000000a00 */
[----:B------:R-:W-:-:S02]  /*3ba0*/  @!P0 LEA.HI.X R13, R6, R187, R5, 0x1, P4 ;  /* 0x000000bb060d8211 */ /* 0x000fc400020f0c05 */
        /* <DEDUP_REMOVED lines=28> */
.L_x_1035:
[----:B------:R-:W-:Y:S05]  /*3d70*/  BSYNC B0 ;  /* 0x0000000000007941 */ /* 0x000fea0003800000 */
.L_x_1034:
[----:B------:R-:W0:Y:S02]  /*3d80*/  LDGDEPBAR ;  /* 0x00000000000079af */ /* 0x000e240000000000 */
.L_x_1033:
[----:B------:R-:W-:Y:S05]  /*3d90*/  BSYNC B1 ;  /* 0x0000000000017941 */ /* 0x000fea0003800000 */
.L_x_1032:
[----:B-1----:R-:W3:Y:S04]  /*3da0*/  LDL R9, [R1+0x1c] ;  /* 0x00001c0001097983 */ /* 0x002ee80000100800 */
[----:B------:R-:W4:Y:S04]  /*3db0*/  LDL.LU R8, [R1+0x10] ;  /* 0x0000100001087983 */ /* 0x000f280000300800 */
[----:B--2---:R-:W2:Y:S04]  /*3dc0*/  LDL R0, [R1+0x20] ;  /* 0x0000200001007983 */ /* 0x004ea80000100800 */
[----:B------:R-:W3:Y:S04]  /*3dd0*/  LDL R4, [R1+0x24] ;  /* 0x0000240001047983 */ /* 0x000ee80000100800 */
[----:B------:R-:W4:Y:S04]  /*3de0*/  LDL R2, [R1+0x2c] ;  /* 0x00002c0001027983 */ /* 0x000f280000100800 */
[----:B------:R-:W4:Y:S04]  /*3df0*/  LDL R7, [R1+0x18] ;  /* 0x0000180001077983 */ /* 0x000f280000100800 */
[----:B------:R-:W4:Y:S04]  /*3e00*/  LDL R5, [R1+0x28] ;  /* 0x0000280001057983 */ /* 0x000f280000100800 */
[----:B------:R-:W4:Y:S01]  /*3e10*/  LDL R6, [R1+0x14] ;  /* 0x0000140001067983 */ /* 0x000f220000100800 */
[----:B------:R-:W-:-:S05]  /*3e20*/  IMAD R17, R172, 0x80, R185 ;  /* 0x00000080ac117824 */ /* 0x000fca00078e02b9 */
[----:B------:R-:W-:-:S04]  /*3e30*/  ISETP.GE.AND P5, PT, R17, R227, PT ;  /* 0x000000e31100720c */ /* 0x000fc80003fa6270 */
[C---:B------:R-:W-:Y:S02]  /*3e40*/  ISETP.GE.OR P5, PT, R17.reuse, R235, !P5 ;  /* 0x000000eb1100720c */ /* 0x040fe40006fa6670 */
[C---:B------:R-:W-:Y:S02]  /*3e50*/  ISETP.GE.AND P0, PT, R17.reuse, R226, PT ;  /* 0x000000e21100720c */ /* 0x040fe40003f06270 */
[C---:B------:R-:W-:Y:S02]  /*3e60*/  ISETP.GE.AND P6, PT, R17.reuse, R225, PT ;  /* 0x000000e11100720c */ /* 0x040fe40003fc6270 */
[C---:B------:R-:W-:Y:S02]  /*3e70*/  ISETP.GE.OR P0, PT, R17.reuse, R234, !P0 ;  /* 0x000000ea1100720c */ /* 0x040fe40004706670 */
[----:B------:R-:W-:Y:S01]  /*3e80*/  ISETP.GE.OR P6, PT, R17, R233, !P6 ;  /* 0x000000e91100720c */ /* 0x000fe200077c6670 */
[----:B--2---:R-:W-:Y:S02]  /*3e90*/  IMAD.MOV.U32 R223, RZ, RZ, R0 ;  /* 0x000000ffffdf7224 */ /* 0x004fe400078e0000 */
[----:B------:R-:W-:-:S02]  /*3ea0*/  IMAD.IADD R0, R230, 0x1, -R17 ;  /* 0x00000001e6007824 */ /* 0x000fc400078e0a11 */
[----:B---3--:R-:W-:Y:S02]  /*3eb0*/  IMAD.MOV.U32 R19, RZ, RZ, R4 ;  /* 0x000000ffff137224 */ /* 0x008fe400078e0004 */
[----:B------:R-:W-:Y:S01]  /*3ec0*/  IMAD.IADD R4, R228, 0x1, -R17 ;  /* 0x00000001e4047824 */ /* 0x000fe200078e0a11 */
[----:B------:R-:W-:Y:S01]  /*3ed0*/  IABS R0, R0 ;  /* 0x0000000000007213 */ /* 0x000fe20000000000 */
[----:B----4-:R-:W-:-:S04]  /*3ee0*/  IMAD.MOV.U32 R220, RZ, RZ, R2 ;  /* 0x000000ffffdc7224 */ /* 0x010fc800078e0002 */
[----:B------:R-:W-:Y:S01]  /*3ef0*/  IMAD.MOV.U32 R2, RZ, RZ, R0 ;  /* 0x000000ffff027224 */ /* 0x000fe200078e0000 */
[----:B------:R-:W-:Y:S01]  /*3f00*/  IABS R0, R4 ;  /* 0x0000000400007213 */ /* 0x000fe20000000000 */
[----:B------:R-:W-:Y:S02]  /*3f10*/  IMAD.IADD R4, R229, 0x1, -R17 ;  /* 0x00000001e5047824 */ /* 0x000fe400078e0a11 */
[----:B------:R-:W-:Y:S02]  /*3f20*/  IMAD.MOV.U32 R187, RZ, RZ, R8 ;  /* 0x000000ffffbb7224 */ /* 0x000fe400078e0008 */
[----:B------:R1:W-:Y:S01]  /*3f30*/  I2F R8, R2 ;  /* 0x0000000200087306 */ /* 0x0003e20000201400 */
[----:B------:R-:W-:Y:S02]  /*3f40*/  IMAD.MOV.U32 R186, RZ, RZ, R7 ;  /* 0x000000ffffba7224 */ /* 0x000fe400078e0007 */
[----:B------:R-:W-:Y:S02]  /*3f50*/  IMAD.MOV.U32 R221, RZ, RZ, R5 ;  /* 0x000000ffffdd7224 */ /* 0x000fe400078e0005 */
[----:B-1----:R-:W-:Y:S01]  /*3f60*/  IMAD.MOV.U32 R2, RZ, RZ, R0 ;  /* 0x000000ffff027224 */ /* 0x002fe200078e0000 */
[----:B------:R-:W-:-:S03]  /*3f70*/  IABS R0, R4 ;  /* 0x0000000400007213 */ /* 0x000fc60000000000 */
[----:B------:R1:W-:Y:S02]  /*3f80*/  I2F R7, R2 ;  /* 0x0000000200077306 */ /* 0x0003e40000201400 */
[----:B------:R-:W-:Y:S01]  /*3f90*/  IMAD.MOV.U32 R4, RZ, RZ, R0 ;  /* 0x000000ffff047224 */ /* 0x000fe200078e0000 */
[----:B------:R-:W-:Y:S01]  /*3fa0*/  IADD3 R0, R17, 0x1, RZ ;  /* 0x0000000111007810 */ /* 0x000fe20007ffe0ff */
[----:B------:R-:W-:-:S04]  /*3fb0*/  IMAD.MOV.U32 R185, RZ, RZ, R6 ;  /* 0x000000ffffb97224 */ /* 0x000fc800078e0006 */
[----:B------:R-:W-:Y:S02]  /*3fc0*/  IMAD.IADD R5, R230, 0x1, -R0 ;  /* 0x00000001e6057824 */ /* 0x000fe400078e0a00 */
[----:B-1----:R-:W-:Y:S01]  /*3fd0*/  IMAD.IADD R2, R231, 0x1, -R17 ;  /* 0x00000001e7027824 */ /* 0x002fe200078e0a11 */
[----:B------:R1:W-:Y:S04]  /*3fe0*/  I2F R6, R4 ;  /* 0x0000000400067306 */ /* 0x0003e80000201400 */
[----:B------:R-:W-:-:S05]  /*3ff0*/  IABS R2, R2 ;  /* 0x0000000200027213 */ /* 0x000fca0000000000 */
[----:B-1----:R-:W-:Y:S01]  /*4000*/  IMAD.MOV.U32 R4, RZ, RZ, R2 ;  /* 0x000000ffff047224 */ /* 0x002fe200078e0002 */
[----:B------:R-:W-:-:S06]  /*4010*/  IABS R2, R5 ;  /* 0x0000000500027213 */ /* 0x000fcc0000000000 */
[----:B------:R-:W1:Y:S08]  /*4020*/  I2F R2, R2 ;  /* 0x0000000200027306 */ /* 0x000e700000201400 */
[----:B------:R-:W2:Y:S01]  /*4030*/  I2F R4, R4 ;  /* 0x0000000400047306 */ /* 0x000ea20000201400 */
[----:B-1----:R-:W-:Y:S02]  /*4040*/  FFMA.FTZ R11, R2, -R222, R117 ;  /* 0x800000de020b7223 */ /* 0x002fe40000010075 */
[----:B------:R-:W-:-:S05]  /*4050*/  IMAD.IADD R2, R228, 0x1, -R0 ;  /* 0x00000001e4027824 */ /* 0x000fca00078e0a00 */
[----:B------:R-:W-:Y:S01]  /*4060*/  IABS R2, R2 ;  /* 0x0000000200027213 */ /* 0x000fe20000000000 */
[----:B--2---:R-:W-:Y:S01]  /*4070*/  FFMA.FTZ R10, R4, -R222, R138 ;  /* 0x800000de040a7223 */ /* 0x004fe2000001008a */
[C---:B------:R-:W-:Y:S01]  /*4080*/  ISETP.GE.AND P4, PT, R0.reuse, R227, PT ;  /* 0x000000e30000720c */ /* 0x040fe20003f86270 */
[----:B------:R-:W-:Y:S01]  /*4090*/  IMAD.IADD R5, R229, 0x1, -R0 ;  /* 0x00000001e5057824 */ /* 0x000fe200078e0a00 */
[C---:B------:R-:W-:Y:S01]  /*40a0*/  ISETP.GE.AND P3, PT, R0.reuse, R226, PT ;  /* 0x000000e20000720c */ /* 0x040fe20003f66270 */
[----:B------:R-:W-:Y:S01]  /*40b0*/  IMAD.MOV.U32 R4, RZ, RZ, R2 ;  /* 0x000000ffff047224 */ /* 0x000fe200078e0002 */
[C---:B------:R-:W-:Y:S02]  /*40c0*/  ISETP.GE.AND P2, PT, R0.reuse, R225, PT ;  /* 0x000000e10000720c */ /* 0x040fe40003f46270 */
[C---:B------:R-:W-:Y:S01]  /*40d0*/  ISETP.GE.AND P1, PT, R0.reuse, R224, PT ;  /* 0x000000e00000720c */ /* 0x040fe20003f26270 */
[----:B------:R1:W-:Y:S01]  /*40e0*/  I2F R12, R4 ;  /* 0x00000004000c7306 */ /* 0x0003e20000201400 */
[----:B------:R-:W-:-:S02]  /*40f0*/  ISETP.GE.OR P4, PT, R0, R235, !P4 ;  /* 0x000000eb0000720c */ /* 0x000fc40006786670 */
[C---:B------:R-:W-:Y:S02]  /*4100*/  ISETP.GE.OR P3, PT, R0.reuse, R234, !P3 ;  /* 0x000000ea0000720c */ /* 0x040fe40005f66670 */
[C---:B------:R-:W-:Y:S02]  /*4110*/  ISETP.GE.OR P2, PT, R0.reuse, R233, !P2 ;  /* 0x000000e90000720c */ /* 0x040fe40005746670 */
[----:B------:R-:W-:Y:S02]  /*4120*/  ISETP.GE.OR P1, PT, R0, R232, !P1 ;  /* 0x000000e80000720c */ /* 0x000fe40004f26670 */
[----:B------:R-:W-:Y:S01]  /*4130*/  IABS R2, R5 ;  /* 0x0000000500027213 */ /* 0x000fe20000000000 */
[----:B------:R-:W-:Y:S02]  /*4140*/  IMAD.MOV.U32 R184, RZ, RZ, R9 ;  /* 0x000000ffffb87224 */ /* 0x000fe400078e0009 */
[-C--:B------:R-:W-:Y:S02]  /*4150*/  FFMA.FTZ R8, R8, -R222.reuse, R116 ;  /* 0x800000de08087223 */ /* 0x080fe40000010074 */
[----:B-1----:R-:W-:Y:S01]  /*4160*/  IMAD.IADD R4, R231, 0x1, -R0 ;  /* 0x00000001e7047824 */ /* 0x002fe200078e0a00 */
[----:B------:R-:W-:Y:S01]  /*4170*/  IADD3 R0, R17, 0x8, RZ ;  /* 0x0000000811007810 */ /* 0x000fe20007ffe0ff */
[----:B------:R-:W-:-:S02]  /*4180*/  FFMA.FTZ R9, R7, -R222, R118 ;  /* 0x800000de07097223 */ /* 0x000fc40000010076 */
[----:B------:R1:W2:Y:S01]  /*4190*/  I2F R7, R2 ;  /* 0x0000000200077306 */ /* 0x0002a20000201400 */
[----:B------:R-:W-:Y:S02]  /*41a0*/  FSEL R141, R8, -INF , !P5 ;  /* 0xff800000088d7808 */ /* 0x000fe40006800000 */
[C---:B------:R-:W-:Y:S01]  /*41b0*/  ISETP.GE.AND P5, PT, R17.reuse, R224, PT ;  /* 0x000000e01100720c */ /* 0x040fe20003fa6270 */
[----:B------:R-:W-:Y:S01]  /*41c0*/  FFMA.FTZ R6, R6, -R222, R136 ;  /* 0x800000de06067223 */ /* 0x000fe20000010088 */
[----:B------:R-:W-:Y:S01]  /*41d0*/  IABS R4, R4 ;  /* 0x0000000400047213 */ /* 0x000fe20000000000 */
[--C-:B------:R-:W-:Y:S01]  /*41e0*/  IMAD.IADD R5, R228, 0x1, -R0.reuse ;  /* 0x00000001e4057824 */ /* 0x100fe200078e0a00 */
[----:B------:R-:W-:Y:S01]  /*41f0*/  ISETP.GE.OR P5, PT, R17, R232, !P5 ;  /* 0x000000e81100720c */ /* 0x000fe20006fa6670 */
[----:B-1----:R-:W-:Y:S01]  /*4200*/  IMAD.IADD R2, R230, 0x1, -R0 ;  /* 0x00000001e6027824 */ /* 0x002fe200078e0a00 */
[----:B------:R1:W3:Y:S04]  /*4210*/  I2F R14, R4 ;  /* 0x00000004000e7306 */ /* 0x0002e80000201400 */
[----:B------:R-:W-:-:S02]  /*4220*/  IABS R2, R2 ;  /* 0x0000000200027213 */ /* 0x000fc40000000000 */
[----:B------:R-:W-:Y:S02]  /*4230*/  FSEL R144, R9, -INF , !P0 ;  /* 0xff80000009907808 */ /* 0x000fe40004000000 */
[----:B------:R-:W-:Y:S02]  /*4240*/  FSEL R148, R6, -INF , !P6 ;  /* 0xff80000006947808 */ /* 0x000fe40007000000 */
[----:B------:R-:W-:Y:S02]  /*4250*/  FSEL R28, R10, -INF , !P5 ;  /* 0xff8000000a1c7808 */ /* 0x000fe40006800000 */
[----:B------:R-:W-:Y:S02]  /*4260*/  FSEL R140, R11, -INF , !P4 ;  /* 0xff8000000b8c7808 */ /* 0x000fe40006000000 */
[C---:B------:R-:W-:Y:S01]  /*4270*/  ISETP.GE.AND P0, PT, R0.reuse, R227, PT ;  /* 0x000000e30000720c */ /* 0x040fe20003f06270 */
[----:B-1----:R-:W-:Y:S01]  /*4280*/  IMAD.MOV.U32 R4, RZ, RZ, R2 ;  /* 0x000000ffff047224 */ /* 0x002fe200078e0002 */
[----:B------:R-:W-:Y:S01]  /*4290*/  IABS R2, R5 ;  /* 0x0000000500027213 */ /* 0x000fe20000000000 */
[----:B------:R-:W-:Y:S01]  /*42a0*/  IMAD.IADD R5, R229, 0x1, -R0 ;  /* 0x00000001e5057824 */ /* 0x000fe200078e0a00 */
[----:B------:R-:W-:-:S02]  /*42b0*/  ISETP.GE.AND P6, PT, R0, R226, PT ;  /* 0x000000e20000720c */ /* 0x000fc40003fc6270 */
[C---:B------:R-:W-:Y:S02]  /*42c0*/  ISETP.GE.AND P5, PT, R0.reuse, R225, PT ;  /* 0x000000e10000720c */ /* 0x040fe40003fa6270 */
[C---:B------:R-:W-:Y:S01]  /*42d0*/  ISETP.GE.AND P4, PT, R0.reuse, R224, PT ;  /* 0x000000e00000720c */ /* 0x040fe20003f86270 */
[----:B------:R1:W4:Y:S01]  /*42e0*/  I2F R8, R4 ;  /* 0x0000000400087306 */ /* 0x0003220000201400 */
[----:B------:R-:W-:Y:S01]  /*42f0*/  IMAD.IADD R6, R231, 0x1, -R0 ;  /* 0x00000001e7067824 */ /* 0x000fe200078e0a00 */
[C---:B------:R-:W-:Y:S02]  /*4300*/  ISETP.GE.OR P0, PT, R0.reuse, R235, !P0 ;  /* 0x000000eb0000720c */ /* 0x040fe40004706670 */
[C---:B------:R-:W-:Y:S02]  /*4310*/  ISETP.GE.OR P6, PT, R0.reuse, R234, !P6 ;  /* 0x000000ea0000720c */ /* 0x040fe400077c6670 */
[C---:B------:R-:W-:Y:S02]  /*4320*/  ISETP.GE.OR P5, PT, R0.reuse, R233, !P5 ;  /* 0x000000e90000720c */ /* 0x040fe40006fa6670 */
[----:B------:R-:W-:-:S02]  /*4330*/  ISETP.GE.OR P4, PT, R0, R232, !P4 ;  /* 0x000000e80000720c */ /* 0x000fc40006786670 */
[----:B------:R-:W-:Y:S01]  /*4340*/  IADD3 R0, R17, 0x9, RZ ;  /* 0x0000000911007810 */ /* 0x000fe20007ffe0ff */
[----:B-1----:R-:W-:Y:S01]  /*4350*/  IMAD.MOV.U32 R4, RZ, RZ, R2 ;  /* 0x000000ffff047224 */ /* 0x002fe200078e0002 */
[----:B------:R-:W-:-:S04]  /*4360*/  IABS R2, R5 ;  /* 0x0000000500027213 */ /* 0x000fc80000000000 */
[----:B------:R1:W-:Y:S01]  /*4370*/  I2F R11, R2 ;  /* 0x00000002000b7306 */ /* 0x0003e20000201400 */
[----:B------:R-:W-:Y:S01]  /*4380*/  IABS R5, R6 ;  /* 0x0000000600057213 */ /* 0x000fe20000000000 */
[-C--:B--2---:R-:W-:Y:S02]  /*4390*/  FFMA.FTZ R6, R7, -R222.reuse, R137 ;  /* 0x800000de07067223 */ /* 0x084fe40000010089 */
[----:B---3--:R-:W-:-:S04]  /*43a0*/  FFMA.FTZ R7, R14, -R222, R139 ;  /* 0x800000de0e077223 */ /* 0x008fc8000001008b */
[----:B------:R2:W-:Y:S01]  /*43b0*/  I2F R13, R4 ;  /* 0x00000004000d7306 */ /* 0x0005e20000201400 */
[----:B-1----:R-:W-:-:S07]  /*43c0*/  IMAD.IADD R2, R230, 0x1, -R0 ;  /* 0x00000001e6027824 */ /* 0x002fce00078e0a00 */
[----:B------:R1:W3:Y:S01]  /*43d0*/  I2F R14, R5 ;  /* 0x00000005000e7306 */ /* 0x0002e20000201400 */
[----:B----4-:R-:W-:Y:S01]  /*43e0*/  FFMA.FTZ R8, R8, -R222, R112 ;  /* 0x800000de08087223 */ /* 0x010fe20000010070 */
[----:B------:R-:W-:Y:S01]  /*43f0*/  IABS R2, R2 ;  /* 0x0000000200027213 */ /* 0x000fe20000000000 */
[----:B--2---:R-:W-:Y:S01]  /*4400*/  FFMA.FTZ R4, R12, -R222, R119 ;  /* 0x800000de0c047223 */ /* 0x004fe20000010077 */
[----:B------:R-:W-:-:S04]  /*4410*/  FSEL R146, R6, -INF , !P2 ;  /* 0xff80000006927808 */ /* 0x000fc80005000000 */
[----:B------:R-:W-:Y:S01]  /*4420*/  FSEL R142, R4, -INF , !P3 ;  /* 0xff800000048e7808 */ /* 0x000fe20005800000 */
[----:B------:R-:W-:Y:S02]  /*4430*/  IMAD.MOV.U32 R4, RZ, RZ, R2 ;  /* 0x000000ffff047224 */ /* 0x000fe400078e0002 */
[--C-:B-1----:R-:W-:Y:S01]  /*4440*/  IMAD.IADD R5, R228, 0x1, -R0.reuse ;  /* 0x00000001e4057824 */ /* 0x102fe200078e0a00 */
[----:B------:R-:W-:Y:S01]  /*4450*/  FSEL R147, R7, -INF , !P1 ;  /* 0xff80000007937808 */ /* 0x000fe20004800000 */
[----:B------:R1:W2:Y:S01]  /*4460*/  I2F R9, R4 ;  /* 0x0000000400097306 */ /* 0x0002a20000201400 */
[----:B------:R-:W-:Y:S02]  /*4470*/  FSEL R137, R8, -INF , !P0 ;  /* 0xff80000008897808 */ /* 0x000fe40004000000 */
[----:B------:R-:W-:Y:S01]  /*4480*/  IABS R2, R5 ;  /* 0x0000000500027213 */ /* 0x000fe20000000000 */
[----:B------:R-:W-:Y:S01]  /*4490*/  IMAD.IADD R5, R229, 0x1, -R0 ;  /* 0x00000001e5057824 */ /* 0x000fe200078e0a00 */
[----:B------:R-:W-:-:S02]  /*44a0*/  ISETP.GE.AND P3, PT, R0, R227, PT ;  /* 0x000000e30000720c */ /* 0x000fc40003f66270 */
[C---:B------:R-:W-:Y:S02]  /*44b0*/  ISETP.GE.AND P2, PT, R0.reuse, R226, PT ;  /* 0x000000e20000720c */ /* 0x040fe40003f46270 */
[C---:B------:R-:W-:Y:S02]  /*44c0*/  ISETP.GE.AND P1, PT, R0.reuse, R225, PT ;  /* 0x000000e10000720c */ /* 0x040fe40003f26270 */
[C---:B------:R-:W-:Y:S01]  /*44d0*/  ISETP.GE.AND P0, PT, R0.reuse, R224, PT ;  /* 0x000000e00000720c */ /* 0x040fe20003f06270 */
[----:B------:R-:W-:Y:S01]  /*44e0*/  IMAD.IADD R6, R231, 0x1, -R0 ;  /* 0x00000001e7067824 */ /* 0x000fe200078e0a00 */
[C---:B------:R-:W-:Y:S02]  /*44f0*/  ISETP.GE.OR P3, PT, R0.reuse, R235, !P3 ;  /* 0x000000eb0000720c */ /* 0x040fe40005f66670 */
[C---:B------:R-:W-:Y:S01]  /*4500*/  ISETP.GE.OR P2, PT, R0.reuse, R234, !P2 ;  /* 0x000000ea0000720c */ /* 0x040fe20005746670 */
[----:B-1----:R-:W-:Y:S01]  /*4510*/  IMAD.MOV.U32 R4, RZ, RZ, R2 ;  /* 0x000000ffff047224 */ /* 0x002fe200078e0002 */
[----:B------:R-:W-:-:S02]  /*4520*/  ISETP.GE.OR P1, PT, R0, R233, !P1 ;  /* 0x000000e90000720c */ /* 0x000fc40004f26670 */
[----:B------:R-:W-:Y:S02]  /*4530*/  ISETP.GE.OR P0, PT, R0, R232, !P0 ;  /* 0x000000e80000720c */ /* 0x000fe40004706670 */
[----:B------:R-:W-:Y:S02]  /*4540*/  IABS R2, R5 ;  /* 0x0000000500027213 */ /* 0x000fe40000000000 */
[----:B------:R-:W-:Y:S02]  /*4550*/  IADD3 R0, R17, 0x10, RZ ;  /* 0x0000001011007810 */ /* 0x000fe40007ffe0ff */
[----:B------:R1:W-:Y:S01]  /*4560*/  I2F R10, R2 ;  /* 0x00000002000a7306 */ /* 0x0003e20000201400 */
[----:B------:R-:W-:Y:S01]  /*4570*/  IABS R5, R6 ;  /* 0x0000000600057213 */ /* 0x000fe20000000000 */
[-C--:B---3--:R-:W-:Y:S02]  /*4580*/  FFMA.FTZ R7, R14, -R222.reuse, R126 ;  /* 0x800000de0e077223 */ /* 0x088fe4000001007e */
[----:B------:R-:W-:-:S04]  /*4590*/  FFMA.FTZ R6, R11, -R222, R124 ;  /* 0x800000de0b067223 */ /* 0x000fc8000001007c */
[----:B------:R3:W-:Y:S01]  /*45a0*/  I2F R12, R4 ;  /* 0x00000004000c7306 */ /* 0x0007e20000201400 */
[----:B--2---:R-:W-:Y:S02]  /*45b0*/  FFMA.FTZ R8, R9, -R222, R113 ;  /* 0x800000de09087223 */ /* 0x004fe40000010071 */
[----:B-1----:R-:W-:-:S05]  /*45c0*/  IMAD.IADD R2, R230, 0x1, -R0 ;  /* 0x00000001e6027824 */ /* 0x002fca00078e0a00 */
[----:B------:R1:W2:Y:S01]  /*45d0*/  I2F R14, R5 ;  /* 0x00000005000e7306 */ /* 0x0002a20000201400 */
[----:B------:R-:W-:Y:S01]  /*45e0*/  IABS R2, R2 ;  /* 0x0000000200027213 */ /* 0x000fe20000000000 */
[----:B---3--:R-:W-:Y:S01]  /*45f0*/  FFMA.FTZ R4, R13, -R222, R114 ;  /* 0x800000de0d047223 */ /* 0x008fe20000010072 */
[----:B------:R-:W-:Y:S02]  /*4600*/  FSEL R143, R6, -INF , !P5 ;  /* 0xff800000068f7808 */ /* 0x000fe40006800000 */
[----:B------:R-:W-:Y:S02]  /*4610*/  FSEL R145, R7, -INF , !P4 ;  /* 0xff80000007917808 */ /* 0x000fe40006000000 */
[----:B------:R-:W-:Y:S01]  /*4620*/  FSEL R138, R4, -INF , !P6 ;  /* 0xff800000048a7808 */ /* 0x000fe20007000000 */
[----:B-1----:R-:W-:Y:S01]  /*4630*/  IMAD.IADD R5, R228, 0x1, -R0 ;  /* 0x00000001e4057824 */ /* 0x002fe200078e0a00 */
[----:B------:R-:W-:Y:S01]  /*4640*/  FSEL R133, R8, -INF , !P3 ;  /* 0xff80000008857808 */ /* 0x000fe20005800000 */
[----:B------:R-:W-:Y:S01]  /*4650*/  IMAD.MOV.U32 R4, RZ, RZ, R2 ;  /* 0x000000ffff047224 */ /* 0x000fe200078e0002 */
[----:B------:R-:W-:-:S02]  /*4660*/  ISETP.GE.AND P6, PT, R0, R227, PT ;  /* 0x000000e30000720c */ /* 0x000fc40003fc6270 */
[----:B------:R-:W-:Y:S01]  /*4670*/  IABS R2, R5 ;  /* 0x0000000500027213 */ /* 0x000fe20000000000 */
[--C-:B------:R-:W-:Y:S01]  /*4680*/  IMAD.IADD R5, R229, 0x1, -R0.reuse ;  /* 0x00000001e5057824 */ /* 0x100fe200078e0a00 */
[C---:B------:R-:W-:Y:S02]  /*4690*/  ISETP.GE.AND P5, PT, R0.reuse, R226, PT ;  /* 0x000000e20000720c */ /* 0x040fe40003fa6270 */
[C---:B------:R-:W-:Y:S02]  /*46a0*/  ISETP.GE.AND P4, PT, R0.reuse, R225, PT ;  /* 0x000000e10000720c */ /* 0x040fe40003f86270 */
[C---:B------:R-:W-:Y:S01]  /*46b0*/  ISETP.GE.AND P3, PT, R0.reuse, R224, PT ;  /* 0x000000e00000720c */ /* 0x040fe20003f66270 */
[----:B------:R1:W3:Y:S01]  /*46c0*/  I2F R9, R4 ;  /* 0x0000000400097306 */ /* 0x0002e20000201400 */
[----:B------:R-:W-:Y:S01]  /*46d0*/  IMAD.IADD R6, R231, 0x1, -R0 ;  /* 0x00000001e7067824 */ /* 0x000fe200078e0a00 */
[C---:B------:R-:W-:Y:S02]  /*46e0*/  ISETP.GE.OR P6, PT, R0.reuse, R235, !P6 ;  /* 0x000000eb0000720c */ /* 0x040fe400077c6670 */
[----:B------:R-:W-:-:S02]  /*46f0*/  ISETP.GE.OR P5, PT, R0, R234, !P5 ;  /* 0x000000ea0000720c */ /* 0x000fc40006fa6670 */
[C---:B------:R-:W-:Y:S02]  /*4700*/  ISETP.GE.OR P4, PT, R0.reuse, R233, !P4 ;  /* 0x000000e90000720c */ /* 0x040fe40006786670 */
[----:B------:R-:W-:Y:S02]  /*4710*/  ISETP.GE.OR P3, PT, R0, R232, !P3 ;  /* 0x000000e80000720c */ /* 0x000fe40005f66670 */
[----:B------:R-:W-:Y:S01]  /*4720*/  IADD3 R0, R17, 0x11, RZ ;  /* 0x0000001111007810 */ /* 0x000fe20007ffe0ff */
[----:B-1----:R-:W-:Y:S01]  /*4730*/  IMAD.MOV.U32 R4, RZ, RZ, R2 ;  /* 0x000000ffff047224 */ /* 0x002fe200078e0002 */
[----:B------:R-:W-:-:S04]  /*4740*/  IABS R2, R5 ;  /* 0x0000000500027213 */ /* 0x000fc80000000000 */
[----:B------:R1:W-:Y:S01]  /*4750*/  I2F R11, R2 ;  /* 0x00000002000b7306 */ /* 0x0003e20000201400 */
[----:B------:R-:W-:Y:S01]  /*4760*/  IABS R5, R6 ;  /* 0x0000000600057213 */ /* 0x000fe20000000000 */
[----:B--2---:R-:W-:-:S06]  /*4770*/  FFMA.FTZ R7, R14, -R222, R127 ;  /* 0x800000de0e077223 */ /* 0x004fcc000001007f */
[----:B------:R2:W-:Y:S01]  /*4780*/  I2F R13, R4 ;  /* 0x00000004000d7306 */ /* 0x0005e20000201400 */
[----:B-1----:R-:W-:-:S07]  /*4790*/  IMAD.IADD R2, R230, 0x1, -R0 ;  /* 0x00000001e6027824 */ /* 0x002fce00078e0a00 */
[----:B------:R1:W4:Y:S01]  /*47a0*/  I2F R14, R5 ;  /* 0x00000005000e7306 */ /* 0x0003220000201400 */
[----:B------:R-:W-:Y:S01]  /*47b0*/  FFMA.FTZ R6, R10, -R222, R125 ;  /* 0x800000de0a067223 */ /* 0x000fe2000001007d */
[----:B------:R-:W-:Y:S01]  /*47c0*/  IABS R2, R2 ;  /* 0x0000000200027213 */ /* 0x000fe20000000000 */
[-C--:B--2---:R-:W-:Y:S02]  /*47d0*/  FFMA.FTZ R4, R12, -R222.reuse, R115 ;  /* 0x800000de0c047223 */ /* 0x084fe40000010073 */
[----:B---3--:R-:W-:-:S03]  /*47e0*/  FFMA.FTZ R8, R9, -R222, R108 ;  /* 0x800000de09087223 */ /* 0x008fc6000001006c */
        /* <DEDUP_REMOVED lines=8> */
[----:B------:R-:W-:-:S02]  /*4870*/  FSEL R132, R8, -INF , !P6 ;  /* 0xff80000008847808 */ /* 0x000fc40007000000 */
[C---:B------:R-:W-:Y:S02]  /*4880*/  ISETP.GE.AND P2, PT, R0.reuse, R227, PT ;  /* 0x000000e30000720c */ /* 0x040fe40003f46270 */
[C---:B------:R-:W-:Y:S02]  /*4890*/  ISETP.GE.AND P1, PT, R0.reuse, R226, PT ;  /* 0x000000e20000720c */ /* 0x040fe40003f26270 */
[C---:B------:R-:W-:Y:S02]  /*48a0*/  ISETP.GE.AND P0, PT, R0.reuse, R225, PT ;  /* 0x000000e10000720c */ /* 0x040fe40003f06270 */
[C---:B------:R-:W-:Y:S01]  /*48b0*/  ISETP.GE.AND P6, PT, R0.reuse, R224, PT ;  /* 0x000000e00000720c */ /* 0x040fe20003fc6270 */
[----:B------:R-:W-:Y:S01]  /*48c0*/  IMAD.IADD R6, R231, 0x1, -R0 ;  /* 0x00000001e7067824 */ /* 0x000fe200078e0a00 */
[C---:B------:R-:W-:Y:S01]  /*48d0*/  ISETP.GE.OR P2, PT, R0.reuse, R235, !P2 ;  /* 0x000000eb0000720c */ /* 0x040fe20005746670 */
[----:B-1----:R-:W-:Y:S01]  /*48e0*/  IMAD.MOV.U32 R4, RZ, RZ, R2 ;  /* 0x000000ffff047224 */ /* 0x002fe200078e0002 */
[----:B------:R-:W-:-:S02]  /*48f0*/  ISETP.GE.OR P1, PT, R0, R234, !P1 ;  /* 0x000000ea0000720c */ /* 0x000fc40004f26670 */
[C---:B------:R-:W-:Y:S02]  /*4900*/  ISETP.GE.OR P0, PT, R0.reuse, R233, !P0 ;  /* 0x000000e90000720c */ /* 0x040fe40004706670 */
[----:B------:R-:W-:Y:S02]  /*4910*/  ISETP.GE.OR P6, PT, R0, R232, !P6 ;  /* 0x000000e80000720c */ /* 0x000fe400077c6670 */
[----:B------:R-:W-:Y:S02]  /*4920*/  IABS R2, R5 ;  /* 0x0000000500027213 */ /* 0x000fe40000000000 */
[----:B------:R-:W-:Y:S02]  /*4930*/  IADD3 R0, R17, 0x18, RZ ;  /* 0x0000001811007810 */ /* 0x000fe40007ffe0ff */
[----:B------:R1:W-:Y:S01]  /*4940*/  I2F R10, R2 ;  /* 0x00000002000a7306 */ /* 0x0003e20000201400 */
[----:B------:R-:W-:Y:S01]  /*4950*/  IABS R5, R6 ;  /* 0x0000000600057213 */ /* 0x000fe20000000000 */
[----:B----4-:R-:W-:-:S02]  /*4960*/  FFMA.FTZ R7, R14, -R222, R130 ;  /* 0x800000de0e077223 */ /* 0x010fc40000010082 */
        /* <DEDUP_REMOVED lines=462> */
[----:B------:R1:W4:Y:S01]  /*6650*/  I2F R11, R2 ;  /* 0x00000002000b7306 */ /* 0x0003220000201400 */
[----:B------:R-:W-:Y:S01]  /*6660*/  IABS R5, R6 ;  /* 0x0000000600057213 */ /* 0x000fe20000000000 */
[----:B--2---:R-:W-:-:S06]  /*6670*/  FFMA.FTZ R7, R14, -R222, R179 ;  /* 0x800000de0e077223 */ /* 0x004fcc00000100b3 */
[----:B------:R2:W-:Y:S01]  /*6680*/  I2F R13, R4 ;  /* 0x00000004000d7306 */ /* 0x0005e20000201400 */
[----:B-1----:R-:W-:-:S07]  /*6690*/  IMAD.IADD R2, R230, 0x1, -R0 ;  /* 0x00000001e6027824 */ /* 0x002fce00078e0a00 */
[----:B------:R1:W1:Y:S01]  /*66a0*/  I2F R14, R5 ;  /* 0x00000005000e7306 */ /* 0x0002620000201400 */
        /* <DEDUP_REMOVED lines=25> */
[----:B------:R1:W3:Y:S01]  /*6840*/  I2F R10, R2 ;  /* 0x00000002000a7306 */ /* 0x0002e20000201400 */
[----:B------:R-:W-:Y:S01]  /*6850*/  IABS R5, R6 ;  /* 0x0000000600057213 */ /* 0x000fe20000000000 */
[----:B----4-:R-:W-:-:S02]  /*6860*/  FFMA.FTZ R6, R11, -R222, R180 ;  /* 0x800000de0b067223 */ /* 0x010fc400000100b4 */
[----:B------:R-:W-:-:S04]  /*6870*/  FFMA.FTZ R7, R14, -R222, R182 ;  /* 0x800000de0e077223 */ /* 0x000fc800000100b6 */
[----:B------:R4:W-:Y:S01]  /*6880*/  I2F R12, R4 ;  /* 0x00000004000c7306 */ /* 0x0009e20000201400 */
[----:B--2---:R-:W-:Y:S02]  /*6890*/  FFMA.FTZ R8, R9, -R222, R41 ;  /* 0x800000de09087223 */ /* 0x004fe40000010029 */
[----:B-1----:R-:W-:-:S05]  /*68a0*/  IMAD.IADD R2, R230, 0x1, -R0 ;  /* 0x00000001e6027824 */ /* 0x002fca00078e0a00 */
[----:B------:R-:W-:Y:S01]  /*68b0*/  IABS R2, R2 ;  /* 0x0000000200027213 */ /* 0x000fe20000000000 */
[----:B----4-:R-:W-:Y:S02]  /*68c0*/  FFMA.FTZ R4, R13, -R222, R42 ;  /* 0x800000de0d047223 */ /* 0x010fe4000001002a */
[----:B------:R1:W2:Y:S01]  /*68d0*/  I2F R13, R5 ;  /* 0x00000005000d7306 */ /* 0x0002a20000201400 */
[----:B------:R-:W-:Y:S02]  /*68e0*/  FSEL R68, R6, -INF , !P3 ;  /* 0xff80000006447808 */ /* 0x000fe40005800000 */
[----:B------:R-:W-:Y:S01]  /*68f0*/  FSEL R67, R4, -INF , !P4 ;  /* 0xff80000004437808 */ /* 0x000fe20006000000 */
[----:B------:R-:W-:Y:S01]  /*6900*/  IMAD.MOV.U32 R4, RZ, RZ, R2 ;  /* 0x000000ffff047224 */ /* 0x000fe200078e0002 */
[----:B------:R-:W-:Y:S02]  /*6910*/  FSEL R42, R7, -INF , !P2 ;  /* 0xff800000072a7808 */ /* 0x000fe40005000000 */
[----:B------:R-:W-:-:S02]  /*6920*/  FSEL R55, R8, -INF , !P1 ;  /* 0xff80000008377808 */ /* 0x000fc40004800000 */
[----:B------:R-:W-:Y:S01]  /*6930*/  ISETP.GE.AND P4, PT, R0, R227, PT ;  /* 0x000000e30000720c */ /* 0x000fe20003f86270 */
[--C-:B-1----:R-:W-:Y:S01]  /*6940*/  IMAD.IADD R5, R228, 0x1, -R0.reuse ;  /* 0x00000001e4057824 */ /* 0x102fe200078e0a00 */
[C---:B------:R-:W-:Y:S02]  /*6950*/  ISETP.GE.AND P3, PT, R0.reuse, R226, PT ;  /* 0x000000e20000720c */ /* 0x040fe40003f66270 */
[C---:B------:R-:W-:Y:S02]  /*6960*/  ISETP.GE.AND P2, PT, R0.reuse, R225, PT ;  /* 0x000000e10000720c */ /* 0x040fe40003f46270 */
[----:B------:R-:W-:Y:S01]  /*6970*/  IABS R2, R5 ;  /* 0x0000000500027213 */ /* 0x000fe20000000000 */
[--C-:B------:R-:W-:Y:S01]  /*6980*/  IMAD.IADD R5, R229, 0x1, -R0.reuse ;  /* 0x00000001e5057824 */ /* 0x100fe200078e0a00 */
[C---:B------:R-:W-:Y:S01]  /*6990*/  ISETP.GE.AND P1, PT, R0.reuse, R224, PT ;  /* 0x000000e00000720c */ /* 0x040fe20003f26270 */
[----:B------:R1:W4:Y:S01]  /*69a0*/  I2F R9, R4 ;  /* 0x0000000400097306 */ /* 0x0003220000201400 */
[----:B------:R-:W-:Y:S01]  /*69b0*/  IMAD.IADD R6, R231, 0x1, -R0 ;  /* 0x00000001e7067824 */ /* 0x000fe200078e0a00 */
[----:B------:R-:W-:-:S02]  /*69c0*/  ISETP.GE.OR P4, PT, R0, R235, !P4 ;  /* 0x000000eb0000720c */ /* 0x000fc40006786670 */
[C---:B------:R-:W-:Y:S02]  /*69d0*/  ISETP.GE.OR P3, PT, R0.reuse, R234, !P3 ;  /* 0x000000ea0000720c */ /* 0x040fe40005f66670 */
[C---:B------:R-:W-:Y:S02]  /*69e0*/  ISETP.GE.OR P2, PT, R0.reuse, R233, !P2 ;  /* 0x000000e90000720c */ /* 0x040fe40005746670 */
[----:B------:R-:W-:Y:S02]  /*69f0*/  ISETP.GE.OR P1, PT, R0, R232, !P1 ;  /* 0x000000e80000720c */ /* 0x000fe40004f26670 */
[----:B------:R-:W-:Y:S01]  /*6a00*/  IADD3 R0, R17, 0x59, RZ ;  /* 0x0000005911007810 */ /* 0x000fe20007ffe0ff */
[----:B-1----:R-:W-:Y:S01]  /*6a10*/  IMAD.MOV.U32 R4, RZ, RZ, R2 ;  /* 0x000000ffff047224 */ /* 0x002fe200078e0002 */
[----:B------:R-:W-:-:S04]  /*6a20*/  IABS R2, R5 ;  /* 0x0000000500027213 */ /* 0x000fc80000000000 */
[----:B------:R1:W1:Y:S01]  /*6a30*/  I2F R11, R2 ;  /* 0x00000002000b7306 */ /* 0x0002620000201400 */
[----:B------:R-:W-:Y:S01]  /*6a40*/  IABS R5, R6 ;  /* 0x0000000600057213 */ /* 0x000fe20000000000 */
[----:B---3--:R-:W-:-:S06]  /*6a50*/  FFMA.FTZ R6, R10, -R222, R181 ;  /* 0x800000de0a067223 */ /* 0x008fcc00000100b5 */
[----:B------:R3:W-:Y:S01]  /*6a60*/  I2F R14, R4 ;  /* 0x00000004000e7306 */ /* 0x0007e20000201400 */
[----:B-1----:R-:W-:Y:S02]  /*6a70*/  IMAD.IADD R2, R230, 0x1, -R0 ;  /* 0x00000001e6027824 */ /* 0x002fe400078e0a00 */
[----:B--2---:R-:W-:-:S03]  /*6a80*/  FFMA.FTZ R7, R13, -R222, R183 ;  /* 0x800000de0d077223 */ /* 0x004fc600000100b7 */
[----:B------:R-:W-:Y:S01]  /*6a90*/  IABS R2, R2 ;  /* 0x0000000200027213 */ /* 0x000fe20000000000 */
[-C--:B---3--:R-:W-:Y:S02]  /*6aa0*/  FFMA.FTZ R4, R12, -R222.reuse, R43 ;  /* 0x800000de0c047223 */ /* 0x088fe4000001002b */
[----:B------:R1:W2:Y:S01]  /*6ab0*/  I2F R12, R5 ;  /* 0x00000005000c7306 */ /* 0x0002a20000201400 */
[----:B----4-:R-:W-:Y:S02]  /*6ac0*/  FFMA.FTZ R8, R9, -R222, R48 ;  /* 0x800000de09087223 */ /* 0x010fe40000010030 */
[----:B------:R-:W-:Y:S01]  /*6ad0*/  FSEL R61, R4, -INF , !P0 ;  /* 0xff800000043d7808 */ /* 0x000fe20004000000 */
[----:B------:R-:W-:Y:S01]  /*6ae0*/  IMAD.MOV.U32 R4, RZ, RZ, R2 ;  /* 0x000000ffff047224 */ /* 0x000fe200078e0002 */
[----:B------:R-:W-:Y:S02]  /*6af0*/  FSEL R63, R6, -INF , !P6 ;  /* 0xff800000063f7808 */ /* 0x000fe40007000000 */
[----:B------:R-:W-:Y:S01]  /*6b00*/  FSEL R40, R7, -INF , !P5 ;  /* 0xff80000007287808 */ /* 0x000fe20006800000 */
[----:B------:R3:W4:Y:S01]  /*6b10*/  I2F R9, R4 ;  /* 0x0000000400097306 */ /* 0x0007220000201400 */
[----:B------:R-:W-:Y:S01]  /*6b20*/  FSEL R54, R8, -INF , !P4 ;  /* 0xff80000008367808 */ /* 0x000fe20006000000 */
[----:B-1----:R-:W-:Y:S01]  /*6b30*/  IMAD.IADD R5, R228, 0x1, -R0 ;  /* 0x00000001e4057824 */ /* 0x002fe200078e0a00 */
[----:B------:R-:W-:-:S02]  /*6b40*/  ISETP.GE.AND P0, PT, R0, R227, PT ;  /* 0x000000e30000720c */ /* 0x000fc40003f06270 */
[C---:B------:R-:W-:Y:S02]  /*6b50*/  ISETP.GE.AND P6, PT, R0.reuse, R226, PT ;  /* 0x000000e20000720c */ /* 0x040fe40003fc6270 */
[----:B------:R-:W-:Y:S01]  /*6b60*/  IABS R2, R5 ;  /* 0x0000000500027213 */ /* 0x000fe20000000000 */
[----:B------:R-:W-:Y:S01]  /*6b70*/  IMAD.IADD R5, R229, 0x1, -R0 ;  /* 0x00000001e5057824 */ /* 0x000fe200078e0a00 */
[C---:B------:R-:W-:Y:S02]  /*6b80*/  ISETP.GE.AND P5, PT, R0.reuse, R225, PT ;  /* 0x000000e10000720c */ /* 0x040fe40003fa6270 */
[C---:B------:R-:W-:Y:S01]  /*6b90*/  ISETP.GE.AND P4, PT, R0.reuse, R224, PT ;  /* 0x000000e00000720c */ /* 0x040fe20003f86270 */
[----:B---3--:R-:W-:Y:S01]  /*6ba0*/  IMAD.MOV.U32 R4, RZ, RZ, R2 ;  /* 0x000000ffff047224 */ /* 0x008fe200078e0002 */
[C---:B------:R-:W-:Y:S01]  /*6bb0*/  ISETP.GE.OR P0, PT, R0.reuse, R235, !P0 ;  /* 0x000000eb0000720c */ /* 0x040fe20004706670 */
[----:B------:R-:W-:Y:S01]  /*6bc0*/  IMAD.IADD R6, R231, 0x1, -R0 ;  /* 0x00000001e7067824 */ /* 0x000fe200078e0a00 */
[----:B------:R-:W-:-:S02]  /*6bd0*/  ISETP.GE.OR P6, PT, R0, R234, !P6 ;  /* 0x000000ea0000720c */ /* 0x000fc400077c6670 */
[C---:B------:R-:W-:Y:S02]  /*6be0*/  ISETP.GE.OR P5, PT, R0.reuse, R233, !P5 ;  /* 0x000000e90000720c */ /* 0x040fe40006fa6670 */
[----:B------:R-:W-:Y:S02]  /*6bf0*/  ISETP.GE.OR P4, PT, R0, R232, !P4 ;  /* 0x000000e80000720c */ /* 0x000fe40006786670 */
[----:B------:R-:W-:Y:S02]  /*6c00*/  IABS R2, R5 ;  /* 0x0000000500027213 */ /* 0x000fe40000000000 */
[----:B------:R-:W-:Y:S02]  /*6c10*/  IADD3 R0, R17, 0x60, RZ ;  /* 0x0000006011007810 */ /* 0x000fe40007ffe0ff */
[----:B------:R1:W3:Y:S01]  /*6c20*/  I2F R10, R2 ;  /* 0x00000002000a7306 */ /* 0x0002e20000201400 */
[----:B------:R-:W-:Y:S01]  /*6c30*/  IABS R5, R6 ;  /* 0x0000000600057213 */ /* 0x000fe20000000000 */
[----:B------:R-:W-:-:S02]  /*6c40*/  FFMA.FTZ R6, R11, -R222, R188 ;  /* 0x800000de0b067223 */ /* 0x000fc400000100bc */
[----:B--2---:R-:W-:-:S04]  /*6c50*/  FFMA.FTZ R7, R12, -R222, R190 ;  /* 0x800000de0c077223 */ /* 0x004fc800000100be */
[----:B------:R2:W2:Y:S01]  /*6c60*/  I2F R13, R4 ;  /* 0x00000004000d7306 */ /* 0x0004a20000201400 */
[----:B----4-:R-:W-:Y:S02]  /*6c70*/  FFMA.FTZ R8, R9, -R222, R49 ;  /* 0x800000de09087223 */ /* 0x010fe40000010031 */
[----:B-1----:R-:W-:-:S05]  /*6c80*/  IMAD.IADD R2, R230, 0x1, -R0 ;  /* 0x00000001e6027824 */ /* 0x002fca00078e0a00 */
[----:B------:R-:W-:Y:S01]  /*6c90*/  IABS R2, R2 ;  /* 0x0000000200027213 */ /* 0x000fe20000000000 */
[----:B--2---:R-:W-:Y:S02]  /*6ca0*/  FFMA.FTZ R4, R14, -R222, R50 ;  /* 0x800000de0e047223 */ /* 0x004fe40000010032 */
[----:B------:R1:W-:Y:S01]  /*6cb0*/  I2F R14, R5 ;  /* 0x00000005000e7306 */ /* 0x0003e20000201400 */
        /* <DEDUP_REMOVED lines=12> */
[----:B------:R1:W2:Y:S01]  /*6d80*/  I2F R9, R4 ;  /* 0x0000000400097306 */ /* 0x0002a20000201400 */
[----:B------:R-:W-:Y:S01]  /*6d90*/  IMAD.IADD R6, R231, 0x1, -R0 ;  /* 0x00000001e7067824 */ /* 0x000fe200078e0a00 */
[----:B------:R-:W-:-:S02]  /*6da0*/  ISETP.GE.OR P3, PT, R0, R235, !P3 ;  /* 0x000000eb0000720c */ /* 0x000fc40005f66670 */
[C---:B------:R-:W-:Y:S02]  /*6db0*/  ISETP.GE.OR P2, PT, R0.reuse, R234, !P2 ;  /* 0x000000ea0000720c */ /* 0x040fe40005746670 */
[C---:B------:R-:W-:Y:S02]  /*6dc0*/  ISETP.GE.OR P1, PT, R0.reuse, R233, !P1 ;  /* 0x000000e90000720c */ /* 0x040fe40004f26670 */
[----:B------:R-:W-:Y:S02]  /*6dd0*/  ISETP.GE.OR P0, PT, R0, R232, !P0 ;  /* 0x000000e80000720c */ /* 0x000fe40004706670 */
[----:B------:R-:W-:Y:S01]  /*6de0*/  IADD3 R0, R17, 0x61, RZ ;  /* 0x0000006111007810 */ /* 0x000fe20007ffe0ff */
[----:B-1----:R-:W-:Y:S01]  /*6df0*/  IMAD.MOV.U32 R4, RZ, RZ, R2 ;  /* 0x000000ffff047224 */ /* 0x002fe200078e0002 */
[----:B------:R-:W-:Y:S02]  /*6e00*/  IABS R2, R5 ;  /* 0x0000000500027213 */ /* 0x000fe40000000000 */
[----:B------:R-:W-:-:S02]  /*6e10*/  IABS R5, R6 ;  /* 0x0000000600057213 */ /* 0x000fc40000000000 */
[----:B------:R1:W4:Y:S01]  /*6e20*/  I2F R11, R2 ;  /* 0x00000002000b7306 */ /* 0x0003220000201400 */
[----:B---3--:R-:W-:-:S07]  /*6e30*/  FFMA.FTZ R6, R10, -R222, R189 ;  /* 0x800000de0a067223 */ /* 0x008fce00000100bd */
[----:B------:R3:W2:Y:S01]  /*6e40*/  I2F R12, R4 ;  /* 0x00000004000c7306 */ /* 0x0006a20000201400 */
[----:B-1----:R-:W-:-:S07]  /*6e50*/  IMAD.IADD R2, R230, 0x1, -R0 ;  /* 0x00000001e6027824 */ /* 0x002fce00078e0a00 */
[----:B------:R1:W1:Y:S01]  /*6e60*/  I2F R10, R5 ;  /* 0x00000005000a7306 */ /* 0x0002620000201400 */
[----:B------:R-:W-:Y:S01]  /*6e70*/  IABS R2, R2 ;  /* 0x0000000200027213 */ /* 0x000fe20000000000 */
[----:B---3--:R-:W-:-:S05]  /*6e80*/  FFMA.FTZ R4, R13, -R222, R51 ;  /* 0x800000de0d047223 */ /* 0x008fca0000010033 */
[----:B------:R-:W-:Y:S01]  /*6e90*/  FSEL R57, R4, -INF , !P6 ;  /* 0xff80000004397808 */ /* 0x000fe20007000000 */
[----:B-1----:R-:W-:Y:S02]  /*6ea0*/  IMAD.IADD R5, R228, 0x1, -R0 ;  /* 0x00000001e4057824 */ /* 0x002fe400078e0a00 */
[----:B------:R-:W-:-:S03]  /*6eb0*/  IMAD.MOV.U32 R4, RZ, RZ, R2 ;  /* 0x000000ffff047224 */ /* 0x000fc600078e0002 */
[----:B------:R-:W-:Y:S01]  /*6ec0*/  IABS R2, R5 ;  /* 0x0000000500027213 */ /* 0x000fe20000000000 */
[----:B------:R-:W-:Y:S02]  /*6ed0*/  IMAD.IADD R5, R229, 0x1, -R0 ;  /* 0x00000001e5057824 */ /* 0x000fe400078e0a00 */
[-C--:B--2---:R-:W-:Y:S02]  /*6ee0*/  FFMA.FTZ R8, R9, -R222.reuse, R24 ;  /* 0x800000de09087223 */ /* 0x084fe40000010018 */
[----:B------:R1:W2:Y:S01]  /*6ef0*/  I2F R9, R4 ;  /* 0x0000000400097306 */ /* 0x0002a20000201400 */
[----:B------:R-:W-:Y:S01]  /*6f00*/  FFMA.FTZ R7, R14, -R222, R191 ;  /* 0x800000de0e077223 */ /* 0x000fe200000100bf */
[----:B------:R-:W-:Y:S01]  /*6f10*/  FSEL R58, R6, -INF , !P5 ;  /* 0xff800000063a7808 */ /* 0x000fe20006800000 */
[----:B------:R-:W-:Y:S01]  /*6f20*/  IMAD.IADD R6, R231, 0x1, -R0 ;  /* 0x00000001e7067824 */ /* 0x000fe200078e0a00 */
[----:B------:R-:W-:Y:S02]  /*6f30*/  FSEL R52, R8, -INF , !P3 ;  /* 0xff80000008347808 */ /* 0x000fe40005800000 */
[----:B------:R-:W-:-:S02]  /*6f40*/  FSEL R32, R7, -INF , !P4 ;  /* 0xff80000007207808 */ /* 0x000fc40006000000 */
[----:B------:R-:W-:Y:S01]  /*6f50*/  ISETP.GE.AND P6, PT, R0, R227, PT ;  /* 0x000000e30000720c */ /* 0x000fe20003fc6270 */
[----:B-1----:R-:W-:Y:S01]  /*6f60*/  IMAD.MOV.U32 R4, RZ, RZ, R2 ;  /* 0x000000ffff047224 */ /* 0x002fe200078e0002 */
[----:B------:R-:W-:-:S03]  /*6f70*/  IABS R2, R5 ;  /* 0x0000000500027213 */ /* 0x000fc60000000000 */
[----:B------:R1:W3:Y:S01]  /*6f80*/  I2F R15, R4 ;  /* 0x00000004000f7306 */ /* 0x0002e20000201400 */
[C---:B------:R-:W-:Y:S02]  /*6f90*/  ISETP.GE.AND P5, PT, R0.reuse, R226, PT ;  /* 0x000000e20000720c */ /* 0x040fe40003fa6270 */
[C---:B------:R-:W-:Y:S02]  /*6fa0*/  ISETP.GE.AND P4, PT, R0.reuse, R225, PT ;  /* 0x000000e10000720c */ /* 0x040fe40003f86270 */
[C---:B------:R-:W-:Y:S02]  /*6fb0*/  ISETP.GE.AND P3, PT, R0.reuse, R224, PT ;  /* 0x000000e00000720c */ /* 0x040fe40003f66270 */
[C---:B------:R-:W-:Y:S02]  /*6fc0*/  ISETP.GE.OR P6, PT, R0.reuse, R235, !P6 ;  /* 0x000000eb0000720c */ /* 0x040fe400077c6670 */
[C---:B------:R-:W-:Y:S02]  /*6fd0*/  ISETP.GE.OR P5, PT, R0.reuse, R234, !P5 ;  /* 0x000000ea0000720c */ /* 0x040fe40006fa6670 */
[----:B------:R-:W-:Y:S01]  /*6fe0*/  ISETP.GE.OR P4, PT, R0, R233, !P4 ;  /* 0x000000e90000720c */ /* 0x000fe20006786670 */
[----:B-1----:R-:W-:Y:S01]  /*6ff0*/  IMAD.MOV.U32 R4, RZ, RZ, R2 ;  /* 0x000000ffff047224 */ /* 0x002fe200078e0002 */
[----:B------:R-:W-:-:S02]  /*7000*/  IADD3 R2, R17, 0x68, RZ ;  /* 0x0000006811027810 */ /* 0x000fc40007ffe0ff */
[----:B------:R-:W-:Y:S02]  /*7010*/  ISETP.GE.OR P3, PT, R0, R232, !P3 ;  /* 0x000000e80000720c */ /* 0x000fe40005f66670 */
[----:B------:R-:W-:Y:S01]  /*7020*/  IABS R5, R6 ;  /* 0x0000000600057213 */ /* 0x000fe20000000000 */
[--C-:B------:R-:W-:Y:S01]  /*7030*/  IMAD.IADD R0, R230, 0x1, -R2.reuse ;  /* 0x00000001e6007824 */ /* 0x100fe200078e0a02 */
[----:B------:R1:W1:Y:S04]  /*7040*/  I2F R16, R4 ;  /* 0x0000000400107306 */ /* 0x0002680000201400 */
[----:B------:R-:W-:Y:S01]  /*7050*/  IABS R0, R0 ;  /* 0x0000000000007213 */ /* 0x000fe20000000000 */
[----:B-1----:R-:W-:Y:S02]  /*7060*/  IMAD.MOV.U32 R4, RZ, RZ, R5 ;  /* 0x000000ffff047224 */ /* 0x002fe400078e0005 */
[----:B------:R-:W-:-:S02]  /*7070*/  IMAD.IADD R5, R228, 0x1, -R2 ;  /* 0x00000001e4057824 */ /* 0x000fc400078e0a02 */
[----:B------:R1:W1:Y:S01]  /*7080*/  I2F R18, R4 ;  /* 0x0000000400127306 */ /* 0x0002620000201400 */
[-C--:B----4-:R-:W-:Y:S02]  /*7090*/  FFMA.FTZ R7, R11, -R222.reuse, R200 ;  /* 0x800000de0b077223 */ /* 0x090fe400000100c8 */
[-C--:B------:R-:W-:Y:S02]  /*70a0*/  FFMA.FTZ R6, R12, -R222.reuse, R26 ;  /* 0x800000de0c067223 */ /* 0x080fe4000001001a */
[----:B------:R-:W-:Y:S02]  /*70b0*/  FFMA.FTZ R8, R10, -R222, R202 ;  /* 0x800000de0a087223 */ /* 0x000fe400000100ca */
[----:B-1----:R-:W-:Y:S01]  /*70c0*/  IMAD.MOV.U32 R4, RZ, RZ, R0 ;  /* 0x000000ffff047224 */ /* 0x002fe200078e0000 */
[----:B------:R-:W-:-:S03]  /*70d0*/  IABS R0, R5 ;  /* 0x0000000500007213 */ /* 0x000fc60000000000 */
[----:B------:R1:W4:Y:S01]  /*70e0*/  I2F R14, R4 ;  /* 0x00000004000e7306 */ /* 0x0003220000201400 */
[----:B--2---:R-:W-:Y:S01]  /*70f0*/  FFMA.FTZ R9, R9, -R222, R25 ;  /* 0x800000de09097223 */ /* 0x004fe20000010019 */
[----:B------:R-:W-:-:S06]  /*7100*/  FSEL R48, R6, -INF , !P2 ;  /* 0xff80000006307808 */ /* 0x000fcc0005000000 */
[----:B------:R2:W-:Y:S01]  /*7110*/  I2F R11, R0 ;  /* 0x00000000000b7306 */ /* 0x0005e20000201400 */
[----:B-1----:R-:W-:-:S05]  /*7120*/  IMAD.IADD R4, R229, 0x1, -R2 ;  /* 0x00000001e5047824 */ /* 0x002fca00078e0a02 */
[----:B------:R-:W-:Y:S01]  /*7130*/  IABS R4, R4 ;  /* 0x0000000400047213 */ /* 0x000fe20000000000 */
[----:B--2---:R-:W-:Y:S01]  /*7140*/  IMAD.IADD R0, R231, 0x1, -R2 ;  /* 0x00000001e7007824 */ /* 0x004fe200078e0a02 */
[----:B------:R-:W-:-:S03]  /*7150*/  FSEL R56, R7, -INF , !P1 ;  /* 0xff80000007387808 */ /* 0x000fc60004800000 */
[----:B------:R-:W-:Y:S01]  /*7160*/  IMAD.MOV.U32 R5, RZ, RZ, R4 ;  /* 0x000000ffff057224 */ /* 0x000fe200078e0004 */
[----:B------:R-:W-:Y:S02]  /*7170*/  FSEL R31, R8, -INF , !P0 ;  /* 0xff800000081f7808 */ /* 0x000fe40004000000 */
[----:B------:R-:W-:Y:S02]  /*7180*/  FSEL R46, R9, -INF , !P6 ;  /* 0xff800000092e7808 */ /* 0x000fe40007000000 */
[----:B------:R-:W-:Y:S02]  /*7190*/  IABS R4, R0 ;  /* 0x0000000000047213 */ /* 0x000fe40000000000 */
[C---:B------:R-:W-:Y:S02]  /*71a0*/  ISETP.GE.AND P2, PT, R2.reuse, R227, PT ;  /* 0x000000e30200720c */ /* 0x040fe40003f46270 */
[C---:B------:R-:W-:Y:S02]  /*71b0*/  ISETP.GE.AND P1, PT, R2.reuse, R226, PT ;  /* 0x000000e20200720c */ /* 0x040fe40003f26270 */
[----:B------:R-:W-:-:S02]  /*71c0*/  ISETP.GE.AND P0, PT, R2, R225, PT ;  /* 0x000000e10200720c */ /* 0x000fc40003f06270 */
[C---:B------:R-:W-:Y:S02]  /*71d0*/  ISETP.GE.AND P6, PT, R2.reuse, R224, PT ;  /* 0x000000e00200720c */ /* 0x040fe40003fc6270 */
[----:B------:R-:W-:Y:S02]  /*71e0*/  IADD3 R0, R17, 0x69, RZ ;  /* 0x0000006911007810 */ /* 0x000fe40007ffe0ff */
[C---:B------:R-:W-:Y:S02]  /*71f0*/  ISETP.GE.OR P2, PT, R2.reuse, R235, !P2 ;  /* 0x000000eb0200720c */ /* 0x040fe40005746670 */
[C---:B------:R-:W-:Y:S02]  /*7200*/  ISETP.GE.OR P1, PT, R2.reuse, R234, !P1 ;  /* 0x000000ea0200720c */ /* 0x040fe40004f26670 */
[C---:B------:R-:W-:Y:S02]  /*7210*/  ISETP.GE.OR P0, PT, R2.reuse, R233, !P0 ;  /* 0x000000e90200720c */ /* 0x040fe40004706670 */
[----:B------:R-:W-:Y:S01]  /*7220*/  ISETP.GE.OR P6, PT, R2, R232, !P6 ;  /* 0x000000e80200720c */ /* 0x000fe200077c6670 */
[----:B------:R-:W-:Y:S01]  /*7230*/  IMAD.IADD R2, R230, 0x1, -R0 ;  /* 0x00000001e6027824 */ /* 0x000fe200078e0a00 */
[----:B------:R1:W-:Y:S04]  /*7240*/  I2F R10, R5 ;  /* 0x00000005000a7306 */ /* 0x0003e80000201400 */
[----:B------:R-:W-:-:S04]  /*7250*/  IABS R2, R2 ;  /* 0x0000000200027213 */ /* 0x000fc80000000000 */
[----:B------:R2:W-:Y:S01]  /*7260*/  I2F R13, R4 ;  /* 0x00000004000d7306 */ /* 0x0005e20000201400 */
[----:B-1----:R-:W-:Y:S02]  /*7270*/  IMAD.IADD R5, R228, 0x1, -R0 ;  /* 0x00000001e4057824 */ /* 0x002fe400078e0a00 */
[----:B--2---:R-:W-:-:S03]  /*7280*/  IMAD.MOV.U32 R4, RZ, RZ, R2 ;  /* 0x000000ffff047224 */ /* 0x004fc600078e0002 */
[----:B------:R-:W-:Y:S01]  /*7290*/  IABS R2, R5 ;  /* 0x0000000500027213 */ /* 0x000fe20000000000 */
[----:B------:R-:W-:Y:S01]  /*72a0*/  IMAD.IADD R5, R229, 0x1, -R0 ;  /* 0x00000001e5057824 */ /* 0x000fe200078e0a00 */
[----:B------:R1:W2:Y:S01]  /*72b0*/  I2F R12, R4 ;  /* 0x00000004000c7306 */ /* 0x0002a20000201400 */
[-C--:B---3--:R-:W-:Y:S02]  /*72c0*/  FFMA.FTZ R9, R15, -R222.reuse, R27 ;  /* 0x800000de0f097223 */ /* 0x088fe4000001001b */
[-C--:B------:R-:W-:Y:S02]  /*72d0*/  FFMA.FTZ R7, R16, -R222.reuse, R201 ;  /* 0x800000de10077223 */ /* 0x080fe400000100c9 */
[-C--:B------:R-:W-:Y:S01]  /*72e0*/  FFMA.FTZ R6, R18, -R222.reuse, R203 ;  /* 0x800000de12067223 */ /* 0x080fe200000100cb */
[----:B------:R-:W-:Y:S02]  /*72f0*/  FSEL R47, R9, -INF , !P5 ;  /* 0xff800000092f7808 */ /* 0x000fe40006800000 */
[----:B------:R-:W-:Y:S01]  /*7300*/  FSEL R51, R7, -INF , !P4 ;  /* 0xff80000007337808 */ /* 0x000fe20006000000 */
[----:B-1----:R-:W-:Y:S01]  /*7310*/  IMAD.MOV.U32 R4, RZ, RZ, R2 ;  /* 0x000000ffff047224 */ /* 0x002fe200078e0002 */
[----:B------:R-:W-:Y:S01]  /*7320*/  IABS R2, R5 ;  /* 0x0000000500027213 */ /* 0x000fe20000000000 */
[----:B----4-:R-:W-:-:S02]  /*7330*/  FFMA.FTZ R5, R14, -R222, R20 ;  /* 0x800000de0e057223 */ /* 0x010fc40000010014 */
[----:B------:R-:W-:Y:S01]  /*7340*/  I2F R8, R4 ;  /* 0x0000000400087306 */ /* 0x000fe20000201400 */
[----:B------:R-:W-:Y:S02]  /*7350*/  FSEL R30, R6, -INF , !P3 ;  /* 0xff800000061e7808 */ /* 0x000fe40005800000 */
[----:B------:R-:W-:Y:S02]  /*7360*/  FSEL R43, R5, -INF , !P2 ;  /* 0xff800000052b7808 */ /* 0x000fe40005000000 */
[----:B------:R-:W-:-:S03]  /*7370*/  ISETP.GE.AND P5, PT, R0, R227, PT ;  /* 0x000000e30000720c */ /* 0x000fc60003fa6270 */
[----:B------:R1:W3:Y:S01]  /*7380*/  I2F R4, R2 ;  /* 0x0000000200047306 */ /* 0x0002e20000201400 */
[C---:B------:R-:W-:Y:S02]  /*7390*/  ISETP.GE.AND P4, PT, R0.reuse, R226, PT ;  /* 0x000000e20000720c */ /* 0x040fe40003f86270 */
[C---:B------:R-:W-:Y:S02]  /*73a0*/  ISETP.GE.AND P3, PT, R0.reuse, R225, PT ;  /* 0x000000e10000720c */ /* 0x040fe40003f66270 */
[C---:B------:R-:W-:Y:S02]  /*73b0*/  ISETP.GE.AND P2, PT, R0.reuse, R224, PT ;  /* 0x000000e00000720c */ /* 0x040fe40003f46270 */
[C---:B------:R-:W-:Y:S02]  /*73c0*/  ISETP.GE.OR P5, PT, R0.reuse, R235, !P5 ;  /* 0x000000eb0000720c */ /* 0x040fe40006fa6670 */
[C---:B------:R-:W-:Y:S02]  /*73d0*/  ISETP.GE.OR P4, PT, R0.reuse, R234, !P4 ;  /* 0x000000ea0000720c */ /* 0x040fe40006786670 */
[----:B------:R-:W-:-:S02]  /*73e0*/  ISETP.GE.OR P3, PT, R0, R233, !P3 ;  /* 0x000000e90000720c */ /* 0x000fc40005f66670 */
[----:B------:R-:W-:Y:S01]  /*73f0*/  ISETP.GE.OR P2, PT, R0, R232, !P2 ;  /* 0x000000e80000720c */ /* 0x000fe20005746670 */
[----:B-1----:R-:W-:Y:S01]  /*7400*/  IMAD.IADD R2, R231, 0x1, -R0 ;  /* 0x00000001e7027824 */ /* 0x002fe200078e0a00 */
[----:B------:R-:W-:-:S04]  /*7410*/  IADD3 R0, R17, 0x70, RZ ;  /* 0x0000007011007810 */ /* 0x000fc80007ffe0ff */
[----:B------:R-:W-:Y:S01]  /*7420*/  IABS R5, R2 ;  /* 0x0000000200057213 */ /* 0x000fe20000000000 */
[--C-:B------:R-:W-:Y:S02]  /*7430*/  IMAD.IADD R2, R230, 0x1, -R0.reuse ;  /* 0x00000001e6027824 */ /* 0x100fe400078e0a00 */
[-C--:B--2---:R-:W-:Y:S02]  /*7440*/  FFMA.FTZ R9, R12, -R222.reuse, R21 ;  /* 0x800000de0c097223 */ /* 0x084fe40000010015 */
[----:B---3--:R-:W-:Y:S01]  /*7450*/  FFMA.FTZ R12, R4, -R222, R245 ;  /* 0x800000de040c7223 */ /* 0x008fe200000100f5 */
[----:B------:R-:W-:Y:S01]  /*7460*/  IABS R2, R2 ;  /* 0x0000000200027213 */ /* 0x000fe20000000000 */
[----:B------:R-:W-:Y:S02]  /*7470*/  IMAD.MOV.U32 R4, RZ, RZ, R5 ;  /* 0x000000ffff047224 */ /* 0x000fe400078e0005 */
[----:B------:R-:W-:Y:S02]  /*7480*/  IMAD.IADD R5, R228, 0x1, -R0 ;  /* 0x00000001e4057824 */ /* 0x000fe400078e0a00 */
[----:B------:R-:W-:-:S02]  /*7490*/  FFMA.FTZ R6, R13, -R222, R246 ;  /* 0x800000de0d067223 */ /* 0x000fc400000100f6 */
[-C--:B------:R-:W-:Y:S02]  /*74a0*/  FFMA.FTZ R13, R8, -R222.reuse, R23 ;  /* 0x800000de080d7223 */ /* 0x080fe40000010017 */
[----:B------:R1:W2:Y:S01]  /*74b0*/  I2F R8, R4 ;  /* 0x0000000400087306 */ /* 0x0002a20000201400 */
[----:B------:R-:W-:Y:S02]  /*74c0*/  FFMA.FTZ R10, R10, -R222, R244 ;  /* 0x800000de0a0a7223 */ /* 0x000fe400000100f4 */
[----:B-1----:R-:W-:Y:S01]  /*74d0*/  IMAD.MOV.U32 R4, RZ, RZ, R2 ;  /* 0x000000ffff047224 */ /* 0x002fe200078e0002 */
[----:B------:R-:W-:Y:S01]  /*74e0*/  IABS R2, R5 ;  /* 0x0000000500027213 */ /* 0x000fe20000000000 */
[----:B------:R-:W-:-:S03]  /*74f0*/  IMAD.IADD R5, R229, 0x1, -R0 ;  /* 0x00000001e5057824 */ /* 0x000fc600078e0a00 */
[----:B------:R1:W3:Y:S01]  /*7500*/  I2F R7, R4 ;  /* 0x0000000400077306 */ /* 0x0002e20000201400 */
[----:B------:R-:W-:Y:S01]  /*7510*/  FSEL R50, R10, -INF , !P0 ;  /* 0xff8000000a327808 */ /* 0x000fe20004000000 */
[----:B------:R-:W-:Y:S02]  /*7520*/  FFMA.FTZ R11, R11, -R222, R22 ;  /* 0x800000de0b0b7223 */ /* 0x000fe40000010016 */
[----:B-1----:R-:W-:Y:S01]  /*7530*/  IMAD.MOV.U32 R4, RZ, RZ, R2 ;  /* 0x000000ffff047224 */ /* 0x002fe200078e0002 */
[----:B------:R-:W-:-:S04]  /*7540*/  IABS R2, R5 ;  /* 0x0000000500027213 */ /* 0x000fc80000000000 */
[----:B------:R1:W2:Y:S01]  /*7550*/  I2F R10, R2 ;  /* 0x00000002000a7306 */ /* 0x0002a20000201400 */
[----:B------:R-:W-:Y:S02]  /*7560*/  FSEL R45, R11, -INF , !P1 ;  /* 0xff8000000b2d7808 */ /* 0x000fe40004800000 */
[----:B------:R-:W-:Y:S02]  /*7570*/  FSEL R24, R6, -INF , !P6 ;  /* 0xff80000006187808 */ /* 0x000fe40007000000 */
[----:B------:R-:W-:Y:S01]  /*7580*/  FSEL R41, R9, -INF , !P5 ;  /* 0xff80000009297808 */ /* 0x000fe20006800000 */
[----:B-1----:R1:W4:Y:S01]  /*7590*/  LD.E R2, [R134.64+0xdc] ;  /* 0x0000dc0486027980 */ /* 0x002322000c101900 */
[C---:B------:R-:W-:Y:S02]  /*75a0*/  ISETP.GE.AND P1, PT, R0.reuse, R227, PT ;  /* 0x000000e30000720c */ /* 0x040fe40003f26270 */
[C---:B------:R-:W-:Y:S02]  /*75b0*/  ISETP.GE.AND P0, PT, R0.reuse, R226, PT ;  /* 0x000000e20000720c */ /* 0x040fe40003f06270 */
[----:B------:R-:W-:-:S02]  /*75c0*/  ISETP.GE.AND P6, PT, R0, R225, PT ;  /* 0x000000e10000720c */ /* 0x000fc40003fc6270 */
[C---:B------:R-:W-:Y:S01]  /*75d0*/  ISETP.GE.AND P5, PT, R0.reuse, R224, PT ;  /* 0x000000e00000720c */ /* 0x040fe20003fa6270 */
[----:B------:R2:W1:Y:S01]  /*75e0*/  I2F R9, R4 ;  /* 0x0000000400097306 */ /* 0x0004620000201400 */
[----:B------:R-:W-:Y:S01]  /*75f0*/  STL [R1+0x368], R3 ;  /* 0x0003680301007387 */ /* 0x000fe20000100800 */
[C---:B------:R-:W-:Y:S02]  /*7600*/  ISETP.GE.OR P1, PT, R0.reuse, R235, !P1 ;  /* 0x000000eb0000720c */ /* 0x040fe40004f26670 */
[C---:B------:R-:W-:Y:S01]  /*7610*/  ISETP.GE.OR P0, PT, R0.reuse, R234, !P0 ;  /* 0x000000ea0000720c */ /* 0x040fe20004706670 */
[----:B------:R-:W-:Y:S01]  /*7620*/  STL [R1+0x364], R241 ;  /* 0x000364f101007387 */ /* 0x000fe20000100800 */
[C---:B------:R-:W-:Y:S02]  /*7630*/  ISETP.GE.OR P6, PT, R0.reuse, R233, !P6 ;  /* 0x000000e90000720c */ /* 0x040fe400077c6670 */
[----:B------:R-:W-:Y:S01]  /*7640*/  ISETP.GE.OR P5, PT, R0, R232, !P5 ;  /* 0x000000e80000720c */ /* 0x000fe20006fa6670 */
[----:B------:R-:W-:Y:S04]  /*7650*/  STL [R1+0x360], R236 ;  /* 0x000360ec01007387 */ /* 0x000fe80000100800 */
[----:B------:R-:W-:Y:S01]  /*7660*/  STL [R1+0x35c], R216 ;  /* 0x00035cd801007387 */ /* 0x000fe20000100800 */
[----:B--2---:R-:W-:Y:S01]  /*7670*/  IMAD.IADD R4, R231, 0x1, -R0 ;  /* 0x00000001e7047824 */ /* 0x004fe200078e0a00 */
[----:B------:R-:W-:-:S02]  /*7680*/  IADD3 R0, R17, 0x71, RZ ;  /* 0x0000007111007810 */ /* 0x000fc40007ffe0ff */
[----:B------:R-:W-:Y:S02]  /*7690*/  STL [R1+0x358], R211 ;  /* 0x000358d301007387 */ /* 0x000fe40000100800 */
[----:B------:R-:W-:Y:S02]  /*76a0*/  IABS R5, R4 ;  /* 0x0000000400057213 */ /* 0x000fe40000000000 */
[----:B------:R-:W-:Y:S01]  /*76b0*/  STL.64 [R1+0x348], R214 ;  /* 0x000348d601007387 */ /* 0x000fe20000100a00 */
[----:B------:R-:W-:-:S03]  /*76c0*/  IMAD.IADD R4, R230, 0x1, -R0 ;  /* 0x00000001e6047824 */ /* 0x000fc600078e0a00 */
[----:B------:R-:W-:Y:S04]  /*76d0*/  STL.64 [R1+0x340], R212 ;  /* 0x000340d401007387 */ /* 0x000fe80000100a00 */
[----:B------:R-:W-:Y:S01]  /*76e0*/  STL [R1+0x33c], R210 ;  /* 0x00033cd201007387 */ /* 0x000fe20000100800 */
[----:B------:R-:W-:-:S03]  /*76f0*/  IABS R4, R4 ;  /* 0x0000000400047213 */ /* 0x000fc60000000000 */
[----:B------:R-:W-:Y:S01]  /*7700*/  STL [R1+0x338], R209 ;  /* 0x000338d101007387 */ /* 0x000fe20000100800 */
[----:B------:R-:W-:-:S03]  /*7710*/  IMAD.IADD R6, R228, 0x1, -R0 ;  /* 0x00000001e4067824 */ /* 0x000fc600078e0a00 */
[----:B------:R-:W-:Y:S04]  /*7720*/  STL [R1+0x334], R208 ;  /* 0x000334d001007387 */ /* 0x000fe80000100800 */
[----:B------:R-:W-:Y:S01]  /*7730*/  STL [R1+0x330], R207 ;  /* 0x000330cf01007387 */ /* 0x000fe20000100800 */
[----:B------:R-:W-:-:S03]  /*7740*/  FSEL R44, R13, -INF , !P4 ;  /* 0xff8000000d2c7808 */ /* 0x000fc60006000000 */
[----:B------:R-:W-:Y:S01]  /*7750*/  STL [R1+0x32c], R204 ;  /* 0x00032ccc01007387 */ /* 0x000fe20000100800 */
[----:B------:R2:W1:Y:S03]  /*7760*/  I2F R13, R5 ;  /* 0x00000005000d7306 */ /* 0x0004660000201400 */
[----:B------:R1:W-:Y:S04]  /*7770*/  STL.64 [R1+0x350], R134 ;  /* 0x0003508601007387 */ /* 0x0003e80000100a00 */
[----:B------:R-:W-:Y:S01]  /*7780*/  STL [R1+0x36c], R230 ;  /* 0x00036ce601007387 */ /* 0x000fe20000100800 */
[----:B------:R-:W-:-:S03]  /*7790*/  FFMA.FTZ R8, R8, -R222, R247 ;  /* 0x800000de08087223 */ /* 0x000fc600000100f7 */
[----:B------:R-:W-:Y:S01]  /*77a0*/  STL [R1+0x370], R228 ;  /* 0x000370e401007387 */ /* 0x000fe20000100800 */
[----:B---3--:R-:W-:-:S03]  /*77b0*/  FFMA.FTZ R7, R7, -R222, R196 ;  /* 0x800000de07077223 */ /* 0x008fc600000100c4 */
[----:B------:R-:W-:Y:S01]  /*77c0*/  STL [R1+0x374], R229 ;  /* 0x000374e501007387 */ /* 0x000fe20000100800 */
[----:B--2---:R-:W-:Y:S01]  /*77d0*/  IMAD.MOV.U32 R5, RZ, RZ, R4 ;  /* 0x000000ffff057224 */ /* 0x004fe200078e0004 */
[----:B------:R-:W-:Y:S02]  /*77e0*/  IABS R4, R6 ;  /* 0x0000000600047213 */ /* 0x000fe40000000000 */
[----:B------:R-:W-:Y:S01]  /*77f0*/  STL [R1+0x378], R231 ;  /* 0x000378e701007387 */ /* 0x000fe20000100800 */
[----:B------:R-:W-:-:S03]  /*7800*/  IMAD.IADD R6, R229, 0x1, -R0 ;  /* 0x00000001e5067824 */ /* 0x000fc600078e0a00 */
[----:B------:R-:W-:Y:S01]  /*7810*/  STL [R1+0x37c], R227 ;  /* 0x00037ce301007387 */ /* 0x000fe20000100800 */
[----:B------:R2:W3:Y:S03]  /*7820*/  I2F R11, R5 ;  /* 0x00000005000b7306 */ /* 0x0004e60000201400 */
[----:B------:R-:W-:Y:S01]  /*7830*/  STL [R1+0x380], R227 ;  /* 0x000380e301007387 */ /* 0x000fe20000100800 */
[----:B------:R-:W-:-:S03]  /*7840*/  FSEL R49, R12, -INF , !P3 ;  /* 0xff8000000c317808 */ /* 0x000fc60005800000 */
[----:B------:R-:W-:Y:S01]  /*7850*/  STL [R1+0x384], R227 ;  /* 0x000384e301007387 */ /* 0x000fe20000100800 */
[----:B------:R-:W-:-:S03]  /*7860*/  FSEL R26, R8, -INF , !P2 ;  /* 0xff800000081a7808 */ /* 0x000fc60005000000 */
[----:B-1----:R-:W4:Y:S01]  /*7870*/  LDL.64 R134, [R1+0x90] ;  /* 0x0000900001867983 */ /* 0x002f220000100a00 */
[----:B------:R-:W-:Y:S02]  /*7880*/  FSEL R21, R7, -INF , !P1 ;  /* 0xff80000007157808 */ /* 0x000fe40004800000 */
[C---:B------:R-:W-:Y:S01]  /*7890*/  ISETP.GE.AND P4, PT, R0.reuse, R227, PT ;  /* 0x000000e30000720c */ /* 0x040fe20003f86270 */
[----:B--2---:R-:W-:Y:S01]  /*78a0*/  IMAD.MOV.U32 R5, RZ, RZ, R4 ;  /* 0x000000ffff057224 */ /* 0x004fe200078e0004 */
[C---:B------:R-:W-:Y:S02]  /*78b0*/  ISETP.GE.AND P3, PT, R0.reuse, R226, PT ;  /* 0x000000e20000720c */ /* 0x040fe40003f66270 */
[C---:B------:R-:W-:Y:S02]  /*78c0*/  ISETP.GE.AND P2, PT, R0.reuse, R225, PT ;  /* 0x000000e10000720c */ /* 0x040fe40003f46270 */
[C---:B------:R-:W-:Y:S02]  /*78d0*/  ISETP.GE.AND P1, PT, R0.reuse, R224, PT ;  /* 0x000000e00000720c */ /* 0x040fe40003f26270 */
[----:B------:R-:W-:Y:S01]  /*78e0*/  IABS R4, R6 ;  /* 0x0000000600047213 */ /* 0x000fe20000000000 */
[----:B------:R1:W2:Y:S01]  /*78f0*/  I2F R12, R5 ;  /* 0x00000005000c7306 */ /* 0x0002a20000201400 */
[----:B------:R-:W-:-:S02]  /*7900*/  ISETP.GE.OR P4, PT, R0, R235, !P4 ;  /* 0x000000eb0000720c */ /* 0x000fc40006786670 */
[C---:B------:R-:W-:Y:S02]  /*7910*/  ISETP.GE.OR P3, PT, R0.reuse, R234, !P3 ;  /* 0x000000ea0000720c */ /* 0x040fe40005f66670 */
[C---:B------:R-:W-:Y:S02]  /*7920*/  ISETP.GE.OR P2, PT, R0.reuse, R233, !P2 ;  /* 0x000000e90000720c */ /* 0x040fe40005746670 */
[----:B------:R-:W-:Y:S01]  /*7930*/  ISETP.GE.OR P1, PT, R0, R232, !P1 ;  /* 0x000000e80000720c */ /* 0x000fe20004f26670 */
[----:B-1----:R-:W-:Y:S02]  /*7940*/  IMAD.IADD R5, R231, 0x1, -R0 ;  /* 0x00000001e7057824 */ /* 0x002fe400078e0a00 */
[----:B------:R-:W-:Y:S01]  /*7950*/  IMAD.MOV.U32 R0, RZ, RZ, R4 ;  /* 0x000000ffff007224 */ /* 0x000fe200078e0004 */
[----:B------:R-:W-:Y:S02]  /*7960*/  IADD3 R4, R17, 0x78, RZ ;  /* 0x0000007811047810 */ /* 0x000fe40007ffe0ff */
[----:B------:R-:W-:Y:S01]  /*7970*/  IABS R5, R5 ;  /* 0x0000000500057213 */ /* 0x000fe20000000000 */
[----:B------:R1:W1:Y:S02]  /*7980*/  I2F R15, R0 ;  /* 0x00000000000f7306 */ /* 0x0002640000201400 */
[----:B------:R-:W-:-:S02]  /*7990*/  IMAD.IADD R7, R228, 0x1, -R4 ;  /* 0x00000001e4077824 */ /* 0x000fc400078e0a04 */
[----:B------:R-:W-:Y:S02]  /*79a0*/  IMAD.MOV.U32 R6, RZ, RZ, R5 ;  /* 0x000000ffff067224 */ /* 0x000fe400078e0005 */
[----:B-1----:R-:W-:Y:S02]  /*79b0*/  IMAD.IADD R0, R230, 0x1, -R4 ;  /* 0x00000001e6007824 */ /* 0x002fe400078e0a04 */
[----:B------:R1:W1:Y:S03]  /*79c0*/  I2F R18, R6 ;  /* 0x0000000600127306 */ /* 0x0002660000201400 */
[----:B------:R-:W-:Y:S01]  /*79d0*/  IABS R5, R0 ;  /* 0x0000000000057213 */ /* 0x000fe20000000000 */
[-C--:B------:R-:W-:Y:S01]  /*79e0*/  FFMA.FTZ R8, R10, -R222.reuse, R223 ;  /* 0x800000de0a087223 */ /* 0x080fe200000100df */
[----:B------:R-:W-:Y:S01]  /*79f0*/  IADD3 R0, R17, 0x79, RZ ;  /* 0x0000007911007810 */ /* 0x000fe20007ffe0ff */
[----:B------:R-:W-:-:S02]  /*7a00*/  FFMA.FTZ R9, R9, -R222, R198 ;  /* 0x800000de09097223 */ /* 0x000fc400000100c6 */
[-C--:B------:R-:W-:Y:S02]  /*7a10*/  FFMA.FTZ R10, R13, -R222.reuse, R221 ;  /* 0x800000de0d0a7223 */ /* 0x080fe400000100dd */
[----:B---3--:R-:W-:Y:S02]  /*7a20*/  FFMA.FTZ R11, R11, -R222, R197 ;  /* 0x800000de0b0b7223 */ /* 0x008fe400000100c5 */
[----:B-1----:R-:W-:Y:S01]  /*7a30*/  IMAD.MOV.U32 R6, RZ, RZ, R5 ;  /* 0x000000ffff067224 */ /* 0x002fe200078e0005 */
[----:B------:R-:W-:-:S03]  /*7a40*/  IABS R5, R7 ;  /* 0x0000000700057213 */ /* 0x000fc60000000000 */
[----:B------:R1:W3:Y:S01]  /*7a50*/  I2F R17, R6 ;  /* 0x0000000600117306 */ /* 0x0002e20000201400 */
[----:B------:R-:W-:Y:S01]  /*7a60*/  IMAD.MOV.U32 R221, RZ, RZ, R19 ;  /* 0x000000ffffdd7224 */ /* 0x000fe200078e0013 */
[----:B------:R-:W-:Y:S01]  /*7a70*/  FSEL R33, R9, -INF , !P0 ;  /* 0xff80000009217808 */ /* 0x000fe20004000000 */
[----:B------:R-:W-:Y:S01]  /*7a80*/  IMAD.IADD R7, R229, 0x1, -R4 ;  /* 0x00000001e5077824 */ /* 0x000fe200078e0a04 */
[----:B------:R-:W-:Y:S02]  /*7a90*/  FSEL R35, R8, -INF , !P6 ;  /* 0xff80000008237808 */ /* 0x000fe40007000000 */
[----:B------:R-:W-:Y:S02]  /*7aa0*/  FSEL R20, R10, -INF , !P5 ;  /* 0xff8000000a147808 */ /* 0x000fe40006800000 */
[----:B------:R-:W-:Y:S02]  /*7ab0*/  FSEL R19, R11, -INF , !P4 ;  /* 0xff8000000b137808 */ /* 0x000fe40006000000 */
[C---:B------:R-:W-:Y:S01]  /*7ac0*/  ISETP.GE.AND P0, PT, R4.reuse, R227, PT ;  /* 0x000000e30400720c */ /* 0x040fe20003f06270 */
[----:B-1----:R-:W-:Y:S01]  /*7ad0*/  IMAD.MOV.U32 R6, RZ, RZ, R5 ;  /* 0x000000ffff067224 */ /* 0x002fe200078e0005 */
[----:B------:R-:W-:-:S02]  /*7ae0*/  ISETP.GE.AND P6, PT, R4, R226, PT ;  /* 0x000000e20400720c */ /* 0x000fc40003fc6270 */
[C---:B------:R-:W-:Y:S01]  /*7af0*/  ISETP.GE.AND P5, PT, R4.reuse, R225, PT ;  /* 0x000000e10400720c */ /* 0x040fe20003fa6270 */
[----:B------:R1:W-:Y:S01]  /*7b00*/  I2F R16, R6 ;  /* 0x0000000600107306 */ /* 0x0003e20000201400 */
[C---:B------:R-:W-:Y:S02]  /*7b10*/  ISETP.GE.AND P4, PT, R4.reuse, R224, PT ;  /* 0x000000e00400720c */ /* 0x040fe40003f86270 */
[C---:B------:R-:W-:Y:S02]  /*7b20*/  ISETP.GE.OR P0, PT, R4.reuse, R235, !P0 ;  /* 0x000000eb0400720c */ /* 0x040fe40004706670 */
[C---:B------:R-:W-:Y:S02]  /*7b30*/  ISETP.GE.OR P6, PT, R4.reuse, R234, !P6 ;  /* 0x000000ea0400720c */ /* 0x040fe400077c6670 */
[C---:B------:R-:W-:Y:S02]  /*7b40*/  ISETP.GE.OR P5, PT, R4.reuse, R233, !P5 ;  /* 0x000000e90400720c */ /* 0x040fe40006fa6670 */
[----:B------:R-:W-:-:S02]  /*7b50*/  ISETP.GE.OR P4, PT, R4, R232, !P4 ;  /* 0x000000e80400720c */ /* 0x000fc40006786670 */
[----:B------:R-:W-:Y:S01]  /*7b60*/  IABS R5, R7 ;  /* 0x0000000700057213 */ /* 0x000fe20000000000 */
[----:B-1----:R-:W-:Y:S02]  /*7b70*/  IMAD.IADD R6, R231, 0x1, -R4 ;  /* 0x00000001e7067824 */ /* 0x002fe400078e0a04 */
[----:B------:R-:W-:-:S03]  /*7b80*/  IMAD.IADD R4, R230, 0x1, -R0 ;  /* 0x00000001e6047824 */ /* 0x000fc600078e0a00 */
[----:B------:R-:W-:Y:S01]  /*7b90*/  IABS R6, R6 ;  /* 0x0000000600067213 */ /* 0x000fe20000000000 */
[----:B------:R1:W-:Y:S01]  /*7ba0*/  I2F R14, R5 ;  /* 0x00000005000e7306 */ /* 0x0003e20000201400 */
[----:B------:R-:W-:Y:S01]  /*7bb0*/  IABS R4, R4 ;  /* 0x0000000400047213 */ /* 0x000fe20000000000 */
[----:B--2---:R-:W-:Y:S02]  /*7bc0*/  FFMA.FTZ R8, R12, -R222, R199 ;  /* 0x800000de0c087223 */ /* 0x004fe400000100c7 */
[----:B-1----:R-:W-:Y:S02]  /*7bd0*/  IMAD.MOV.U32 R5, RZ, RZ, R6 ;  /* 0x000000ffff057224 */ /* 0x002fe400078e0006 */
[----:B------:R-:W-:Y:S02]  /*7be0*/  IMAD.IADD R6, R228, 0x1, -R0 ;  /* 0x00000001e4067824 */ /* 0x000fe400078e0a00 */
[----:B------:R1:W2:Y:S02]  /*7bf0*/  I2F R13, R5 ;  /* 0x00000005000d7306 */ /* 0x0002a40000201400 */
[----:B-1----:R-:W-:Y:S01]  /*7c00*/  IMAD.MOV.U32 R5, RZ, RZ, R4 ;  /* 0x000000ffff057224 */ /* 0x002fe200078e0004 */
[----:B------:R-:W-:Y:S01]  /*7c10*/  IABS R4, R6 ;  /* 0x0000000600047213 */ /* 0x000fe20000000000 */
[----:B------:R-:W-:-:S04]  /*7c20*/  IMAD.IADD R6, R229, 0x1, -R0 ;  /* 0x00000001e5067824 */ /* 0x000fc800078e0a00 */
[----:B------:R1:W-:Y:S01]  /*7c30*/  I2F R12, R5 ;  /* 0x00000005000c7306 */ /* 0x0003e20000201400 */
[-C--:B------:R-:W-:Y:S02]  /*7c40*/  FFMA.FTZ R10, R15, -R222.reuse, R221 ;  /* 0x800000de0f0a7223 */ /* 0x080fe400000100dd */
[----:B------:R-:W-:Y:S02]  /*7c50*/  FFMA.FTZ R7, R18, -R222, R220 ;  /* 0x800000de12077223 */ /* 0x000fe400000100dc */
[----:B-1----:R-:W-:Y:S01]  /*7c60*/  IMAD.MOV.U32 R5, RZ, RZ, R4 ;  /* 0x000000ffff057224 */ /* 0x002fe200078e0004 */
[----:B------:R-:W-:-:S03]  /*7c70*/  IABS R4, R6 ;  /* 0x0000000600047213 */ /* 0x000fc60000000000 */
[----:B------:R1:W1:Y:S01]  /*7c80*/  I2F R11, R5 ;  /* 0x00000005000b7306 */ /* 0x0002620000201400 */
[----:B------:R-:W-:Y:S01]  /*7c90*/  IMAD.IADD R6, R231, 0x1, -R0 ;  /* 0x00000001e7067824 */ /* 0x000fe200078e0a00 */
[----:B------:R-:W-:Y:S02]  /*7ca0*/  FSEL R25, R8, -INF , !P3 ;  /* 0xff80000008197808 */ /* 0x000fe40005800000 */
[----:B------:R-:W-:Y:S02]  /*7cb0*/  FSEL R27, R10, -INF , !P2 ;  /* 0xff8000000a1b7808 */ /* 0x000fe40005000000 */
[----:B------:R-:W-:Y:S01]  /*7cc0*/  FSEL R18, R7, -INF , !P1 ;  /* 0xff80000007127808 */ /* 0x000fe20004800000 */
[----:B-1----:R-:W-:-:S04]  /*7cd0*/  IMAD.MOV.U32 R5, RZ, RZ, R4 ;  /* 0x000000ffff057224 */ /* 0x002fc800078e0004 */
[----:B------:R3:W-:Y:S01]  /*7ce0*/  I2F R9, R5 ;  /* 0x0000000500097306 */ /* 0x0007e20000201400 */
[C---:B------:R-:W-:Y:S02]  /*7cf0*/  ISETP.GE.AND P3, PT, R0.reuse, R227, PT ;  /* 0x000000e30000720c */ /* 0x040fe40003f66270 */
[C---:B------:R-:W-:Y:S02]  /*7d00*/  ISETP.GE.AND P2, PT, R0.reuse, R226, PT ;  /* 0x000000e20000720c */ /* 0x040fe40003f46270 */
[----:B------:R-:W-:Y:S01]  /*7d10*/  ISETP.GE.AND P1, PT, R0, R225, PT ;  /* 0x000000e10000720c */ /* 0x000fe20003f26270 */
[----:B---3--:R-:W-:-:S05]  /*7d20*/  FFMA.FTZ R5, R17, -R222, R192 ;  /* 0x800000de11057223 */ /* 0x008fca00000100c0 */
[----:B------:R-:W-:Y:S02]  /*7d30*/  FSEL R17, R5, -INF , !P0 ;  /* 0xff80000005117808 */ /* 0x000fe40004000000 */
[C---:B------:R-:W-:Y:S02]  /*7d40*/  ISETP.GE.AND P0, PT, R0.reuse, R224, PT ;  /* 0x000000e00000720c */ /* 0x040fe40003f06270 */
[----:B------:R-:W-:Y:S02]  /*7d50*/  IABS R4, R6 ;  /* 0x0000000600047213 */ /* 0x000fe40000000000 */
[C---:B------:R-:W-:Y:S02]  /*7d60*/  ISETP.GE.OR P3, PT, R0.reuse, R235, !P3 ;  /* 0x000000eb0000720c */ /* 0x040fe40005f66670 */
[C---:B------:R-:W-:Y:S02]  /*7d70*/  ISETP.GE.OR P2, PT, R0.reuse, R234, !P2 ;  /* 0x000000ea0000720c */ /* 0x040fe40005746670 */
[----:B------:R-:W-:-:S02]  /*7d80*/  ISETP.GE.OR P1, PT, R0, R233, !P1 ;  /* 0x000000e90000720c */ /* 0x000fc40004f26670 */
[----:B------:R-:W-:Y:S01]  /*7d90*/  ISETP.GE.OR P0, PT, R0, R232, !P0 ;  /* 0x000000e80000720c */ /* 0x000fe20004706670 */
[-C--:B--2---:R-:W-:Y:S01]  /*7da0*/  FFMA.FTZ R0, R13, -R222.reuse, R186 ;  /* 0x800000de0d007223 */ /* 0x084fe200000100ba */
[----:B------:R1:W2:Y:S01]  /*7db0*/  I2F R8, R4 ;  /* 0x0000000400087306 */ /* 0x0002a20000201400 */
[----:B------:R-:W-:Y:S01]  /*7dc0*/  FFMA.FTZ R6, R11, -R222, R195 ;  /* 0x800000de0b067223 */ /* 0x000fe200000100c3 */
[----:B------:R-:W-:Y:S02]  /*7dd0*/  FMNMX.FTZ R39, R28, R147, !PT ;  /* 0x000000931c277209 */ /* 0x000fe40007810000 */
[----:B------:R-:W-:Y:S02]  /*7de0*/  FSEL R11, R0, -INF , !P4 ;  /* 0xff800000000b7808 */ /* 0x000fe40006000000 */
[----:B------:R-:W-:Y:S02]  /*7df0*/  FMNMX.FTZ R0, R141, R140, !PT ;  /* 0x0000008c8d007209 */ /* 0x000fe40007810000 */
[----:B------:R-:W-:-:S02]  /*7e00*/  FSEL R15, R6, -INF , !P2 ;  /* 0xff800000060f7808 */ /* 0x000fc40005000000 */
[----:B------:R-:W-:Y:S01]  /*7e10*/  FMNMX.FTZ R39, R145, R39, !PT ;  /* 0x0000002791277209 */ /* 0x000fe20007810000 */
[----:B-1----:R-:W-:Y:S01]  /*7e20*/  FFMA.FTZ R4, R14, -R222, R187 ;  /* 0x800000de0e047223 */ /* 0x002fe200000100bb */
[----:B------:R-:W-:-:S04]  /*7e30*/  FMNMX.FTZ R6, R144, R142, !PT ;  /* 0x0000008e90067209 */ /* 0x000fc80007810000 */
[----:B------:R-:W-:Y:S02]  /*7e40*/  FSEL R23, R4, -INF , !P5 ;  /* 0xff80000004177808 */ /* 0x000fe40006800000 */
        /* <DEDUP_REMOVED lines=104> */
[----:B------:R-:W-:Y:S01]  /*84d0*/  FMNMX.FTZ R4, R21, R4, !PT ;  /* 0x0000000415047209 */ /* 0x000fe20007810000 */
[-C--:B------:R-:W-:Y:S01]  /*84e0*/  FFMA.FTZ R5, R16, -R222.reuse, R194 ;  /* 0x800000de10057223 */ /* 0x080fe200000100c2 */
[----:B------:R-:W-:Y:S01]  /*84f0*/  FMNMX.FTZ R39, R18, R39, !PT ;  /* 0x0000002712277209 */ /* 0x000fe20007810000 */
[----:B--2---:R-:W-:Y:S01]  /*8500*/  FFMA.FTZ R8, R8, -R222, R184 ;  /* 0x800000de08087223 */ /* 0x004fe200000100b8 */
[----:B------:R-:W-:Y:S01]  /*8510*/  FMNMX.FTZ R0, R49, R0, !PT ;  /* 0x0000000031007209 */ /* 0x000fe20007810000 */
[----:B------:R-:W-:Y:S01]  /*8520*/  FFMA.FTZ R7, R12, -R222, R193 ;  /* 0x800000de0c077223 */ /* 0x000fe200000100c1 */
[----:B------:R-:W-:-:S02]  /*8530*/  FMNMX.FTZ R6, R33, R6, !PT ;  /* 0x0000000621067209 */ /* 0x000fc40007810000 */
[----:B------:R-:W-:Y:S01]  /*8540*/  FMNMX.FTZ R4, R19, R4, !PT ;  /* 0x0000000413047209 */ /* 0x000fe20007810000 */
[----:B------:R-:W-:Y:S01]  /*8550*/  FFMA.FTZ R13, R9, -R222, R185 ;  /* 0x800000de090d7223 */ /* 0x000fe200000100b9 */
[----:B------:R-:W-:Y:S02]  /*8560*/  FSEL R22, R5, -INF , !P6 ;  /* 0xff80000005167808 */ /* 0x000fe40007000000 */
[----:B------:R-:W-:Y:S02]  /*8570*/  FSEL R9, R8, -INF , !P0 ;  /* 0xff80000008097808 */ /* 0x000fe40004000000 */
[----:B------:R-:W-:Y:S02]  /*8580*/  FMNMX.FTZ R39, R11, R39, !PT ;  /* 0x000000270b277209 */ /* 0x000fe40007810000 */
[----:B------:R-:W-:Y:S02]  /*8590*/  FMNMX.FTZ R0, R35, R0, !PT ;  /* 0x0000000023007209 */ /* 0x000fe40007810000 */
[----:B------:R-:W-:-:S02]  /*85a0*/  FMNMX.FTZ R6, R25, R6, !PT ;  /* 0x0000000619067209 */ /* 0x000fc40007810000 */
[----:B------:R-:W-:Y:S02]  /*85b0*/  FSEL R14, R7, -INF , !P3 ;  /* 0xff800000070e7808 */ /* 0x000fe40005800000 */
        /* <DEDUP_REMOVED lines=8> */
[----:B------:R-:W2:Y:S01]  /*8640*/  SHFL.BFLY PT, R6, R4, 0x2, 0x1f ;  /* 0x0c401f0004067f89 */ /* 0x000ea200000e0000 */
[----:B------:R-:W-:-:S03]  /*8650*/  FSEL R13, R13, -INF , !P1 ;  /* 0xff8000000d0d7808 */ /* 0x000fc60004800000 */
[----:B------:R-:W3:Y:S01]  /*8660*/  SHFL.BFLY PT, R37, R0, 0x2, 0x1f ;  /* 0x0c401f0000257f89 */ /* 0x000ee200000e0000 */
[----:B------:R-:W-:-:S05]  /*8670*/  FMNMX.FTZ R5, R13, R5, !PT ;  /* 0x000000050d057209 */ /* 0x000fca0007810000 */
[----:B------:R-:W4:Y:S01]  /*8680*/  SHFL.BFLY PT, R8, R5, 0x2, 0x1f ;  /* 0x0c401f0005087f89 */ /* 0x000f2200000e0000 */
[----:B-1----:R-:W-:Y:S02]  /*8690*/  FMNMX.FTZ R39, R39, R7, !PT ;  /* 0x0000000727277209 */ /* 0x002fe40007810000 */
[----:B--2---:R-:W-:-:S03]  /*86a0*/  FMNMX.FTZ R4, R4, R6, !PT ;  /* 0x0000000604047209 */ /* 0x004fc60007810000 */
[----:B------:R-:W1:Y:S01]  /*86b0*/  SHFL.BFLY PT, R6, R39, 0x1, 0x1f ;  /* 0x0c201f0027067f89 */ /* 0x000e6200000e0000 */
[----:B---3--:R-:W-:-:S03]  /*86c0*/  FMNMX.FTZ R37, R0, R37, !PT ;  /* 0x0000002500257209 */ /* 0x008fc60007810000 */
[----:B------:R-:W2:Y:S01]  /*86d0*/  SHFL.BFLY PT, R38, R4, 0x1, 0x1f ;  /* 0x0c201f0004267f89 */ /* 0x000ea200000e0000 */
[----:B----4-:R-:W-:-:S03]  /*86e0*/  FMNMX.FTZ R5, R5, R8, !PT ;  /* 0x0000000805057209 */ /* 0x010fc60007810000 */
        /* <DEDUP_REMOVED lines=8> */
[----:B---3--:R-:W-:Y:S02]  /*8770*/  FMNMX.FTZ R37, R37, R7, !PT ;  /* 0x0000000725257209 */ /* 0x008fe40007810000 */
[----:B------:R-:W-:Y:S02]  /*8780*/  FSEL R4, R4, RZ, P0 ;  /* 0x000000ff04047208 */ /* 0x000fe40000000000 */
[----:B----4-:R-:W-:Y:S01]  /*8790*/  FMNMX.FTZ R36, R5, R36, !PT ;  /* 0x0000002405247209 */ /* 0x010fe20007810000 */
[----:B------:R-:W-:Y:S01]  /*87a0*/  FMUL.FTZ R5, R2, R37 ;  /* 0x0000002502057220 */ /* 0x000fe20000410000 */
[----:B------:R-:W-:-:S02]  /*87b0*/  FSEL R6, R6, RZ, P1 ;  /* 0x000000ff06067208 */ /* 0x000fc40000800000 */
[----:B------:R-:W-:Y:S01]  /*87c0*/  FSETP.NEU.FTZ.AND P0, PT, R37, -INF , PT ;  /* 0xff8000002500780b */ /* 0x000fe20003f1d000 */
[-C--:B------:R-:W-:Y:S02]  /*87d0*/  FFMA.FTZ R241, R9, R2.reuse, -R4 ;  /* 0x0000000209f17223 */ /* 0x080fe40000010804 */
[-CC-:B------:R-:W-:Y:S01]  /*87e0*/  FFMA.FTZ R9, R141, R2.reuse, -R6.reuse ;  /* 0x000000028d097223 */ /* 0x180fe20000010806 */
[----:B------:R-:W-:Y:S01]  /*87f0*/  FSEL R5, R5, RZ, P0 ;  /* 0x000000ff05057208 */ /* 0x000fe20000000000 */
[-C--:B------:R-:W-:Y:S02]  /*8800*/  FFMA.FTZ R8, R140, R2.reuse, -R6 ;  /* 0x000000028c087223 */ /* 0x080fe40000010806 */
[----:B------:R-:W-:Y:S02]  /*8810*/  IMAD R0, R175, 0x20, R174 ;  /* 0x00000020af007824 */ /* 0x000fe400078e02ae */
[-CC-:B------:R-:W-:Y:S02]  /*8820*/  FFMA.FTZ R10, R28, R2.reuse, -R4.reuse ;  /* 0x000000021c0a7223 */ /* 0x180fe40000010804 */
[----:B------:R-:W-:-:S02]  /*8830*/  FFMA.FTZ R187, R74, R2, -R4 ;  /* 0x000000024abb7223 */ /* 0x000fc40000010804 */
[-C--:B------:R-:W-:Y:S02]  /*8840*/  FFMA.FTZ R7, R147, R2.reuse, -R4 ;  /* 0x0000000293077223 */ /* 0x080fe40000010804 */
[-C--:B------:R-:W-:Y:S01]  /*8850*/  FFMA.FTZ R74, R82, R2.reuse, -R6 ;  /* 0x00000002524a7223 */ /* 0x080fe20000010806 */
[----:B------:R-:W-:Y:S01]  /*8860*/  MUFU.EX2 R9, R9 ;  /* 0x0000000900097308 */ /* 0x000fe20000000800 */
[-CC-:B------:R-:W-:Y:S02]  /*8870*/  FFMA.FTZ R185, R94, R2.reuse, -R4.reuse ;  /* 0x000000025eb97223 */ /* 0x180fe40000010804 */
[-CC-:B------:R-:W-:Y:S02]  /*8880*/  FFMA.FTZ R198, R66, R2.reuse, -R4.reuse ;  /* 0x0000000242c67223 */ /* 0x180fe40000010804 */
[-CC-:B------:R-:W-:Y:S02]  /*8890*/  FFMA.FTZ R199, R65, R2.reuse, -R4.reuse ;  /* 0x0000000241c77223 */ /* 0x180fe40000010804 */
[-CC-:B------:R-:W-:Y:S01]  /*88a0*/  FFMA.FTZ R223, R42, R2.reuse, -R4.reuse ;  /* 0x000000022adf7223 */ /* 0x180fe20000010804 */
[----:B------:R-:W1:Y:S01]  /*88b0*/  MUFU.EX2 R8, R8 ;  /* 0x0000000800087308 */ /* 0x000e620000000800 */
[----:B------:R-:W-:-:S02]  /*88c0*/  FFMA.FTZ R251, R34, R2, -R4 ;  /* 0x0000000222fb7223 */ /* 0x000fc40000010804 */
[-C--:B------:R-:W-:Y:S02]  /*88d0*/  FFMA.FTZ R204, R11, R2.reuse, -R4 ;  /* 0x000000020bcc7223 */ /* 0x080fe40000010804 */
        /* <DEDUP_REMOVED lines=29> */
[----:B------:R-:W-:Y:S01]  /*8ab0*/  FFMA.FTZ R79, R83, R2, -R5 ;  /* 0x00000002534f7223 */ /* 0x000fe20000010805 */
[----:B------:R-:W-:Y:S01]  /*8ac0*/  FSETP.NEU.FTZ.AND P1, PT, R36, -INF , PT ;  /* 0xff8000002400780b */ /* 0x000fe20003f3d000 */
[----:B------:R-:W-:Y:S02]  /*8ad0*/  IMAD.IADD R0, R173, 0x1, R0 ;  /* 0x00000001ad007824 */ /* 0x000fe400078e0200 */
[----:B------:R-:W-:Y:S02]  /*8ae0*/  FMUL.FTZ R4, R2, R36 ;  /* 0x0000002402047220 */ /* 0x000fe40000410000 */
        /* <DEDUP_REMOVED lines=13> */
[-CC-:B------:R-:W-:Y:S01]  /*8bc0*/  FFMA.FTZ R83, R80, R2.reuse, -R5.reuse ;  /* 0x0000000250537223 */ /* 0x180fe20000010805 */
[----:B------:R-:W-:Y:S01]  /*8bd0*/  MUFU.EX2 R10, R10 ;  /* 0x0000000a000a7308 */ /* 0x000fe20000000800 */
        /* <DEDUP_REMOVED lines=29> */
[----:B------:R-:W2:Y:S01]  /*8db0*/  MUFU.EX2 R5, R7 ;  /* 0x0000000700057308 */ /* 0x000ea20000000800 */
[----:B------:R-:W-:-:S07]  /*8dc0*/  FSEL R4, R4, RZ, P1 ;  /* 0x000000ff04047208 */ /* 0x000fce0000800000 */
[----:B------:R-:W3:Y:S01]  /*8dd0*/  MUFU.EX2 R7, R11 ;  /* 0x0000000b00077308 */ /* 0x000ee20000000800 */
[-C--:B------:R-:W-:Y:S02]  /*8de0*/  FFMA.FTZ R250, R35, R2.reuse, -R4 ;  /* 0x0000000223fa7223 */ /* 0x080fe40000010804 */
[----:B------:R-:W-:Y:S02]  /*8df0*/  IMAD.SHL.U32 R35, R172, 0x4, RZ ;  /* 0x00000004ac237824 */ /* 0x000fe400078e00ff */
        /* <DEDUP_REMOVED lines=41> */
[----:B------:R-:W-:Y:S01]  /*9090*/  LOP3.LUT R2, R135, R35, RZ, 0x3c, !PT ;  /* 0x0000002387027212 */ /* 0x000fe200078e3cff */
[----:B-1----:R-:W-:Y:S02]  /*90a0*/  FADD.FTZ R4, R9, R8 ;  /* 0x0000000809047221 */ /* 0x002fe40000010000 */
[----:B------:R-:W-:Y:S01]  /*90b0*/  IMAD.WIDE.U32 R170, R242, -0x2daee0ad, RZ ;  /* 0xd2511f53f2aa7825 */ /* 0x000fe200078e00ff */
[----:B------:R-:W-:Y:S01]  /*90c0*/  LOP3.LUT R216, R134, R205, RZ, 0x3c, !PT ;  /* 0x000000cd86d87212 */ /* 0x000fe200078e3cff */
[----:B------:R-:W1:Y:S02]  /*90d0*/  MUFU.EX2 R6, R12 ;  /* 0x0000000c00067308 */ /* 0x000e640000000800 */
[----:B------:R-:W-:Y:S01]  /*90e0*/  IMAD.WIDE.U32 R212, R240, -0x326172a9, RZ ;  /* 0xcd9e8d57f0d47825 */ /* 0x000fe200078e00ff */
[----:B--2---:R-:W-:-:S03]  /*90f0*/  F2FP.PACK_AB R49, R5, R10 ;  /* 0x0000000a0531723e */ /* 0x004fc600000000ff */
[----:B------:R-:W-:Y:S02]  /*9100*/  FADD.FTZ R25, R10, R5 ;  /* 0x000000050a197221 */ /* 0x000fe40000010000 */
[----:B---3--:R-:W-:Y:S01]  /*9110*/  FADD.FTZ R5, R7, R4 ;  /* 0x0000000407057221 */ /* 0x008fe20000010000 */
[----:B------:R-:W-:Y:S02]  /*9120*/  LOP3.LUT R4, R2, R171, RZ, 0x3c, !PT ;  /* 0x000000ab02047212 */ /* 0x000fe400078e3cff */
[----:B------:R-:W-:Y:S02]  /*9130*/  LOP3.LUT R2, R216, R213, RZ, 0x3c, !PT ;  /* 0x000000d5d8027212 */ /* 0x000fe400078e3cff */
[----:B------:R-:W-:Y:S01]  /*9140*/  IADD3 R240, R134, -0x61c88647, RZ ;  /* 0x9e3779b986f07810 */ /* 0x000fe20007ffe0ff */
[----:B------:R-:W-:Y:S01]  /*9150*/  IMAD.WIDE.U32 R50, R4, -0x326172a9, RZ ;  /* 0xcd9e8d5704327825 */ /* 0x000fe200078e00ff */
[----:B------:R-:W-:-:S03]  /*9160*/  IADD3 R211, R135, -0x4498517b, RZ ;  /* 0xbb67ae8587d37810 */ /* 0x000fc60007ffe0ff */
[----:B------:R-:W-:Y:S01]  /*9170*/  IMAD.WIDE.U32 R174, R2, -0x2daee0ad, RZ ;  /* 0xd2511f5302ae7825 */ /* 0x000fe200078e00ff */
[----:B------:R-:W-:-:S04]  /*9180*/  LOP3.LUT R4, R51, R240, R212, 0x96, !PT ;  /* 0x000000f033047212 */ /* 0x000fc800078e96d4 */
[----:B------:R-:W-:Y:S01]  /*9190*/  LOP3.LUT R2, R175, R211, R170, 0x96, !PT ;  /* 0x000000d3af027212 */ /* 0x000fe200078e96aa */
[----:B-1----:R-:W-:Y:S01]  /*91a0*/  FADD.FTZ R15, R6, R5 ;  /* 0x00000005060f7221 */ /* 0x002fe20000010000 */
[----:B------:R-:W-:Y:S01]  /*91b0*/  IADD3 R242, R135, 0x76cf5d0a, RZ ;  /* 0x76cf5d0a87f27810 */ /* 0x000fe20007ffe0ff */
[----:B------:R-:W-:Y:S01]  /*91c0*/  IMAD.WIDE.U32 R4, R4, -0x2daee0ad, RZ ;  /* 0xd2511f5304047825 */ /* 0x000fe200078e00ff */
[----:B------:R-:W-:-:S03]  /*91d0*/  F2FP.PACK_AB R22, R8, R9 ;  /* 0x000000090816723e */ /* 0x000fc600000000ff */
[----:B------:R-:W-:Y:S01]  /*91e0*/  IMAD.MOV.U32 R3, RZ, RZ, R239 ;  /* 0x000000ffff037224 */ /* 0x000fe200078e00ef */
[----:B------:R-:W-:Y:S01]  /*91f0*/  IADD3 R239, R134, 0x3c6ef372, RZ ;  /* 0x3c6ef37286ef7810 */ /* 0x000fe20007ffe0ff */
[----:B------:R-:W-:Y:S01]  /*9200*/  IMAD.WIDE.U32 R102, R2, -0x326172a9, RZ ;  /* 0xcd9e8d5702667825 */ /* 0x000fe200078e00ff */
[----:B------:R-:W-:Y:S02]  /*9210*/  F2FP.PACK_AB R23, R6, R7 ;  /* 0x000000070617723e */ /* 0x000fe400000000ff */
[----:B------:R-:W-:Y:S02]  /*9220*/  LOP3.LUT R8, R5, R242, R174, 0x96, !PT ;  /* 0x000000f205087212 */ /* 0x000fe400078e96ae */
[----:B------:R-:W-:Y:S01]  /*9230*/  LOP3.LUT R6, R103, R239, R50, 0x96, !PT ;  /* 0x000000ef67067212 */ /* 0x000fe200078e9632 */
[----:B------:R-:W-:Y:S01]  /*9240*/  IMAD.MOV.U32 R236, RZ, RZ, R238 ;  /* 0x000000ffffec7224 */ /* 0x000fe200078e00ee */
[----:B------:R-:W-:Y:S01]  /*9250*/  IADD3 R238, R134, -0x255992d5, RZ ;  /* 0xdaa66d2b86ee7810 */ /* 0x000fe20007ffe0ff */
[----:B------:R-:W-:Y:S01]  /*9260*/  IMAD.WIDE.U32 R8, R8, -0x326172a9, RZ ;  /* 0xcd9e8d5708087825 */ /* 0x000fe200078e00ff */
[----:B------:R-:W-:-:S03]  /*9270*/  IADD3 R245, R135, 0x32370b8f, RZ ;  /* 0x32370b8f87f57810 */ /* 0x000fc60007ffe0ff */
[----:B------:R-:W-:Y:S01]  /*9280*/  IMAD.WIDE.U32 R6, R6, -0x2daee0ad, RZ ;  /* 0xd2511f5306067825 */ /* 0x000fe200078e00ff */
[----:B------:R-:W-:-:S04]  /*9290*/  LOP3.LUT R10, R9, R238, R102, 0x96, !PT ;  /* 0x000000ee090a7212 */ /* 0x000fc800078e9666 */
[----:B------:R-:W-:Y:S01]  /*92a0*/  LOP3.LUT R4, R7, R245, R4, 0x96, !PT ;  /* 0x000000f507047212 */ /* 0x000fe200078e9604 */
        /* <DEDUP_REMOVED lines=21> */
[----:B------:R-:W-:Y:S02]  /*9400*/  SHF.R.U32.HI R11, RZ, 0x18, R2 ;  /* 0x00000018ff0b7819 */ /* 0x000fe40000011602 */
[----:B------:R-:W-:-:S04]  /*9410*/  LOP3.LUT R2, R6, 0xff, RZ, 0xc0, !PT ;  /* 0x000000ff06027812 */ /* 0x000fc800078ec0ff */
[C---:B------:R-:W-:Y:S02]  /*9420*/  ISETP.GE.U32.AND P5, PT, R217.reuse, R2, PT ;  /* 0x00000002d900720c */ /* 0x040fe40003fa6070 */
[----:B------:R-:W-:Y:S01]  /*9430*/  LOP3.LUT R2, R4, 0xff, RZ, 0xc0, !PT ;  /* 0x000000ff04027812 */ /* 0x000fe200078ec0ff */
[----:B------:R-:W-:Y:S03]  /*9440*/  MUFU.EX2 R8, R17 ;  /* 0x0000001100087308 */ /* 0x000fe60000000800 */
[----:B------:R-:W-:Y:S02]  /*9450*/  ISETP.GE.U32.AND P3, PT, R217, R2, PT ;  /* 0x00000002d900720c */ /* 0x000fe40003f66070 */
[----:B------:R-:W-:-:S03]  /*9460*/  SHF.R.U32.HI R2, RZ, 0x18, R4 ;  /* 0x00000018ff027819 */ /* 0x000fc60000011604 */
[----:B------:R-:W1:Y:S01]  /*9470*/  MUFU.EX2 R7, R19 ;  /* 0x0000001300077308 */ /* 0x000e620000000800 */
[C---:B------:R-:W-:Y:S02]  /*9480*/  ISETP.GE.U32.AND P0, PT, R217.reuse, R2, PT ;  /* 0x00000002d900720c */ /* 0x040fe40003f06070 */
[----:B------:R-:W-:-:S05]  /*9490*/  ISETP.GE.U32.AND P4, PT, R217, R11, PT ;  /* 0x0000000bd900720c */ /* 0x000fca0003f86070 */
[----:B------:R-:W2:Y:S01]  /*94a0*/  MUFU.EX2 R10, R16 ;  /* 0x00000010000a7308 */ /* 0x000ea20000000800 */
[----:B------:R-:W-:-:S07]  /*94b0*/  SHF.R.U32.HI R11, RZ, 0x10, R4 ;  /* 0x00000010ff0b7819 */ /* 0x000fce0000011604 */
[----:B------:R-:W3:Y:S01]  /*94c0*/  MUFU.EX2 R9, R18 ;  /* 0x0000001200097308 */ /* 0x000ee20000000800 */
[----:B------:R-:W-:-:S07]  /*94d0*/  LOP3.LUT R13, R4, 0xffff, RZ, 0xc0, !PT ;  /* 0x0000ffff040d7812 */ /* 0x000fce00078ec0ff */
[----:B------:R-:W4:Y:S01]  /*94e0*/  MUFU.EX2 R6, R20 ;  /* 0x0000001400067308 */ /* 0x000f220000000800 */
[----:B------:R-:W-:-:S07]  /*94f0*/  LOP3.LUT R4, R11, 0xff, RZ, 0xc0, !PT ;  /* 0x000000ff0b047812 */ /* 0x000fce00078ec0ff */
[----:B------:R-:W4:Y:S01]  /*9500*/  MUFU.EX2 R2, R21 ;  /* 0x0000001500027308 */ /* 0x000f220000000800 */
[----:B------:R-:W-:Y:S01]  /*9510*/  ISETP.GE.U32.AND P1, PT, R217, R4, PT ;  /* 0x00000004d900720c */ /* 0x000fe20003f26070 */
[----:B-1----:R-:W-:Y:S01]  /*9520*/  FADD.FTZ R4, R8, R7 ;  /* 0x0000000708047221 */ /* 0x002fe20000010000 */
[----:B------:R-:W-:Y:S01]  /*9530*/  PRMT R150, R22, 0x7610, R150 ;  /* 0x0000761016967816 */ /* 0x000fe20000000096 */
[----:B--2---:R-:W-:Y:S01]  /*9540*/  FADD.FTZ R5, R10, R15 ;  /* 0x0000000f0a057221 */ /* 0x004fe20000010000 */
[----:B---3--:R-:W-:Y:S01]  /*9550*/  F2FP.PACK_AB R19, R9, R10 ;  /* 0x0000000a0913723e */ /* 0x008fe200000000ff */
[----:B----4-:R-:W-:Y:S01]  /*9560*/  FADD.FTZ R4, R6, R4 ;  /* 0x0000000406047221 */ /* 0x010fe20000010000 */
[----:B------:R-:W-:Y:S01]  /*9570*/  PRMT R149, R22, 0x7632, R149 ;  /* 0x0000763216957816 */ /* 0x000fe20000000095 */
[----:B------:R-:W-:Y:S01]  /*9580*/  @!P2 HADD2 R131, -R150.H0_H0, -RZ.H0_H0 ;  /* 0xa00000ff9683a230 */ /* 0x000fe20000000900 */
[----:B------:R-:W-:Y:S02]  /*9590*/  F2FP.PACK_AB R10, R2, R6 ;  /* 0x00000006020a723e */ /* 0x000fe400000000ff */
[----:B------:R-:W-:-:S02]  /*95a0*/  SHF.R.U32.HI R6, RZ, 0x8, R13 ;  /* 0x00000008ff067819 */ /* 0x000fc4000001160d */
[----:B------:R-:W-:Y:S02]  /*95b0*/  PRMT R209, R150, 0x5410, R149 ;  /* 0x0000541096d17816 */ /* 0x000fe40000000095 */
[----:B------:R-:W-:Y:S02]  /*95c0*/  LOP3.LUT R6, R6, 0xffff, RZ, 0xc0, !PT ;  /* 0x0000ffff06067812 */ /* 0x000fe400078ec0ff */
[----:B------:R-:W-:Y:S02]  /*95d0*/  @!P2 PRMT R150, R131, 0x5410, RZ ;  /* 0x000054108396a816 */ /* 0x000fe400000000ff */
[----:B------:R-:W-:Y:S01]  /*95e0*/  ISETP.GE.U32.AND P2, PT, R217, R6, PT ;  /* 0x00000006d900720c */ /* 0x000fe20003f46070 */
[----:B------:R-:W-:Y:S01]  /*95f0*/  FADD.FTZ R18, R9, R5 ;  /* 0x0000000509127221 */ /* 0x000fe20000010000 */
[----:B------:R-:W-:Y:S02]  /*9600*/  PRMT R77, R23, 0x7632, R77 ;  /* 0x00007632174d7816 */ /* 0x000fe4000000004d */
[----:B------:R-:W-:-:S02]  /*9610*/  F2FP.PACK_AB R9, R7, R8 ;  /* 0x000000080709723e */ /* 0x000fc400000000ff */
[----:B------:R-:W-:Y:S02]  /*9620*/  PRMT R146, R23, 0x7610, R146 ;  /* 0x0000761017927816 */ /* 0x000fe40000000092 */
[C---:B------:R-:W-:Y:S02]  /*9630*/  PRMT R76, R10.reuse, 0x7632, R76 ;  /* 0x000076320a4c7816 */ /* 0x040fe4000000004c */
[----:B------:R-:W-:Y:S01]  /*9640*/  PRMT R75, R10, 0x7610, R75 ;  /* 0x000076100a4b7816 */ /* 0x000fe2000000004b */
[----:B------:R-:W-:Y:S01]  /*9650*/  @!P3 HADD2 R197, -R146.H0_H0, -RZ.H0_H0 ;  /* 0xa00000ff92c5b230 */ /* 0x000fe20000000900 */
[C---:B------:R-:W-:Y:S01]  /*9660*/  PRMT R148, R9.reuse, 0x7632, R148 ;  /* 0x0000763209947816 */ /* 0x040fe20000000094 */
[----:B------:R-:W-:Y:S01]  /*9670*/  @!P2 HADD2 R196, -R77.H0_H0, -RZ.H0_H0 ;  /* 0xa00000ff4dc4a230 */ /* 0x000fe20000000900 */
[----:B------:R-:W-:Y:S01]  /*9680*/  PRMT R147, R9, 0x7610, R147 ;  /* 0x0000761009937816 */ /* 0x000fe20000000093 */
[----:B------:R-:W-:Y:S01]  /*9690*/  @!P0 HADD2 R192, -R76.H0_H0, -RZ.H0_H0 ;  /* 0xa00000ff4cc08230 */ /* 0x000fe20000000900 */
[----:B------:R1:W-:Y:S01]  /*96a0*/  MUFU.EX2 R9, R29 ;  /* 0x0000001d00097308 */ /* 0x0003e20000000800 */
[----:B------:R-:W-:Y:S01]  /*96b0*/  @!P1 HADD2 R195, -R75.H0_H0, -RZ.H0_H0 ;  /* 0xa00000ff4bc39230 */ /* 0x000fe20000000900 */
[----:B------:R-:W-:Y:S04]  /*96c0*/  STL [R1+0x2b4], R216 ;  /* 0x0002b4d801007387 */ /* 0x000fe80000100800 */
[----:B------:R-:W-:Y:S04]  /*96d0*/  STL.64 [R1+0x288], R212 ;  /* 0x000288d401007387 */ /* 0x000fe80000100a00 */
[----:B------:R-:W-:Y:S01]  /*96e0*/  STL [R1+0x2b0], R211 ;  /* 0x0002b0d301007387 */ /* 0x000fe20000100800 */
[----:B-1----:R-:W-:Y:S01]  /*96f0*/  IMAD.MOV.U32 R29, RZ, RZ, R210 ;  /* 0x000000ffff1d7224 */ /* 0x002fe200078e00d2 */
[----:B------:R-:W-:-:S02]  /*9700*/  PRMT R210, R146, 0x5410, R77 ;  /* 0x0000541092d27816 */ /* 0x000fc4000000004d */
[----:B------:R-:W-:Y:S02]  /*9710*/  @!P2 PRMT R77, R196, 0x5410, RZ ;  /* 0x00005410c44da816 */ /* 0x000fe400000000ff */
[----:B------:R-:W-:Y:S02]  /*9720*/  @!P3 PRMT R146, R197, 0x5410, RZ ;  /* 0x00005410c592b816 */ /* 0x000fe400000000ff */
[----:B------:R-:W-:Y:S01]  /*9730*/  PRMT R196, R75, 0x5410, R76 ;  /* 0x000054104bc47816 */ /* 0x000fe2000000004c */
[----:B------:R1:W2:Y:S01]  /*9740*/  LDL.LU.S16 R197, [R1+0x1c] ;  /* 0x00001c0001c57983 */ /* 0x0002a20000300600 */
[----:B------:R-:W-:Y:S02]  /*9750*/  @!P0 PRMT R76, R192, 0x5410, RZ ;  /* 0x00005410c04c8816 */ /* 0x000fe400000000ff */
[----:B------:R-:W-:Y:S01]  /*9760*/  @!P1 PRMT R75, R195, 0x5410, RZ ;  /* 0x00005410c34b9816 */ /* 0x000fe200000000ff */
[----:B------:R1:W3:Y:S04]  /*9770*/  LDL.LU.S16 R192, [R1+0x20] ;  /* 0x0000200001c07983 */ /* 0x0002e80000300600 */
[----:B------:R1:W4:Y:S01]  /*9780*/  LDL.LU.S16 R195, [R1+0x18] ;  /* 0x0000180001c37983 */ /* 0x0003220000300600 */
[----:B------:R-:W-:Y:S01]  /*9790*/  FADD.FTZ R11, R2, R4 ;  /* 0x00000004020b7221 */ /* 0x000fe20000010000 */
[----:B------:R-:W-:Y:S01]  /*97a0*/  IADD3 R243, R135, 0x646e171e, RZ ;  /* 0x646e171e87f37810 */ /* 0x000fe20007ffe0ff */
[----:B------:R-:W-:Y:S01]  /*97b0*/  IMAD.WIDE.U32 R4, R14, -0x2daee0ad, RZ ;  /* 0xd2511f530e047825 */ /* 0x000fe200078e00ff */
[----:B------:R-:W1:Y:S04]  /*97c0*/  MUFU.EX2 R7, R24 ;  /* 0x0000001800077308 */ /* 0x000e680000000800 */
[----:B------:R-:W-:-:S04]  /*97d0*/  LOP3.LUT R2, R5, R243, R12, 0x96, !PT ;  /* 0x000000f305027212 */ /* 0x000fc800078e960c */
[----:B------:R-:W-:Y:S01]  /*97e0*/  LOP3.LUT R8, R2, 0xffff, RZ, 0xc0, !PT ;  /* 0x0000ffff02087812 */ /* 0x000fe200078ec0ff */
[----:B------:R-:W1:Y:S01]  /*97f0*/  MUFU.EX2 R6, R26 ;  /* 0x0000001a00067308 */ /* 0x000e620000000800 */
[----:B------:R-:W-:Y:S02]  /*9800*/  @!P6 HADD2 R123, -R149.H0_H0, -RZ.H0_H0 ;  /* 0xa00000ff957be230 */ /* 0x000fe40000000900 */
[----:B------:R-:W-:-:S04]  /*9810*/  SHF.R.U32.HI R8, RZ, 0x8, R8 ;  /* 0x00000008ff087819 */ /* 0x000fc80000011608 */
[----:B------:R-:W-:Y:S02]  /*9820*/  LOP3.LUT R8, R8, 0xffff, RZ, 0xc0, !PT ;  /* 0x0000ffff08087812 */ /* 0x000fe400078ec0ff */
[----:B------:R-:W-:Y:S02]  /*9830*/  @!P6 PRMT R149, R123, 0x5410, RZ ;  /* 0x000054107b95e816 */ /* 0x000fe400000000ff */
[----:B------:R-:W-:Y:S01]  /*9840*/  ISETP.GE.U32.AND P6, PT, R217, R8, PT ;  /* 0x00000008d900720c */ /* 0x000fe20003fc6070 */
[----:B-1----:R-:W-:-:S04]  /*9850*/  FADD.FTZ R8, R7, R11 ;  /* 0x0000000b07087221 */ /* 0x002fc80000010000 */
[----:B------:R-:W-:Y:S01]  /*9860*/  FADD.FTZ R17, R6, R8 ;  /* 0x0000000806117221 */ /* 0x000fe20000010000 */
[----:B------:R-:W-:-:S04]  /*9870*/  LOP3.LUT R8, R4, 0xff, RZ, 0xc0, !PT ;  /* 0x000000ff04087812 */ /* 0x000fc800078ec0ff */
[C---:B------:R-:W-:Y:S02]  /*9880*/  ISETP.GE.U32.AND P3, PT, R217.reuse, R8, PT ;  /* 0x00000008d900720c */ /* 0x040fe40003f66070 */
[----:B------:R-:W-:Y:S01]  /*9890*/  LOP3.LUT R8, R2, 0xff, RZ, 0xc0, !PT ;  /* 0x000000ff02087812 */ /* 0x000fe200078ec0ff */
[----:B------:R-:W-:Y:S01]  /*98a0*/  @!P4 HADD2 R151, -R148.H0_H0, -RZ.H0_H0 ;  /* 0xa00000ff9497c230 */ /* 0x000fe20000000900 */
[----:B------:R-:W-:Y:S02]  /*98b0*/  F2FP.PACK_AB R16, R6, R7 ;  /* 0x000000070610723e */ /* 0x000fe400000000ff */
[----:B------:R-:W1:Y:S01]  /*98c0*/  MUFU.EX2 R7, R30 ;  /* 0x0000001e00077308 */ /* 0x000e620000000800 */
[----:B------:R-:W-:Y:S01]  /*98d0*/  ISETP.GE.U32.AND P2, PT, R217, R8, PT ;  /* 0x00000008d900720c */ /* 0x000fe20003f46070 */
[----:B------:R-:W-:Y:S01]  /*98e0*/  IMAD.MOV.U32 R27, RZ, RZ, R208 ;  /* 0x000000ffff1b7224 */ /* 0x000fe200078e00d0 */
[----:B------:R-:W-:Y:S02]  /*98f0*/  SHF.R.U32.HI R8, RZ, 0x18, R2 ;  /* 0x00000018ff087819 */ /* 0x000fe40000011602 */
[----:B------:R-:W-:-:S02]  /*9900*/  PRMT R208, R147, 0x5410, R148 ;  /* 0x0000541093d07816 */ /* 0x000fc40000000094 */
[----:B------:R-:W-:Y:S01]  /*9910*/  @!P4 PRMT R148, R151, 0x5410, RZ ;  /* 0x000054109794c816 */ /* 0x000fe200000000ff */
[----:B------:R-:W1:Y:S01]  /*9920*/  MUFU.EX2 R6, R31 ;  /* 0x0000001f00067308 */ /* 0x000e620000000800 */
[----:B------:R-:W-:Y:S02]  /*9930*/  ISETP.GE.U32.AND P4, PT, R217, R8, PT ;  /* 0x00000008d900720c */ /* 0x000fe40003f86070 */
[--C-:B------:R-:W-:Y:S02]  /*9940*/  SHF.R.U32.HI R8, RZ, 0x10, R4.reuse ;  /* 0x00000010ff087819 */ /* 0x100fe40000011604 */
[----:B------:R-:W-:Y:S02]  /*9950*/  LOP3.LUT R10, R4, 0xffff, RZ, 0xc0, !PT ;  /* 0x0000ffff040a7812 */ /* 0x000fe400078ec0ff */
[----:B------:R-:W-:Y:S02]  /*9960*/  SHF.R.U32.HI R4, RZ, 0x18, R4 ;  /* 0x00000018ff047819 */ /* 0x000fe40000011604 */
[----:B------:R-:W-:Y:S01]  /*9970*/  SHF.R.U32.HI R2, RZ, 0x10, R2 ;  /* 0x00000010ff027819 */ /* 0x000fe20000011602 */
[----:B------:R-:W-:Y:S01]  /*9980*/  @!P5 HADD2 R159, -R147.H0_H0, -RZ.H0_H0 ;  /* 0xa00000ff939fd230 */ /* 0x000fe20000000900 */
[----:B------:R-:W-:-:S02]  /*9990*/  LOP3.LUT R5, R8, 0xff, RZ, 0xc0, !PT ;  /* 0x000000ff08057812 */ /* 0x000fc400078ec0ff */
[C---:B------:R-:W-:Y:S02]  /*99a0*/  ISETP.GE.U32.AND P0, PT, R217.reuse, R4, PT ;  /* 0x00000004d900720c */ /* 0x040fe40003f06070 */
[----:B------:R-:W-:Y:S01]  /*99b0*/  LOP3.LUT R2, R2, 0xff, RZ, 0xc0, !PT ;  /* 0x000000ff02027812 */ /* 0x000fe200078ec0ff */
[----:B------:R-:W1:Y:S01]  /*99c0*/  MUFU.EX2 R4, R41 ;  /* 0x0000002900047308 */ /* 0x000e620000000800 */
[----:B------:R-:W-:Y:S01]  /*99d0*/  ISETP.GE.U32.AND P1, PT, R217, R5, PT ;  /* 0x00000005d900720c */ /* 0x000fe20003f26070 */
[----:B-1----:R-:W-:Y:S01]  /*99e0*/  FADD.FTZ R5, R7, R18 ;  /* 0x0000001207057221 */ /* 0x002fe20000010000 */
[----:B------:R-:W-:Y:S02]  /*99f0*/  @!P5 PRMT R147, R159, 0x5410, RZ ;  /* 0x000054109f93d816 */ /* 0x000fe400000000ff */
[----:B------:R-:W-:Y:S02]  /*9a00*/  ISETP.GE.U32.AND P5, PT, R217, R2, PT ;  /* 0x00000002d900720c */ /* 0x000fe40003fa6070 */
[----:B------:R-:W-:Y:S01]  /*9a10*/  PRMT R145, R19, 0x7610, R145 ;  /* 0x0000761013917816 */ /* 0x000fe20000000091 */
[----:B------:R-:W1:Y:S01]  /*9a20*/  MUFU.EX2 R2, R43 ;  /* 0x0000002b00027308 */ /* 0x000e620000000800 */
[----:B------:R-:W-:Y:S01]  /*9a30*/  FADD.FTZ R18, R6, R5 ;  /* 0x0000000506127221 */ /* 0x000fe20000010000 */
[----:B------:R-:W-:-:S02]  /*9a40*/  SHF.R.U32.HI R5, RZ, 0x8, R10 ;  /* 0x00000008ff057819 */ /* 0x000fc4000001160a */
[----:B------:R-:W-:Y:S01]  /*9a50*/  PRMT R144, R19, 0x7632, R144 ;  /* 0x0000763213907816 */ /* 0x000fe20000000090 */
[----:B------:R-:W-:Y:S01]  /*9a60*/  @!P2 HADD2 R201, -R145.H0_H0, -RZ.H0_H0 ;  /* 0xa00000ff91c9a230 */ /* 0x000fe20000000900 */
[----:B------:R-:W-:Y:S02]  /*9a70*/  LOP3.LUT R5, R5, 0xffff, RZ, 0xc0, !PT ;  /* 0x0000ffff05057812 */ /* 0x000fe400078ec0ff */
[----:B------:R1:W1:Y:S02]  /*9a80*/  MUFU.EX2 R12, R28 ;  /* 0x0000001c000c7308 */ /* 0x0002640000000800 */
[----:B-1----:R-:W-:Y:S01]  /*9a90*/  IMAD.MOV.U32 R28, RZ, RZ, R207 ;  /* 0x000000ffff1c7224 */ /* 0x002fe200078e00cf */
[----:B------:R-:W-:Y:S02]  /*9aa0*/  PRMT R207, R145, 0x5410, R144 ;  /* 0x0000541091cf7816 */ /* 0x000fe40000000090 */
[----:B------:R-:W-:Y:S02]  /*9ab0*/  @!P2 PRMT R145, R201, 0x5410, RZ ;  /* 0x00005410c991a816 */ /* 0x000fe400000000ff */
[----:B------:R-:W-:Y:S01]  /*9ac0*/  ISETP.GE.U32.AND P2, PT, R217, R5, PT ;  /* 0x00000005d900720c */ /* 0x000fe20003f46070 */
[----:B------:R-:W-:Y:S01]  /*9ad0*/  FADD.FTZ R5, R4, R17 ;  /* 0x0000001104057221 */ /* 0x000fe20000010000 */
[----:B------:R-:W-:Y:S03]  /*9ae0*/  MUFU.EX2 R8, R33 ;  /* 0x0000002100087308 */ /* 0x000fe60000000800 */
[C---:B------:R-:W-:Y:S01]  /*9af0*/  FADD.FTZ R17, R2.reuse, R5 ;  /* 0x0000000502117221 */ /* 0x040fe20000010000 */
[----:B------:R-:W-:-:S04]  /*9b00*/  F2FP.PACK_AB R2, R2, R4 ;  /* 0x000000040202723e */ /* 0x000fc800000000ff */
[----:B------:R-:W1:Y:S01]  /*9b10*/  MUFU.EX2 R5, R44 ;  /* 0x0000002c00057308 */ /* 0x000e620000000800 */
[C---:B------:R-:W-:Y:S02]  /*9b20*/  PRMT R139, R2.reuse, 0x7610, R139 ;  /* 0x00007610028b7816 */ /* 0x040fe4000000008b */
[----:B------:R-:W-:-:S05]  /*9b30*/  PRMT R138, R2, 0x7632, R138 ;  /* 0x00007632028a7816 */ /* 0x000fca000000008a */
[----:B------:R-:W1:Y:S01]  /*9b40*/  MUFU.EX2 R4, R45 ;  /* 0x0000002d00047308 */ /* 0x000e620000000800 */
[----:B------:R-:W-:-:S07]  /*9b50*/  F2FP.PACK_AB R6, R6, R7 ;  /* 0x000000070606723e */ /* 0x000fce00000000ff */
[----:B------:R-:W1:Y:S01]  /*9b60*/  MUFU.EX2 R2, R47 ;  /* 0x0000002f00027308 */ /* 0x000e620000000800 */
[C---:B------:R-:W-:Y:S02]  /*9b70*/  PRMT R143, R16.reuse, 0x7632, R143 ;  /* 0x00007632108f7816 */ /* 0x040fe4000000008f */
[----:B------:R-:W-:Y:S01]  /*9b80*/  PRMT R141, R16, 0x7610, R141 ;  /* 0x00007610108d7816 */ /* 0x000fe2000000008d */
[----:B------:R-:W-:Y:S01]  /*9b90*/  FADD.FTZ R16, R12, R25 ;  /* 0x000000190c107221 */ /* 0x000fe20000010000 */
[----:B------:R-:W-:-:S03]  /*9ba0*/  F2FP.PACK_AB R63, R9, R12 ;  /* 0x0000000c093f723e */ /* 0x000fc600000000ff */
[----:B------:R-:W1:Y:S01]  /*9bb0*/  MUFU.EX2 R7, R48 ;  /* 0x0000003000077308 */ /* 0x000e620000000800 */
[----:B------:R-:W-:Y:S01]  /*9bc0*/  PRMT R142, R6, 0x7610, R142 ;  /* 0x00007610068e7816 */ /* 0x000fe2000000008e */
[----:B-1----:R-:W-:Y:S01]  /*9bd0*/  FADD.FTZ R12, R8, R5 ;  /* 0x00000005080c7221 */ /* 0x002fe20000010000 */
[----:B------:R-:W-:-:S05]  /*9be0*/  PRMT R140, R6, 0x7632, R140 ;  /* 0x00007632068c7816 */ /* 0x000fca000000008c */
[----:B------:R-:W1:Y:S01]  /*9bf0*/  MUFU.EX2 R14, R32 ;  /* 0x00000020000e7308 */ /* 0x000e620000000800 */
[----:B------:R-:W-:-:S07]  /*9c00*/  FADD.FTZ R12, R4, R12 ;  /* 0x0000000c040c7221 */ /* 0x000fce0000010000 */
[----:B------:R-:W1:Y:S01]  /*9c10*/  MUFU.EX2 R6, R52 ;  /* 0x0000003400067308 */ /* 0x000e620000000800 */
[----:B------:R-:W-:-:S07]  /*9c20*/  FADD.FTZ R26, R9, R16 ;  /* 0x00000010091a7221 */ /* 0x000fce0000010000 */
[----:B------:R1:W1:Y:S01]  /*9c30*/  MUFU.EX2 R13, R34 ;  /* 0x00000022000d7308 */ /* 0x0002620000000800 */
[----:B------:R-:W-:-:S07]  /*9c40*/  F2FP.PACK_AB R70, R2, R4 ;  /* 0x000000040246723e */ /* 0x000fce00000000ff */
[----:B------:R1:W-:Y:S08]  /*9c50*/  MUFU.EX2 R15, R40 ;  /* 0x00000028000f7308 */ /* 0x0003f00000000800 */
[----:B------:R-:W1:Y:S02]  /*9c60*/  MUFU.EX2 R10, R46 ;  /* 0x0000002e000a7308 */ /* 0x000e640000000800 */
[----:B-1----:R-:W-:Y:S01]  /*9c70*/  F2FP.PACK_AB R34, R5, R8 ;  /* 0x000000080522723e */ /* 0x002fe200000000ff */
[----:B------:R-:W-:-:S05]  /*9c80*/  FADD.FTZ R5, R2, R12 ;  /* 0x0000000c02057221 */ /* 0x000fca0000010000 */
[----:B------:R-:W-:Y:S01]  /*9c90*/  MUFU.EX2 R11, R42 ;  /* 0x0000002a000b7308 */ /* 0x000fe20000000800 */
[----:B------:R-:W-:Y:S01]  /*9ca0*/  FADD.FTZ R2, R7, R5 ;  /* 0x0000000507027221 */ /* 0x000fe20000010000 */
[----:B------:R-:W-:Y:S01]  /*9cb0*/  @!P4 HADD2 R202, -R143.H0_H0, -RZ.H0_H0 ;  /* 0xa00000ff8fcac230 */ /* 0x000fe20000000900 */
[----:B------:R-:W-:Y:S02]  /*9cc0*/  FADD.FTZ R5, R14, R18 ;  /* 0x000000120e057221 */ /* 0x000fe40000010000 */
[----:B------:R-:W-:Y:S01]  /*9cd0*/  IMAD.MOV.U32 R151, RZ, RZ, R204 ;  /* 0x000000ffff977224 */ /* 0x000fe200078e00cc */
[----:B------:R-:W-:Y:S01]  /*9ce0*/  @!P3 HADD2 R206, -R142.H0_H0, -RZ.H0_H0 ;  /* 0xa00000ff8eceb230 */ /* 0x000fe20000000900 */
[----:B------:R-:W-:Y:S01]  /*9cf0*/  PRMT R201, R139, 0x5410, R138 ;  /* 0x000054108bc97816 */ /* 0x000fe2000000008a */
[----:B------:R-:W1:Y:S01]  /*9d00*/  MUFU.EX2 R9, R53 ;  /* 0x0000003500097308 */ /* 0x000e620000000800 */
[C---:B------:R-:W-:Y:S01]  /*9d10*/  FADD.FTZ R25, R6.reuse, R2 ;  /* 0x0000000206197221 */ /* 0x040fe20000010000 */
[----:B------:R-:W-:Y:S01]  /*9d20*/  F2FP.PACK_AB R40, R6, R7 ;  /* 0x000000070628723e */ /* 0x000fe200000000ff */
[----:B------:R-:W-:Y:S01]  /*9d30*/  FADD.FTZ R6, R13, R5 ;  /* 0x000000050d067221 */ /* 0x000fe20000010000 */
[----:B------:R-:W-:Y:S01]  /*9d40*/  @!P0 HADD2 R218, -R138.H0_H0, -RZ.H0_H0 ;  /* 0xa00000ff8ada8230 */ /* 0x000fe20000000900 */
[----:B------:R2:W2:Y:S03]  /*9d50*/  LDL.LU.S16 R32, [R1+0x14] ;  /* 0x0000140001207983 */ /* 0x0004a60000300600 */
[----:B------:R-:W1:Y:S01]  /*9d60*/  MUFU.EX2 R4, R54 ;  /* 0x0000003600047308 */ /* 0x000e620000000800 */
[----:B------:R-:W-:-:S02]  /*9d70*/  FADD.FTZ R5, R10, R17 ;  /* 0x000000110a057221 */ /* 0x000fc40000010000 */
[----:B------:R-:W-:-:S05]  /*9d80*/  FADD.FTZ R6, R15, R6 ;  /* 0x000000060f067221 */ /* 0x000fca0000010000 */
[----:B------:R-:W1:Y:S01]  /*9d90*/  MUFU.EX2 R2, R55 ;  /* 0x0000003700027308 */ /* 0x000e620000000800 */
[----:B------:R-:W-:Y:S01]  /*9da0*/  F2FP.PACK_AB R22, R13, R14 ;  /* 0x0000000e0d16723e */ /* 0x000fe200000000ff */
[----:B-1----:R-:W-:Y:S02]  /*9db0*/  FADD.FTZ R5, R9, R5 ;  /* 0x0000000509057221 */ /* 0x002fe40000010000 */
[----:B------:R-:W-:Y:S01]  /*9dc0*/  FADD.FTZ R14, R11, R6 ;  /* 0x000000060b0e7221 */ /* 0x000fe20000010000 */
[----:B------:R-:W-:Y:S01]  /*9dd0*/  IADD3 R6, R35, 0x1, RZ ;  /* 0x0000000123067810 */ /* 0x000fe20007ffe0ff */
[----:B------:R-:W-:-:S03]  /*9de0*/  FADD.FTZ R5, R4, R5 ;  /* 0x0000000504057221 */ /* 0x000fc60000010000 */
[----:B------:R-:W-:Y:S01]  /*9df0*/  LOP3.LUT R159, R135, R6, RZ, 0x3c, !PT ;  /* 0x00000006879f7212 */ /* 0x000fe200078e3cff */
[C---:B------:R-:W-:Y:S01]  /*9e00*/  FADD.FTZ R12, R2.reuse, R5 ;  /* 0x00000005020c7221 */ /* 0x040fe20000010000 */
[----:B------:R-:W-:Y:S02]  /*9e10*/  F2FP.PACK_AB R23, R2, R4 ;  /* 0x000000040217723e */ /* 0x000fe400000000ff */
[----:B------:R-:W-:-:S05]  /*9e20*/  LOP3.LUT R2, R159, R171, RZ, 0x3c, !PT ;  /* 0x000000ab9f027212 */ /* 0x000fca00078e3cff */
[----:B------:R-:W-:-:S05]  /*9e30*/  IMAD.WIDE.U32 R30, R2, -0x326172a9, RZ ;  /* 0xcd9e8d57021e7825 */ /* 0x000fca00078e00ff */
        /* <DEDUP_REMOVED lines=18> */
[----:B------:R-:W-:Y:S02]  /*9f60*/  LOP3.LUT R2, R5, R249, R6, 0x96, !PT ;  /* 0x000000f905027212 */ /* 0x000fe400078e9606 */
[----:B------:R-:W-:Y:S02]  /*9f70*/  PRMT R204, R141, 0x5410, R143 ;  /* 0x000054108dcc7816 */ /* 0x000fe4000000008f */
[----:B------:R-:W-:Y:S02]  /*9f80*/  LOP3.LUT R6, R2, 0xff, RZ, 0xc0, !PT ;  /* 0x000000ff02067812 */ /* 0x000fe400078ec0ff */
[----:B------:R-:W-:Y:S02]  /*9f90*/  @!P4 PRMT R143, R202, 0x5410, RZ ;  /* 0x00005410ca8fc816 */ /* 0x000fe400000000ff */
[----:B------:R-:W-:Y:S02]  /*9fa0*/  ISETP.GE.U32.AND P4, PT, R217, R6, PT ;  /* 0x00000006d900720c */ /* 0x000fe40003f86070 */
[----:B------:R-:W-:-:S04]  /*9fb0*/  LOP3.LUT R6, R2, 0xffff, RZ, 0xc0, !PT ;  /* 0x0000ffff02067812 */ /* 0x000fc800078ec0ff */
[----:B------:R-:W-:Y:S02]  /*9fc0*/  SHF.R.U32.HI R6, RZ, 0x8, R6 ;  /* 0x00000008ff067819 */ /* 0x000fe40000011606 */
[----:B------:R-:W-:Y:S02]  /*9fd0*/  PRMT R202, R142, 0x5410, R140 ;  /* 0x000054108eca7816 */ /* 0x000fe4000000008c */
[----:B------:R-:W-:Y:S02]  /*9fe0*/  LOP3.LUT R6, R6, 0xffff, RZ, 0xc0, !PT ;  /* 0x0000ffff06067812 */ /* 0x000fe400078ec0ff */
[----:B------:R-:W-:Y:S02]  /*9ff0*/  @!P3 PRMT R142, R206, 0x5410, RZ ;  /* 0x00005410ce8eb816 */ /* 0x000fe400000000ff */
[----:B------:R-:W-:Y:S02]  /*a000*/  ISETP.GE.U32.AND P3, PT, R217, R6, PT ;  /* 0x00000006d900720c */ /* 0x000fe40003f66070 */
[----:B------:R-:W-:-:S02]  /*a010*/  SHF.R.U32.HI R6, RZ, 0x10, R2 ;  /* 0x00000010ff067819 */ /* 0x000fc40000011602 */
[----:B------:R-:W-:Y:S01]  /*a020*/  SHF.R.U32.HI R2, RZ, 0x18, R2 ;  /* 0x00000018ff027819 */ /* 0x000fe20000011602 */
[----:B------:R-:W-:Y:S01]  /*a030*/  @!P2 HADD2 R205, -R140.H0_H0, -RZ.H0_H0 ;  /* 0xa00000ff8ccda230 */ /* 0x000fe20000000900 */
[----:B------:R-:W-:Y:S02]  /*a040*/  @!P0 PRMT R138, R218, 0x5410, RZ ;  /* 0x00005410da8a8816 */ /* 0x000fe400000000ff */
[----:B------:R-:W-:Y:S01]  /*a050*/  ISETP.GE.U32.AND P0, PT, R217, R2, PT ;  /* 0x00000002d900720c */ /* 0x000fe20003f06070 */
[----:B------:R-:W1:Y:S01]  /*a060*/  MUFU.EX2 R9, R65 ;  /* 0x0000004100097308 */ /* 0x000e620000000800 */
[----:B------:R-:W-:Y:S01]  /*a070*/  LOP3.LUT R2, R4, 0xff, RZ, 0xc0, !PT ;  /* 0x000000ff04027812 */ /* 0x000fe200078ec0ff */
[----:B------:R-:W-:Y:S01]  /*a080*/  @!P1 HADD2 R219, -R139.H0_H0, -RZ.H0_H0 ;  /* 0xa00000ff8bdb9230 */ /* 0x000fe20000000900 */
[----:B------:R-:W-:Y:S02]  /*a090*/  @!P2 PRMT R140, R205, 0x5410, RZ ;  /* 0x00005410cd8ca816 */ /* 0x000fe400000000ff */
[----:B------:R-:W-:-:S02]  /*a0a0*/  LOP3.LUT R11, R7, R246, R8, 0x96, !PT ;  /* 0x000000f6070b7212 */ /* 0x000fc400078e9608 */
[----:B------:R-:W-:Y:S01]  /*a0b0*/  ISETP.GE.U32.AND P2, PT, R217, R2, PT ;  /* 0x00000002d900720c */ /* 0x000fe20003f46070 */
[----:B------:R-:W1:Y:S01]  /*a0c0*/  MUFU.EX2 R7, R62 ;  /* 0x0000003e00077308 */ /* 0x000e620000000800 */
[--C-:B------:R-:W-:Y:S02]  /*a0d0*/  SHF.R.U32.HI R2, RZ, 0x10, R4.reuse ;  /* 0x00000010ff027819 */ /* 0x100fe40000011604 */
[----:B------:R-:W-:Y:S02]  /*a0e0*/  LOP3.LUT R13, R4, 0xffff, RZ, 0xc0, !PT ;  /* 0x0000ffff040d7812 */ /* 0x000fe400078ec0ff */
[----:B------:R-:W-:-:S03]  /*a0f0*/  SHF.R.U32.HI R4, RZ, 0x18, R4 ;  /* 0x00000018ff047819 */ /* 0x000fc60000011604 */
[----:B------:R-:W1:Y:S01]  /*a100*/  MUFU.EX2 R8, R66 ;  /* 0x0000004200087308 */ /* 0x000e620000000800 */
[----:B------:R-:W-:Y:S01]  /*a110*/  @!P6 HADD2 R200, -R144.H0_H0, -RZ.H0_H0 ;  /* 0xa00000ff90c8e230 */ /* 0x000fe20000000900 */
[----:B------:R-:W-:Y:S02]  /*a120*/  @!P1 PRMT R139, R219, 0x5410, RZ ;  /* 0x00005410db8b9816 */ /* 0x000fe400000000ff */
[----:B------:R-:W-:Y:S01]  /*a130*/  ISETP.GE.U32.AND P1, PT, R217, R4, PT ;  /* 0x00000004d900720c */ /* 0x000fe20003f26070 */
[----:B------:R-:W-:Y:S01]  /*a140*/  IMAD.WIDE.U32 R4, R11, -0x2daee0ad, RZ ;  /* 0xd2511f530b047825 */ /* 0x000fe200078e00ff */
[----:B------:R-:W-:Y:S02]  /*a150*/  LOP3.LUT R2, R2, 0xff, RZ, 0xc0, !PT ;  /* 0x000000ff02027812 */ /* 0x000fe400078ec0ff */
[----:B------:R-:W-:Y:S02]  /*a160*/  PRMT R133, R22, 0x7632, R133 ;  /* 0x0000763216857816 */ /* 0x000fe40000000085 */
[----:B------:R-:W-:-:S02]  /*a170*/  @!P6 PRMT R144, R200, 0x5410, RZ ;  /* 0x00005410c890e816 */ /* 0x000fc400000000ff */
[----:B------:R-:W-:Y:S01]  /*a180*/  ISETP.GE.U32.AND P6, PT, R217, R2, PT ;  /* 0x00000002d900720c */ /* 0x000fe20003fc6070 */
[----:B----4-:R-:W-:Y:S01]  /*a190*/  @!P3 HADD2 R195, -R133.H0_H0, -RZ.H0_H0 ;  /* 0xa00000ff85c3b230 */ /* 0x010fe20000000900 */
[----:B------:R-:W-:Y:S02]  /*a1a0*/  LOP3.LUT R2, R5, R243, R10, 0x96, !PT ;  /* 0x000000f305027212 */ /* 0x000fe400078e960a */
[C---:B------:R-:W-:Y:S01]  /*a1b0*/  LOP3.LUT R20, R4.reuse, 0xffff, RZ, 0xc0, !PT ;  /* 0x0000ffff04147812 */ /* 0x040fe200078ec0ff */
[----:B-1----:R-:W-:Y:S01]  /*a1c0*/  FADD.FTZ R5, R9, R14 ;  /* 0x0000000e09057221 */ /* 0x002fe20000010000 */
[----:B------:R-:W-:Y:S02]  /*a1d0*/  LOP3.LUT R11, R4, 0xff, RZ, 0xc0, !PT ;  /* 0x000000ff040b7812 */ /* 0x000fe400078ec0ff */
[--C-:B------:R-:W-:Y:S02]  /*a1e0*/  SHF.R.U32.HI R16, RZ, 0x10, R4.reuse ;  /* 0x00000010ff107819 */ /* 0x100fe40000011604 */
[----:B------:R-:W-:Y:S01]  /*a1f0*/  SHF.R.U32.HI R10, RZ, 0x18, R4 ;  /* 0x00000018ff0a7819 */ /* 0x000fe20000011604 */
[----:B------:R-:W-:Y:S01]  /*a200*/  FADD.FTZ R4, R7, R12 ;  /* 0x0000000c07047221 */ /* 0x000fe20000010000 */
[C---:B------:R-:W-:Y:S01]  /*a210*/  F2FP.PACK_AB R17, R8.reuse, R9 ;  /* 0x000000090811723e */ /* 0x040fe200000000ff */
[----:B------:R-:W-:Y:S01]  /*a220*/  FADD.FTZ R12, R8, R5 ;  /* 0x00000005080c7221 */ /* 0x000fe20000010000 */
[----:B------:R-:W-:-:S02]  /*a230*/  PRMT R136, R22, 0x7610, R136 ;  /* 0x0000761016887816 */ /* 0x000fc40000000088 */
[----:B------:R-:W-:Y:S02]  /*a240*/  PRMT R8, R195, 0x7610, R8 ;  /* 0x00007610c3087816 */ /* 0x000fe40000000008 */
[----:B------:R-:W-:Y:S02]  /*a250*/  PRMT R218, R136, 0x5410, R133 ;  /* 0x0000541088da7816 */ /* 0x000fe40000000085 */
[----:B------:R-:W-:Y:S02]  /*a260*/  @!P3 PRMT R133, R8, 0x5410, RZ ;  /* 0x000054100885b816 */ /* 0x000fe400000000ff */
[----:B------:R1:W4:Y:S01]  /*a270*/  LDL.LU.S16 R8, [R1+0x24] ;  /* 0x0000240001087983 */ /* 0x0003220000300600 */
[----:B------:R-:W-:Y:S01]  /*a280*/  @!P5 HADD2 R203, -R141.H0_H0, -RZ.H0_H0 ;  /* 0xa00000ff8dcbd230 */ /* 0x000fe20000000900 */
[----:B------:R-:W-:-:S04]  /*a290*/  LOP3.LUT R6, R6, 0xff, RZ, 0xc0, !PT ;  /* 0x000000ff06067812 */ /* 0x000fc800078ec0ff */
[----:B------:R-:W-:Y:S02]  /*a2a0*/  @!P5 PRMT R141, R203, 0x5410, RZ ;  /* 0x00005410cb8dd816 */ /* 0x000fe400000000ff */
[----:B------:R-:W-:Y:S02]  /*a2b0*/  ISETP.GE.U32.AND P5, PT, R217, R6, PT ;  /* 0x00000006d900720c */ /* 0x000fe40003fa6070 */
[----:B------:R-:W1:Y:S01]  /*a2c0*/  MUFU.EX2 R6, R64 ;  /* 0x0000004000067308 */ /* 0x000e620000000800 */
[----:B------:R-:W-:-:S07]  /*a2d0*/  PRMT R131, R21, 0x7632, R131 ;  /* 0x0000763215837816 */ /* 0x000fce0000000083 */
[----:B------:R-:W2:Y:S01]  /*a2e0*/  MUFU.EX2 R5, R73 ;  /* 0x0000004900057308 */ /* 0x000ea20000000800 */
[----:B-1----:R-:W-:Y:S01]  /*a2f0*/  FADD.FTZ R19, R6, R4 ;  /* 0x0000000406137221 */ /* 0x002fe20000010000 */
[----:B------:R-:W-:Y:S02]  /*a300*/  SHF.R.U32.HI R4, RZ, 0x8, R13 ;  /* 0x00000008ff047819 */ /* 0x000fe4000001160d */
[----:B------:R1:W4:Y:S01]  /*a310*/  LDL.LU.S16 R13, [R1+0x28] ;  /* 0x00002800010d7983 */ /* 0x0003220000300600 */
[----:B---3--:R-:W-:Y:S01]  /*a320*/  @!P0 HADD2 R192, -R131.H0_H0, -RZ.H0_H0 ;  /* 0xa00000ff83c08230 */ /* 0x008fe20000000900 */
[----:B------:R-:W-:Y:S02]  /*a330*/  PRMT R124, R24, 0x7610, R124 ;  /* 0x00007610187c7816 */ /* 0x000fe4000000007c */
[----:B------:R-:W-:Y:S02]  /*a340*/  F2FP.PACK_AB R18, R6, R7 ;  /* 0x000000070612723e */ /* 0x000fe400000000ff */
[----:B------:R-:W-:-:S02]  /*a350*/  PRMT R129, R21, 0x7610, R129 ;  /* 0x0000761015817816 */ /* 0x000fc40000000081 */
[----:B------:R-:W-:Y:S02]  /*a360*/  PRMT R7, R192, 0x7610, R7 ;  /* 0x00007610c0077816 */ /* 0x000fe40000000007 */
[----:B------:R-:W-:Y:S01]  /*a370*/  PRMT R200, R129, 0x5410, R131 ;  /* 0x0000541081c87816 */ /* 0x000fe20000000083 */
[----:B--2---:R-:W-:Y:S01]  /*a380*/  @!P5 HADD2 R197, -R129.H0_H0, -RZ.H0_H0 ;  /* 0xa00000ff81c5d230 */ /* 0x004fe20000000900 */
[----:B------:R-:W-:Y:S01]  /*a390*/  @!P0 PRMT R131, R7, 0x5410, RZ ;  /* 0x0000541007838816 */ /* 0x000fe200000000ff */
[----:B------:R-:W-:Y:S01]  /*a3a0*/  FADD.FTZ R7, R5, R12 ;  /* 0x0000000c05077221 */ /* 0x000fe20000010000 */
[----:B------:R-:W-:Y:S01]  /*a3b0*/  ISETP.GE.U32.AND P0, PT, R217, R10, PT ;  /* 0x0000000ad900720c */ /* 0x000fe20003f06070 */
[----:B------:R1:W2:Y:S01]  /*a3c0*/  LDL.LU.S16 R12, [R1+0x2c] ;  /* 0x00002c00010c7983 */ /* 0x0002a20000300600 */
[----:B------:R-:W-:Y:S02]  /*a3d0*/  PRMT R122, R24, 0x7632, R122 ;  /* 0x00007632187a7816 */ /* 0x000fe4000000007a */
[----:B------:R-:W-:-:S02]  /*a3e0*/  PRMT R6, R197, 0x7610, R6 ;  /* 0x00007610c5067816 */ /* 0x000fc40000000006 */
[----:B------:R-:W-:Y:S01]  /*a3f0*/  PRMT R197, R124, 0x5410, R122 ;  /* 0x000054107cc57816 */ /* 0x000fe2000000007a */
[----:B----4-:R-:W-:-:S05]  /*a400*/  @!P2 HADD2 R8, -R124.H0_H0, -RZ.H0_H0 ;  /* 0xa00000ff7c08a230 */ /* 0x010fca0000000900 */
[----:B------:R-:W-:-:S04]  /*a410*/  PRMT R10, R8, 0x7610, R10 ;  /* 0x00007610080a7816 */ /* 0x000fc8000000000a */
[----:B------:R-:W-:Y:S02]  /*a420*/  @!P2 PRMT R124, R10, 0x5410, RZ ;  /* 0x000054100a7ca816 */ /* 0x000fe400000000ff */
[----:B------:R1:W3:Y:S01]  /*a430*/  LDL.LU.S16 R10, [R1+0x30] ;  /* 0x00003000010a7983 */ /* 0x0002e20000300600 */
[----:B------:R-:W-:Y:S01]  /*a440*/  @!P4 HADD2 R32, -R136.H0_H0, -RZ.H0_H0 ;  /* 0xa00000ff8820c230 */ /* 0x000fe20000000900 */
[----:B------:R-:W-:-:S04]  /*a450*/  LOP3.LUT R4, R4, 0xffff, RZ, 0xc0, !PT ;  /* 0x0000ffff04047812 */ /* 0x000fc800078ec0ff */
[----:B------:R-:W-:-:S04]  /*a460*/  PRMT R9, R32, 0x7610, R9 ;  /* 0x0000761020097816 */ /* 0x000fc80000000009 */
[----:B------:R-:W-:Y:S02]  /*a470*/  @!P4 PRMT R136, R9, 0x5410, RZ ;  /* 0x000054100988c816 */ /* 0x000fe400000000ff */
[----:B------:R-:W-:Y:S02]  /*a480*/  ISETP.GE.U32.AND P4, PT, R217, R4, PT ;  /* 0x00000004d900720c */ /* 0x000fe40003f86070 */
[----:B------:R-:W4:Y:S11]  /*a490*/  MUFU.EX2 R4, R74 ;  /* 0x0000004a00047308 */ /* 0x000f360000000800 */
[----:B------:R-:W-:Y:S01]  /*a4a0*/  @!P4 HADD2 R13, -R122.H0_H0, -RZ.H0_H0 ;  /* 0xa00000ff7a0dc230 */ /* 0x000fe20000000900 */
[C---:B----4-:R-:W-:Y:S01]  /*a4b0*/  FADD.FTZ R21, R4.reuse, R7 ;  /* 0x0000000704157221 */ /* 0x050fe20000010000 */
[----:B------:R-:W-:-:S03]  /*a4c0*/  F2FP.PACK_AB R7, R4, R5 ;  /* 0x000000050407723e */ /* 0x000fc600000000ff */
[----:B------:R-:W-:-:S04]  /*a4d0*/  PRMT R5, R13, 0x7610, R5 ;  /* 0x000076100d057816 */ /* 0x000fc80000000005 */
[----:B------:R-:W-:Y:S02]  /*a4e0*/  @!P4 PRMT R122, R5, 0x5410, RZ ;  /* 0x00005410057ac816 */ /* 0x000fe400000000ff */
[----:B------:R1:W4:Y:S01]  /*a4f0*/  LDL.LU.S16 R5, [R1+0x34] ;  /* 0x0000340001057983 */ /* 0x0003220000300600 */
[C---:B------:R-:W-:Y:S02]  /*a500*/  PRMT R121, R23.reuse, 0x7632, R121 ;  /* 0x0000763217797816 */ /* 0x040fe40000000079 */
[----:B------:R-:W-:Y:S02]  /*a510*/  LOP3.LUT R4, R2, 0xff, RZ, 0xc0, !PT ;  /* 0x000000ff02047812 */ /* 0x000fe400078ec0ff */
[----:B------:R-:W-:Y:S01]  /*a520*/  PRMT R120, R23, 0x7610, R120 ;  /* 0x0000761017787816 */ /* 0x000fe20000000078 */
[----:B--2---:R-:W-:Y:S01]  /*a530*/  @!P1 HADD2 R12, -R121.H0_H0, -RZ.H0_H0 ;  /* 0xa00000ff790c9230 */ /* 0x004fe20000000900 */
[----:B------:R-:W-:Y:S02]  /*a540*/  ISETP.GE.U32.AND P2, PT, R217, R4, PT ;  /* 0x00000004d900720c */ /* 0x000fe40003f46070 */
[----:B------:R-:W-:-:S02]  /*a550*/  SHF.R.U32.HI R4, RZ, 0x18, R2 ;  /* 0x00000018ff047819 */ /* 0x000fc40000011602 */
[C---:B------:R-:W-:Y:S02]  /*a560*/  ISETP.GE.U32.AND P3, PT, R217.reuse, R11, PT ;  /* 0x0000000bd900720c */ /* 0x040fe40003f66070 */
[----:B------:R-:W-:Y:S02]  /*a570*/  ISETP.GE.U32.AND P4, PT, R217, R4, PT ;  /* 0x00000004d900720c */ /* 0x000fe40003f86070 */
[----:B------:R-:W-:Y:S02]  /*a580*/  PRMT R11, R12, 0x7610, R11 ;  /* 0x000076100c0b7816 */ /* 0x000fe4000000000b */
[----:B------:R-:W-:Y:S02]  /*a590*/  LOP3.LUT R4, R16, 0xff, RZ, 0xc0, !PT ;  /* 0x000000ff10047812 */ /* 0x000fe400078ec0ff */
[----:B------:R-:W-:Y:S02]  /*a5a0*/  PRMT R195, R120, 0x5410, R121 ;  /* 0x0000541078c37816 */ /* 0x000fe40000000079 */
[----:B------:R-:W-:-:S02]  /*a5b0*/  @!P1 PRMT R121, R11, 0x5410, RZ ;  /* 0x000054100b799816 */ /* 0x000fc400000000ff */
[----:B------:R-:W-:Y:S01]  /*a5c0*/  ISETP.GE.U32.AND P1, PT, R217, R4, PT ;  /* 0x00000004d900720c */ /* 0x000fe20003f26070 */
[----:B---3--:R-:W-:-:S05]  /*a5d0*/  @!P6 HADD2 R10, -R120.H0_H0, -RZ.H0_H0 ;  /* 0xa00000ff780ae230 */ /* 0x008fca0000000900 */
[----:B------:R-:W-:Y:S02]  /*a5e0*/  PRMT R4, R10, 0x7610, R4 ;  /* 0x000076100a047816 */ /* 0x000fe40000000004 */
[----:B------:R1:W2:Y:S04]  /*a5f0*/  LDL.LU.S16 R10, [R1+0x38] ;  /* 0x00003800010a7983 */ /* 0x0002a80000300600 */
[----:B------:R1:W3:Y:S01]  /*a600*/  LDL.LU.S16 R24, [R1+0x40] ;  /* 0x0000400001187983 */ /* 0x0002e20000300600 */
[----:B------:R-:W-:Y:S02]  /*a610*/  @!P5 PRMT R129, R6, 0x5410, RZ ;  /* 0x000054100681d816 */ /* 0x000fe400000000ff */
[----:B------:R-:W-:Y:S02]  /*a620*/  PRMT R127, R17, 0x7610, R127 ;  /* 0x00007610117f7816 */ /* 0x000fe4000000007f */
[----:B------:R-:W-:-:S04]  /*a630*/  SHF.R.U32.HI R6, RZ, 0x10, R2 ;  /* 0x00000010ff067819 */ /* 0x000fc80000011602 */
[----:B------:R-:W-:Y:S01]  /*a640*/  LOP3.LUT R6, R6, 0xff, RZ, 0xc0, !PT ;  /* 0x000000ff06067812 */ /* 0x000fe200078ec0ff */
[----:B------:R-:W-:Y:S01]  /*a650*/  IMAD.MOV.U32 R192, RZ, RZ, R151 ;  /* 0x000000ffffc07224 */ /* 0x000fe200078e0097 */
[----:B------:R-:W-:Y:S02]  /*a660*/  PRMT R126, R17, 0x7632, R126 ;  /* 0x00007632117e7816 */ /* 0x000fe4000000007e */
[----:B------:R-:W-:Y:S01]  /*a670*/  ISETP.GE.U32.AND P5, PT, R217, R6, PT ;  /* 0x00000006d900720c */ /* 0x000fe20003fa6070 */
[----:B------:R-:W-:Y:S02]  /*a680*/  IMAD.MOV.U32 R151, RZ, RZ, R29 ;  /* 0x000000ffff977224 */ /* 0x000fe400078e001d */
[----:B------:R-:W-:Y:S01]  /*a690*/  IMAD.MOV.U32 R29, RZ, RZ, R229 ;  /* 0x000000ffff1d7224 */ /* 0x000fe200078e00e5 */
[----:B------:R-:W-:Y:S01]  /*a6a0*/  PRMT R229, R127, 0x5410, R126 ;  /* 0x000054107fe57816 */ /* 0x000fe2000000007e */
[----:B----4-:R-:W-:-:S05]  /*a6b0*/  @!P2 HADD2 R5, -R127.H0_H0, -RZ.H0_H0 ;  /* 0xa00000ff7f05a230 */ /* 0x010fca0000000900 */
[----:B------:R-:W-:-:S04]  /*a6c0*/  PRMT R6, R5, 0x7610, R6 ;  /* 0x0000761005067816 */ /* 0x000fc80000000006 */
[----:B------:R-:W-:Y:S02]  /*a6d0*/  @!P2 PRMT R127, R6, 0x5410, RZ ;  /* 0x00005410067fa816 */ /* 0x000fe400000000ff */
[----:B------:R1:W4:Y:S01]  /*a6e0*/  LDL.LU.S16 R6, [R1+0x3c] ;  /* 0x00003c0001067983 */ /* 0x0003220000300600 */
[----:B------:R-:W-:-:S03]  /*a6f0*/  PRMT R125, R18, 0x7610, R125 ;  /* 0x00007610127d7816 */ /* 0x000fc6000000007d */
[----:B------:R1:W4:Y:S01]  /*a700*/  LDL.LU.S16 R205, [R1+0x50] ;  /* 0x0000500001cd7983 */ /* 0x0003220000300600 */
[----:B------:R-:W-:-:S03]  /*a710*/  SHF.R.U32.HI R5, RZ, 0x8, R20 ;  /* 0x00000008ff057819 */ /* 0x000fc60000011614 */
[----:B------:R1:W4:Y:S01]  /*a720*/  LDL.LU.S16 R33, [R1+0x4c] ;  /* 0x00004c0001217983 */ /* 0x0003220000300600 */
[----:B---3--:R-:W-:-:S05]  /*a730*/  @!P5 HADD2 R24, -R125.H0_H0, -RZ.H0_H0 ;  /* 0xa00000ff7d18d230 */ /* 0x008fca0000000900 */
[----:B------:R-:W-:Y:S02]  /*a740*/  PRMT R206, R24, 0x7610, R206 ;  /* 0x0000761018ce7816 */ /* 0x000fe400000000ce */
[----:B------:R1:W3:Y:S04]  /*a750*/  LDL.LU.S16 R24, [R1+0x48] ;  /* 0x0000480001187983 */ /* 0x0002e80000300600 */
[----:B------:R1:W3:Y:S01]  /*a760*/  LDL.LU.S16 R20, [R1+0x44] ;  /* 0x0000440001147983 */ /* 0x0002e20000300600 */
[----:B------:R-:W-:-:S04]  /*a770*/  LOP3.LUT R2, R2, 0xffff, RZ, 0xc0, !PT ;  /* 0x0000ffff02027812 */ /* 0x000fc800078ec0ff */
[----:B------:R-:W-:-:S04]  /*a780*/  SHF.R.U32.HI R2, RZ, 0x8, R2 ;  /* 0x00000008ff027819 */ /* 0x000fc80000011602 */
[----:B------:R-:W-:Y:S02]  /*a790*/  LOP3.LUT R2, R2, 0xffff, RZ, 0xc0, !PT ;  /* 0x0000ffff02027812 */ /* 0x000fe400078ec0ff */
[----:B------:R-:W-:Y:S02]  /*a7a0*/  @!P6 PRMT R120, R4, 0x5410, RZ ;  /* 0x000054100478e816 */ /* 0x000fe400000000ff */
[----:B------:R-:W-:Y:S01]  /*a7b0*/  ISETP.GE.U32.AND P6, PT, R217, R2, PT ;  /* 0x00000002d900720c */ /* 0x000fe20003fc6070 */
[----:B------:R-:W1:Y:S01]  /*a7c0*/  MUFU.EX2 R4, R71 ;  /* 0x0000004700047308 */ /* 0x000e620000000800 */
[----:B------:R-:W-:-:S07]  /*a7d0*/  PRMT R123, R18, 0x7632, R123 ;  /* 0x00007632127b7816 */ /* 0x000fce000000007b */
[----:B------:R-:W4:Y:S01]  /*a7e0*/  MUFU.EX2 R2, R79 ;  /* 0x0000004f00027308 */ /* 0x000f220000000800 */
[----:B------:R-:W-:-:S03]  /*a7f0*/  LOP3.LUT R5, R5, 0xffff, RZ, 0xc0, !PT ;  /* 0x0000ffff05057812 */ /* 0x000fc600078ec0ff */
[----:B--2---:R-:W-:Y:S02]  /*a800*/  @!P6 HADD2 R10, -R126.H0_H0, -RZ.H0_H0 ;  /* 0xa00000ff7e0ae230 */ /* 0x004fe40000000900 */
[----:B----4-:R-:W-:Y:S01]  /*a810*/  @!P4 HADD2 R6, -R123.H0_H0, -RZ.H0_H0 ;  /* 0xa00000ff7b06c230 */ /* 0x010fe20000000900 */
[----:B------:R-:W-:Y:S02]  /*a820*/  ISETP.GE.U32.AND P2, PT, R217, R5, PT ;  /* 0x00000005d900720c */ /* 0x000fe40003f46070 */
[----:B------:R-:W-:Y:S02]  /*a830*/  PRMT R5, R10, 0x7610, R5 ;  /* 0x000076100a057816 */ /* 0x000fe40000000005 */
[----:B------:R-:W-:Y:S01]  /*a840*/  PRMT R18, R6, 0x7610, R18 ;  /* 0x0000761006127816 */ /* 0x000fe20000000012 */
[----:B-1----:R-:W-:Y:S01]  /*a850*/  FADD.FTZ R6, R4, R19 ;  /* 0x0000001304067221 */ /* 0x002fe20000010000 */
[----:B------:R-:W-:Y:S01]  /*a860*/  MUFU.EX2 R15, R86 ;  /* 0x00000056000f7308 */ /* 0x000fe20000000800 */
[----:B------:R-:W-:Y:S01]  /*a870*/  F2FP.PACK_AB R4, R2, R4 ;  /* 0x000000040204723e */ /* 0x000fe200000000ff */
[----:B------:R-:W-:Y:S01]  /*a880*/  IMAD.MOV.U32 R32, RZ, RZ, R236 ;  /* 0x000000ffff207224 */ /* 0x000fe200078e00ec */
[----:B------:R-:W-:-:S02]  /*a890*/  @!P6 PRMT R126, R5, 0x5410, RZ ;  /* 0x00005410057ee816 */ /* 0x000fc400000000ff */
[----:B------:R-:W-:-:S03]  /*a8a0*/  PRMT R137, R4, 0x7632, R137 ;  /* 0x0000763204897816 */ /* 0x000fc60000000089 */
[----:B------:R-:W1:Y:S01]  /*a8b0*/  MUFU.EX2 R5, R57 ;  /* 0x0000003900057308 */ /* 0x000e620000000800 */
[----:B------:R-:W-:Y:S02]  /*a8c0*/  PRMT R236, R125, 0x5410, R123 ;  /* 0x000054107dec7816 */ /* 0x000fe4000000007b */
[C---:B------:R-:W-:Y:S02]  /*a8d0*/  PRMT R132, R7.reuse, 0x7610, R132 ;  /* 0x0000761007847816 */ /* 0x040fe40000000084 */
[----:B------:R-:W-:Y:S01]  /*a8e0*/  @!P4 PRMT R123, R18, 0x5410, RZ ;  /* 0x00005410127bc816 */ /* 0x000fe200000000ff */
[----:B------:R-:W-:Y:S01]  /*a8f0*/  FADD.FTZ R18, R2, R6 ;  /* 0x0000000602127221 */ /* 0x000fe20000010000 */
[----:B------:R-:W-:Y:S01]  /*a900*/  PRMT R130, R7, 0x7632, R130 ;  /* 0x0000763207827816 */ /* 0x000fe20000000082 */
[----:B------:R-:W-:Y:S01]  /*a910*/  MUFU.EX2 R14, R88 ;  /* 0x00000058000e7308 */ /* 0x000fe20000000800 */
[----:B------:R-:W-:Y:S01]  /*a920*/  PRMT R128, R4, 0x7610, R128 ;  /* 0x0000761004807816 */ /* 0x000fe20000000080 */
[----:B------:R-:W-:-:S02]  /*a930*/  @!P3 HADD2 R205, -R132.H0_H0, -RZ.H0_H0 ;  /* 0xa00000ff84cdb230 */ /* 0x000fc40000000900 */
[----:B------:R-:W-:-:S04]  /*a940*/  @!P2 HADD2 R33, -R130.H0_H0, -RZ.H0_H0 ;  /* 0xa00000ff8221a230 */ /* 0x000fc80000000900 */
[----:B------:R-:W2:Y:S01]  /*a950*/  MUFU.EX2 R2, R59 ;  /* 0x0000003b00027308 */ /* 0x000ea20000000800 */
[----:B------:R-:W-:-:S07]  /*a960*/  @!P5 PRMT R125, R206, 0x5410, RZ ;  /* 0x00005410ce7dd816 */ /* 0x000fce00000000ff */
[----:B------:R-:W-:Y:S01]  /*a970*/  MUFU.EX2 R9, R91 ;  /* 0x0000005b00097308 */ /* 0x000fe20000000800 */
[----:B------:R-:W-:Y:S02]  /*a980*/  PRMT R17, R205, 0x7610, R17 ;  /* 0x00007610cd117816 */ /* 0x000fe40000000011 */
[----:B------:R-:W-:Y:S02]  /*a990*/  PRMT R206, R128, 0x5410, R137 ;  /* 0x0000541080ce7816 */ /* 0x000fe40000000089 */
[----:B------:R-:W-:-:S03]  /*a9a0*/  PRMT R16, R33, 0x7610, R16 ;  /* 0x0000761021107816 */ /* 0x000fc60000000010 */
[----:B------:R-:W-:Y:S01]  /*a9b0*/  MUFU.EX2 R8, R93 ;  /* 0x0000005d00087308 */ /* 0x000fe20000000800 */
[----:B------:R-:W-:Y:S02]  /*a9c0*/  PRMT R205, R132, 0x5410, R130 ;  /* 0x0000541084cd7816 */ /* 0x000fe40000000082 */
[----:B------:R-:W-:-:S05]  /*a9d0*/  @!P3 PRMT R132, R17, 0x5410, RZ ;  /* 0x000054101184b816 */ /* 0x000fca00000000ff */
[----:B------:R-:W4:Y:S01]  /*a9e0*/  MUFU.EX2 R13, R82 ;  /* 0x00000052000d7308 */ /* 0x000f220000000800 */
[----:B------:R-:W-:Y:S01]  /*a9f0*/  @!P2 PRMT R130, R16, 0x5410, RZ ;  /* 0x000054101082a816 */ /* 0x000fe200000000ff */
[----:B-1----:R-:W-:-:S06]  /*aa00*/  FADD.FTZ R17, R5, R25 ;  /* 0x0000001905117221 */ /* 0x002fcc0000010000 */
[----:B------:R-:W1:Y:S01]  /*aa10*/  MUFU.EX2 R12, R84 ;  /* 0x00000054000c7308 */ /* 0x000e620000000800 */
[C---:B--2---:R-:W-:Y:S01]  /*aa20*/  FADD.FTZ R25, R2.reuse, R17 ;  /* 0x0000001102197221 */ /* 0x044fe20000010000 */
[----:B------:R-:W-:-:S06]  /*aa30*/  F2FP.PACK_AB R79, R2, R5 ;  /* 0x00000005024f723e */ /* 0x000fcc00000000ff */
[----:B------:R2:W-:Y:S01]  /*aa40*/  MUFU.EX2 R7, R83 ;  /* 0x0000005300077308 */ /* 0x0005e20000000800 */
[----:B----4-:R-:W-:Y:S01]  /*aa50*/  FADD.FTZ R5, R13, R21 ;  /* 0x000000150d057221 */ /* 0x010fe20000010000 */
[----:B------:R-:W-:Y:S01]  /*aa60*/  F2FP.PACK_AB R81, R8, R9 ;  /* 0x000000090851723e */ /* 0x000fe200000000ff */
[----:B------:R-:W-:Y:S01]  /*aa70*/  IMAD.MOV.U32 R33, RZ, RZ, R151 ;  /* 0x000000ffff217224 */ /* 0x000fe200078e0097 */
[----:B-1----:R-:W-:-:S04]  /*aa80*/  F2FP.PACK_AB R21, R12, R13 ;  /* 0x0000000d0c15723e */ /* 0x002fc800000000ff */
[----:B------:R-:W-:Y:S01]  /*aa90*/  MUFU.EX2 R11, R85 ;  /* 0x00000055000b7308 */ /* 0x000fe20000000800 */
[----:B------:R-:W-:Y:S02]  /*aaa0*/  IMAD.MOV.U32 R219, RZ, RZ, R32 ;  /* 0x000000ffffdb7224 */ /* 0x000fe400078e0020 */
[----:B------:R-:W-:Y:S02]  /*aab0*/  IMAD.MOV.U32 R32, RZ, RZ, R192 ;  /* 0x000000ffff207224 */ /* 0x000fe400078e00c0 */
[----:B------:R-:W-:-:S03]  /*aac0*/  IMAD.MOV.U32 R192, RZ, RZ, R27 ;  /* 0x000000ffffc07224 */ /* 0x000fc600078e001b */
[----:B------:R-:W1:Y:S01]  /*aad0*/  MUFU.EX2 R10, R90 ;  /* 0x0000005a000a7308 */ /* 0x000e620000000800 */
[----:B--2---:R-:W-:Y:S02]  /*aae0*/  F2FP.PACK_AB R83, R14, R15 ;  /* 0x0000000f0e53723e */ /* 0x004fe400000000ff */
[----:B-1----:R-:W-:Y:S01]  /*aaf0*/  F2FP.PACK_AB R23, R10, R11 ;  /* 0x0000000b0a17723e */ /* 0x002fe200000000ff */
[----:B---3--:R-:W-:Y:S02]  /*ab00*/  @!P0 HADD2 R20, -R137.H0_H0, -RZ.H0_H0 ;  /* 0xa00000ff89148230 */ /* 0x008fe40000000900 */
[----:B------:R-:W-:-:S03]  /*ab10*/  @!P1 HADD2 R24, -R128.H0_H0, -RZ.H0_H0 ;  /* 0xa00000ff80189230 */ /* 0x000fc60000000900 */
[----:B------:R-:W-:Y:S02]  /*ab20*/  PRMT R4, R20, 0x7610, R4 ;  /* 0x0000761014047816 */ /* 0x000fe40000000004 */
[----:B------:R-:W-:Y:S02]  /*ab30*/  PRMT R6, R24, 0x7610, R6 ;  /* 0x0000761018067816 */ /* 0x000fe40000000006 */
[----:B------:R-:W-:Y:S01]  /*ab40*/  @!P0 PRMT R137, R4, 0x5410, RZ ;  /* 0x0000541004898816 */ /* 0x000fe200000000ff */
[----:B------:R-:W-:Y:S01]  /*ab50*/  FADD.FTZ R4, R15, R26 ;  /* 0x0000001a0f047221 */ /* 0x000fe20000010000 */
[----:B------:R-:W-:-:S03]  /*ab60*/  @!P1 PRMT R128, R6, 0x5410, RZ ;  /* 0x0000541006809816 */ /* 0x000fc600000000ff */
[----:B------:R-:W-:Y:S01]  /*ab70*/  FADD.FTZ R16, R14, R4 ;  /* 0x000000040e107221 */ /* 0x000fe20000010000 */
[----:B------:R-:W1:Y:S03]  /*ab80*/  MUFU.EX2 R6, R80 ;  /* 0x0000005000067308 */ /* 0x000e660000000800 */
[----:B------:R-:W-:-:S05]  /*ab90*/  FADD.FTZ R2, R9, R16 ;  /* 0x0000001009027221 */ /* 0x000fca0000010000 */
[----:B------:R-:W2:Y:S01]  /*aba0*/  MUFU.EX2 R4, R72 ;  /* 0x0000004800047308 */ /* 0x000ea20000000800 */
[----:B------:R-:W-:Y:S02]  /*abb0*/  FADD.FTZ R24, R8, R2 ;  /* 0x0000000208187221 */ /* 0x000fe40000010000 */
[----:B------:R-:W-:-:S05]  /*abc0*/  FADD.FTZ R8, R12, R5 ;  /* 0x000000050c087221 */ /* 0x000fca0000010000 */
[----:B------:R-:W3:Y:S01]  /*abd0*/  MUFU.EX2 R2, R69 ;  /* 0x0000004500027308 */ /* 0x000ee20000000800 */
[----:B------:R-:W-:Y:S01]  /*abe0*/  FADD.FTZ R5, R7, R18 ;  /* 0x0000001207057221 */ /* 0x000fe20000010000 */
[----:B-1----:R-:W-:-:S03]  /*abf0*/  F2FP.PACK_AB R18, R6, R7 ;  /* 0x000000070612723e */ /* 0x002fc600000000ff */
[----:B------:R-:W-:Y:S01]  /*ac00*/  FADD.FTZ R5, R6, R5 ;  /* 0x0000000506057221 */ /* 0x000fe20000010000 */
[----:B------:R-:W-:-:S03]  /*ac10*/  IADD3 R6, R35, 0x2, RZ ;  /* 0x0000000223067810 */ /* 0x000fc60007ffe0ff */
[----:B--2---:R-:W-:Y:S01]  /*ac20*/  FADD.FTZ R5, R4, R5 ;  /* 0x0000000504057221 */ /* 0x004fe20000010000 */
[----:B------:R-:W-:-:S03]  /*ac30*/  LOP3.LUT R151, R135, R6, RZ, 0x3c, !PT ;  /* 0x0000000687977212 */ /* 0x000fc600078e3cff */
[C---:B---3--:R-:W-:Y:S01]  /*ac40*/  FADD.FTZ R12, R2.reuse, R5 ;  /* 0x00000005020c7221 */ /* 0x048fe20000010000 */
[----:B------:R-:W-:Y:S02]  /*ac50*/  F2FP.PACK_AB R22, R2, R4 ;  /* 0x000000040216723e */ /* 0x000fe400000000ff */
[----:B------:R-:W-:-:S05]  /*ac60*/  LOP3.LUT R2, R151, R171, RZ, 0x3c, !PT ;  /* 0x000000ab97027212 */ /* 0x000fca00078e3cff */
[----:B------:R-:W-:-:S05]  /*ac70*/  IMAD.WIDE.U32 R26, R2, -0x326172a9, RZ ;  /* 0xcd9e8d57021a7825 */ /* 0x000fca00078e00ff */
[----:B------:R-:W-:Y:S02]  /*ac80*/  LOP3.LUT R4, R27, R240, R212, 0x96, !PT ;  /* 0x000000f01b047212 */ /* 0x000fe400078e96d4 */
[----:B------:R-:W-:Y:S01]  /*ac90*/  LOP3.LUT R6, R103, R239, R26, 0x96, !PT ;  /* 0x000000ef67067212 */ /* 0x000fe200078e961a */
[----:B------:R-:W-:Y:S02]  /*aca0*/  FADD.FTZ R8, R11, R8 ;  /* 0x000000080b087221 */ /* 0x000fe40000010000 */
[----:B------:R-:W-:-:S04]  /*acb0*/  IMAD.WIDE.U32 R4, R4, -0x2daee0ad, RZ ;  /* 0xd2511f5304047825 */ /* 0x000fc800078e00ff */
[----:B------:R-:W-:-:S04]  /*acc0*/  IMAD.WIDE.U32 R6, R6, -0x2daee0ad, RZ ;  /* 0xd2511f5306067825 */ /* 0x000fc800078e00ff */
[----:B------:R-:W-:Y:S01]  /*acd0*/  FADD.FTZ R14, R10, R8 ;  /* 0x000000080a0e7221 */ /* 0x000fe20000010000 */
[----:B------:R-:W-:Y:S02]  /*ace0*/  LOP3.LUT R10, R5, R242, R174, 0x96, !PT ;  /* 0x000000f2050a7212 */ /* 0x000fe400078e96ae */
[----:B------:R-:W-:-:S03]  /*acf0*/  LOP3.LUT R8, R7, R245, R4, 0x96, !PT ;  /* 0x000000f507087212 */ /* 0x000fc600078e9604 */
        /* <DEDUP_REMOVED lines=18> */
[----:B------:R-:W-:Y:S01]  /*ae20*/  SHF.R.U32.HI R2, RZ, 0x18, R2 ;  /* 0x00000018ff027819 */ /* 0x000fe20000011602 */
[----:B------:R-:W1:Y:S01]  /*ae30*/  MUFU.EX2 R9, R94 ;  /* 0x0000005e00097308 */ /* 0x000e620000000800 */
[----:B------:R-:W-:Y:S02]  /*ae40*/  LOP3.LUT R11, R7, R246, R8, 0x96, !PT ;  /* 0x000000f6070b7212 */ /* 0x000fe400078e9608 */
[----:B------:R-:W-:Y:S02]  /*ae50*/  ISETP.GE.U32.AND P0, PT, R217, R2, PT ;  /* 0x00000002d900720c */ /* 0x000fe40003f06070 */
[----:B------:R-:W-:-:S03]  /*ae60*/  LOP3.LUT R2, R4, 0xff, RZ, 0xc0, !PT ;  /* 0x000000ff04027812 */ /* 0x000fc600078ec0ff */
[----:B------:R-:W2:Y:S01]  /*ae70*/  MUFU.EX2 R8, R96 ;  /* 0x0000006000087308 */ /* 0x000ea20000000800 */
[C---:B------:R-:W-:Y:S02]  /*ae80*/  ISETP.GE.U32.AND P2, PT, R217.reuse, R2, PT ;  /* 0x00000002d900720c */ /* 0x040fe40003f46070 */
[--C-:B------:R-:W-:Y:S02]  /*ae90*/  SHF.R.U32.HI R2, RZ, 0x10, R4.reuse ;  /* 0x00000010ff027819 */ /* 0x100fe40000011604 */
[----:B------:R-:W-:Y:S02]  /*aea0*/  LOP3.LUT R13, R4, 0xffff, RZ, 0xc0, !PT ;  /* 0x0000ffff040d7812 */ /* 0x000fe400078ec0ff */
[----:B------:R-:W-:Y:S02]  /*aeb0*/  SHF.R.U32.HI R4, RZ, 0x18, R4 ;  /* 0x00000018ff047819 */ /* 0x000fe40000011604 */
[----:B------:R-:W-:Y:S02]  /*aec0*/  LOP3.LUT R2, R2, 0xff, RZ, 0xc0, !PT ;  /* 0x000000ff02027812 */ /* 0x000fe400078ec0ff */
[----:B------:R-:W-:Y:S01]  /*aed0*/  ISETP.GE.U32.AND P1, PT, R217, R4, PT ;  /* 0x00000004d900720c */ /* 0x000fe20003f26070 */
[----:B------:R-:W-:Y:S01]  /*aee0*/  IMAD.WIDE.U32 R4, R11, -0x2daee0ad, RZ ;  /* 0xd2511f530b047825 */ /* 0x000fe200078e00ff */
[----:B------:R-:W-:-:S03]  /*aef0*/  ISETP.GE.U32.AND P6, PT, R217, R2, PT ;  /* 0x00000002d900720c */ /* 0x000fc60003fc6070 */
[----:B------:R-:W-:Y:S01]  /*af00*/  IMAD.MOV.U32 R20, RZ, RZ, R214 ;  /* 0x000000ffff147224 */ /* 0x000fe200078e00d6 */
[----:B------:R-:W-:Y:S01]  /*af10*/  LOP3.LUT R2, R5, R243, R10, 0x96, !PT ;  /* 0x000000f305027212 */ /* 0x000fe200078e960a */
[----:B------:R3:W4:Y:S01]  /*af20*/  LDL.LU.S16 R214, [R1+0x68] ;  /* 0x0000680001d67983 */ /* 0x0007220000300600 */
[----:B------:R-:W-:Y:S01]  /*af30*/  LOP3.LUT R19, R4, 0xffff, RZ, 0xc0, !PT ;  /* 0x0000ffff04137812 */ /* 0x000fe200078ec0ff */
[----:B-1----:R-:W-:Y:S01]  /*af40*/  FADD.FTZ R5, R9, R14 ;  /* 0x0000000e09057221 */ /* 0x002fe20000010000 */
[----:B--2---:R-:W-:Y:S02]  /*af50*/  F2FP.PACK_AB R16, R8, R9 ;  /* 0x000000090810723e */ /* 0x004fe400000000ff */
[----:B------:R3:W2:Y:S01]  /*af60*/  LDL.LU.S16 R9, [R1+0x6c] ;  /* 0x00006c0001097983 */ /* 0x0006a20000300600 */
[----:B------:R-:W-:Y:S01]  /*af70*/  LOP3.LUT R6, R6, 0xff, RZ, 0xc0, !PT ;  /* 0x000000ff06067812 */ /* 0x000fe200078ec0ff */
[----:B------:R-:W1:Y:S03]  /*af80*/  MUFU.EX2 R7, R67 ;  /* 0x0000004300077308 */ /* 0x000e660000000800 */
[----:B------:R-:W-:-:S05]  /*af90*/  ISETP.GE.U32.AND P5, PT, R217, R6, PT ;  /* 0x00000006d900720c */ /* 0x000fca0003fa6070 */
[----:B------:R-:W3:Y:S01]  /*afa0*/  MUFU.EX2 R6, R61 ;  /* 0x0000003d00067308 */ /* 0x000ee20000000800 */
[----:B------:R-:W-:Y:S02]  /*afb0*/  PRMT R119, R21, 0x7610, R119 ;  /* 0x0000761015777816 */ /* 0x000fe40000000077 */
[----:B------:R-:W-:Y:S02]  /*afc0*/  LOP3.LUT R11, R4, 0xff, RZ, 0xc0, !PT ;  /* 0x000000ff040b7812 */ /* 0x000fe400078ec0ff */
[--C-:B------:R-:W-:Y:S02]  /*afd0*/  SHF.R.U32.HI R15, RZ, 0x10, R4.reuse ;  /* 0x00000010ff0f7819 */ /* 0x100fe40000011604 */
[----:B------:R-:W-:Y:S01]  /*afe0*/  SHF.R.U32.HI R10, RZ, 0x18, R4 ;  /* 0x00000018ff0a7819 */ /* 0x000fe20000011604 */
[----:B-1----:R-:W-:Y:S02]  /*aff0*/  FADD.FTZ R4, R7, R12 ;  /* 0x0000000c07047221 */ /* 0x002fe40000010000 */
[----:B------:R-:W-:-:S02]  /*b000*/  FADD.FTZ R12, R8, R5 ;  /* 0x00000005080c7221 */ /* 0x000fc40000010000 */
[----:B------:R-:W-:Y:S02]  /*b010*/  IMAD.MOV.U32 R8, RZ, RZ, R20 ;  /* 0x000000ffff087224 */ /* 0x000fe400078e0014 */
[----:B---3--:R-:W-:Y:S01]  /*b020*/  FADD.FTZ R20, R6, R4 ;  /* 0x0000000406147221 */ /* 0x008fe20000010000 */
[----:B------:R-:W-:Y:S01]  /*b030*/  SHF.R.U32.HI R4, RZ, 0x8, R13 ;  /* 0x00000008ff047819 */ /* 0x000fe2000001160d */
[----:B------:R-:W-:Y:S01]  /*b040*/  IMAD.MOV.U32 R13, RZ, RZ, R8 ;  /* 0x000000ffff0d7224 */ /* 0x000fe200078e0008 */
[----:B--2---:R-:W-:-:S05]  /*b050*/  @!P4 HADD2 R9, -R119.H0_H0, -RZ.H0_H0 ;  /* 0xa00000ff7709c230 */ /* 0x004fca0000000900 */
[----:B------:R-:W-:Y:S02]  /*b060*/  PRMT R227, R9, 0x7610, R227 ;  /* 0x0000761009e37816 */ /* 0x000fe400000000e3 */
[----:B------:R1:W2:Y:S04]  /*b070*/  LDL.LU.S16 R9, [R1+0x70] ;  /* 0x0000700001097983 */ /* 0x0002a80000300600 */
[----:B------:R1:W3:Y:S01]  /*b080*/  LDL.LU.S16 R8, [R1+0x74] ;  /* 0x0000740001087983 */ /* 0x0002e20000300600 */
[----:B------:R-:W-:-:S05]  /*b090*/  PRMT R118, R21, 0x7632, R118 ;  /* 0x0000763215767816 */ /* 0x000fca0000000076 */
[----:B----4-:R-:W-:-:S05]  /*b0a0*/  @!P3 HADD2 R214, -R118.H0_H0, -RZ.H0_H0 ;  /* 0xa00000ff76d6b230 */ /* 0x010fca0000000900 */
[----:B------:R-:W-:Y:S02]  /*b0b0*/  PRMT R5, R214, 0x7610, R5 ;  /* 0x00007610d6057816 */ /* 0x000fe40000000005 */
[----:B------:R-:W-:Y:S02]  /*b0c0*/  PRMT R214, R119, 0x5410, R118 ;  /* 0x0000541077d67816 */ /* 0x000fe40000000076 */
[----:B------:R-:W-:Y:S02]  /*b0d0*/  @!P3 PRMT R118, R5, 0x5410, RZ ;  /* 0x000054100576b816 */ /* 0x000fe400000000ff */
[----:B------:R-:W4:Y:S01]  /*b0e0*/  MUFU.EX2 R5, R99 ;  /* 0x0000006300057308 */ /* 0x000f220000000800 */
[C---:B------:R-:W-:Y:S02]  /*b0f0*/  PRMT R117, R18.reuse, 0x7632, R117 ;  /* 0x0000763212757816 */ /* 0x040fe40000000075 */
[----:B------:R-:W-:Y:S02]  /*b100*/  PRMT R116, R18, 0x7610, R116 ;  /* 0x0000761012747816 */ /* 0x000fe40000000074 */
[----:B------:R-:W-:-:S02]  /*b110*/  F2FP.PACK_AB R17, R6, R7 ;  /* 0x000000070611723e */ /* 0x000fc400000000ff */
[----:B------:R-:W-:Y:S02]  /*b120*/  @!P4 PRMT R119, R227, 0x5410, RZ ;  /* 0x00005410e377c816 */ /* 0x000fe400000000ff */
[----:B------:R-:W4:Y:S01]  /*b130*/  LDL.LU R227, [R1+0x384] ;  /* 0x0003840001e37983 */ /* 0x000f220000300800 */
[----:B------:R-:W-:Y:S01]  /*b140*/  ISETP.GE.U32.AND P3, PT, R217, R11, PT ;  /* 0x0000000bd900720c */ /* 0x000fe20003f66070 */
[----:B------:R-:W-:Y:S01]  /*b150*/  IMAD.MOV.U32 R11, RZ, RZ, R230 ;  /* 0x000000ffff0b7224 */ /* 0x000fe200078e00e6 */
[----:B------:R-:W-:Y:S01]  /*b160*/  PRMT R230, R116, 0x5410, R117 ;  /* 0x0000541074e67816 */ /* 0x000fe20000000075 */
[----:B--2---:R-:W-:Y:S02]  /*b170*/  @!P0 HADD2 R9, -R117.H0_H0, -RZ.H0_H0 ;  /* 0xa00000ff75098230 */ /* 0x004fe40000000900 */
[----:B---3--:R-:W-:-:S03]  /*b180*/  @!P5 HADD2 R8, -R116.H0_H0, -RZ.H0_H0 ;  /* 0xa00000ff7408d230 */ /* 0x008fc60000000900 */
[----:B------:R-:W-:Y:S01]  /*b190*/  PRMT R7, R9, 0x7610, R7 ;  /* 0x0000761009077816 */ /* 0x000fe20000000007 */
[----:B------:R-:W-:Y:S02]  /*b1a0*/  IMAD.MOV.U32 R9, RZ, RZ, R219 ;  /* 0x000000ffff097224 */ /* 0x000fe400078e00db */
[----:B------:R1:W2:Y:S01]  /*b1b0*/  LDL.LU.S16 R219, [R1+0x78] ;  /* 0x0000780001db7983 */ /* 0x0002a20000300600 */
[----:B------:R-:W-:Y:S02]  /*b1c0*/  PRMT R6, R8, 0x7610, R6 ;  /* 0x0000761008067816 */ /* 0x000fe40000000006 */
[----:B------:R-:W-:Y:S01]  /*b1d0*/  @!P0 PRMT R117, R7, 0x5410, RZ ;  /* 0x0000541007758816 */ /* 0x000fe200000000ff */
[----:B----4-:R-:W-:Y:S01]  /*b1e0*/  FADD.FTZ R7, R5, R12 ;  /* 0x0000000c05077221 */ /* 0x010fe20000010000 */
[----:B------:R-:W-:Y:S01]  /*b1f0*/  @!P5 PRMT R116, R6, 0x5410, RZ ;  /* 0x000054100674d816 */ /* 0x000fe200000000ff */
[----:B------:R1:W3:Y:S01]  /*b200*/  LDL.LU.S16 R12, [R1+0x98] ;  /* 0x00009800010c7983 */ /* 0x0002e20000300600 */
[----:B------:R-:W-:Y:S01]  /*b210*/  SHF.R.U32.HI R6, RZ, 0x10, R2 ;  /* 0x00000010ff067819 */ /* 0x000fe20000011602 */
[----:B------:R4:W-:Y:S03]  /*b220*/  MUFU.EX2 R8, R157 ;  /* 0x0000009d00087308 */ /* 0x0009e60000000800 */
[----:B------:R-:W-:-:S04]  /*b230*/  LOP3.LUT R6, R6, 0xff, RZ, 0xc0, !PT ;  /* 0x000000ff06067812 */ /* 0x000fc800078ec0ff */
[----:B------:R-:W-:Y:S01]  /*b240*/  ISETP.GE.U32.AND P5, PT, R217, R6, PT ;  /* 0x00000006d900720c */ /* 0x000fe20003fa6070 */
[----:B----4-:R-:W-:Y:S02]  /*b250*/  IMAD.MOV.U32 R157, RZ, RZ, R11 ;  /* 0x000000ffff9d7224 */ /* 0x010fe400078e000b */
[----:B------:R1:W4:Y:S04]  /*b260*/  LDL.LU.S16 R11, [R1+0x9c] ;  /* 0x00009c00010b7983 */ /* 0x0003280000300600 */
[----:B------:R1:W4:Y:S01]  /*b270*/  LDL.LU.S16 R6, [R1+0xa8] ;  /* 0x0000a80001067983 */ /* 0x0003220000300600 */
[----:B------:R-:W-:-:S04]  /*b280*/  LOP3.LUT R4, R4, 0xffff, RZ, 0xc0, !PT ;  /* 0x0000ffff04047812 */ /* 0x000fc800078ec0ff */
[----:B------:R-:W-:Y:S02]  /*b290*/  ISETP.GE.U32.AND P4, PT, R217, R4, PT ;  /* 0x00000004d900720c */ /* 0x000fe40003f86070 */
[----:B------:R-:W1:Y:S01]  /*b2a0*/  MUFU.EX2 R4, R100 ;  /* 0x0000006400047308 */ /* 0x000e620000000800 */
[C---:B------:R-:W-:Y:S02]  /*b2b0*/  PRMT R115, R23.reuse, 0x7610, R115 ;  /* 0x0000761017737816 */ /* 0x040fe40000000073 */
[----:B------:R-:W-:Y:S02]  /*b2c0*/  PRMT R114, R23, 0x7632, R114 ;  /* 0x0000763217727816 */ /* 0x000fe40000000072 */
[C---:B------:R-:W-:Y:S02]  /*b2d0*/  PRMT R113, R22.reuse, 0x7632, R113 ;  /* 0x0000763216717816 */ /* 0x040fe40000000071 */
[----:B------:R-:W-:Y:S01]  /*b2e0*/  PRMT R112, R22, 0x7610, R112 ;  /* 0x0000761016707816 */ /* 0x000fe20000000070 */
[C---:B-1----:R-:W-:Y:S01]  /*b2f0*/  FADD.FTZ R18, R4.reuse, R7 ;  /* 0x0000000704127221 */ /* 0x042fe20000010000 */
[----:B------:R-:W-:-:S02]  /*b300*/  F2FP.PACK_AB R14, R4, R5 ;  /* 0x00000005040e723e */ /* 0x000fc400000000ff */
[----:B------:R-:W-:Y:S02]  /*b310*/  LOP3.LUT R4, R2, 0xff, RZ, 0xc0, !PT ;  /* 0x000000ff02047812 */ /* 0x000fe400078ec0ff */
[----:B------:R-:W-:Y:S01]  /*b320*/  ISETP.GE.U32.AND P0, PT, R217, R10, PT ;  /* 0x0000000ad900720c */ /* 0x000fe20003f06070 */
[----:B------:R1:W-:Y:S02]  /*b330*/  MUFU.EX2 R7, R158 ;  /* 0x0000009e00077308 */ /* 0x0003e40000000800 */
[----:B-1----:R-:W-:Y:S01]  /*b340*/  IMAD.MOV.U32 R158, RZ, RZ, R215 ;  /* 0x000000ffff9e7224 */ /* 0x002fe200078e00d7 */
[----:B--2---:R-:W-:-:S05]  /*b350*/  @!P2 HADD2 R219, -R115.H0_H0, -RZ.H0_H0 ;  /* 0xa00000ff73dba230 */ /* 0x004fca0000000900 */
[----:B------:R-:W-:Y:S01]  /*b360*/  PRMT R203, R219, 0x7610, R203 ;  /* 0x00007610dbcb7816 */ /* 0x000fe200000000cb */
[----:B---3--:R-:W-:Y:S01]  /*b370*/  @!P4 HADD2 R12, -R114.H0_H0, -RZ.H0_H0 ;  /* 0xa00000ff720cc230 */ /* 0x008fe20000000900 */
[----:B------:R-:W-:Y:S02]  /*b380*/  PRMT R219, R115, 0x5410, R114 ;  /* 0x0000541073db7816 */ /* 0x000fe40000000072 */
[----:B------:R-:W-:Y:S02]  /*b390*/  @!P2 PRMT R115, R203, 0x5410, RZ ;  /* 0x00005410cb73a816 */ /* 0x000fe400000000ff */
[----:B------:R-:W-:Y:S02]  /*b3a0*/  ISETP.GE.U32.AND P2, PT, R217, R4, PT ;  /* 0x00000004d900720c */ /* 0x000fe40003f46070 */
[----:B------:R-:W-:Y:S02]  /*b3b0*/  PRMT R23, R12, 0x7610, R23 ;  /* 0x000076100c177816 */ /* 0x000fe40000000017 */
[----:B------:R-:W-:-:S02]  /*b3c0*/  SHF.R.U32.HI R4, RZ, 0x18, R2 ;  /* 0x00000018ff047819 */ /* 0x000fc40000011602 */
[----:B------:R-:W-:Y:S02]  /*b3d0*/  @!P4 PRMT R114, R23, 0x5410, RZ ;  /* 0x000054101772c816 */ /* 0x000fe400000000ff */
[----:B------:R-:W-:Y:S01]  /*b3e0*/  ISETP.GE.U32.AND P4, PT, R217, R4, PT ;  /* 0x00000004d900720c */ /* 0x000fe20003f86070 */
[----:B----4-:R-:W-:Y:S01]  /*b3f0*/  @!P1 HADD2 R11, -R113.H0_H0, -RZ.H0_H0 ;  /* 0xa00000ff710b9230 */ /* 0x010fe20000000900 */
[----:B------:R-:W-:Y:S01]  /*b400*/  LOP3.LUT R4, R15, 0xff, RZ, 0xc0, !PT ;  /* 0x000000ff0f047812 */ /* 0x000fe200078ec0ff */
[----:B------:R-:W-:-:S03]  /*b410*/  @!P6 HADD2 R6, -R112.H0_H0, -RZ.H0_H0 ;  /* 0xa00000ff7006e230 */ /* 0x000fc60000000900 */
[----:B------:R-:W-:Y:S02]  /*b420*/  PRMT R10, R11, 0x7610, R10 ;  /* 0x000076100b0a7816 */ /* 0x000fe4000000000a */
[----:B------:R-:W-:Y:S02]  /*b430*/  PRMT R203, R112, 0x5410, R113 ;  /* 0x0000541070cb7816 */ /* 0x000fe40000000071 */
[----:B------:R-:W-:Y:S02]  /*b440*/  @!P1 PRMT R113, R10, 0x5410, RZ ;  /* 0x000054100a719816 */ /* 0x000fe400000000ff */
[----:B------:R-:W-:Y:S02]  /*b450*/  ISETP.GE.U32.AND P1, PT, R217, R4, PT ;  /* 0x00000004d900720c */ /* 0x000fe40003f26070 */
[----:B------:R-:W-:Y:S02]  /*b460*/  PRMT R4, R6, 0x7610, R4 ;  /* 0x0000761006047816 */ /* 0x000fe40000000004 */
[----:B------:R1:W2:Y:S01]  /*b470*/  LDL.LU.S16 R6, [R1+0xac] ;  /* 0x0000ac0001067983 */ /* 0x0002a20000300600 */
[----:B------:R-:W-:Y:S01]  /*b480*/  IMAD.MOV.U32 R23, RZ, RZ, R9 ;  /* 0x000000ffff177224 */ /* 0x000fe200078e0009 */
[----:B------:R-:W-:Y:S01]  /*b490*/  @!P6 PRMT R112, R4, 0x5410, RZ ;  /* 0x000054100470e816 */ /* 0x000fe200000000ff */
[----:B------:R3:W-:Y:S01]  /*b4a0*/  MUFU.EX2 R9, R155 ;  /* 0x0000009b00097308 */ /* 0x0007e20000000800 */
[----:B------:R1:W4:Y:S04]  /*b4b0*/  LDL.LU.S16 R4, [R1+0xb4] ;  /* 0x0000b40001047983 */ /* 0x0003280000300600 */
[----:B------:R1:W4:Y:S04]  /*b4c0*/  LDL.LU.S16 R215, [R1+0xb0] ;  /* 0x0000b00001d77983 */ /* 0x0003280000300600 */
[----:B---3--:R1:W3:Y:S01]  /*b4d0*/  LDL.LU.S16 R155, [R1+0xb8] ;  /* 0x0000b800019b7983 */ /* 0x0082e20000300600 */
[----:B------:R-:W-:-:S04]  /*b4e0*/  LOP3.LUT R2, R2, 0xffff, RZ, 0xc0, !PT ;  /* 0x0000ffff02027812 */ /* 0x000fc800078ec0ff */
[----:B------:R-:W-:Y:S01]  /*b4f0*/  SHF.R.U32.HI R2, RZ, 0x8, R2 ;  /* 0x00000008ff027819 */ /* 0x000fe20000011602 */
[----:B------:R1:W-:Y:S03]  /*b500*/  MUFU.EX2 R10, R111 ;  /* 0x0000006f000a7308 */ /* 0x0003e60000000800 */
[----:B------:R-:W-:-:S04]  /*b510*/  LOP3.LUT R2, R2, 0xffff, RZ, 0xc0, !PT ;  /* 0x0000ffff02027812 */ /* 0x000fc800078ec0ff */
[----:B------:R-:W-:Y:S02]  /*b520*/  ISETP.GE.U32.AND P6, PT, R217, R2, PT ;  /* 0x00000002d900720c */ /* 0x000fe40003fc6070 */
[C---:B-1----:R-:W-:Y:S02]  /*b530*/  PRMT R111, R16.reuse, 0x7610, R111 ;  /* 0x00007610106f7816 */ /* 0x042fe4000000006f */
[----:B------:R-:W-:-:S04]  /*b540*/  PRMT R110, R16, 0x7632, R110 ;  /* 0x00007632106e7816 */ /* 0x000fc8000000006e */
[----:B------:R-:W-:Y:S01]  /*b550*/  PRMT R15, R111, 0x5410, R110 ;  /* 0x000054106f0f7816 */ /* 0x000fe2000000006e */
[----:B------:R1:W-:Y:S01]  /*b560*/  MUFU.EX2 R11, R108 ;  /* 0x0000006c000b7308 */ /* 0x0003e20000000800 */
[----:B------:R-:W-:Y:S02]  /*b570*/  PRMT R109, R17, 0x7610, R109 ;  /* 0x00007610116d7816 */ /* 0x000fe4000000006d */
[----:B------:R-:W-:-:S04]  /*b580*/  SHF.R.U32.HI R2, RZ, 0x8, R19 ;  /* 0x00000008ff027819 */ /* 0x000fc80000011613 */
[----:B------:R-:W-:Y:S02]  /*b590*/  LOP3.LUT R2, R2, 0xffff, RZ, 0xc0, !PT ;  /* 0x0000ffff02027812 */ /* 0x000fe400078ec0ff */
[----:B-1----:R-:W-:Y:S01]  /*b5a0*/  PRMT R108, R17, 0x7632, R108 ;  /* 0x00007632116c7816 */ /* 0x002fe2000000006c */
[----:B------:R1:W-:Y:S01]  /*b5b0*/  MUFU.EX2 R12, R107 ;  /* 0x0000006b000c7308 */ /* 0x0003e20000000800 */
[C---:B------:R-:W-:Y:S02]  /*b5c0*/  PRMT R106, R14.reuse, 0x7632, R106 ;  /* 0x000076320e6a7816 */ /* 0x040fe4000000006a */
[----:B-1----:R-:W-:Y:S01]  /*b5d0*/  PRMT R107, R14, 0x7610, R107 ;  /* 0x000076100e6b7816 */ /* 0x002fe2000000006b */
[----:B--2---:R-:W-:-:S05]  /*b5e0*/  @!P2 HADD2 R6, -R111.H0_H0, -RZ.H0_H0 ;  /* 0xa00000ff6f06a230 */ /* 0x004fca0000000900 */
[----:B------:R-:W-:Y:S02]  /*b5f0*/  PRMT R5, R6, 0x7610, R5 ;  /* 0x0000761006057816 */ /* 0x000fe40000000005 */
[----:B------:R-:W1:Y:S02]  /*b600*/  MUFU.EX2 R6, R98 ;  /* 0x0000006200067308 */ /* 0x000e640000000800 */
[----:B------:R-:W-:-:S06]  /*b610*/  @!P2 PRMT R111, R5, 0x5410, RZ ;  /* 0x00005410056fa816 */ /* 0x000fcc00000000ff */
[----:B------:R-:W2:Y:S01]  /*b620*/  MUFU.EX2 R5, R104 ;  /* 0x0000006800057308 */ /* 0x000ea20000000800 */
[----:B---3--:R-:W-:Y:S02]  /*b630*/  @!P6 HADD2 R155, -R110.H0_H0, -RZ.H0_H0 ;  /* 0xa00000ff6e9be230 */ /* 0x008fe40000000900 */
[----:B----4-:R-:W-:-:S03]  /*b640*/  @!P5 HADD2 R4, -R109.H0_H0, -RZ.H0_H0 ;  /* 0xa00000ff6d04d230 */ /* 0x010fc60000000900 */
[----:B------:R-:W-:Y:S01]  /*b650*/  PRMT R22, R155, 0x7610, R22 ;  /* 0x000076109b167816 */ /* 0x000fe20000000016 */
[----:B------:R-:W-:Y:S01]  /*b660*/  @!P4 HADD2 R215, -R108.H0_H0, -RZ.H0_H0 ;  /* 0xa00000ff6cd7c230 */ /* 0x000fe20000000900 */
[----:B------:R-:W-:Y:S01]  /*b670*/  PRMT R19, R4, 0x7610, R19 ;  /* 0x0000761004137816 */ /* 0x000fe20000000013 */
[----:B------:R3:W4:Y:S01]  /*b680*/  LDL.LU.S16 R155, [R1+0xbc] ;  /* 0x0000bc00019b7983 */ /* 0x0007220000300600 */
[----:B------:R-:W-:Y:S01]  /*b690*/  @!P6 PRMT R110, R22, 0x5410, RZ ;  /* 0x00005410166ee816 */ /* 0x000fe200000000ff */
[----:B------:R-:W-:Y:S02]  /*b6a0*/  IMAD.MOV.U32 R22, RZ, RZ, R158 ;  /* 0x000000ffff167224 */ /* 0x000fe400078e009e */
[----:B------:R-:W-:Y:S01]  /*b6b0*/  IMAD.MOV.U32 R158, RZ, RZ, R13 ;  /* 0x000000ffff9e7224 */ /* 0x000fe200078e000d */
[----:B------:R-:W-:Y:S01]  /*b6c0*/  ISETP.GE.U32.AND P2, PT, R217, R2, PT ;  /* 0x00000002d900720c */ /* 0x000fe20003f46070 */
[----:B-1----:R-:W-:Y:S01]  /*b6d0*/  FADD.FTZ R13, R6, R20 ;  /* 0x00000014060d7221 */ /* 0x002fe20000010000 */
[----:B------:R-:W-:-:S02]  /*b6e0*/  PRMT R2, R215, 0x7610, R2 ;  /* 0x00007610d7027816 */ /* 0x000fc40000000002 */
[----:B------:R-:W-:Y:S01]  /*b6f0*/  PRMT R215, R109, 0x5410, R108 ;  /* 0x000054106dd77816 */ /* 0x000fe2000000006c */
[----:B--2---:R-:W-:Y:S01]  /*b700*/  FADD.FTZ R14, R5, R13 ;  /* 0x0000000d050e7221 */ /* 0x004fe20000010000 */
[----:B------:R-:W-:Y:S01]  /*b710*/  @!P5 PRMT R109, R19, 0x5410, RZ ;  /* 0x00005410136dd816 */ /* 0x000fe200000000ff */
[----:B------:R-:W-:Y:S01]  /*b720*/  IMAD.MOV.U32 R19, RZ, RZ, R33 ;  /* 0x000000ffff137224 */ /* 0x000fe200078e0021 */
[----:B------:R-:W-:Y:S01]  /*b730*/  F2FP.PACK_AB R5, R5, R6 ;  /* 0x000000060505723e */ /* 0x000fe200000000ff */
[----:B------:R3:W2:Y:S04]  /*b740*/  LDL.LU.S16 R33, [R1+0xc4] ;  /* 0x0000c40001217983 */ /* 0x0006a80000300600 */
[----:B------:R3:W2:Y:S01]  /*b750*/  LDL.LU.S16 R6, [R1+0xc0] ;  /* 0x0000c00001067983 */ /* 0x0006a20000300600 */
[----:B------:R-:W-:-:S02]  /*b760*/  PRMT R105, R5, 0x7610, R105 ;  /* 0x0000761005697816 */ /* 0x000fc40000000069 */
[----:B------:R-:W-:Y:S02]  /*b770*/  PRMT R104, R5, 0x7632, R104 ;  /* 0x0000763205687816 */ /* 0x000fe40000000068 */
[----:B------:R3:W3:Y:S01]  /*b780*/  LDL.LU.S16 R5, [R1+0xc8] ;  /* 0x0000c80001057983 */ /* 0x0006e20000300600 */
[----:B------:R-:W-:Y:S01]  /*b790*/  MUFU.EX2 R4, R95 ;  /* 0x0000005f00047308 */ /* 0x000fe20000000800 */
[----:B------:R-:W-:-:S07]  /*b7a0*/  @!P4 PRMT R108, R2, 0x5410, RZ ;  /* 0x00005410026cc816 */ /* 0x000fce00000000ff */
[----:B------:R-:W1:Y:S01]  /*b7b0*/  MUFU.EX2 R2, R89 ;  /* 0x0000005900027308 */ /* 0x000e620000000800 */
[----:B------:R-:W-:Y:S02]  /*b7c0*/  F2FP.PACK_AB R64, R7, R8 ;  /* 0x000000080740723e */ /* 0x000fe400000000ff */
[----:B-1----:R-:W-:Y:S01]  /*b7d0*/  F2FP.PACK_AB R67, R2, R4 ;  /* 0x000000040243723e */ /* 0x002fe200000000ff */
[----:B----4-:R-:W-:-:S05]  /*b7e0*/  @!P2 HADD2 R155, -R106.H0_H0, -RZ.H0_H0 ;  /* 0xa00000ff6a9ba230 */ /* 0x010fca0000000900 */
[----:B------:R-:W-:Y:S02]  /*b7f0*/  PRMT R13, R155, 0x7610, R13 ;  /* 0x000076109b0d7816 */ /* 0x000fe4000000000d */
[----:B------:R-:W-:Y:S02]  /*b800*/  PRMT R155, R107, 0x5410, R106 ;  /* 0x000054106b9b7816 */ /* 0x000fe4000000006a */
[----:B------:R-:W-:Y:S01]  /*b810*/  @!P2 PRMT R106, R13, 0x5410, RZ ;  /* 0x000054100d6aa816 */ /* 0x000fe200000000ff */
[----:B------:R-:W-:Y:S01]  /*b820*/  FADD.FTZ R13, R4, R25 ;  /* 0x00000019040d7221 */ /* 0x000fe20000010000 */
[----:B--2---:R-:W-:Y:S02]  /*b830*/  @!P3 HADD2 R6, -R107.H0_H0, -RZ.H0_H0 ;  /* 0xa00000ff6b06b230 */ /* 0x004fe40000000900 */
[----:B------:R-:W-:Y:S02]  /*b840*/  @!P0 HADD2 R33, -R104.H0_H0, -RZ.H0_H0 ;  /* 0xa00000ff68218230 */ /* 0x000fe40000000900 */
[----:B---3--:R-:W-:Y:S01]  /*b850*/  @!P1 HADD2 R5, -R105.H0_H0, -RZ.H0_H0 ;  /* 0xa00000ff69059230 */ /* 0x008fe20000000900 */
[----:B------:R-:W-:-:S02]  /*b860*/  PRMT R227, R6, 0x7610, R227 ;  /* 0x0000761006e37816 */ /* 0x000fc400000000e3 */
[----:B------:R-:W1:Y:S01]  /*b870*/  MUFU.EX2 R6, R152 ;  /* 0x0000009800067308 */ /* 0x000e620000000800 */
[----:B------:R-:W-:Y:S02]  /*b880*/  PRMT R16, R33, 0x7610, R16 ;  /* 0x0000761021107816 */ /* 0x000fe40000000010 */
[----:B------:R-:W-:Y:S01]  /*b890*/  PRMT R20, R5, 0x7610, R20 ;  /* 0x0000761005147816 */ /* 0x000fe20000000014 */
[----:B------:R-:W-:Y:S02]  /*b8a0*/  FADD.FTZ R33, R2, R13 ;  /* 0x0000000d02217221 */ /* 0x000fe40000010000 */
[----:B------:R-:W-:Y:S02]  /*b8b0*/  FADD.FTZ R2, R8, R24 ;  /* 0x0000001808027221 */ /* 0x000fe40000010000 */
[----:B------:R-:W2:Y:S08]  /*b8c0*/  MUFU.EX2 R5, R153 ;  /* 0x0000009900057308 */ /* 0x000eb00000000800 */
[----:B------:R3:W4:Y:S01]  /*b8d0*/  MUFU.EX2 R4, R154 ;  /* 0x0000009a00047308 */ /* 0x0007220000000800 */
[----:B------:R-:W-:-:S02]  /*b8e0*/  FADD.FTZ R13, R12, R18 ;  /* 0x000000120c0d7221 */ /* 0x000fc40000010000 */
[----:B---3--:R-:W-:Y:S02]  /*b8f0*/  IMAD.MOV.U32 R154, RZ, RZ, R15 ;  /* 0x000000ffff9a7224 */ /* 0x008fe400078e000f */
[----:B------:R-:W-:Y:S02]  /*b900*/  IMAD.MOV.U32 R15, RZ, RZ, R32 ;  /* 0x000000ffff0f7224 */ /* 0x000fe400078e0020 */
[----:B------:R-:W-:Y:S02]  /*b910*/  FADD.FTZ R32, R7, R2 ;  /* 0x0000000207207221 */ /* 0x000fe40000010000 */
[----:B------:R3:W3:Y:S01]  /*b920*/  MUFU.EX2 R2, R156 ;  /* 0x0000009c00027308 */ /* 0x0006e20000000800 */
[----:B-1----:R-:W-:Y:S01]  /*b930*/  FADD.FTZ R7, R6, R14 ;  /* 0x0000000e06077221 */ /* 0x002fe20000010000 */
[----:B--2---:R-:W-:Y:S02]  /*b940*/  F2FP.PACK_AB R17, R5, R6 ;  /* 0x000000060511723e */ /* 0x004fe400000000ff */
[----:B------:R-:W-:Y:S01]  /*b950*/  IADD3 R6, R35, 0x3, RZ ;  /* 0x0000000323067810 */ /* 0x000fe20007ffe0ff */
[----:B------:R-:W-:-:S04]  /*b960*/  FADD.FTZ R7, R5, R7 ;  /* 0x0000000705077221 */ /* 0x000fc80000010000 */
[----:B----4-:R-:W-:Y:S02]  /*b970*/  FADD.FTZ R5, R4, R7 ;  /* 0x0000000704057221 */ /* 0x010fe40000010000 */
[----:B------:R-:W-:Y:S02]  /*b980*/  FADD.FTZ R8, R11, R13 ;  /* 0x0000000d0b087221 */ /* 0x000fe40000010000 */
[----:B---3--:R-:W-:Y:S02]  /*b990*/  IMAD.MOV.U32 R156, RZ, RZ, R19 ;  /* 0x000000ffff9c7224 */ /* 0x008fe400078e0013 */
[----:B------:R-:W-:Y:S01]  /*b9a0*/  IMAD.MOV.U32 R19, RZ, RZ, R192 ;  /* 0x000000ffff137224 */ /* 0x000fe200078e00c0 */
[----:B------:R-:W-:Y:S01]  /*b9b0*/  LOP3.LUT R192, R135, R6, RZ, 0x3c, !PT ;  /* 0x0000000687c07212 */ /* 0x000fe200078e3cff */
[C---:B------:R-:W-:Y:S01]  /*b9c0*/  FADD.FTZ R13, R2.reuse, R5 ;  /* 0x00000005020d7221 */ /* 0x040fe20000010000 */
[----:B------:R-:W-:Y:S02]  /*b9d0*/  F2FP.PACK_AB R24, R2, R4 ;  /* 0x000000040218723e */ /* 0x000fe400000000ff */
[----:B------:R-:W-:-:S02]  /*b9e0*/  LOP3.LUT R2, R192, R171, RZ, 0x3c, !PT ;  /* 0x000000abc0027212 */ /* 0x000fc400078e3cff */
[----:B------:R-:W-:Y:S02]  /*b9f0*/  PRMT R153, R105, 0x5410, R104 ;  /* 0x0000541069997816 */ /* 0x000fe40000000068 */
[----:B------:R-:W-:Y:S01]  /*ba00*/  @!P0 PRMT R104, R16, 0x5410, RZ ;  /* 0x0000541010688816 */ /* 0x000fe200000000ff */
[----:B------:R-:W-:Y:S01]  /*ba10*/  IMAD.MOV.U32 R16, RZ, RZ, R157 ;  /* 0x000000ffff107224 */ /* 0x000fe200078e009d */
[----:B------:R-:W-:Y:S01]  /*ba20*/  @!P1 PRMT R105, R20, 0x5410, RZ ;  /* 0x0000541014699816 */ /* 0x000fe200000000ff */
[----:B------:R-:W-:Y:S02]  /*ba30*/  IMAD.MOV.U32 R157, RZ, RZ, R29 ;  /* 0x000000ffff9d7224 */ /* 0x000fe400078e001d */
[----:B------:R-:W-:Y:S02]  /*ba40*/  IMAD.MOV.U32 R20, RZ, RZ, R28 ;  /* 0x000000ffff147224 */ /* 0x000fe400078e001c */
[----:B------:R-:W-:-:S05]  /*ba50*/  IMAD.WIDE.U32 R28, R2, -0x326172a9, RZ ;  /* 0xcd9e8d57021c7825 */ /* 0x000fca00078e00ff */
[----:B------:R-:W-:Y:S02]  /*ba60*/  LOP3.LUT R4, R29, R240, R212, 0x96, !PT ;  /* 0x000000f01d047212 */ /* 0x000fe400078e96d4 */
[----:B------:R-:W-:Y:S01]  /*ba70*/  LOP3.LUT R6, R103, R239, R28, 0x96, !PT ;  /* 0x000000ef67067212 */ /* 0x000fe200078e961c */
[----:B------:R-:W-:Y:S02]  /*ba80*/  FADD.FTZ R8, R10, R8 ;  /* 0x000000080a087221 */ /* 0x000fe40000010000 */
[----:B------:R-:W-:-:S04]  /*ba90*/  IMAD.WIDE.U32 R4, R4, -0x2daee0ad, RZ ;  /* 0xd2511f5304047825 */ /* 0x000fc800078e00ff */
[----:B------:R-:W-:Y:S01]  /*baa0*/  IMAD.WIDE.U32 R6, R6, -0x2daee0ad, RZ ;  /* 0xd2511f5306067825 */ /* 0x000fe200078e00ff */
[----:B------:R-:W-:Y:S02]  /*bab0*/  F2FP.PACK_AB R25, R9, R10 ;  /* 0x0000000a0919723e */ /* 0x000fe400000000ff */
[----:B------:R-:W-:Y:S01]  /*bac0*/  LOP3.LUT R10, R5, R242, R174, 0x96, !PT ;  /* 0x000000f2050a7212 */ /* 0x000fe200078e96ae */
[----:B------:R-:W-:Y:S01]  /*bad0*/  FADD.FTZ R14, R9, R8 ;  /* 0x00000008090e7221 */ /* 0x000fe20000010000 */
        /* <DEDUP_REMOVED lines=17> */
[----:B------:R-:W-:Y:S02]  /*bbf0*/  LOP3.LUT R6, R6, 0xffff, RZ, 0xc0, !PT ;  /* 0x0000ffff06067812 */ /* 0x000fe400078ec0ff */
[----:B------:R-:W-:Y:S02]  /*bc00*/  @!P3 PRMT R107, R227, 0x5410, RZ ;  /* 0x00005410e36bb816 */ /* 0x000fe400000000ff */
[----:B------:R-:W-:Y:S01]  /*bc10*/  ISETP.GE.U32.AND P3, PT, R217, R6, PT ;  /* 0x00000006d900720c */ /* 0x000fe20003f66070 */
[----:B------:R-:W1:Y:S01]  /*bc20*/  MUFU.EX2 R9, R162 ;  /* 0x000000a200097308 */ /* 0x000e620000000800 */
[--C-:B------:R-:W-:Y:S01]  /*bc30*/  SHF.R.U32.HI R6, RZ, 0x10, R2.reuse ;  /* 0x00000010ff067819 */ /* 0x100fe20000011602 */
[----:B------:R-:W2:Y:S01]  /*bc40*/  LDL.LU R227, [R1+0x380] ;  /* 0x0003800001e37983 */ /* 0x000ea20000300800 */
[----:B------:R-:W-:Y:S02]  /*bc50*/  SHF.R.U32.HI R2, RZ, 0x18, R2 ;  /* 0x00000018ff027819 */ /* 0x000fe40000011602 */
[----:B------:R-:W-:-:S02]  /*bc60*/  LOP3.LUT R6, R6, 0xff, RZ, 0xc0, !PT ;  /* 0x000000ff06067812 */ /* 0x000fc400078ec0ff */
[----:B------:R-:W-:Y:S02]  /*bc70*/  ISETP.GE.U32.AND P0, PT, R217, R2, PT ;  /* 0x00000002d900720c */ /* 0x000fe40003f06070 */
[----:B------:R-:W-:Y:S02]  /*bc80*/  LOP3.LUT R2, R4, 0xff, RZ, 0xc0, !PT ;  /* 0x000000ff04027812 */ /* 0x000fe400078ec0ff */
[----:B------:R-:W-:Y:S02]  /*bc90*/  LOP3.LUT R11, R7, R246, R8, 0x96, !PT ;  /* 0x000000f6070b7212 */ /* 0x000fe400078e9608 */
[C---:B------:R-:W-:Y:S01]  /*bca0*/  ISETP.GE.U32.AND P2, PT, R217.reuse, R2, PT ;  /* 0x00000002d900720c */ /* 0x040fe20003f46070 */
[----:B------:R-:W3:Y:S01]  /*bcb0*/  MUFU.EX2 R7, R160 ;  /* 0x000000a000077308 */ /* 0x000ee20000000800 */
[----:B------:R-:W-:Y:S02]  /*bcc0*/  ISETP.GE.U32.AND P5, PT, R217, R6, PT ;  /* 0x00000006d900720c */ /* 0x000fe40003fa6070 */
[----:B------:R-:W-:-:S02]  /*bcd0*/  SHF.R.U32.HI R2, RZ, 0x18, R4 ;  /* 0x00000018ff027819 */ /* 0x000fc40000011604 */
[----:B------:R-:W-:-:S03]  /*bce0*/  SHF.R.U32.HI R6, RZ, 0x10, R4 ;  /* 0x00000010ff067819 */ /* 0x000fc60000011604 */
[----:B------:R4:W1:Y:S01]  /*bcf0*/  MUFU.EX2 R8, R163 ;  /* 0x000000a300087308 */ /* 0x0008620000000800 */
[----:B------:R-:W-:Y:S01]  /*bd00*/  LOP3.LUT R12, R4, 0xffff, RZ, 0xc0, !PT ;  /* 0x0000ffff040c7812 */ /* 0x000fe200078ec0ff */
[----:B------:R-:W-:Y:S01]  /*bd10*/  IMAD.WIDE.U32 R4, R11, -0x2daee0ad, RZ ;  /* 0xd2511f530b047825 */ /* 0x000fe200078e00ff */
[----:B------:R-:W-:Y:S02]  /*bd20*/  ISETP.GE.U32.AND P1, PT, R217, R2, PT ;  /* 0x00000002d900720c */ /* 0x000fe40003f26070 */
[----:B------:R-:W-:-:S04]  /*bd30*/  LOP3.LUT R2, R6, 0xff, RZ, 0xc0, !PT ;  /* 0x000000ff06027812 */ /* 0x000fc800078ec0ff */
[----:B------:R-:W-:Y:S02]  /*bd40*/  ISETP.GE.U32.AND P6, PT, R217, R2, PT ;  /* 0x00000002d900720c */ /* 0x000fe40003fc6070 */
[----:B------:R-:W-:Y:S01]  /*bd50*/  LOP3.LUT R2, R5, R243, R10, 0x96, !PT ;  /* 0x000000f305027212 */ /* 0x000fe200078e960a */
[----:B------:R3:W3:Y:S01]  /*bd60*/  MUFU.EX2 R6, R161 ;  /* 0x000000a100067308 */ /* 0x0006e20000000800 */
[----:B----4-:R-:W-:Y:S01]  /*bd70*/  IMAD.MOV.U32 R163, RZ, RZ, R22 ;  /* 0x000000ffffa37224 */ /* 0x010fe200078e0016 */
[C---:B------:R-:W-:Y:S01]  /*bd80*/  LOP3.LUT R22, R4.reuse, 0xffff, RZ, 0xc0, !PT ;  /* 0x0000ffff04167812 */ /* 0x040fe200078ec0ff */
[----:B-1----:R-:W-:Y:S01]  /*bd90*/  FADD.FTZ R5, R9, R14 ;  /* 0x0000000e09057221 */ /* 0x002fe20000010000 */
[----:B------:R-:W-:Y:S01]  /*bda0*/  LOP3.LUT R11, R4, 0xff, RZ, 0xc0, !PT ;  /* 0x000000ff040b7812 */ /* 0x000fe200078ec0ff */
[----:B------:R1:W4:Y:S01]  /*bdb0*/  LDL.LU.S16 R14, [R1+0xdc] ;  /* 0x0000dc00010e7983 */ /* 0x0003220000300600 */
[----:B------:R-:W-:Y:S01]  /*bdc0*/  SHF.R.U32.HI R10, RZ, 0x18, R4 ;  /* 0x00000018ff0a7819 */ /* 0x000fe20000011604 */
[----:B---3--:R-:W-:Y:S01]  /*bdd0*/  IMAD.MOV.U32 R161, RZ, RZ, R20 ;  /* 0x000000ffffa17224 */ /* 0x008fe200078e0014 */
[----:B------:R-:W-:Y:S01]  /*bde0*/  SHF.R.U32.HI R20, RZ, 0x10, R4 ;  /* 0x00000010ff147819 */ /* 0x000fe20000011604 */
[----:B------:R-:W-:-:S02]  /*bdf0*/  FADD.FTZ R4, R7, R13 ;  /* 0x0000000d07047221 */ /* 0x000fc40000010000 */
[----:B------:R-:W-:Y:S02]  /*be00*/  FADD.FTZ R13, R8, R5 ;  /* 0x00000005080d7221 */ /* 0x000fe40000010000 */
[----:B------:R1:W3:Y:S01]  /*be10*/  LDL.LU.S16 R5, [R1+0xd4] ;  /* 0x0000d40001057983 */ /* 0x0002e20000300600 */
[----:B------:R-:W-:Y:S01]  /*be20*/  PRMT R101, R18, 0x7610, R101 ;  /* 0x0000761012657816 */ /* 0x000fe20000000065 */
[----:B------:R-:W-:Y:S02]  /*be30*/  IMAD.MOV.U32 R162, RZ, RZ, R23 ;  /* 0x000000ffffa27224 */ /* 0x000fe400078e0017 */
[----:B------:R-:W-:Y:S01]  /*be40*/  FADD.FTZ R23, R6, R4 ;  /* 0x0000000406177221 */ /* 0x000fe20000010000 */
[----:B------:R-:W-:Y:S01]  /*be50*/  SHF.R.U32.HI R4, RZ, 0x8, R12 ;  /* 0x00000008ff047819 */ /* 0x000fe2000001160c */
[----:B------:R-:W-:Y:S02]  /*be60*/  IMAD.MOV.U32 R160, RZ, RZ, R19 ;  /* 0x000000ffffa07224 */ /* 0x000fe400078e0013 */
[----:B------:R1:W-:Y:S01]  /*be70*/  MUFU.EX2 R19, R181 ;  /* 0x000000b500137308 */ /* 0x0003e20000000800 */
[----:B------:R-:W-:-:S02]  /*be80*/  PRMT R100, R18, 0x7632, R100 ;  /* 0x0000763212647816 */ /* 0x000fc40000000064 */
[----:B------:R-:W-:Y:S01]  /*be90*/  LOP3.LUT R4, R4, 0xffff, RZ, 0xc0, !PT ;  /* 0x0000ffff04047812 */ /* 0x000fe200078ec0ff */
[----:B-1----:R-:W-:-:S04]  /*bea0*/  IMAD.MOV.U32 R181, RZ, RZ, R16 ;  /* 0x000000ffffb57224 */ /* 0x002fc800078e0010 */
[----:B------:R1:W-:Y:S02]  /*beb0*/  MUFU.EX2 R16, R182 ;  /* 0x000000b600107308 */ /* 0x0003e40000000800 */
[----:B-1----:R-:W-:Y:S02]  /*bec0*/  IMAD.MOV.U32 R182, RZ, RZ, R156 ;  /* 0x000000ffffb67224 */ /* 0x002fe400078e009c */
[----:B------:R-:W-:-:S04]  /*bed0*/  IMAD.MOV.U32 R156, RZ, RZ, R15 ;  /* 0x000000ffff9c7224 */ /* 0x000fc800078e000f */
[----:B------:R1:W-:Y:S02]  /*bee0*/  MUFU.EX2 R15, R183 ;  /* 0x000000b7000f7308 */ /* 0x0003e40000000800 */
[----:B-1----:R-:W-:Y:S01]  /*bef0*/  PRMT R183, R101, 0x5410, R100 ;  /* 0x0000541065b77816 */ /* 0x002fe20000000064 */
[----:B---3--:R-:W-:-:S05]  /*bf00*/  @!P4 HADD2 R5, -R101.H0_H0, -RZ.H0_H0 ;  /* 0xa00000ff6505c230 */ /* 0x008fca0000000900 */
[----:B--2---:R-:W-:Y:S02]  /*bf10*/  PRMT R227, R5, 0x7610, R227 ;  /* 0x0000761005e37816 */ /* 0x004fe400000000e3 */
[----:B------:R1:W2:Y:S02]  /*bf20*/  MUFU.EX2 R5, R177 ;  /* 0x000000b100057308 */ /* 0x0002a40000000800 */
[----:B------:R-:W-:Y:S02]  /*bf30*/  @!P4 PRMT R101, R227, 0x5410, RZ ;  /* 0x00005410e365c816 */ /* 0x000fe400000000ff */
[----:B------:R-:W-:Y:S01]  /*bf40*/  ISETP.GE.U32.AND P4, PT, R217, R4, PT ;  /* 0x00000004d900720c */ /* 0x000fe20003f86070 */
[----:B-1----:R1:W3:Y:S04]  /*bf50*/  LDL.LU.S16 R177, [R1+0xe0] ;  /* 0x0000e00001b17983 */ /* 0x0022e80000300600 */
[----:B------:R1:W5:Y:S04]  /*bf60*/  LDL.LU R227, [R1+0x37c] ;  /* 0x00037c0001e37983 */ /* 0x0003680000300800 */
[----:B------:R1:W2:Y:S01]  /*bf70*/  LDL.LU.S16 R4, [R1+0xd8] ;  /* 0x0000d80001047983 */ /* 0x0002a20000300600 */
[----:B------:R-:W-:-:S02]  /*bf80*/  PRMT R98, R17, 0x7610, R98 ;  /* 0x0000761011627816 */ /* 0x000fc40000000062 */
[----:B------:R-:W-:-:S03]  /*bf90*/  PRMT R99, R17, 0x7632, R99 ;  /* 0x0000763211637816 */ /* 0x000fc60000000063 */
[----:B----4-:R-:W-:Y:S02]  /*bfa0*/  @!P5 HADD2 R14, -R98.H0_H0, -RZ.H0_H0 ;  /* 0xa00000ff620ed230 */ /* 0x010fe40000000900 */
[----:B--2---:R-:W-:-:S05]  /*bfb0*/  @!P3 HADD2 R4, -R100.H0_H0, -RZ.H0_H0 ;  /* 0xa00000ff6404b230 */ /* 0x004fca0000000900 */
[----:B------:R-:W-:-:S04]  /*bfc0*/  PRMT R12, R4, 0x7610, R12 ;  /* 0x00007610040c7816 */ /* 0x000fc8000000000c */
[----:B------:R-:W-:Y:S02]  /*bfd0*/  @!P3 PRMT R100, R12, 0x5410, RZ ;  /* 0x000054100c64b816 */ /* 0x000fe400000000ff */
[----:B------:R-:W-:Y:S02]  /*bfe0*/  ISETP.GE.U32.AND P3, PT, R217, R11, PT ;  /* 0x0000000bd900720c */ /* 0x000fe40003f66070 */
[----:B------:R1:W2:Y:S01]  /*bff0*/  LDL.LU.S16 R11, [R1+0xe4] ;  /* 0x0000e400010b7983 */ /* 0x0002a20000300600 */
[----:B---3--:R-:W-:Y:S01]  /*c000*/  @!P0 HADD2 R177, -R99.H0_H0, -RZ.H0_H0 ;  /* 0xa00000ff63b18230 */ /* 0x008fe20000000900 */
[----:B------:R-:W3:Y:S01]  /*c010*/  MUFU.EX2 R4, R178 ;  /* 0x000000b200047308 */ /* 0x000ee20000000800 */
[----:B------:R-:W-:Y:S02]  /*c020*/  F2FP.PACK_AB R21, R6, R7 ;  /* 0x000000070615723e */ /* 0x000fe400000000ff */
[----:B------:R-:W-:Y:S02]  /*c030*/  PRMT R6, R14, 0x7610, R6 ;  /* 0x000076100e067816 */ /* 0x000fe40000000006 */
[----:B------:R-:W-:-:S02]  /*c040*/  PRMT R7, R177, 0x7610, R7 ;  /* 0x00007610b1077816 */ /* 0x000fc40000000007 */
[----:B------:R-:W-:Y:S02]  /*c050*/  PRMT R177, R98, 0x5410, R99 ;  /* 0x0000541062b17816 */ /* 0x000fe40000000063 */
[----:B------:R-:W-:Y:S02]  /*c060*/  @!P5 PRMT R98, R6, 0x5410, RZ ;  /* 0x000054100662d816 */ /* 0x000fe400000000ff */
[----:B------:R-:W-:Y:S02]  /*c070*/  SHF.R.U32.HI R6, RZ, 0x10, R2 ;  /* 0x00000010ff067819 */ /* 0x000fe40000011602 */
[----:B------:R-:W-:Y:S01]  /*c080*/  @!P0 PRMT R99, R7, 0x5410, RZ ;  /* 0x0000541007638816 */ /* 0x000fe200000000ff */
[----:B------:R-:W-:Y:S01]  /*c090*/  FADD.FTZ R7, R5, R13 ;  /* 0x0000000d05077221 */ /* 0x000fe20000010000 */
[----:B------:R-:W-:Y:S02]  /*c0a0*/  LOP3.LUT R6, R6, 0xff, RZ, 0xc0, !PT ;  /* 0x000000ff06067812 */ /* 0x000fe400078ec0ff */
[----:B------:R-:W-:-:S02]  /*c0b0*/  PRMT R97, R25, 0x7610, R97 ;  /* 0x0000761019617816 */ /* 0x000fc40000000061 */
[----:B------:R-:W-:Y:S01]  /*c0c0*/  ISETP.GE.U32.AND P5, PT, R217, R6, PT ;  /* 0x00000006d900720c */ /* 0x000fe20003fa6070 */
[C---:B---3--:R-:W-:Y:S01]  /*c0d0*/  FADD.FTZ R6, R4.reuse, R7 ;  /* 0x0000000704067221 */ /* 0x048fe20000010000 */
[----:B------:R-:W-:-:S04]  /*c0e0*/  F2FP.PACK_AB R18, R4, R5 ;  /* 0x000000050412723e */ /* 0x000fc800000000ff */
[----:B------:R3:W-:Y:S01]  /*c0f0*/  STL [R1+0x2a8], R6 ;  /* 0x0002a80601007387 */ /* 0x0007e20000100800 */
[----:B------:R-:W-:Y:S01]  /*c100*/  IMAD.MOV.U32 R178, RZ, RZ, R181 ;  /* 0x000000ffffb27224 */ /* 0x000fe200078e00b5 */
[----:B------:R-:W-:Y:S01]  /*c110*/  PRMT R96, R25, 0x7632, R96 ;  /* 0x0000763219607816 */ /* 0x000fe20000000060 */
[----:B------:R-:W-:Y:S02]  /*c120*/  IMAD.MOV.U32 R181, RZ, RZ, R161 ;  /* 0x000000ffffb57224 */ /* 0x000fe400078e00a1 */
[----:B------:R-:W-:Y:S02]  /*c130*/  IMAD.MOV.U32 R161, RZ, RZ, R153 ;  /* 0x000000ffffa17224 */ /* 0x000fe400078e0099 */
[----:B------:R-:W-:Y:S01]  /*c140*/  IMAD.MOV.U32 R153, RZ, RZ, R241 ;  /* 0x000000ffff997224 */ /* 0x000fe200078e00f1 */
[----:B------:R-:W-:Y:S01]  /*c150*/  PRMT R241, R97, 0x5410, R96 ;  /* 0x0000541061f17816 */ /* 0x000fe20000000060 */
[----:B--2---:R-:W-:-:S05]  /*c160*/  @!P2 HADD2 R11, -R97.H0_H0, -RZ.H0_H0 ;  /* 0xa00000ff610ba230 */ /* 0x004fca0000000900 */
[----:B------:R-:W-:Y:S02]  /*c170*/  PRMT R5, R11, 0x7610, R5 ;  /* 0x000076100b057816 */ /* 0x000fe40000000005 */
[----:B------:R1:W2:Y:S04]  /*c180*/  LDL.LU.S16 R11, [R1+0xe8] ;  /* 0x0000e800010b7983 */ /* 0x0002a80000300600 */
[----:B---3--:R1:W3:Y:S01]  /*c190*/  LDL.LU.S16 R6, [R1+0xec] ;  /* 0x0000ec0001067983 */ /* 0x0082e20000300600 */
[----:B------:R-:W-:-:S03]  /*c1a0*/  @!P2 PRMT R97, R5, 0x5410, RZ ;  /* 0x000054100561a816 */ /* 0x000fc600000000ff */
[----:B------:R1:W4:Y:S01]  /*c1b0*/  LDL.LU.S16 R5, [R1+0xf0] ;  /* 0x0000f00001057983 */ /* 0x0003220000300600 */
[----:B------:R-:W-:Y:S01]  /*c1c0*/  PRMT R95, R24, 0x7632, R95 ;  /* 0x00007632185f7816 */ /* 0x000fe2000000005f */
[----:B------:R1:W-:Y:S01]  /*c1d0*/  MUFU.EX2 R14, R184 ;  /* 0x000000b8000e7308 */ /* 0x0003e20000000800 */
[----:B------:R-:W-:Y:S02]  /*c1e0*/  LOP3.LUT R4, R2, 0xff, RZ, 0xc0, !PT ;  /* 0x000000ff02047812 */ /* 0x000fe400078ec0ff */
[----:B------:R-:W-:Y:S02]  /*c1f0*/  PRMT R94, R24, 0x7610, R94 ;  /* 0x00007610185e7816 */ /* 0x000fe4000000005e */
[----:B------:R-:W-:-:S03]  /*c200*/  ISETP.GE.U32.AND P2, PT, R217, R4, PT ;  /* 0x00000004d900720c */ /* 0x000fc60003f46070 */
[----:B------:R2:W-:Y:S01]  /*c210*/  MUFU.EX2 R17, R185 ;  /* 0x000000b900117308 */ /* 0x0005e20000000800 */
[----:B------:R-:W-:Y:S01]  /*c220*/  SHF.R.U32.HI R4, RZ, 0x18, R2 ;  /* 0x00000018ff047819 */ /* 0x000fe20000011602 */
[----:B-1----:R-:W-:Y:S02]  /*c230*/  IMAD.MOV.U32 R184, RZ, RZ, R178 ;  /* 0x000000ffffb87224 */ /* 0x002fe400078e00b2 */
[----:B------:R-:W-:Y:S02]  /*c240*/  IMAD.MOV.U32 R178, RZ, RZ, R181 ;  /* 0x000000ffffb27224 */ /* 0x000fe400078e00b5 */
[----:B------:R-:W-:Y:S02]  /*c250*/  IMAD.MOV.U32 R181, RZ, RZ, R161 ;  /* 0x000000ffffb57224 */ /* 0x000fe400078e00a1 */
[----:B------:R-:W-:Y:S02]  /*c260*/  IMAD.MOV.U32 R161, RZ, RZ, R153 ;  /* 0x000000ffffa17224 */ /* 0x000fe400078e0099 */
[----:B------:R-:W-:Y:S01]  /*c270*/  IMAD.MOV.U32 R153, RZ, RZ, R228 ;  /* 0x000000ffff997224 */ /* 0x000fe200078e00e4 */
[----:B------:R-:W-:Y:S01]  /*c280*/  PRMT R228, R94, 0x5410, R95 ;  /* 0x000054105ee47816 */ /* 0x000fe2000000005f */
[----:B------:R1:W-:Y:S01]  /*c290*/  MUFU.EX2 R13, R186 ;  /* 0x000000ba000d7308 */ /* 0x0003e20000000800 */
[----:B--2---:R-:W-:-:S02]  /*c2a0*/  @!P4 HADD2 R11, -R96.H0_H0, -RZ.H0_H0 ;  /* 0xa00000ff600bc230 */ /* 0x004fc40000000900 */
[----:B---3--:R-:W-:-:S03]  /*c2b0*/  @!P1 HADD2 R6, -R95.H0_H0, -RZ.H0_H0 ;  /* 0xa00000ff5f069230 */ /* 0x008fc60000000900 */
[----:B------:R-:W-:Y:S02]  /*c2c0*/  PRMT R185, R11, 0x7610, R185 ;  /* 0x000076100bb97816 */ /* 0x000fe400000000b9 */
[----:B------:R-:W-:Y:S02]  /*c2d0*/  PRMT R7, R6, 0x7610, R7 ;  /* 0x0000761006077816 */ /* 0x000fe40000000007 */
[----:B------:R-:W-:Y:S02]  /*c2e0*/  @!P4 PRMT R96, R185, 0x5410, RZ ;  /* 0x00005410b960c816 */ /* 0x000fe400000000ff */
[----:B------:R-:W-:Y:S02]  /*c2f0*/  @!P1 PRMT R95, R7, 0x5410, RZ ;  /* 0x00005410075f9816 */ /* 0x000fe400000000ff */
[----:B------:R2:W3:Y:S01]  /*c300*/  LDL.LU.S16 R7, [R1+0xf4] ;  /* 0x0000f40001077983 */ /* 0x0004e20000300600 */
[C---:B------:R-:W-:Y:S01]  /*c310*/  ISETP.GE.U32.AND P4, PT, R217.reuse, R4, PT ;  /* 0x00000004d900720c */ /* 0x040fe20003f86070 */
[----:B----4-:R-:W-:Y:S01]  /*c320*/  @!P6 HADD2 R5, -R94.H0_H0, -RZ.H0_H0 ;  /* 0xa00000ff5e05e230 */ /* 0x010fe20000000900 */
[----:B------:R-:W-:Y:S01]  /*c330*/  LOP3.LUT R4, R20, 0xff, RZ, 0xc0, !PT ;  /* 0x000000ff14047812 */ /* 0x000fe200078ec0ff */
[----:B-1----:R2:W4:Y:S03]  /*c340*/  LDL.LU.S16 R186, [R1+0x100] ;  /* 0x0001000001ba7983 */ /* 0x0025260000300600 */
[----:B------:R-:W-:Y:S01]  /*c350*/  ISETP.GE.U32.AND P1, PT, R217, R4, PT ;  /* 0x00000004d900720c */ /* 0x000fe20003f26070 */
[----:B------:R2:W2:Y:S01]  /*c360*/  LDL.LU.S16 R185, [R1+0xfc] ;  /* 0x0000fc0001b97983 */ /* 0x0004a20000300600 */
[----:B------:R-:W-:-:S02]  /*c370*/  PRMT R4, R5, 0x7610, R4 ;  /* 0x0000761005047816 */ /* 0x000fc40000000004 */
[----:B------:R1:W-:Y:S02]  /*c380*/  MUFU.EX2 R5, R173 ;  /* 0x000000ad00057308 */ /* 0x0003e40000000800 */
[----:B-1----:R1:W2:Y:S01]  /*c390*/  LDL.LU.S16 R173, [R1+0xf8] ;  /* 0x0000f80001ad7983 */ /* 0x0022a20000300600 */
[----:B------:R-:W-:-:S04]  /*c3a0*/  LOP3.LUT R2, R2, 0xffff, RZ, 0xc0, !PT ;  /* 0x0000ffff02027812 */ /* 0x000fc800078ec0ff */
[----:B------:R-:W-:Y:S02]  /*c3b0*/  SHF.R.U32.HI R2, RZ, 0x8, R2 ;  /* 0x00000008ff027819 */ /* 0x000fe40000011602 */
[----:B------:R-:W-:Y:S02]  /*c3c0*/  F2FP.PACK_AB R8, R8, R9 ;  /* 0x000000090808723e */ /* 0x000fe400000000ff */
[----:B------:R-:W-:Y:S02]  /*c3d0*/  LOP3.LUT R2, R2, 0xffff, RZ, 0xc0, !PT ;  /* 0x0000ffff02027812 */ /* 0x000fe400078ec0ff */
[----:B------:R-:W-:Y:S02]  /*c3e0*/  @!P6 PRMT R94, R4, 0x5410, RZ ;  /* 0x00005410045ee816 */ /* 0x000fe400000000ff */
[----:B------:R-:W-:Y:S02]  /*c3f0*/  ISETP.GE.U32.AND P6, PT, R217, R2, PT ;  /* 0x00000002d900720c */ /* 0x000fe40003fc6070 */
[----:B------:R-:W-:-:S02]  /*c400*/  PRMT R93, R8, 0x7610, R93 ;  /* 0x00007610085d7816 */ /* 0x000fc4000000005d */
[----:B------:R-:W-:Y:S02]  /*c410*/  PRMT R92, R8, 0x7632, R92 ;  /* 0x00007632085c7816 */ /* 0x000fe4000000005c */
[C---:B------:R-:W-:Y:S02]  /*c420*/  PRMT R91, R21.reuse, 0x7610, R91 ;  /* 0x00007610155b7816 */ /* 0x040fe4000000005b */
[----:B------:R-:W-:Y:S01]  /*c430*/  PRMT R90, R21, 0x7632, R90 ;  /* 0x00007632155a7816 */ /* 0x000fe2000000005a */
[----:B------:R1:W-:Y:S01]  /*c440*/  MUFU.EX2 R12, R187 ;  /* 0x000000bb000c7308 */ /* 0x0003e20000000800 */
[----:B------:R-:W-:-:S07]  /*c450*/  ISETP.GE.U32.AND P0, PT, R217, R10, PT ;  /* 0x0000000ad900720c */ /* 0x000fce0003f06070 */
[----:B------:R2:W-:Y:S01]  /*c460*/  MUFU.EX2 R4, R164 ;  /* 0x000000a400047308 */ /* 0x0005e20000000800 */
[----:B-1----:R-:W-:Y:S01]  /*c470*/  PRMT R187, R93, 0x5410, R92 ;  /* 0x000054105dbb7816 */ /* 0x002fe2000000005c */
[----:B---3--:R-:W-:-:S05]  /*c480*/  @!P2 HADD2 R7, -R93.H0_H0, -RZ.H0_H0 ;  /* 0xa00000ff5d07a230 */ /* 0x008fca0000000900 */
[----:B------:R-:W-:Y:S01]  /*c490*/  PRMT R9, R7, 0x7610, R9 ;  /* 0x0000761007097816 */ /* 0x000fe20000000009 */
[----:B----4-:R-:W-:Y:S01]  /*c4a0*/  @!P6 HADD2 R186, -R92.H0_H0, -RZ.H0_H0 ;  /* 0xa00000ff5cbae230 */ /* 0x010fe20000000900 */
[----:B------:R-:W-:Y:S01]  /*c4b0*/  SHF.R.U32.HI R7, RZ, 0x8, R22 ;  /* 0x00000008ff077819 */ /* 0x000fe20000011616 */
[----:B--2---:R-:W-:-:S03]  /*c4c0*/  @!P5 HADD2 R185, -R91.H0_H0, -RZ.H0_H0 ;  /* 0xa00000ff5bb9d230 */ /* 0x004fc60000000900 */
[----:B------:R-:W-:Y:S02]  /*c4d0*/  LOP3.LUT R7, R7, 0xffff, RZ, 0xc0, !PT ;  /* 0x0000ffff07077812 */ /* 0x000fe400078ec0ff */
[----:B------:R-:W-:Y:S02]  /*c4e0*/  PRMT R21, R186, 0x7610, R21 ;  /* 0x00007610ba157816 */ /* 0x000fe40000000015 */
[----:B------:R-:W-:Y:S02]  /*c4f0*/  @!P2 PRMT R93, R9, 0x5410, RZ ;  /* 0x00005410095da816 */ /* 0x000fe400000000ff */
[----:B------:R-:W-:Y:S02]  /*c500*/  ISETP.GE.U32.AND P2, PT, R217, R7, PT ;  /* 0x00000007d900720c */ /* 0x000fe40003f46070 */
[----:B------:R-:W-:Y:S02]  /*c510*/  PRMT R10, R185, 0x7610, R10 ;  /* 0x00007610b90a7816 */ /* 0x000fe4000000000a */
[----:B------:R1:W2:Y:S01]  /*c520*/  LDL.LU.S16 R185, [R1+0x108] ;  /* 0x0001080001b97983 */ /* 0x0002a20000300600 */
[----:B------:R-:W-:Y:S01]  /*c530*/  @!P4 HADD2 R173, -R90.H0_H0, -RZ.H0_H0 ;  /* 0xa00000ff5aadc230 */ /* 0x000fe20000000900 */
[----:B------:R-:W-:-:S04]  /*c540*/  @!P6 PRMT R92, R21, 0x5410, RZ ;  /* 0x00005410155ce816 */ /* 0x000fc800000000ff */
[----:B------:R-:W-:Y:S02]  /*c550*/  PRMT R7, R173, 0x7610, R7 ;  /* 0x00007610ad077816 */ /* 0x000fe40000000007 */
[----:B------:R1:W3:Y:S04]  /*c560*/  LDL.LU.S16 R173, [R1+0x104] ;  /* 0x0001040001ad7983 */ /* 0x0002e80000300600 */
[----:B------:R1:W4:Y:S04]  /*c570*/  LDL.LU.S16 R164, [R1+0x110] ;  /* 0x0001100001a47983 */ /* 0x0003280000300600 */
[----:B------:R1:W4:Y:S01]  /*c580*/  LDL.LU.S16 R21, [R1+0x10c] ;  /* 0x00010c0001157983 */ /* 0x0003220000300600 */
[----:B------:R-:W1:Y:S08]  /*c590*/  MUFU.EX2 R6, R169 ;  /* 0x000000a900067308 */ /* 0x000e700000000800 */
[----:B------:R1:W-:Y:S01]  /*c5a0*/  MUFU.EX2 R8, R168 ;  /* 0x000000a800087308 */ /* 0x0003e20000000800 */
[----:B------:R-:W-:-:S02]  /*c5b0*/  PRMT R88, R18, 0x7632, R88 ;  /* 0x0000763212587816 */ /* 0x000fc40000000058 */
[----:B-1----:R-:W-:Y:S02]  /*c5c0*/  PRMT R168, R91, 0x5410, R90 ;  /* 0x000054105ba87816 */ /* 0x002fe4000000005a */
[----:B------:R-:W-:Y:S01]  /*c5d0*/  @!P4 PRMT R90, R7, 0x5410, RZ ;  /* 0x00005410075ac816 */ /* 0x000fe200000000ff */
[----:B------:R-:W-:-:S04]  /*c5e0*/  FADD.FTZ R7, R6, R23 ;  /* 0x0000001706077221 */ /* 0x000fc80000010000 */
[C---:B------:R-:W-:Y:S01]  /*c5f0*/  FADD.FTZ R186, R5.reuse, R7 ;  /* 0x0000000705ba7221 */ /* 0x040fe20000010000 */
[----:B------:R-:W-:-:S04]  /*c600*/  F2FP.PACK_AB R5, R5, R6 ;  /* 0x000000060505723e */ /* 0x000fc800000000ff */
[C---:B------:R-:W-:Y:S02]  /*c610*/  PRMT R86, R5.reuse, 0x7632, R86 ;  /* 0x0000763205567816 */ /* 0x040fe40000000056 */
[----:B------:R-:W-:Y:S01]  /*c620*/  PRMT R89, R18, 0x7610, R89 ;  /* 0x0000761012597816 */ /* 0x000fe20000000059 */
[----:B------:R1:W-:Y:S01]  /*c630*/  MUFU.EX2 R6, R87 ;  /* 0x0000005700067308 */ /* 0x0003e20000000800 */
[----:B------:R1:W-:Y:S07]  /*c640*/  STL [R1+0x70], R186 ;  /* 0x000070ba01007387 */ /* 0x0003ee0000100800 */
[----:B------:R1:W-:Y:S02]  /*c650*/  MUFU.EX2 R11, R188 ;  /* 0x000000bc000b7308 */ /* 0x0003e40000000800 */
[----:B-1----:R-:W-:-:S02]  /*c660*/  PRMT R87, R5, 0x7610, R87 ;  /* 0x0000761005577816 */ /* 0x002fc40000000057 */
[----:B------:R-:W-:-:S04]  /*c670*/  PRMT R188, R89, 0x5410, R88 ;  /* 0x0000541059bc7816 */ /* 0x000fc80000000058 */
[----:B------:R-:W1:Y:S01]  /*c680*/  MUFU.EX2 R2, R165 ;  /* 0x000000a500027308 */ /* 0x000e620000000800 */
[----:B------:R-:W2:Y:S07]  /*c690*/  S2R R186, SR_CTAID.X ;  /* 0x0000000000ba7919 */ /* 0x000eae0000002500 */
[----:B------:R-:W1:Y:S01]  /*c6a0*/  MUFU.EX2 R9, R166 ;  /* 0x000000a600097308 */ /* 0x000e620000000800 */
[----:B------:R-:W-:Y:S01]  /*c6b0*/  @!P5 PRMT R91, R10, 0x5410, RZ ;  /* 0x000054100a5bd816 */ /* 0x000fe200000000ff */
[----:B------:R-:W-:-:S06]  /*c6c0*/  FADD.FTZ R5, R4, R33 ;  /* 0x0000002104057221 */ /* 0x000fcc0000010000 */
[----:B------:R-:W2:Y:S01]  /*c6d0*/  MUFU.EX2 R10, R167 ;  /* 0x000000a7000a7308 */ /* 0x000ea20000000800 */
[----:B-1----:R-:W-:Y:S02]  /*c6e0*/  F2FP.PACK_AB R56, R2, R4 ;  /* 0x000000040238723e */ /* 0x002fe400000000ff */
[----:B------:R-:W-:Y:S02]  /*c6f0*/  F2FP.PACK_AB R58, R16, R19 ;  /* 0x00000013103a723e */ /* 0x000fe400000000ff */
[----:B------:R-:W-:Y:S01]  /*c700*/  F2FP.PACK_AB R55, R8, R9 ;  /* 0x000000090837723e */ /* 0x000fe200000000ff */
[----:B--2---:R-:W-:-:S05]  /*c710*/  @!P3 HADD2 R185, -R89.H0_H0, -RZ.H0_H0 ;  /* 0xa00000ff59b9b230 */ /* 0x004fca0000000900 */
[----:B------:R-:W-:Y:S01]  /*c720*/  PRMT R169, R185, 0x7610, R169 ;  /* 0x00007610b9a97816 */ /* 0x000fe200000000a9 */
[----:B------:R-:W-:Y:S01]  /*c730*/  IMAD.MOV.U32 R185, RZ, RZ, R182 ;  /* 0x000000ffffb97224 */ /* 0x000fe200078e00b6 */
[----:B---3--:R-:W-:Y:S02]  /*c740*/  @!P2 HADD2 R173, -R88.H0_H0, -RZ.H0_H0 ;  /* 0xa00000ff58ada230 */ /* 0x008fe40000000900 */
[----:B----4-:R-:W-:-:S03]  /*c750*/  @!P0 HADD2 R21, -R86.H0_H0, -RZ.H0_H0 ;  /* 0xa00000ff56158230 */ /* 0x010fc60000000900 */
[----:B------:R-:W-:Y:S01]  /*c760*/  PRMT R7, R173, 0x7610, R7 ;  /* 0x00007610ad077816 */ /* 0x000fe20000000007 */
[----:B------:R-:W-:Y:S01]  /*c770*/  @!P1 HADD2 R164, -R87.H0_H0, -RZ.H0_H0 ;  /* 0xa00000ff57a49230 */ /* 0x000fe20000000900 */
[----:B------:R-:W-:Y:S01]  /*c780*/  PRMT R18, R21, 0x7610, R18 ;  /* 0x0000761015127816 */ /* 0x000fe20000000012 */
[----:B------:R-:W-:Y:S02]  /*c790*/  IMAD.MOV.U32 R21, RZ, RZ, R184 ;  /* 0x000000ffff157224 */ /* 0x000fe400078e00b8 */
[----:B------:R-:W-:Y:S02]  /*c7a0*/  IMAD.MOV.U32 R184, RZ, RZ, R153 ;  /* 0x000000ffffb87224 */ /* 0x000fe400078e0099 */
[----:B------:R-:W-:Y:S02]  /*c7b0*/  IMAD.MOV.U32 R153, RZ, RZ, R155 ;  /* 0x000000ffff997224 */ /* 0x000fe400078e009b */
[----:B------:R1:W2:Y:S01]  /*c7c0*/  LDL.LU.S16 R155, [R1+0x11c] ;  /* 0x00011c00019b7983 */ /* 0x0002a20000300600 */
[----:B------:R-:W-:Y:S01]  /*c7d0*/  PRMT R20, R164, 0x7610, R20 ;  /* 0x00007610a4147816 */ /* 0x000fe20000000014 */
[----:B------:R-:W-:Y:S01]  /*c7e0*/  IMAD.MOV.U32 R164, RZ, RZ, R185 ;  /* 0x000000ffffa47224 */ /* 0x000fe200078e00b9 */
[----:B------:R-:W-:Y:S01]  /*c7f0*/  @!P2 PRMT R88, R7, 0x5410, RZ ;  /* 0x000054100758a816 */ /* 0x000fe200000000ff */
[----:B------:R-:W-:Y:S01]  /*c800*/  IMAD.MOV.U32 R185, RZ, RZ, R154 ;  /* 0x000000ffffb97224 */ /* 0x000fe200078e009a */
[----:B------:R3:W4:Y:S02]  /*c810*/  MUFU.EX2 R7, R176 ;  /* 0x000000b000077308 */ /* 0x0007240000000800 */
[----:B---3--:R1:W3:Y:S04]  /*c820*/  LDL.LU.S16 R176, [R1+0x120] ;  /* 0x0001200001b07983 */ /* 0x0082e80000300600 */
[----:B------:R1:W3:Y:S01]  /*c830*/  LDL.LU.S16 R154, [R1+0x124] ;  /* 0x00012400019a7983 */ /* 0x0002e20000300600 */
[----:B------:R-:W-:-:S02]  /*c840*/  @!P3 PRMT R89, R169, 0x5410, RZ ;  /* 0x00005410a959b816 */ /* 0x000fc400000000ff */
[----:B------:R-:W-:Y:S02]  /*c850*/  PRMT R169, R87, 0x5410, R86 ;  /* 0x0000541057a97816 */ /* 0x000fe40000000056 */
[----:B------:R-:W-:Y:S02]  /*c860*/  @!P1 PRMT R87, R20, 0x5410, RZ ;  /* 0x0000541014579816 */ /* 0x000fe400000000ff */
[----:B------:R-:W1:Y:S01]  /*c870*/  S2R R20, SR_TID.X ;  /* 0x0000000000147919 */ /* 0x000e620000002100 */
[----:B------:R-:W-:Y:S01]  /*c880*/  @!P0 PRMT R86, R18, 0x5410, RZ ;  /* 0x0000541012568816 */ /* 0x000fe200000000ff */
[----:B------:R-:W-:Y:S02]  /*c890*/  FADD.FTZ R18, R2, R5 ;  /* 0x0000000502127221 */ /* 0x000fe40000010000 */
[----:B------:R-:W-:Y:S02]  /*c8a0*/  FADD.FTZ R2, R19, R32 ;  /* 0x0000002013027221 */ /* 0x000fe40000010000 */
[----:B------:R-:W-:-:S02]  /*c8b0*/  IMAD.MOV.U32 R182, RZ, RZ, R181 ;  /* 0x000000ffffb67224 */ /* 0x000fc400078e00b5 */
[----:B------:R-:W-:Y:S02]  /*c8c0*/  FADD.FTZ R4, R9, R18 ;  /* 0x0000001209047221 */ /* 0x000fe40000010000 */
[----:B------:R-:W-:Y:S01]  /*c8d0*/  FADD.FTZ R2, R16, R2 ;  /* 0x0000000210027221 */ /* 0x000fe20000010000 */
[----:B------:R-:W4:Y:S01]  /*c8e0*/  MUFU.EX2 R5, R78 ;  /* 0x0000004e00057308 */ /* 0x000f220000000800 */
[----:B------:R-:W-:Y:S02]  /*c8f0*/  FADD.FTZ R16, R8, R4 ;  /* 0x0000000408107221 */ /* 0x000fe40000010000 */
[----:B------:R-:W-:Y:S02]  /*c900*/  FADD.FTZ R2, R15, R2 ;  /* 0x000000020f027221 */ /* 0x000fe40000010000 */
[----:B------:R-:W-:Y:S01]  /*c910*/  FADD.FTZ R8, R10, R16 ;  /* 0x000000100a087221 */ /* 0x000fe20000010000 */
[----:B-1----:R-:W-:Y:S02]  /*c920*/  SHF.R.S32.HI R181, RZ, 0x1f, R20 ;  /* 0x0000001fffb57819 */ /* 0x002fe40000011414 */
[----:B------:R-:W1:Y:S02]  /*c930*/  MUFU.EX2 R4, R179 ;  /* 0x000000b300047308 */ /* 0x000e640000000800 */
[----:B------:R-:W-:Y:S01]  /*c940*/  LEA.HI R181, R181, R20, RZ, 0x5 ;  /* 0x00000014b5b57211 */ /* 0x000fe200078f28ff */
[----:B------:R-:W-:-:S03]  /*c950*/  FADD.FTZ R9, R14, R2 ;  /* 0x000000020e097221 */ /* 0x000fc60000010000 */
[----:B------:R-:W-:Y:S01]  /*c960*/  SHF.R.S32.HI R181, RZ, 0x5, R181 ;  /* 0x00000005ffb57819 */ /* 0x000fe200000114b5 */
[C---:B------:R-:W-:Y:S01]  /*c970*/  FADD.FTZ R8, R6.reuse, R8 ;  /* 0x0000000806087221 */ /* 0x040fe20000010000 */
[----:B------:R-:W1:Y:S01]  /*c980*/  MUFU.EX2 R2, R180 ;  /* 0x000000b400027308 */ /* 0x000e620000000800 */
[----:B------:R-:W-:Y:S01]  /*c990*/  F2FP.PACK_AB R60, R6, R10 ;  /* 0x0000000a063c723e */ /* 0x000fe200000000ff */
[----:B------:R-:W-:Y:S02]  /*c9a0*/  FADD.FTZ R6, R17, R9 ;  /* 0x0000000911067221 */ /* 0x000fe40000010000 */
[----:B------:R-:W-:Y:S02]  /*c9b0*/  IMAD R181, R186, 0x8, R181 ;  /* 0x00000008bab57824 */ /* 0x000fe400078e02b5 */
[----:B----4-:R-:W-:Y:S02]  /*c9c0*/  FADD.FTZ R8, R7, R8 ;  /* 0x0000000807087221 */ /* 0x010fe40000010000 */
[----:B------:R-:W-:Y:S01]  /*c9d0*/  FADD.FTZ R6, R13, R6 ;  /* 0x000000060d067221 */ /* 0x000fe20000010000 */
[----:B------:R-:W-:Y:S01]  /*c9e0*/  IADD3 R181, R181, 0x4, RZ ;  /* 0x00000004b5b57810 */ /* 0x000fe20007ffe0ff */
[C---:B------:R-:W-:Y:S01]  /*c9f0*/  FADD.FTZ R8, R5.reuse, R8 ;  /* 0x0000000805087221 */ /* 0x040fe20000010000 */
[----:B------:R-:W-:Y:S01]  /*ca00*/  F2FP.PACK_AB R54, R5, R7 ;  /* 0x000000070536723e */ /* 0x000fe200000000ff */
[----:B------:R-:W-:-:S02]  /*ca10*/  FADD.FTZ R5, R12, R6 ;  /* 0x000000060c057221 */ /* 0x000fc40000010000 */
[----:B------:R-:W-:Y:S02]  /*ca20*/  IMAD.MOV.U32 R173, RZ, RZ, R163 ;  /* 0x000000ffffad7224 */ /* 0x000fe400078e00a3 */
[----:B------:R-:W-:Y:S02]  /*ca30*/  IMAD.MOV.U32 R186, RZ, RZ, R162 ;  /* 0x000000ffffba7224 */ /* 0x000fe400078e00a2 */
[----:B-1----:R-:W-:Y:S02]  /*ca40*/  FADD.FTZ R6, R4, R8 ;  /* 0x0000000804067221 */ /* 0x002fe40000010000 */
[----:B------:R-:W-:Y:S01]  /*ca50*/  IMAD.WIDE.U32 R162, R181, -0x326172a9, RZ ;  /* 0xcd9e8d57b5a27825 */ /* 0x000fe200078e00ff */
[----:B------:R-:W-:-:S03]  /*ca60*/  F2FP.PACK_AB R23, R2, R4 ;  /* 0x000000040217723e */ /* 0x000fc600000000ff */
[----:B------:R-:W-:Y:S01]  /*ca70*/  FADD.FTZ R20, R2, R6 ;  /* 0x0000000602147221 */ /* 0x000fe20000010000 */
[----:B------:R-:W-:Y:S02]  /*ca80*/  LOP3.LUT R2, R216, R163, RZ, 0x3c, !PT ;  /* 0x000000a3d8027212 */ /* 0x000fe400078e3cff */
[----:B------:R-:W-:-:S03]  /*ca90*/  F2FP.PACK_AB R62, R13, R17 ;  /* 0x000000110d3e723e */ /* 0x000fc600000000ff */
[----:B------:R-:W-:-:S05]  /*caa0*/  IMAD.WIDE.U32 R16, R2, -0x2daee0ad, RZ ;  /* 0xd2511f5302107825 */ /* 0x000fca00078e00ff */
[----:B------:R-:W-:Y:S01]  /*cab0*/  LOP3.LUT R4, R17, R211, R170, 0x96, !PT ;  /* 0x000000d311047212 */ /* 0x000fe200078e96aa */
[----:B------:R-:W-:-:S04]  /*cac0*/  FADD.FTZ R18, R11, R5 ;  /* 0x000000050b127221 */ /* 0x000fc80000010000 */
[----:B------:R-:W-:Y:S01]  /*cad0*/  IMAD.WIDE.U32 R4, R4, -0x326172a9, RZ ;  /* 0xcd9e8d5704047825 */ /* 0x000fe200078e00ff */
[----:B------:R-:W-:-:S04]  /*cae0*/  LOP3.LUT R6, R51, R240, R162, 0x96, !PT ;  /* 0x000000f033067212 */ /* 0x000fc800078e96a2 */
[----:B------:R-:W-:Y:S01]  /*caf0*/  LOP3.LUT R8, R5, R239, R50, 0x96, !PT ;  /* 0x000000ef05087212 */ /* 0x000fe200078e9632 */
[----:B------:R-:W-:-:S04]  /*cb00*/  IMAD.WIDE.U32 R6, R6, -0x2daee0ad, RZ ;  /* 0xd2511f5306067825 */ /* 0x000fc800078e00ff */
[----:B------:R-:W-:Y:S01]  /*cb10*/  IMAD.WIDE.U32 R8, R8, -0x2daee0ad, RZ ;  /* 0xd2511f5308087825 */ /* 0x000fe200078e00ff */
[----:B------:R-:W-:Y:S02]  /*cb20*/  F2FP.PACK_AB R52, R11, R12 ;  /* 0x0000000c0b34723e */ /* 0x000fe400000000ff */
        /* <DEDUP_REMOVED lines=21> */
[----:B------:R-:W-:Y:S02]  /*cc80*/  LOP3.LUT R11, R9, R246, R10, 0x96, !PT ;  /* 0x000000f6090b7212 */ /* 0x000fe400078e960a */
[----:B------:R-:W-:Y:S02]  /*cc90*/  ISETP.GE.U32.AND P6, PT, R217, R2, PT ;  /* 0x00000002d900720c */ /* 0x000fe40003fc6070 */
[----:B------:R-:W-:-:S02]  /*cca0*/  LOP3.LUT R2, R6, 0xff, RZ, 0xc0, !PT ;  /* 0x000000ff06027812 */ /* 0x000fc400078ec0ff */
[----:B------:R-:W-:Y:S02]  /*ccb0*/  F2FP.PACK_AB R35, R14, R15 ;  /* 0x0000000f0e23723e */ /* 0x000fe400000000ff */
[----:B------:R-:W-:Y:S02]  /*ccc0*/  ISETP.GE.U32.AND P2, PT, R217, R2, PT ;  /* 0x00000002d900720c */ /* 0x000fe40003f46070 */
[--C-:B------:R-:W-:Y:S02]  /*ccd0*/  SHF.R.U32.HI R2, RZ, 0x18, R6.reuse ;  /* 0x00000018ff027819 */ /* 0x100fe40000011606 */
[----:B------:R-:W-:Y:S02]  /*cce0*/  LOP3.LUT R13, R6, 0xffff, RZ, 0xc0, !PT ;  /* 0x0000ffff060d7812 */ /* 0x000fe400078ec0ff */
[----:B------:R-:W-:Y:S01]  /*ccf0*/  SHF.R.U32.HI R14, RZ, 0x10, R6 ;  /* 0x00000010ff0e7819 */ /* 0x000fe20000011606 */
[----:B------:R-:W-:Y:S01]  /*cd00*/  IMAD.WIDE.U32 R6, R11, -0x2daee0ad, RZ ;  /* 0xd2511f530b067825 */ /* 0x000fe200078e00ff */
[----:B------:R-:W-:Y:S01]  /*cd10*/  LOP3.LUT R8, R8, 0xff, RZ, 0xc0, !PT ;  /* 0x000000ff08087812 */ /* 0x000fe200078ec0ff */
[----:B------:R-:W1:Y:S03]  /*cd20*/  MUFU.EX2 R10, R198 ;  /* 0x000000c6000a7308 */ /* 0x000e660000000800 */
[----:B------:R-:W-:-:S02]  /*cd30*/  LOP3.LUT R11, R6, 0xff, RZ, 0xc0, !PT ;  /* 0x000000ff060b7812 */ /* 0x000fc400078ec0ff */
[----:B------:R-:W-:Y:S02]  /*cd40*/  PRMT R74, R34, 0x7610, R74 ;  /* 0x00007610224a7816 */ /* 0x000fe4000000004a */
[C---:B------:R-:W-:Y:S01]  /*cd50*/  ISETP.GE.U32.AND P3, PT, R217.reuse, R11, PT ;  /* 0x0000000bd900720c */ /* 0x040fe20003f66070 */
[----:B------:R-:W4:Y:S01]  /*cd60*/  MUFU.EX2 R9, R199 ;  /* 0x000000c700097308 */ /* 0x000f220000000800 */
[----:B------:R-:W-:Y:S02]  /*cd70*/  ISETP.GE.U32.AND P5, PT, R217, R8, PT ;  /* 0x00000008d900720c */ /* 0x000fe40003fa6070 */
[----:B------:R-:W-:Y:S02]  /*cd80*/  LOP3.LUT R17, R6, 0xffff, RZ, 0xc0, !PT ;  /* 0x0000ffff06117812 */ /* 0x000fe400078ec0ff */
[--C-:B------:R-:W-:Y:S02]  /*cd90*/  SHF.R.U32.HI R15, RZ, 0x10, R6.reuse ;  /* 0x00000010ff0f7819 */ /* 0x100fe40000011606 */
[----:B------:R-:W-:Y:S01]  /*cda0*/  SHF.R.U32.HI R11, RZ, 0x18, R6 ;  /* 0x00000018ff0b7819 */ /* 0x000fe20000011606 */
[----:B------:R-:W4:Y:S01]  /*cdb0*/  MUFU.EX2 R8, R68 ;  /* 0x0000004400087308 */ /* 0x000f220000000800 */
[----:B------:R-:W-:-:S07]  /*cdc0*/  PRMT R71, R49, 0x7632, R71 ;  /* 0x0000763231477816 */ /* 0x000fce0000000047 */
[----:B------:R-:W4:Y:S01]  /*cdd0*/  MUFU.EX2 R6, R189 ;  /* 0x000000bd00067308 */ /* 0x000f220000000800 */
[----:B------:R-:W-:Y:S02]  /*cde0*/  PRMT R73, R34, 0x7632, R73 ;  /* 0x0000763222497816 */ /* 0x000fe40000000049 */
[----:B------:R-:W-:Y:S02]  /*cdf0*/  ISETP.GE.U32.AND P1, PT, R217, R2, PT ;  /* 0x00000002d900720c */ /* 0x000fe40003f26070 */
[----:B------:R-:W-:Y:S01]  /*ce00*/  LOP3.LUT R2, R7, R243, R12, 0x96, !PT ;  /* 0x000000f307027212 */ /* 0x000fe200078e960c */
[----:B-1----:R-:W-:Y:S01]  /*ce10*/  FADD.FTZ R7, R10, R18 ;  /* 0x000000120a077221 */ /* 0x002fe20000010000 */
[----:B------:R-:W-:Y:S01]  /*ce20*/  PRMT R72, R49, 0x7610, R72 ;  /* 0x0000761031487816 */ /* 0x000fe20000000048 */
[----:B------:R-:W-:Y:S02]  /*ce30*/  STL [R1+0x2ac], R181 ;  /* 0x0002acb501007387 */ /* 0x000fe40000100800 */
[----:B----4-:R-:W-:-:S02]  /*ce40*/  FADD.FTZ R12, R9, R7 ;  /* 0x00000007090c7221 */ /* 0x010fc40000010000 */
[----:B------:R-:W-:Y:S01]  /*ce50*/  FADD.FTZ R7, R8, R20 ;  /* 0x0000001408077221 */ /* 0x000fe20000010000 */
[C---:B------:R-:W-:Y:S02]  /*ce60*/  F2FP.PACK_AB R46, R6.reuse, R8 ;  /* 0x00000008062e723e */ /* 0x040fe400000000ff */
[----:B------:R1:W4:Y:S01]  /*ce70*/  LDL.LU.S16 R8, [R1+0x128] ;  /* 0x0001280001087983 */ /* 0x0003220000300600 */
[----:B------:R-:W-:Y:S01]  /*ce80*/  F2FP.PACK_AB R48, R9, R10 ;  /* 0x0000000a0930723e */ /* 0x000fe200000000ff */
[----:B------:R-:W-:Y:S01]  /*ce90*/  FADD.FTZ R9, R6, R7 ;  /* 0x0000000706097221 */ /* 0x000fe20000010000 */
[----:B--2---:R-:W-:-:S05]  /*cea0*/  @!P0 HADD2 R155, -R74.H0_H0, -RZ.H0_H0 ;  /* 0xa00000ff4a9b8230 */ /* 0x004fca0000000900 */
[----:B------:R-:W-:Y:S02]  /*ceb0*/  PRMT R180, R155, 0x7610, R180 ;  /* 0x000076109bb47816 */ /* 0x000fe400000000b4 */
[----:B------:R-:W-:Y:S02]  /*cec0*/  PRMT R155, R74, 0x5410, R73 ;  /* 0x000054104a9b7816 */ /* 0x000fe40000000049 */
[----:B------:R-:W-:Y:S02]  /*ced0*/  @!P0 PRMT R74, R180, 0x5410, RZ ;  /* 0x00005410b44a8816 */ /* 0x000fe400000000ff */
[----:B------:R-:W-:Y:S01]  /*cee0*/  ISETP.GE.U32.AND P0, PT, R217, R11, PT ;  /* 0x0000000bd900720c */ /* 0x000fe20003f06070 */
[----:B---3--:R-:W-:-:S05]  /*cef0*/  @!P6 HADD2 R154, -R71.H0_H0, -RZ.H0_H0 ;  /* 0xa00000ff479ae230 */ /* 0x008fca0000000900 */
[----:B------:R-:W-:Y:S02]  /*cf00*/  PRMT R11, R154, 0x7610, R11 ;  /* 0x000076109a0b7816 */ /* 0x000fe4000000000b */
[----:B------:R-:W-:Y:S01]  /*cf10*/  PRMT R154, R72, 0x5410, R71 ;  /* 0x00005410489a7816 */ /* 0x000fe20000000047 */
[----:B------:R-:W-:Y:S01]  /*cf20*/  @!P4 HADD2 R176, -R73.H0_H0, -RZ.H0_H0 ;  /* 0xa00000ff49b0c230 */ /* 0x000fe20000000900 */
[----:B------:R-:W-:Y:S02]  /*cf30*/  @!P6 PRMT R71, R11, 0x5410, RZ ;  /* 0x000054100b47e816 */ /* 0x000fe400000000ff */
[----:B------:R1:W2:Y:S02]  /*cf40*/  LDL.LU.S16 R11, [R1+0x12c] ;  /* 0x00012c00010b7983 */ /* 0x0002a40000300600 */
[----:B------:R-:W-:Y:S02]  /*cf50*/  PRMT R7, R176, 0x7610, R7 ;  /* 0x00007610b0077816 */ /* 0x000fe40000000007 */
[----:B------:R1:W3:Y:S01]  /*cf60*/  LDL.LU.S16 R176, [R1+0x130] ;  /* 0x0001300001b07983 */ /* 0x0002e20000300600 */
[----:B------:R-:W-:-:S04]  /*cf70*/  SHF.R.U32.HI R6, RZ, 0x8, R13 ;  /* 0x00000008ff067819 */ /* 0x000fc8000001160d */
[----:B------:R-:W-:Y:S02]  /*cf80*/  LOP3.LUT R6, R6, 0xffff, RZ, 0xc0, !PT ;  /* 0x0000ffff06067812 */ /* 0x000fe400078ec0ff */
[----:B------:R-:W-:Y:S02]  /*cf90*/  @!P4 PRMT R73, R7, 0x5410, RZ ;  /* 0x000054100749c816 */ /* 0x000fe400000000ff */
[----:B------:R-:W-:Y:S02]  /*cfa0*/  ISETP.GE.U32.AND P4, PT, R217, R6, PT ;  /* 0x00000006d900720c */ /* 0x000fe40003f86070 */
[----:B------:R-:W-:Y:S01]  /*cfb0*/  PRMT R69, R70, 0x7632, R69 ;  /* 0x0000763246457816 */ /* 0x000fe20000000045 */
[----:B----4-:R-:W-:-:S05]  /*cfc0*/  @!P5 HADD2 R8, -R72.H0_H0, -RZ.H0_H0 ;  /* 0xa00000ff4808d230 */ /* 0x010fca0000000900 */
[----:B------:R-:W-:-:S04]  /*cfd0*/  PRMT R165, R8, 0x7610, R165 ;  /* 0x0000761008a57816 */ /* 0x000fc800000000a5 */
[----:B------:R-:W-:Y:S01]  /*cfe0*/  @!P5 PRMT R72, R165, 0x5410, RZ ;  /* 0x00005410a548d816 */ /* 0x000fe200000000ff */
[----:B------:R-:W-:Y:S02]  /*cff0*/  IMAD.MOV.U32 R165, RZ, RZ, R184 ;  /* 0x000000ffffa57224 */ /* 0x000fe400078e00b8 */
[----:B------:R-:W-:Y:S01]  /*d000*/  IMAD.MOV.U32 R184, RZ, RZ, R153 ;  /* 0x000000ffffb87224 */ /* 0x000fe200078e0099 */
[----:B------:R-:W-:Y:S01]  /*d010*/  PRMT R153, R70, 0x5410, R69 ;  /* 0x0000541046997816 */ /* 0x000fe20000000045 */
[----:B--2---:R-:W-:Y:S02]  /*d020*/  @!P2 HADD2 R11, -R70.H0_H0, -RZ.H0_H0 ;  /* 0xa00000ff460ba230 */ /* 0x004fe40000000900 */
[----:B---3--:R-:W-:-:S03]  /*d030*/  @!P4 HADD2 R176, -R69.H0_H0, -RZ.H0_H0 ;  /* 0xa00000ff45b0c230 */ /* 0x008fc60000000900 */
[----:B------:R-:W-:-:S04]  /*d040*/  PRMT R152, R11, 0x7610, R152 ;  /* 0x000076100b987816 */ /* 0x000fc80000000098 */
[----:B------:R-:W-:Y:S02]  /*d050*/  @!P2 PRMT R70, R152, 0x5410, RZ ;  /* 0x000054109846a816 */ /* 0x000fe400000000ff */
[----:B------:R1:W2:Y:S01]  /*d060*/  LDL.LU.S16 R152, [R1+0x134] ;  /* 0x0001340001987983 */ /* 0x0002a20000300600 */
[----:B------:R-:W-:-:S04]  /*d070*/  PRMT R20, R176, 0x7610, R20 ;  /* 0x00007610b0147816 */ /* 0x000fc80000000014 */
[----:B------:R-:W-:Y:S02]  /*d080*/  @!P4 PRMT R69, R20, 0x5410, RZ ;  /* 0x000054101445c816 */ /* 0x000fe400000000ff */
[----:B------:R1:W3:Y:S01]  /*d090*/  LDL.LU.S16 R20, [R1+0x138] ;  /* 0x0001380001147983 */ /* 0x0002e20000300600 */
[----:B------:R-:W-:Y:S01]  /*d0a0*/  LOP3.LUT R6, R14, 0xff, RZ, 0xc0, !PT ;  /* 0x000000ff0e067812 */ /* 0x000fe200078ec0ff */
[----:B------:R-:W4:Y:S03]  /*d0b0*/  MUFU.EX2 R7, R223 ;  /* 0x000000df00077308 */ /* 0x000f260000000800 */
[----:B------:R-:W-:Y:S02]  /*d0c0*/  ISETP.GE.U32.AND P6, PT, R217, R6, PT ;  /* 0x00000006d900720c */ /* 0x000fe40003fc6070 */
[----:B------:R-:W-:-:S03]  /*d0d0*/  SHF.R.U32.HI R8, RZ, 0x10, R2 ;  /* 0x00000010ff087819 */ /* 0x000fc60000011602 */
[----:B------:R-:W1:Y:S01]  /*d0e0*/  MUFU.EX2 R6, R237 ;  /* 0x000000ed00067308 */ /* 0x000e620000000800 */
[----:B------:R-:W-:-:S04]  /*d0f0*/  LOP3.LUT R8, R8, 0xff, RZ, 0xc0, !PT ;  /* 0x000000ff08087812 */ /* 0x000fc800078ec0ff */
[----:B------:R-:W-:Y:S01]  /*d100*/  ISETP.GE.U32.AND P5, PT, R217, R8, PT ;  /* 0x00000008d900720c */ /* 0x000fe20003fa6070 */
[----:B----4-:R-:W-:Y:S01]  /*d110*/  FADD.FTZ R8, R7, R12 ;  /* 0x0000000c07087221 */ /* 0x010fe20000010000 */
[----:B------:R-:W-:-:S03]  /*d120*/  PRMT R68, R63, 0x7632, R68 ;  /* 0x000076323f447816 */ /* 0x000fc60000000044 */
[C---:B-1----:R-:W-:Y:S01]  /*d130*/  FADD.FTZ R11, R6.reuse, R8 ;  /* 0x00000008060b7221 */ /* 0x042fe20000010000 */
[----:B------:R-:W-:Y:S02]  /*d140*/  F2FP.PACK_AB R44, R6, R7 ;  /* 0x00000007062c723e */ /* 0x000fe400000000ff */
[----:B------:R-:W-:-:S04]  /*d150*/  LOP3.LUT R6, R2, 0xff, RZ, 0xc0, !PT ;  /* 0x000000ff02067812 */ /* 0x000fc800078ec0ff */
[----:B------:R-:W-:Y:S02]  /*d160*/  ISETP.GE.U32.AND P2, PT, R217, R6, PT ;  /* 0x00000006d900720c */ /* 0x000fe40003f46070 */
[----:B------:R-:W-:Y:S01]  /*d170*/  SHF.R.U32.HI R6, RZ, 0x18, R2 ;  /* 0x00000018ff067819 */ /* 0x000fe20000011602 */
[----:B------:R-:W-:-:S03]  /*d180*/  IMAD.MOV.U32 R176, RZ, RZ, R173 ;  /* 0x000000ffffb07224 */ /* 0x000fc600078e00ad */
[----:B------:R-:W-:Y:S02]  /*d190*/  ISETP.GE.U32.AND P4, PT, R217, R6, PT ;  /* 0x00000006d900720c */ /* 0x000fe40003f86070 */
[----:B------:R-:W-:Y:S01]  /*d1a0*/  LOP3.LUT R6, R15, 0xff, RZ, 0xc0, !PT ;  /* 0x000000ff0f067812 */ /* 0x000fe200078ec0ff */
[----:B------:R-:W-:Y:S02]  /*d1b0*/  IMAD.MOV.U32 R173, RZ, RZ, R158 ;  /* 0x000000ffffad7224 */ /* 0x000fe400078e009e */
[----:B------:R1:W4:Y:S01]  /*d1c0*/  LDL.LU.S16 R158, [R1+0x13c] ;  /* 0x00013c00019e7983 */ /* 0x0003220000300600 */
[----:B--2---:R-:W-:-:S05]  /*d1d0*/  @!P1 HADD2 R152, -R68.H0_H0, -RZ.H0_H0 ;  /* 0xa00000ff44989230 */ /* 0x004fca0000000900 */
[----:B------:R-:W-:Y:S01]  /*d1e0*/  PRMT R167, R152, 0x7610, R167 ;  /* 0x0000761098a77816 */ /* 0x000fe200000000a7 */
[----:B---3--:R-:W-:Y:S01]  /*d1f0*/  @!P6 HADD2 R20, -R63.H0_H0, -RZ.H0_H0 ;  /* 0xa00000ff3f14e230 */ /* 0x008fe20000000900 */
[----:B------:R-:W-:Y:S02]  /*d200*/  PRMT R152, R63, 0x5410, R68 ;  /* 0x000054103f987816 */ /* 0x000fe40000000044 */
[----:B------:R-:W-:Y:S01]  /*d210*/  @!P1 PRMT R68, R167, 0x5410, RZ ;  /* 0x00005410a7449816 */ /* 0x000fe200000000ff */
[----:B------:R-:W-:Y:S01]  /*d220*/  IMAD.MOV.U32 R167, RZ, RZ, R160 ;  /* 0x000000ffffa77224 */ /* 0x000fe200078e00a0 */
[----:B------:R-:W-:Y:S01]  /*d230*/  ISETP.GE.U32.AND P1, PT, R217, R6, PT ;  /* 0x00000006d900720c */ /* 0x000fe20003f26070 */
[----:B------:R1:W2:Y:S01]  /*d240*/  LDL.LU.S16 R160, [R1+0x140] ;  /* 0x0001400001a07983 */ /* 0x0002a20000300600 */
[----:B------:R-:W-:-:S03]  /*d250*/  PRMT R6, R20, 0x7610, R6 ;  /* 0x0000761014067816 */ /* 0x000fc60000000006 */
[----:B------:R1:W3:Y:S04]  /*d260*/  LDL.LU.S16 R20, [R1+0x144] ;  /* 0x0001440001147983 */ /* 0x0002e80000300600 */
[----:B------:R1:W3:Y:S01]  /*d270*/  LDL.LU.S16 R15, [R1+0x148] ;  /* 0x00014800010f7983 */ /* 0x0002e20000300600 */
[----:B------:R-:W-:-:S04]  /*d280*/  LOP3.LUT R2, R2, 0xffff, RZ, 0xc0, !PT ;  /* 0x0000ffff02027812 */ /* 0x000fc800078ec0ff */
[----:B------:R-:W-:-:S04]  /*d290*/  SHF.R.U32.HI R2, RZ, 0x8, R2 ;  /* 0x00000008ff027819 */ /* 0x000fc80000011602 */
[----:B------:R-:W-:Y:S02]  /*d2a0*/  LOP3.LUT R2, R2, 0xffff, RZ, 0xc0, !PT ;  /* 0x0000ffff02027812 */ /* 0x000fe400078ec0ff */
[----:B------:R-:W-:Y:S02]  /*d2b0*/  @!P6 PRMT R63, R6, 0x5410, RZ ;  /* 0x00005410063fe816 */ /* 0x000fe400000000ff */
[----:B------:R-:W-:Y:S02]  /*d2c0*/  ISETP.GE.U32.AND P6, PT, R217, R2, PT ;  /* 0x00000002d900720c */ /* 0x000fe40003fc6070 */
[C---:B------:R-:W-:Y:S02]  /*d2d0*/  PRMT R85, R40.reuse, 0x7610, R85 ;  /* 0x0000761028557816 */ /* 0x040fe40000000055 */
[----:B------:R-:W-:Y:S02]  /*d2e0*/  PRMT R84, R40, 0x7632, R84 ;  /* 0x0000763228547816 */ /* 0x000fe40000000054 */
[----:B------:R-:W-:Y:S01]  /*d2f0*/  PRMT R82, R83, 0x7632, R82 ;  /* 0x0000763253527816 */ /* 0x000fe20000000052 */
[----:B------:R-:W-:Y:S01]  /*d300*/  IMAD.MOV.U32 R180, RZ, RZ, R167 ;  /* 0x000000ffffb47224 */ /* 0x000fe200078e00a7 */
[----:B----4-:R-:W-:-:S05]  /*d310*/  @!P2 HADD2 R158, -R85.H0_H0, -RZ.H0_H0 ;  /* 0xa00000ff559ea230 */ /* 0x010fca0000000900 */
[----:B------:R-:W-:Y:S02]  /*d320*/  PRMT R179, R158, 0x7610, R179 ;  /* 0x000076109eb37816 */ /* 0x000fe400000000b3 */
[----:B------:R-:W-:Y:S02]  /*d330*/  PRMT R158, R85, 0x5410, R84 ;  /* 0x00005410559e7816 */ /* 0x000fe40000000054 */
[----:B------:R-:W-:Y:S01]  /*d340*/  @!P2 PRMT R85, R179, 0x5410, RZ ;  /* 0x00005410b355a816 */ /* 0x000fe200000000ff */
[----:B------:R-:W-:Y:S02]  /*d350*/  IMAD.MOV.U32 R179, RZ, RZ, R176 ;  /* 0x000000ffffb37224 */ /* 0x000fe400078e00b0 */
[----:B------:R-:W-:Y:S02]  /*d360*/  IMAD.MOV.U32 R176, RZ, RZ, R164 ;  /* 0x000000ffffb07224 */ /* 0x000fe400078e00a4 */
[----:B------:R-:W-:Y:S02]  /*d370*/  IMAD.MOV.U32 R167, RZ, RZ, R178 ;  /* 0x000000ffffa77224 */ /* 0x000fe400078e00b2 */
[----:B------:R-:W-:-:S02]  /*d380*/  IMAD.MOV.U32 R178, RZ, RZ, R161 ;  /* 0x000000ffffb27224 */ /* 0x000fc400078e00a1 */
[----:B------:R-:W-:Y:S02]  /*d390*/  IMAD.MOV.U32 R164, RZ, RZ, R157 ;  /* 0x000000ffffa47224 */ /* 0x000fe400078e009d */
[----:B------:R-:W-:Y:S01]  /*d3a0*/  IMAD.MOV.U32 R161, RZ, RZ, R156 ;  /* 0x000000ffffa17224 */ /* 0x000fe200078e009c */
[----:B--2---:R-:W-:Y:S02]  /*d3b0*/  @!P6 HADD2 R160, -R84.H0_H0, -RZ.H0_H0 ;  /* 0xa00000ff54a0e230 */ /* 0x004fe40000000900 */
[----:B---3--:R-:W-:-:S03]  /*d3c0*/  @!P5 HADD2 R15, -R83.H0_H0, -RZ.H0_H0 ;  /* 0xa00000ff530fd230 */ /* 0x008fc60000000900 */
[----:B------:R-:W-:Y:S02]  /*d3d0*/  PRMT R8, R160, 0x7610, R8 ;  /* 0x00007610a0087816 */ /* 0x000fe40000000008 */
[----:B------:R-:W-:Y:S01]  /*d3e0*/  PRMT R7, R15, 0x7610, R7 ;  /* 0x000076100f077816 */ /* 0x000fe20000000007 */
[----:B------:R-:W-:Y:S01]  /*d3f0*/  @!P4 HADD2 R20, -R82.H0_H0, -RZ.H0_H0 ;  /* 0xa00000ff5214c230 */ /* 0x000fe20000000900 */
[----:B------:R-:W-:Y:S02]  /*d400*/  PRMT R160, R83, 0x5410, R82 ;  /* 0x0000541053a07816 */ /* 0x000fe40000000052 */
[----:B------:R-:W-:Y:S02]  /*d410*/  @!P5 PRMT R83, R7, 0x5410, RZ ;  /* 0x000054100753d816 */ /* 0x000fe400000000ff */
[----:B------:R2:W-:Y:S01]  /*d420*/  MUFU.EX2 R7, R231 ;  /* 0x000000e700077308 */ /* 0x0005e20000000800 */
[----:B------:R-:W-:Y:S01]  /*d430*/  PRMT R10, R20, 0x7610, R10 ;  /* 0x00007610140a7816 */ /* 0x000fe2000000000a */
[----:B--2---:R1:W5:Y:S04]  /*d440*/  LDL.LU R231, [R1+0x378] ;  /* 0x0003780001e77983 */ /* 0x0043680000300800 */
[----:B------:R1:W2:Y:S04]  /*d450*/  LDL.LU.S16 R157, [R1+0x154] ;  /* 0x00015400019d7983 */ /* 0x0002a80000300600 */
[----:B------:R1:W3:Y:S04]  /*d460*/  LDL.LU.S16 R156, [R1+0x150] ;  /* 0x00015000019c7983 */ /* 0x0002e80000300600 */
[----:B------:R1:W4:Y:S04]  /*d470*/  LDL.LU.S16 R20, [R1+0x15c] ;  /* 0x00015c0001147983 */ /* 0x0003280000300600 */
[----:B------:R1:W3:Y:S01]  /*d480*/  LDL.LU.S16 R15, [R1+0x158] ;  /* 0x00015800010f7983 */ /* 0x0002e20000300600 */
[----:B------:R-:W-:Y:S01]  /*d490*/  SHF.R.U32.HI R2, RZ, 0x8, R17 ;  /* 0x00000008ff027819 */ /* 0x000fe20000011611 */
[----:B------:R-:W1:Y:S03]  /*d4a0*/  MUFU.EX2 R6, R190 ;  /* 0x000000be00067308 */ /* 0x000e660000000800 */
[----:B------:R-:W-:-:S04]  /*d4b0*/  LOP3.LUT R2, R2, 0xffff, RZ, 0xc0, !PT ;  /* 0x0000ffff02027812 */ /* 0x000fc800078ec0ff */
[----:B------:R-:W-:Y:S02]  /*d4c0*/  ISETP.GE.U32.AND P2, PT, R217, R2, PT ;  /* 0x00000002d900720c */ /* 0x000fe40003f46070 */
[----:B------:R-:W1:Y:S01]  /*d4d0*/  MUFU.EX2 R2, R191 ;  /* 0x000000bf00027308 */ /* 0x000e620000000800 */
[----:B------:R-:W-:Y:S02]  /*d4e0*/  @!P6 PRMT R84, R8, 0x5410, RZ ;  /* 0x000054100854e816 */ /* 0x000fe400000000ff */
[----:B------:R-:W-:Y:S01]  /*d4f0*/  PRMT R80, R81, 0x7632, R80 ;  /* 0x0000763251507816 */ /* 0x000fe20000000050 */
[----:B-1----:R-:W-:-:S04]  /*d500*/  FADD.FTZ R9, R6, R9 ;  /* 0x0000000906097221 */ /* 0x002fc80000010000 */
[----:B------:R-:W1:Y:S01]  /*d510*/  MUFU.EX2 R8, R251 ;  /* 0x000000fb00087308 */ /* 0x000e620000000800 */
[----:B------:R-:W-:Y:S01]  /*d520*/  @!P4 PRMT R82, R10, 0x5410, RZ ;  /* 0x000054100a52c816 */ /* 0x000fe200000000ff */
[C---:B------:R-:W-:Y:S01]  /*d530*/  FADD.FTZ R10, R2.reuse, R9 ;  /* 0x00000009020a7221 */ /* 0x040fe20000010000 */
[----:B------:R-:W-:-:S05]  /*d540*/  F2FP.PACK_AB R42, R2, R6 ;  /* 0x00000006022a723e */ /* 0x000fca00000000ff */
[----:B------:R-:W1:Y:S08]  /*d550*/  MUFU.EX2 R6, R193 ;  /* 0x000000c100067308 */ /* 0x000e700000000800 */
[----:B------:R-:W1:Y:S01]  /*d560*/  MUFU.EX2 R2, R194 ;  /* 0x000000c200027308 */ /* 0x000e620000000800 */
[----:B------:R-:W-:Y:S02]  /*d570*/  LOP3.LUT R18, R31, R240, R162, 0x96, !PT ;  /* 0x000000f01f127212 */ /* 0x000fe400078e96a2 */
[----:B------:R-:W-:-:S02]  /*d580*/  LOP3.LUT R19, R5, R239, R30, 0x96, !PT ;  /* 0x000000ef05137212 */ /* 0x000fc400078e961e */
[----:B------:R-:W-:Y:S01]  /*d590*/  PRMT R78, R79, 0x7632, R78 ;  /* 0x000076324f4e7816 */ /* 0x000fe2000000004e */
[----:B------:R-:W-:Y:S01]  /*d5a0*/  IMAD.MOV.U32 R198, RZ, RZ, R21 ;  /* 0x000000ffffc67224 */ /* 0x000fe200078e0015 */
[----:B-1----:R-:W-:Y:S01]  /*d5b0*/  F2FP.PACK_AB R32, R7, R8 ;  /* 0x000000080720723e */ /* 0x002fe200000000ff */
[----:B------:R-:W-:Y:S01]  /*d5c0*/  FADD.FTZ R10, R6, R10 ;  /* 0x0000000a060a7221 */ /* 0x000fe20000010000 */
[----:B------:R-:W-:Y:S01]  /*d5d0*/  F2FP.PACK_AB R30, R2, R6 ;  /* 0x00000006021e723e */ /* 0x000fe200000000ff */
[----:B--2---:R-:W-:-:S05]  /*d5e0*/  @!P3 HADD2 R157, -R79.H0_H0, -RZ.H0_H0 ;  /* 0xa00000ff4f9db230 */ /* 0x004fca0000000900 */
[----:B------:R-:W-:Y:S01]  /*d5f0*/  PRMT R14, R157, 0x7610, R14 ;  /* 0x000076109d0e7816 */ /* 0x000fe2000000000e */
[----:B---3--:R-:W-:Y:S01]  /*d600*/  @!P0 HADD2 R15, -R80.H0_H0, -RZ.H0_H0 ;  /* 0xa00000ff500f8230 */ /* 0x008fe20000000900 */
[----:B------:R-:W-:-:S04]  /*d610*/  PRMT R157, R81, 0x5410, R80 ;  /* 0x00005410519d7816 */ /* 0x000fc80000000050 */
[----:B------:R-:W-:Y:S01]  /*d620*/  PRMT R9, R15, 0x7610, R9 ;  /* 0x000076100f097816 */ /* 0x000fe20000000009 */
[----:B----4-:R-:W-:-:S03]  /*d630*/  @!P1 HADD2 R20, -R81.H0_H0, -RZ.H0_H0 ;  /* 0xa00000ff51149230 */ /* 0x010fc60000000900 */
[----:B------:R-:W-:Y:S01]  /*d640*/  @!P0 PRMT R80, R9, 0x5410, RZ ;  /* 0x0000541009508816 */ /* 0x000fe200000000ff */
[----:B------:R-:W-:Y:S01]  /*d650*/  FADD.FTZ R9, R8, R11 ;  /* 0x0000000b08097221 */ /* 0x000fe20000010000 */
[----:B------:R-:W-:Y:S01]  /*d660*/  @!P2 HADD2 R156, -R78.H0_H0, -RZ.H0_H0 ;  /* 0xa00000ff4e9ca230 */ /* 0x000fe20000000900 */
[----:B------:R-:W-:Y:S02]  /*d670*/  PRMT R12, R20, 0x7610, R12 ;  /* 0x00007610140c7816 */ /* 0x000fe4000000000c */
[----:B------:R-:W-:Y:S02]  /*d680*/  FADD.FTZ R21, R7, R9 ;  /* 0x0000000907157221 */ /* 0x000fe40000010000 */
[----:B------:R-:W-:-:S04]  /*d690*/  IMAD.WIDE.U32 R6, R18, -0x2daee0ad, RZ ;  /* 0xd2511f5312067825 */ /* 0x000fc800078e00ff */
[----:B------:R-:W-:Y:S01]  /*d6a0*/  IMAD.WIDE.U32 R8, R19, -0x2daee0ad, RZ ;  /* 0xd2511f5313087825 */ /* 0x000fe200078e00ff */
[----:B------:R-:W-:Y:S02]  /*d6b0*/  @!P1 PRMT R81, R12, 0x5410, RZ ;  /* 0x000054100c519816 */ /* 0x000fe400000000ff */
[----:B------:R-:W-:Y:S01]  /*d6c0*/  PRMT R13, R156, 0x7610, R13 ;  /* 0x000076109c0d7816 */ /* 0x000fe2000000000d */
[----:B------:R-:W-:Y:S01]  /*d6d0*/  FADD.FTZ R20, R2, R10 ;  /* 0x0000000a02147221 */ /* 0x000fe20000010000 */
[----:B------:R-:W-:Y:S02]  /*d6e0*/  LOP3.LUT R12, R7, R242, R16, 0x96, !PT ;  /* 0x000000f2070c7212 */ /* 0x000fe400078e9610 */
[----:B------:R-:W-:Y:S02]  /*d6f0*/  LOP3.LUT R10, R9, R245, R6, 0x96, !PT ;  /* 0x000000f5090a7212 */ /* 0x000fe400078e9606 */
[----:B------:R-:W-:Y:S02]  /*d700*/  PRMT R156, R79, 0x5410, R78 ;  /* 0x000054104f9c7816 */ /* 0x000fe4000000004e */
        /* <DEDUP_REMOVED lines=12> */
[----:B------:R-:W-:Y:S02]  /*d7d0*/  LOP3.LUT R8, R2, 0xff, RZ, 0xc0, !PT ;  /* 0x000000ff02087812 */ /* 0x000fe400078ec0ff */
[----:B------:R-:W-:Y:S02]  /*d7e0*/  @!P3 PRMT R79, R14, 0x5410, RZ ;  /* 0x000054100e4fb816 */ /* 0x000fe400000000ff */
        /* <DEDUP_REMOVED lines=10> */
[C---:B------:R-:W-:Y:S02]  /*d890*/  ISETP.GE.U32.AND P5, PT, R217.reuse, R8, PT ;  /* 0x00000008d900720c */ /* 0x040fe40003fa6070 */
[C---:B------:R-:W-:Y:S02]  /*d8a0*/  ISETP.GE.U32.AND P2, PT, R217.reuse, R2, PT ;  /* 0x00000002d900720c */ /* 0x040fe40003f46070 */
[--C-:B------:R-:W-:Y:S02]  /*d8b0*/  SHF.R.U32.HI R2, RZ, 0x18, R6.reuse ;  /* 0x00000018ff027819 */ /* 0x100fe40000011606 */
[----:B------:R-:W-:Y:S02]  /*d8c0*/  SHF.R.U32.HI R8, RZ, 0x10, R6 ;  /* 0x00000010ff087819 */ /* 0x000fe40000011606 */
[----:B------:R-:W-:Y:S02]  /*d8d0*/  ISETP.GE.U32.AND P6, PT, R217, R2, PT ;  /* 0x00000002d900720c */ /* 0x000fe40003fc6070 */
[----:B------:R-:W-:-:S02]  /*d8e0*/  LOP3.LUT R2, R8, 0xff, RZ, 0xc0, !PT ;  /* 0x000000ff08027812 */ /* 0x000fc400078ec0ff */
[----:B------:R1:W-:Y:S02]  /*d8f0*/  MUFU.EX2 R8, R180 ;  /* 0x000000b400087308 */ /* 0x0003e40000000800 */
[----:B-1----:R-:W-:Y:S02]  /*d900*/  IMAD.MOV.U32 R180, RZ, RZ, R179 ;  /* 0x000000ffffb47224 */ /* 0x002fe400078e00b3 */
[----:B------:R-:W-:Y:S02]  /*d910*/  IMAD.MOV.U32 R179, RZ, RZ, R165 ;  /* 0x000000ffffb37224 */ /* 0x000fe400078e00a5 */
[----:B------:R1:W2:Y:S01]  /*d920*/  LDL.LU.S16 R165, [R1+0x168] ;  /* 0x0001680001a57983 */ /* 0x0002a20000300600 */
[----:B------:R-:W-:Y:S02]  /*d930*/  LOP3.LUT R11, R9, R246, R10, 0x96, !PT ;  /* 0x000000f6090b7212 */ /* 0x000fe400078e960a */
[----:B------:R-:W3:Y:S01]  /*d940*/  MUFU.EX2 R10, R198 ;  /* 0x000000c6000a7308 */ /* 0x000ee20000000800 */
[----:B------:R-:W-:-:S02]  /*d950*/  LOP3.LUT R14, R6, 0xffff, RZ, 0xc0, !PT ;  /* 0x0000ffff060e7812 */ /* 0x000fc400078ec0ff */
[----:B------:R-:W-:Y:S01]  /*d960*/  IMAD.WIDE.U32 R6, R11, -0x2daee0ad, RZ ;  /* 0xd2511f530b067825 */ /* 0x000fe200078e00ff */
[----:B------:R-:W-:-:S04]  /*d970*/  ISETP.GE.U32.AND P1, PT, R217, R2, PT ;  /* 0x00000002d900720c */ /* 0x000fc80003f26070 */
[----:B------:R-:W-:Y:S02]  /*d980*/  LOP3.LUT R2, R7, R243, R12, 0x96, !PT ;  /* 0x000000f307027212 */ /* 0x000fe400078e960c */
[----:B------:R-:W-:Y:S01]  /*d990*/  LOP3.LUT R17, R6, 0xffff, RZ, 0xc0, !PT ;  /* 0x0000ffff06117812 */ /* 0x000fe200078ec0ff */
[----:B---3--:R-:W-:Y:S01]  /*d9a0*/  FADD.FTZ R7, R10, R21 ;  /* 0x000000150a077221 */ /* 0x008fe20000010000 */
[----:B------:R1:W3:Y:S01]  /*d9b0*/  LDL.LU.S16 R198, [R1+0x16c] ;  /* 0x00016c0001c67983 */ /* 0x0002e20000300600 */
[C---:B------:R-:W-:Y:S02]  /*d9c0*/  F2FP.PACK_AB R21, R8.reuse, R10 ;  /* 0x0000000a0815723e */ /* 0x040fe400000000ff */
[----:B------:R-:W-:Y:S01]  /*d9d0*/  FADD.FTZ R13, R8, R7 ;  /* 0x00000007080d7221 */ /* 0x000fe20000010000 */
[----:B------:R-:W-:Y:S01]  /*d9e0*/  PRMT R66, R67, 0x7632, R66 ;  /* 0x0000763243427816 */ /* 0x000fe20000000042 */
[----:B------:R1:W4:Y:S01]  /*d9f0*/  LDL.LU.S16 R193, [R1+0x170] ;  /* 0x0001700001c17983 */ /* 0x0003220000300600 */
[----:B--2---:R-:W-:-:S05]  /*da00*/  @!P3 HADD2 R165, -R67.H0_H0, -RZ.H0_H0 ;  /* 0xa00000ff43a5b230 */ /* 0x004fca0000000900 */
[----:B------:R-:W-:Y:S02]  /*da10*/  PRMT R8, R165, 0x7610, R8 ;  /* 0x00007610a5087816 */ /* 0x000fe40000000008 */
[----:B------:R-:W-:Y:S02]  /*da20*/  PRMT R165, R67, 0x5410, R66 ;  /* 0x0000541043a57816 */ /* 0x000fe40000000042 */
[----:B------:R-:W-:Y:S02]  /*da30*/  @!P3 PRMT R67, R8, 0x5410, RZ ;  /* 0x000054100843b816 */ /* 0x000fe400000000ff */
[----:B------:R1:W2:Y:S01]  /*da40*/  LDL.LU.S16 R8, [R1+0x178] ;  /* 0x0001780001087983 */ /* 0x0002a20000300600 */
[----:B------:R-:W4:Y:S01]  /*da50*/  MUFU.EX2 R9, R220 ;  /* 0x000000dc00097308 */ /* 0x000f220000000800 */
[----:B------:R-:W-:Y:S02]  /*da60*/  LOP3.LUT R11, R6, 0xff, RZ, 0xc0, !PT ;  /* 0x000000ff060b7812 */ /* 0x000fe400078ec0ff */
[----:B------:R-:W-:-:S02]  /*da70*/  SHF.R.U32.HI R15, RZ, 0x10, R6 ;  /* 0x00000010ff0f7819 */ /* 0x000fc40000011606 */
[----:B------:R-:W-:-:S03]  /*da80*/  SHF.R.U32.HI R12, RZ, 0x18, R6 ;  /* 0x00000018ff0c7819 */ /* 0x000fc60000011606 */
[----:B------:R-:W1:Y:S01]  /*da90*/  MUFU.EX2 R6, R221 ;  /* 0x000000dd00067308 */ /* 0x000e620000000800 */
[----:B------:R-:W-:Y:S01]  /*daa0*/  PRMT R65, R64, 0x7632, R65 ;  /* 0x0000763240417816 */ /* 0x000fe20000000041 */
[----:B---3--:R-:W-:Y:S01]  /*dab0*/  @!P4 HADD2 R198, -R66.H0_H0, -RZ.H0_H0 ;  /* 0xa00000ff42c6c230 */ /* 0x008fe20000000900 */
[----:B----4-:R-:W-:-:S03]  /*dac0*/  FADD.FTZ R7, R9, R20 ;  /* 0x0000001409077221 */ /* 0x010fc60000010000 */
[----:B------:R-:W-:Y:S01]  /*dad0*/  @!P0 HADD2 R193, -R65.H0_H0, -RZ.H0_H0 ;  /* 0xa00000ff41c18230 */ /* 0x000fe20000000900 */
[----:B------:R-:W-:Y:S01]  /*dae0*/  ISETP.GE.U32.AND P3, PT, R217, R11, PT ;  /* 0x0000000bd900720c */ /* 0x000fe20003f66070 */
[--C-:B-1----:R-:W-:Y:S01]  /*daf0*/  FADD.FTZ R10, R6, R7.reuse ;  /* 0x00000007060a7221 */ /* 0x102fe20000010000 */
[----:B------:R-:W-:Y:S02]  /*db00*/  PRMT R7, R198, 0x7610, R7 ;  /* 0x00007610c6077816 */ /* 0x000fe40000000007 */
[----:B------:R-:W-:Y:S02]  /*db10*/  PRMT R11, R193, 0x7610, R11 ;  /* 0x00007610c10b7816 */ /* 0x000fe4000000000b */
[----:B------:R-:W-:Y:S02]  /*db20*/  @!P4 PRMT R66, R7, 0x5410, RZ ;  /* 0x000054100742c816 */ /* 0x000fe400000000ff */
[----:B------:R1:W3:Y:S02]  /*db30*/  MUFU.EX2 R7, R176 ;  /* 0x000000b000077308 */ /* 0x0002e40000000800 */
[----:B-1----:R-:W-:Y:S01]  /*db40*/  IMAD.MOV.U32 R176, RZ, RZ, R164 ;  /* 0x000000ffffb07224 */ /* 0x002fe200078e00a4 */
[----:B------:R-:W-:-:S02]  /*db50*/  PRMT R164, R64, 0x5410, R65 ;  /* 0x0000541040a47816 */ /* 0x000fc40000000041 */
[----:B------:R-:W-:Y:S02]  /*db60*/  @!P0 PRMT R65, R11, 0x5410, RZ ;  /* 0x000054100b418816 */ /* 0x000fe400000000ff */
[----:B------:R1:W4:Y:S04]  /*db70*/  LDL.LU.S16 R11, [R1+0x17c] ;  /* 0x00017c00010b7983 */ /* 0x0003280000300600 */
[----:B------:R1:W4:Y:S01]  /*db80*/  LDL.LU.S16 R193, [R1+0x180] ;  /* 0x0001800001c17983 */ /* 0x0003220000300600 */
[----:B------:R-:W-:Y:S01]  /*db90*/  IMAD.MOV.U32 R199, RZ, RZ, R167 ;  /* 0x000000ffffc77224 */ /* 0x000fe200078e00a7 */
[----:B--2---:R-:W-:-:S05]  /*dba0*/  @!P5 HADD2 R8, -R64.H0_H0, -RZ.H0_H0 ;  /* 0xa00000ff4008d230 */ /* 0x004fca0000000900 */
[----:B------:R-:W-:-:S04]  /*dbb0*/  PRMT R163, R8, 0x7610, R163 ;  /* 0x0000761008a37816 */ /* 0x000fc800000000a3 */
[----:B------:R-:W-:Y:S02]  /*dbc0*/  @!P5 PRMT R64, R163, 0x5410, RZ ;  /* 0x00005410a340d816 */ /* 0x000fe400000000ff */
[----:B------:R1:W2:Y:S04]  /*dbd0*/  LDL.LU.S16 R163, [R1+0x184] ;  /* 0x0001840001a37983 */ /* 0x0002a80000300600 */
[----:B------:R1:W2:Y:S01]  /*dbe0*/  LDL.LU.S16 R167, [R1+0x188] ;  /* 0x0001880001a77983 */ /* 0x0002a20000300600 */
[----:B------:R-:W-:Y:S02]  /*dbf0*/  LOP3.LUT R19, R5, R239, R26, 0x96, !PT ;  /* 0x000000ef05137212 */ /* 0x000fe400078e961a */
[----:B------:R-:W-:Y:S02]  /*dc00*/  F2FP.PACK_AB R26, R6, R9 ;  /* 0x00000009061a723e */ /* 0x000fe400000000ff */
[----:B------:R-:W-:-:S04]  /*dc10*/  SHF.R.U32.HI R6, RZ, 0x8, R14 ;  /* 0x00000008ff067819 */ /* 0x000fc8000001160e */
[----:B------:R-:W-:-:S04]  /*dc20*/  LOP3.LUT R6, R6, 0xffff, RZ, 0xc0, !PT ;  /* 0x0000ffff06067812 */ /* 0x000fc800078ec0ff */
[----:B------:R-:W-:Y:S02]  /*dc30*/  ISETP.GE.U32.AND P4, PT, R217, R6, PT ;  /* 0x00000006d900720c */ /* 0x000fe40003f86070 */
[----:B------:R-:W1:Y:S01]  /*dc40*/  MUFU.EX2 R6, R173 ;  /* 0x000000ad00067308 */ /* 0x000e620000000800 */
[----:B------:R-:W-:-:S04]  /*dc50*/  SHF.R.U32.HI R8, RZ, 0x10, R2 ;  /* 0x00000010ff087819 */ /* 0x000fc80000011602 */
[----:B------:R-:W-:Y:S02]  /*dc60*/  LOP3.LUT R8, R8, 0xff, RZ, 0xc0, !PT ;  /* 0x000000ff08087812 */ /* 0x000fe400078ec0ff */
[----:B------:R-:W-:Y:S02]  /*dc70*/  PRMT R34, R56, 0x7632, R34 ;  /* 0x0000763238227816 */ /* 0x000fe40000000022 */
[----:B------:R-:W-:Y:S01]  /*dc80*/  ISETP.GE.U32.AND P5, PT, R217, R8, PT ;  /* 0x00000008d900720c */ /* 0x000fe20003fa6070 */
[----:B---3--:R-:W-:Y:S01]  /*dc90*/  FADD.FTZ R8, R7, R13 ;  /* 0x0000000d07087221 */ /* 0x008fe20000010000 */
[----:B------:R-:W-:Y:S02]  /*dca0*/  PRMT R57, R58, 0x7632, R57 ;  /* 0x000076323a397816 */ /* 0x000fe40000000039 */
[----:B-1----:R-:W-:Y:S01]  /*dcb0*/  F2FP.PACK_AB R24, R6, R7 ;  /* 0x000000070618723e */ /* 0x002fe200000000ff */
[----:B----4-:R-:W-:Y:S01]  /*dcc0*/  @!P2 HADD2 R11, -R56.H0_H0, -RZ.H0_H0 ;  /* 0xa00000ff380ba230 */ /* 0x010fe20000000900 */
[----:B------:R-:W-:Y:S01]  /*dcd0*/  IMAD.MOV.U32 R173, RZ, RZ, R161 ;  /* 0x000000ffffad7224 */ /* 0x000fe200078e00a1 */
[----:B------:R-:W-:-:S03]  /*dce0*/  @!P4 HADD2 R193, -R34.H0_H0, -RZ.H0_H0 ;  /* 0xa00000ff22c1c230 */ /* 0x000fc60000000900 */
[----:B------:R-:W-:Y:S01]  /*dcf0*/  PRMT R194, R11, 0x7610, R194 ;  /* 0x000076100bc27816 */ /* 0x000fe200000000c2 */
[----:B------:R-:W-:Y:S01]  /*dd00*/  FADD.FTZ R11, R6, R8 ;  /* 0x00000008060b7221 */ /* 0x000fe20000010000 */
[----:B------:R-:W-:Y:S02]  /*dd10*/  LOP3.LUT R6, R2, 0xff, RZ, 0xc0, !PT ;  /* 0x000000ff02067812 */ /* 0x000fe400078ec0ff */
[----:B------:R-:W-:Y:S02]  /*dd20*/  PRMT R161, R56, 0x5410, R34 ;  /* 0x0000541038a17816 */ /* 0x000fe40000000022 */
[----:B------:R-:W-:Y:S02]  /*dd30*/  @!P2 PRMT R56, R194, 0x5410, RZ ;  /* 0x00005410c238a816 */ /* 0x000fe400000000ff */
[----:B------:R-:W-:Y:S02]  /*dd40*/  PRMT R189, R193, 0x7610, R189 ;  /* 0x00007610c1bd7816 */ /* 0x000fe400000000bd */
[----:B------:R-:W-:-:S02]  /*dd50*/  ISETP.GE.U32.AND P2, PT, R217, R6, PT ;  /* 0x00000006d900720c */ /* 0x000fc40003f46070 */
[----:B------:R-:W-:Y:S02]  /*dd60*/  SHF.R.U32.HI R6, RZ, 0x18, R2 ;  /* 0x00000018ff067819 */ /* 0x000fe40000011602 */
[----:B------:R-:W-:Y:S02]  /*dd70*/  @!P4 PRMT R34, R189, 0x5410, RZ ;  /* 0x00005410bd22c816 */ /* 0x000fe400000000ff */
[----:B------:R-:W-:Y:S02]  /*dd80*/  ISETP.GE.U32.AND P4, PT, R217, R6, PT ;  /* 0x00000006d900720c */ /* 0x000fe40003f86070 */
[----:B------:R-:W-:Y:S01]  /*dd90*/  LOP3.LUT R6, R15, 0xff, RZ, 0xc0, !PT ;  /* 0x000000ff0f067812 */ /* 0x000fe200078ec0ff */
[----:B------:R-:W-:Y:S01]  /*dda0*/  IMAD.MOV.U32 R198, RZ, RZ, R179 ;  /* 0x000000ffffc67224 */ /* 0x000fe200078e00b3 */
[----:B--2---:R-:W-:-:S05]  /*ddb0*/  @!P1 HADD2 R163, -R58.H0_H0, -RZ.H0_H0 ;  /* 0xa00000ff3aa39230 */ /* 0x004fca0000000900 */
[----:B------:R-:W-:Y:S02]  /*ddc0*/  PRMT R166, R163, 0x7610, R166 ;  /* 0x00007610a3a67816 */ /* 0x000fe400000000a6 */
[----:B------:R-:W-:Y:S02]  /*ddd0*/  PRMT R163, R58, 0x5410, R57 ;  /* 0x000054103aa37816 */ /* 0x000fe40000000039 */
[----:B------:R-:W-:Y:S01]  /*dde0*/  @!P1 PRMT R58, R166, 0x5410, RZ ;  /* 0x00005410a63a9816 */ /* 0x000fe200000000ff */
[----:B------:R-:W-:Y:S01]  /*ddf0*/  IMAD.MOV.U32 R166, RZ, RZ, R173 ;  /* 0x000000ffffa67224 */ /* 0x000fe200078e00ad */
[----:B------:R-:W-:Y:S01]  /*de00*/  @!P6 HADD2 R167, -R57.H0_H0, -RZ.H0_H0 ;  /* 0xa00000ff39a7e230 */ /* 0x000fe20000000900 */
[----:B------:R1:W2:Y:S01]  /*de10*/  LDL.LU.S16 R173, [R1+0x18c] ;  /* 0x00018c0001ad7983 */ /* 0x0002a20000300600 */
[----:B------:R-:W-:-:S03]  /*de20*/  ISETP.GE.U32.AND P1, PT, R217, R6, PT ;  /* 0x00000006d900720c */ /* 0x000fc60003f26070 */
[----:B------:R1:W3:Y:S01]  /*de30*/  LDL.LU.S16 R189, [R1+0x190] ;  /* 0x0001900001bd7983 */ /* 0x0002e20000300600 */
[----:B------:R-:W-:-:S03]  /*de40*/  PRMT R6, R167, 0x7610, R6 ;  /* 0x00007610a7067816 */ /* 0x000fc60000000006 */
[----:B------:R1:W4:Y:S04]  /*de50*/  LDL.LU.S16 R179, [R1+0x198] ;  /* 0x0001980001b37983 */ /* 0x0003280000300600 */
[----:B------:R1:W4:Y:S01]  /*de60*/  LDL.LU.S16 R167, [R1+0x194] ;  /* 0x0001940001a77983 */ /* 0x0003220000300600 */
[----:B------:R-:W-:-:S04]  /*de70*/  LOP3.LUT R2, R2, 0xffff, RZ, 0xc0, !PT ;  /* 0x0000ffff02027812 */ /* 0x000fc800078ec0ff */
[----:B------:R-:W-:-:S04]  /*de80*/  SHF.R.U32.HI R2, RZ, 0x8, R2 ;  /* 0x00000008ff027819 */ /* 0x000fc80000011602 */
[----:B------:R-:W-:Y:S02]  /*de90*/  LOP3.LUT R2, R2, 0xffff, RZ, 0xc0, !PT ;  /* 0x0000ffff02027812 */ /* 0x000fe400078ec0ff */
[----:B------:R-:W-:Y:S02]  /*dea0*/  @!P6 PRMT R57, R6, 0x5410, RZ ;  /* 0x000054100639e816 */ /* 0x000fe400000000ff */
[----:B------:R-:W-:Y:S02]  /*deb0*/  ISETP.GE.U32.AND P6, PT, R217, R2, PT ;  /* 0x00000002d900720c */ /* 0x000fe40003fc6070 */
[----:B------:R-:W-:Y:S02]  /*dec0*/  PRMT R40, R55, 0x7632, R40 ;  /* 0x0000763237287816 */ /* 0x000fe40000000028 */
[----:B------:R-:W-:Y:S01]  /*ded0*/  PRMT R41, R35, 0x7632, R41 ;  /* 0x0000763223297816 */ /* 0x000fe20000000029 */
[----:B--2---:R-:W-:-:S08]  /*dee0*/  @!P2 HADD2 R173, -R55.H0_H0, -RZ.H0_H0 ;  /* 0xa00000ff37ada230 */ /* 0x004fd00000000900 */
[----:B---3--:R-:W-:Y:S01]  /*def0*/  @!P6 HADD2 R189, -R40.H0_H0, -RZ.H0_H0 ;  /* 0xa00000ff28bde230 */ /* 0x008fe20000000900 */
[----:B------:R-:W-:Y:S01]  /*df00*/  PRMT R191, R173, 0x7610, R191 ;  /* 0x00007610adbf7816 */ /* 0x000fe200000000bf */
[----:B----4-:R-:W-:Y:S01]  /*df10*/  @!P5 HADD2 R179, -R35.H0_H0, -RZ.H0_H0 ;  /* 0xa00000ff23b3d230 */ /* 0x010fe20000000900 */
[----:B------:R-:W-:Y:S01]  /*df20*/  PRMT R173, R55, 0x5410, R40 ;  /* 0x0000541037ad7816 */ /* 0x000fe20000000028 */
[----:B------:R-:W-:Y:S01]  /*df30*/  @!P4 HADD2 R167, -R41.H0_H0, -RZ.H0_H0 ;  /* 0xa00000ff29a7c230 */ /* 0x000fe20000000900 */
[----:B------:R-:W-:Y:S02]  /*df40*/  @!P2 PRMT R55, R191, 0x5410, RZ ;  /* 0x00005410bf37a816 */ /* 0x000fe400000000ff */
[----:B------:R-:W-:Y:S01]  /*df50*/  PRMT R8, R189, 0x7610, R8 ;  /* 0x00007610bd087816 */ /* 0x000fe20000000008 */
[----:B------:R1:W2:Y:S01]  /*df60*/  LDL.LU.S16 R191, [R1+0x1a0] ;  /* 0x0001a00001bf7983 */ /* 0x0002a20000300600 */
[----:B------:R-:W-:Y:S01]  /*df70*/  PRMT R9, R179, 0x7610, R9 ;  /* 0x00007610b3097816 */ /* 0x000fe20000000009 */
[----:B------:R-:W-:Y:S01]  /*df80*/  IMAD.MOV.U32 R179, RZ, RZ, R166 ;  /* 0x000000ffffb37224 */ /* 0x000fe200078e00a6 */
[----:B------:R-:W-:Y:S01]  /*df90*/  PRMT R7, R167, 0x7610, R7 ;  /* 0x00007610a7077816 */ /* 0x000fe20000000007 */
[----:B------:R1:W3:Y:S04]  /*dfa0*/  LDL.LU.S16 R189, [R1+0x19c] ;  /* 0x00019c0001bd7983 */ /* 0x0002e80000300600 */
[----:B------:R1:W4:Y:S04]  /*dfb0*/  LDL.LU.S16 R167, [R1+0x1a8] ;  /* 0x0001a80001a77983 */ /* 0x0003280000300600 */
[----:B------:R1:W3:Y:S01]  /*dfc0*/  LDL.LU.S16 R166, [R1+0x1a4] ;  /* 0x0001a40001a67983 */ /* 0x0002e20000300600 */
[----:B------:R-:W-:-:S04]  /*dfd0*/  SHF.R.U32.HI R2, RZ, 0x8, R17 ;  /* 0x00000008ff027819 */ /* 0x000fc80000011611 */
[----:B------:R-:W-:Y:S01]  /*dfe0*/  LOP3.LUT R2, R2, 0xffff, RZ, 0xc0, !PT ;  /* 0x0000ffff02027812 */ /* 0x000fe200078ec0ff */
[----:B------:R-:W-:Y:S03]  /*dff0*/  MUFU.EX2 R6, R250 ;  /* 0x000000fa00067308 */ /* 0x000fe60000000800 */
[----:B------:R-:W-:-:S05]  /*e000*/  ISETP.GE.U32.AND P2, PT, R217, R2, PT ;  /* 0x00000002d900720c */ /* 0x000fca0003f46070 */
[----:B------:R-:W1:Y:S01]  /*e010*/  MUFU.EX2 R2, R252 ;  /* 0x000000fc00027308 */ /* 0x000e620000000800 */
[----:B------:R-:W-:Y:S02]  /*e020*/  ISETP.GE.U32.AND P0, PT, R217, R12, PT ;  /* 0x0000000cd900720c */ /* 0x000fe40003f06070 */
[----:B------:R-:W-:-:S05]  /*e030*/  @!P6 PRMT R40, R8, 0x5410, RZ ;  /* 0x000054100828e816 */ /* 0x000fca00000000ff */
[----:B------:R1:W-:Y:S01]  /*e040*/  MUFU.EX2 R8, R176 ;  /* 0x000000b000087308 */ /* 0x0003e20000000800 */
[----:B------:R-:W-:Y:S02]  /*e050*/  PRMT R61, R62, 0x7632, R61 ;  /* 0x000076323e3d7816 */ /* 0x000fe4000000003d */
[----:B-1----:R-:W-:Y:S02]  /*e060*/  F2FP.PACK_AB R22, R2, R6 ;  /* 0x000000060216723e */ /* 0x002fe400000000ff */
[----:B------:R-:W-:Y:S02]  /*e070*/  PRMT R176, R35, 0x5410, R41 ;  /* 0x0000541023b07816 */ /* 0x000fe40000000029 */
[----:B------:R-:W-:Y:S01]  /*e080*/  @!P5 PRMT R35, R9, 0x5410, RZ ;  /* 0x000054100923d816 */ /* 0x000fe200000000ff */
[----:B------:R-:W-:Y:S02]  /*e090*/  FADD.FTZ R9, R6, R10 ;  /* 0x0000000a06097221 */ /* 0x000fe40000010000 */
[----:B------:R-:W1:Y:S01]  /*e0a0*/  MUFU.EX2 R6, R198 ;  /* 0x000000c600067308 */ /* 0x000e620000000800 */
[----:B------:R-:W-:Y:S01]  /*e0b0*/  @!P4 PRMT R41, R7, 0x5410, RZ ;  /* 0x000054100729c816 */ /* 0x000fe200000000ff */
[----:B------:R-:W-:-:S06]  /*e0c0*/  FADD.FTZ R10, R2, R9 ;  /* 0x00000009020a7221 */ /* 0x000fcc0000010000 */
[----:B------:R-:W1:Y:S08]  /*e0d0*/  MUFU.EX2 R7, R199 ;  /* 0x000000c700077308 */ /* 0x000e700000000800 */
[----:B------:R1:W1:Y:S01]  /*e0e0*/  MUFU.EX2 R2, R180 ;  /* 0x000000b400027308 */ /* 0x0002620000000800 */
[----:B------:R-:W-:Y:S01]  /*e0f0*/  PRMT R59, R60, 0x7632, R59 ;  /* 0x000076323c3b7816 */ /* 0x000fe2000000003b */
[----:B-1----:R-:W-:Y:S01]  /*e100*/  FADD.FTZ R10, R6, R10 ;  /* 0x0000000a060a7221 */ /* 0x002fe20000010000 */
[----:B------:R-:W-:-:S02]  /*e110*/  LOP3.LUT R18, R27, R240, R162, 0x96, !PT ;  /* 0x000000f01b127212 */ /* 0x000fc400078e96a2 */
[----:B------:R-:W-:Y:S01]  /*e120*/  F2FP.PACK_AB R15, R7, R8 ;  /* 0x00000008070f723e */ /* 0x000fe200000000ff */
[----:B------:R-:W-:Y:S02]  /*e130*/  IMAD.MOV.U32 R180, RZ, RZ, R182 ;  /* 0x000000ffffb47224 */ /* 0x000fe400078e00b6 */
[----:B------:R1:W3:Y:S01]  /*e140*/  LDL.LU.S16 R182, [R1+0x1ac] ;  /* 0x0001ac0001b67983 */ /* 0x0002e20000300600 */
[----:B------:R-:W-:Y:S01]  /*e150*/  F2FP.PACK_AB R20, R2, R6 ;  /* 0x000000060214723e */ /* 0x000fe200000000ff */
[----:B--2---:R-:W-:Y:S02]  /*e160*/  @!P3 HADD2 R191, -R60.H0_H0, -RZ.H0_H0 ;  /* 0xa00000ff3cbfb230 */ /* 0x004fe40000000900 */
[----:B----4-:R-:W-:Y:S02]  /*e170*/  @!P1 HADD2 R167, -R62.H0_H0, -RZ.H0_H0 ;  /* 0xa00000ff3ea79230 */ /* 0x010fe40000000900 */
[----:B---3--:R-:W-:-:S03]  /*e180*/  @!P0 HADD2 R166, -R61.H0_H0, -RZ.H0_H0 ;  /* 0xa00000ff3da68230 */ /* 0x008fc60000000900 */
[----:B------:R-:W-:Y:S02]  /*e190*/  PRMT R12, R167, 0x7610, R12 ;  /* 0x00007610a70c7816 */ /* 0x000fe4000000000c */
[----:B------:R-:W-:Y:S02]  /*e1a0*/  PRMT R9, R166, 0x7610, R9 ;  /* 0x00007610a6097816 */ /* 0x000fe40000000009 */
[----:B------:R-:W-:Y:S02]  /*e1b0*/  PRMT R167, R62, 0x5410, R61 ;  /* 0x000054103ea77816 */ /* 0x000fe4000000003d */
[----:B------:R-:W-:Y:S02]  /*e1c0*/  PRMT R14, R191, 0x7610, R14 ;  /* 0x00007610bf0e7816 */ /* 0x000fe4000000000e */
[----:B------:R-:W-:Y:S01]  /*e1d0*/  @!P0 PRMT R61, R9, 0x5410, RZ ;  /* 0x00005410093d8816 */ /* 0x000fe200000000ff */
[----:B------:R-:W-:Y:S01]  /*e1e0*/  FADD.FTZ R9, R8, R11 ;  /* 0x0000000b08097221 */ /* 0x000fe20000010000 */
[----:B------:R-:W-:-:S02]  /*e1f0*/  PRMT R166, R60, 0x5410, R59 ;  /* 0x000054103ca67816 */ /* 0x000fc4000000003b */
[----:B------:R-:W-:Y:S01]  /*e200*/  @!P3 PRMT R60, R14, 0x5410, RZ ;  /* 0x000054100e3cb816 */ /* 0x000fe200000000ff */
[----:B------:R-:W-:Y:S02]  /*e210*/  FADD.FTZ R14, R7, R9 ;  /* 0x00000009070e7221 */ /* 0x000fe40000010000 */
[----:B------:R-:W-:Y:S01]  /*e220*/  FADD.FTZ R7, R2, R10 ;  /* 0x0000000a02077221 */ /* 0x000fe20000010000 */
[----:B------:R-:W-:Y:S01]  /*e230*/  @!P2 HADD2 R189, -R59.H0_H0, -RZ.H0_H0 ;  /* 0xa00000ff3bbda230 */ /* 0x000fe20000000900 */
[----:B------:R-:W-:-:S03]  /*e240*/  IMAD.WIDE.U32 R8, R19, -0x2daee0ad, RZ ;  /* 0xd2511f5313087825 */ /* 0x000fc600078e00ff */
[----:B------:R2:W-:Y:S01]  /*e250*/  STL [R1+0x6c], R7 ;  /* 0x00006c0701007387 */ /* 0x0005e20000100800 */
[----:B------:R-:W-:Y:S02]  /*e260*/  @!P1 PRMT R62, R12, 0x5410, RZ ;  /* 0x000054100c3e9816 */ /* 0x000fe400000000ff */
[----:B------:R-:W-:Y:S02]  /*e270*/  PRMT R13, R189, 0x7610, R13 ;  /* 0x00007610bd0d7816 */ /* 0x000fe4000000000d */
[----:B------:R1:W3:Y:S02]  /*e280*/  LDL.LU.S16 R189, [R1+0x1b0] ;  /* 0x0001b00001bd7983 */ /* 0x0002e40000300600 */
[----:B------:R-:W-:Y:S01]  /*e290*/  @!P2 PRMT R59, R13, 0x5410, RZ ;  /* 0x000054100d3ba816 */ /* 0x000fe200000000ff */
[----:B--2---:R-:W-:-:S05]  /*e2a0*/  IMAD.WIDE.U32 R6, R18, -0x2daee0ad, RZ ;  /* 0xd2511f5312067825 */ /* 0x004fca00078e00ff */
        /* <DEDUP_REMOVED lines=12> */
[----:B------:R-:W-:Y:S02]  /*e370*/  LOP3.LUT R11, R9, R246, R10, 0x96, !PT ;  /* 0x000000f6090b7212 */ /* 0x000fe400078e960a */
[----:B------:R2:W4:Y:S02]  /*e380*/  MUFU.EX2 R9, R179 ;  /* 0x000000b300097308 */ /* 0x0005240000000800 */
[----:B------:R-:W-:-:S04]  /*e390*/  LOP3.LUT R2, R7, R249, R8, 0x96, !PT ;  /* 0x000000f907027212 */ /* 0x000fc800078e9608 */
[----:B------:R-:W-:Y:S01]  /*e3a0*/  LOP3.LUT R8, R2, 0xff, RZ, 0xc0, !PT ;  /* 0x000000ff02087812 */ /* 0x000fe200078ec0ff */
[----:B--2---:R1:W2:Y:S03]  /*e3b0*/  LDL.LU.S16 R179, [R1+0x1b4] ;  /* 0x0001b40001b37983 */ /* 0x0042a60000300600 */
[----:B------:R-:W-:Y:S02]  /*e3c0*/  ISETP.GE.U32.AND P0, PT, R217, R8, PT ;  /* 0x00000008d900720c */ /* 0x000fe40003f06070 */
[----:B------:R4:W1:Y:S02]  /*e3d0*/  MUFU.EX2 R8, R178 ;  /* 0x000000b200087308 */ /* 0x0008640000000800 */
[----:B----4-:R4:W4:Y:S01]  /*e3e0*/  LDL.LU.S16 R178, [R1+0x1b8] ;  /* 0x0001b80001b27983 */ /* 0x0109220000300600 */
[----:B------:R-:W-:-:S04]  /*e3f0*/  FADD.FTZ R10, R9, R14 ;  /* 0x0000000e090a7221 */ /* 0x000fc80000010000 */
[----:B-1----:R-:W-:-:S05]  /*e400*/  FADD.FTZ R10, R8, R10 ;  /* 0x0000000a080a7221 */ /* 0x002fca0000010000 */
[----:B------:R1:W-:Y:S04]  /*e410*/  STL [R1+0x9c], R10 ;  /* 0x00009c0a01007387 */ /* 0x0003e80000100800 */
[----:B-1----:R1:W4:Y:S01]  /*e420*/  LDL.LU.S16 R10, [R1+0x1bc] ;  /* 0x0001bc00010a7983 */ /* 0x0023220000300600 */
[----:B------:R-:W-:-:S03]  /*e430*/  F2FP.PACK_AB R18, R8, R9 ;  /* 0x000000090812723e */ /* 0x000fc600000000ff */
[----:B------:R1:W4:Y:S01]  /*e440*/  LDL.LU.S16 R9, [R1+0x1c0] ;  /* 0x0001c00001097983 */ /* 0x0003220000300600 */
[----:B------:R-:W-:Y:S01]  /*e450*/  LOP3.LUT R8, R2, 0xffff, RZ, 0xc0, !PT ;  /* 0x0000ffff02087812 */ /* 0x000fe200078ec0ff */
[----:B------:R-:W-:Y:S01]  /*e460*/  @!P0 HADD2 R182, -R54.H0_H0, -RZ.H0_H0 ;  /* 0xa00000ff36b68230 */ /* 0x000fe20000000900 */
[----:B------:R-:W-:Y:S01]  /*e470*/  PRMT R53, R54, 0x7632, R53 ;  /* 0x0000763236357816 */ /* 0x000fe20000000035 */
[----:B------:R1:W4:Y:S01]  /*e480*/  LDL.LU.S16 R14, [R1+0x1c4] ;  /* 0x0001c400010e7983 */ /* 0x0003220000300600 */
[----:B------:R-:W-:Y:S02]  /*e490*/  SHF.R.U32.HI R8, RZ, 0x8, R8 ;  /* 0x00000008ff087819 */ /* 0x000fe40000011608 */
[----:B------:R-:W-:Y:S02]  /*e4a0*/  PRMT R190, R182, 0x7610, R190 ;  /* 0x00007610b6be7816 */ /* 0x000fe400000000be */
[----:B------:R-:W-:Y:S02]  /*e4b0*/  LOP3.LUT R8, R8, 0xffff, RZ, 0xc0, !PT ;  /* 0x0000ffff08087812 */ /* 0x000fe400078ec0ff */
[----:B------:R-:W-:-:S02]  /*e4c0*/  PRMT R182, R54, 0x5410, R53 ;  /* 0x0000541036b67816 */ /* 0x000fc40000000035 */
[----:B------:R-:W-:Y:S02]  /*e4d0*/  @!P0 PRMT R54, R190, 0x5410, RZ ;  /* 0x00005410be368816 */ /* 0x000fe400000000ff */
[----:B------:R-:W-:Y:S02]  /*e4e0*/  ISETP.GE.U32.AND P0, PT, R217, R8, PT ;  /* 0x00000008d900720c */ /* 0x000fe40003f06070 */
[----:B------:R-:W-:Y:S02]  /*e4f0*/  PRMT R51, R52, 0x7632, R51 ;  /* 0x0000763234337816 */ /* 0x000fe40000000033 */
[C---:B------:R-:W-:Y:S02]  /*e500*/  PRMT R50, R23.reuse, 0x7610, R50 ;  /* 0x0000761017327816 */ /* 0x040fe40000000032 */
[----:B------:R-:W-:-:S07]  /*e510*/  PRMT R49, R23, 0x7632, R49 ;  /* 0x0000763217317816 */ /* 0x000fce0000000031 */
[----:B---3--:R-:W-:-:S05]  /*e520*/  @!P0 HADD2 R189, -R53.H0_H0, -RZ.H0_H0 ;  /* 0xa00000ff35bd8230 */ /* 0x008fca0000000900 */
[----:B------:R-:W-:-:S04]  /*e530*/  PRMT R8, R189, 0x7610, R8 ;  /* 0x00007610bd087816 */ /* 0x000fc80000000008 */
[----:B------:R-:W-:Y:S02]  /*e540*/  @!P0 PRMT R53, R8, 0x5410, RZ ;  /* 0x0000541008358816 */ /* 0x000fe400000000ff */
[--C-:B------:R-:W-:Y:S02]  /*e550*/  SHF.R.U32.HI R8, RZ, 0x18, R2.reuse ;  /* 0x00000018ff087819 */ /* 0x100fe40000011602 */
[----:B------:R-:W-:Y:S02]  /*e560*/  SHF.R.U32.HI R2, RZ, 0x10, R2 ;  /* 0x00000010ff027819 */ /* 0x000fe40000011602 */
[----:B------:R-:W-:Y:S02]  /*e570*/  ISETP.GE.U32.AND P0, PT, R217, R8, PT ;  /* 0x00000008d900720c */ /* 0x000fe40003f06070 */
[----:B------:R-:W-:-:S04]  /*e580*/  LOP3.LUT R2, R2, 0xff, RZ, 0xc0, !PT ;  /* 0x000000ff02027812 */ /* 0x000fc800078ec0ff */
[----:B------:R-:W-:-:S07]  /*e590*/  ISETP.GE.U32.AND P1, PT, R217, R2, PT ;  /* 0x00000002d900720c */ /* 0x000fce0003f26070 */
[----:B--2---:R-:W-:-:S05]  /*e5a0*/  @!P0 HADD2 R179, -R51.H0_H0, -RZ.H0_H0 ;  /* 0xa00000ff33b38230 */ /* 0x004fca0000000900 */
[----:B------:R-:W-:Y:S02]  /*e5b0*/  PRMT R8, R179, 0x7610, R8 ;  /* 0x00007610b3087816 */ /* 0x000fe40000000008 */
[----:B------:R-:W-:Y:S02]  /*e5c0*/  PRMT R179, R52, 0x5410, R51 ;  /* 0x0000541034b37816 */ /* 0x000fe40000000033 */
[----:B------:R-:W-:Y:S02]  /*e5d0*/  @!P0 PRMT R51, R8, 0x5410, RZ ;  /* 0x0000541008338816 */ /* 0x000fe400000000ff */
[----:B------:R1:W2:Y:S01]  /*e5e0*/  LDL.LU.S16 R8, [R1+0x1c8] ;  /* 0x0001c80001087983 */ /* 0x0002a20000300600 */
[----:B----4-:R-:W-:-:S05]  /*e5f0*/  @!P1 HADD2 R178, -R52.H0_H0, -RZ.H0_H0 ;  /* 0xa00000ff34b29230 */ /* 0x010fca0000000900 */
[----:B------:R-:W-:-:S04]  /*e600*/  PRMT R2, R178, 0x7610, R2 ;  /* 0x00007610b2027816 */ /* 0x000fc80000000002 */
[----:B------:R-:W-:Y:S02]  /*e610*/  @!P1 PRMT R52, R2, 0x5410, RZ ;  /* 0x0000541002349816 */ /* 0x000fe400000000ff */
[----:B------:R-:W-:-:S04]  /*e620*/  LOP3.LUT R2, R6, 0xff, RZ, 0xc0, !PT ;  /* 0x000000ff06027812 */ /* 0x000fc800078ec0ff */
[----:B------:R-:W-:Y:S02]  /*e630*/  ISETP.GE.U32.AND P0, PT, R217, R2, PT ;  /* 0x00000002d900720c */ /* 0x000fe40003f06070 */
[----:B------:R-:W-:-:S11]  /*e640*/  PRMT R178, R50, 0x5410, R49 ;  /* 0x0000541032b27816 */ /* 0x000fd60000000031 */
[----:B------:R-:W-:-:S05]  /*e650*/  @!P0 HADD2 R10, -R50.H0_H0, -RZ.H0_H0 ;  /* 0xa00000ff320a8230 */ /* 0x000fca0000000900 */
[----:B------:R-:W-:Y:S02]  /*e660*/  PRMT R2, R10, 0x7610, R2 ;  /* 0x000076100a027816 */ /* 0x000fe40000000002 */
[----:B------:R1:W3:Y:S02]  /*e670*/  LDL.LU.S16 R10, [R1+0x1cc] ;  /* 0x0001cc00010a7983 */ /* 0x0002e40000300600 */
[----:B------:R-:W-:Y:S02]  /*e680*/  @!P0 PRMT R50, R2, 0x5410, RZ ;  /* 0x0000541002328816 */ /* 0x000fe400000000ff */
[----:B------:R-:W-:-:S04]  /*e690*/  LOP3.LUT R2, R6, 0xffff, RZ, 0xc0, !PT ;  /* 0x0000ffff06027812 */ /* 0x000fc800078ec0ff */
[----:B------:R-:W-:-:S04]  /*e6a0*/  SHF.R.U32.HI R2, RZ, 0x8, R2 ;  /* 0x00000008ff027819 */ /* 0x000fc80000011602 */
[----:B------:R-:W-:-:S04]  /*e6b0*/  LOP3.LUT R2, R2, 0xffff, RZ, 0xc0, !PT ;  /* 0x0000ffff02027812 */ /* 0x000fc800078ec0ff */
[----:B------:R-:W-:-:S13]  /*e6c0*/  ISETP.GE.U32.AND P0, PT, R217, R2, PT ;  /* 0x00000002d900720c */ /* 0x000fda0003f06070 */
[----:B------:R-:W-:-:S05]  /*e6d0*/  @!P0 HADD2 R9, -R49.H0_H0, -RZ.H0_H0 ;  /* 0xa00000ff31098230 */ /* 0x000fca0000000900 */
[----:B------:R-:W-:Y:S02]  /*e6e0*/  PRMT R2, R9, 0x7610, R2 ;  /* 0x0000761009027816 */ /* 0x000fe40000000002 */
[----:B------:R1:W4:Y:S02]  /*e6f0*/  LDL.LU.S16 R9, [R1+0x1d0] ;  /* 0x0001d00001097983 */ /* 0x0003240000300600 */
[----:B------:R-:W-:Y:S02]  /*e700*/  @!P0 PRMT R49, R2, 0x5410, RZ ;  /* 0x0000541002318816 */ /* 0x000fe400000000ff */
[----:B------:R-:W-:-:S04]  /*e710*/  SHF.R.U32.HI R2, RZ, 0x10, R6 ;  /* 0x00000010ff027819 */ /* 0x000fc80000011606 */
[----:B------:R-:W-:-:S04]  /*e720*/  LOP3.LUT R2, R2, 0xff, RZ, 0xc0, !PT ;  /* 0x000000ff02027812 */ /* 0x000fc800078ec0ff */
[----:B------:R-:W-:Y:S02]  /*e730*/  ISETP.GE.U32.AND P1, PT, R217, R2, PT ;  /* 0x00000002d900720c */ /* 0x000fe40003f26070 */
[----:B------:R-:W-:-:S04]  /*e740*/  SHF.R.U32.HI R6, RZ, 0x18, R6 ;  /* 0x00000018ff067819 */ /* 0x000fc80000011606 */
[----:B------:R-:W-:Y:S01]  /*e750*/  ISETP.GE.U32.AND P0, PT, R217, R6, PT ;  /* 0x00000006d900720c */ /* 0x000fe20003f06070 */
[----:B------:R-:W-:Y:S01]  /*e760*/  IMAD.MOV.U32 R189, RZ, RZ, R183 ;  /* 0x000000ffffbd7224 */ /* 0x000fe200078e00b7 */
[----:B------:R-:W-:Y:S01]  /*e770*/  PRMT R47, R48, 0x7632, R47 ;  /* 0x00007632302f7816 */ /* 0x000fe2000000002f */
[----:B------:R1:W4:Y:S04]  /*e780*/  LDL.LU.S16 R183, [R1+0x1d4] ;  /* 0x0001d40001b77983 */ /* 0x0003280000300600 */
[----:B------:R-:W-:-:S05]  /*e790*/  @!P1 HADD2 R14, -R48.H0_H0, -RZ.H0_H0 ;  /* 0xa00000ff300e9230 */ /* 0x000fca0000000900 */
[----:B------:R-:W-:Y:S02]  /*e7a0*/  PRMT R6, R14, 0x7610, R6 ;  /* 0x000076100e067816 */ /* 0x000fe40000000006 */
[----:B------:R1:W4:Y:S01]  /*e7b0*/  LDL.LU.S16 R14, [R1+0x1d8] ;  /* 0x0001d800010e7983 */ /* 0x0003220000300600 */
[----:B------:R-:W-:Y:S01]  /*e7c0*/  IMAD.MOV.U32 R199, RZ, RZ, R177 ;  /* 0x000000ffffc77224 */ /* 0x000fe200078e00b1 */
[----:B------:R-:W-:Y:S02]  /*e7d0*/  PRMT R177, R48, 0x5410, R47 ;  /* 0x0000541030b17816 */ /* 0x000fe4000000002f */
[----:B------:R-:W-:Y:S01]  /*e7e0*/  @!P1 PRMT R48, R6, 0x5410, RZ ;  /* 0x0000541006309816 */ /* 0x000fe200000000ff */
[----:B------:R-:W-:Y:S01]  /*e7f0*/  IMAD.WIDE.U32 R6, R11, -0x2daee0ad, RZ ;  /* 0xd2511f530b067825 */ /* 0x000fe200078e00ff */
[----:B------:R-:W-:-:S03]  /*e800*/  PRMT R45, R46, 0x7632, R45 ;  /* 0x000076322e2d7816 */ /* 0x000fc6000000002d */
[----:B------:R-:W-:Y:S02]  /*e810*/  IMAD.MOV.U32 R198, RZ, RZ, R188 ;  /* 0x000000ffffc67224 */ /* 0x000fe400078e00bc */
[----:B------:R-:W-:Y:S02]  /*e820*/  IMAD.MOV.U32 R188, RZ, RZ, R186 ;  /* 0x000000ffffbc7224 */ /* 0x000fe400078e00ba */
[----:B------:R-:W-:Y:S01]  /*e830*/  IMAD.MOV.U32 R186, RZ, RZ, R185 ;  /* 0x000000ffffba7224 */ /* 0x000fe200078e00b9 */
[----:B------:R-:W-:Y:S01]  /*e840*/  PRMT R185, R46, 0x5410, R45 ;  /* 0x000054102eb97816 */ /* 0x000fe2000000002d */
        /* <DEDUP_REMOVED lines=8> */
[----:B------:R1:W2:Y:S02]  /*e8d0*/  LDL.LU.S16 R10, [R1+0x1dc] ;  /* 0x0001dc00010a7983 */ /* 0x0002a40000300600 */
[----:B------:R-:W-:Y:S02]  /*e8e0*/  @!P0 PRMT R46, R8, 0x5410, RZ ;  /* 0x00005410082e8816 */ /* 0x000fe400000000ff */
[----:B------:R-:W-:-:S04]  /*e8f0*/  LOP3.LUT R8, R2, 0xffff, RZ, 0xc0, !PT ;  /* 0x0000ffff02087812 */ /* 0x000fc800078ec0ff */
[----:B------:R-:W-:-:S04]  /*e900*/  SHF.R.U32.HI R8, RZ, 0x8, R8 ;  /* 0x00000008ff087819 */ /* 0x000fc80000011608 */
[----:B------:R-:W-:-:S04]  /*e910*/  LOP3.LUT R8, R8, 0xffff, RZ, 0xc0, !PT ;  /* 0x0000ffff08087812 */ /* 0x000fc800078ec0ff */
[----:B------:R-:W-:-:S13]  /*e920*/  ISETP.GE.U32.AND P0, PT, R217, R8, PT ;  /* 0x00000008d900720c */ /* 0x000fda0003f06070 */
[----:B----4-:R-:W-:-:S05]  /*e930*/  @!P0 HADD2 R9, -R45.H0_H0, -RZ.H0_H0 ;  /* 0xa00000ff2d098230 */ /* 0x010fca0000000900 */
[----:B------:R-:W-:Y:S02]  /*e940*/  PRMT R8, R9, 0x7610, R8 ;  /* 0x0000761009087816 */ /* 0x000fe40000000008 */
[----:B------:R1:W3:Y:S04]  /*e950*/  LDL.LU.S16 R9, [R1+0x1e0] ;  /* 0x0001e00001097983 */ /* 0x0002e80000300600 */
[----:B------:R1:W4:Y:S01]  /*e960*/  LDL.LU.S16 R190, [R1+0x1e4] ;  /* 0x0001e40001be7983 */ /* 0x0003220000300600 */
[----:B------:R-:W-:Y:S02]  /*e970*/  @!P0 PRMT R45, R8, 0x5410, RZ ;  /* 0x00005410082d8816 */ /* 0x000fe400000000ff */
[--C-:B------:R-:W-:Y:S01]  /*e980*/  SHF.R.U32.HI R8, RZ, 0x10, R2.reuse ;  /* 0x00000010ff087819 */ /* 0x100fe20000011602 */
[----:B------:R1:W4:Y:S01]  /*e990*/  LDL.LU.S16 R191, [R1+0x1e8] ;  /* 0x0001e80001bf7983 */ /* 0x0003220000300600 */
[----:B------:R-:W-:-:S04]  /*e9a0*/  SHF.R.U32.HI R2, RZ, 0x18, R2 ;  /* 0x00000018ff027819 */ /* 0x000fc80000011602 */
[----:B------:R-:W-:Y:S02]  /*e9b0*/  ISETP.GE.U32.AND P0, PT, R217, R2, PT ;  /* 0x00000002d900720c */ /* 0x000fe40003f06070 */
[----:B------:R-:W-:-:S11]  /*e9c0*/  PRMT R43, R44, 0x7632, R43 ;  /* 0x000076322c2b7816 */ /* 0x000fd6000000002b */
[----:B------:R-:W-:-:S05]  /*e9d0*/  @!P0 HADD2 R14, -R43.H0_H0, -RZ.H0_H0 ;  /* 0xa00000ff2b0e8230 */ /* 0x000fca0000000900 */
[----:B------:R-:W-:Y:S02]  /*e9e0*/  PRMT R2, R14, 0x7610, R2 ;  /* 0x000076100e027816 */ /* 0x000fe40000000002 */
[----:B------:R1:W4:Y:S01]  /*e9f0*/  LDL.LU.S16 R14, [R1+0x1ec] ;  /* 0x0001ec00010e7983 */ /* 0x0003220000300600 */
[----:B------:R-:W-:Y:S02]  /*ea00*/  IMAD.MOV.U32 R223, RZ, RZ, R189 ;  /* 0x000000ffffdf7224 */ /* 0x000fe400078e00bd */
[----:B------:R-:W-:Y:S01]  /*ea10*/  IMAD.MOV.U32 R189, RZ, RZ, R199 ;  /* 0x000000ffffbd7224 */ /* 0x000fe200078e00c7 */
[----:B------:R-:W-:Y:S01]  /*ea20*/  LOP3.LUT R8, R8, 0xff, RZ, 0xc0, !PT ;  /* 0x000000ff08087812 */ /* 0x000fe200078ec0ff */
[----:B------:R-:W-:Y:S01]  /*ea30*/  IMAD.MOV.U32 R199, RZ, RZ, R180 ;  /* 0x000000ffffc77224 */ /* 0x000fe200078e00b4 */
[----:B------:R1:W4:Y:S01]  /*ea40*/  LDL.LU.S16 R13, [R1+0x1f0] ;  /* 0x0001f000010d7983 */ /* 0x0003220000300600 */
[----:B------:R-:W-:Y:S01]  /*ea50*/  IMAD.MOV.U32 R180, RZ, RZ, R184 ;  /* 0x000000ffffb47224 */ /* 0x000fe200078e00b8 */
[----:B------:R-:W-:-:S02]  /*ea60*/  PRMT R184, R44, 0x5410, R43 ;  /* 0x000054102cb87816 */ /* 0x000fc4000000002b */
[----:B------:R-:W-:Y:S01]  /*ea70*/  @!P0 PRMT R43, R2, 0x5410, RZ ;  /* 0x00005410022b8816 */ /* 0x000fe200000000ff */
[----:B------:R1:W4:Y:S01]  /*ea80*/  LDL.LU.S16 R12, [R1+0x1f4] ;  /* 0x0001f400010c7983 */ /* 0x0003220000300600 */
[----:B------:R-:W-:Y:S02]  /*ea90*/  LOP3.LUT R2, R6, 0xff, RZ, 0xc0, !PT ;  /* 0x000000ff06027812 */ /* 0x000fe400078ec0ff */
[C---:B------:R-:W-:Y:S02]  /*eaa0*/  ISETP.GE.U32.AND P1, PT, R217.reuse, R8, PT ;  /* 0x00000008d900720c */ /* 0x040fe40003f26070 */
[----:B------:R-:W-:Y:S02]  /*eab0*/  ISETP.GE.U32.AND P0, PT, R217, R2, PT ;  /* 0x00000002d900720c */ /* 0x000fe40003f06070 */
[----:B------:R-:W-:-:S09]  /*eac0*/  PRMT R33, R42, 0x7632, R33 ;  /* 0x000076322a217816 */ /* 0x000fd20000000021 */
[----:B------:R-:W-:-:S05]  /*ead0*/  @!P1 HADD2 R183, -R44.H0_H0, -RZ.H0_H0 ;  /* 0xa00000ff2cb79230 */ /* 0x000fca0000000900 */
[----:B------:R-:W-:Y:S02]  /*eae0*/  PRMT R8, R183, 0x7610, R8 ;  /* 0x00007610b7087816 */ /* 0x000fe40000000008 */
[----:B------:R-:W-:Y:S02]  /*eaf0*/  PRMT R183, R42, 0x5410, R33 ;  /* 0x000054102ab77816 */ /* 0x000fe40000000021 */
[----:B------:R-:W-:Y:S02]  /*eb00*/  @!P1 PRMT R44, R8, 0x5410, RZ ;  /* 0x00005410082c9816 */ /* 0x000fe400000000ff */
[----:B------:R-:W-:Y:S02]  /*eb10*/  LOP3.LUT R8, R29, R240, R162, 0x96, !PT ;  /* 0x000000f01d087212 */ /* 0x000fe400078e96a2 */
[----:B------:R-:W-:-:S04]  /*eb20*/  PRMT R31, R32, 0x7632, R31 ;  /* 0x00007632201f7816 */ /* 0x000fc8000000001f */
[----:B------:R-:W-:Y:S01]  /*eb30*/  PRMT R162, R32, 0x5410, R31 ;  /* 0x0000541020a27816 */ /* 0x000fe2000000001f */
[----:B--2---:R-:W-:-:S05]  /*eb40*/  @!P0 HADD2 R10, -R42.H0_H0, -RZ.H0_H0 ;  /* 0xa00000ff2a0a8230 */ /* 0x004fca0000000900 */
[----:B------:R-:W-:-:S04]  /*eb50*/  PRMT R2, R10, 0x7610, R2 ;  /* 0x000076100a027816 */ /* 0x000fc80000000002 */
[----:B------:R-:W-:Y:S02]  /*eb60*/  @!P0 PRMT R42, R2, 0x5410, RZ ;  /* 0x00005410022a8816 */ /* 0x000fe400000000ff */
[----:B------:R-:W-:-:S04]  /*eb70*/  LOP3.LUT R2, R6, 0xffff, RZ, 0xc0, !PT ;  /* 0x0000ffff06027812 */ /* 0x000fc800078ec0ff */
[----:B------:R-:W-:-:S04]  /*eb80*/  SHF.R.U32.HI R2, RZ, 0x8, R2 ;  /* 0x00000008ff027819 */ /* 0x000fc80000011602 */
[----:B------:R-:W-:-:S04]  /*eb90*/  LOP3.LUT R2, R2, 0xffff, RZ, 0xc0, !PT ;  /* 0x0000ffff02027812 */ /* 0x000fc800078ec0ff */
[----:B------:R-:W-:Y:S02]  /*eba0*/  ISETP.GE.U32.AND P0, PT, R217, R2, PT ;  /* 0x00000002d900720c */ /* 0x000fe40003f06070 */
[----:B------:R-:W-:-:S11]  /*ebb0*/  LOP3.LUT R10, R5, R239, R28, 0x96, !PT ;  /* 0x000000ef050a7212 */ /* 0x000fd600078e961c */
[----:B---3--:R-:W-:-:S05]  /*ebc0*/  @!P0 HADD2 R9, -R33.H0_H0, -RZ.H0_H0 ;  /* 0xa00000ff21098230 */ /* 0x008fca0000000900 */
[----:B------:R-:W-:Y:S01]  /*ebd0*/  PRMT R2, R9, 0x7610, R2 ;  /* 0x0000761009027816 */ /* 0x000fe20000000002 */
[----:B------:R-:W-:-:S04]  /*ebe0*/  IMAD.WIDE.U32 R8, R8, -0x2daee0ad, RZ ;  /* 0xd2511f5308087825 */ /* 0x000fc800078e00ff */
[----:B------:R-:W-:Y:S01]  /*ebf0*/  IMAD.WIDE.U32 R10, R10, -0x2daee0ad, RZ ;  /* 0xd2511f530a0a7825 */ /* 0x000fe200078e00ff */
[----:B------:R-:W-:-:S04]  /*ec00*/  LOP3.LUT R9, R9, R242, R16, 0x96, !PT ;  /* 0x000000f209097212 */ /* 0x000fc800078e9610 */
[----:B------:R-:W-:Y:S01]  /*ec10*/  LOP3.LUT R11, R11, R245, R8, 0x96, !PT ;  /* 0x000000f50b0b7212 */ /* 0x000fe200078e9608 */
[----:B------:R-:W-:-:S05]  /*ec20*/  IMAD.WIDE.U32 R8, R9, -0x326172a9, RZ ;  /* 0xcd9e8d5709087825 */ /* 0x000fca00078e00ff */
[----:B------:R-:W-:Y:S02]  /*ec30*/  LOP3.LUT R4, R9, R238, R4, 0x96, !PT ;  /* 0x000000ee09047212 */ /* 0x000fe400078e9604 */
[----:B------:R-:W-:-:S03]  /*ec40*/  @!P0 PRMT R33, R2, 0x5410, RZ ;  /* 0x0000541002218816 */ /* 0x000fc600000000ff */
[----:B------:R-:W-:Y:S01]  /*ec50*/  IMAD.WIDE.U32 R4, R4, -0x2daee0ad, RZ ;  /* 0xd2511f5304047825 */ /* 0x000fe200078e00ff */
[----:B------:R-:W-:-:S04]  /*ec60*/  SHF.R.U32.HI R2, RZ, 0x10, R6 ;  /* 0x00000010ff027819 */ /* 0x000fc80000011606 */
[----:B------:R-:W-:Y:S01]  /*ec70*/  LOP3.LUT R7, R5, R247, R10, 0x96, !PT ;  /* 0x000000f705077212 */ /* 0x000fe200078e960a */
[----:B------:R-:W-:Y:S01]  /*ec80*/  IMAD.WIDE.U32 R10, R11, -0x326172a9, RZ ;  /* 0xcd9e8d570b0a7825 */ /* 0x000fe200078e00ff */
[----:B------:R-:W-:-:S04]  /*ec90*/  LOP3.LUT R2, R2, 0xff, RZ, 0xc0, !PT ;  /* 0x000000ff02027812 */ /* 0x000fc800078ec0ff */
[----:B------:R-:W-:Y:S02]  /*eca0*/  ISETP.GE.U32.AND P2, PT, R217, R2, PT ;  /* 0x00000002d900720c */ /* 0x000fe40003f46070 */
[----:B------:R-:W-:-:S05]  /*ecb0*/  LOP3.LUT R8, R11, R248, R8, 0x96, !PT ;  /* 0x000000f80b087212 */ /* 0x000fca00078e9608 */
[----:B------:R-:W-:-:S05]  /*ecc0*/  IMAD.WIDE.U32 R8, R8, -0x2daee0ad, RZ ;  /* 0xd2511f5308087825 */ /* 0x000fca00078e00ff */
[----:B------:R-:W-:Y:S02]  /*ecd0*/  LOP3.LUT R4, R9, R244, R4, 0x96, !PT ;  /* 0x000000f409047212 */ /* 0x000fe400078e9604 */
[----:B------:R-:W-:Y:S01]  /*ece0*/  SHF.R.U32.HI R9, RZ, 0x18, R6 ;  /* 0x00000018ff097819 */ /* 0x000fe20000011606 */
[----:B------:R-:W-:Y:S01]  /*ecf0*/  IMAD.WIDE.U32 R6, R7, -0x326172a9, RZ ;  /* 0xcd9e8d5707067825 */ /* 0x000fe200078e00ff */
[----:B----4-:R-:W-:-:S04]  /*ed00*/  @!P2 HADD2 R190, -R32.H0_H0, -RZ.H0_H0 ;  /* 0xa00000ff20bea230 */ /* 0x010fc80000000900 */
[--C-:B------:R-:W-:Y:S02]  /*ed10*/  LOP3.LUT R7, R7, R246, R10.reuse, 0x96, !PT ;  /* 0x000000f607077212 */ /* 0x100fe400078e960a */
[----:B------:R-:W-:-:S04]  /*ed20*/  PRMT R10, R190, 0x7610, R10 ;  /* 0x00007610be0a7816 */ /* 0x000fc8000000000a */
[----:B------:R-:W-:Y:S02]  /*ed30*/  @!P2 PRMT R32, R10, 0x5410, RZ ;  /* 0x000054100a20a816 */ /* 0x000fe400000000ff */
[----:B------:R1:W2:Y:S01]  /*ed40*/  LDL.LU.S16 R10, [R1+0x1f8] ;  /* 0x0001f800010a7983 */ /* 0x0002a20000300600 */
[----:B------:R-:W-:-:S05]  /*ed50*/  IMAD.WIDE.U32 R4, R4, -0x326172a9, RZ ;  /* 0xcd9e8d5704047825 */ /* 0x000fca00078e00ff */
[----:B------:R-:W-:-:S04]  /*ed60*/  LOP3.LUT R2, R5, R249, R6, 0x96, !PT ;  /* 0x000000f905027212 */ /* 0x000fc800078e9606 */
[----:B------:R-:W-:-:S04]  /*ed70*/  LOP3.LUT R6, R2, 0xff, RZ, 0xc0, !PT ;  /* 0x000000ff02067812 */ /* 0x000fc800078ec0ff */
[----:B------:R-:W-:Y:S02]  /*ed80*/  ISETP.GE.U32.AND P0, PT, R217, R6, PT ;  /* 0x00000006d900720c */ /* 0x000fe40003f06070 */
[----:B------:R-:W-:Y:S01]  /*ed90*/  PRMT R29, R30, 0x7632, R29 ;  /* 0x000076321e1d7816 */ /* 0x000fe2000000001d */
[----:B------:R-:W-:-:S10]  /*eda0*/  IMAD.MOV.U32 R237, RZ, RZ, R189 ;  /* 0x000000ffffed7224 */ /* 0x000fd400078e00bd */
[----:B------:R-:W-:Y:S01]  /*edb0*/  @!P0 HADD2 R14, -R30.H0_H0, -RZ.H0_H0 ;  /* 0xa00000ff1e0e8230 */ /* 0x000fe20000000900 */
[----:B------:R-:W-:-:S04]  /*edc0*/  PRMT R189, R30, 0x5410, R29 ;  /* 0x000054101ebd7816 */ /* 0x000fc8000000001d */
[----:B------:R-:W-:-:S04]  /*edd0*/  PRMT R6, R14, 0x7610, R6 ;  /* 0x000076100e067816 */ /* 0x000fc80000000006 */
[----:B------:R-:W-:Y:S02]  /*ede0*/  @!P0 PRMT R30, R6, 0x5410, RZ ;  /* 0x00005410061e8816 */ /* 0x000fe400000000ff */
[----:B------:R-:W-:-:S04]  /*edf0*/  LOP3.LUT R6, R2, 0xffff, RZ, 0xc0, !PT ;  /* 0x0000ffff02067812 */ /* 0x000fc800078ec0ff */
[----:B------:R-:W-:-:S04]  /*ee00*/  SHF.R.U32.HI R6, RZ, 0x8, R6 ;  /* 0x00000008ff067819 */ /* 0x000fc80000011606 */
[----:B------:R-:W-:-:S04]  /*ee10*/  LOP3.LUT R6, R6, 0xffff, RZ, 0xc0, !PT ;  /* 0x0000ffff06067812 */ /* 0x000fc800078ec0ff */
[C---:B------:R-:W-:Y:S02]  /*ee20*/  ISETP.GE.U32.AND P0, PT, R217.reuse, R6, PT ;  /* 0x00000006d900720c */ /* 0x040fe40003f06070 */
[----:B------:R-:W-:-:S11]  /*ee30*/  ISETP.GE.U32.AND P1, PT, R217, R9, PT ;  /* 0x00000009d900720c */ /* 0x000fd60003f26070 */
[----:B------:R-:W-:Y:S02]  /*ee40*/  @!P0 HADD2 R13, -R29.H0_H0, -RZ.H0_H0 ;  /* 0xa00000ff1d0d8230 */ /* 0x000fe40000000900 */
[----:B------:R-:W-:-:S03]  /*ee50*/  @!P1 HADD2 R191, -R31.H0_H0, -RZ.H0_H0 ;  /* 0xa00000ff1fbf9230 */ /* 0x000fc60000000900 */
[----:B------:R-:W-:-:S04]  /*ee60*/  PRMT R6, R13, 0x7610, R6 ;  /* 0x000076100d067816 */ /* 0x000fc80000000006 */
[----:B------:R-:W-:Y:S02]  /*ee70*/  @!P0 PRMT R29, R6, 0x5410, RZ ;  /* 0x00005410061d8816 */ /* 0x000fe400000000ff */
[----:B------:R-:W-:Y:S02]  /*ee80*/  SHF.R.U32.HI R6, RZ, 0x10, R2 ;  /* 0x00000010ff067819 */ /* 0x000fe40000011602 */
[----:B------:R-:W-:Y:S02]  /*ee90*/  PRMT R11, R191, 0x7610, R11 ;  /* 0x00007610bf0b7816 */ /* 0x000fe4000000000b */
[----:B------:R-:W-:Y:S02]  /*eea0*/  LOP3.LUT R6, R6, 0xff, RZ, 0xc0, !PT ;  /* 0x000000ff06067812 */ /* 0x000fe400078ec0ff */
[----:B------:R-:W-:Y:S02]  /*eeb0*/  @!P1 PRMT R31, R11, 0x5410, RZ ;  /* 0x000054100b1f9816 */ /* 0x000fe400000000ff */
[----:B------:R-:W-:-:S02]  /*eec0*/  ISETP.GE.U32.AND P1, PT, R217, R6, PT ;  /* 0x00000006d900720c */ /* 0x000fc40003f26070 */
[----:B------:R-:W-:-:S11]  /*eed0*/  PRMT R28, R21, 0x7610, R28 ;  /* 0x00007610151c7816 */ /* 0x000fd6000000001c */
[----:B------:R-:W-:-:S05]  /*eee0*/  @!P1 HADD2 R12, -R28.H0_H0, -RZ.H0_H0 ;  /* 0xa00000ff1c0c9230 */ /* 0x000fca0000000900 */
[----:B------:R-:W-:Y:S02]  /*eef0*/  PRMT R6, R12, 0x7610, R6 ;  /* 0x000076100c067816 */ /* 0x000fe40000000006 */
[----:B------:R1:W3:Y:S04]  /*ef00*/  LDL.LU.S16 R12, [R1+0x1fc] ;  /* 0x0001fc00010c7983 */ /* 0x0002e80000300600 */
[----:B------:R1:W4:Y:S01]  /*ef10*/  LDL.LU.S16 R11, [R1+0x200] ;  /* 0x00020000010b7983 */ /* 0x0003220000300600 */
[----:B------:R-:W-:-:S04]  /*ef20*/  SHF.R.U32.HI R2, RZ, 0x18, R2 ;  /* 0x00000018ff027819 */ /* 0x000fc80000011602 */
[----:B------:R-:W-:Y:S02]  /*ef30*/  ISETP.GE.U32.AND P0, PT, R217, R2, PT ;  /* 0x00000002d900720c */ /* 0x000fe40003f06070 */
[----:B------:R-:W-:-:S11]  /*ef40*/  PRMT R27, R21, 0x7632, R27 ;  /* 0x00007632151b7816 */ /* 0x000fd6000000001b */
[----:B--2---:R-:W-:-:S05]  /*ef50*/  @!P0 HADD2 R10, -R27.H0_H0, -RZ.H0_H0 ;  /* 0xa00000ff1b0a8230 */ /* 0x004fca0000000900 */
[----:B------:R-:W-:Y:S02]  /*ef60*/  PRMT R2, R10, 0x7610, R2 ;  /* 0x000076100a027816 */ /* 0x000fe40000000002 */
[----:B------:R1:W2:Y:S01]  /*ef70*/  LDL.LU.S16 R10, [R1+0x204] ;  /* 0x00020400010a7983 */ /* 0x0002a20000300600 */
[----:B------:R-:W-:Y:S02]  /*ef80*/  IMAD.MOV.U32 R190, RZ, RZ, R223 ;  /* 0x000000ffffbe7224 */ /* 0x000fe400078e00df */
[----:B------:R-:W-:Y:S02]  /*ef90*/  IMAD.MOV.U32 R223, RZ, RZ, R199 ;  /* 0x000000ffffdf7224 */ /* 0x000fe400078e00c7 */
[----:B------:R-:W-:Y:S02]  /*efa0*/  IMAD.MOV.U32 R199, RZ, RZ, R198 ;  /* 0x000000ffffc77224 */ /* 0x000fe400078e00c6 */
[----:B------:R-:W-:Y:S01]  /*efb0*/  IMAD.MOV.U32 R198, RZ, RZ, R188 ;  /* 0x000000ffffc67224 */ /* 0x000fe200078e00bc */
[----:B------:R-:W-:-:S02]  /*efc0*/  PRMT R188, R28, 0x5410, R27 ;  /* 0x000054101cbc7816 */ /* 0x000fc4000000001b */
[----:B------:R-:W-:Y:S02]  /*efd0*/  @!P1 PRMT R28, R6, 0x5410, RZ ;  /* 0x00005410061c9816 */ /* 0x000fe400000000ff */
[----:B------:R1:W2:Y:S01]  /*efe0*/  LDL.LU.S16 R6, [R1+0x208] ;  /* 0x0002080001067983 */ /* 0x0002a20000300600 */
[----:B------:R-:W-:Y:S02]  /*eff0*/  @!P0 PRMT R27, R2, 0x5410, RZ ;  /* 0x00005410021b8816 */ /* 0x000fe400000000ff */
[----:B------:R-:W-:-:S04]  /*f000*/  LOP3.LUT R2, R4, 0xff, RZ, 0xc0, !PT ;  /* 0x000000ff04027812 */ /* 0x000fc800078ec0ff */
[----:B------:R-:W-:Y:S02]  /*f010*/  ISETP.GE.U32.AND P0, PT, R217, R2, PT ;  /* 0x00000002d900720c */ /* 0x000fe40003f06070 */
[C---:B------:R-:W-:Y:S01]  /*f020*/  PRMT R25, R26.reuse, 0x7632, R25 ;  /* 0x000076321a197816 */ /* 0x040fe20000000019 */
[----:B------:R-:W-:Y:S02]  /*f030*/  IMAD.MOV.U32 R251, RZ, RZ, R237 ;  /* 0x000000fffffb7224 */ /* 0x000fe400078e00ed */
[----:B------:R-:W-:Y:S01]  /*f040*/  IMAD.MOV.U32 R237, RZ, RZ, R187 ;  /* 0x000000ffffed7224 */ /* 0x000fe200078e00bb */
[----:B------:R-:W-:-:S07]  /*f050*/  PRMT R187, R26, 0x5410, R25 ;  /* 0x000054101abb7816 */ /* 0x000fce0000000019 */
        /* <DEDUP_REMOVED lines=8> */
[----:B----4-:R-:W-:-:S05]  /*f0e0*/  @!P0 HADD2 R11, -R25.H0_H0, -RZ.H0_H0 ;  /* 0xa00000ff190b8230 */ /* 0x010fca0000000900 */
[----:B------:R-:W-:Y:S02]  /*f0f0*/  PRMT R2, R11, 0x7610, R2 ;  /* 0x000076100b027816 */ /* 0x000fe40000000002 */
[----:B------:R1:W4:Y:S02]  /*f100*/  LDL.LU.S16 R11, [R1+0x210] ;  /* 0x00021000010b7983 */ /* 0x0003240000300600 */
        /* <DEDUP_REMOVED lines=9> */
[----:B------:R-:W-:-:S05]  /*f1a0*/  PRMT R23, R24, 0x7632, R23 ;  /* 0x0000763218177816 */ /* 0x000fca0000000017 */
[----:B------:R-:W-:Y:S01]  /*f1b0*/  @!P0 HADD2 R6, -R23.H0_H0, -RZ.H0_H0 ;  /* 0xa00000ff17068230 */ /* 0x000fe20000000900 */
[----:B------:R-:W-:Y:S02]  /*f1c0*/  IMAD.MOV.U32 R191, RZ, RZ, R190 ;  /* 0x000000ffffbf7224 */ /* 0x000fe400078e00be */
[----:B------:R-:W-:Y:S02]  /*f1d0*/  IMAD.MOV.U32 R190, RZ, RZ, R223 ;  /* 0x000000ffffbe7224 */ /* 0x000fe400078e00df */
[----:B------:R-:W-:Y:S01]  /*f1e0*/  PRMT R2, R6, 0x7610, R2 ;  /* 0x0000761006027816 */ /* 0x000fe20000000002 */
[----:B------:R-:W-:-:S04]  /*f1f0*/  IMAD.WIDE.U32 R6, R7, -0x2daee0ad, RZ ;  /* 0xd2511f5307067825 */ /* 0x000fc800078e00ff */
[----:B------:R-:W-:Y:S02]  /*f200*/  IMAD.MOV.U32 R223, RZ, RZ, R168 ;  /* 0x000000ffffdf7224 */ /* 0x000fe400078e00a8 */
[----:B------:R-:W-:Y:S01]  /*f210*/  IMAD.MOV.U32 R168, RZ, RZ, R186 ;  /* 0x000000ffffa87224 */ /* 0x000fe200078e00ba */
[----:B------:R-:W-:Y:S02]  /*f220*/  PRMT R186, R24, 0x5410, R23 ;  /* 0x0000541018ba7816 */ /* 0x000fe40000000017 */
[----:B------:R-:W-:Y:S02]  /*f230*/  @!P0 PRMT R23, R2, 0x5410, RZ ;  /* 0x0000541002178816 */ /* 0x000fe400000000ff */
[----:B------:R-:W-:Y:S02]  /*f240*/  LOP3.LUT R2, R7, R243, R8, 0x96, !PT ;  /* 0x000000f307027212 */ /* 0x000fe400078e9608 */
[----:B------:R-:W-:Y:S02]  /*f250*/  @!P1 PRMT R24, R4, 0x5410, RZ ;  /* 0x0000541004189816 */ /* 0x000fe400000000ff */
[----:B------:R-:W-:-:S04]  /*f260*/  LOP3.LUT R4, R2, 0xff, RZ, 0xc0, !PT ;  /* 0x000000ff02047812 */ /* 0x000fc800078ec0ff */
[----:B------:R-:W-:Y:S02]  /*f270*/  ISETP.GE.U32.AND P0, PT, R217, R4, PT ;  /* 0x00000004d900720c */ /* 0x000fe40003f06070 */
[----:B------:R-:W-:-:S04]  /*f280*/  PRMT R21, R22, 0x7632, R21 ;  /* 0x0000763216157816 */ /* 0x000fc80000000015 */
[----:B------:R-:W-:Y:S01]  /*f290*/  PRMT R194, R22, 0x5410, R21 ;  /* 0x0000541016c27816 */ /* 0x000fe20000000015 */
[----:B------:R-:W-:Y:S02]  /*f2a0*/  IMAD.MOV.U32 R221, RZ, RZ, R251 ;  /* 0x000000ffffdd7224 */ /* 0x000fe400078e00fb */
[----:B------:R-:W-:Y:S02]  /*f2b0*/  IMAD.MOV.U32 R220, RZ, RZ, R191 ;  /* 0x000000ffffdc7224 */ /* 0x000fe400078e00bf */
[----:B------:R-:W-:Y:S02]  /*f2c0*/  IMAD.MOV.U32 R251, RZ, RZ, R168 ;  /* 0x000000fffffb7224 */ /* 0x000fe400078e00a8 */
[----:B------:R-:W-:Y:S02]  /*f2d0*/  IMAD.MOV.U32 R191, RZ, RZ, R236 ;  /* 0x000000ffffbf7224 */ /* 0x000fe400078e00ec */
[----:B------:R-:W-:Y:S01]  /*f2e0*/  IMAD.MOV.U32 R168, RZ, RZ, R230 ;  /* 0x000000ffffa87224 */ /* 0x000fe200078e00e6 */
[----:B------:R-:W2:Y:S04]  /*f2f0*/  LDL R236, [R1+0x2dc] ;  /* 0x0002dc0001ec7983 */ /* 0x000ea80000100800 */
[----:B------:R-:W2:Y:S01]  /*f300*/  LDL.LU R230, [R1+0x230] ;  /* 0x0002300001e67983 */ /* 0x000ea20000300800 */
[----:B---3--:R-:W-:-:S05]  /*f310*/  @!P0 HADD2 R12, -R22.H0_H0, -RZ.H0_H0 ;  /* 0xa00000ff160c8230 */ /* 0x008fca0000000900 */
[----:B------:R-:W-:Y:S02]  /*f320*/  PRMT R4, R12, 0x7610, R4 ;  /* 0x000076100c047816 */ /* 0x000fe40000000004 */
[----:B------:R-:W3:Y:S02]  /*f330*/  LDL R12, [R1+0x318] ;  /* 0x00031800010c7983 */ /* 0x000ee40000100800 */
[----:B------:R-:W-:Y:S02]  /*f340*/  @!P0 PRMT R22, R4, 0x5410, RZ ;  /* 0x0000541004168816 */ /* 0x000fe400000000ff */
[----:B------:R-:W-:Y:S01]  /*f350*/  LOP3.LUT R4, R2, 0xffff, RZ, 0xc0, !PT ;  /* 0x0000ffff02047812 */ /* 0x000fe200078ec0ff */
[----:B------:R1:W3:Y:S03]  /*f360*/  LDL.LU.S16 R8, [R1+0x218] ;  /* 0x0002180001087983 */ /* 0x0002e60000300600 */
[----:B------:R-:W-:-:S04]  /*f370*/  SHF.R.U32.HI R4, RZ, 0x8, R4 ;  /* 0x00000008ff047819 */ /* 0x000fc80000011604 */
[----:B------:R-:W-:-:S04]  /*f380*/  LOP3.LUT R4, R4, 0xffff, RZ, 0xc0, !PT ;  /* 0x0000ffff04047812 */ /* 0x000fc800078ec0ff */
[----:B------:R-:W-:-:S13]  /*f390*/  ISETP.GE.U32.AND P0, PT, R217, R4, PT ;  /* 0x00000004d900720c */ /* 0x000fda0003f06070 */
[----:B----4-:R-:W-:-:S05]  /*f3a0*/  @!P0 HADD2 R11, -R21.H0_H0, -RZ.H0_H0 ;  /* 0xa00000ff150b8230 */ /* 0x010fca0000000900 */
[----:B------:R-:W-:-:S04]  /*f3b0*/  PRMT R4, R11, 0x7610, R4 ;  /* 0x000076100b047816 */ /* 0x000fc80000000004 */
[----:B------:R-:W-:Y:S02]  /*f3c0*/  @!P0 PRMT R21, R4, 0x5410, RZ ;  /* 0x0000541004158816 */ /* 0x000fe400000000ff */
[----:B------:R-:W-:-:S04]  /*f3d0*/  LOP3.LUT R4, R6, 0xff, RZ, 0xc0, !PT ;  /* 0x000000ff06047812 */ /* 0x000fc800078ec0ff */
[----:B------:R-:W-:Y:S02]  /*f3e0*/  ISETP.GE.U32.AND P0, PT, R217, R4, PT ;  /* 0x00000004d900720c */ /* 0x000fe40003f06070 */
[----:B------:R-:W-:-:S04]  /*f3f0*/  PRMT R19, R20, 0x7632, R19 ;  /* 0x0000763214137816 */ /* 0x000fc80000000013 */
[----:B------:R-:W-:-:S07]  /*f400*/  PRMT R193, R20, 0x5410, R19 ;  /* 0x0000541014c17816 */ /* 0x000fce0000000013 */
[----:B--2---:R-:W-:-:S05]  /*f410*/  @!P0 HADD2 R10, -R20.H0_H0, -RZ.H0_H0 ;  /* 0xa00000ff140a8230 */ /* 0x004fca0000000900 */
[----:B------:R-:W-:Y:S02]  /*f420*/  PRMT R4, R10, 0x7610, R4 ;  /* 0x000076100a047816 */ /* 0x000fe40000000004 */
[----:B------:R-:W2:Y:S02]  /*f430*/  LDL.64 R10, [R1+0x220] ;  /* 0x00022000010a7983 */ /* 0x000ea40000100a00 */
[----:B------:R-:W-:Y:S02]  /*f440*/  @!P0 PRMT R20, R4, 0x5410, RZ ;  /* 0x0000541004148816 */ /* 0x000fe400000000ff */
[----:B------:R-:W-:Y:S02]  /*f450*/  LOP3.LUT R4, R6, 0xffff, RZ, 0xc0, !PT ;  /* 0x0000ffff06047812 */ /* 0x000fe400078ec0ff */
[----:B------:R-:W4:Y:S02]  /*f460*/  LDL.LU R7, [R1+0x228] ;  /* 0x0002280001077983 */ /* 0x000f240000300800 */
[----:B------:R-:W-:-:S04]  /*f470*/  SHF.R.U32.HI R4, RZ, 0x8, R4 ;  /* 0x00000008ff047819 */ /* 0x000fc80000011604 */
[----:B------:R-:W-:-:S04]  /*f480*/  LOP3.LUT R4, R4, 0xffff, RZ, 0xc0, !PT ;  /* 0x0000ffff04047812 */ /* 0x000fc800078ec0ff */
[----:B------:R-:W-:Y:S02]  /*f490*/  ISETP.GE.U32.AND P0, PT, R217, R4, PT ;  /* 0x00000004d900720c */ /* 0x000fe40003f06070 */
[----:B------:R-:W2:Y:S01]  /*f4a0*/  LDL R4, [R1+0x4] ;  /* 0x0000040001047983 */ /* 0x000ea20000100800 */
[----:B------:R-:W-:Y:S02]  /*f4b0*/  IMAD.MOV.U32 R252, RZ, RZ, R220 ;  /* 0x000000fffffc7224 */ /* 0x000fe400078e00dc */
[----:B------:R-:W-:Y:S02]  /*f4c0*/  IMAD.MOV.U32 R220, RZ, RZ, R237 ;  /* 0x000000ffffdc7224 */ /* 0x000fe400078e00ed */
[----:B------:R-:W-:Y:S02]  /*f4d0*/  IMAD.MOV.U32 R237, RZ, RZ, R199 ;  /* 0x000000ffffed7224 */ /* 0x000fe400078e00c7 */
[----:B------:R-:W-:Y:S02]  /*f4e0*/  IMAD.MOV.U32 R199, RZ, RZ, R169 ;  /* 0x000000ffffc77224 */ /* 0x000fe400078e00a9 */
[----:B------:R-:W-:-:S02]  /*f4f0*/  IMAD.MOV.U32 R169, RZ, RZ, R229 ;  /* 0x000000ffffa97224 */ /* 0x000fc400078e00e5 */
[----:B------:R-:W1:Y:S01]  /*f500*/  S2R R229, SR_TID.X ;  /* 0x0000000000e57919 */ /* 0x000e620000002100 */
[----:B------:R-:W-:Y:S02]  /*f510*/  IMAD.MOV.U32 R250, RZ, RZ, R221 ;  /* 0x000000fffffa7224 */ /* 0x000fe400078e00dd */
[----:B------:R-:W-:Y:S02]  /*f520*/  IMAD.MOV.U32 R13, RZ, RZ, R191 ;  /* 0x000000ffff0d7224 */ /* 0x000fe400078e00bf */
[----:B------:R-:W-:Y:S02]  /*f530*/  IMAD.MOV.U32 R221, RZ, RZ, R228 ;  /* 0x000000ffffdd7224 */ /* 0x000fe400078e00e4 */
[----:B------:R-:W-:Y:S01]  /*f540*/  IMAD.MOV.U32 R191, RZ, RZ, R3 ;  /* 0x000000ffffbf7224 */ /* 0x000fe200078e0003 */
[----:B------:R-:W1:Y:S04]  /*f550*/  S2R R228, SR_CTAID.Z ;  /* 0x0000000000e47919 */ /* 0x000e680000002700 */
[----:B------:R-:W1:Y:S01]  /*f560*/  S2R R3, SR_CTAID.X ;  /* 0x0000000000037919 */ /* 0x000e620000002500 */
[----:B------:R-:W-:-:S02]  /*f570*/  IMAD.MOV.U32 R14, RZ, RZ, R251 ;  /* 0x000000ffff0e7224 */ /* 0x000fc400078e00fb */
[----:B------:R-:W-:Y:S02]  /*f580*/  IMAD.MOV.U32 R251, RZ, RZ, R223 ;  /* 0x000000fffffb7224 */ /* 0x000fe400078e00df */
[----:B------:R-:W2:Y:S01]  /*f590*/  S2R R223, SR_TID.X ;  /* 0x0000000000df7919 */ /* 0x000ea20000002100 */
[----:B-1----:R-:W-:Y:S01]  /*f5a0*/  IMAD.SHL.U32 R3, R3, 0x80, RZ ;  /* 0x0000008003037824 */ /* 0x002fe200078e00ff */
[----:B---3--:R-:W-:-:S05]  /*f5b0*/  @!P0 HADD2 R8, -R19.H0_H0, -RZ.H0_H0 ;  /* 0xa00000ff13088230 */ /* 0x008fca0000000900 */
[----:B------:R-:W-:-:S04]  /*f5c0*/  PRMT R5, R8, 0x7610, R5 ;  /* 0x0000761008057816 */ /* 0x000fc80000000005 */
[----:B------:R-:W-:Y:S02]  /*f5d0*/  @!P0 PRMT R19, R5, 0x5410, RZ ;  /* 0x0000541005138816 */ /* 0x000fe400000000ff */
[----:B------:R-:W1:Y:S01]  /*f5e0*/  S2R R5, SR_CTAID.Y ;  /* 0x0000000000057919 */ /* 0x000e620000002600 */
[----:B------:R-:W-:-:S04]  /*f5f0*/  SHF.R.S32.HI R8, RZ, 0x1f, R229 ;  /* 0x0000001fff087819 */ /* 0x000fc800000114e5 */
[----:B------:R-:W-:Y:S02]  /*f600*/  LEA.HI R8, R8, R229, RZ, 0x5 ;  /* 0x000000e508087211 */ /* 0x000fe400078f28ff */
[----:B------:R3:W5:Y:S02]  /*f610*/  LDL.LU R229, [R1+0x374] ;  /* 0x0003740001e57983 */ /* 0x0007640000300800 */
[----:B------:R-:W-:Y:S01]  /*f620*/  LOP3.LUT R8, R8, 0xffffffe0, RZ, 0xc0, !PT ;  /* 0xffffffe008087812 */ /* 0x000fe200078ec0ff */
[----:B-1----:R-:W-:Y:S02]  /*f630*/  IMAD R5, R5, R230, R228 ;  /* 0x000000e605057224 */ /* 0x002fe400078e02e4 */
[----:B------:R3:W5:Y:S04]  /*f640*/  LDL.LU R228, [R1+0x370] ;  /* 0x0003700001e47983 */ /* 0x0007680000300800 */
[----:B------:R3:W5:Y:S01]  /*f650*/  LDL.LU R230, [R1+0x36c] ;  /* 0x00036c0001e67983 */ /* 0x0007620000300800 */
[----:B--2---:R-:W-:Y:S01]  /*f660*/  IMAD R5, R4, R5, R3 ;  /* 0x0000000504057224 */ /* 0x004fe200078e0203 */
[----:B----4-:R-:W-:-:S02]  /*f670*/  LOP3.LUT R4, R7, 0x7ffffffc, RZ, 0xc0, !PT ;  /* 0x7ffffffc07047812 */ /* 0x010fc400078ec0ff */
[----:B------:R-:W2:Y:S02]  /*f680*/  LDL.LU R3, [R1+0x368] ;  /* 0x0003680001037983 */ /* 0x000ea40000300800 */
[----:B------:R-:W-:Y:S01]  /*f690*/  IADD3 R7, -R4, R223, -R8 ;  /* 0x000000df04077210 */ /* 0x000fe20007ffe908 */
[----:B------:R-:W-:-:S04]  /*f6a0*/  IMAD.SHL.U32 R4, R198, 0x80, RZ ;  /* 0x00000080c6047824 */ /* 0x000fc800078e00ff */
[----:B------:R-:W-:Y:S02]  /*f6b0*/  IMAD R4, R236, R5, R4 ;  /* 0x00000005ec047224 */ /* 0x000fe400078e0204 */
[----:B------:R-:W-:-:S04]  /*f6c0*/  IMAD.SHL.U32 R5, R7, 0x2, RZ ;  /* 0x0000000207057824 */ /* 0x000fc800078e00ff */
[----:B------:R-:W-:Y:S02]  /*f6d0*/  IMAD R5, R236, R12, R5 ;  /* 0x0000000cec057224 */ /* 0x000fe400078e0205 */
[----:B------:R-:W-:Y:S02]  /*f6e0*/  IMAD.MOV.U32 R12, RZ, RZ, R252 ;  /* 0x000000ffff0c7224 */ /* 0x000fe400078e00fc */
[----:B------:R-:W-:Y:S02]  /*f6f0*/  IMAD.MOV.U32 R252, RZ, RZ, R241 ;  /* 0x000000fffffc7224 */ /* 0x000fe400078e00f1 */
[----:B------:R3:W4:Y:S01]  /*f700*/  LDL.LU.S16 R241, [R1+0x21c] ;  /* 0x00021c0001f17983 */ /* 0x0007220000300600 */
[----:B------:R-:W-:-:S04]  /*f710*/  IADD3 R4, R4, -0x80, RZ ;  /* 0xffffff8004047810 */ /* 0x000fc80007ffe0ff */
[----:B------:R-:W-:Y:S02]  /*f720*/  SHF.R.S32.HI R8, RZ, 0x1f, R4 ;  /* 0x0000001fff087819 */ /* 0x000fe40000011404 */
[----:B------:R-:W-:-:S04]  /*f730*/  IADD3 R7, P0, R5, R4, RZ ;  /* 0x0000000405077210 */ /* 0x000fc80007f1e0ff */
[----:B------:R-:W-:Y:S02]  /*f740*/  LEA.HI.X.SX32 R5, R5, R8, 0x1, P0 ;  /* 0x0000000805057211 */ /* 0x000fe400000f0eff */
[----:B------:R-:W-:-:S04]  /*f750*/  LEA R4, P0, R7, R10, 0x1 ;  /* 0x0000000a07047211 */ /* 0x000fc800078008ff */
[----:B------:R-:W-:Y:S02]  /*f760*/  LEA.HI.X R5, R7, R11, R5, 0x1, P0 ;  /* 0x0000000b07057211 */ /* 0x000fe400000f0c05 */
[----:B------:R-:W-:-:S04]  /*f770*/  SHF.R.U32.HI R7, RZ, 0x10, R6 ;  /* 0x00000010ff077819 */ /* 0x000fc80000011606 */
[----:B------:R-:W-:-:S04]  /*f780*/  LOP3.LUT R7, R7, 0xff, RZ, 0xc0, !PT ;  /* 0x000000ff07077812 */ /* 0x000fc800078ec0ff */
[C---:B------:R-:W-:Y:S02]  /*f790*/  ISETP.GE.U32.AND P1, PT, R217.reuse, R7, PT ;  /* 0x00000007d900720c */ /* 0x040fe40003f26070 */
[----:B------:R-:W-:Y:S01]  /*f7a0*/  SHF.R.U32.HI R6, RZ, 0x18, R6 ;  /* 0x00000018ff067819 */ /* 0x000fe20000011606 */
[----:B------:R-:W-:Y:S02]  /*f7b0*/  IMAD.MOV.U32 R11, RZ, RZ, R13 ;  /* 0x000000ffff0b7224 */ /* 0x000fe400078e000d */
[----:B------:R-:W-:Y:S01]  /*f7c0*/  IMAD.MOV.U32 R13, RZ, RZ, R14 ;  /* 0x000000ffff0d7224 */ /* 0x000fe200078e000e */
[----:B------:R-:W-:Y:S01]  /*f7d0*/  ISETP.GE.U32.AND P0, PT, R217, R6, PT ;  /* 0x00000006d900720c */ /* 0x000fe20003f06070 */
[----:B------:R-:W-:Y:S01]  /*f7e0*/  IMAD.MOV.U32 R14, RZ, RZ, R250 ;  /* 0x000000ffff0e7224 */ /* 0x000fe200078e00fa */
[--C-:B------:R-:W-:Y:S01]  /*f7f0*/  SHF.R.U32.HI R6, RZ, 0x10, R2.reuse ;  /* 0x00000010ff067819 */ /* 0x100fe20000011602 */
[----:B------:R-:W-:Y:S01]  /*f800*/  IMAD.MOV.U32 R250, RZ, RZ, R221 ;  /* 0x000000fffffa7224 */ /* 0x000fe200078e00dd */
[----:B------:R-:W-:Y:S01]  /*f810*/  SHF.R.U32.HI R2, RZ, 0x18, R2 ;  /* 0x00000018ff027819 */ /* 0x000fe20000011602 */
[----:B------:R-:W-:-:S02]  /*f820*/  IMAD.MOV.U32 R221, RZ, RZ, R191 ;  /* 0x000000ffffdd7224 */ /* 0x000fc400078e00bf */
[----:B------:R3:W2:Y:S01]  /*f830*/  LDL.LU.S16 R191, [R1+0x224] ;  /* 0x0002240001bf7983 */ /* 0x0006a20000300600 */
[----:B------:R-:W-:Y:S02]  /*f840*/  ISETP.GE.U32.AND P2, PT, R217, R2, PT ;  /* 0x00000002d900720c */ /* 0x000fe40003f46070 */
[C---:B------:R-:W-:Y:S01]  /*f850*/  PRMT R16, R15.reuse, 0x7610, R16 ;  /* 0x000076100f107816 */ /* 0x040fe20000000010 */
[----:B------:R3:W2:Y:S01]  /*f860*/  LDL.LU.S16 R10, [R1+0x220] ;  /* 0x00022000010a7983 */ /* 0x0006a20000300600 */
[----:B------:R-:W-:Y:S01]  /*f870*/  PRMT R2, R15, 0x7632, R2 ;  /* 0x000076320f027816 */ /* 0x000fe20000000002 */
[----:B----4-:R-:W-:-:S05]  /*f880*/  @!P1 HADD2 R241, -R18.H0_H0, -RZ.H0_H0 ;  /* 0xa00000ff12f19230 */ /* 0x010fca0000000900 */
[----:B------:R-:W-:Y:S02]  /*f890*/  PRMT R9, R241, 0x7610, R9 ;  /* 0x00007610f1097816 */ /* 0x000fe40000000009 */
[----:B------:R3:W5:Y:S04]  /*f8a0*/  LDL.LU R241, [R1+0x364] ;  /* 0x0003640001f17983 */ /* 0x0007680000300800 */
[----:B------:R3:W4:Y:S01]  /*f8b0*/  LDL.LU.S16 R15, [R1+0x4] ;  /* 0x00000400010f7983 */ /* 0x0007220000300600 */
[----:B------:R-:W-:Y:S02]  /*f8c0*/  LOP3.LUT R6, R6, 0xff, RZ, 0xc0, !PT ;  /* 0x000000ff06067812 */ /* 0x000fe400078ec0ff */
[----:B------:R-:W-:Y:S02]  /*f8d0*/  PRMT R17, R18, 0x7632, R17 ;  /* 0x0000763212117816 */ /* 0x000fe40000000011 */
[----:B------:R-:W-:Y:S01]  /*f8e0*/  ISETP.GE.U32.AND P3, PT, R217, R6, PT ;  /* 0x00000006d900720c */ /* 0x000fe20003f66070 */
[----:B------:R1:W-:Y:S01]  /*f8f0*/  ST.E.U16 [R4.64], R150 ;  /* 0x0000009604007985 */ /* 0x0003e2000c101504 */
[----:B--2---:R-:W-:-:S05]  /*f900*/  @!P2 HADD2 R10, -R2.H0_H0, -RZ.H0_H0 ;  /* 0xa00000ff020aa230 */ /* 0x004fca0000000900 */
[----:B------:R-:W-:-:S06]  /*f910*/  PRMT R6, R10, 0x7610, R6 ;  /* 0x000076100a067816 */ /* 0x000fcc0000000006 */
[----:B------:R-:W-:Y:S01]  /*f920*/  @!P3 HADD2 R191, -R16.H0_H0, -RZ.H0_H0 ;  /* 0xa00000ff10bfb230 */ /* 0x000fe20000000900 */
[----:B-1----:R-:W-:-:S04]  /*f930*/  IMAD.MOV.U32 R150, RZ, RZ, R11 ;  /* 0x000000ffff967224 */ /* 0x002fc800078e000b */
[----:B------:R-:W-:Y:S02]  /*f940*/  PRMT R7, R191, 0x7610, R7 ;  /* 0x00007610bf077816 */ /* 0x000fe40000000007 */
[----:B------:R-:W-:Y:S02]  /*f950*/  PRMT R191, R18, 0x5410, R17 ;  /* 0x0000541012bf7816 */ /* 0x000fe40000000011 */
[----:B------:R-:W-:Y:S01]  /*f960*/  @!P1 PRMT R18, R9, 0x5410, RZ ;  /* 0x0000541009129816 */ /* 0x000fe200000000ff */
[----:B------:R-:W-:Y:S01]  /*f970*/  ST.E.U16 [R4.64+0x2], R149 ;  /* 0x0000029504007985 */ /* 0x000fe2000c101504 */
[----:B----4-:R-:W-:-:S05]  /*f980*/  @!P0 HADD2 R15, -R17.H0_H0, -RZ.H0_H0 ;  /* 0xa00000ff110f8230 */ /* 0x010fca0000000900 */
[----:B------:R-:W-:Y:S01]  /*f990*/  PRMT R8, R15, 0x7610, R8 ;  /* 0x000076100f087816 */ /* 0x000fe20000000008 */
[----:B------:R-:W-:Y:S02]  /*f9a0*/  IMAD.MOV.U32 R15, RZ, RZ, R12 ;  /* 0x000000ffff0f7224 */ /* 0x000fe400078e000c */
[----:B------:R-:W-:Y:S02]  /*f9b0*/  IMAD.MOV.U32 R12, RZ, RZ, R14 ;  /* 0x000000ffff0c7224 */ /* 0x000fe400078e000e */
[----:B------:R-:W-:Y:S01]  /*f9c0*/  IMAD.MOV.U32 R14, RZ, RZ, R190 ;  /* 0x000000ffff0e7224 */ /* 0x000fe200078e00be */
[----:B------:R-:W-:Y:S02]  /*f9d0*/  PRMT R190, R16, 0x5410, R2 ;  /* 0x0000541010be7816 */ /* 0x000fe40000000002 */
[----:B------:R-:W-:Y:S01]  /*f9e0*/  @!P2 PRMT R2, R6, 0x5410, RZ ;  /* 0x000054100602a816 */ /* 0x000fe200000000ff */
[----:B------:R-:W-:Y:S01]  /*f9f0*/  IMAD.SHL.U32 R6, R236, 0x8, RZ ;  /* 0x00000008ec067824 */ /* 0x000fe200078e00ff */
[----:B------:R-:W-:Y:S01]  /*fa00*/  @!P0 PRMT R17, R8, 0x5410, RZ ;  /* 0x0000541008118816 */ /* 0x000fe200000000ff */
[----:B------:R-:W-:-:S02]  /*fa10*/  IMAD.SHL.U32 R8, R236, 0x40, RZ ;  /* 0x00000040ec087824 */ /* 0x000fc400078e00ff */
[--C-:B------:R-:W-:Y:S01]  /*fa20*/  IMAD.WIDE R10, R6, 0x2, R4.reuse ;  /* 0x00000002060a7825 */ /* 0x100fe200078e0204 */
[----:B------:R1:W-:Y:S01]  /*fa30*/  STL [R1+0x244], R6 ;  /* 0x0002440601007387 */ /* 0x0003e20000100800 */
[----:B------:R-:W-:Y:S02]  /*fa40*/  @!P3 PRMT R16, R7, 0x5410, RZ ;  /* 0x000054100710b816 */ /* 0x000fe400000000ff */
[----:B------:R-:W-:Y:S01]  /*fa50*/  IMAD.WIDE R8, R8, 0x2, R4 ;  /* 0x0000000208087825 */ /* 0x000fe200078e0204 */
[----:B------:R-:W-:Y:S04]  /*fa60*/  ST.E.U16 [R10.64], R147 ;  /* 0x000000930a007985 */ /* 0x000fe8000c101504 */
[----:B------:R-:W-:Y:S04]  /*fa70*/  ST.E.U16 [R10.64+0x2], R148 ;  /* 0x000002940a007985 */ /* 0x000fe8000c101504 */
[----:B------:R2:W-:Y:S01]  /*fa80*/  ST.E.U16 [R8.64], R74 ;  /* 0x0000004a08007985 */ /* 0x0005e2000c101504 */
[----:B-1----:R-:W-:-:S03]  /*fa90*/  IMAD R6, R236, 0x48, RZ ;  /* 0x00000048ec067824 */ /* 0x002fc600078e02ff */
[----:B------:R3:W5:Y:S04]  /*faa0*/  LDL.LU R236, [R1+0x360] ;  /* 0x0003600001ec7983 */ /* 0x0007680000300800 */
[----:B------:R1:W-:Y:S04]  /*fab0*/  STL [R1+0x290], R6 ;  /* 0x0002900601007387 */ /* 0x0003e80000100800 */
[----:B------:R4:W-:Y:S01]  /*fac0*/  ST.E.U16 [R8.64+0x2], R73 ;  /* 0x0000024908007985 */ /* 0x0009e2000c101504 */
[----:B--2---:R-:W-:Y:S02]  /*fad0*/  IMAD.MOV.U32 R74, RZ, RZ, R215 ;  /* 0x000000ffff4a7224 */ /* 0x004fe400078e00d7 */
[----:B------:R-:W-:-:S02]  /*fae0*/  IMAD.MOV.U32 R149, RZ, RZ, R12 ;  /* 0x000000ffff957224 */ /* 0x000fc400078e000c */
[----:B-1----:R-:W-:-:S05]  /*faf0*/  IMAD.WIDE R6, R6, 0x2, R4 ;  /* 0x0000000206067825 */ /* 0x002fca00078e0204 */
[----:B------:R1:W-:Y:S01]  /*fb00*/  ST.E.U16 [R6.64], R72 ;  /* 0x0000004806007985 */ /* 0x0003e2000c101504 */
[----:B------:R-:W-:Y:S02]  /*fb10*/  IMAD.MOV.U32 R148, RZ, RZ, R180 ;  /* 0x000000ffff947224 */ /* 0x000fe400078e00b4 */
[----:B------:R-:W-:Y:S01]  /*fb20*/  IMAD.MOV.U32 R147, RZ, RZ, R14 ;  /* 0x000000ffff937224 */ /* 0x000fe200078e000e */
[----:B------:R-:W-:Y:S01]  /*fb30*/  ST.E.U16 [R6.64+0x2], R71 ;  /* 0x0000024706007985 */ /* 0x000fe2000c101504 */
[----:B----4-:R-:W-:Y:S02]  /*fb40*/  IMAD.MOV.U32 R73, RZ, RZ, R150 ;  /* 0x000000ffff497224 */ /* 0x010fe400078e0096 */
[----:B------:R-:W-:Y:S01]  /*fb50*/  IMAD.MOV.U32 R150, RZ, RZ, R15 ;  /* 0x000000ffff967224 */ /* 0x000fe200078e000f */
[----:B------:R2:W-:Y:S01]  /*fb60*/  ST.E.U16 [R4.64+0x10], R146 ;  /* 0x0000109204007985 */ /* 0x0005e2000c101504 */
[----:B------:R-:W-:Y:S01]  /*fb70*/  LOP3.LUT R15, R159, R171, RZ, 0x3c, !PT ;  /* 0x000000ab9f0f7212 */ /* 0x000fe200078e3cff */
[----:B-1----:R-:W-:-:S02]  /*fb80*/  IMAD.MOV.U32 R72, RZ, RZ, R214 ;  /* 0x000000ffff487224 */ /* 0x002fc400078e00d6 */
[----:B------:R-:W-:-:S05]  /*fb90*/  IMAD.WIDE.U32 R214, R181, -0x326172a9, RZ ;  /* 0xcd9e8d57b5d67825 */ /* 0x000fca00078e00ff */
[----:B------:R-:W-:-:S05]  /*fba0*/  LOP3.LUT R12, R216, R215, RZ, 0x3c, !PT ;  /* 0x000000d7d80c7212 */ /* 0x000fca00078e3cff */
[----:B------:R-:W-:Y:S01]  /*fbb0*/  IMAD.WIDE.U32 R180, R12, -0x2daee0ad, RZ ;  /* 0xd2511f530cb47825 */ /* 0x000fe200078e00ff */
[----:B------:R-:W-:Y:S01]  /*fbc0*/  ST.E.U16 [R4.64+0x12], R77 ;  /* 0x0000124d04007985 */ /* 0x000fe2000c101504 */
[----:B------:R-:W-:-:S03]  /*fbd0*/  LOP3.LUT R12, R151, R171, RZ, 0x3c, !PT ;  /* 0x000000ab970c7212 */ /* 0x000fc600078e3cff */
[----:B------:R-:W-:Y:S01]  /*fbe0*/  LOP3.LUT R14, R181, R211, R170, 0x96, !PT ;  /* 0x000000d3b50e7212 */ /* 0x000fe200078e96aa */
[----:B------:R-:W-:Y:S01]  /*fbf0*/  ST.E.U16 [R10.64+0x10], R75 ;  /* 0x0000104b0a007985 */ /* 0x000fe2000c101504 */
[----:B------:R-:W-:-:S03]  /*fc00*/  IMAD.MOV.U32 R159, RZ, RZ, R72 ;  /* 0x000000ffff9f7224 */ /* 0x000fc600078e0048 */
[----:B------:R-:W-:Y:S01]  /*fc10*/  ST.E.U16 [R10.64+0x12], R76 ;  /* 0x0000124c0a007985 */ /* 0x000fe2000c101504 */
[----:B------:R-:W-:-:S03]  /*fc20*/  IMAD.MOV.U32 R151, RZ, RZ, R13 ;  /* 0x000000ffff977224 */ /* 0x000fc600078e000d */
[----:B------:R1:W-:Y:S01]  /*fc30*/  ST.E.U16 [R8.64+0x10], R70 ;  /* 0x0000104608007985 */ /* 0x0003e2000c101504 */
[----:B------:R-:W-:-:S03]  /*fc40*/  IMAD.MOV.U32 R72, RZ, RZ, R169 ;  /* 0x000000ffff487224 */ /* 0x000fc600078e00a9 */
[----:B------:R-:W-:Y:S01]  /*fc50*/  ST.E.U16 [R8.64+0x12], R69 ;  /* 0x0000124508007985 */ /* 0x000fe2000c101504 */
[----:B------:R-:W-:-:S03]  /*fc60*/  IMAD.WIDE.U32 R12, R12, -0x326172a9, RZ ;  /* 0xcd9e8d570c0c7825 */ /* 0x000fc600078e00ff */
[----:B------:R4:W-:Y:S01]  /*fc70*/  ST.E.U16 [R6.64+0x10], R63 ;  /* 0x0000103f06007985 */ /* 0x0009e2000c101504 */
[----:B--2---:R-:W-:-:S03]  /*fc80*/  IMAD.MOV.U32 R146, RZ, RZ, R74 ;  /* 0x000000ffff927224 */ /* 0x004fc600078e004a */
[----:B------:R2:W-:Y:S04]  /*fc90*/  ST.E.U16 [R6.64+0x12], R68 ;  /* 0x0000124406007985 */ /* 0x0005e8000c101504 */
[----:B------:R2:W-:Y:S01]  /*fca0*/  ST.E.U16 [R4.64+0x20], R145 ;  /* 0x0000209104007985 */ /* 0x0005e2000c101504 */
[----:B-1----:R-:W-:Y:S01]  /*fcb0*/  LOP3.LUT R70, R103, R239, R12, 0x96, !PT ;  /* 0x000000ef67467212 */ /* 0x002fe200078e960c */
[----:B----4-:R-:W-:Y:S02]  /*fcc0*/  IMAD.MOV.U32 R63, RZ, RZ, R168 ;  /* 0x000000ffff3f7224 */ /* 0x010fe400078e00a8 */
[----:B------:R-:W-:-:S05]  /*fcd0*/  IMAD.WIDE.U32 R168, R14, -0x326172a9, RZ ;  /* 0xcd9e8d570ea87825 */ /* 0x000fca00078e00ff */
[----:B------:R-:W-:Y:S01]  /*fce0*/  LOP3.LUT R74, R169, R239, R12, 0x96, !PT ;  /* 0x000000efa94a7212 */ /* 0x000fe200078e960c */
[----:B------:R-:W-:Y:S02]  /*fcf0*/  IMAD.SHL.U32 R12, R172, 0x4, RZ ;  /* 0x00000004ac0c7824 */ /* 0x000fe400078e00ff */
[----:B------:R-:W-:-:S03]  /*fd00*/  IMAD.WIDE.U32 R14, R15, -0x326172a9, RZ ;  /* 0xcd9e8d570f0e7825 */ /* 0x000fc600078e00ff */
[----:B------:R-:W-:Y:S01]  /*fd10*/  LOP3.LUT R12, R171, R135, R12, 0x96, !PT ;  /* 0x00000087ab0c7212 */ /* 0x000fe200078e960c */
[----:B------:R-:W-:Y:S01]  /*fd20*/  ST.E.U16 [R4.64+0x22], R144 ;  /* 0x0000229004007985 */ /* 0x000fe2000c101504 */
[-C--:B------:R-:W-:Y:S02]  /*fd30*/  LOP3.LUT R69, R15, R240.reuse, R212, 0x96, !PT ;  /* 0x000000f00f457212 */ /* 0x080fe400078e96d4 */
[-C--:B------:R-:W-:Y:S02]  /*fd40*/  LOP3.LUT R71, R103, R239.reuse, R14, 0x96, !PT ;  /* 0x000000ef67477212 */ /* 0x080fe400078e960e */
[-C--:B------:R-:W-:Y:S02]  /*fd50*/  LOP3.LUT R77, R15, R240.reuse, R214, 0x96, !PT ;  /* 0x000000f00f4d7212 */ /* 0x080fe400078e96d6 */
[----:B------:R-:W-:Y:S01]  /*fd60*/  LOP3.LUT R76, R169, R239, R14, 0x96, !PT ;  /* 0x000000efa94c7212 */ /* 0x000fe200078e960e */
[----:B------:R-:W-:Y:S01]  /*fd70*/  IMAD.WIDE.U32 R14, R12, -0x326172a9, RZ ;  /* 0xcd9e8d570c0e7825 */ /* 0x000fe200078e00ff */
        /* <DEDUP_REMOVED lines=12> */
[----:B------:R1:W-:Y:S04]  /*fe40*/  ST.E.U16 [R8.64+0x32], R78 ;  /* 0x0000324e08007985 */ /* 0x0003e8000c101504 */
[----:B------:R-:W-:Y:S04]  /*fe50*/  ST.E.U16 [R6.64+0x30], R81 ;  /* 0x0000305106007985 */ /* 0x000fe8000c101504 */
[----:B------:R-:W-:Y:S04]  /*fe60*/  ST.E.U16 [R6.64+0x32], R80 ;  /* 0x0000325006007985 */ /* 0x000fe8000c101504 */
[----:B------:R-:W-:Y:S04]  /*fe70*/  ST.E.U16 [R4.64+0x40], R136 ;  /* 0x0000408804007985 */ /* 0x000fe8000c101504 */
[----:B------:R4:W-:Y:S01]  /*fe80*/  ST.E.U16 [R4.64+0x42], R133 ;  /* 0x0000428504007985 */ /* 0x0009e2000c101504 */
[----:B--2---:R-:W-:-:S03]  /*fe90*/  LOP3.LUT R68, R13, R240, R212, 0x96, !PT ;  /* 0x000000f00d447212 */ /* 0x004fc600078e96d4 */
[----:B------:R-:W-:Y:S01]  /*fea0*/  ST.E.U16 [R10.64+0x40], R129 ;  /* 0x000040810a007985 */ /* 0x000fe2000c101504 */
[----:B------:R-:W-:-:S03]  /*feb0*/  LOP3.LUT R75, R13, R240, R214, 0x96, !PT ;  /* 0x000000f00d4b7212 */ /* 0x000fc600078e96d6 */
[----:B------:R-:W-:Y:S01]  /*fec0*/  ST.E.U16 [R10.64+0x42], R131 ;  /* 0x000042830a007985 */ /* 0x000fe2000c101504 */
[----:B------:R-:W-:Y:S02]  /*fed0*/  IMAD.MOV.U32 R145, RZ, RZ, R159 ;  /* 0x000000ffff917224 */ /* 0x000fe400078e009f */
[----:B-1----:R-:W-:Y:S01]  /*fee0*/  IMAD.WIDE.U32 R78, R12, -0x2daee0ad, RZ ;  /* 0xd2511f530c4e7825 */ /* 0x002fe200078e00ff */
[----:B------:R-:W-:Y:S04]  /*fef0*/  ST.E.U16 [R8.64+0x40], R67 ;  /* 0x0000404308007985 */ /* 0x000fe8000c101504 */
[----:B------:R-:W-:Y:S01]  /*ff00*/  ST.E.U16 [R8.64+0x42], R66 ;  /* 0x0000424208007985 */ /* 0x000fe2000c101504 */
[----:B------:R-:W-:-:S03]  /*ff10*/  IMAD.MOV.U32 R159, RZ, RZ, R63 ;  /* 0x000000ffff9f7224 */ /* 0x000fc600078e003f */
[----:B------:R-:W-:Y:S01]  /*ff20*/  ST.E.U16 [R6.64+0x40], R64 ;  /* 0x0000404006007985 */ /* 0x000fe2000c101504 */
[----:B------:R-:W-:-:S03]  /*ff30*/  IMAD.MOV.U32 R13, RZ, RZ, R72 ;  /* 0x000000ffff0d7224 */ /* 0x000fc600078e0048 */
[----:B------:R-:W-:Y:S01]  /*ff40*/  ST.E.U16 [R6.64+0x42], R65 ;  /* 0x0000424106007985 */ /* 0x000fe2000c101504 */
[----:B------:R-:W-:Y:S01]  /*ff50*/  IMAD.MOV.U32 R144, RZ, RZ, R73 ;  /* 0x000000ffff907224 */ /* 0x000fe200078e0049 */
[----:B------:R-:W-:Y:S01]  /*ff60*/  LOP3.LUT R72, R15, R240, R214, 0x96, !PT ;  /* 0x000000f00f487212 */ /* 0x000fe200078e96d6 */
[----:B------:R-:W-:Y:S01]  /*ff70*/  IMAD.MOV.U32 R84, RZ, RZ, R212 ;  /* 0x000000ffff547224 */ /* 0x000fe200078e00d4 */
[----:B------:R-:W-:Y:S01]  /*ff80*/  ST.E.U16 [R4.64+0x50], R124 ;  /* 0x0000507c04007985 */ /* 0x000fe2000c101504 */
[----:B------:R-:W-:Y:S01]  /*ff90*/  IMAD.MOV.U32 R85, RZ, RZ, R213 ;  /* 0x000000ffff557224 */ /* 0x000fe200078e00d5 */
[-CC-:B------:R-:W-:Y:S02]  /*ffa0*/  LOP3.LUT R63, R103, R239.reuse, R14.reuse, 0x96, !PT ;  /* 0x000000ef673f7212 */ /* 0x180fe400078e960e */
[----:B------:R-:W-:Y:S01]  /*ffb0*/  ST.E.U16 [R4.64+0x52], R122 ;  /* 0x0000527a04007985 */ /* 0x000fe2000c101504 */
[----:B------:R-:W-:Y:S01]  /*ffc0*/  LOP3.LUT R73, R169, R239, R14, 0x96, !PT ;  /* 0x000000efa9497212 */ /* 0x000fe200078e960e */
[----:B------:R-:W-:-:S02]  /*ffd0*/  IMAD.MOV.U32 R14, RZ, RZ, R214 ;  /* 0x000000ffff0e7224 */ /* 0x000fc400078e00d6 */
[----:B------:R-:W-:Y:S01]  /*ffe0*/  ST.E.U16 [R10.64+0x50], R120 ;  /* 0x000050780a007985 */ /* 0x000fe2000c101504 */
[----:B------:R-:W-:-:S03]  /*fff0*/  IMAD.MOV.U32 R15, RZ, RZ, R215 ;  /* 0x000000ffff0f7224 */ /* 0x000fc600078e00d7 */
[----:B------:R-:W-:Y:S01]  /*10000*/  ST.E.U16 [R10.64+0x52], R121 ;  /* 0x000052790a007985 */ /* 0x000fe2000c101504 */
[----:B------:R-:W-:-:S03]  /*10010*/  IMAD.MOV.U32 R140, RZ, RZ, R84 ;  /* 0x000000ffff8c7224 */ /* 0x000fc600078e0054 */
[----:B------:R-:W-:Y:S01]  /*10020*/  ST.E.U16 [R8.64+0x50], R56 ;  /* 0x0000503808007985 */ /* 0x000fe2000c101504 */
[----:B------:R-:W-:-:S03]  /*10030*/  IMAD.MOV.U32 R141, RZ, RZ, R85 ;  /* 0x000000ffff8d7224 */ /* 0x000fc600078e0055 */
[----:B------:R1:W-:Y:S01]  /*10040*/  ST.E.U16 [R8.64+0x52], R34 ;  /* 0x0000522208007985 */ /* 0x0003e2000c101504 */
[----:B----4-:R-:W-:-:S03]  /*10050*/  IMAD.MOV.U32 R133, RZ, RZ, R13 ;  /* 0x000000ffff857224 */ /* 0x010fc600078e000d */
[----:B------:R-:W-:Y:S01]  /*10060*/  ST.E.U16 [R6.64+0x50], R58 ;  /* 0x0000503a06007985 */ /* 0x000fe2000c101504 */
[----:B------:R-:W-:-:S03]  /*10070*/  IMAD.WIDE.U32 R12, R68, -0x2daee0ad, RZ ;  /* 0xd2511f53440c7825 */ /* 0x000fc600078e00ff */
[----:B------:R-:W-:Y:S01]  /*10080*/  ST.E.U16 [R6.64+0x52], R57 ;  /* 0x0000523906007985 */ /* 0x000fe2000c101504 */
[----:B------:R-:W-:-:S03]  /*10090*/  IMAD.WIDE.U32 R84, R70, -0x2daee0ad, RZ ;  /* 0xd2511f5346547825 */ /* 0x000fc600078e00ff */
[----:B------:R-:W-:Y:S01]  /*100a0*/  ST.E.U16 [R4.64+0x60], R127 ;  /* 0x0000607f04007985 */ /* 0x000fe2000c101504 */
[----:B------:R-:W-:-:S03]  /*100b0*/  IMAD.MOV.U32 R142, RZ, RZ, R14 ;  /* 0x000000ffff8e7224 */ /* 0x000fc600078e000e */
[----:B------:R-:W-:Y:S01]  /*100c0*/  ST.E.U16 [R4.64+0x62], R126 ;  /* 0x0000627e04007985 */ /* 0x000fe2000c101504 */
[----:B------:R-:W-:-:S03]  /*100d0*/  IMAD.MOV.U32 R143, RZ, RZ, R15 ;  /* 0x000000ffff8f7224 */ /* 0x000fc600078e000f */
[----:B------:R2:W-:Y:S01]  /*100e0*/  ST.E.U16 [R10.64+0x60], R125 ;  /* 0x0000607d0a007985 */ /* 0x0005e2000c101504 */
[----:B------:R-:W-:-:S03]  /*100f0*/  IMAD.WIDE.U32 R14, R69, -0x2daee0ad, RZ ;  /* 0xd2511f53450e7825 */ /* 0x000fc600078e00ff */
[----:B------:R-:W-:Y:S01]  /*10100*/  ST.E.U16 [R10.64+0x62], R123 ;  /* 0x0000627b0a007985 */ /* 0x000fe2000c101504 */
[----:B-1----:R-:W-:-:S03]  /*10110*/  LOP3.LUT R34, R79, R242, R174, 0x96, !PT ;  /* 0x000000f24f227212 */ /* 0x002fc600078e96ae */
[----:B------:R-:W-:Y:S01]  /*10120*/  ST.E.U16 [R8.64+0x60], R55 ;  /* 0x0000603708007985 */ /* 0x000fe2000c101504 */
[----:B------:R-:W-:-:S03]  /*10130*/  IMAD.WIDE.U32 R82, R71, -0x2daee0ad, RZ ;  /* 0xd2511f5347527825 */ /* 0x000fc600078e00ff */
[----:B------:R-:W-:Y:S01]  /*10140*/  ST.E.U16 [R8.64+0x62], R40 ;  /* 0x0000622808007985 */ /* 0x000fe2000c101504 */
[----:B------:R-:W-:-:S03]  /*10150*/  IMAD.WIDE.U32 R80, R63, -0x2daee0ad, RZ ;  /* 0xd2511f533f507825 */ /* 0x000fc600078e00ff */
[----:B------:R1:W-:Y:S01]  /*10160*/  ST.E.U16 [R6.64+0x60], R35 ;  /* 0x0000602306007985 */ /* 0x0003e2000c101504 */
[-C--:B------:R-:W-:Y:S01]  /*10170*/  LOP3.LUT R64, R13, R242.reuse, R174, 0x96, !PT ;  /* 0x000000f20d407212 */ /* 0x080fe200078e96ae */
[----:B------:R-:W-:Y:S01]  /*10180*/  IMAD.WIDE.U32 R138, R74, -0x2daee0ad, RZ ;  /* 0xd2511f534a8a7825 */ /* 0x000fe200078e00ff */
[-C--:B------:R-:W-:Y:S02]  /*10190*/  LOP3.LUT R63, R85, R245.reuse, R12, 0x96, !PT ;  /* 0x000000f5553f7212 */ /* 0x080fe400078e960c */
[-C--:B------:R-:W-:Y:S01]  /*101a0*/  LOP3.LUT R65, R83, R245.reuse, R14, 0x96, !PT ;  /* 0x000000f553417212 */ /* 0x080fe200078e960e */
[----:B------:R-:W-:Y:S01]  /*101b0*/  IMAD.WIDE.U32 R12, R75, -0x2daee0ad, RZ ;  /* 0xd2511f534b0c7825 */ /* 0x000fe200078e00ff */
[-C--:B------:R-:W-:Y:S02]  /*101c0*/  LOP3.LUT R67, R81, R245.reuse, R78, 0x96, !PT ;  /* 0x000000f551437212 */ /* 0x080fe400078e964e */
[-C--:B------:R-:W-:Y:S01]  /*101d0*/  LOP3.LUT R66, R15, R242.reuse, R174, 0x96, !PT ;  /* 0x000000f20f427212 */ /* 0x080fe200078e96ae */
[----:B------:R-:W-:Y:S01]  /*101e0*/  IMAD.WIDE.U32 R78, R72, -0x2daee0ad, RZ ;  /* 0xd2511f53484e7825 */ /* 0x000fe200078e00ff */
[----:B------:R-:W-:Y:S01]  /*101f0*/  LOP3.LUT R71, R13, R242, R180, 0x96, !PT ;  /* 0x000000f20d477212 */ /* 0x000fe200078e96b4 */
[----:B------:R4:W-:Y:S01]  /*10200*/  ST.E.U16 [R6.64+0x62], R41 ;  /* 0x0000622906007985 */ /* 0x0009e2000c101504 */
[----:B------:R-:W-:Y:S01]  /*10210*/  LOP3.LUT R68, R139, R245, R12, 0x96, !PT ;  /* 0x000000f58b447212 */ /* 0x000fe200078e960c */
[----:B------:R-:W-:-:S02]  /*10220*/  IMAD.WIDE.U32 R14, R77, -0x2daee0ad, RZ ;  /* 0xd2511f534d0e7825 */ /* 0x000fc400078e00ff */
[----:B------:R3:W-:Y:S02]  /*10230*/  ST.E.U16 [R4.64+0x72], R130 ;  /* 0x0000728204007985 */ /* 0x0007e4000c101504 */
[----:B--2---:R-:W-:-:S04]  /*10240*/  IMAD.WIDE.U32 R124, R76, -0x2daee0ad, RZ ;  /* 0xd2511f534c7c7825 */ /* 0x004fc800078e00ff */
[----:B-1----:R-:W-:-:S05]  /*10250*/  IMAD.WIDE.U32 R34, R34, -0x326172a9, RZ ;  /* 0xcd9e8d5722227825 */ /* 0x002fca00078e00ff */
[----:B------:R-:W-:Y:S01]  /*10260*/  LOP3.LUT R40, R35, R238, R102, 0x96, !PT ;  /* 0x000000ee23287212 */ /* 0x000fe200078e9666 */
[----:B------:R-:W-:Y:S01]  /*10270*/  IMAD.WIDE.U32 R74, R73, -0x2daee0ad, RZ ;  /* 0xd2511f53494a7825 */ /* 0x000fe200078e00ff */
[----:B------:R-:W-:Y:S03]  /*10280*/  ST.E.U16 [R4.64+0x70], R132 ;  /* 0x0000708404007985 */ /* 0x000fe6000c101504 */
[----:B------:R-:W-:Y:S01]  /*10290*/  IMAD.WIDE.U32 R12, R64, -0x326172a9, RZ ;  /* 0xcd9e8d57400c7825 */ /* 0x000fe200078e00ff */
[----:B------:R1:W-:Y:S03]  /*102a0*/  ST.E.U16 [R10.64+0x70], R128 ;  /* 0x000070800a007985 */ /* 0x0003e6000c101504 */
[----:B------:R-:W-:Y:S01]  /*102b0*/  IMAD.WIDE.U32 R126, R65, -0x326172a9, RZ ;  /* 0xcd9e8d57417e7825 */ /* 0x000fe200078e00ff */
[----:B------:R-:W-:Y:S03]  /*102c0*/  ST.E.U16 [R10.64+0x72], R137 ;  /* 0x000072890a007985 */ /* 0x000fe6000c101504 */
[----:B----4-:R-:W-:Y:S01]  /*102d0*/  IMAD.WIDE.U32 R40, R40, -0x2daee0ad, RZ ;  /* 0xd2511f5328287825 */ /* 0x010fe200078e00ff */
[-C--:B------:R-:W-:Y:S01]  /*102e0*/  LOP3.LUT R70, R15, R242.reuse, R180, 0x96, !PT ;  /* 0x000000f20f467212 */ /* 0x080fe200078e96b4 */
[----:B------:R-:W-:Y:S02]  /*102f0*/  ST.E.U16 [R8.64+0x70], R60 ;  /* 0x0000703c08007985 */ /* 0x000fe4000c101504 */
[----:B---3--:R-:W-:Y:S01]  /*10300*/  IMAD.WIDE.U32 R130, R63, -0x326172a9, RZ ;  /* 0xcd9e8d573f827825 */ /* 0x008fe200078e00ff */
[-C--:B------:R-:W-:Y:S01]  /*10310*/  LOP3.LUT R69, R125, R245.reuse, R14, 0x96, !PT ;  /* 0x000000f57d457212 */ /* 0x080fe200078e960e */
[----:B------:R2:W-:Y:S02]  /*10320*/  ST.E.U16 [R8.64+0x72], R59 ;  /* 0x0000723b08007985 */ /* 0x0005e4000c101504 */
[----:B------:R-:W-:Y:S01]  /*10330*/  IMAD.WIDE.U32 R64, R67, -0x326172a9, RZ ;  /* 0xcd9e8d5743407825 */ /* 0x000fe200078e00ff */
[----:B------:R-:W-:Y:S01]  /*10340*/  LOP3.LUT R56, R79, R242, R180, 0x96, !PT ;  /* 0x000000f24f387212 */ /* 0x000fe200078e96b4 */
[----:B------:R-:W-:Y:S01]  /*10350*/  ST.E.U16 [R6.64+0x70], R62 ;  /* 0x0000703e06007985 */ /* 0x000fe2000c101504 */
[----:B------:R-:W-:Y:S01]  /*10360*/  LOP3.LUT R72, R75, R245, R78, 0x96, !PT ;  /* 0x000000f54b487212 */ /* 0x000fe200078e964e */
[----:B------:R-:W-:Y:S01]  /*10370*/  IMAD.WIDE.U32 R14, R66, -0x326172a9, RZ ;  /* 0xcd9e8d57420e7825 */ /* 0x000fe200078e00ff */
[----:B------:R-:W-:Y:S01]  /*10380*/  LOP3.LUT R58, R41, R247, R80, 0x96, !PT ;  /* 0x000000f7293a7212 */ /* 0x000fe200078e9650 */
[----:B------:R-:W-:Y:S01]  /*10390*/  ST.E.U16 [R6.64+0x72], R61 ;  /* 0x0000723d06007985 */ /* 0x000fe2000c101504 */
[----:B------:R-:W-:-:S02]  /*103a0*/  LOP3.LUT R63, R13, R238, R102, 0x96, !PT ;  /* 0x000000ee0d3f7212 */ /* 0x000fc400078e9666 */
[-C--:B------:R-:W-:Y:S01]  /*103b0*/  LOP3.LUT R83, R131, R248.reuse, R12, 0x96, !PT ;  /* 0x000000f883537212 */ /* 0x080fe200078e960c */
[----:B------:R-:W-:Y:S01]  /*103c0*/  ST.E.U16 [R4.64+0x80], R119 ;  /* 0x0000807704007985 */ /* 0x000fe2000c101504 */
[----:B------:R-:W-:Y:S01]  /*103d0*/  LOP3.LUT R41, R65, R248, R34, 0x96, !PT ;  /* 0x000000f841297212 */ /* 0x000fe200078e9622 */
[----:B------:R-:W-:Y:S02]  /*103e0*/  IMAD.WIDE.U32 R12, R71, -0x326172a9, RZ ;  /* 0xcd9e8d57470c7825 */ /* 0x000fe400078e00ff */
[----:B------:R-:W-:Y:S02]  /*103f0*/  ST.E.U16 [R4.64+0x82], R118 ;  /* 0x0000827604007985 */ /* 0x000fe4000c101504 */
[----:B-1----:R-:W-:Y:S02]  /*10400*/  IMAD.WIDE.U32 R128, R68, -0x326172a9, RZ ;  /* 0xcd9e8d5744807825 */ /* 0x002fe400078e00ff */
[----:B------:R-:W-:Y:S01]  /*10410*/  ST.E.U16 [R10.64+0x80], R116 ;  /* 0x000080740a007985 */ /* 0x000fe2000c101504 */
[----:B------:R-:W-:Y:S01]  /*10420*/  LOP3.LUT R55, R15, R238, R102, 0x96, !PT ;  /* 0x000000ee0f377212 */ /* 0x000fe200078e9666 */
[----:B------:R-:W-:-:S02]  /*10430*/  IMAD.WIDE.U32 R56, R56, -0x326172a9, RZ ;  /* 0xcd9e8d5738387825 */ /* 0x000fc400078e00ff */
[----:B------:R-:W-:Y:S01]  /*10440*/  ST.E.U16 [R10.64+0x82], R117 ;  /* 0x000082750a007985 */ /* 0x000fe2000c101504 */
[----:B------:R-:W-:Y:S01]  /*10450*/  LOP3.LUT R66, R127, R248, R14, 0x96, !PT ;  /* 0x000000f87f427212 */ /* 0x000fe200078e960e */
[----:B------:R-:W-:Y:S02]  /*10460*/  IMAD.WIDE.U32 R72, R72, -0x326172a9, RZ ;  /* 0xcd9e8d5748487825 */ /* 0x000fe400078e00ff */
[----:B------:R-:W-:Y:S04]  /*10470*/  ST.E.U16 [R8.64+0x80], R54 ;  /* 0x0000803608007985 */ /* 0x000fe8000c101504 */
[----:B------:R-:W-:Y:S01]  /*10480*/  ST.E.U16 [R8.64+0x82], R53 ;  /* 0x0000823508007985 */ /* 0x000fe2000c101504 */
[----:B------:R-:W-:-:S03]  /*10490*/  IMAD.WIDE.U32 R14, R70, -0x326172a9, RZ ;  /* 0xcd9e8d57460e7825 */ /* 0x000fc600078e00ff */
[----:B------:R-:W-:Y:S01]  /*104a0*/  ST.E.U16 [R6.64+0x80], R52 ;  /* 0x0000803406007985 */ /* 0x000fe2000c101504 */
[----:B------:R-:W-:-:S03]  /*104b0*/  IMAD.WIDE.U32 R70, R41, -0x2daee0ad, RZ ;  /* 0xd2511f5329467825 */ /* 0x000fc600078e00ff */
[----:B------:R-:W-:Y:S01]  /*104c0*/  ST.E.U16 [R6.64+0x82], R51 ;  /* 0x0000823306007985 */ /* 0x000fe2000c101504 */
[----:B------:R-:W-:-:S03]  /*104d0*/  LOP3.LUT R121, R129, R248, R12, 0x96, !PT ;  /* 0x000000f881797212 */ /* 0x000fc600078e960c */
[----:B------:R-:W-:Y:S04]  /*104e0*/  ST.E.U16 [R4.64+0x90], R115 ;  /* 0x0000907304007985 */ /* 0x000fe8000c101504 */
[----:B------:R-:W-:Y:S01]  /*104f0*/  ST.E.U16 [R4.64+0x92], R114 ;  /* 0x0000927204007985 */ /* 0x000fe2000c101504 */
[----:B------:R-:W-:-:S03]  /*10500*/  LOP3.LUT R34, R57, R238, R168, 0x96, !PT ;  /* 0x000000ee39227212 */ /* 0x000fc600078e96a8 */
[----:B------:R-:W-:Y:S01]  /*10510*/  ST.E.U16 [R10.64+0x90], R112 ;  /* 0x000090700a007985 */ /* 0x000fe2000c101504 */
[----:B------:R-:W-:-:S03]  /*10520*/  LOP3.LUT R12, R73, R248, R56, 0x96, !PT ;  /* 0x000000f8490c7212 */ /* 0x000fc600078e9638 */
        /* <DEDUP_REMOVED lines=10> */
[----:B------:R-:W-:Y:S04]  /*105d0*/  ST.E.U16 [R10.64+0xa0], R109 ;  /* 0x0000a06d0a007985 */ /* 0x000fe8000c101504 */
[----:B------:R-:W-:Y:S01]  /*105e0*/  ST.E.U16 [R10.64+0xa2], R108 ;  /* 0x0000a26c0a007985 */ /* 0x000fe2000c101504 */
[----:B------:R-:W-:-:S03]  /*105f0*/  IMAD.WIDE.U32 R34, R34, -0x2daee0ad, RZ ;  /* 0xd2511f5322227825 */ /* 0x000fc600078e00ff */
[----:B------:R-:W-:Y:S01]  /*10600*/  ST.E.U16 [R8.64+0xa0], R46 ;  /* 0x0000a02e08007985 */ /* 0x000fe2000c101504 */
[----:B--2---:R-:W-:-:S03]  /*10610*/  IMAD.WIDE.U32 R58, R12, -0x2daee0ad, RZ ;  /* 0xd2511f530c3a7825 */ /* 0x004fc600078e00ff */
        /* <DEDUP_REMOVED lines=18> */
[----:B------:R-:W-:-:S03]  /*10740*/  IMAD.WIDE.U32 R122, R69, -0x326172a9, RZ ;  /* 0xcd9e8d57457a7825 */ /* 0x000fc600078e00ff */
[----:B------:R-:W-:Y:S01]  /*10750*/  ST.E.U16 [R6.64+0xc0], R28 ;  /* 0x0000c01c06007985 */ /* 0x000fe2000c101504 */
[----:B------:R-:W-:-:S03]  /*10760*/  LOP3.LUT R120, R13, R238, R168, 0x96, !PT ;  /* 0x000000ee0d787212 */ /* 0x000fc600078e96a8 */
[----:B------:R-:W-:Y:S01]  /*10770*/  ST.E.U16 [R6.64+0xc2], R27 ;  /* 0x0000c21b06007985 */ /* 0x000fe2000c101504 */
[----:B------:R-:W-:-:S03]  /*10780*/  LOP3.LUT R35, R35, R247, R74, 0x96, !PT ;  /* 0x000000f723237212 */ /* 0x000fc600078e964a */
[----:B------:R-:W-:Y:S01]  /*10790*/  ST.E.U16 [R4.64+0xd0], R97 ;  /* 0x0000d06104007985 */ /* 0x000fe2000c101504 */
[----:B------:R-:W-:-:S03]  /*107a0*/  IMAD.WIDE.U32 R12, R12, -0x326172a9, RZ ;  /* 0xcd9e8d570c0c7825 */ /* 0x000fc600078e00ff */
[----:B------:R-:W-:Y:S04]  /*107b0*/  ST.E.U16 [R4.64+0xd2], R96 ;  /* 0x0000d26004007985 */ /* 0x000fe8000c101504 */
[----:B------:R-:W-:Y:S04]  /*107c0*/  ST.E.U16 [R10.64+0xd0], R94 ;  /* 0x0000d05e0a007985 */ /* 0x000fe8000c101504 */
[----:B------:R-:W-:Y:S04]  /*107d0*/  ST.E.U16 [R10.64+0xd2], R95 ;  /* 0x0000d25f0a007985 */ /* 0x000fe8000c101504 */
[----:B------:R-:W-:Y:S04]  /*107e0*/  ST.E.U16 [R8.64+0xd0], R26 ;  /* 0x0000d01a08007985 */ /* 0x000fe8000c101504 */
[----:B------:R-:W-:Y:S01]  /*107f0*/  ST.E.U16 [R8.64+0xd2], R25 ;  /* 0x0000d21908007985 */ /* 0x000fe2000c101504 */
[----:B------:R-:W-:-:S03]  /*10800*/  IMAD.MOV.U32 R76, RZ, RZ, R205 ;  /* 0x000000ffff4c7224 */ /* 0x000fc600078e00cd */
[----:B------:R-:W-:Y:S04]  /*10810*/  ST.E.U16 [R6.64+0xd0], R24 ;  /* 0x0000d01806007985 */ /* 0x000fe8000c101504 */
[----:B------:R-:W-:Y:S01]  /*10820*/  ST.E.U16 [R6.64+0xd2], R23 ;  /* 0x0000d21706007985 */ /* 0x000fe2000c101504 */
[----:B------:R-:W-:-:S03]  /*10830*/  LOP3.LUT R69, R15, R238, R168, 0x96, !PT ;  /* 0x000000ee0f457212 */ /* 0x000fc600078e96a8 */
[----:B------:R-:W-:Y:S01]  /*10840*/  ST.E.U16 [R4.64+0xe0], R93 ;  /* 0x0000e05d04007985 */ /* 0x000fe2000c101504 */
[----:B------:R-:W-:-:S03]  /*10850*/  LOP3.LUT R68, R123, R248, R14, 0x96, !PT ;  /* 0x000000f87b447212 */ /* 0x000fc600078e960e */
[----:B------:R-:W-:Y:S01]  /*10860*/  ST.E.U16 [R4.64+0xe2], R92 ;  /* 0x0000e25c04007985 */ /* 0x000fe2000c101504 */
[----:B------:R-:W-:-:S03]  /*10870*/  IMAD.SHL.U32 R205, R0, 0x2, RZ ;  /* 0x0000000200cd7824 */ /* 0x000fc600078e00ff */
[----:B------:R-:W-:Y:S01]  /*10880*/  ST.E.U16 [R10.64+0xe0], R91 ;  /* 0x0000e05b0a007985 */ /* 0x000fe2000c101504 */
[----:B------:R-:W-:-:S03]  /*10890*/  IMAD.WIDE.U32 R14, R35, -0x326172a9, RZ ;  /* 0xcd9e8d57230e7825 */ /* 0x000fc600078e00ff */
[----:B------:R-:W-:Y:S04]  /*108a0*/  ST.E.U16 [R10.64+0xe2], R90 ;  /* 0x0000e25a0a007985 */ /* 0x000fe8000c101504 */
[----:B------:R-:W-:Y:S04]  /*108b0*/  ST.E.U16 [R8.64+0xe0], R22 ;  /* 0x0000e01608007985 */ /* 0x000fe8000c101504 */
[----:B------:R-:W-:Y:S01]  /*108c0*/  ST.E.U16 [R8.64+0xe2], R21 ;  /* 0x0000e21508007985 */ /* 0x000fe2000c101504 */
[----:B------:R-:W-:-:S03]  /*108d0*/  IMAD.MOV.U32 R77, RZ, RZ, R206 ;  /* 0x000000ffff4d7224 */ /* 0x000fc600078e00ce */
[----:B------:R1:W-:Y:S01]  /*108e0*/  ST.E.U16 [R6.64+0xe2], R2 ;  /* 0x0000e20206007985 */ /* 0x0003e2000c101504 */
[----:B------:R-:W-:Y:S01]  /*108f0*/  IMAD R206, R3, 0x2, R205 ;  /* 0x0000000203ce7824 */ /* 0x000fe200078e02cd */
[C---:B------:R-:W-:Y:S02]  /*10900*/  LOP3.LUT R3, R12.reuse, 0xff, RZ, 0xc0, !PT ;  /* 0x000000ff0c037812 */ /* 0x040fe400078ec0ff */
[----:B------:R-:W-:Y:S01]  /*10910*/  LOP3.LUT R0, R13, R249, R14, 0x96, !PT ;  /* 0x000000f90d007212 */ /* 0x000fe200078e960e */
[----:B------:R2:W-:Y:S01]  /*10920*/  ST.E.U16 [R6.64+0xe0], R16 ;  /* 0x0000e01006007985 */ /* 0x0005e2000c101504 */
[----:B------:R-:W-:Y:S01]  /*10930*/  IMAD.MOV.U32 R136, RZ, RZ, R144 ;  /* 0x000000ffff887224 */ /* 0x000fe200078e0090 */
[----:B------:R-:W-:Y:S02]  /*10940*/  PRMT R144, R217, 0x7054, R217 ;  /* 0x00007054d9907816 */ /* 0x000fe400000000d9 */
[----:B------:R-:W-:Y:S04]  /*10950*/  ST.E.U16 [R4.64+0xf0], R89 ;  /* 0x0000f05904007985 */ /* 0x000fe8000c101504 */
[----:B------:R-:W-:Y:S01]  /*10960*/  ST.E.U16 [R4.64+0xf2], R88 ;  /* 0x0000f25804007985 */ /* 0x000fe2000c101504 */
[----:B-1----:R-:W-:-:S04]  /*10970*/  LOP3.LUT R2, R12, 0xffff, RZ, 0xc0, !PT ;  /* 0x0000ffff0c027812 */ /* 0x002fc800078ec0ff */
[----:B------:R-:W-:Y:S01]  /*10980*/  SHF.R.U32.HI R2, RZ, 0x8, R2 ;  /* 0x00000008ff027819 */ /* 0x000fe20000011602 */
[----:B------:R-:W-:Y:S03]  /*10990*/  ST.E.U16 [R10.64+0xf0], R87 ;  /* 0x0000f0570a007985 */ /* 0x000fe6000c101504 */
[----:B------:R-:W-:Y:S02]  /*109a0*/  PRMT R13, R3, 0x5410, R2 ;  /* 0x00005410030d7816 */ /* 0x000fe40000000002 */
[----:B------:R-:W-:Y:S01]  /*109b0*/  SHF.R.U32.HI R3, RZ, 0x10, R0 ;  /* 0x00000010ff037819 */ /* 0x000fe20000011600 */
[----:B------:R-:W-:Y:S01]  /*109c0*/  ST.E.U16 [R10.64+0xf2], R86 ;  /* 0x0000f2560a007985 */ /* 0x000fe2000c101504 */
[----:B------:R-:W-:Y:S02]  /*109d0*/  LOP3.LUT R22, R15, R246, R72, 0x96, !PT ;  /* 0x000000f60f167212 */ /* 0x000fe400078e9648 */
[----:B------:R-:W-:Y:S01]  /*109e0*/  LOP3.LUT R2, R0, 0xffff, RZ, 0xc0, !PT ;  /* 0x0000ffff00027812 */ /* 0x000fe200078ec0ff */
[----:B------:R-:W-:Y:S01]  /*109f0*/  ST.E.U16 [R8.64+0xf0], R20 ;  /* 0x0000f01408007985 */ /* 0x000fe2000c101504 */
[----:B--2---:R-:W-:-:S02]  /*10a00*/  SHF.R.U32.HI R16, RZ, 0x18, R0 ;  /* 0x00000018ff107819 */ /* 0x004fc40000011600 */
[----:B------:R-:W-:Y:S01]  /*10a10*/  LOP3.LUT R14, R3, 0xff, RZ, 0xc0, !PT ;  /* 0x000000ff030e7812 */ /* 0x000fe200078ec0ff */
[----:B------:R-:W-:Y:S01]  /*10a20*/  ST.E.U16 [R8.64+0xf2], R19 ;  /* 0x0000f21308007985 */ /* 0x000fe2000c101504 */
[----:B------:R-:W-:-:S03]  /*10a30*/  SHF.R.U32.HI R15, RZ, 0x10, R12 ;  /* 0x00000010ff0f7819 */ /* 0x000fc6000001160c */
[----:B------:R1:W-:Y:S01]  /*10a40*/  ST.E.U16 [R6.64+0xf2], R17 ;  /* 0x0000f21106007985 */ /* 0x0003e2000c101504 */
[----:B------:R-:W-:-:S03]  /*10a50*/  SHF.R.U32.HI R2, RZ, 0x8, R2 ;  /* 0x00000008ff027819 */ /* 0x000fc60000011602 */
[----:B------:R2:W-:Y:S04]  /*10a60*/  ST.E.U16 [R6.64+0xf0], R18 ;  /* 0x0000f01206007985 */ /* 0x0005e8000c101504 */
[----:B------:R-:W3:Y:S04]  /*10a70*/  LDSM.16.MT88.4 R24, [R205+0x4000] ;  /* 0x00400000cd18783b */ /* 0x000ee80000004200 */
[----:B------:R-:W4:Y:S01]  /*10a80*/  LDSM.16.MT88.4 R28, [R206+0x4000] ;  /* 0x00400000ce1c783b */ /* 0x000f220000004200 */
[----:B------:R-:W-:Y:S01]  /*10a90*/  LOP3.LUT R15, R15, 0xff, RZ, 0xc0, !PT ;  /* 0x000000ff0f0f7812 */ /* 0x000fe200078ec0ff */
[----:B------:R-:W-:Y:S01]  /*10aa0*/  IMAD.WIDE.U32 R80, R63, -0x2daee0ad, RZ ;  /* 0xd2511f533f507825 */ /* 0x000fe200078e00ff */
[----:B------:R-:W-:Y:S01]  /*10ab0*/  LOP3.LUT R82, R57, R247, R82, 0x96, !PT ;  /* 0x000000f739527212 */ /* 0x000fe200078e9652 */
[----:B------:R-:W-:Y:S01]  /*10ac0*/  LDSM.16.MT88.4 R32, [R206+0x4400] ;  /* 0x00440000ce20783b */ /* 0x000fe20000004200 */
[----:B-1----:R-:W-:-:S02]  /*10ad0*/  SHF.R.U32.HI R17, RZ, 0x18, R12 ;  /* 0x00000018ff117819 */ /* 0x002fc4000001160c */
[----:B------:R-:W-:Y:S01]  /*10ae0*/  LOP3.LUT R12, R0, 0xff, RZ, 0xc0, !PT ;  /* 0x000000ff000c7812 */ /* 0x000fe200078ec0ff */
[--C-:B------:R-:W-:Y:S01]  /*10af0*/  HSET2.LE.AND R0, R13, R144.reuse, PT ;  /* 0x000000900d007233 */ /* 0x100fe20003803000 */
[----:B------:R-:W-:Y:S02]  /*10b00*/  PRMT R13, R14, 0x5410, R16 ;  /* 0x000054100e0d7816 */ /* 0x000fe40000000010 */
[----:B------:R-:W-:Y:S01]  /*10b10*/  PRMT R12, R12, 0x5410, R2 ;  /* 0x000054100c0c7816 */ /* 0x000fe20000000002 */
[----:B------:R-:W-:Y:S01]  /*10b20*/  IMAD.WIDE.U32 R2, R55, -0x326172a9, RZ ;  /* 0xcd9e8d5737027825 */ /* 0x000fe200078e00ff */
[----:B------:R-:W-:Y:S01]  /*10b30*/  LOP3.LUT R14, R153, R0, RZ, 0xc0, !PT ;  /* 0x00000000990e7212 */ /* 0x000fe200078ec0ff */
[----:B------:R-:W-:-:S03]  /*10b40*/  HSET2.LE.AND R0, R13, R144, PT ;  /* 0x000000900d007233 */ /* 0x000fc60003803000 */
[----:B------:R-:W-:Y:S02]  /*10b50*/  LOP3.LUT R16, R2, 0xffff, RZ, 0xc0, !PT ;  /* 0x0000ffff02107812 */ /* 0x000fe400078ec0ff */
[----:B------:R-:W-:Y:S02]  /*10b60*/  LOP3.LUT R13, R154, R0, RZ, 0xc0, !PT ;  /* 0x000000009a0d7212 */ /* 0x000fe400078ec0ff */
[----:B------:R-:W-:Y:S02]  /*10b70*/  LOP3.LUT R0, R3, R249, R40, 0x96, !PT ;  /* 0x000000f903007212 */ /* 0x000fe400078e9628 */
[----:B------:R-:W-:Y:S02]  /*10b80*/  PRMT R15, R15, 0x5410, R17 ;  /* 0x000054100f0f7816 */ /* 0x000fe40000000011 */
[----:B------:R-:W-:Y:S02]  /*10b90*/  LOP3.LUT R17, R2, 0xff, RZ, 0xc0, !PT ;  /* 0x000000ff02117812 */ /* 0x000fe400078ec0ff */
[----:B------:R-:W-:-:S02]  /*10ba0*/  SHF.R.U32.HI R16, RZ, 0x8, R16 ;  /* 0x00000008ff107819 */ /* 0x000fc40000011610 */
[--C-:B------:R-:W-:Y:S02]  /*10bb0*/  SHF.R.U32.HI R20, RZ, 0x10, R2.reuse ;  /* 0x00000010ff147819 */ /* 0x100fe40000011602 */
[----:B------:R-:W-:Y:S02]  /*10bc0*/  SHF.R.U32.HI R21, RZ, 0x18, R2 ;  /* 0x00000018ff157819 */ /* 0x000fe40000011602 */
[----:B------:R-:W-:Y:S02]  /*10bd0*/  LOP3.LUT R2, R0, 0xffff, RZ, 0xc0, !PT ;  /* 0x0000ffff00027812 */ /* 0x000fe400078ec0ff */
[----:B------:R-:W-:Y:S02]  /*10be0*/  SHF.R.U32.HI R3, RZ, 0x10, R0 ;  /* 0x00000010ff037819 */ /* 0x000fe40000011600 */
[----:B------:R-:W-:Y:S02]  /*10bf0*/  PRMT R16, R17, 0x5410, R16 ;  /* 0x0000541011107816 */ /* 0x000fe40000000010 */
[----:B------:R-:W-:-:S02]  /*10c00*/  SHF.R.U32.HI R17, RZ, 0x8, R2 ;  /* 0x00000008ff117819 */ /* 0x000fc40000011602 */
[----:B------:R-:W-:Y:S02]  /*10c10*/  LOP3.LUT R20, R20, 0xff, RZ, 0xc0, !PT ;  /* 0x000000ff14147812 */ /* 0x000fe400078ec0ff */
[----:B--2---:R-:W-:Y:S02]  /*10c20*/  SHF.R.U32.HI R18, RZ, 0x18, R0 ;  /* 0x00000018ff127819 */ /* 0x004fe40000011600 */
[----:B------:R-:W-:Y:S02]  /*10c30*/  LOP3.LUT R2, R3, 0xff, RZ, 0xc0, !PT ;  /* 0x000000ff03027812 */ /* 0x000fe400078ec0ff */
[----:B------:R-:W-:Y:S01]  /*10c40*/  LOP3.LUT R19, R0, 0xff, RZ, 0xc0, !PT ;  /* 0x000000ff00137812 */ /* 0x000fe200078ec0ff */
[--C-:B------:R-:W-:Y:S01]  /*10c50*/  HSET2.LE.AND R0, R16, R144.reuse, PT ;  /* 0x0000009010007233 */ /* 0x100fe20003803000 */
[----:B------:R-:W-:Y:S02]  /*10c60*/  PRMT R3, R20, 0x5410, R21 ;  /* 0x0000541014037816 */ /* 0x000fe40000000015 */
[----:B------:R-:W-:Y:S01]  /*10c70*/  PRMT R2, R2, 0x5410, R18 ;  /* 0x0000541002027816 */ /* 0x000fe20000000012 */
[----:B------:R-:W-:-:S02]  /*10c80*/  HSET2.LE.AND R15, R15, R144, PT ;  /* 0x000000900f0f7233 */ /* 0x000fc40003803000 */
[--C-:B------:R-:W-:Y:S01]  /*10c90*/  HSET2.LE.AND R12, R12, R144.reuse, PT ;  /* 0x000000900c0c7233 */ /* 0x100fe20003803000 */
[----:B------:R-:W-:Y:S01]  /*10ca0*/  PRMT R16, R19, 0x5410, R17 ;  /* 0x0000541013107816 */ /* 0x000fe20000000011 */
[--C-:B------:R-:W-:Y:S01]  /*10cb0*/  HSET2.LE.AND R17, R2, R144.reuse, PT ;  /* 0x0000009002117233 */ /* 0x100fe20003803000 */
[----:B------:R-:W-:Y:S01]  /*10cc0*/  LOP3.LUT R18, R210, R0, RZ, 0xc0, !PT ;  /* 0x00000000d2127212 */ /* 0x000fe200078ec0ff */
[----:B------:R-:W-:Y:S01]  /*10cd0*/  HSET2.LE.AND R0, R3, R144, PT ;  /* 0x0000009003007233 */ /* 0x000fe20003803000 */
[----:B------:R-:W-:Y:S01]  /*10ce0*/  IMAD.WIDE.U32 R2, R22, -0x2daee0ad, RZ ;  /* 0xd2511f5316027825 */ /* 0x000fe200078e00ff */
[----:B------:R-:W-:Y:S02]  /*10cf0*/  LOP3.LUT R15, R152, R15, RZ, 0xc0, !PT ;  /* 0x0000000f980f7212 */ /* 0x000fe400078ec0ff */
[----:B------:R-:W-:Y:S02]  /*10d00*/  LOP3.LUT R12, R155, R12, RZ, 0xc0, !PT ;  /* 0x0000000c9b0c7212 */ /* 0x000fe400078ec0ff */
[----:B------:R-:W-:-:S02]  /*10d10*/  LOP3.LUT R19, R196, R0, RZ, 0xc0, !PT ;  /* 0x00000000c4137212 */ /* 0x000fc400078ec0ff */
[----:B------:R-:W-:-:S03]  /*10d20*/  LOP3.LUT R0, R2, 0xffff, RZ, 0xc0, !PT ;  /* 0x0000ffff02007812 */ /* 0x000fc600078ec0ff */
[----:B---3--:R-:W-:Y:S01]  /*10d30*/  HMMA.16816.F32 R48, R12, R24, RZ ;  /* 0x000000180c30723c */ /* 0x008fe200000018ff */
[----:B------:R-:W-:-:S07]  /*10d40*/  LOP3.LUT R20, R2, 0xff, RZ, 0xc0, !PT ;  /* 0x000000ff02147812 */ /* 0x000fce00078ec0ff */
[C---:B----4-:R-:W-:Y:S08]  /*10d50*/  HMMA.16816.F32 R60, R12.reuse, R28, RZ ;  /* 0x0000001c0c3c723c */ /* 0x050ff000000018ff */
[C---:B------:R-:W-:Y:S08]  /*10d60*/  HMMA.16816.F32 R44, R12.reuse, R26, RZ ;  /* 0x0000001a0c2c723c */ /* 0x040ff000000018ff */
[----:B------:R-:W-:Y:S07]  /*10d70*/  HMMA.16816.F32 R52, R12, R30, RZ ;  /* 0x0000001e0c34723c */ /* 0x000fee00000018ff */
[----:B------:R-:W-:-:S02]  /*10d80*/  SHF.R.U32.HI R12, RZ, 0x8, R0 ;  /* 0x00000008ff0c7819 */ /* 0x000fc40000011600 */
[----:B------:R-:W-:Y:S02]  /*10d90*/  LOP3.LUT R0, R3, R243, R58, 0x96, !PT ;  /* 0x000000f303007212 */ /* 0x000fe400078e963a */
[--C-:B------:R-:W-:Y:S02]  /*10da0*/  SHF.R.U32.HI R3, RZ, 0x10, R2.reuse ;  /* 0x00000010ff037819 */ /* 0x100fe40000011602 */
[----:B------:R-:W-:Y:S02]  /*10db0*/  SHF.R.U32.HI R15, RZ, 0x18, R2 ;  /* 0x00000018ff0f7819 */ /* 0x000fe40000011602 */
[----:B------:R-:W-:Y:S02]  /*10dc0*/  LOP3.LUT R2, R0, 0xffff, RZ, 0xc0, !PT ;  /* 0x0000ffff00027812 */ /* 0x000fe400078ec0ff */
[----:B------:R-:W-:Y:S02]  /*10dd0*/  PRMT R14, R20, 0x5410, R12 ;  /* 0x00005410140e7816 */ /* 0x000fe4000000000c */
[----:B------:R-:W-:-:S02]  /*10de0*/  LOP3.LUT R3, R3, 0xff, RZ, 0xc0, !PT ;  /* 0x000000ff03037812 */ /* 0x000fc400078ec0ff */
[----:B------:R-:W-:Y:S02]  /*10df0*/  SHF.R.U32.HI R12, RZ, 0x10, R0 ;  /* 0x00000010ff0c7819 */ /* 0x000fe40000011600 */
[----:B------:R-:W-:Y:S02]  /*10e00*/  LOP3.LUT R20, R0, 0xff, RZ, 0xc0, !PT ;  /* 0x000000ff00147812 */ /* 0x000fe400078ec0ff */
[----:B------:R-:W-:Y:S02]  /*10e10*/  SHF.R.U32.HI R13, RZ, 0x8, R2 ;  /* 0x00000008ff0d7819 */ /* 0x000fe40000011602 */
[----:B------:R-:W-:Y:S02]  /*10e20*/  PRMT R2, R3, 0x5410, R15 ;  /* 0x0000541003027816 */ /* 0x000fe4000000000f */
[----:B------:R-:W-:Y:S02]  /*10e30*/  SHF.R.U32.HI R21, RZ, 0x18, R0 ;  /* 0x00000018ff157819 */ /* 0x000fe40000011600 */
[----:B------:R-:W-:-:S02]  /*10e40*/  LOP3.LUT R12, R12, 0xff, RZ, 0xc0, !PT ;  /* 0x000000ff0c0c7812 */ /* 0x000fc400078ec0ff */
[----:B------:R-:W-:Y:S01]  /*10e50*/  PRMT R3, R20, 0x5410, R13 ;  /* 0x0000541014037816 */ /* 0x000fe2000000000d */
[--C-:B------:R-:W-:Y:S01]  /*10e60*/  HSET2.LE.AND R0, R14, R144.reuse, PT ;  /* 0x000000900e007233 */ /* 0x100fe20003803000 */
[----:B------:R-:W-:Y:S01]  /*10e70*/  PRMT R12, R12, 0x5410, R21 ;  /* 0x000054100c0c7816 */ /* 0x000fe20000000015 */
[--C-:B------:R-:W-:Y:S01]  /*10e80*/  HSET2.LE.AND R2, R2, R144.reuse, PT ;  /* 0x0000009002027233 */ /* 0x100fe20003803000 */
[----:B------:R-:W-:Y:S01]  /*10e90*/  LOP3.LUT R57, R41, R246, R64, 0x96, !PT ;  /* 0x000000f629397212 */ /* 0x000fe200078e9640 */
[--C-:B------:R-:W-:Y:S01]  /*10ea0*/  HSET2.LE.AND R3, R3, R144.reuse, PT ;  /* 0x0000009003037233 */ /* 0x100fe20003803000 */
[----:B------:R-:W1:Y:S01]  /*10eb0*/  LDSM.16.MT88.4 R40, [R205+0x4400] ;  /* 0x00440000cd28783b */ /* 0x000e620000004200 */
[--C-:B------:R-:W-:Y:S01]  /*10ec0*/  HSET2.LE.AND R16, R16, R144.reuse, PT ;  /* 0x0000009010107233 */ /* 0x100fe20003803000 */
[----:B------:R-:W-:Y:S01]  /*10ed0*/  LOP3.LUT R14, R156, R0, RZ, 0xc0, !PT ;  /* 0x000000009c0e7212 */ /* 0x000fe200078ec0ff */
[----:B------:R-:W-:Y:S01]  /*10ee0*/  HSET2.LE.AND R0, R12, R144, PT ;  /* 0x000000900c007233 */ /* 0x000fe20003803000 */
[----:B------:R-:W-:-:S02]  /*10ef0*/  LOP3.LUT R15, R157, R2, RZ, 0xc0, !PT ;  /* 0x000000029d0f7212 */ /* 0x000fc400078ec0ff */
[----:B------:R-:W-:Y:S01]  /*10f00*/  LOP3.LUT R12, R158, R3, RZ, 0xc0, !PT ;  /* 0x000000039e0c7212 */ /* 0x000fe200078ec0ff */
[----:B------:R-:W-:Y:S01]  /*10f10*/  IMAD.WIDE.U32 R2, R57, -0x2daee0ad, RZ ;  /* 0xd2511f5339027825 */ /* 0x000fe200078e00ff */
[----:B------:R-:W-:Y:S02]  /*10f20*/  LOP3.LUT R16, R209, R16, RZ, 0xc0, !PT ;  /* 0x00000010d1107212 */ /* 0x000fe400078ec0ff */
[----:B------:R-:W-:Y:S01]  /*10f30*/  LOP3.LUT R17, R208, R17, RZ, 0xc0, !PT ;  /* 0x00000011d0117212 */ /* 0x000fe200078ec0ff */
[----:B------:R-:W-:Y:S01]  /*10f40*/  IMAD.WIDE.U32 R90, R66, -0x2daee0ad, RZ ;  /* 0xd2511f53425a7825 */ /* 0x000fe200078e00ff */
[----:B------:R-:W-:Y:S02]  /*10f50*/  LOP3.LUT R13, R160, R0, RZ, 0xc0, !PT ;  /* 0x00000000a00d7212 */ /* 0x000fe400078ec0ff */
[----:B------:R-:W-:Y:S01]  /*10f60*/  LOP3.LUT R0, R2, 0xffff, RZ, 0xc0, !PT ;  /* 0x0000ffff02007812 */ /* 0x000fe200078ec0ff */
[----:B------:R-:W-:Y:S01]  /*10f70*/  IMAD.MOV.U32 R137, RZ, RZ, R76 ;  /* 0x000000ffff897224 */ /* 0x000fe200078e004c */
[----:B------:R-:W-:Y:S01]  /*10f80*/  LOP3.LUT R123, R81, R247, R84, 0x96, !PT ;  /* 0x000000f7517b7212 */ /* 0x000fe200078e9654 */
[----:B------:R-:W-:Y:S01]  /*10f90*/  IMAD.MOV.U32 R132, RZ, RZ, R77 ;  /* 0x000000ffff847224 */ /* 0x000fe200078e004d */
[----:B------:R-:W-:Y:S01]  /*10fa0*/  LOP3.LUT R81, R91, R244, R56, 0x96, !PT ;  /* 0x000000f45b517212 */ /* 0x000fe200078e9638 */
[----:B------:R-:W-:Y:S01]  /*10fb0*/  HMMA.16816.F32 R64, R16, R24, RZ ;  /* 0x000000181040723c */ /* 0x000fe200000018ff */
[----:B------:R-:W-:-:S07]  /*10fc0*/  IMAD.WIDE.U32 R20, R69, -0x2daee0ad, RZ ;  /* 0xd2511f5345147825 */ /* 0x000fce00078e00ff */
[----:B------:R-:W-:Y:S01]  /*10fd0*/  HMMA.16816.F32 R76, R16, R26, RZ ;  /* 0x0000001a104c723c */ /* 0x000fe200000018ff */
[----:B------:R-:W-:Y:S02]  /*10fe0*/  LOP3.LUT R23, R21, R247, R124, 0x96, !PT ;  /* 0x000000f715177212 */ /* 0x000fe400078e967c */
[----:B------:R-:W-:-:S05]  /*10ff0*/  SHF.R.U32.HI R21, RZ, 0x18, R2 ;  /* 0x00000018ff157819 */ /* 0x000fca0000011602 */
[C---:B------:R-:W-:Y:S08]  /*11000*/  HMMA.16816.F32 R24, R16.reuse, R28, RZ ;  /* 0x0000001c1018723c */ /* 0x040ff000000018ff */
[----:B------:R-:W-:Y:S01]  /*11010*/  HMMA.16816.F32 R56, R16, R30, RZ ;  /* 0x0000001e1038723c */ /* 0x000fe200000018ff */
[----:B------:R-:W-:Y:S01]  /*11020*/  IMAD.WIDE.U32 R88, R68, -0x2daee0ad, RZ ;  /* 0xd2511f5344587825 */ /* 0x000fe200078e00ff */
[----:B------:R-:W-:Y:S05]  /*11030*/  LDSM.16.MT88.4 R28, [R205+0x4800] ;  /* 0x00480000cd1c783b */ /* 0x000fea0000004200 */
[----:B------:R-:W-:-:S02]  /*11040*/  SHF.R.U32.HI R16, RZ, 0x8, R0 ;  /* 0x00000008ff107819 */ /* 0x000fc40000011600 */
[----:B------:R-:W-:Y:S02]  /*11050*/  LOP3.LUT R0, R3, R243, R70, 0x96, !PT ;  /* 0x000000f303007212 */ /* 0x000fe400078e9646 */
[----:B------:R-:W-:Y:S02]  /*11060*/  LOP3.LUT R17, R2, 0xff, RZ, 0xc0, !PT ;  /* 0x000000ff02117812 */ /* 0x000fe400078ec0ff */
[----:B------:R-:W-:Y:S02]  /*11070*/  SHF.R.U32.HI R3, RZ, 0x10, R2 ;  /* 0x00000010ff037819 */ /* 0x000fe40000011602 */
[----:B------:R-:W-:Y:S02]  /*11080*/  LOP3.LUT R2, R0, 0xffff, RZ, 0xc0, !PT ;  /* 0x0000ffff00027812 */ /* 0x000fe400078ec0ff */
[----:B------:R-:W-:Y:S02]  /*11090*/  PRMT R18, R17, 0x5410, R16 ;  /* 0x0000541011127816 */ /* 0x000fe40000000010 */
[----:B------:R-:W-:-:S02]  /*110a0*/  LOP3.LUT R3, R3, 0xff, RZ, 0xc0, !PT ;  /* 0x000000ff03037812 */ /* 0x000fc400078ec0ff */
[----:B------:R-:W-:Y:S02]  /*110b0*/  SHF.R.U32.HI R16, RZ, 0x10, R0 ;  /* 0x00000010ff107819 */ /* 0x000fe40000011600 */
[----:B------:R-:W-:Y:S02]  /*110c0*/  SHF.R.U32.HI R17, RZ, 0x8, R2 ;  /* 0x00000008ff117819 */ /* 0x000fe40000011602 */
[----:B------:R-:W-:Y:S02]  /*110d0*/  PRMT R2, R3, 0x5410, R21 ;  /* 0x0000541003027816 */ /* 0x000fe40000000015 */
[----:B------:R-:W-:Y:S02]  /*110e0*/  SHF.R.U32.HI R19, RZ, 0x18, R0 ;  /* 0x00000018ff137819 */ /* 0x000fe40000011600 */
[----:B------:R-:W-:Y:S02]  /*110f0*/  LOP3.LUT R16, R16, 0xff, RZ, 0xc0, !PT ;  /* 0x000000ff10107812 */ /* 0x000fe400078ec0ff */
[----:B------:R-:W-:-:S02]  /*11100*/  LOP3.LUT R22, R89, R244, R20, 0x96, !PT ;  /* 0x000000f459167212 */ /* 0x000fc400078e9614 */
        /* <DEDUP_REMOVED lines=9> */
[----:B------:R-:W-:-:S03]  /*111a0*/  HSET2.LE.AND R16, R17, R144, PT ;  /* 0x0000009011107233 */ /* 0x000fc60003803000 */
[----:B------:R-:W-:Y:S01]  /*111b0*/  IMAD.WIDE.U32 R2, R22, -0x326172a9, RZ ;  /* 0xcd9e8d5716027825 */ /* 0x000fe200078e00ff */
[----:B------:R-:W-:Y:S01]  /*111c0*/  LOP3.LUT R17, R204, R0, RZ, 0xc0, !PT ;  /* 0x00000000cc117212 */ /* 0x000fe200078ec0ff */
[----:B-1----:R-:W-:Y:S03]  /*111d0*/  HMMA.16816.F32 R68, R12, R40, R48 ;  /* 0x000000280c44723c */ /* 0x002fe60000001830 */
[----:B------:R-:W-:Y:S02]  /*111e0*/  LOP3.LUT R0, R3, R249, R20, 0x96, !PT ;  /* 0x000000f903007212 */ /* 0x000fe400078e9614 */
[----:B------:R-:W-:-:S03]  /*111f0*/  LOP3.LUT R3, R2, 0xffff, RZ, 0xc0, !PT ;  /* 0x0000ffff02037812 */ /* 0x000fc600078ec0ff */
[----:B------:R-:W-:Y:S01]  /*11200*/  HMMA.16816.F32 R72, R12, R32, R60 ;  /* 0x000000200c48723c */ /* 0x000fe2000000183c */
[--C-:B------:R-:W-:Y:S02]  /*11210*/  SHF.R.U32.HI R20, RZ, 0x10, R2.reuse ;  /* 0x00000010ff147819 */ /* 0x100fe40000011602 */
[----:B------:R-:W-:-:S05]  /*11220*/  SHF.R.U32.HI R22, RZ, 0x18, R2 ;  /* 0x00000018ff167819 */ /* 0x000fca0000011602 */
[C---:B------:R-:W-:Y:S01]  /*11230*/  HMMA.16816.F32 R60, R12.reuse, R42, R44 ;  /* 0x0000002a0c3c723c */ /* 0x040fe2000000182c */
[----:B------:R-:W-:Y:S01]  /*11240*/  LOP3.LUT R16, R207, R16, RZ, 0xc0, !PT ;  /* 0x00000010cf107212 */ /* 0x000fe200078ec0ff */
[----:B------:R-:W1:Y:S06]  /*11250*/  LDSM.16.MT88.4 R44, [R206+0x4800] ;  /* 0x00480000ce2c783b */ /* 0x000e6c0000004200 */
[----:B------:R-:W-:Y:S07]  /*11260*/  HMMA.16816.F32 R48, R12, R34, R52 ;  /* 0x000000220c30723c */ /* 0x000fee0000001834 */
[----:B------:R-:W-:-:S02]  /*11270*/  LOP3.LUT R15, R2, 0xff, RZ, 0xc0, !PT ;  /* 0x000000ff020f7812 */ /* 0x000fc400078ec0ff */
[C---:B------:R-:W-:Y:S02]  /*11280*/  LOP3.LUT R2, R0.reuse, 0xffff, RZ, 0xc0, !PT ;  /* 0x0000ffff00027812 */ /* 0x040fe400078ec0ff */
[----:B------:R-:W-:Y:S02]  /*11290*/  SHF.R.U32.HI R14, RZ, 0x8, R3 ;  /* 0x00000008ff0e7819 */ /* 0x000fe40000011603 */
[----:B------:R-:W-:Y:S02]  /*112a0*/  SHF.R.U32.HI R3, RZ, 0x10, R0 ;  /* 0x00000010ff037819 */ /* 0x000fe40000011600 */
[----:B------:R-:W-:Y:S02]  /*112b0*/  SHF.R.U32.HI R12, RZ, 0x8, R2 ;  /* 0x00000008ff0c7819 */ /* 0x000fe40000011602 */
[----:B------:R-:W-:Y:S02]  /*112c0*/  LOP3.LUT R13, R0, 0xff, RZ, 0xc0, !PT ;  /* 0x000000ff000d7812 */ /* 0x000fe400078ec0ff */
[----:B------:R-:W-:-:S02]  /*112d0*/  SHF.R.U32.HI R2, RZ, 0x18, R0 ;  /* 0x00000018ff027819 */ /* 0x000fc40000011600 */
[----:B------:R-:W-:Y:S02]  /*112e0*/  LOP3.LUT R0, R3, 0xff, RZ, 0xc0, !PT ;  /* 0x000000ff03007812 */ /* 0x000fe400078ec0ff */
[----:B------:R-:W-:Y:S02]  /*112f0*/  PRMT R3, R13, 0x5410, R12 ;  /* 0x000054100d037816 */ /* 0x000fe4000000000c */
[----:B------:R-:W-:Y:S02]  /*11300*/  PRMT R14, R15, 0x5410, R14 ;  /* 0x000054100f0e7816 */ /* 0x000fe4000000000e */
[----:B------:R-:W-:Y:S02]  /*11310*/  PRMT R2, R0, 0x5410, R2 ;  /* 0x0000541000027816 */ /* 0x000fe40000000002 */
[----:B------:R-:W-:Y:S01]  /*11320*/  LOP3.LUT R15, R20, 0xff, RZ, 0xc0, !PT ;  /* 0x000000ff140f7812 */ /* 0x000fe200078ec0ff */
[--C-:B------:R-:W-:Y:S02]  /*11330*/  HSET2.LE.AND R0, R3, R144.reuse, PT ;  /* 0x0000009003007233 */ /* 0x100fe40003803000 */
[--C-:B------:R-:W-:Y:S01]  /*11340*/  HSET2.LE.AND R2, R2, R144.reuse, PT ;  /* 0x0000009002027233 */ /* 0x100fe20003803000 */
[----:B------:R-:W-:Y:S01]  /*11350*/  PRMT R15, R15, 0x5410, R22 ;  /* 0x000054100f0f7816 */ /* 0x000fe20000000016 */
[--C-:B------:R-:W-:Y:S01]  /*11360*/  HSET2.LE.AND R3, R14, R144.reuse, PT ;  /* 0x000000900e037233 */ /* 0x100fe20003803000 */
[----:B------:R-:W-:Y:S01]  /*11370*/  LOP3.LUT R12, R165, R0, RZ, 0xc0, !PT ;  /* 0x00000000a50c7212 */ /* 0x000fe200078ec0ff */
[----:B------:R-:W-:Y:S01]  /*11380*/  HMMA.16816.F32 R84, R16, R32, R24 ;  /* 0x000000201054723c */ /* 0x000fe20000001818 */
[----:B------:R-:W-:Y:S01]  /*11390*/  LOP3.LUT R13, R164, R2, RZ, 0xc0, !PT ;  /* 0x00000002a40d7212 */ /* 0x000fe200078ec0ff */
[----:B------:R-:W-:Y:S01]  /*113a0*/  HSET2.LE.AND R0, R15, R144, PT ;  /* 0x000000900f007233 */ /* 0x000fe20003803000 */
[----:B------:R-:W-:Y:S01]  /*113b0*/  LOP3.LUT R14, R161, R3, RZ, 0xc0, !PT ;  /* 0x00000003a10e7212 */ /* 0x000fe200078ec0ff */
[----:B------:R-:W-:-:S04]  /*113c0*/  IMAD.WIDE.U32 R2, R81, -0x326172a9, RZ ;  /* 0xcd9e8d5751027825 */ /* 0x000fc800078e00ff */
[----:B------:R-:W-:Y:S01]  /*113d0*/  IMAD.WIDE.U32 R24, R82, -0x326172a9, RZ ;  /* 0xcd9e8d5752187825 */ /* 0x000fe200078e00ff */
[----:B------:R-:W-:Y:S01]  /*113e0*/  LOP3.LUT R15, R163, R0, RZ, 0xc0, !PT ;  /* 0x00000000a30f7212 */ /* 0x000fe200078ec0ff */
[----:B------:R-:W-:Y:S03]  /*113f0*/  HMMA.16816.F32 R64, R16, R40, R64 ;  /* 0x000000281040723c */ /* 0x000fe60000001840 */
[----:B------:R-:W-:-:S05]  /*11400*/  LOP3.LUT R0, R3, R249, R24, 0x96, !PT ;  /* 0x000000f903007212 */ /* 0x000fca00078e9618 */
[----:B------:R-:W-:Y:S01]  /*11410*/  HMMA.16816.F32 R40, R16, R42, R76 ;  /* 0x0000002a1028723c */ /* 0x000fe2000000184c */
[----:B------:R-:W-:-:S07]  /*11420*/  LOP3.LUT R26, R21, R246, R122, 0x96, !PT ;  /* 0x000000f6151a7212 */ /* 0x000fce00078e967a */
[----:B------:R-:W-:Y:S01]  /*11430*/  HMMA.16816.F32 R56, R16, R34, R56 ;  /* 0x000000221038723c */ /* 0x000fe20000001838 */
[C---:B------:R-:W-:Y:S01]  /*11440*/  LOP3.LUT R21, R2.reuse, 0xff, RZ, 0xc0, !PT ;  /* 0x000000ff02157812 */ /* 0x040fe200078ec0ff */
[----:B------:R-:W-:Y:S01]  /*11450*/  IMAD.WIDE.U32 R98, R83, -0x2daee0ad, RZ ;  /* 0xd2511f5353627825 */ /* 0x000fe200078e00ff */
[----:B------:R-:W-:Y:S01]  /*11460*/  SHF.R.U32.HI R22, RZ, 0x10, R2 ;  /* 0x00000010ff167819 */ /* 0x000fe20000011602 */
[----:B------:R-:W-:Y:S03]  /*11470*/  LDSM.16.MT88.4 R32, [R206+0x4c00] ;  /* 0x004c0000ce20783b */ /* 0x000fe60000004200 */
[----:B------:R-:W-:Y:S02]  /*11480*/  LOP3.LUT R17, R2, 0xffff, RZ, 0xc0, !PT ;  /* 0x0000ffff02117812 */ /* 0x000fe400078ec0ff */
[----:B------:R-:W-:Y:S02]  /*11490*/  LOP3.LUT R3, R0, 0xffff, RZ, 0xc0, !PT ;  /* 0x0000ffff00037812 */ /* 0x000fe400078ec0ff */
[----:B------:R-:W-:-:S02]  /*114a0*/  SHF.R.U32.HI R16, RZ, 0x10, R0 ;  /* 0x00000010ff107819 */ /* 0x000fc40000011600 */
[----:B------:R-:W-:Y:S02]  /*114b0*/  LOP3.LUT R19, R0, 0xff, RZ, 0xc0, !PT ;  /* 0x000000ff00137812 */ /* 0x000fe400078ec0ff */
[----:B------:R-:W-:Y:S02]  /*114c0*/  SHF.R.U32.HI R18, RZ, 0x18, R0 ;  /* 0x00000018ff127819 */ /* 0x000fe40000011600 */
[----:B------:R-:W-:Y:S02]  /*114d0*/  SHF.R.U32.HI R0, RZ, 0x8, R3 ;  /* 0x00000008ff007819 */ /* 0x000fe40000011603 */
[----:B------:R-:W-:Y:S02]  /*114e0*/  SHF.R.U32.HI R17, RZ, 0x8, R17 ;  /* 0x00000008ff117819 */ /* 0x000fe40000011611 */
[----:B------:R-:W-:Y:S02]  /*114f0*/  LOP3.LUT R3, R16, 0xff, RZ, 0xc0, !PT ;  /* 0x000000ff10037812 */ /* 0x000fe400078ec0ff */
[----:B------:R-:W-:-:S02]  /*11500*/  SHF.R.U32.HI R20, RZ, 0x18, R2 ;  /* 0x00000018ff147819 */ /* 0x000fc40000011602 */
[----:B------:R-:W-:Y:S02]  /*11510*/  PRMT R0, R19, 0x5410, R0 ;  /* 0x0000541013007816 */ /* 0x000fe40000000000 */
        /* <DEDUP_REMOVED lines=11> */
[----:B------:R-:W-:Y:S01]  /*115d0*/  IMAD.WIDE.U32 R2, R26, -0x2daee0ad, RZ ;  /* 0xd2511f531a027825 */ /* 0x000fe200078e00ff */
[----:B------:R-:W-:Y:S02]  /*115e0*/  LOP3.LUT R92, R99, R244, R80, 0x96, !PT ;  /* 0x000000f4635c7212 */ /* 0x000fe400078e9650 */
[----:B------:R-:W-:Y:S01]  /*115f0*/  LOP3.LUT R23, R195, R0, RZ, 0xc0, !PT ;  /* 0x00000000c3177212 */ /* 0x000fe200078ec0ff */
[----:B-1----:R-:W-:Y:S01]  /*11600*/  HMMA.16816.F32 R80, R12, R44, R72 ;  /* 0x0000002c0c50723c */ /* 0x002fe20000001848 */
[----:B------:R-:W-:Y:S01]  /*11610*/  LOP3.LUT R0, R3, R243, R88, 0x96, !PT ;  /* 0x000000f303007212 */ /* 0x000fe200078e9658 */
[----:B------:R-:W-:-:S04]  /*11620*/  IMAD.WIDE.U32 R16, R120, -0x2daee0ad, RZ ;  /* 0xd2511f5378107825 */ /* 0x000fc800078e00ff */
[----:B------:R-:W-:Y:S02]  /*11630*/  IMAD.WIDE.U32 R96, R121, -0x2daee0ad, RZ ;  /* 0xd2511f5379607825 */ /* 0x000fe400078e00ff */
[----:B------:R-:W-:Y:S01]  /*11640*/  HMMA.16816.F32 R68, R12, R28, R68 ;  /* 0x0000001c0c44723c */ /* 0x000fe20000001844 */
[----:B------:R-:W-:-:S07]  /*11650*/  LOP3.LUT R18, R2, 0xff, RZ, 0xc0, !PT ;  /* 0x000000ff02127812 */ /* 0x000fce00078ec0ff */
[C---:B------:R-:W-:Y:S08]  /*11660*/  HMMA.16816.F32 R52, R12.reuse, R30, R60 ;  /* 0x0000001e0c34723c */ /* 0x040ff0000000183c */
[----:B------:R-:W-:Y:S07]  /*11670*/  HMMA.16816.F32 R72, R12, R46, R48 ;  /* 0x0000002e0c48723c */ /* 0x000fee0000001830 */
[----:B------:R-:W-:-:S02]  /*11680*/  LOP3.LUT R14, R2, 0xffff, RZ, 0xc0, !PT ;  /* 0x0000ffff020e7812 */ /* 0x000fc400078ec0ff */
[C---:B------:R-:W-:Y:S02]  /*11690*/  LOP3.LUT R3, R0.reuse, 0xffff, RZ, 0xc0, !PT ;  /* 0x0000ffff00037812 */ /* 0x040fe400078ec0ff */
[----:B------:R-:W-:Y:S02]  /*116a0*/  LOP3.LUT R48, R97, R244, R16, 0x96, !PT ;  /* 0x000000f461307212 */ /* 0x000fe400078e9610 */
[----:B------:R-:W-:Y:S02]  /*116b0*/  SHF.R.U32.HI R15, RZ, 0x10, R2 ;  /* 0x00000010ff0f7819 */ /* 0x000fe40000011602 */
[----:B------:R-:W-:Y:S02]  /*116c0*/  SHF.R.U32.HI R14, RZ, 0x8, R14 ;  /* 0x00000008ff0e7819 */ /* 0x000fe4000001160e */
[----:B------:R-:W-:Y:S02]  /*116d0*/  LOP3.LUT R16, R0, 0xff, RZ, 0xc0, !PT ;  /* 0x000000ff00107812 */ /* 0x000fe400078ec0ff */
[----:B------:R-:W-:-:S02]  /*116e0*/  SHF.R.U32.HI R3, RZ, 0x8, R3 ;  /* 0x00000008ff037819 */ /* 0x000fc40000011603 */
[----:B------:R-:W-:Y:S02]  /*116f0*/  LOP3.LUT R12, R25, R246, R126, 0x96, !PT ;  /* 0x000000f6190c7212 */ /* 0x000fe400078e967e */
[----:B------:R-:W1:Y:S01]  /*11700*/  LDSM.16.MT88.4 R24, [R205+0x4c00] ;  /* 0x004c0000cd18783b */ /* 0x000e620000004200 */
[----:B------:R-:W-:Y:S02]  /*11710*/  LOP3.LUT R49, R17, R247, R138, 0x96, !PT ;  /* 0x000000f711317212 */ /* 0x000fe400078e968a */
[----:B------:R-:W-:Y:S02]  /*11720*/  SHF.R.U32.HI R17, RZ, 0x18, R2 ;  /* 0x00000018ff117819 */ /* 0x000fe40000011602 */
[----:B------:R-:W-:Y:S02]  /*11730*/  LOP3.LUT R15, R15, 0xff, RZ, 0xc0, !PT ;  /* 0x000000ff0f0f7812 */ /* 0x000fe400078ec0ff */
[----:B------:R-:W-:Y:S02]  /*11740*/  PRMT R18, R18, 0x5410, R14 ;  /* 0x0000541012127816 */ /* 0x000fe4000000000e */
[----:B------:R-:W-:-:S02]  /*11750*/  PRMT R3, R16, 0x5410, R3 ;  /* 0x0000541010037816 */ /* 0x000fc40000000003 */
[--C-:B------:R-:W-:Y:S01]  /*11760*/  SHF.R.U32.HI R14, RZ, 0x10, R0.reuse ;  /* 0x00000010ff0e7819 */ /* 0x100fe20000011600 */
[----:B------:R2:W-:Y:S01]  /*11770*/  STL.64 [R1+0x128], R214 ;  /* 0x000128d601007387 */ /* 0x0005e20000100a00 */
[----:B------:R-:W-:Y:S02]  /*11780*/  PRMT R17, R15, 0x5410, R17 ;  /* 0x000054100f117816 */ /* 0x000fe40000000011 */
[----:B------:R-:W-:Y:S01]  /*11790*/  SHF.R.U32.HI R16, RZ, 0x18, R0 ;  /* 0x00000018ff107819 */ /* 0x000fe20000011600 */
[----:B------:R3:W5:Y:S01]  /*117a0*/  LDL.LU R216, [R1+0x35c] ;  /* 0x00035c0001d87983 */ /* 0x0007620000300800 */
[----:B------:R-:W-:Y:S01]  /*117b0*/  LOP3.LUT R15, R14, 0xff, RZ, 0xc0, !PT ;  /* 0x000000ff0e0f7812 */ /* 0x000fe200078ec0ff */
[--C-:B------:R-:W-:Y:S02]  /*117c0*/  HSET2.LE.AND R0, R3, R144.reuse, PT ;  /* 0x0000009003007233 */ /* 0x100fe40003803000 */
[----:B------:R3:W5:Y:S01]  /*117d0*/  LDL.LU R211, [R1+0x358] ;  /* 0x0003580001d37983 */ /* 0x0007620000300800 */
[----:B------:R-:W-:Y:S01]  /*117e0*/  HSET2.LE.AND R3, R18, R144, PT ;  /* 0x0000009012037233 */ /* 0x000fe20003803000 */
[----:B------:R-:W-:-:S02]  /*117f0*/  IMAD.WIDE.U32 R12, R12, -0x2daee0ad, RZ ;  /* 0xd2511f530c0c7825 */ /* 0x000fc400078e00ff */
[----:B------:R3:W5:Y:S01]  /*11800*/  LDL.LU.64 R134, [R1+0x350] ;  /* 0x0003500001867983 */ /* 0x0007620000300a00 */
[----:B------:R-:W-:Y:S02]  /*11810*/  PRMT R15, R15, 0x5410, R16 ;  /* 0x000054100f0f7816 */ /* 0x000fe40000000010 */
[----:B------:R-:W-:Y:S01]  /*11820*/  LOP3.LUT R18, R166, R3, RZ, 0xc0, !PT ;  /* 0x00000003a6127212 */ /* 0x000fe200078ec0ff */
[--C-:B------:R-:W-:Y:S01]  /*11830*/  HSET2.LE.AND R14, R17, R144.reuse, PT ;  /* 0x00000090110e7233 */ /* 0x100fe20003803000 */
[----:B------:R-:W-:Y:S01]  /*11840*/  SHF.R.U32.HI R3, RZ, 0x10, R12 ;  /* 0x00000010ff037819 */ /* 0x000fe2000001160c */
[----:B------:R-:W-:Y:S01]  /*11850*/  HSET2.LE.AND R15, R15, R144, PT ;  /* 0x000000900f0f7233 */ /* 0x000fe20003803000 */
[----:B------:R-:W-:Y:S01]  /*11860*/  LOP3.LUT R2, R13, R243, R90, 0x96, !PT ;  /* 0x000000f30d027212 */ /* 0x000fe200078e965a */
[----:B--2---:R3:W5:Y:S04]  /*11870*/  LDL.LU.64 R214, [R1+0x348] ;  /* 0x0003480001d67983 */ /* 0x0047680000300a00 */
[----:B------:R3:W5:Y:S04]  /*11880*/  LDL.LU.64 R212, [R1+0x340] ;  /* 0x0003400001d47983 */ /* 0x0007680000300a00 */
[----:B------:R3:W5:Y:S04]  /*11890*/  LDL.LU R210, [R1+0x33c] ;  /* 0x00033c0001d27983 */ /* 0x0007680000300800 */
[----:B------:R3:W5:Y:S01]  /*118a0*/  LDL.LU R209, [R1+0x338] ;  /* 0x0003380001d17983 */ /* 0x0007620000300800 */
[----:B------:R-:W-:-:S03]  /*118b0*/  LOP3.LUT R16, R173, R0, RZ, 0xc0, !PT ;  /* 0x00000000ad107212 */ /* 0x000fc600078ec0ff */
[----:B------:R3:W5:Y:S01]  /*118c0*/  LDL.LU R208, [R1+0x334] ;  /* 0x0003340001d07983 */ /* 0x0007620000300800 */
[----:B------:R-:W-:-:S03]  /*118d0*/  LOP3.LUT R0, R12, 0xffff, RZ, 0xc0, !PT ;  /* 0x0000ffff0c007812 */ /* 0x000fc600078ec0ff */
[----:B------:R3:W5:Y:S01]  /*118e0*/  LDL.LU R207, [R1+0x330] ;  /* 0x0003300001cf7983 */ /* 0x0007620000300800 */
[----:B------:R-:W-:-:S03]  /*118f0*/  LOP3.LUT R13, R3, 0xff, RZ, 0xc0, !PT ;  /* 0x000000ff030d7812 */ /* 0x000fc600078ec0ff */
[----:B------:R3:W5:Y:S01]  /*11900*/  LDL.LU R204, [R1+0x32c] ;  /* 0x00032c0001cc7983 */ /* 0x0007620000300800 */
[----:B------:R-:W-:Y:S01]  /*11910*/  SHF.R.U32.HI R3, RZ, 0x10, R2 ;  /* 0x00000010ff037819 */ /* 0x000fe20000011602 */
[C---:B------:R-:W-:Y:S01]  /*11920*/  HMMA.16816.F32 R76, R20.reuse, R44, R84 ;  /* 0x0000002c144c723c */ /* 0x040fe20000001854 */
[----:B------:R-:W-:Y:S02]  /*11930*/  LOP3.LUT R19, R167, R14, RZ, 0xc0, !PT ;  /* 0x0000000ea7137212 */ /* 0x000fe400078ec0ff */
[----:B------:R-:W-:Y:S02]  /*11940*/  LOP3.LUT R17, R176, R15, RZ, 0xc0, !PT ;  /* 0x0000000fb0117212 */ /* 0x000fe400078ec0ff */
[----:B------:R-:W-:Y:S02]  /*11950*/  SHF.R.U32.HI R14, RZ, 0x8, R0 ;  /* 0x00000008ff0e7819 */ /* 0x000fe40000011600 */
[----:B------:R-:W-:Y:S01]  /*11960*/  LOP3.LUT R0, R2, 0xffff, RZ, 0xc0, !PT ;  /* 0x0000ffff02007812 */ /* 0x000fe200078ec0ff */
[----:B------:R-:W-:Y:S01]  /*11970*/  HMMA.16816.F32 R64, R20, R28, R64 ;  /* 0x0000001c1440723c */ /* 0x000fe20000001840 */
[----:B------:R-:W-:-:S07]  /*11980*/  SHF.R.U32.HI R15, RZ, 0x18, R2 ;  /* 0x00000018ff0f7819 */ /* 0x000fce0000011602 */
[C---:B------:R-:W-:Y:S01]  /*11990*/  HMMA.16816.F32 R40, R20.reuse, R30, R40 ;  /* 0x0000001e1428723c */ /* 0x040fe20000001828 */
[----:B------:R-:W-:Y:S07]  /*119a0*/  LDSM.16.MT88.4 R28, [R205+0x5000] ;  /* 0x00500000cd1c783b */ /* 0x000fee0000004200 */
[----:B------:R-:W-:Y:S07]  /*119b0*/  HMMA.16816.F32 R44, R20, R46, R56 ;  /* 0x0000002e142c723c */ /* 0x000fee0000001838 */
[----:B------:R-:W-:-:S02]  /*119c0*/  LOP3.LUT R20, R2, 0xff, RZ, 0xc0, !PT ;  /* 0x000000ff02147812 */ /* 0x000fc400078ec0ff */
[----:B------:R-:W-:Y:S02]  /*119d0*/  LOP3.LUT R22, R12, 0xff, RZ, 0xc0, !PT ;  /* 0x000000ff0c167812 */ /* 0x000fe400078ec0ff */
[----:B------:R-:W-:Y:S02]  /*119e0*/  SHF.R.U32.HI R21, RZ, 0x18, R12 ;  /* 0x00000018ff157819 */ /* 0x000fe4000001160c */
[----:B------:R-:W-:Y:S02]  /*119f0*/  LOP3.LUT R2, R3, 0xff, RZ, 0xc0, !PT ;  /* 0x000000ff03027812 */ /* 0x000fe400078ec0ff */
[----:B------:R-:W-:Y:S02]  /*11a00*/  SHF.R.U32.HI R12, RZ, 0x8, R0 ;  /* 0x00000008ff0c7819 */ /* 0x000fe40000011600 */
[----:B------:R-:W-:Y:S02]  /*11a10*/  PRMT R0, R22, 0x5410, R14 ;  /* 0x0000541016007816 */ /* 0x000fe4000000000e */
[----:B------:R-:W-:-:S02]  /*11a20*/  PRMT R3, R13, 0x5410, R21 ;  /* 0x000054100d037816 */ /* 0x000fc40000000015 */
[----:B------:R-:W-:Y:S01]  /*11a30*/  PRMT R2, R2, 0x5410, R15 ;  /* 0x0000541002027816 */ /* 0x000fe2000000000f */
[--C-:B------:R-:W-:Y:S02]  /*11a40*/  HSET2.LE.AND R0, R0, R144.reuse, PT ;  /* 0x0000009000007233 */ /* 0x100fe40003803000 */
[--C-:B------:R-:W-:Y:S02]  /*11a50*/  HSET2.LE.AND R15, R3, R144.reuse, PT ;  /* 0x00000090030f7233 */ /* 0x100fe40003803000 */
[--C-:B------:R-:W-:Y:S01]  /*11a60*/  HSET2.LE.AND R13, R2, R144.reuse, PT ;  /* 0x00000090020d7233 */ /* 0x100fe20003803000 */
[----:B------:R-:W-:Y:S01]  /*11a70*/  IMAD.WIDE.U32 R2, R48, -0x326172a9, RZ ;  /* 0xcd9e8d5730027825 */ /* 0x000fe200078e00ff */
[----:B------:R-:W-:Y:S02]  /*11a80*/  PRMT R12, R20, 0x5410, R12 ;  /* 0x00005410140c7816 */ /* 0x000fe4000000000c */
[----:B------:R-:W-:Y:S01]  /*11a90*/  LOP3.LUT R14, R137, R0, RZ, 0xc0, !PT ;  /* 0x00000000890e7212 */ /* 0x000fe200078ec0ff */
[----:B------:R-:W-:Y:S01]  /*11aa0*/  IMAD.WIDE.U32 R20, R49, -0x326172a9, RZ ;  /* 0xcd9e8d5731147825 */ /* 0x000fe200078e00ff */
[----:B------:R-:W-:Y:S01]  /*11ab0*/  LOP3.LUT R0, R2, 0xffff, RZ, 0xc0, !PT ;  /* 0x0000ffff02007812 */ /* 0x000fe200078ec0ff */
[----:B-1----:R-:W-:Y:S01]  /*11ac0*/  HMMA.16816.F32 R56, R16, R26, R52 ;  /* 0x0000001a1038723c */ /* 0x002fe20000001834 */
[----:B------:R-:W-:-:S07]  /*11ad0*/  HSET2.LE.AND R12, R12, R144, PT ;  /* 0x000000900c0c7233 */ /* 0x000fce0003803000 */
[C---:B------:R-:W-:Y:S08]  /*11ae0*/  HMMA.16816.F32 R60, R16.reuse, R24, R68 ;  /* 0x00000018103c723c */ /* 0x040ff00000001844 */
[C---:B------:R-:W-:Y:S08]  /*11af0*/  HMMA.16816.F32 R52, R16.reuse, R32, R80 ;  /* 0x000000201034723c */ /* 0x040ff00000001850 */
[----:B------:R-:W-:Y:S07]  /*11b00*/  HMMA.16816.F32 R48, R16, R34, R72 ;  /* 0x000000221030723c */ /* 0x000fee0000001848 */
[----:B------:R-:W-:-:S02]  /*11b10*/  SHF.R.U32.HI R18, RZ, 0x8, R0 ;  /* 0x00000008ff127819 */ /* 0x000fc40000011600 */
[----:B------:R-:W-:Y:S02]  /*11b20*/  LOP3.LUT R0, R3, R249, R20, 0x96, !PT ;  /* 0x000000f903007212 */ /* 0x000fe400078e9614 */
[----:B------:R-:W-:Y:S02]  /*11b30*/  LOP3.LUT R16, R2, 0xff, RZ, 0xc0, !PT ;  /* 0x000000ff02107812 */ /* 0x000fe400078ec0ff */
[--C-:B------:R-:W-:Y:S02]  /*11b40*/  SHF.R.U32.HI R19, RZ, 0x10, R2.reuse ;  /* 0x00000010ff137819 */ /* 0x100fe40000011602 */
[----:B------:R-:W-:Y:S02]  /*11b50*/  SHF.R.U32.HI R20, RZ, 0x18, R2 ;  /* 0x00000018ff147819 */ /* 0x000fe40000011602 */
[C---:B------:R-:W-:Y:S02]  /*11b60*/  LOP3.LUT R2, R0.reuse, 0xffff, RZ, 0xc0, !PT ;  /* 0x0000ffff00027812 */ /* 0x040fe400078ec0ff */
[----:B------:R-:W-:-:S02]  /*11b70*/  LOP3.LUT R17, R0, 0xff, RZ, 0xc0, !PT ;  /* 0x000000ff00117812 */ /* 0x000fc400078ec0ff */
[----:B------:R-:W-:Y:S02]  /*11b80*/  SHF.R.U32.HI R3, RZ, 0x10, R0 ;  /* 0x00000010ff037819 */ /* 0x000fe40000011600 */
[----:B------:R-:W-:Y:S02]  /*11b90*/  SHF.R.U32.HI R2, RZ, 0x8, R2 ;  /* 0x00000008ff027819 */ /* 0x000fe40000011602 */
[----:B------:R-:W-:Y:S02]  /*11ba0*/  LOP3.LUT R15, R132, R15, RZ, 0xc0, !PT ;  /* 0x0000000f840f7212 */ /* 0x000fe400078ec0ff */
[----:B------:R-:W-:Y:S02]  /*11bb0*/  LOP3.LUT R12, R133, R12, RZ, 0xc0, !PT ;  /* 0x0000000c850c7212 */ /* 0x000fe400078ec0ff */
[----:B------:R-:W-:Y:S02]  /*11bc0*/  LOP3.LUT R13, R136, R13, RZ, 0xc0, !PT ;  /* 0x0000000d880d7212 */ /* 0x000fe400078ec0ff */
[----:B------:R-:W-:-:S02]  /*11bd0*/  PRMT R18, R16, 0x5410, R18 ;  /* 0x0000541010127816 */ /* 0x000fc40000000012 */
[----:B------:R-:W-:Y:S02]  /*11be0*/  SHF.R.U32.HI R16, RZ, 0x18, R0 ;  /* 0x00000018ff107819 */ /* 0x000fe40000011600 */
[----:B------:R-:W-:Y:S02]  /*11bf0*/  LOP3.LUT R0, R3, 0xff, RZ, 0xc0, !PT ;  /* 0x000000ff03007812 */ /* 0x000fe400078ec0ff */
[----:B------:R-:W-:Y:S01]  /*11c00*/  PRMT R2, R17, 0x5410, R2 ;  /* 0x0000541011027816 */ /* 0x000fe20000000002 */
[----:B------:R-:W-:Y:S01]  /*11c10*/  HMMA.16816.F32 R64, R12, R24, R64 ;  /* 0x000000180c40723c */ /* 0x000fe20000001840 */
[----:B------:R-:W-:-:S03]  /*11c20*/  PRMT R16, R0, 0x5410, R16 ;  /* 0x0000541000107816 */ /* 0x000fc60000000010 */
[--C-:B------:R-:W-:Y:S01]  /*11c30*/  HSET2.LE.AND R0, R2, R144.reuse, PT ;  /* 0x0000009002007233 */ /* 0x100fe20003803000 */
[----:B------:R-:W-:Y:S01]  /*11c40*/  IMAD.WIDE.U32 R2, R92, -0x326172a9, RZ ;  /* 0xcd9e8d575c027825 */ /* 0x000fe200078e00ff */
[----:B------:R-:W-:-:S03]  /*11c50*/  HSET2.LE.AND R17, R16, R144, PT ;  /* 0x0000009010117233 */ /* 0x000fc60003803000 */
[----:B------:R-:W-:Y:S01]  /*11c60*/  IMAD.WIDE.U32 R24, R123, -0x326172a9, RZ ;  /* 0xcd9e8d577b187825 */ /* 0x000fe200078e00ff */
[C---:B------:R-:W-:Y:S01]  /*11c70*/  HMMA.16816.F32 R88, R12.reuse, R26, R40 ;  /* 0x0000001a0c58723c */ /* 0x040fe20000001828 */
[----:B------:R-:W-:Y:S01]  /*11c80*/  LOP3.LUT R16, R182, R0, RZ, 0xc0, !PT ;  /* 0x00000000b6107212 */ /* 0x000fe200078ec0ff */
[----:B------:R-:W1:Y:S02]  /*11c90*/  LDSM.16.MT88.4 R40, [R206+0x5000] ;  /* 0x00500000ce28783b */ /* 0x000e640000004200 */
[----:B------:R-:W-:Y:S02]  /*11ca0*/  LOP3.LUT R0, R3, R249, R24, 0x96, !PT ;  /* 0x000000f903007212 */ /* 0x000fe400078e9618 */
[----:B------:R-:W-:Y:S02]  /*11cb0*/  LOP3.LUT R19, R19, 0xff, RZ, 0xc0, !PT ;  /* 0x000000ff13137812 */ /* 0x000fe400078ec0ff */
[----:B------:R-:W-:Y:S01]  /*11cc0*/  HMMA.16816.F32 R92, R12, R32, R76 ;  /* 0x000000200c5c723c */ /* 0x000fe2000000184c */
[----:B------:R-:W-:-:S02]  /*11cd0*/  LOP3.LUT R68, R21, R246, R128, 0x96, !PT ;  /* 0x000000f615447212 */ /* 0x000fc400078e9680 */
[----:B------:R-:W-:-:S05]  /*11ce0*/  PRMT R19, R19, 0x5410, R20 ;  /* 0x0000541013137816 */ /* 0x000fca0000000014 */
[----:B------:R-:W-:Y:S01]  /*11cf0*/  HMMA.16816.F32 R76, R12, R34, R44 ;  /* 0x000000220c4c723c */ /* 0x000fe2000000182c */
[----:B------:R-:W-:Y:S02]  /*11d00*/  LOP3.LUT R21, R2, 0xff, RZ, 0xc0, !PT ;  /* 0x000000ff02157812 */ /* 0x000fe400078ec0ff */
[----:B------:R-:W-:Y:S01]  /*11d10*/  SHF.R.U32.HI R20, RZ, 0x18, R2 ;  /* 0x00000018ff147819 */ /* 0x000fe20000011602 */
[--C-:B------:R-:W-:Y:S01]  /*11d20*/  HSET2.LE.AND R18, R18, R144.reuse, PT ;  /* 0x0000009012127233 */ /* 0x100fe20003803000 */
[----:B------:R-:W-:Y:S01]  /*11d30*/  LOP3.LUT R17, R179, R17, RZ, 0xc0, !PT ;  /* 0x00000011b3117212 */ /* 0x000fe200078ec0ff */
[----:B------:R-:W-:Y:S01]  /*11d40*/  HSET2.LE.AND R19, R19, R144, PT ;  /* 0x0000009013137233 */ /* 0x000fe20003803000 */
[----:B------:R-:W-:Y:S01]  /*11d50*/  LOP3.LUT R12, R0, 0xffff, RZ, 0xc0, !PT ;  /* 0x0000ffff000c7812 */ /* 0x000fe200078ec0ff */
[----:B------:R-:W2:Y:S01]  /*11d60*/  LDSM.16.MT88.4 R32, [R205+0x5400] ;  /* 0x00540000cd20783b */ /* 0x000ea20000004200 */
[----:B------:R-:W-:Y:S02]  /*11d70*/  LOP3.LUT R14, R2, 0xffff, RZ, 0xc0, !PT ;  /* 0x0000ffff020e7812 */ /* 0x000fe400078ec0ff */
[----:B------:R-:W-:Y:S01]  /*11d80*/  LOP3.LUT R13, R0, 0xff, RZ, 0xc0, !PT ;  /* 0x000000ff000d7812 */ /* 0x000fe200078ec0ff */
[----:B------:R-:W4:Y:S01]  /*11d90*/  LDSM.16.MT88.4 R44, [R206+0x5400] ;  /* 0x00540000ce2c783b */ /* 0x000f220000004200 */
[----:B------:R-:W-:-:S02]  /*11da0*/  SHF.R.U32.HI R3, RZ, 0x8, R12 ;  /* 0x00000008ff037819 */ /* 0x000fc4000001160c */
[----:B------:R-:W-:Y:S02]  /*11db0*/  SHF.R.U32.HI R15, RZ, 0x10, R2 ;  /* 0x00000010ff0f7819 */ /* 0x000fe40000011602 */
[--C-:B------:R-:W-:Y:S02]  /*11dc0*/  SHF.R.U32.HI R2, RZ, 0x10, R0.reuse ;  /* 0x00000010ff027819 */ /* 0x100fe40000011600 */
[----:B------:R-:W-:Y:S02]  /*11dd0*/  PRMT R3, R13, 0x5410, R3 ;  /* 0x000054100d037816 */ /* 0x000fe40000000003 */
[----:B------:R-:W-:Y:S02]  /*11de0*/  SHF.R.U32.HI R12, RZ, 0x18, R0 ;  /* 0x00000018ff0c7819 */ /* 0x000fe40000011600 */
[----:B------:R-:W-:Y:S02]  /*11df0*/  LOP3.LUT R2, R2, 0xff, RZ, 0xc0, !PT ;  /* 0x000000ff02027812 */ /* 0x000fe400078ec0ff */
[----:B------:R-:W-:-:S02]  /*11e00*/  SHF.R.U32.HI R14, RZ, 0x8, R14 ;  /* 0x00000008ff0e7819 */ /* 0x000fc4000001160e */
[----:B------:R-:W-:Y:S01]  /*11e10*/  LOP3.LUT R15, R15, 0xff, RZ, 0xc0, !PT ;  /* 0x000000ff0f0f7812 */ /* 0x000fe200078ec0ff */
[--C-:B------:R-:W-:Y:S01]  /*11e20*/  HSET2.LE.AND R0, R3, R144.reuse, PT ;  /* 0x0000009003007233 */ /* 0x100fe20003803000 */
[----:B------:R-:W-:Y:S02]  /*11e30*/  LOP3.LUT R3, R192, R171, RZ, 0x3c, !PT ;  /* 0x000000abc0037212 */ /* 0x000fe400078e3cff */
[----:B------:R-:W-:Y:S02]  /*11e40*/  PRMT R2, R2, 0x5410, R12 ;  /* 0x0000541002027816 */ /* 0x000fe4000000000c */
[----:B------:R-:W-:Y:S02]  /*11e50*/  PRMT R14, R21, 0x5410, R14 ;  /* 0x00005410150e7816 */ /* 0x000fe4000000000e */
[----:B------:R-:W-:Y:S01]  /*11e60*/  PRMT R15, R15, 0x5410, R20 ;  /* 0x000054100f0f7816 */ /* 0x000fe20000000014 */
[----:B------:R-:W-:Y:S01]  /*11e70*/  IMAD.WIDE.U32 R12, R3, -0x326172a9, RZ ;  /* 0xcd9e8d57030c7825 */ /* 0x000fe200078e00ff */
[----:B------:R-:W-:Y:S01]  /*11e80*/  LOP3.LUT R20, R145, R0, RZ, 0xc0, !PT ;  /* 0x0000000091147212 */ /* 0x000fe200078ec0ff */
[----:B------:R-:W-:-:S02]  /*11e90*/  HSET2.LE.AND R0, R2, R144, PT ;  /* 0x0000009002007233 */ /* 0x000fc40003803000 */
[--C-:B------:R-:W-:Y:S02]  /*11ea0*/  HSET2.LE.AND R2, R14, R144.reuse, PT ;  /* 0x000000900e027233 */ /* 0x100fe40003803000 */
[----:B------:R-:W-:Y:S01]  /*11eb0*/  HSET2.LE.AND R3, R15, R144, PT ;  /* 0x000000900f037233 */ /* 0x000fe20003803000 */
[----:B------:R-:W-:Y:S02]  /*11ec0*/  LOP3.LUT R21, R159, R0, RZ, 0xc0, !PT ;  /* 0x000000009f157212 */ /* 0x000fe400078ec0ff */
[----:B------:R-:W-:Y:S02]  /*11ed0*/  LOP3.LUT R0, R13, R240, R140, 0x96, !PT ;  /* 0x000000f00d007212 */ /* 0x000fe400078e968c */
[----:B------:R-:W-:Y:S02]  /*11ee0*/  LOP3.LUT R22, R219, R2, RZ, 0xc0, !PT ;  /* 0x00000002db167212 */ /* 0x000fe400078ec0ff */
[----:B------:R-:W-:Y:S01]  /*11ef0*/  LOP3.LUT R23, R203, R3, RZ, 0xc0, !PT ;  /* 0x00000003cb177212 */ /* 0x000fe200078ec0ff */
[----:B------:R-:W-:Y:S01]  /*11f00*/  IMAD.WIDE.U32 R2, R68, -0x2daee0ad, RZ ;  /* 0xd2511f5344027825 */ /* 0x000fe200078e00ff */
[----:B------:R-:W-:-:S02]  /*11f10*/  LOP3.LUT R24, R103, R239, R12, 0x96, !PT ;  /* 0x000000ef67187212 */ /* 0x000fc400078e960c */
[----:B------:R-:W-:Y:S01]  /*11f20*/  LOP3.LUT R18, R178, R18, RZ, 0xc0, !PT ;  /* 0x00000012b2127212 */ /* 0x000fe200078ec0ff */
[----:B------:R-:W-:Y:S01]  /*11f30*/  IMAD.WIDE.U32 R14, R0, -0x2daee0ad, RZ ;  /* 0xd2511f53000e7825 */ /* 0x000fe200078e00ff */
[----:B------:R-:W-:Y:S02]  /*11f40*/  LOP3.LUT R19, R177, R19, RZ, 0xc0, !PT ;  /* 0x00000013b1137212 */ /* 0x000fe400078ec0ff */
[----:B------:R-:W-:Y:S01]  /*11f50*/  LOP3.LUT R0, R3, R243, R96, 0x96, !PT ;  /* 0x000000f303007212 */ /* 0x000fe200078e9660 */
[----:B------:R-:W-:Y:S01]  /*11f60*/  IMAD.WIDE.U32 R26, R24, -0x2daee0ad, RZ ;  /* 0xd2511f53181a7825 */ /* 0x000fe200078e00ff */
[----:B------:R-:W-:Y:S02]  /*11f70*/  LOP3.LUT R24, R169, R239, R12, 0x96, !PT ;  /* 0x000000efa9187212 */ /* 0x000fe400078e960c */
[----:B------:R-:W-:Y:S01]  /*11f80*/  LOP3.LUT R3, R2, 0xffff, RZ, 0xc0, !PT ;  /* 0x0000ffff02037812 */ /* 0x000fe200078ec0ff */
[----:B-1----:R-:W-:Y:S01]  /*11f90*/  HMMA.16816.F32 R72, R16, R40, R52 ;  /* 0x000000281048723c */ /* 0x002fe20000001834 */
[----:B------:R-:W-:-:S02]  /*11fa0*/  LOP3.LUT R12, R0, 0xffff, RZ, 0xc0, !PT ;  /* 0x0000ffff000c7812 */ /* 0x000fc400078ec0ff */
[----:B------:R-:W-:Y:S02]  /*11fb0*/  LOP3.LUT R27, R27, R245, R14, 0x96, !PT ;  /* 0x000000f51b1b7212 */ /* 0x000fe400078e960e */
[----:B------:R-:W-:Y:S02]  /*11fc0*/  LOP3.LUT R14, R2, 0xff, RZ, 0xc0, !PT ;  /* 0x000000ff020e7812 */ /* 0x000fe400078ec0ff */
[----:B------:R-:W-:Y:S01]  /*11fd0*/  SHF.R.U32.HI R3, RZ, 0x8, R3 ;  /* 0x00000008ff037819 */ /* 0x000fe20000011603 */
[----:B------:R-:W-:Y:S01]  /*11fe0*/  HMMA.16816.F32 R84, R16, R28, R60 ;  /* 0x0000001c1054723c */ /* 0x000fe2000000183c */
[----:B------:R-:W-:Y:S02]  /*11ff0*/  SHF.R.U32.HI R12, RZ, 0x8, R12 ;  /* 0x00000008ff0c7819 */ /* 0x000fe4000001160c */
[----:B------:R-:W-:-:S05]  /*12000*/  PRMT R14, R14, 0x5410, R3 ;  /* 0x000054100e0e7816 */ /* 0x000fca0000000003 */
[C---:B------:R-:W-:Y:S08]  /*12010*/  HMMA.16816.F32 R80, R16.reuse, R30, R56 ;  /* 0x0000001e1050723c */ /* 0x040ff00000001838 */
[----:B------:R-:W-:Y:S07]  /*12020*/  HMMA.16816.F32 R52, R16, R42, R48 ;  /* 0x0000002a1034723c */ /* 0x000fee0000001830 */
[----:B------:R-:W-:-:S02]  /*12030*/  LOP3.LUT R19, R13, R240, R142, 0x96, !PT ;  /* 0x000000f00d137212 */ /* 0x000fc400078e968e */
[----:B------:R-:W-:Y:S02]  /*12040*/  LOP3.LUT R48, R15, R242, R174, 0x96, !PT ;  /* 0x000000f20f307212 */ /* 0x000fe400078e96ae */
[----:B------:R-:W-:Y:S02]  /*12050*/  LOP3.LUT R15, R0, 0xff, RZ, 0xc0, !PT ;  /* 0x000000ff000f7812 */ /* 0x000fe400078ec0ff */
[--C-:B------:R-:W-:Y:S02]  /*12060*/  SHF.R.U32.HI R13, RZ, 0x10, R2.reuse ;  /* 0x00000010ff0d7819 */ /* 0x100fe40000011602 */
[----:B------:R-:W-:Y:S02]  /*12070*/  SHF.R.U32.HI R16, RZ, 0x18, R2 ;  /* 0x00000018ff107819 */ /* 0x000fe40000011602 */
[----:B------:R-:W-:Y:S02]  /*12080*/  SHF.R.U32.HI R2, RZ, 0x10, R0 ;  /* 0x00000010ff027819 */ /* 0x000fe40000011600 */
        /* <DEDUP_REMOVED lines=14> */
[----:B------:R-:W-:Y:S01]  /*12170*/  LOP3.LUT R18, R183, R0, RZ, 0xc0, !PT ;  /* 0x00000000b7127212 */ /* 0x000fe200078ec0ff */
[C---:B------:R-:W-:Y:S02]  /*12180*/  HMMA.16816.F32 R56, R20.reuse, R28, R64 ;  /* 0x0000001c1438723c */ /* 0x040fe40000001840 */
[----:B------:R-:W-:Y:S01]  /*12190*/  IMAD.WIDE.U32 R12, R19, -0x2daee0ad, RZ ;  /* 0xd2511f53130c7825 */ /* 0x000fe200078e00ff */
[----:B------:R-:W-:Y:S02]  /*121a0*/  LOP3.LUT R0, R2, 0xffff, RZ, 0xc0, !PT ;  /* 0x0000ffff02007812 */ /* 0x000fe400078ec0ff */
[----:B------:R-:W-:Y:S02]  /*121b0*/  LOP3.LUT R19, R162, R14, RZ, 0xc0, !PT ;  /* 0x0000000ea2137212 */ /* 0x000fe400078ec0ff */
[----:B------:R-:W-:Y:S01]  /*121c0*/  IMAD.WIDE.U32 R28, R24, -0x2daee0ad, RZ ;  /* 0xd2511f53181c7825 */ /* 0x000fe200078e00ff */
[----:B------:R-:W-:Y:S01]  /*121d0*/  SHF.R.U32.HI R14, RZ, 0x8, R0 ;  /* 0x00000008ff0e7819 */ /* 0x000fe20000011600 */
[----:B------:R-:W-:Y:S01]  /*121e0*/  HMMA.16816.F32 R60, R20, R30, R88 ;  /* 0x0000001e143c723c */ /* 0x000fe20000001858 */
[----:B------:R-:W-:Y:S01]  /*121f0*/  LOP3.LUT R0, R3, R243, R98, 0x96, !PT ;  /* 0x000000f303007212 */ /* 0x000fe200078e9662 */
[----:B------:R-:W-:Y:S01]  /*12200*/  LDSM.16.MT88.4 R160, [R205+0x5c00] ;  /* 0x005c0000cda0783b */ /* 0x000fe20000004200 */
[----:B------:R-:W-:-:S05]  /*12210*/  SHF.R.U32.HI R15, RZ, 0x18, R2 ;  /* 0x00000018ff0f7819 */ /* 0x000fca0000011602 */
[----:B------:R-:W-:Y:S01]  /*12220*/  HMMA.16816.F32 R92, R20, R40, R92 ;  /* 0x00000028145c723c */ /* 0x000fe2000000185c */
[----:B------:R-:W-:-:S07]  /*12230*/  SHF.R.U32.HI R3, RZ, 0x10, R0 ;  /* 0x00000010ff037819 */ /* 0x000fce0000011600 */
[----:B------:R-:W-:Y:S07]  /*12240*/  HMMA.16816.F32 R76, R20, R42, R76 ;  /* 0x0000002a144c723c */ /* 0x000fee000000184c */
[----:B------:R-:W-:Y:S02]  /*12250*/  LOP3.LUT R21, R13, R242, R180, 0x96, !PT ;  /* 0x000000f20d157212 */ /* 0x000fe400078e96b4 */
[----:B------:R-:W-:Y:S02]  /*12260*/  LOP3.LUT R13, R2, 0xff, RZ, 0xc0, !PT ;  /* 0x000000ff020d7812 */ /* 0x000fe400078ec0ff */
[----:B------:R-:W-:-:S02]  /*12270*/  LOP3.LUT R23, R29, R245, R12, 0x96, !PT ;  /* 0x000000f51d177212 */ /* 0x000fc400078e960c */
[----:B------:R-:W-:Y:S02]  /*12280*/  SHF.R.U32.HI R12, RZ, 0x10, R2 ;  /* 0x00000010ff0c7819 */ /* 0x000fe40000011602 */
[----:B------:R-:W-:Y:S02]  /*12290*/  PRMT R22, R13, 0x5410, R14 ;  /* 0x000054100d167816 */ /* 0x000fe4000000000e */
[C---:B------:R-:W-:Y:S02]  /*122a0*/  LOP3.LUT R2, R0.reuse, 0xffff, RZ, 0xc0, !PT ;  /* 0x0000ffff00027812 */ /* 0x040fe400078ec0ff */
[----:B------:R-:W-:Y:S02]  /*122b0*/  LOP3.LUT R20, R0, 0xff, RZ, 0xc0, !PT ;  /* 0x000000ff00147812 */ /* 0x000fe400078ec0ff */
[----:B------:R-:W-:Y:S02]  /*122c0*/  SHF.R.U32.HI R14, RZ, 0x18, R0 ;  /* 0x00000018ff0e7819 */ /* 0x000fe40000011600 */
[----:B------:R-:W-:-:S02]  /*122d0*/  LOP3.LUT R12, R12, 0xff, RZ, 0xc0, !PT ;  /* 0x000000ff0c0c7812 */ /* 0x000fc400078ec0ff */
[----:B------:R-:W-:Y:S02]  /*122e0*/  LOP3.LUT R0, R3, 0xff, RZ, 0xc0, !PT ;  /* 0x000000ff03007812 */ /* 0x000fe400078ec0ff */
[----:B------:R-:W-:Y:S01]  /*122f0*/  SHF.R.U32.HI R13, RZ, 0x8, R2 ;  /* 0x00000008ff0d7819 */ /* 0x000fe20000011602 */
[----:B------:R-:W-:Y:S01]  /*12300*/  IMAD.WIDE.U32 R2, R21, -0x326172a9, RZ ;  /* 0xcd9e8d5715027825 */ /* 0x000fe200078e00ff */
[----:B------:R-:W-:Y:S02]  /*12310*/  PRMT R15, R12, 0x5410, R15 ;  /* 0x000054100c0f7816 */ /* 0x000fe4000000000f */
[----:B------:R-:W-:Y:S01]  /*12320*/  PRMT R12, R0, 0x5410, R14 ;  /* 0x00005410000c7816 */ /* 0x000fe2000000000e */
[----:B------:R-:W-:Y:S01]  /*12330*/  IMAD.WIDE.U32 R68, R23, -0x326172a9, RZ ;  /* 0xcd9e8d5717447825 */ /* 0x000fe200078e00ff */
[----:B------:R-:W-:Y:S02]  /*12340*/  PRMT R13, R20, 0x5410, R13 ;  /* 0x00005410140d7816 */ /* 0x000fe4000000000d */
[----:B------:R-:W-:Y:S01]  /*12350*/  LOP3.LUT R21, R3, R238, R168, 0x96, !PT ;  /* 0x000000ee03157212 */ /* 0x000fe200078e96a8 */
[--C-:B------:R-:W-:Y:S01]  /*12360*/  HSET2.LE.AND R3, R12, R144.reuse, PT ;  /* 0x000000900c037233 */ /* 0x100fe20003803000 */
[----:B------:R-:W-:Y:S01]  /*12370*/  LOP3.LUT R20, R69, R248, R2, 0x96, !PT ;  /* 0x000000f845147212 */ /* 0x000fe200078e9602 */
[----:B------:R-:W-:-:S03]  /*12380*/  HSET2.LE.AND R0, R13, R144, PT ;  /* 0x000000900d007233 */ /* 0x000fc60003803000 */
[----:B------:R-:W-:Y:S01]  /*12390*/  LOP3.LUT R13, R146, R3, RZ, 0xc0, !PT ;  /* 0x00000003920d7212 */ /* 0x000fe200078ec0ff */
[----:B------:R-:W-:Y:S01]  /*123a0*/  IMAD.WIDE.U32 R2, R21, -0x2daee0ad, RZ ;  /* 0xd2511f5315027825 */ /* 0x000fe200078e00ff */
[----:B--2---:R-:W-:Y:S03]  /*123b0*/  HMMA.16816.F32 R84, R16, R32, R84 ;  /* 0x000000201054723c */ /* 0x004fe60000001854 */
[----:B------:R-:W-:Y:S01]  /*123c0*/  IMAD.WIDE.U32 R42, R20, -0x2daee0ad, RZ ;  /* 0xd2511f53142a7825 */ /* 0x000fe200078e00ff */
[----:B------:R-:W-:-:S04]  /*123d0*/  LOP3.LUT R3, R3, R247, R28, 0x96, !PT ;  /* 0x000000f703037212 */ /* 0x000fc800078e961c */
[----:B------:R-:W-:Y:S01]  /*123e0*/  HMMA.16816.F32 R80, R16, R34, R80 ;  /* 0x000000221050723c */ /* 0x000fe20000001850 */
[----:B------:R-:W-:Y:S01]  /*123f0*/  LOP3.LUT R2, R43, R244, R2, 0x96, !PT ;  /* 0x000000f42b027212 */ /* 0x000fe200078e9602 */
[----:B------:R-:W-:Y:S01]  /*12400*/  HSET2.LE.AND R14, R22, R144, PT ;  /* 0x00000090160e7233 */ /* 0x000fe20003803000 */
[----:B------:R-:W-:-:S05]  /*12410*/  LOP3.LUT R12, R151, R0, RZ, 0xc0, !PT ;  /* 0x00000000970c7212 */ /* 0x000fca00078ec0ff */
[----:B----4-:R-:W-:Y:S01]  /*12420*/  HMMA.16816.F32 R72, R16, R44, R72 ;  /* 0x0000002c1048723c */ /* 0x010fe20000001848 */
[----:B------:R-:W-:-:S07]  /*12430*/  IMAD.WIDE.U32 R24, R27, -0x326172a9, RZ ;  /* 0xcd9e8d571b187825 */ /* 0x000fce00078e00ff */
[----:B------:R-:W-:Y:S01]  /*12440*/  HMMA.16816.F32 R64, R16, R46, R52 ;  /* 0x0000002e1040723c */ /* 0x000fe20000001834 */
[----:B------:R-:W-:Y:S01]  /*12450*/  IMAD.WIDE.U32 R22, R3, -0x326172a9, RZ ;  /* 0xcd9e8d5703167825 */ /* 0x000fe200078e00ff */
[----:B------:R-:W-:Y:S01]  /*12460*/  HSET2.LE.AND R15, R15, R144, PT ;  /* 0x000000900f0f7233 */ /* 0x000fe20003803000 */
[----:B------:R-:W1:Y:S04]  /*12470*/  LDSM.16.MT88.4 R28, [R205+0x5800] ;  /* 0x00580000cd1c783b */ /* 0x000e680000004200 */
[----:B------:R-:W-:-:S04]  /*12480*/  IMAD.WIDE.U32 R16, R48, -0x326172a9, RZ ;  /* 0xcd9e8d5730107825 */ /* 0x000fc800078e00ff */
[----:B------:R-:W-:Y:S01]  /*12490*/  IMAD.WIDE.U32 R2, R2, -0x326172a9, RZ ;  /* 0xcd9e8d5702027825 */ /* 0x000fe200078e00ff */
[----:B------:R-:W-:Y:S02]  /*124a0*/  LOP3.LUT R0, R17, R238, R102, 0x96, !PT ;  /* 0x000000ee11007212 */ /* 0x000fe400078e9666 */
[----:B------:R-:W-:-:S03]  /*124b0*/  LOP3.LUT R18, R25, R248, R16, 0x96, !PT ;  /* 0x000000f819127212 */ /* 0x000fc600078e9610 */
[----:B------:R-:W-:Y:S01]  /*124c0*/  IMAD.WIDE.U32 R16, R0, -0x2daee0ad, RZ ;  /* 0xd2511f5300107825 */ /* 0x000fe200078e00ff */
[----:B------:R-:W-:Y:S02]  /*124d0*/  LOP3.LUT R0, R3, R249, R22, 0x96, !PT ;  /* 0x000000f903007212 */ /* 0x000fe400078e9616 */
[----:B------:R-:W-:Y:S01]  /*124e0*/  LOP3.LUT R21, R2, 0xffff, RZ, 0xc0, !PT ;  /* 0x0000ffff02157812 */ /* 0x000fe200078ec0ff */
[----:B------:R-:W-:Y:S01]  /*124f0*/  IMAD.WIDE.U32 R40, R18, -0x2daee0ad, RZ ;  /* 0xd2511f5312287825 */ /* 0x000fe200078e00ff */
[----:B------:R-:W-:Y:S02]  /*12500*/  LOP3.LUT R20, R17, R247, R26, 0x96, !PT ;  /* 0x000000f711147212 */ /* 0x000fe400078e961a */
[----:B------:R-:W-:Y:S02]  /*12510*/  LOP3.LUT R3, R0, 0xffff, RZ, 0xc0, !PT ;  /* 0x0000ffff00037812 */ /* 0x000fe400078ec0ff */
[----:B------:R-:W-:Y:S02]  /*12520*/  SHF.R.U32.HI R17, RZ, 0x10, R0 ;  /* 0x00000010ff117819 */ /* 0x000fe40000011600 */
[----:B------:R-:W-:-:S02]  /*12530*/  LOP3.LUT R22, R41, R244, R16, 0x96, !PT ;  /* 0x000000f429167212 */ /* 0x000fc400078e9610 */
[----:B------:R-:W-:Y:S02]  /*12540*/  SHF.R.U32.HI R18, RZ, 0x8, R3 ;  /* 0x00000008ff127819 */ /* 0x000fe40000011603 */
[----:B------:R-:W-:Y:S02]  /*12550*/  SHF.R.U32.HI R16, RZ, 0x18, R0 ;  /* 0x00000018ff107819 */ /* 0x000fe40000011600 */
[----:B------:R-:W-:Y:S02]  /*12560*/  LOP3.LUT R3, R17, 0xff, RZ, 0xc0, !PT ;  /* 0x000000ff11037812 */ /* 0x000fe400078ec0ff */
[----:B------:R-:W-:Y:S02]  /*12570*/  LOP3.LUT R26, R2, 0xff, RZ, 0xc0, !PT ;  /* 0x000000ff021a7812 */ /* 0x000fe400078ec0ff */
[----:B------:R-:W-:Y:S02]  /*12580*/  LOP3.LUT R19, R0, 0xff, RZ, 0xc0, !PT ;  /* 0x000000ff00137812 */ /* 0x000fe400078ec0ff */
[----:B------:R-:W-:-:S02]  /*12590*/  SHF.R.U32.HI R17, RZ, 0x10, R2 ;  /* 0x00000010ff117819 */ /* 0x000fc40000011602 */
[----:B------:R-:W-:Y:S02]  /*125a0*/  SHF.R.U32.HI R25, RZ, 0x18, R2 ;  /* 0x00000018ff197819 */ /* 0x000fe40000011602 */
[----:B------:R-:W-:Y:S02]  /*125b0*/  PRMT R2, R3, 0x5410, R16 ;  /* 0x0000541003027816 */ /* 0x000fe40000000010 */
[----:B------:R-:W-:Y:S02]  /*125c0*/  SHF.R.U32.HI R3, RZ, 0x8, R21 ;  /* 0x00000008ff037819 */ /* 0x000fe40000011615 */
[----:B------:R-:W-:Y:S02]  /*125d0*/  PRMT R0, R19, 0x5410, R18 ;  /* 0x0000541013007816 */ /* 0x000fe40000000012 */
[----:B------:R-:W-:Y:S02]  /*125e0*/  LOP3.LUT R18, R17, 0xff, RZ, 0xc0, !PT ;  /* 0x000000ff11127812 */ /* 0x000fe400078ec0ff */
[----:B------:R-:W-:Y:S01]  /*125f0*/  PRMT R3, R26, 0x5410, R3 ;  /* 0x000054101a037816 */ /* 0x000fe20000000003 */
[--C-:B------:R-:W-:Y:S01]  /*12600*/  HSET2.LE.AND R0, R0, R144.reuse, PT ;  /* 0x0000009000007233 */ /* 0x100fe20003803000 */
[----:B------:R-:W-:Y:S01]  /*12610*/  PRMT R18, R18, 0x5410, R25 ;  /* 0x0000541012127816 */ /* 0x000fe20000000019 */
[--C-:B------:R-:W-:Y:S01]  /*12620*/  HSET2.LE.AND R2, R2, R144.reuse, PT ;  /* 0x0000009002027233 */ /* 0x100fe20003803000 */
[----:B------:R-:W-:Y:S01]  /*12630*/  LOP3.LUT R14, R148, R14, RZ, 0xc0, !PT ;  /* 0x0000000e940e7212 */ /* 0x000fe200078ec0ff */
[----:B------:R-:W-:Y:S01]  /*12640*/  HSET2.LE.AND R3, R3, R144, PT ;  /* 0x0000009003037233 */ /* 0x000fe20003803000 */
[----:B------:R-:W-:-:S02]  /*12650*/  LOP3.LUT R15, R147, R15, RZ, 0xc0, !PT ;  /* 0x0000000f930f7212 */ /* 0x000fc400078ec0ff */
[----:B------:R-:W-:Y:S01]  /*12660*/  LOP3.LUT R16, R189, R0, RZ, 0xc0, !PT ;  /* 0x00000000bd107212 */ /* 0x000fe200078ec0ff */
[----:B------:R-:W-:Y:S01]  /*12670*/  HSET2.LE.AND R0, R18, R144, PT ;  /* 0x0000009012007233 */ /* 0x000fe20003803000 */
[----:B------:R-:W-:Y:S01]  /*12680*/  LOP3.LUT R17, R188, R2, RZ, 0xc0, !PT ;  /* 0x00000002bc117212 */ /* 0x000fe200078ec0ff */
[----:B------:R-:W-:Y:S01]  /*12690*/  IMAD.WIDE.U32 R20, R20, -0x326172a9, RZ ;  /* 0xcd9e8d5714147825 */ /* 0x000fe200078e00ff */
[----:B------:R-:W-:Y:S01]  /*126a0*/  LOP3.LUT R18, R187, R3, RZ, 0xc0, !PT ;  /* 0x00000003bb127212 */ /* 0x000fe200078ec0ff */
[----:B------:R-:W-:Y:S02]  /*126b0*/  HMMA.16816.F32 R52, R12, R32, R56 ;  /* 0x000000200c34723c */ /* 0x000fe40000001838 */
[----:B------:R-:W-:Y:S01]  /*126c0*/  IMAD.WIDE.U32 R2, R22, -0x326172a9, RZ ;  /* 0xcd9e8d5716027825 */ /* 0x000fe200078e00ff */
[----:B------:R-:W-:-:S05]  /*126d0*/  LOP3.LUT R19, R186, R0, RZ, 0xc0, !PT ;  /* 0x00000000ba137212 */ /* 0x000fca00078ec0ff */
[----:B------:R-:W-:Y:S01]  /*126e0*/  HMMA.16816.F32 R48, R12, R34, R60 ;  /* 0x000000220c30723c */ /* 0x000fe2000000183c */
[----:B------:R-:W2:Y:S01]  /*126f0*/  LDSM.16.MT88.4 R32, [R206+0x5800] ;  /* 0x00580000ce20783b */ /* 0x000ea20000004200 */
[----:B------:R-:W-:Y:S02]  /*12700*/  LOP3.LUT R0, R3, R249, R20, 0x96, !PT ;  /* 0x000000f903007212 */ /* 0x000fe400078e9614 */
[----:B------:R-:W-:-:S04]  /*12710*/  LOP3.LUT R3, R2, 0xffff, RZ, 0xc0, !PT ;  /* 0x0000ffff02037812 */ /* 0x000fc800078ec0ff */
[----:B------:R-:W-:Y:S01]  /*12720*/  HMMA.16816.F32 R156, R12, R44, R92 ;  /* 0x0000002c0c9c723c */ /* 0x000fe2000000185c */
[----:B------:R-:W-:Y:S02]  /*12730*/  LOP3.LUT R25, R0, 0xff, RZ, 0xc0, !PT ;  /* 0x000000ff00197812 */ /* 0x000fe400078ec0ff */
[----:B------:R-:W-:-:S05]  /*12740*/  SHF.R.U32.HI R22, RZ, 0x18, R0 ;  /* 0x00000018ff167819 */ /* 0x000fca0000011600 */
[----:B------:R-:W-:Y:S07]  /*12750*/  HMMA.16816.F32 R44, R12, R46, R76 ;  /* 0x0000002e0c2c723c */ /* 0x000fee000000184c */
[----:B------:R-:W-:Y:S02]  /*12760*/  LOP3.LUT R12, R0, 0xffff, RZ, 0xc0, !PT ;  /* 0x0000ffff000c7812 */ /* 0x000fe400078ec0ff */
[----:B------:R-:W-:Y:S02]  /*12770*/  SHF.R.U32.HI R13, RZ, 0x10, R0 ;  /* 0x00000010ff0d7819 */ /* 0x000fe40000011600 */
[----:B------:R-:W-:-:S02]  /*12780*/  SHF.R.U32.HI R0, RZ, 0x8, R3 ;  /* 0x00000008ff007819 */ /* 0x000fc40000011603 */
[----:B------:R-:W-:Y:S02]  /*12790*/  SHF.R.U32.HI R3, RZ, 0x8, R12 ;  /* 0x00000008ff037819 */ /* 0x000fe4000001160c */
[----:B------:R-:W-:Y:S02]  /*127a0*/  LOP3.LUT R12, R13, 0xff, RZ, 0xc0, !PT ;  /* 0x000000ff0d0c7812 */ /* 0x000fe400078ec0ff */
[----:B------:R-:W-:Y:S02]  /*127b0*/  LOP3.LUT R14, R2, 0xff, RZ, 0xc0, !PT ;  /* 0x000000ff020e7812 */ /* 0x000fe400078ec0ff */
[--C-:B------:R-:W-:Y:S02]  /*127c0*/  SHF.R.U32.HI R15, RZ, 0x10, R2.reuse ;  /* 0x00000010ff0f7819 */ /* 0x100fe40000011602 */
[----:B------:R-:W-:Y:S02]  /*127d0*/  SHF.R.U32.HI R20, RZ, 0x18, R2 ;  /* 0x00000018ff147819 */ /* 0x000fe40000011602 */
[----:B------:R-:W-:Y:S01]  /*127e0*/  PRMT R2, R12, 0x5410, R22 ;  /* 0x000054100c027816 */ /* 0x000fe20000000016 */
[----:B------:R-:W-:Y:S01]  /*127f0*/  IMAD.MOV.U32 R147, RZ, RZ, R149 ;  /* 0x000000ffff937224 */ /* 0x000fe200078e0095 */
[----:B------:R-:W-:-:S03]  /*12800*/  PRMT R13, R14, 0x5410, R0 ;  /* 0x000054100e0d7816 */ /* 0x000fc60000000000 */
[--C-:B------:R-:W-:Y:S01]  /*12810*/  HSET2.LE.AND R2, R2, R144.reuse, PT ;  /* 0x0000009002027233 */ /* 0x100fe20003803000 */
[----:B------:R-:W-:Y:S01]  /*12820*/  PRMT R0, R25, 0x5410, R3 ;  /* 0x0000541019007816 */ /* 0x000fe20000000003 */
[----:B------:R-:W-:-:S03]  /*12830*/  HSET2.LE.AND R3, R13, R144, PT ;  /* 0x000000900d037233 */ /* 0x000fc60003803000 */
[----:B------:R-:W-:Y:S02]  /*12840*/  LOP3.LUT R13, R147, R2, RZ, 0xc0, !PT ;  /* 0x00000002930d7212 */ /* 0x000fe400078ec0ff */
[----:B------:R-:W-:Y:S01]  /*12850*/  LOP3.LUT R2, R23, R246, R68, 0x96, !PT ;  /* 0x000000f617027212 */ /* 0x000fe200078e9644 */
[----:B------:R-:W-:Y:S01]  /*12860*/  IMAD.MOV.U32 R146, RZ, RZ, R150 ;  /* 0x000000ffff927224 */ /* 0x000fe200078e0096 */
[----:B------:R-:W-:Y:S01]  /*12870*/  HSET2.LE.AND R0, R0, R144, PT ;  /* 0x0000009000007233 */ /* 0x000fe20003803000 */
[----:B------:R-:W-:Y:S02]  /*12880*/  LOP3.LUT R14, R252, R3, RZ, 0xc0, !PT ;  /* 0x00000003fc0e7212 */ /* 0x000fe400078ec0ff */
[----:B------:R-:W-:Y:S02]  /*12890*/  IMAD.WIDE.U32 R2, R2, -0x2daee0ad, RZ ;  /* 0xd2511f5302027825 */ /* 0x000fe400078e00ff */
[----:B------:R-:W-:Y:S02]  /*128a0*/  LOP3.LUT R12, R146, R0, RZ, 0xc0, !PT ;  /* 0x00000000920c7212 */ /* 0x000fe400078ec0ff */
[----:B------:R-:W-:-:S02]  /*128b0*/  LOP3.LUT R15, R15, 0xff, RZ, 0xc0, !PT ;  /* 0x000000ff0f0f7812 */ /* 0x000fc400078ec0ff */
[----:B------:R-:W-:Y:S01]  /*128c0*/  LOP3.LUT R0, R3, R243, R42, 0x96, !PT ;  /* 0x000000f303007212 */ /* 0x000fe200078e962a */
[----:B-1----:R-:W-:Y:S01]  /*128d0*/  HMMA.16816.F32 R152, R16, R28, R84 ;  /* 0x0000001c1098723c */ /* 0x002fe20000001854 */
[----:B------:R-:W-:Y:S02]  /*128e0*/  LOP3.LUT R3, R2, 0xffff, RZ, 0xc0, !PT ;  /* 0x0000ffff02037812 */ /* 0x000fe400078ec0ff */
[----:B------:R-:W-:Y:S02]  /*128f0*/  PRMT R15, R15, 0x5410, R20 ;  /* 0x000054100f0f7816 */ /* 0x000fe40000000014 */
[----:B------:R-:W-:-:S03]  /*12900*/  LOP3.LUT R23, R21, R246, R24, 0x96, !PT ;  /* 0x000000f615177212 */ /* 0x000fc600078e9618 */
[----:B------:R-:W-:Y:S01]  /*12910*/  HMMA.16816.F32 R148, R16, R30, R80 ;  /* 0x0000001e1094723c */ /* 0x000fe20000001850 */
[----:B------:R-:W-:Y:S02]  /*12920*/  LOP3.LUT R21, R0, 0xff, RZ, 0xc0, !PT ;  /* 0x000000ff00157812 */ /* 0x000fe400078ec0ff */
[----:B------:R-:W-:-:S05]  /*12930*/  SHF.R.U32.HI R20, RZ, 0x18, R0 ;  /* 0x00000018ff147819 */ /* 0x000fca0000011600 */
[----:B--2---:R-:W-:Y:S01]  /*12940*/  HMMA.16816.F32 R140, R16, R32, R72 ;  /* 0x00000020108c723c */ /* 0x004fe20000001848 */
[----:B------:R-:W-:-:S07]  /*12950*/  SHF.R.U32.HI R22, RZ, 0x10, R2 ;  /* 0x00000010ff167819 */ /* 0x000fce0000011602 */
[----:B------:R-:W-:Y:S01]  /*12960*/  HMMA.16816.F32 R64, R16, R34, R64 ;  /* 0x000000221040723c */ /* 0x000fe20000001840 */
[----:B------:R-:W-:Y:S01]  /*12970*/  HSET2.LE.AND R15, R15, R144, PT ;  /* 0x000000900f0f7233 */ /* 0x000fe20003803000 */
[----:B------:R-:W1:Y:S05]  /*12980*/  LDSM.16.MT88.4 R24, [R206+0x5c00] ;  /* 0x005c0000ce18783b */ /* 0x000e6a0000004200 */
[----:B------:R-:W-:Y:S02]  /*12990*/  LOP3.LUT R16, R0, 0xffff, RZ, 0xc0, !PT ;  /* 0x0000ffff00107812 */ /* 0x000fe400078ec0ff */
[----:B------:R-:W-:Y:S02]  /*129a0*/  SHF.R.U32.HI R17, RZ, 0x10, R0 ;  /* 0x00000010ff117819 */ /* 0x000fe40000011600 */
[----:B------:R-:W-:-:S02]  /*129b0*/  LOP3.LUT R18, R2, 0xff, RZ, 0xc0, !PT ;  /* 0x000000ff02127812 */ /* 0x000fc400078ec0ff */
[----:B------:R-:W-:Y:S02]  /*129c0*/  SHF.R.U32.HI R0, RZ, 0x8, R3 ;  /* 0x00000008ff007819 */ /* 0x000fe40000011603 */
[----:B------:R-:W-:Y:S02]  /*129d0*/  SHF.R.U32.HI R3, RZ, 0x8, R16 ;  /* 0x00000008ff037819 */ /* 0x000fe40000011610 */
[----:B------:R-:W-:Y:S02]  /*129e0*/  LOP3.LUT R16, R17, 0xff, RZ, 0xc0, !PT ;  /* 0x000000ff11107812 */ /* 0x000fe400078ec0ff */
[----:B------:R-:W-:Y:S02]  /*129f0*/  PRMT R17, R18, 0x5410, R0 ;  /* 0x0000541012117816 */ /* 0x000fe40000000000 */
[----:B------:R-:W-:Y:S02]  /*12a00*/  SHF.R.U32.HI R19, RZ, 0x18, R2 ;  /* 0x00000018ff137819 */ /* 0x000fe40000011602 */
[----:B------:R-:W-:-:S02]  /*12a10*/  PRMT R0, R21, 0x5410, R3 ;  /* 0x0000541015007816 */ /* 0x000fc40000000003 */
[----:B------:R-:W-:Y:S02]  /*12a20*/  PRMT R2, R16, 0x5410, R20 ;  /* 0x0000541010027816 */ /* 0x000fe40000000014 */
        /* <DEDUP_REMOVED lines=9> */
[----:B------:R-:W-:Y:S01]  /*12ac0*/  IMAD.WIDE.U32 R2, R23, -0x2daee0ad, RZ ;  /* 0xd2511f5317027825 */ /* 0x000fe200078e00ff */
[----:B------:R-:W-:-:S02]  /*12ad0*/  LOP3.LUT R15, R250, R15, RZ, 0xc0, !PT ;  /* 0x0000000ffa0f7212 */ /* 0x000fc400078ec0ff */
[----:B------:R-:W-:Y:S02]  /*12ae0*/  LOP3.LUT R139, R191, R0, RZ, 0xc0, !PT ;  /* 0x00000000bf8b7212 */ /* 0x000fe400078ec0ff */
[----:B------:R-:W-:Y:S02]  /*12af0*/  LOP3.LUT R0, R3, R243, R40, 0x96, !PT ;  /* 0x000000f303007212 */ /* 0x000fe400078e9628 */
[----:B------:R-:W-:Y:S01]  /*12b00*/  LOP3.LUT R3, R2, 0xffff, RZ, 0xc0, !PT ;  /* 0x0000ffff02037812 */ /* 0x000fe200078ec0ff */
[----:B------:R-:W-:Y:S01]  /*12b10*/  HMMA.16816.F32 R156, R12, R32, R156 ;  /* 0x000000200c9c723c */ /* 0x000fe2000000189c */
[----:B------:R-:W-:Y:S02]  /*12b20*/  LOP3.LUT R17, R0, 0xff, RZ, 0xc0, !PT ;  /* 0x000000ff00117812 */ /* 0x000fe400078ec0ff */
[----:B------:R-:W-:-:S05]  /*12b30*/  SHF.R.U32.HI R16, RZ, 0x18, R0 ;  /* 0x00000018ff107819 */ /* 0x000fca0000011600 */
[----:B------:R-:W-:Y:S01]  /*12b40*/  HMMA.16816.F32 R52, R12, R28, R52 ;  /* 0x0000001c0c34723c */ /* 0x000fe20000001834 */
[----:B------:R-:W-:-:S07]  /*12b50*/  SHF.R.U32.HI R18, RZ, 0x18, R2 ;  /* 0x00000018ff127819 */ /* 0x000fce0000011602 */
[C---:B------:R-:W-:Y:S08]  /*12b60*/  HMMA.16816.F32 R48, R12.reuse, R30, R48 ;  /* 0x0000001e0c30723c */ /* 0x040ff00000001830 */
[----:B------:R-:W-:Y:S07]  /*12b70*/  HMMA.16816.F32 R32, R12, R34, R44 ;  /* 0x000000220c20723c */ /* 0x000fee000000182c */
[----:B------:R-:W-:-:S02]  /*12b80*/  LOP3.LUT R12, R0, 0xffff, RZ, 0xc0, !PT ;  /* 0x0000ffff000c7812 */ /* 0x000fc400078ec0ff */
[----:B------:R-:W-:Y:S02]  /*12b90*/  SHF.R.U32.HI R14, RZ, 0x8, R3 ;  /* 0x00000008ff0e7819 */ /* 0x000fe40000011603 */
[----:B------:R-:W-:Y:S02]  /*12ba0*/  SHF.R.U32.HI R13, RZ, 0x10, R0 ;  /* 0x00000010ff0d7819 */ /* 0x000fe40000011600 */
[----:B------:R-:W-:Y:S02]  /*12bb0*/  SHF.R.U32.HI R3, RZ, 0x10, R2 ;  /* 0x00000010ff037819 */ /* 0x000fe40000011602 */
[----:B------:R-:W-:Y:S02]  /*12bc0*/  SHF.R.U32.HI R0, RZ, 0x8, R12 ;  /* 0x00000008ff007819 */ /* 0x000fe4000001160c */
[----:B------:R-:W-:Y:S02]  /*12bd0*/  LOP3.LUT R15, R2, 0xff, RZ, 0xc0, !PT ;  /* 0x000000ff020f7812 */ /* 0x000fe400078ec0ff */
[----:B------:R-:W-:-:S02]  /*12be0*/  LOP3.LUT R13, R13, 0xff, RZ, 0xc0, !PT ;  /* 0x000000ff0d0d7812 */ /* 0x000fc400078ec0ff */
[----:B------:R-:W-:Y:S02]  /*12bf0*/  LOP3.LUT R12, R3, 0xff, RZ, 0xc0, !PT ;  /* 0x000000ff030c7812 */ /* 0x000fe400078ec0ff */
[----:B------:R-:W-:Y:S02]  /*12c00*/  PRMT R14, R15, 0x5410, R14 ;  /* 0x000054100f0e7816 */ /* 0x000fe4000000000e */
[----:B------:R-:W-:Y:S02]  /*12c10*/  PRMT R0, R17, 0x5410, R0 ;  /* 0x0000541011007816 */ /* 0x000fe40000000000 */
[----:B------:R-:W-:Y:S02]  /*12c20*/  PRMT R2, R13, 0x5410, R16 ;  /* 0x000054100d027816 */ /* 0x000fe40000000010 */
[----:B------:R-:W-:Y:S01]  /*12c30*/  PRMT R12, R12, 0x5410, R18 ;  /* 0x000054100c0c7816 */ /* 0x000fe20000000012 */
[--C-:B------:R-:W-:Y:S02]  /*12c40*/  HSET2.LE.AND R0, R0, R144.reuse, PT ;  /* 0x0000009000007233 */ /* 0x100fe40003803000 */
[----:B------:R-:W-:-:S02]  /*12c50*/  HSET2.LE.AND R2, R2, R144, PT ;  /* 0x0000009002027233 */ /* 0x000fc40003803000 */
[--C-:B------:R-:W-:Y:S02]  /*12c60*/  HSET2.LE.AND R3, R14, R144.reuse, PT ;  /* 0x000000900e037233 */ /* 0x100fe40003803000 */
[----:B------:R-:W-:Y:S01]  /*12c70*/  HSET2.LE.AND R12, R12, R144, PT ;  /* 0x000000900c0c7233 */ /* 0x000fe20003803000 */
[----:B------:R-:W-:Y:S02]  /*12c80*/  ISETP.GT.AND P1, PT, R172, R221, PT ;  /* 0x000000ddac00720c */ /* 0x000fe40003f24270 */
[----:B------:R-:W-:Y:S02]  /*12c90*/  LOP3.LUT R144, R220, R0, RZ, 0xc0, !PT ;  /* 0x00000000dc907212 */ /* 0x000fe400078ec0ff */
[----:B------:R-:W-:Y:S02]  /*12ca0*/  LOP3.LUT R145, R251, R2, RZ, 0xc0, !PT ;  /* 0x00000002fb917212 */ /* 0x000fe400078ec0ff */
[----:B------:R-:W-:Y:S02]  /*12cb0*/  LOP3.LUT R146, R237, R3, RZ, 0xc0, !PT ;  /* 0x00000003ed927212 */ /* 0x000fe400078ec0ff */
        /* <DEDUP_REMOVED lines=13> */
[----:B---3--:R-:W2:Y:S01]  /*12d90*/  LDL.LU R252, [R1+0x238] ;  /* 0x0002380001fc7983 */ /* 0x008ea20000300800 */
[----:B------:R-:W-:Y:S01]  /*12da0*/  IMAD.MOV.U32 R116, RZ, RZ, R198 ;  /* 0x000000ffff747224 */ /* 0x000fe200078e00c6 */
[----:B------:R-:W-:-:S04]  /*12db0*/  DEPBAR.LE SB0, 0x0 ;  /* 0x000080000000791a */ /* 0x000fc80000000000 */
[----:B------:R-:W3:Y:S04]  /*12dc0*/  LDL.64 R118, [R1+0x2f0] ;  /* 0x0002f00001767983 */ /* 0x000ee80000100a00 */
[----:B------:R-:W3:Y:S04]  /*12dd0*/  LDL.LU R220, [R1+0x234] ;  /* 0x0002340001dc7983 */ /* 0x000ee80000300800 */
[----:B------:R-:W4:Y:S04]  /*12de0*/  LDL R117, [R1] ;  /* 0x0000000001757983 */ /* 0x000f280000100800 */
[----:B------:R-:W3:Y:S04]  /*12df0*/  LDL.64 R132, [R1+0x58] ;  /* 0x0000580001847983 */ /* 0x000ee80000100a00 */
[----:B------:R-:W3:Y:S01]  /*12e00*/  LDL.64 R198, [R1+0x88] ;  /* 0x0000880001c67983 */ /* 0x000ee20000100a00 */
[----:B------:R-:W-:Y:S01]  /*12e10*/  IADD3 R237, R116, -0x2, RZ ;  /* 0xfffffffe74ed7810 */ /* 0x000fe20007ffe0ff */
[----:B------:R-:W-:Y:S03]  /*12e20*/  WARPSYNC 0xffffffff ;  /* 0xffffffff00007948 */ /* 0x000fe60003800000 */
[----:B------:R-:W-:Y:S01]  /*12e30*/  SHF.R.S32.HI R0, RZ, 0x1f, R237 ;  /* 0x0000001fff007819 */ /* 0x000fe200000114ed */
[----:B------:R-:W-:Y:S01]  /*12e40*/  BAR.SYNC.DEFER_BLOCKING 0x0 ;  /* 0x0000000000007b1d */ /* 0x000fe20000010000 */
[----:B------:R-:W-:-:S05]  /*12e50*/  IMAD.SHL.U32 R223, R223, 0x2, RZ ;  /* 0x00000002dfdf7824 */ /* 0x000fca00078e00ff */
[----:B------:R-:W-:Y:S01]  /*12e60*/  LOP3.LUT R223, R223, 0x6, RZ, 0xc0, !PT ;  /* 0x00000006dfdf7812 */ /* 0x000fe200078ec0ff */
[----:B--2---:R-:W-:Y:S01]  /*12e70*/  IMAD R12, R252, R237, RZ ;  /* 0x000000edfc0c7224 */ /* 0x004fe200078e02ff */
[----:B----45:R-:W-:Y:S01]  /*12e80*/  ISETP.GE.AND P0, PT, R241, R117, PT ;  /* 0x00000075f100720c */ /* 0x030fe20003f06270 */
[----:B---3--:R-:W-:-:S04]  /*12e90*/  IMAD.WIDE.U32 R2, R237, R220, R118 ;  /* 0x000000dced027225 */ /* 0x008fc800078e0076 */
[----:B------:R-:W-:-:S04]  /*12ea0*/  IMAD R13, R0, R220, R12 ;  /* 0x000000dc000d7224 */ /* 0x000fc800078e020c */
[----:B------:R-:W-:-:S04]  /*12eb0*/  IMAD.IADD R3, R3, 0x1, R13 ;  /* 0x0000000103037824 */ /* 0x000fc800078e020d */
[CC--:B------:R-:W-:Y:S02]  /*12ec0*/  @!P0 LEA R0, P4, R132.reuse, R2.reuse, 0x5 ;  /* 0x0000000284008211 */ /* 0x0c0fe400078828ff */
[----:B------:R-:W-:Y:S02]  /*12ed0*/  @!P0 LEA R12, P2, R132, R2, 0x6 ;  /* 0x00000002840c8211 */ /* 0x000fe400078430ff */
[-C--:B------:R-:W-:Y:S02]  /*12ee0*/  @!P0 LEA R18, P5, R2, R198.reuse, 0x1 ;  /* 0x000000c602128211 */ /* 0x080fe400078a08ff */
[----:B------:R-:W-:Y:S02]  /*12ef0*/  @!P0 LEA R16, P3, R0, R198, 0x1 ;  /* 0x000000c600108211 */ /* 0x000fe400078608ff */
[CCC-:B------:R-:W-:Y:S02]  /*12f00*/  @!P0 LEA.HI.X R13, R132.reuse, R3.reuse, R133.reuse, 0x5, P4 ;  /* 0x00000003840d8211 */ /* 0x1c0fe400020f2c85 */
[----:B------:R-:W-:-:S02]  /*12f10*/  @!P0 LEA.HI.X R15, R132, R3, R133, 0x6, P2 ;  /* 0x00000003840f8211 */ /* 0x000fc400010f3485 */
[-CC-:B------:R-:W-:Y:S01]  /*12f20*/  @!P0 LEA.HI.X R19, R2, R199.reuse, R3.reuse, 0x1, P5 ;  /* 0x000000c702138211 */ /* 0x180fe200028f0c03 */
[----:B------:R-:W-:Y:S01]  /*12f30*/  @!P0 IMAD.WIDE.U32 R2, R132, 0x60, R2 ;  /* 0x0000006084028825 */ /* 0x000fe200078e0002 */
[----:B------:R-:W-:Y:S02]  /*12f40*/  @!P0 LEA.HI.X R17, R0, R199, R13, 0x1, P3 ;  /* 0x000000c700118211 */ /* 0x000fe400018f0c0d */
[----:B------:R-:W-:Y:S01]  /*12f50*/  @!P0 LEA R14, P1, R12, R198, 0x1 ;  /* 0x000000c60c0e8211 */ /* 0x000fe200078208ff */
[----:B------:R-:W-:-:S03]  /*12f60*/  @!P0 IMAD R0, R133, 0x60, RZ ;  /* 0x0000006085008824 */ /* 0x000fc600078e02ff */
[-C--:B------:R-:W-:Y:S01]  /*12f70*/  @!P0 LEA.HI.X R15, R12, R199.reuse, R15, 0x1, P1 ;  /* 0x000000c70c0f8211 */ /* 0x080fe200008f0c0f */
[----:B------:R-:W-:Y:S01]  /*12f80*/  @!P0 IMAD.IADD R0, R0, 0x1, R3 ;  /* 0x0000000100008824 */ /* 0x000fe200078e0203 */
[C---:B------:R-:W-:Y:S01]  /*12f90*/  @!P0 LEA R12, P1, R2.reuse, R198, 0x1 ;  /* 0x000000c6020c8211 */ /* 0x040fe200078208ff */
[----:B------:R-:W-:Y:S04]  /*12fa0*/  @P0 STS [R236+0x4000], RZ ;  /* 0x004000ffec000388 */ /* 0x000fe80000000800 */
[----:B------:R-:W-:Y:S01]  /*12fb0*/  @P0 STS [R236+0x4004], RZ ;  /* 0x004004ffec000388 */ /* 0x000fe20000000800 */
[----:B------:R-:W-:-:S03]  /*12fc0*/  @!P0 LEA.HI.X R13, R2, R199, R0, 0x1, P1 ;  /* 0x000000c7020d8211 */ /* 0x000fc600008f0c00 */
[----:B------:R-:W-:Y:S04]  /*12fd0*/  @P0 STS.64 [R236+0x4008], RZ ;  /* 0x004008ffec000388 */ /* 0x000fe80000000a00 */
        /* <DEDUP_REMOVED lines=19> */
[----:B------:R-:W-:Y:S04]  /*13110*/  LDSM.16.M88.4 R24, [R207] ;  /* 0x00000000cf18783b */ /* 0x000fe80000000200 */
[----:B------:R-:W3:Y:S04]  /*13120*/  LDSM.16.M88.4 R44, [R204+0x2000] ;  /* 0x00200000cc2c783b */ /* 0x000ee80000000200 */
[----:B------:R-:W4:Y:S04]  /*13130*/  LDSM.16.M88.4 R20, [R207+0x1000] ;  /* 0x00100000cf14783b */ /* 0x000f280000000200 */
[----:B------:R-:W4:Y:S04]  /*13140*/  LDSM.16.M88.4 R40, [R204+0x2400] ;  /* 0x00240000cc28783b */ /* 0x000f280000000200 */
[----:B------:R-:W4:Y:S04]  /*13150*/  LDSM.16.M88.4 R48, [R204+0x2800] ;  /* 0x00280000cc30783b */ /* 0x000f280000000200 */
[----:B-1----:R-:W-:Y:S04]  /*13160*/  LDSM.16.M88.4 R16, [R208] ;  /* 0x00000000d010783b */ /* 0x002fe80000000200 */
[----:B------:R-:W1:Y:S04]  /*13170*/  LDSM.16.M88.4 R32, [R209] ;  /* 0x00000000d120783b */ /* 0x000e680000000200 */
[----:B--2---:R-:W2:Y:S04]  /*13180*/  LDSM.16.M88.4 R12, [R208+0x1000] ;  /* 0x00100000d00c783b */ /* 0x004ea80000000200 */
[----:B------:R-:W1:Y:S04]  /*13190*/  LDSM.16.M88.4 R56, [R215] ;  /* 0x00000000d738783b */ /* 0x000e680000000200 */
[----:B------:R-:W1:Y:S04]  /*131a0*/  LDSM.16.M88.4 R28, [R216] ;  /* 0x00000000d81c783b */ /* 0x000e680000000200 */
[----:B------:R-:W1:Y:S01]  /*131b0*/  LDSM.16.M88.4 R52, [R204+0x2c00] ;  /* 0x002c0000cc34783b */ /* 0x000e620000000200 */
[----:B---3--:R-:W-:Y:S01]  /*131c0*/  HMMA.16816.F32 R92, R24, R44, RZ ;  /* 0x0000002c185c723c */ /* 0x008fe200000018ff */
[----:B------:R-:W-:-:S02]  /*131d0*/  IMAD R0, R237, 0x80, R223 ;  /* 0x00000080ed007824 */ /* 0x000fc400078e02df */
[----:B------:R-:W0:Y:S05]  /*131e0*/  LDGDEPBAR ;  /* 0x00000000000079af */ /* 0x000e2a0000000000 */
[C---:B----4-:R-:W-:Y:S08]  /*131f0*/  HMMA.16816.F32 R88, R20.reuse, R44, RZ ;  /* 0x0000002c1458723c */ /* 0x050ff000000018ff */
[-C--:B------:R-:W-:Y:S08]  /*13200*/  HMMA.16816.F32 R84, R20, R46.reuse, RZ ;  /* 0x0000002e1454723c */ /* 0x080ff000000018ff */
[C---:B------:R-:W-:Y:S01]  /*13210*/  HMMA.16816.F32 R80, R24.reuse, R46, RZ ;  /* 0x0000002e1850723c */ /* 0x040fe200000018ff */
[----:B------:R-:W3:Y:S07]  /*13220*/  LDSM.16.M88.4 R44, [R204+0x3000] ;  /* 0x00300000cc2c783b */ /* 0x000eee0000000200 */
[-C--:B------:R-:W-:Y:S08]  /*13230*/  HMMA.16816.F32 R76, R24, R40.reuse, RZ ;  /* 0x00000028184c723c */ /* 0x080ff000000018ff */
[C---:B------:R-:W-:Y:S08]  /*13240*/  HMMA.16816.F32 R72, R20.reuse, R40, RZ ;  /* 0x000000281448723c */ /* 0x040ff000000018ff */
[-C--:B------:R-:W-:Y:S08]  /*13250*/  HMMA.16816.F32 R68, R20, R42.reuse, RZ ;  /* 0x0000002a1444723c */ /* 0x080ff000000018ff */
[----:B------:R-:W-:Y:S08]  /*13260*/  HMMA.16816.F32 R64, R24, R42, RZ ;  /* 0x0000002a1840723c */ /* 0x000ff000000018ff */
[----:B------:R-:W-:Y:S08]  /*13270*/  HMMA.16816.F32 R40, R20, R48, RZ ;  /* 0x000000301428723c */ /* 0x000ff000000018ff */
[----:B-1----:R-:W-:Y:S08]  /*13280*/  HMMA.16816.F32 R96, R16, R32, R92 ;  /* 0x000000201060723c */ /* 0x002ff0000000185c */
[----:B------:R-:W-:Y:S08]  /*13290*/  HMMA.16816.F32 R60, R24, R48, RZ ;  /* 0x00000030183c723c */ /* 0x000ff000000018ff */
[C---:B--2---:R-:W-:Y:S08]  /*132a0*/  HMMA.16816.F32 R92, R12.reuse, R32, R88 ;  /* 0x000000200c5c723c */ /* 0x044ff00000001858 */
[-C--:B------:R-:W-:Y:S08]  /*132b0*/  HMMA.16816.F32 R108, R12, R34.reuse, R84 ;  /* 0x000000220c6c723c */ /* 0x080ff00000001854 */
[----:B------:R-:W-:Y:S01]  /*132c0*/  HMMA.16816.F32 R104, R16, R34, R80 ;  /* 0x000000221068723c */ /* 0x000fe20000001850 */
[----:B------:R-:W1:Y:S07]  /*132d0*/  LDSM.16.M88.4 R32, [R214] ;  /* 0x00000000d620783b */ /* 0x000e6e0000000200 */
[----:B------:R-:W-:Y:S01]  /*132e0*/  HMMA.16816.F32 R176, R12, R56, R40 ;  /* 0x000000380cb0723c */ /* 0x000fe20000001828 */
[----:B------:R-:W2:Y:S07]  /*132f0*/  LDSM.16.M88.4 R40, [R204+0x3400] ;  /* 0x00340000cc28783b */ /* 0x000eae0000000200 */
[----:B------:R-:W-:Y:S08]  /*13300*/  HMMA.16816.F32 R112, R16, R28, R76 ;  /* 0x0000001c1070723c */ /* 0x000ff0000000184c */
[----:B------:R-:W-:Y:S08]  /*13310*/  HMMA.16816.F32 R124, R12, R30, R68 ;  /* 0x0000001e0c7c723c */ /* 0x000ff00000001844 */
[-C--:B------:R-:W-:Y:S08]  /*13320*/  HMMA.16816.F32 R88, R24, R52.reuse, RZ ;  /* 0x000000341858723c */ /* 0x080ff000000018ff */
[C---:B------:R-:W-:Y:S08]  /*13330*/  HMMA.16816.F32 R80, R20.reuse, R52, RZ ;  /* 0x000000341450723c */ /* 0x040ff000000018ff */
[-C--:B------:R-:W-:Y:S08]  /*13340*/  HMMA.16816.F32 R76, R20, R54.reuse, RZ ;  /* 0x00000036144c723c */ /* 0x080ff000000018ff */
[----:B------:R-:W-:Y:S08]  /*13350*/  HMMA.16816.F32 R68, R24, R54, RZ ;  /* 0x000000361844723c */ /* 0x000ff000000018ff */
[----:B------:R-:W-:Y:S08]  /*13360*/  HMMA.16816.F32 R116, R12, R28, R72 ;  /* 0x0000001c0c74723c */ /* 0x000ff00000001848 */
[C---:B------:R-:W-:Y:S01]  /*13370*/  HMMA.16816.F32 R120, R16.reuse, R30, R64 ;  /* 0x0000001e1078723c */ /* 0x040fe20000001840 */
[----:B------:R-:W4:Y:S07]  /*13380*/  LDSM.16.M88.4 R28, [R213] ;  /* 0x00000000d51c783b */ /* 0x000f2e0000000200 */
[----:B------:R-:W-:Y:S08]  /*13390*/  HMMA.16816.F32 R128, R16, R56, R60 ;  /* 0x000000381080723c */ /* 0x000ff0000000183c */
[-C--:B------:R-:W-:Y:S08]  /*133a0*/  HMMA.16816.F32 R84, R20, R50.reuse, RZ ;  /* 0x000000321454723c */ /* 0x080ff000000018ff */
[C---:B------:R-:W-:Y:S08]  /*133b0*/  HMMA.16816.F32 R72, R24.reuse, R50, RZ ;  /* 0x000000321848723c */ /* 0x040ff000000018ff */
[-C--:B---3--:R-:W-:Y:S08]  /*133c0*/  HMMA.16816.F32 R64, R24, R44.reuse, RZ ;  /* 0x0000002c1840723c */ /* 0x088ff000000018ff */
[C---:B------:R-:W-:Y:S08]  /*133d0*/  HMMA.16816.F32 R60, R20.reuse, R44, RZ ;  /* 0x0000002c143c723c */ /* 0x040ff000000018ff */
[-C--:B------:R-:W-:Y:S08]  /*133e0*/  HMMA.16816.F32 R52, R20, R46.reuse, RZ ;  /* 0x0000002e1434723c */ /* 0x080ff000000018ff */
[----:B------:R-:W-:Y:S01]  /*133f0*/  HMMA.16816.F32 R48, R24, R46, RZ ;  /* 0x0000002e1830723c */ /* 0x000fe200000018ff */
[----:B------:R-:W3:Y:S07]  /*13400*/  LDSM.16.M88.4 R44, [R212] ;  /* 0x00000000d42c783b */ /* 0x000eee0000000200 */
[-C--:B-1----:R-:W-:Y:S08]  /*13410*/  HMMA.16816.F32 R88, R16, R32.reuse, R88 ;  /* 0x000000201058723c */ /* 0x082ff00000001858 */
[C---:B------:R-:W-:Y:S08]  /*13420*/  HMMA.16816.F32 R80, R12.reuse, R32, R80 ;  /* 0x000000200c50723c */ /* 0x040ff00000001850 */
[-C--:B------:R-:W-:Y:S08]  /*13430*/  HMMA.16816.F32 R76, R12, R34.reuse, R76 ;  /* 0x000000220c4c723c */ /* 0x080ff0000000184c */
[----:B------:R-:W-:Y:S08]  /*13440*/  HMMA.16816.F32 R68, R16, R34, R68 ;  /* 0x000000221044723c */ /* 0x000ff00000001844 */
[----:B--2---:R-:W-:Y:S08]  /*13450*/  HMMA.16816.F32 R32, R24, R40, RZ ;  /* 0x000000281820723c */ /* 0x004ff000000018ff */
[-C--:B----4-:R-:W-:Y:S08]  /*13460*/  HMMA.16816.F32 R64, R16, R28.reuse, R64 ;  /* 0x0000001c1040723c */ /* 0x090ff00000001840 */
[C---:B------:R-:W-:Y:S08]  /*13470*/  HMMA.16816.F32 R60, R12.reuse, R28, R60 ;  /* 0x0000001c0c3c723c */ /* 0x040ff0000000183c */
[-C--:B------:R-:W-:Y:S01]  /*13480*/  HMMA.16816.F32 R192, R12, R30.reuse, R52 ;  /* 0x0000001e0cc0723c */ /* 0x080fe20000001834 */
[----:B------:R-:W1:Y:S07]  /*13490*/  LDSM.16.M88.4 R52, [R204+0x3800] ;  /* 0x00380000cc34783b */ /* 0x000e6e0000000200 */
[----:B------:R-:W-:Y:S08]  /*134a0*/  HMMA.16816.F32 R196, R16, R30, R48 ;  /* 0x0000001e10c4723c */ /* 0x000ff00000001830 */
[C---:B------:R-:W-:Y:S08]  /*134b0*/  HMMA.16816.F32 R28, R20.reuse, R40, RZ ;  /* 0x00000028141c723c */ /* 0x040ff000000018ff */
[----:B------:R-:W-:Y:S08]  /*134c0*/  HMMA.16816.F32 R48, R20, R42, RZ ;  /* 0x0000002a1430723c */ /* 0x000ff000000018ff */
[----:B---3--:R-:W-:Y:S08]  /*134d0*/  HMMA.16816.F32 R32, R16, R44, R32 ;  /* 0x0000002c1020723c */ /* 0x008ff00000001820 */
[----:B------:R-:W-:Y:S08]  /*134e0*/  HMMA.16816.F32 R40, R24, R42, RZ ;  /* 0x0000002a1828723c */ /* 0x000ff000000018ff */
[----:B------:R-:W-:Y:S08]  /*134f0*/  HMMA.16816.F32 R28, R12, R44, R28 ;  /* 0x0000002c0c1c723c */ /* 0x000ff0000000181c */
[----:B------:R-:W-:-:S02]  /*13500*/  IMAD.MOV.U32 R185, RZ, RZ, R33 ;  /* 0x000000ffffb97224 */ /* 0x000fc400078e0021 */
[----:B------:R-:W-:Y:S02]  /*13510*/  IMAD.MOV.U32 R172, RZ, RZ, R35 ;  /* 0x000000ffffac7224 */ /* 0x000fe400078e0023 */
[----:B------:R-:W-:Y:S02]  /*13520*/  IMAD.MOV.U32 R133, RZ, RZ, R34 ;  /* 0x000000ffff857224 */ /* 0x000fe400078e0022 */
[----:B------:R-:W-:Y:S02]  /*13530*/  IMAD.MOV.U32 R132, RZ, RZ, R32 ;  /* 0x000000ffff847224 */ /* 0x000fe400078e0020 */
[----:B------:R-:W-:Y:S08]  /*13540*/  HMMA.16816.F32 R32, R16, R46, R40 ;  /* 0x0000002e1020723c */ /* 0x000ff00000001828 */
[-C--:B------:R-:W-:Y:S08]  /*13550*/  HMMA.16816.F32 R84, R12, R58.reuse, R84 ;  /* 0x0000003a0c54723c */ /* 0x080ff00000001854 */
[----:B------:R-:W-:Y:S01]  /*13560*/  HMMA.16816.F32 R72, R16, R58, R72 ;  /* 0x0000003a1048723c */ /* 0x000fe20000001848 */
[----:B------:R-:W2:Y:S01]  /*13570*/  LDSM.16.M88.4 R56, [R211] ;  /* 0x00000000d338783b */ /* 0x000ea20000000200 */
[----:B------:R-:W-:-:S02]  /*13580*/  IMAD.MOV.U32 R187, RZ, RZ, R193 ;  /* 0x000000ffffbb7224 */ /* 0x000fc400078e00c1 */
[----:B------:R-:W-:Y:S02]  /*13590*/  IMAD.MOV.U32 R251, RZ, RZ, R194 ;  /* 0x000000fffffb7224 */ /* 0x000fe400078e00c2 */
[----:B------:R-:W-:Y:S02]  /*135a0*/  IMAD.MOV.U32 R220, RZ, RZ, R28 ;  /* 0x000000ffffdc7224 */ /* 0x000fe400078e001c */
[----:B------:R-:W-:Y:S02]  /*135b0*/  IMAD.MOV.U32 R193, RZ, RZ, R30 ;  /* 0x000000ffffc17224 */ /* 0x000fe400078e001e */
[----:B------:R-:W-:Y:S02]  /*135c0*/  IMAD.MOV.U32 R194, RZ, RZ, R29 ;  /* 0x000000ffffc27224 */ /* 0x000fe400078e001d */
[----:B------:R-:W-:Y:S02]  /*135d0*/  IMAD.MOV.U32 R191, RZ, RZ, R31 ;  /* 0x000000ffffbf7224 */ /* 0x000fe400078e001f */
[----:B------:R-:W-:Y:S01]  /*135e0*/  HMMA.16816.F32 R28, R12, R46, R48 ;  /* 0x0000002e0c1c723c */ /* 0x000fe20000001830 */
[----:B------:R-:W-:-:S02]  /*135f0*/  IMAD.MOV.U32 R190, RZ, RZ, R195 ;  /* 0x000000ffffbe7224 */ /* 0x000fc400078e00c3 */
[----:B------:R-:W-:Y:S02]  /*13600*/  IMAD.MOV.U32 R219, RZ, RZ, R32 ;  /* 0x000000ffffdb7224 */ /* 0x000fe400078e0020 */
[----:B------:R-:W-:Y:S02]  /*13610*/  IMAD.MOV.U32 R203, RZ, RZ, R34 ;  /* 0x000000ffffcb7224 */ /* 0x000fe400078e0022 */
[----:B------:R-:W-:Y:S02]  /*13620*/  IMAD.MOV.U32 R202, RZ, RZ, R33 ;  /* 0x000000ffffca7224 */ /* 0x000fe400078e0021 */
[----:B------:R-:W-:Y:S02]  /*13630*/  IMAD.MOV.U32 R195, RZ, RZ, R35 ;  /* 0x000000ffffc37224 */ /* 0x000fe400078e0023 */
[----:B-1----:R-:W-:Y:S01]  /*13640*/  HMMA.16816.F32 R32, R24, R52, RZ ;  /* 0x000000341820723c */ /* 0x002fe200000018ff */
[--C-:B------:R-:W-:Y:S02]  /*13650*/  IMAD.IADD R2, R230, 0x1, -R0.reuse ;  /* 0x00000001e6027824 */ /* 0x100fe400078e0a00 */
[----:B------:R-:W-:-:S03]  /*13660*/  IMAD.IADD R3, R228, 0x1, -R0 ;  /* 0x00000001e4037824 */ /* 0x000fc600078e0a00 */
[----:B------:R-:W-:-:S04]  /*13670*/  IABS R2, R2 ;  /* 0x0000000200027213 */ /* 0x000fc80000000000 */
[----:B------:R1:W-:Y:S03]  /*13680*/  I2F R48, R2 ;  /* 0x0000000200307306 */ /* 0x0003e60000201400 */
[----:B------:R-:W-:Y:S01]  /*13690*/  IMAD.MOV.U32 R51, RZ, RZ, R28 ;  /* 0x000000ffff337224 */ /* 0x000fe200078e001c */
[----:B------:R-:W-:Y:S01]  /*136a0*/  IABS R28, R3 ;  /* 0x00000003001c7213 */ /* 0x000fe20000000000 */
[----:B------:R-:W-:Y:S02]  /*136b0*/  IMAD.MOV.U32 R100, RZ, RZ, R30 ;  /* 0x000000ffff647224 */ /* 0x000fe400078e001e */
[--C-:B------:R-:W-:Y:S02]  /*136c0*/  IMAD.IADD R3, R229, 0x1, -R0.reuse ;  /* 0x00000001e5037824 */ /* 0x100fe400078e0a00 */
[----:B------:R-:W-:Y:S01]  /*136d0*/  IMAD.IADD R30, R231, 0x1, -R0 ;  /* 0x00000001e71e7824 */ /* 0x000fe200078e0a00 */
[----:B------:R-:W-:Y:S01]  /*136e0*/  HMMA.16816.F32 R40, R20, R52, RZ ;  /* 0x000000341428723c */ /* 0x000fe200000018ff */
[----:B------:R-:W-:-:S02]  /*136f0*/  IMAD.MOV.U32 R189, RZ, RZ, R29 ;  /* 0x000000ffffbd7224 */ /* 0x000fc400078e001d */
[----:B------:R-:W-:Y:S01]  /*13700*/  IMAD.MOV.U32 R29, RZ, RZ, R28 ;  /* 0x000000ffff1d7224 */ /* 0x000fe200078e001c */
[----:B-1----:R-:W-:-:S04]  /*13710*/  IADD3 R2, R0, 0x1, RZ ;  /* 0x0000000100027810 */ /* 0x002fc80007ffe0ff */
[----:B--2---:R-:W-:Y:S01]  /*13720*/  HMMA.16816.F32 R32, R16, R56, R32 ;  /* 0x000000381020723c */ /* 0x004fe20000001820 */
[----:B------:R-:W-:Y:S01]  /*13730*/  IABS R28, R3 ;  /* 0x00000003001c7213 */ /* 0x000fe20000000000 */
[----:B------:R-:W-:Y:S01]  /*13740*/  IMAD.MOV.U32 R101, RZ, RZ, R192 ;  /* 0x000000ffff657224 */ /* 0x000fe200078e00c0 */
[----:B------:R-:W-:Y:S01]  /*13750*/  IABS R3, R30 ;  /* 0x0000001e00037213 */ /* 0x000fe20000000000 */
[----:B------:R-:W-:Y:S02]  /*13760*/  IMAD.IADD R30, R230, 0x1, -R2 ;  /* 0x00000001e61e7824 */ /* 0x000fe400078e0a02 */
[----:B------:R-:W-:Y:S02]  /*13770*/  IMAD.MOV.U32 R192, RZ, RZ, R31 ;  /* 0x000000ffffc07224 */ /* 0x000fe400078e001f */
[----:B------:R1:W2:Y:S01]  /*13780*/  I2F R31, R29 ;  /* 0x0000001d001f7306 */ /* 0x0002a20000201400 */
[C---:B------:R-:W-:Y:S02]  /*13790*/  ISETP.GE.AND P6, PT, R2.reuse, R227, PT ;  /* 0x000000e30200720c */ /* 0x040fe40003fc6270 */
[----:B------:R-:W-:-:S02]  /*137a0*/  ISETP.GE.AND P5, PT, R2, R226, PT ;  /* 0x000000e20200720c */ /* 0x000fc40003fa6270 */
[----:B------:R-:W-:Y:S01]  /*137b0*/  ISETP.GE.AND P4, PT, R2, R225, PT ;  /* 0x000000e10200720c */ /* 0x000fe20003f86270 */
[----:B-1----:R-:W-:Y:S02]  /*137c0*/  IMAD.MOV.U32 R29, RZ, RZ, R28 ;  /* 0x000000ffff1d7224 */ /* 0x002fe400078e001c */
[----:B------:R-:W-:Y:S01]  /*137d0*/  IMAD.MOV.U32 R28, RZ, RZ, R3 ;  /* 0x000000ffff1c7224 */ /* 0x000fe200078e0003 */
[----:B------:R-:W-:-:S03]  /*137e0*/  IABS R3, R30 ;  /* 0x0000001e00037213 */ /* 0x000fc60000000000 */
[----:B------:R1:W-:Y:S01]  /*137f0*/  I2F R46, R28 ;  /* 0x0000001c002e7306 */ /* 0x0003e20000201400 */
[C---:B------:R-:W-:Y:S02]  /*13800*/  ISETP.GE.AND P2, PT, R2.reuse, R224, PT ;  /* 0x000000e00200720c */ /* 0x040fe40003f46270 */
[----:B------:R-:W-:-:S05]  /*13810*/  ISETP.GE.OR P6, PT, R2, R235, !P6 ;  /* 0x000000eb0200720c */ /* 0x000fca00077c6670 */
[----:B------:R3:W-:Y:S01]  /*13820*/  I2F R47, R29 ;  /* 0x0000001d002f7306 */ /* 0x0007e20000201400 */
[----:B-1----:R-:W-:-:S07]  /*13830*/  IMAD.MOV.U32 R28, RZ, RZ, R3 ;  /* 0x000000ffff1c7224 */ /* 0x002fce00078e0003 */
[----:B------:R1:W4:Y:S01]  /*13840*/  I2F R45, R28 ;  /* 0x0000001c002d7306 */ /* 0x0003220000201400 */
[--C-:B---3--:R-:W-:Y:S01]  /*13850*/  IMAD.IADD R29, R228, 0x1, -R2.reuse ;  /* 0x00000001e41d7824 */ /* 0x108fe200078e0a02 */
[C---:B------:R-:W-:Y:S02]  /*13860*/  ISETP.GE.OR P5, PT, R2.reuse, R234, !P5 ;  /* 0x000000ea0200720c */ /* 0x040fe40006fa6670 */
[C---:B------:R-:W-:Y:S02]  /*13870*/  ISETP.GE.OR P4, PT, R2.reuse, R233, !P4 ;  /* 0x000000e90200720c */ /* 0x040fe40006786670 */
[----:B------:R-:W-:Y:S01]  /*13880*/  ISETP.GE.OR P2, PT, R2, R232, !P2 ;  /* 0x000000e80200720c */ /* 0x000fe20005746670 */
[----:B------:R-:W-:Y:S01]  /*13890*/  IMAD.MOV.U32 R188, RZ, RZ, R33 ;  /* 0x000000ffffbc7224 */ /* 0x000fe200078e0021 */
[----:B------:R-:W-:Y:S01]  /*138a0*/  IABS R3, R29 ;  /* 0x0000001d00037213 */ /* 0x000fe20000000000 */
[--C-:B-1----:R-:W-:Y:S02]  /*138b0*/  IMAD.IADD R28, R229, 0x1, -R2.reuse ;  /* 0x00000001e51c7824 */ /* 0x102fe400078e0a02 */
[----:B------:R-:W-:-:S02]  /*138c0*/  IMAD.IADD R2, R231, 0x1, -R2 ;  /* 0x00000001e7027824 */ /* 0x000fc400078e0a02 */
[----:B------:R-:W-:Y:S01]  /*138d0*/  IMAD.MOV.U32 R186, RZ, RZ, R35 ;  /* 0x000000ffffba7224 */ /* 0x000fe200078e0023 */
[----:B------:R-:W-:Y:S01]  /*138e0*/  IABS R28, R28 ;  /* 0x0000001c001c7213 */ /* 0x000fe20000000000 */
[----:B------:R-:W-:Y:S02]  /*138f0*/  IMAD.MOV.U32 R184, RZ, RZ, R32 ;  /* 0x000000ffffb87224 */ /* 0x000fe400078e0020 */
[----:B------:R-:W-:Y:S02]  /*13900*/  IMAD.MOV.U32 R183, RZ, RZ, R34 ;  /* 0x000000ffffb77224 */ /* 0x000fe400078e0022 */
[----:B------:R-:W-:Y:S01]  /*13910*/  HMMA.16816.F32 R32, R12, R56, R40 ;  /* 0x000000380c20723c */ /* 0x000fe20000001828 */
[----:B------:R1:W3:Y:S01]  /*13920*/  I2F R30, R3 ;  /* 0x00000003001e7306 */ /* 0x0002e20000201400 */
[----:B------:R-:W-:Y:S02]  /*13930*/  ISETP.GE.AND P3, PT, R0, R226, PT ;  /* 0x000000e20000720c */ /* 0x000fe40003f66270 */
[----:B-1----:R-:W-:Y:S01]  /*13940*/  IABS R3, R2 ;  /* 0x0000000200037213 */ /* 0x002fe20000000000 */
[----:B------:R-:W-:-:S04]  /*13950*/  IMAD.MOV.U32 R2, RZ, RZ, R28 ;  /* 0x000000ffff027224 */ /* 0x000fc800078e001c */
[----:B------:R1:W-:Y:S01]  /*13960*/  I2F R50, R2 ;  /* 0x0000000200327306 */ /* 0x0003e20000201400 */
[----:B------:R-:W-:Y:S01]  /*13970*/  IMAD.MOV.U32 R28, RZ, RZ, R3 ;  /* 0x000000ffff1c7224 */ /* 0x000fe200078e0003 */
[C---:B------:R-:W-:Y:S01]  /*13980*/  ISETP.GE.AND P1, PT, R0.reuse, R227, PT ;  /* 0x000000e30000720c */ /* 0x040fe20003f26270 */
[----:B--2---:R-:W-:Y:S01]  /*13990*/  FFMA.FTZ R31, R31, -R222, R98 ;  /* 0x800000de1f1f7223 */ /* 0x004fe20000010062 */
[----:B-1----:R-:W-:-:S05]  /*139a0*/  IADD3 R2, R0, 0x8, RZ ;  /* 0x0000000800027810 */ /* 0x002fca0007ffe0ff */
[--C-:B------:R-:W-:Y:S02]  /*139b0*/  IMAD.IADD R3, R230, 0x1, -R2.reuse ;  /* 0x00000001e6037824 */ /* 0x100fe400078e0a02 */
[----:B------:R-:W-:-:S03]  /*139c0*/  IMAD.IADD R29, R228, 0x1, -R2 ;  /* 0x00000001e41d7824 */ /* 0x000fc600078e0a02 */
[----:B------:R-:W-:Y:S01]  /*139d0*/  IABS R3, R3 ;  /* 0x0000000300037213 */ /* 0x000fe20000000000 */
[----:B------:R1:W-:Y:S01]  /*139e0*/  I2F R49, R28 ;  /* 0x0000001c00317306 */ /* 0x0003e20000201400 */
[C---:B------:R-:W-:Y:S01]  /*139f0*/  ISETP.GE.OR P3, PT, R0.reuse, R234, !P3 ;  /* 0x000000ea0000720c */ /* 0x040fe20005f66670 */
[----:B------:R-:W-:Y:S01]  /*13a00*/  IMAD.MOV.U32 R57, RZ, RZ, R33 ;  /* 0x000000ffff397224 */ /* 0x000fe200078e0021 */
[----:B------:R-:W-:Y:S01]  /*13a10*/  ISETP.GE.OR P1, PT, R0, R235, !P1 ;  /* 0x000000eb0000720c */ /* 0x000fe20004f26670 */
[----:B------:R-:W-:Y:S01]  /*13a20*/  FFMA.FTZ R33, R48, -R222, R96 ;  /* 0x800000de30217223 */ /* 0x000fe20000010060 */
[----:B------:R-:W-:Y:S02]  /*13a30*/  FSEL R250, R31, -INF , !P3 ;  /* 0xff8000001ffa7808 */ /* 0x000fe40005800000 */
[----:B------:R-:W-:Y:S02]  /*13a40*/  ISETP.GE.AND P3, PT, R0, R224, PT ;  /* 0x000000e00000720c */ /* 0x000fe40003f66270 */
[----:B------:R-:W-:Y:S01]  /*13a50*/  FSEL R201, R33, -INF , !P1 ;  /* 0xff80000021c97808 */ /* 0x000fe20004800000 */
[----:B-1----:R-:W-:Y:S01]  /*13a60*/  IMAD.MOV.U32 R28, RZ, RZ, R3 ;  /* 0x000000ffff1c7224 */ /* 0x002fe200078e0003 */
[----:B------:R-:W-:-:S02]  /*13a70*/  IABS R3, R29 ;  /* 0x0000001d00037213 */ /* 0x000fc40000000000 */
[C---:B------:R-:W-:Y:S02]  /*13a80*/  ISETP.GE.AND P1, PT, R0.reuse, R225, PT ;  /* 0x000000e10000720c */ /* 0x040fe40003f26270 */
[----:B------:R1:W2:Y:S01]  /*13a90*/  I2F R29, R3 ;  /* 0x00000003001d7306 */ /* 0x0002a20000201400 */
[C---:B------:R-:W-:Y:S01]  /*13aa0*/  ISETP.GE.OR P3, PT, R0.reuse, R232, !P3 ;  /* 0x000000e80000720c */ /* 0x040fe20005f66670 */
[----:B------:R-:W-:Y:S01]  /*13ab0*/  IMAD.MOV.U32 R173, RZ, RZ, R32 ;  /* 0x000000ffffad7224 */ /* 0x000fe200078e0020 */
[----:B------:R-:W-:Y:S01]  /*13ac0*/  ISETP.GE.OR P1, PT, R0, R233, !P1 ;  /* 0x000000e90000720c */ /* 0x000fe20004f26670 */
[----:B------:R-:W-:Y:S02]  /*13ad0*/  IMAD.MOV.U32 R52, RZ, RZ, R190 ;  /* 0x000000ffff347224 */ /* 0x000fe400078e00be */
[-C--:B----4-:R-:W-:Y:S02]  /*13ae0*/  FFMA.FTZ R32, R45, -R222.reuse, R97 ;  /* 0x800000de2d207223 */ /* 0x090fe40000010061 */
[----:B------:R4:W2:Y:S01]  /*13af0*/  I2F R44, R28 ;  /* 0x0000001c002c7306 */ /* 0x0008a20000201400 */
[----:B---3--:R-:W-:-:S02]  /*13b00*/  FFMA.FTZ R30, R30, -R222, R99 ;  /* 0x800000de1e1e7223 */ /* 0x008fc40000010063 */
[----:B-1----:R-:W-:-:S05]  /*13b10*/  FFMA.FTZ R3, R46, -R222, R94 ;  /* 0x800000de2e037223 */ /* 0x002fca000001005e */
[----:B------:R-:W-:Y:S01]  /*13b20*/  FSEL R190, R3, -INF , !P3 ;  /* 0xff80000003be7808 */ /* 0x000fe20005800000 */
[----:B------:R-:W-:Y:S02]  /*13b30*/  IMAD.IADD R3, R229, 0x1, -R2 ;  /* 0x00000001e5037824 */ /* 0x000fe400078e0a02 */
[----:B----4-:R-:W-:Y:S01]  /*13b40*/  FFMA.FTZ R28, R47, -R222, R92 ;  /* 0x800000de2f1c7223 */ /* 0x010fe2000001005c */
[----:B------:R-:W-:Y:S02]  /*13b50*/  FSEL R218, R32, -INF , !P6 ;  /* 0xff80000020da7808 */ /* 0x000fe40007000000 */
[----:B------:R-:W-:Y:S02]  /*13b60*/  FSEL R252, R30, -INF , !P5 ;  /* 0xff8000001efc7808 */ /* 0x000fe40006800000 */
[----:B------:R-:W-:Y:S02]  /*13b70*/  FSEL R28, R28, -INF , !P1 ;  /* 0xff8000001c1c7808 */ /* 0x000fe40004800000 */
[----:B------:R-:W-:-:S02]  /*13b80*/  ISETP.GE.AND P1, PT, R2, R227, PT ;  /* 0x000000e30200720c */ /* 0x000fc40003f26270 */
[C---:B------:R-:W-:Y:S02]  /*13b90*/  ISETP.GE.AND P3, PT, R2.reuse, R226, PT ;  /* 0x000000e20200720c */ /* 0x040fe40003f66270 */
[C---:B------:R-:W-:Y:S02]  /*13ba0*/  ISETP.GE.AND P6, PT, R2.reuse, R225, PT ;  /* 0x000000e10200720c */ /* 0x040fe40003fc6270 */
[C---:B------:R-:W-:Y:S02]  /*13bb0*/  ISETP.GE.AND P5, PT, R2.reuse, R224, PT ;  /* 0x000000e00200720c */ /* 0x040fe40003fa6270 */
[----:B------:R-:W-:Y:S01]  /*13bc0*/  IABS R3, R3 ;  /* 0x0000000300037213 */ /* 0x000fe20000000000 */
[----:B------:R1:W-:Y:S01]  /*13bd0*/  STL [R1+0x60], R28 ;  /* 0x0000601c01007387 */ /* 0x0003e20000100800 */
[C---:B------:R-:W-:Y:S02]  /*13be0*/  ISETP.GE.OR P1, PT, R2.reuse, R235, !P1 ;  /* 0x000000eb0200720c */ /* 0x040fe40004f26670 */
[----:B------:R-:W-:-:S02]  /*13bf0*/  ISETP.GE.OR P3, PT, R2, R234, !P3 ;  /* 0x000000ea0200720c */ /* 0x000fc40005f66670 */
[C---:B------:R-:W-:Y:S02]  /*13c00*/  ISETP.GE.OR P6, PT, R2.reuse, R233, !P6 ;  /* 0x000000e90200720c */ /* 0x040fe400077c6670 */
[----:B------:R-:W-:Y:S01]  /*13c10*/  ISETP.GE.OR P5, PT, R2, R232, !P5 ;  /* 0x000000e80200720c */ /* 0x000fe20006fa6670 */
[----:B-1----:R-:W-:Y:S02]  /*13c20*/  IMAD.IADD R28, R231, 0x1, -R2 ;  /* 0x00000001e71c7824 */ /* 0x002fe400078e0a02 */
[----:B------:R-:W-:Y:S01]  /*13c30*/  IMAD.MOV.U32 R2, RZ, RZ, R3 ;  /* 0x000000ffff027224 */ /* 0x000fe200078e0003 */
[----:B------:R-:W-:-:S03]  /*13c40*/  IADD3 R3, R0, 0x9, RZ ;  /* 0x0000000900037810 */ /* 0x000fc60007ffe0ff */
[----:B------:R1:W-:Y:S01]  /*13c50*/  I2F R41, R2 ;  /* 0x0000000200297306 */ /* 0x0003e20000201400 */
[----:B------:R-:W-:Y:S01]  /*13c60*/  IABS R28, R28 ;  /* 0x0000001c001c7213 */ /* 0x000fe20000000000 */
[----:B-1----:R-:W-:-:S06]  /*13c70*/  IMAD.IADD R2, R230, 0x1, -R3 ;  /* 0x00000001e6027824 */ /* 0x002fcc00078e0a03 */
[----:B------:R1:W3:Y:S01]  /*13c80*/  I2F R46, R28 ;  /* 0x0000001c002e7306 */ /* 0x0002e20000201400 */
[----:B------:R-:W-:Y:S01]  /*13c90*/  IABS R2, R2 ;  /* 0x0000000200027213 */ /* 0x000fe20000000000 */
[----:B--2---:R-:W-:Y:S02]  /*13ca0*/  FFMA.FTZ R42, R29, -R222, R106 ;  /* 0x800000de1d2a7223 */ /* 0x004fe4000001006a */
[--C-:B------:R-:W-:Y:S02]  /*13cb0*/  IMAD.IADD R29, R229, 0x1, -R3.reuse ;  /* 0x00000001e51d7824 */ /* 0x100fe400078e0a03 */
[----:B-1----:R-:W-:Y:S02]  /*13cc0*/  IMAD.MOV.U32 R28, RZ, RZ, R2 ;  /* 0x000000ffff1c7224 */ /* 0x002fe400078e0002 */
[----:B------:R-:W-:-:S05]  /*13cd0*/  IMAD.IADD R2, R228, 0x1, -R3 ;  /* 0x00000001e4027824 */ /* 0x000fca00078e0a03 */
[----:B------:R-:W-:Y:S01]  /*13ce0*/  IABS R2, R2 ;  /* 0x0000000200027213 */ /* 0x000fe20000000000 */
[----:B------:R1:W2:Y:S01]  /*13cf0*/  I2F R40, R28 ;  /* 0x0000001c00287306 */ /* 0x0002a20000201400 */
[----:B------:R-:W-:-:S03]  /*13d00*/  IMAD.MOV.U32 R56, RZ, RZ, R35 ;  /* 0x000000ffff387224 */ /* 0x000fc600078e0023 */
[----:B-1----:R-:W-:Y:S01]  /*13d10*/  IMAD.MOV.U32 R28, RZ, RZ, R2 ;  /* 0x000000ffff1c7224 */ /* 0x002fe200078e0002 */
[----:B------:R-:W-:-:S05]  /*13d20*/  IABS R2, R29 ;  /* 0x0000001d00027213 */ /* 0x000fca0000000000 */
[----:B------:R-:W-:Y:S02]  /*13d30*/  IMAD.MOV.U32 R29, RZ, RZ, R2 ;  /* 0x000000ffff1d7224 */ /* 0x000fe400078e0002 */
[----:B------:R-:W-:Y:S01]  /*13d40*/  IMAD.IADD R2, R231, 0x1, -R3 ;  /* 0x00000001e7027824 */ /* 0x000fe200078e0a03 */
[----:B------:R1:W4:Y:S01]  /*13d50*/  I2F R35, R28 ;  /* 0x0000001c00237306 */ /* 0x0003220000201400 */
[----:B------:R-:W-:-:S07]  /*13d60*/  IMAD.MOV.U32 R182, RZ, RZ, R34 ;  /* 0x000000ffffb67224 */ /* 0x000fce00078e0022 */
[----:B------:R2:W2:Y:S01]  /*13d70*/  I2F R34, R29 ;  /* 0x0000001d00227306 */ /* 0x0004a20000201400 */
[----:B-1----:R-:W-:Y:S02]  /*13d80*/  IABS R28, R2 ;  /* 0x00000002001c7213 */ /* 0x002fe40000000000 */
[----:B------:R-:W-:-:S03]  /*13d90*/  IADD3 R2, R0, 0x10, RZ ;  /* 0x0000001000027810 */ /* 0x000fc60007ffe0ff */
[----:B--2---:R-:W-:Y:S02]  /*13da0*/  IMAD.MOV.U32 R29, RZ, RZ, R28 ;  /* 0x000000ffff1d7224 */ /* 0x004fe400078e001c */
[----:B------:R-:W-:-:S05]  /*13db0*/  IMAD.IADD R28, R230, 0x1, -R2 ;  /* 0x00000001e61c7824 */ /* 0x000fca00078e0a02 */
[----:B------:R-:W-:Y:S01]  /*13dc0*/  IABS R28, R28 ;  /* 0x0000001c001c7213 */ /* 0x000fe20000000000 */
[----:B------:R1:W2:Y:S01]  /*13dd0*/  I2F R33, R29 ;  /* 0x0000001d00217306 */ /* 0x0002a20000201400 */
[-C--:B------:R-:W-:Y:S02]  /*13de0*/  FFMA.FTZ R45, R50, -R222.reuse, R93 ;  /* 0x800000de322d7223 */ /* 0x080fe4000001005d */
[-C--:B------:R-:W-:Y:S02]  /*13df0*/  FFMA.FTZ R43, R49, -R222.reuse, R95 ;  /* 0x800000de312b7223 */ /* 0x080fe4000001005f */
[----:B------:R-:W-:Y:S01]  /*13e00*/  FFMA.FTZ R44, R44, -R222, R104 ;  /* 0x800000de2c2c7223 */ /* 0x000fe20000010068 */
[----:B------:R-:W-:Y:S01]  /*13e10*/  FSEL R223, R42, -INF , !P3 ;  /* 0xff8000002adf7808 */ /* 0x000fe20005800000 */
[----:B------:R-:W-:Y:S01]  /*13e20*/  IMAD.MOV.U32 R53, RZ, RZ, R187 ;  /* 0x000000ffff357224 */ /* 0x000fe200078e00bb */
[----:B------:R-:W-:Y:S01]  /*13e30*/  FSEL R187, R43, -INF , !P2 ;  /* 0xff8000002bbb7808 */ /* 0x000fe20005000000 */
[----:B------:R-:W-:Y:S01]  /*13e40*/  IMAD.IADD R30, R228, 0x1, -R2 ;  /* 0x00000001e41e7824 */ /* 0x000fe200078e0a02 */
[----:B------:R-:W-:Y:S01]  /*13e50*/  FSEL R200, R44, -INF , !P1 ;  /* 0xff8000002cc87808 */ /* 0x000fe20004800000 */
[----:B-1----:R-:W-:Y:S01]  /*13e60*/  IMAD.MOV.U32 R29, RZ, RZ, R28 ;  /* 0x000000ffff1d7224 */ /* 0x002fe200078e001c */
[----:B------:R-:W-:-:S03]  /*13e70*/  ISETP.GE.AND P2, PT, R3, R226, PT ;  /* 0x000000e20300720c */ /* 0x000fc60003f46270 */
[----:B------:R1:W1:Y:S01]  /*13e80*/  I2F R32, R29 ;  /* 0x0000001d00207306 */ /* 0x0002620000201400 */
[C---:B------:R-:W-:Y:S02]  /*13e90*/  ISETP.GE.AND P1, PT, R3.reuse, R225, PT ;  /* 0x000000e10300720c */ /* 0x040fe40003f26270 */
[C---:B------:R-:W-:Y:S02]  /*13ea0*/  ISETP.GE.AND P3, PT, R3.reuse, R224, PT ;  /* 0x000000e00300720c */ /* 0x040fe40003f66270 */
[----:B------:R-:W-:Y:S02]  /*13eb0*/  IABS R28, R30 ;  /* 0x0000001e001c7213 */ /* 0x000fe40000000000 */
[C---:B------:R-:W-:Y:S02]  /*13ec0*/  ISETP.GE.OR P2, PT, R3.reuse, R234, !P2 ;  /* 0x000000ea0300720c */ /* 0x040fe40005746670 */
[C---:B------:R-:W-:Y:S02]  /*13ed0*/  ISETP.GE.OR P1, PT, R3.reuse, R233, !P1 ;  /* 0x000000e90300720c */ /* 0x040fe40004f26670 */
[----:B------:R-:W-:-:S02]  /*13ee0*/  ISETP.GE.OR P3, PT, R3, R232, !P3 ;  /* 0x000000e80300720c */ /* 0x000fc40005f66670 */
[----:B-1----:R-:W-:Y:S02]  /*13ef0*/  FSEL R29, R45, -INF , !P4 ;  /* 0xff8000002d1d7808 */ /* 0x002fe40006000000 */
[----:B------:R-:W-:-:S04]  /*13f00*/  ISETP.GE.AND P4, PT, R3, R227, PT ;  /* 0x000000e30300720c */ /* 0x000fc80003f86270 */
[----:B------:R-:W-:Y:S01]  /*13f10*/  ISETP.GE.OR P4, PT, R3, R235, !P4 ;  /* 0x000000eb0300720c */ /* 0x000fe20006786670 */
[-C--:B---3--:R-:W-:Y:S01]  /*13f20*/  FFMA.FTZ R3, R46, -R222.reuse, R110 ;  /* 0x800000de2e037223 */ /* 0x088fe2000001006e */
[----:B------:R1:W3:Y:S01]  /*13f30*/  I2F R31, R28 ;  /* 0x0000001c001f7306 */ /* 0x0002e20000201400 */
[----:B------:R4:W-:Y:S01]  /*13f40*/  STL [R1+0x64], R29 ;  /* 0x0000641d01007387 */ /* 0x0009e20000100800 */
[----:B------:R-:W-:Y:S02]  /*13f50*/  IMAD.MOV.U32 R98, RZ, RZ, R185 ;  /* 0x000000ffff627224 */ /* 0x000fe400078e00b9 */
[----:B------:R-:W-:Y:S01]  /*13f60*/  FFMA.FTZ R30, R40, -R222, R105 ;  /* 0x800000de281e7223 */ /* 0x000fe20000010069 */
[----:B------:R-:W-:Y:S01]  /*13f70*/  FSEL R185, R3, -INF , !P5 ;  /* 0xff80000003b97808 */ /* 0x000fe20006800000 */
[----:B------:R-:W-:Y:S02]  /*13f80*/  IMAD.IADD R3, R229, 0x1, -R2 ;  /* 0x00000001e5037824 */ /* 0x000fe400078e0a02 */
[----:B------:R-:W-:-:S02]  /*13f90*/  IMAD.MOV.U32 R96, RZ, RZ, R220 ;  /* 0x000000ffff607224 */ /* 0x000fc400078e00dc */
[----:B------:R-:W-:Y:S02]  /*13fa0*/  IMAD.MOV.U32 R48, RZ, RZ, R193 ;  /* 0x000000ffff307224 */ /* 0x000fe400078e00c1 */
[----:B-1----:R-:W-:Y:S01]  /*13fb0*/  FFMA.FTZ R28, R41, -R222, R108 ;  /* 0x800000de291c7223 */ /* 0x002fe2000001006c */
[----:B------:R-:W-:Y:S02]  /*13fc0*/  FSEL R193, R30, -INF , !P4 ;  /* 0xff8000001ec17808 */ /* 0x000fe40006000000 */
[----:B------:R-:W-:Y:S02]  /*13fd0*/  ISETP.GE.AND P5, PT, R2, R226, PT ;  /* 0x000000e20200720c */ /* 0x000fe40003fa6270 */
[----:B------:R-:W-:Y:S01]  /*13fe0*/  FSEL R28, R28, -INF , !P6 ;  /* 0xff8000001c1c7808 */ /* 0x000fe20007000000 */
[----:B----4-:R-:W-:Y:S01]  /*13ff0*/  FFMA.FTZ R29, R35, -R222, R107 ;  /* 0x800000de231d7223 */ /* 0x010fe2000001006b */
[C---:B------:R-:W-:Y:S02]  /*14000*/  ISETP.GE.AND P6, PT, R2.reuse, R227, PT ;  /* 0x000000e30200720c */ /* 0x040fe40003fc6270 */
[----:B------:R-:W-:-:S02]  /*14010*/  ISETP.GE.AND P4, PT, R2, R225, PT ;  /* 0x000000e10200720c */ /* 0x000fc40003f86270 */
[----:B------:R-:W-:Y:S02]  /*14020*/  FSEL R220, R29, -INF , !P2 ;  /* 0xff8000001ddc7808 */ /* 0x000fe40005000000 */
[C---:B------:R-:W-:Y:S02]  /*14030*/  ISETP.GE.AND P2, PT, R2.reuse, R224, PT ;  /* 0x000000e00200720c */ /* 0x040fe40003f46270 */
[----:B------:R-:W-:Y:S01]  /*14040*/  IABS R3, R3 ;  /* 0x0000000300037213 */ /* 0x000fe20000000000 */
[----:B------:R1:W-:Y:S01]  /*14050*/  STL [R1+0x8], R28 ;  /* 0x0000081c01007387 */ /* 0x0003e20000100800 */
[C---:B------:R-:W-:Y:S02]  /*14060*/  ISETP.GE.OR P6, PT, R2.reuse, R235, !P6 ;  /* 0x000000eb0200720c */ /* 0x040fe400077c6670 */
[C---:B------:R-:W-:Y:S02]  /*14070*/  ISETP.GE.OR P5, PT, R2.reuse, R234, !P5 ;  /* 0x000000ea0200720c */ /* 0x040fe40006fa6670 */
[----:B------:R-:W-:-:S02]  /*14080*/  ISETP.GE.OR P4, PT, R2, R233, !P4 ;  /* 0x000000e90200720c */ /* 0x000fc40006786670 */
[----:B------:R-:W-:Y:S01]  /*14090*/  ISETP.GE.OR P2, PT, R2, R232, !P2 ;  /* 0x000000e80200720c */ /* 0x000fe20005746670 */
[----:B-1----:R-:W-:Y:S02]  /*140a0*/  IMAD.IADD R28, R231, 0x1, -R2 ;  /* 0x00000001e71c7824 */ /* 0x002fe400078e0a02 */
[----:B------:R-:W-:Y:S01]  /*140b0*/  IMAD.MOV.U32 R2, RZ, RZ, R3 ;  /* 0x000000ffff027224 */ /* 0x000fe200078e0003 */
[----:B------:R-:W-:-:S03]  /*140c0*/  IADD3 R3, R0, 0x11, RZ ;  /* 0x0000001100037810 */ /* 0x000fc60007ffe0ff */
[----:B------:R1:W-:Y:S01]  /*140d0*/  I2F R41, R2 ;  /* 0x0000000200297306 */ /* 0x0003e20000201400 */
[----:B------:R-:W-:Y:S01]  /*140e0*/  IABS R28, R28 ;  /* 0x0000001c001c7213 */ /* 0x000fe20000000000 */
[----:B-1----:R-:W-:-:S06]  /*140f0*/  IMAD.IADD R2, R230, 0x1, -R3 ;  /* 0x00000001e6027824 */ /* 0x002fcc00078e0a03 */
[----:B------:R1:W4:Y:S01]  /*14100*/  I2F R46, R28 ;  /* 0x0000001c002e7306 */ /* 0x0003220000201400 */
[----:B------:R-:W-:Y:S01]  /*14110*/  IABS R2, R2 ;  /* 0x0000000200027213 */ /* 0x000fe20000000000 */
[----:B------:R-:W-:-:S04]  /*14120*/  IMAD.IADD R29, R229, 0x1, -R3 ;  /* 0x00000001e51d7824 */ /* 0x000fc800078e0a03 */
[----:B-1----:R-:W-:Y:S02]  /*14130*/  IMAD.MOV.U32 R28, RZ, RZ, R2 ;  /* 0x000000ffff1c7224 */ /* 0x002fe400078e0002 */
[----:B------:R-:W-:-:S05]  /*14140*/  IMAD.IADD R2, R228, 0x1, -R3 ;  /* 0x00000001e4027824 */ /* 0x000fca00078e0a03 */
[----:B------:R-:W-:Y:S01]  /*14150*/  IABS R2, R2 ;  /* 0x0000000200027213 */ /* 0x000fe20000000000 */
[----:B------:R1:W1:Y:S01]  /*14160*/  I2F R40, R28 ;  /* 0x0000001c00287306 */ /* 0x0002620000201400 */
[----:B------:R-:W-:-:S03]  /*14170*/  FFMA.FTZ R45, R34, -R222, R109 ;  /* 0x800000de222d7223 */ /* 0x000fc6000001006d */
[----:B-1----:R-:W-:Y:S01]  /*14180*/  IMAD.MOV.U32 R28, RZ, RZ, R2 ;  /* 0x000000ffff1c7224 */ /* 0x002fe200078e0002 */
[----:B------:R-:W-:-:S05]  /*14190*/  IABS R2, R29 ;  /* 0x0000001d00027213 */ /* 0x000fca0000000000 */
[----:B------:R-:W-:Y:S02]  /*141a0*/  IMAD.MOV.U32 R29, RZ, RZ, R2 ;  /* 0x000000ffff1d7224 */ /* 0x000fe400078e0002 */
[----:B------:R-:W-:Y:S01]  /*141b0*/  IMAD.IADD R2, R231, 0x1, -R3 ;  /* 0x00000001e7027824 */ /* 0x000fe200078e0a03 */
[----:B------:R1:W1:Y:S08]  /*141c0*/  I2F R35, R28 ;  /* 0x0000001c00237306 */ /* 0x0002700000201400 */
[----:B------:R2:W2:Y:S01]  /*141d0*/  I2F R34, R29 ;  /* 0x0000001d00227306 */ /* 0x0004a20000201400 */
[----:B-1----:R-:W-:-:S02]  /*141e0*/  IABS R28, R2 ;  /* 0x00000002001c7213 */ /* 0x002fc40000000000 */
[----:B------:R-:W-:-:S03]  /*141f0*/  IADD3 R2, R0, 0x18, RZ ;  /* 0x0000001800027810 */ /* 0x000fc60007ffe0ff */
[----:B--2---:R-:W-:Y:S02]  /*14200*/  IMAD.MOV.U32 R29, RZ, RZ, R28 ;  /* 0x000000ffff1d7224 */ /* 0x004fe400078e001c */
[----:B------:R-:W-:Y:S02]  /*14210*/  IMAD.IADD R28, R230, 0x1, -R2 ;  /* 0x00000001e61c7824 */ /* 0x000fe400078e0a02 */
[----:B------:R-:W-:-:S03]  /*14220*/  FFMA.FTZ R43, R33, -R222, R111 ;  /* 0x800000de212b7223 */ /* 0x000fc6000001006f */
[----:B------:R-:W-:Y:S01]  /*14230*/  IABS R28, R28 ;  /* 0x0000001c001c7213 */ /* 0x000fe20000000000 */
[----:B------:R1:W2:Y:S01]  /*14240*/  I2F R33, R29 ;  /* 0x0000001d00217306 */ /* 0x0002a20000201400 */
[-C--:B------:R-:W-:Y:S02]  /*14250*/  FFMA.FTZ R44, R32, -R222.reuse, R112 ;  /* 0x800000de202c7223 */ /* 0x080fe40000010070 */
[----:B---3--:R-:W-:Y:S02]  /*14260*/  FFMA.FTZ R42, R31, -R222, R114 ;  /* 0x800000de1f2a7223 */ /* 0x008fe40000010072 */
[----:B------:R-:W-:Y:S02]  /*14270*/  IMAD.MOV.U32 R108, RZ, RZ, R98 ;  /* 0x000000ffff6c7224 */ /* 0x000fe400078e0062 */
[----:B------:R-:W-:Y:S02]  /*14280*/  IMAD.MOV.U32 R98, RZ, RZ, R53 ;  /* 0x000000ffff627224 */ /* 0x000fe400078e0035 */
[----:B------:R-:W-:Y:S01]  /*14290*/  IMAD.MOV.U32 R50, RZ, RZ, R203 ;  /* 0x000000ffff327224 */ /* 0x000fe200078e00cb */
[----:B------:R-:W-:Y:S01]  /*142a0*/  FSEL R203, R42, -INF , !P5 ;  /* 0xff8000002acb7808 */ /* 0x000fe20006800000 */
[----:B------:R-:W-:-:S02]  /*142b0*/  IMAD.MOV.U32 R53, RZ, RZ, R189 ;  /* 0x000000ffff357224 */ /* 0x000fc400078e00bd */
[----:B-1----:R-:W-:Y:S01]  /*142c0*/  IMAD.MOV.U32 R29, RZ, RZ, R28 ;  /* 0x000000ffff1d7224 */ /* 0x002fe200078e001c */
[----:B------:R-:W-:Y:S01]  /*142d0*/  FSEL R189, R44, -INF , !P6 ;  /* 0xff8000002cbd7808 */ /* 0x000fe20007000000 */
[----:B------:R-:W-:Y:S01]  /*142e0*/  IMAD.MOV.U32 R110, RZ, RZ, R182 ;  /* 0x000000ffff6e7224 */ /* 0x000fe200078e00b6 */
[----:B------:R-:W-:Y:S01]  /*142f0*/  FSEL R182, R43, -INF , !P3 ;  /* 0xff8000002bb67808 */ /* 0x000fe20005800000 */
[----:B------:R1:W3:Y:S01]  /*14300*/  I2F R32, R29 ;  /* 0x0000001d00207306 */ /* 0x0002e20000201400 */
[----:B------:R-:W-:Y:S01]  /*14310*/  IMAD.IADD R30, R228, 0x1, -R2 ;  /* 0x00000001e41e7824 */ /* 0x000fe200078e0a02 */
[C---:B------:R-:W-:Y:S02]  /*14320*/  ISETP.GE.AND P3, PT, R3.reuse, R226, PT ;  /* 0x000000e20300720c */ /* 0x040fe40003f66270 */
[C---:B------:R-:W-:Y:S02]  /*14330*/  ISETP.GE.AND P6, PT, R3.reuse, R225, PT ;  /* 0x000000e10300720c */ /* 0x040fe40003fc6270 */
[----:B------:R-:W-:-:S02]  /*14340*/  ISETP.GE.AND P5, PT, R3, R224, PT ;  /* 0x000000e00300720c */ /* 0x000fc40003fa6270 */
[C---:B------:R-:W-:Y:S02]  /*14350*/  ISETP.GE.OR P3, PT, R3.reuse, R234, !P3 ;  /* 0x000000ea0300720c */ /* 0x040fe40005f66670 */
[----:B------:R-:W-:Y:S02]  /*14360*/  ISETP.GE.OR P6, PT, R3, R233, !P6 ;  /* 0x000000e90300720c */ /* 0x000fe400077c6670 */
[----:B-1----:R-:W-:Y:S02]  /*14370*/  FSEL R29, R45, -INF , !P1 ;  /* 0xff8000002d1d7808 */ /* 0x002fe40004800000 */
[C---:B------:R-:W-:Y:S02]  /*14380*/  ISETP.GE.AND P1, PT, R3.reuse, R227, PT ;  /* 0x000000e30300720c */ /* 0x040fe40003f26270 */
[C---:B------:R-:W-:Y:S02]  /*14390*/  ISETP.GE.OR P5, PT, R3.reuse, R232, !P5 ;  /* 0x000000e80300720c */ /* 0x040fe40006fa6670 */
[----:B------:R-:W-:Y:S01]  /*143a0*/  ISETP.GE.OR P1, PT, R3, R235, !P1 ;  /* 0x000000eb0300720c */ /* 0x000fe20004f26670 */
[----:B----4-:R-:W-:Y:S01]  /*143b0*/  FFMA.FTZ R3, R46, -R222, R118 ;  /* 0x800000de2e037223 */ /* 0x010fe20000010076 */
[----:B------:R-:W-:Y:S01]  /*143c0*/  IABS R28, R30 ;  /* 0x0000001e001c7213 */ /* 0x000fe20000000000 */
[----:B------:R1:W-:Y:S01]  /*143d0*/  STL [R1+0x4], R29 ;  /* 0x0000041d01007387 */ /* 0x0003e20000100800 */
[----:B------:R-:W-:-:S02]  /*143e0*/  IMAD.MOV.U32 R104, RZ, RZ, R172 ;  /* 0x000000ffff687224 */ /* 0x000fc400078e00ac */
[----:B------:R4:W1:Y:S01]  /*143f0*/  I2F R31, R28 ;  /* 0x0000001c001f7306 */ /* 0x0008620000201400 */
[----:B------:R-:W-:Y:S01]  /*14400*/  FFMA.FTZ R30, R40, -R222, R113 ;  /* 0x800000de281e7223 */ /* 0x000fe20000010071 */
[----:B------:R-:W-:Y:S01]  /*14410*/  FSEL R172, R3, -INF , !P2 ;  /* 0xff80000003ac7808 */ /* 0x000fe20005000000 */
[----:B------:R-:W-:Y:S02]  /*14420*/  IMAD.IADD R3, R229, 0x1, -R2 ;  /* 0x00000001e5037824 */ /* 0x000fe400078e0a02 */
[----:B------:R-:W-:Y:S02]  /*14430*/  IMAD.MOV.U32 R92, RZ, RZ, R96 ;  /* 0x000000ffff5c7224 */ /* 0x000fe400078e0060 */
[----:B------:R-:W-:Y:S02]  /*14440*/  IMAD.MOV.U32 R96, RZ, RZ, R251 ;  /* 0x000000ffff607224 */ /* 0x000fe400078e00fb */
[----:B------:R-:W-:Y:S02]  /*14450*/  IMAD.MOV.U32 R93, RZ, RZ, R195 ;  /* 0x000000ffff5d7224 */ /* 0x000fe400078e00c3 */
[----:B------:R-:W-:-:S02]  /*14460*/  IMAD.MOV.U32 R47, RZ, RZ, R186 ;  /* 0x000000ffff2f7224 */ /* 0x000fc400078e00ba */
[-C--:B----4-:R-:W-:Y:S01]  /*14470*/  FFMA.FTZ R28, R41, -R222.reuse, R116 ;  /* 0x800000de291c7223 */ /* 0x090fe20000010074 */
[----:B------:R-:W-:Y:S01]  /*14480*/  FSEL R186, R30, -INF , !P1 ;  /* 0xff8000001eba7808 */ /* 0x000fe20004800000 */
[----:B-1----:R-:W-:-:S03]  /*14490*/  FFMA.FTZ R29, R35, -R222, R115 ;  /* 0x800000de231d7223 */ /* 0x002fc60000010073 */
[----:B------:R-:W-:Y:S02]  /*144a0*/  FSEL R251, R28, -INF , !P4 ;  /* 0xff8000001cfb7808 */ /* 0x000fe40006000000 */
[C---:B------:R-:W-:Y:S02]  /*144b0*/  ISETP.GE.AND P4, PT, R2.reuse, R227, PT ;  /* 0x000000e30200720c */ /* 0x040fe40003f86270 */
[----:B------:R-:W-:Y:S02]  /*144c0*/  FSEL R195, R29, -INF , !P3 ;  /* 0xff8000001dc37808 */ /* 0x000fe40005800000 */
[C---:B------:R-:W-:Y:S02]  /*144d0*/  ISETP.GE.AND P2, PT, R2.reuse, R226, PT ;  /* 0x000000e20200720c */ /* 0x040fe40003f46270 */
[C---:B------:R-:W-:Y:S02]  /*144e0*/  ISETP.GE.AND P1, PT, R2.reuse, R225, PT ;  /* 0x000000e10200720c */ /* 0x040fe40003f26270 */
[----:B------:R-:W-:-:S02]  /*144f0*/  ISETP.GE.AND P3, PT, R2, R224, PT ;  /* 0x000000e00200720c */ /* 0x000fc40003f66270 */
[----:B------:R-:W-:Y:S01]  /*14500*/  IABS R3, R3 ;  /* 0x0000000300037213 */ /* 0x000fe20000000000 */
[----:B------:R-:W-:Y:S01]  /*14510*/  IMAD.IADD R28, R231, 0x1, -R2 ;  /* 0x00000001e71c7824 */ /* 0x000fe200078e0a02 */
[C---:B------:R-:W-:Y:S02]  /*14520*/  ISETP.GE.OR P4, PT, R2.reuse, R235, !P4 ;  /* 0x000000eb0200720c */ /* 0x040fe40006786670 */
[C---:B------:R-:W-:Y:S02]  /*14530*/  ISETP.GE.OR P2, PT, R2.reuse, R234, !P2 ;  /* 0x000000ea0200720c */ /* 0x040fe40005746670 */
[C---:B------:R-:W-:Y:S02]  /*14540*/  ISETP.GE.OR P1, PT, R2.reuse, R233, !P1 ;  /* 0x000000e90200720c */ /* 0x040fe40004f26670 */
[----:B------:R-:W-:Y:S01]  /*14550*/  ISETP.GE.OR P3, PT, R2, R232, !P3 ;  /* 0x000000e80200720c */ /* 0x000fe20005f66670 */
        /* <DEDUP_REMOVED lines=17> */
[----:B------:R1:W1:Y:S01]  /*14670*/  I2F R35, R28 ;  /* 0x0000001c00237306 */ /* 0x0002620000201400 */
[-C--:B--2---:R-:W-:Y:S02]  /*14680*/  FFMA.FTZ R43, R33, -R222.reuse, R119 ;  /* 0x800000de212b7223 */ /* 0x084fe40000010077 */
[-C--:B---3--:R-:W-:Y:S02]  /*14690*/  FFMA.FTZ R44, R32, -R222.reuse, R120 ;  /* 0x800000de202c7223 */ /* 0x088fe40000010078 */
[----:B------:R-:W-:-:S03]  /*146a0*/  FFMA.FTZ R42, R31, -R222, R122 ;  /* 0x800000de1f2a7223 */ /* 0x000fc6000001007a */
[----:B------:R2:W3:Y:S01]  /*146b0*/  I2F R34, R29 ;  /* 0x0000001d00227306 */ /* 0x0004e20000201400 */
[----:B-1----:R-:W-:Y:S02]  /*146c0*/  IABS R28, R2 ;  /* 0x00000002001c7213 */ /* 0x002fe40000000000 */
[----:B------:R-:W-:Y:S01]  /*146d0*/  IADD3 R2, R0, 0x20, RZ ;  /* 0x0000002000027810 */ /* 0x000fe20007ffe0ff */
[----:B------:R-:W-:Y:S02]  /*146e0*/  IMAD.MOV.U32 R94, RZ, RZ, R52 ;  /* 0x000000ffff5e7224 */ /* 0x000fe400078e0034 */
[----:B--2---:R-:W-:Y:S02]  /*146f0*/  IMAD.MOV.U32 R29, RZ, RZ, R28 ;  /* 0x000000ffff1d7224 */ /* 0x004fe400078e001c */
[----:B------:R-:W-:Y:S02]  /*14700*/  IMAD.IADD R28, R230, 0x1, -R2 ;  /* 0x00000001e61c7824 */ /* 0x000fe400078e0a02 */
[----:B------:R-:W-:Y:S01]  /*14710*/  IMAD.MOV.U32 R52, RZ, RZ, R192 ;  /* 0x000000ffff347224 */ /* 0x000fe200078e00c0 */
[----:B------:R-:W-:Y:S01]  /*14720*/  FSEL R192, R42, -INF , !P2 ;  /* 0xff8000002ac07808 */ /* 0x000fe20005000000 */
[----:B------:R-:W-:Y:S01]  /*14730*/  IMAD.MOV.U32 R49, RZ, RZ, R183 ;  /* 0x000000ffff317224 */ /* 0x000fe200078e00b7 */
[----:B------:R-:W-:Y:S01]  /*14740*/  IABS R28, R28 ;  /* 0x0000001c001c7213 */ /* 0x000fe20000000000 */
[----:B------:R-:W-:Y:S01]  /*14750*/  IMAD.MOV.U32 R107, RZ, RZ, R221 ;  /* 0x000000ffff6b7224 */ /* 0x000fe200078e00dd */
[----:B------:R-:W-:Y:S01]  /*14760*/  FSEL R221, R45, -INF , !P6 ;  /* 0xff8000002ddd7808 */ /* 0x000fe20007000000 */
[----:B------:R-:W-:Y:S01]  /*14770*/  IMAD.MOV.U32 R109, RZ, RZ, R132 ;  /* 0x000000ffff6d7224 */ /* 0x000fe200078e0084 */
[----:B------:R-:W-:Y:S01]  /*14780*/  FSEL R132, R43, -INF , !P5 ;  /* 0xff8000002b847808 */ /* 0x000fe20006800000 */
[----:B------:R-:W-:Y:S01]  /*14790*/  IMAD.IADD R30, R228, 0x1, -R2 ;  /* 0x00000001e41e7824 */ /* 0x000fe200078e0a02 */
[----:B------:R-:W-:-:S02]  /*147a0*/  FSEL R183, R44, -INF , !P4 ;  /* 0xff8000002cb77808 */ /* 0x000fc40006000000 */
[C---:B------:R-:W-:Y:S02]  /*147b0*/  ISETP.GE.AND P6, PT, R3.reuse, R227, PT ;  /* 0x000000e30300720c */ /* 0x040fe40003fc6270 */
[C---:B------:R-:W-:Y:S02]  /*147c0*/  ISETP.GE.AND P5, PT, R3.reuse, R226, PT ;  /* 0x000000e20300720c */ /* 0x040fe40003fa6270 */
[C---:B------:R-:W-:Y:S02]  /*147d0*/  ISETP.GE.AND P4, PT, R3.reuse, R225, PT ;  /* 0x000000e10300720c */ /* 0x040fe40003f86270 */
[C---:B------:R-:W-:Y:S01]  /*147e0*/  ISETP.GE.AND P2, PT, R3.reuse, R224, PT ;  /* 0x000000e00300720c */ /* 0x040fe20003f46270 */
[----:B------:R1:W2:Y:S01]  /*147f0*/  I2F R33, R29 ;  /* 0x0000001d00217306 */ /* 0x0002a20000201400 */
[C---:B------:R-:W-:Y:S02]  /*14800*/  ISETP.GE.OR P6, PT, R3.reuse, R235, !P6 ;  /* 0x000000eb0300720c */ /* 0x040fe400077c6670 */
[----:B------:R-:W-:-:S02]  /*14810*/  ISETP.GE.OR P5, PT, R3, R234, !P5 ;  /* 0x000000ea0300720c */ /* 0x000fc40006fa6670 */
[C---:B------:R-:W-:Y:S02]  /*14820*/  ISETP.GE.OR P4, PT, R3.reuse, R233, !P4 ;  /* 0x000000e90300720c */ /* 0x040fe40006786670 */
[----:B------:R-:W-:Y:S01]  /*14830*/  ISETP.GE.OR P2, PT, R3, R232, !P2 ;  /* 0x000000e80300720c */ /* 0x000fe20005746670 */
[----:B----4-:R-:W-:Y:S02]  /*14840*/  FFMA.FTZ R3, R46, -R222, R126 ;  /* 0x800000de2e037223 */ /* 0x010fe4000001007e */
[----:B-1----:R-:W-:Y:S01]  /*14850*/  IMAD.MOV.U32 R29, RZ, RZ, R28 ;  /* 0x000000ffff1d7224 */ /* 0x002fe200078e001c */
[----:B------:R-:W-:Y:S01]  /*14860*/  IABS R28, R30 ;  /* 0x0000001e001c7213 */ /* 0x000fe20000000000 */
[----:B------:R-:W-:Y:S01]  /*14870*/  FFMA.FTZ R30, R40, -R222, R121 ;  /* 0x800000de281e7223 */ /* 0x000fe20000010079 */
[----:B------:R-:W-:Y:S01]  /*14880*/  FSEL R126, R3, -INF , !P3 ;  /* 0xff800000037e7808 */ /* 0x000fe20005800000 */
[----:B------:R1:W4:Y:S01]  /*14890*/  I2F R32, R29 ;  /* 0x0000001d00207306 */ /* 0x0003220000201400 */
[----:B------:R-:W-:-:S02]  /*148a0*/  IMAD.IADD R3, R229, 0x1, -R2 ;  /* 0x00000001e5037824 */ /* 0x000fc400078e0a02 */
[----:B------:R-:W-:-:S05]  /*148b0*/  IMAD.MOV.U32 R99, RZ, RZ, R219 ;  /* 0x000000ffff637224 */ /* 0x000fca00078e00db */
[----:B------:R2:W2:Y:S01]  /*148c0*/  I2F R31, R28 ;  /* 0x0000001c001f7306 */ /* 0x0004a20000201400 */
[----:B------:R-:W-:Y:S02]  /*148d0*/  IMAD.MOV.U32 R95, RZ, RZ, R188 ;  /* 0x000000ffff5f7224 */ /* 0x000fe400078e00bc */
[----:B------:R-:W-:Y:S02]  /*148e0*/  IMAD.MOV.U32 R105, RZ, RZ, R173 ;  /* 0x000000ffff697224 */ /* 0x000fe400078e00ad */
[-C--:B-1----:R-:W-:Y:S01]  /*148f0*/  FFMA.FTZ R29, R35, -R222.reuse, R123 ;  /* 0x800000de231d7223 */ /* 0x082fe2000001007b */
[----:B------:R-:W-:Y:S01]  /*14900*/  FSEL R173, R30, -INF , !P6 ;  /* 0xff8000001ead7808 */ /* 0x000fe20007000000 */
[----:B--2---:R-:W-:-:S03]  /*14910*/  FFMA.FTZ R28, R41, -R222, R124 ;  /* 0x800000de291c7223 */ /* 0x004fc6000001007c */
[----:B------:R-:W-:Y:S02]  /*14920*/  FSEL R188, R29, -INF , !P5 ;  /* 0xff8000001dbc7808 */ /* 0x000fe40006800000 */
[----:B------:R-:W-:Y:S02]  /*14930*/  ISETP.GE.AND P3, PT, R2, R226, PT ;  /* 0x000000e20200720c */ /* 0x000fe40003f66270 */
        /* <DEDUP_REMOVED lines=15> */
[----:B------:R1:W2:Y:S01]  /*14a30*/  I2F R46, R28 ;  /* 0x0000001c002e7306 */ /* 0x0002a20000201400 */
[----:B------:R-:W-:Y:S01]  /*14a40*/  IABS R2, R2 ;  /* 0x0000000200027213 */ /* 0x000fe20000000000 */
[----:B------:R-:W-:-:S04]  /*14a50*/  IMAD.IADD R29, R229, 0x1, -R3 ;  /* 0x00000001e51d7824 */ /* 0x000fc800078e0a03 */
[----:B-1----:R-:W-:Y:S02]  /*14a60*/  IMAD.MOV.U32 R28, RZ, RZ, R2 ;  /* 0x000000ffff1c7224 */ /* 0x002fe400078e0002 */
[----:B------:R-:W-:-:S05]  /*14a70*/  IMAD.IADD R2, R228, 0x1, -R3 ;  /* 0x00000001e4027824 */ /* 0x000fca00078e0a03 */
[----:B------:R-:W-:Y:S01]  /*14a80*/  IABS R2, R2 ;  /* 0x0000000200027213 */ /* 0x000fe20000000000 */
[----:B------:R1:W1:Y:S01]  /*14a90*/  I2F R40, R28 ;  /* 0x0000001c00287306 */ /* 0x0002620000201400 */
[----:B---3--:R-:W-:-:S03]  /*14aa0*/  FFMA.FTZ R45, R34, -R222, R125 ;  /* 0x800000de222d7223 */ /* 0x008fc6000001007d */
[----:B-1----:R-:W-:Y:S01]  /*14ab0*/  IMAD.MOV.U32 R28, RZ, RZ, R2 ;  /* 0x000000ffff1c7224 */ /* 0x002fe200078e0002 */
[----:B------:R-:W-:-:S05]  /*14ac0*/  IABS R2, R29 ;  /* 0x0000001d00027213 */ /* 0x000fca0000000000 */
[----:B------:R-:W-:Y:S02]  /*14ad0*/  IMAD.MOV.U32 R29, RZ, RZ, R2 ;  /* 0x000000ffff1d7224 */ /* 0x000fe400078e0002 */
[----:B------:R-:W-:Y:S01]  /*14ae0*/  IMAD.IADD R2, R231, 0x1, -R3 ;  /* 0x00000001e7027824 */ /* 0x000fe200078e0a03 */
[----:B------:R1:W3:Y:S08]  /*14af0*/  I2F R35, R28 ;  /* 0x0000001c00237306 */ /* 0x0002f00000201400 */
[----:B------:R2:W-:Y:S01]  /*14b00*/  I2F R34, R29 ;  /* 0x0000001d00227306 */ /* 0x0005e20000201400 */
[----:B-1----:R-:W-:-:S02]  /*14b10*/  IABS R28, R2 ;  /* 0x00000002001c7213 */ /* 0x002fc40000000000 */
[----:B------:R-:W-:-:S03]  /*14b20*/  IADD3 R2, R0, 0x28, RZ ;  /* 0x0000002800027810 */ /* 0x000fc60007ffe0ff */
[----:B--2---:R-:W-:Y:S02]  /*14b30*/  IMAD.MOV.U32 R29, RZ, RZ, R28 ;  /* 0x000000ffff1d7224 */ /* 0x004fe400078e001c */
[----:B------:R-:W-:Y:S02]  /*14b40*/  IMAD.IADD R28, R230, 0x1, -R2 ;  /* 0x00000001e61c7824 */ /* 0x000fe400078e0a02 */
[----:B------:R-:W-:-:S03]  /*14b50*/  FFMA.FTZ R43, R33, -R222, R127 ;  /* 0x800000de212b7223 */ /* 0x000fc6000001007f */
[----:B------:R-:W-:Y:S01]  /*14b60*/  IABS R28, R28 ;  /* 0x0000001c001c7213 */ /* 0x000fe20000000000 */
[----:B------:R1:W-:Y:S01]  /*14b70*/  I2F R33, R29 ;  /* 0x0000001d00217306 */ /* 0x0003e20000201400 */
[-C--:B----4-:R-:W-:Y:S02]  /*14b80*/  FFMA.FTZ R44, R32, -R222.reuse, R128 ;  /* 0x800000de202c7223 */ /* 0x090fe40000010080 */
[----:B------:R-:W-:Y:S02]  /*14b90*/  FFMA.FTZ R42, R31, -R222, R130 ;  /* 0x800000de1f2a7223 */ /* 0x000fe40000010082 */
[----:B------:R-:W-:Y:S01]  /*14ba0*/  IMAD.MOV.U32 R97, RZ, RZ, R48 ;  /* 0x000000ffff617224 */ /* 0x000fe200078e0030 */
[----:B------:R-:W-:Y:S01]  /*14bb0*/  FSEL R118, R43, -INF , !P2 ;  /* 0xff8000002b767808 */ /* 0x000fe20005000000 */
[----:B------:R-:W-:Y:S01]  /*14bc0*/  IMAD.MOV.U32 R48, RZ, RZ, R202 ;  /* 0x000000ffff307224 */ /* 0x000fe200078e00ca */
[----:B------:R-:W-:Y:S01]  /*14bd0*/  FSEL R202, R45, -INF , !P4 ;  /* 0xff8000002dca7808 */ /* 0x000fe20006000000 */
[----:B------:R-:W-:-:S02]  /*14be0*/  IMAD.MOV.U32 R106, RZ, RZ, R184 ;  /* 0x000000ffff6a7224 */ /* 0x000fc400078e00b8 */
[----:B-1----:R-:W-:Y:S01]  /*14bf0*/  IMAD.MOV.U32 R29, RZ, RZ, R28 ;  /* 0x000000ffff1d7224 */ /* 0x002fe200078e001c */
[----:B------:R-:W-:Y:S01]  /*14c00*/  FSEL R184, R42, -INF , !P3 ;  /* 0xff8000002ab87808 */ /* 0x000fe20005800000 */
[----:B------:R-:W-:Y:S02]  /*14c10*/  IMAD.MOV.U32 R113, RZ, RZ, R133 ;  /* 0x000000ffff717224 */ /* 0x000fe400078e0085 */
[----:B------:R3:W1:Y:S01]  /*14c20*/  I2F R32, R29 ;  /* 0x0000001d00207306 */ /* 0x0006620000201400 */
[----:B------:R-:W-:Y:S01]  /*14c30*/  FSEL R133, R44, -INF , !P1 ;  /* 0xff8000002c857808 */ /* 0x000fe20004800000 */
[----:B------:R-:W-:Y:S01]  /*14c40*/  IMAD.IADD R30, R228, 0x1, -R2 ;  /* 0x00000001e41e7824 */ /* 0x000fe200078e0a02 */
[C---:B------:R-:W-:Y:S02]  /*14c50*/  ISETP.GE.AND P4, PT, R3.reuse, R227, PT ;  /* 0x000000e30300720c */ /* 0x040fe40003f86270 */
[C---:B------:R-:W-:Y:S02]  /*14c60*/  ISETP.GE.AND P2, PT, R3.reuse, R226, PT ;  /* 0x000000e20300720c */ /* 0x040fe40003f46270 */
[----:B------:R-:W-:-:S02]  /*14c70*/  ISETP.GE.AND P1, PT, R3, R225, PT ;  /* 0x000000e10300720c */ /* 0x000fc40003f26270 */
[C---:B------:R-:W-:Y:S02]  /*14c80*/  ISETP.GE.AND P3, PT, R3.reuse, R224, PT ;  /* 0x000000e00300720c */ /* 0x040fe40003f66270 */
[C---:B------:R-:W-:Y:S02]  /*14c90*/  ISETP.GE.OR P4, PT, R3.reuse, R235, !P4 ;  /* 0x000000eb0300720c */ /* 0x040fe40006786670 */
[C---:B------:R-:W-:Y:S02]  /*14ca0*/  ISETP.GE.OR P2, PT, R3.reuse, R234, !P2 ;  /* 0x000000ea0300720c */ /* 0x040fe40005746670 */
[C---:B------:R-:W-:Y:S02]  /*14cb0*/  ISETP.GE.OR P1, PT, R3.reuse, R233, !P1 ;  /* 0x000000e90300720c */ /* 0x040fe40004f26670 */
[----:B------:R-:W-:Y:S01]  /*14cc0*/  ISETP.GE.OR P3, PT, R3, R232, !P3 ;  /* 0x000000e80300720c */ /* 0x000fe20005f66670 */
[----:B------:R-:W-:Y:S01]  /*14cd0*/  FFMA.FTZ R3, R46, -R222, R178 ;  /* 0x800000de2e037223 */ /* 0x000fe200000100b2 */
[----:B------:R-:W-:Y:S01]  /*14ce0*/  IABS R28, R30 ;  /* 0x0000001e001c7213 */ /* 0x000fe20000000000 */
[----:B------:R-:W-:-:S02]  /*14cf0*/  FFMA.FTZ R30, R40, -R222, R129 ;  /* 0x800000de281e7223 */ /* 0x000fc40000010081 */
[-C--:B---3--:R-:W-:Y:S01]  /*14d00*/  FFMA.FTZ R29, R35, -R222.reuse, R131 ;  /* 0x800000de231d7223 */ /* 0x088fe20000010083 */
[----:B------:R2:W3:Y:S01]  /*14d10*/  I2F R31, R28 ;  /* 0x0000001c001f7306 */ /* 0x0004e20000201400 */
[----:B------:R-:W-:Y:S01]  /*14d20*/  FSEL R119, R3, -INF , !P5 ;  /* 0xff80000003777808 */ /* 0x000fe20006800000 */
[----:B------:R-:W-:Y:S02]  /*14d30*/  IMAD.IADD R3, R229, 0x1, -R2 ;  /* 0x00000001e5037824 */ /* 0x000fe400078e0a02 */
[-C--:B-1----:R-:W-:Y:S02]  /*14d40*/  FFMA.FTZ R44, R32, -R222.reuse, R72 ;  /* 0x800000de202c7223 */ /* 0x082fe40000010048 */
[----:B------:R-:W-:Y:S01]  /*14d50*/  IMAD.MOV.U32 R72, RZ, RZ, R109 ;  /* 0x000000ffff487224 */ /* 0x000fe200078e006d */
[----:B------:R-:W-:Y:S01]  /*14d60*/  FSEL R127, R30, -INF , !P4 ;  /* 0xff8000001e7f7808 */ /* 0x000fe20006000000 */
[----:B------:R-:W-:Y:S01]  /*14d70*/  FFMA.FTZ R45, R34, -R222, R177 ;  /* 0x800000de222d7223 */ /* 0x000fe200000100b1 */
[----:B------:R-:W-:Y:S01]  /*14d80*/  FSEL R177, R29, -INF , !P2 ;  /* 0xff8000001db17808 */ /* 0x000fe20005000000 */
[----:B------:R-:W-:-:S02]  /*14d90*/  IMAD.MOV.U32 R109, RZ, RZ, R194 ;  /* 0x000000ffff6d7224 */ /* 0x000fc400078e00c2 */
[----:B--2---:R-:W-:Y:S01]  /*14da0*/  FFMA.FTZ R28, R41, -R222, R176 ;  /* 0x800000de291c7223 */ /* 0x004fe200000100b0 */
[C---:B------:R-:W-:Y:S02]  /*14db0*/  ISETP.GE.AND P5, PT, R2.reuse, R226, PT ;  /* 0x000000e20200720c */ /* 0x040fe40003fa6270 */
[----:B------:R-:W-:Y:S02]  /*14dc0*/  ISETP.GE.AND P4, PT, R2, R225, PT ;  /* 0x000000e10200720c */ /* 0x000fe40003f86270 */
[----:B------:R-:W-:Y:S02]  /*14dd0*/  FSEL R194, R28, -INF , !P6 ;  /* 0xff8000001cc27808 */ /* 0x000fe40007000000 */
[C---:B------:R-:W-:Y:S02]  /*14de0*/  ISETP.GE.AND P6, PT, R2.reuse, R227, PT ;  /* 0x000000e30200720c */ /* 0x040fe40003fc6270 */
[C---:B------:R-:W-:Y:S02]  /*14df0*/  ISETP.GE.AND P2, PT, R2.reuse, R224, PT ;  /* 0x000000e00200720c */ /* 0x040fe40003f46270 */
[----:B------:R-:W-:Y:S01]  /*14e00*/  IABS R3, R3 ;  /* 0x0000000300037213 */ /* 0x000fe20000000000 */
[----:B------:R-:W-:Y:S01]  /*14e10*/  IMAD.IADD R28, R231, 0x1, -R2 ;  /* 0x00000001e71c7824 */ /* 0x000fe200078e0a02 */
[----:B------:R-:W-:-:S02]  /*14e20*/  ISETP.GE.OR P6, PT, R2, R235, !P6 ;  /* 0x000000eb0200720c */ /* 0x000fc400077c6670 */
        /* <DEDUP_REMOVED lines=14> */
[----:B------:R1:W-:Y:S04]  /*14f10*/  I2F R40, R28 ;  /* 0x0000001c00287306 */ /* 0x0003e80000201400 */
[----:B-1----:R-:W-:Y:S01]  /*14f20*/  IMAD.MOV.U32 R28, RZ, RZ, R2 ;  /* 0x000000ffff1c7224 */ /* 0x002fe200078e0002 */
[----:B------:R-:W-:-:S05]  /*14f30*/  IABS R2, R29 ;  /* 0x0000001d00027213 */ /* 0x000fca0000000000 */
[----:B------:R-:W-:Y:S02]  /*14f40*/  IMAD.MOV.U32 R29, RZ, RZ, R2 ;  /* 0x000000ffff1d7224 */ /* 0x000fe400078e0002 */
[----:B------:R-:W-:Y:S01]  /*14f50*/  IMAD.IADD R2, R231, 0x1, -R3 ;  /* 0x00000001e7027824 */ /* 0x000fe200078e0a03 */
[----:B------:R1:W-:Y:S08]  /*14f60*/  I2F R35, R28 ;  /* 0x0000001c00237306 */ /* 0x0003f00000201400 */
[----:B------:R4:W-:Y:S01]  /*14f70*/  I2F R34, R29 ;  /* 0x0000001d00227306 */ /* 0x0009e20000201400 */
[----:B-1----:R-:W-:-:S02]  /*14f80*/  IABS R28, R2 ;  /* 0x00000002001c7213 */ /* 0x002fc40000000000 */
[----:B------:R-:W-:-:S03]  /*14f90*/  IADD3 R2, R0, 0x30, RZ ;  /* 0x0000003000027810 */ /* 0x000fc60007ffe0ff */
[----:B----4-:R-:W-:Y:S02]  /*14fa0*/  IMAD.MOV.U32 R29, RZ, RZ, R28 ;  /* 0x000000ffff1d7224 */ /* 0x010fe400078e001c */
[----:B------:R-:W-:Y:S02]  /*14fb0*/  IMAD.IADD R28, R230, 0x1, -R2 ;  /* 0x00000001e61c7824 */ /* 0x000fe400078e0a02 */
[----:B------:R-:W-:-:S03]  /*14fc0*/  FFMA.FTZ R43, R33, -R222, R179 ;  /* 0x800000de212b7223 */ /* 0x000fc600000100b3 */
[----:B------:R-:W-:Y:S01]  /*14fd0*/  IABS R28, R28 ;  /* 0x0000001c001c7213 */ /* 0x000fe20000000000 */
[----:B------:R1:W-:Y:S01]  /*14fe0*/  I2F R33, R29 ;  /* 0x0000001d00217306 */ /* 0x0003e20000201400 */
[----:B---3--:R-:W-:Y:S01]  /*14ff0*/  FFMA.FTZ R42, R31, -R222, R74 ;  /* 0x800000de1f2a7223 */ /* 0x008fe2000001004a */
[----:B------:R-:W-:Y:S01]  /*15000*/  FSEL R112, R43, -INF , !P3 ;  /* 0xff8000002b707808 */ /* 0x000fe20005800000 */
[----:B------:R-:W-:Y:S01]  /*15010*/  IMAD.MOV.U32 R111, RZ, RZ, R191 ;  /* 0x000000ffff6f7224 */ /* 0x000fe200078e00bf */
[----:B------:R-:W-:Y:S01]  /*15020*/  FSEL R191, R45, -INF , !P1 ;  /* 0xff8000002dbf7808 */ /* 0x000fe20004800000 */
[----:B-1----:R-:W-:-:S04]  /*15030*/  IMAD.MOV.U32 R29, RZ, RZ, R28 ;  /* 0x000000ffff1d7224 */ /* 0x002fc800078e001c */
[----:B------:R-:W1:Y:S01]  /*15040*/  I2F R32, R29 ;  /* 0x0000001d00207306 */ /* 0x000e620000201400 */
[----:B------:R-:W-:Y:S01]  /*15050*/  FSEL R123, R44, -INF , !P6 ;  /* 0xff8000002c7b7808 */ /* 0x000fe20007000000 */
[----:B------:R-:W-:Y:S01]  /*15060*/  IMAD.IADD R30, R228, 0x1, -R2 ;  /* 0x00000001e41e7824 */ /* 0x000fe200078e0a02 */
        /* <DEDUP_REMOVED lines=8> */
[----:B------:R-:W-:Y:S01]  /*150f0*/  ISETP.GE.OR P5, PT, R3, R232, !P5 ;  /* 0x000000e80300720c */ /* 0x000fe20006fa6670 */
[----:B--2---:R-:W-:Y:S01]  /*15100*/  FFMA.FTZ R3, R46, -R222, R86 ;  /* 0x800000de2e037223 */ /* 0x004fe20000010056 */
[----:B------:R-:W-:Y:S01]  /*15110*/  IABS R28, R30 ;  /* 0x0000001e001c7213 */ /* 0x000fe20000000000 */
[-C--:B-1----:R-:W-:Y:S02]  /*15120*/  FFMA.FTZ R44, R32, -R222.reuse, R88 ;  /* 0x800000de202c7223 */ /* 0x082fe40000010058 */
[----:B------:R-:W-:Y:S01]  /*15130*/  IMAD.MOV.U32 R88, RZ, RZ, R109 ;  /* 0x000000ffff587224 */ /* 0x000fe200078e006d */
[----:B------:R1:W2:Y:S01]  /*15140*/  I2F R31, R28 ;  /* 0x0000001c001f7306 */ /* 0x0002a20000201400 */
[-C--:B------:R-:W-:Y:S01]  /*15150*/  FFMA.FTZ R30, R40, -R222.reuse, R73 ;  /* 0x800000de281e7223 */ /* 0x080fe20000010049 */
[----:B------:R-:W-:Y:S01]  /*15160*/  FSEL R109, R3, -INF , !P2 ;  /* 0xff800000036d7808 */ /* 0x000fe20005000000 */
[----:B------:R-:W-:-:S02]  /*15170*/  FFMA.FTZ R29, R35, -R222, R75 ;  /* 0x800000de231d7223 */ /* 0x000fc4000001004b */
[----:B------:R-:W-:Y:S01]  /*15180*/  IMAD.IADD R3, R229, 0x1, -R2 ;  /* 0x00000001e5037824 */ /* 0x000fe200078e0a02 */
[----:B------:R-:W-:Y:S02]  /*15190*/  FSEL R120, R30, -INF , !P1 ;  /* 0xff8000001e787808 */ /* 0x000fe40004800000 */
[----:B------:R-:W-:Y:S02]  /*151a0*/  FSEL R129, R29, -INF , !P3 ;  /* 0xff8000001d817808 */ /* 0x000fe40005800000 */
[C---:B------:R-:W-:Y:S01]  /*151b0*/  ISETP.GE.AND P2, PT, R2.reuse, R226, PT ;  /* 0x000000e20200720c */ /* 0x040fe20003f46270 */
[----:B-1----:R-:W-:Y:S01]  /*151c0*/  FFMA.FTZ R28, R41, -R222, R84 ;  /* 0x800000de291c7223 */ /* 0x002fe20000010054 */
[C---:B------:R-:W-:Y:S02]  /*151d0*/  ISETP.GE.AND P1, PT, R2.reuse, R225, PT ;  /* 0x000000e10200720c */ /* 0x040fe40003f26270 */
[----:B------:R-:W-:Y:S02]  /*151e0*/  ISETP.GE.AND P3, PT, R2, R224, PT ;  /* 0x000000e00200720c */ /* 0x000fe40003f66270 */
[----:B------:R-:W-:-:S02]  /*151f0*/  FSEL R179, R28, -INF , !P4 ;  /* 0xff8000001cb37808 */ /* 0x000fc40006000000 */
[C---:B------:R-:W-:Y:S02]  /*15200*/  ISETP.GE.AND P4, PT, R2.reuse, R227, PT ;  /* 0x000000e30200720c */ /* 0x040fe40003f86270 */
        /* <DEDUP_REMOVED lines=11> */
[----:B------:R1:W3:Y:S01]  /*152c0*/  I2F R46, R28 ;  /* 0x0000001c002e7306 */ /* 0x0002e20000201400 */
[----:B------:R-:W-:Y:S01]  /*152d0*/  IABS R2, R2 ;  /* 0x0000000200027213 */ /* 0x000fe20000000000 */
[----:B------:R-:W-:-:S04]  /*152e0*/  IMAD.IADD R29, R229, 0x1, -R3 ;  /* 0x00000001e51d7824 */ /* 0x000fc800078e0a03 */
[----:B-1----:R-:W-:Y:S02]  /*152f0*/  IMAD.MOV.U32 R28, RZ, RZ, R2 ;  /* 0x000000ffff1c7224 */ /* 0x002fe400078e0002 */
[----:B------:R-:W-:-:S05]  /*15300*/  IMAD.IADD R2, R228, 0x1, -R3 ;  /* 0x00000001e4027824 */ /* 0x000fca00078e0a03 */
[----:B------:R-:W-:Y:S01]  /*15310*/  IABS R2, R2 ;  /* 0x0000000200027213 */ /* 0x000fe20000000000 */
[----:B------:R1:W4:Y:S01]  /*15320*/  I2F R40, R28 ;  /* 0x0000001c00287306 */ /* 0x0003220000201400 */
[----:B------:R-:W-:-:S03]  /*15330*/  FFMA.FTZ R45, R34, -R222, R85 ;  /* 0x800000de222d7223 */ /* 0x000fc60000010055 */
[----:B-1----:R-:W-:Y:S01]  /*15340*/  IMAD.MOV.U32 R28, RZ, RZ, R2 ;  /* 0x000000ffff1c7224 */ /* 0x002fe200078e0002 */
[----:B------:R-:W-:-:S05]  /*15350*/  IABS R2, R29 ;  /* 0x0000001d00027213 */ /* 0x000fca0000000000 */
[----:B------:R-:W-:Y:S02]  /*15360*/  IMAD.MOV.U32 R29, RZ, RZ, R2 ;  /* 0x000000ffff1d7224 */ /* 0x000fe400078e0002 */
[----:B------:R-:W-:Y:S01]  /*15370*/  IMAD.IADD R2, R231, 0x1, -R3 ;  /* 0x00000001e7027824 */ /* 0x000fe200078e0a03 */
[----:B------:R1:W1:Y:S01]  /*15380*/  I2F R35, R28 ;  /* 0x0000001c00237306 */ /* 0x0002620000201400 */
[-C--:B------:R-:W-:Y:S02]  /*15390*/  FFMA.FTZ R43, R33, -R222.reuse, R87 ;  /* 0x800000de212b7223 */ /* 0x080fe40000010057 */
[----:B--2---:R-:W-:-:S05]  /*153a0*/  FFMA.FTZ R42, R31, -R222, R90 ;  /* 0x800000de1f2a7223 */ /* 0x004fca000001005a */
[----:B------:R2:W2:Y:S01]  /*153b0*/  I2F R34, R29 ;  /* 0x0000001d00227306 */ /* 0x0004a20000201400 */
[----:B-1----:R-:W-:Y:S02]  /*153c0*/  IABS R28, R2 ;  /* 0x00000002001c7213 */ /* 0x002fe40000000000 */
[----:B------:R-:W-:Y:S01]  /*153d0*/  IADD3 R2, R0, 0x38, RZ ;  /* 0x0000003800027810 */ /* 0x000fe20007ffe0ff */
[----:B------:R-:W-:Y:S02]  /*153e0*/  IMAD.MOV.U32 R75, RZ, RZ, R111 ;  /* 0x000000ffff4b7224 */ /* 0x000fe400078e006f */
[----:B--2---:R-:W-:Y:S02]  /*153f0*/  IMAD.MOV.U32 R29, RZ, RZ, R28 ;  /* 0x000000ffff1d7224 */ /* 0x004fe400078e001c */
[----:B------:R-:W-:Y:S01]  /*15400*/  IMAD.IADD R28, R230, 0x1, -R2 ;  /* 0x00000001e61c7824 */ /* 0x000fe200078e0a02 */
[----:B------:R-:W-:Y:S01]  /*15410*/  FSEL R178, R45, -INF , !P6 ;  /* 0xff8000002db27808 */ /* 0x000fe20007000000 */
[----:B------:R-:W-:Y:S01]  /*15420*/  IMAD.MOV.U32 R111, RZ, RZ, R104 ;  /* 0x000000ffff6f7224 */ /* 0x000fe200078e0068 */
[----:B------:R-:W-:Y:S01]  /*15430*/  FSEL R104, R43, -INF , !P5 ;  /* 0xff8000002b687808 */ /* 0x000fe20006800000 */
[----:B------:R-:W-:Y:S01]  /*15440*/  IMAD.IADD R30, R228, 0x1, -R2 ;  /* 0x00000001e41e7824 */ /* 0x000fe200078e0a02 */
[----:B------:R-:W-:-:S02]  /*15450*/  IABS R28, R28 ;  /* 0x0000001c001c7213 */ /* 0x000fc40000000000 */
[----:B------:R-:W-:Y:S02]  /*15460*/  FSEL R114, R44, -INF , !P4 ;  /* 0xff8000002c727808 */ /* 0x000fe40006000000 */
[----:B------:R-:W-:Y:S02]  /*15470*/  FSEL R125, R42, -INF , !P2 ;  /* 0xff8000002a7d7808 */ /* 0x000fe40005000000 */
[C---:B------:R-:W-:Y:S02]  /*15480*/  ISETP.GE.AND P6, PT, R3.reuse, R227, PT ;  /* 0x000000e30300720c */ /* 0x040fe40003fc6270 */
[C---:B------:R-:W-:Y:S02]  /*15490*/  ISETP.GE.AND P5, PT, R3.reuse, R226, PT ;  /* 0x000000e20300720c */ /* 0x040fe40003fa6270 */
[C---:B------:R-:W-:Y:S02]  /*154a0*/  ISETP.GE.AND P4, PT, R3.reuse, R225, PT ;  /* 0x000000e10300720c */ /* 0x040fe40003f86270 */
[C---:B------:R-:W-:Y:S01]  /*154b0*/  ISETP.GE.AND P2, PT, R3.reuse, R224, PT ;  /* 0x000000e00300720c */ /* 0x040fe20003f46270 */
[----:B------:R1:W2:Y:S01]  /*154c0*/  I2F R33, R29 ;  /* 0x0000001d00217306 */ /* 0x0002a20000201400 */
[----:B------:R-:W-:-:S02]  /*154d0*/  ISETP.GE.OR P6, PT, R3, R235, !P6 ;  /* 0x000000eb0300720c */ /* 0x000fc400077c6670 */
[C---:B------:R-:W-:Y:S02]  /*154e0*/  ISETP.GE.OR P5, PT, R3.reuse, R234, !P5 ;  /* 0x000000ea0300720c */ /* 0x040fe40006fa6670 */
[C---:B------:R-:W-:Y:S02]  /*154f0*/  ISETP.GE.OR P4, PT, R3.reuse, R233, !P4 ;  /* 0x000000e90300720c */ /* 0x040fe40006786670 */
[----:B------:R-:W-:Y:S01]  /*15500*/  ISETP.GE.OR P2, PT, R3, R232, !P2 ;  /* 0x000000e80300720c */ /* 0x000fe20005746670 */
[----:B---3--:R-:W-:Y:S02]  /*15510*/  FFMA.FTZ R3, R46, -R222, R82 ;  /* 0x800000de2e037223 */ /* 0x008fe40000010052 */
[----:B------:R-:W-:Y:S02]  /*15520*/  IMAD.MOV.U32 R84, RZ, RZ, R105 ;  /* 0x000000ffff547224 */ /* 0x000fe400078e0069 */
[----:B-1----:R-:W-:Y:S01]  /*15530*/  IMAD.MOV.U32 R29, RZ, RZ, R28 ;  /* 0x000000ffff1d7224 */ /* 0x002fe200078e001c */
[----:B------:R-:W-:Y:S01]  /*15540*/  IABS R28, R30 ;  /* 0x0000001e001c7213 */ /* 0x000fe20000000000 */
[----:B------:R-:W-:Y:S01]  /*15550*/  IMAD.MOV.U32 R105, RZ, RZ, R99 ;  /* 0x000000ffff697224 */ /* 0x000fe200078e0063 */
[----:B------:R-:W-:Y:S01]  /*15560*/  FSEL R99, R3, -INF , !P3 ;  /* 0xff80000003637808 */ /* 0x000fe20005800000 */
[----:B------:R1:W3:Y:S01]  /*15570*/  I2F R32, R29 ;  /* 0x0000001d00207306 */ /* 0x0002e20000201400 */
[----:B----4-:R-:W-:-:S02]  /*15580*/  FFMA.FTZ R30, R40, -R222, R89 ;  /* 0x800000de281e7223 */ /* 0x010fc40000010059 */
[----:B------:R-:W-:-:S05]  /*15590*/  IMAD.IADD R3, R229, 0x1, -R2 ;  /* 0x00000001e5037824 */ /* 0x000fca00078e0a02 */
[----:B------:R4:W2:Y:S01]  /*155a0*/  I2F R31, R28 ;  /* 0x0000001c001f7306 */ /* 0x0008a20000201400 */
[----:B------:R-:W-:Y:S01]  /*155b0*/  IMAD.MOV.U32 R82, RZ, RZ, R111 ;  /* 0x000000ffff527224 */ /* 0x000fe200078e006f */
[----:B------:R-:W-:Y:S01]  /*155c0*/  FSEL R111, R30, -INF , !P6 ;  /* 0xff8000001e6f7808 */ /* 0x000fe20007000000 */
[----:B-1----:R-:W-:Y:S01]  /*155d0*/  FFMA.FTZ R29, R35, -R222, R91 ;  /* 0x800000de231d7223 */ /* 0x002fe2000001005b */
[----:B------:R-:W-:Y:S01]  /*155e0*/  ISETP.GE.AND P3, PT, R2, R226, PT ;  /* 0x000000e20200720c */ /* 0x000fe20003f66270 */
[----:B----4-:R-:W-:-:S03]  /*155f0*/  FFMA.FTZ R28, R41, -R222, R80 ;  /* 0x800000de291c7223 */ /* 0x010fc60000010050 */
[----:B------:R-:W-:Y:S02]  /*15600*/  FSEL R122, R29, -INF , !P5 ;  /* 0xff8000001d7a7808 */ /* 0x000fe40006800000 */
        /* <DEDUP_REMOVED lines=36> */
[--C-:B------:R-:W-:Y:S01]  /*15850*/  IMAD.IADD R28, R230, 0x1, -R2.reuse ;  /* 0x00000001e61c7824 */ /* 0x100fe200078e0a02 */
        /* <DEDUP_REMOVED lines=16> */
[----:B----4-:R-:W-:Y:S02]  /*15960*/  FFMA.FTZ R3, R46, -R222, R78 ;  /* 0x800000de2e037223 */ /* 0x010fe4000001004e */
[----:B------:R-:W-:Y:S02]  /*15970*/  IMAD.MOV.U32 R80, RZ, RZ, R49 ;  /* 0x000000ffff507224 */ /* 0x000fe400078e0031 */
[----:B-1----:R-:W-:Y:S01]  /*15980*/  IMAD.MOV.U32 R29, RZ, RZ, R28 ;  /* 0x000000ffff1d7224 */ /* 0x002fe200078e001c */
[----:B------:R-:W-:Y:S01]  /*15990*/  IABS R28, R30 ;  /* 0x0000001e001c7213 */ /* 0x000fe20000000000 */
[----:B------:R-:W-:Y:S01]  /*159a0*/  IMAD.MOV.U32 R49, RZ, RZ, R93 ;  /* 0x000000ffff317224 */ /* 0x000fe200078e005d */
[----:B------:R-:W-:Y:S01]  /*159b0*/  FSEL R93, R3, -INF , !P5 ;  /* 0xff800000035d7808 */ /* 0x000fe20006800000 */
[----:B------:R1:W4:Y:S01]  /*159c0*/  I2F R32, R29 ;  /* 0x0000001d00207306 */ /* 0x0003220000201400 */
[----:B------:R-:W-:-:S02]  /*159d0*/  FFMA.FTZ R30, R40, -R222, R69 ;  /* 0x800000de281e7223 */ /* 0x000fc40000010045 */
[----:B------:R-:W-:-:S05]  /*159e0*/  IMAD.IADD R3, R229, 0x1, -R2 ;  /* 0x00000001e5037824 */ /* 0x000fca00078e0a02 */
[----:B------:R2:W2:Y:S01]  /*159f0*/  I2F R31, R28 ;  /* 0x0000001c001f7306 */ /* 0x0004a20000201400 */
[----:B------:R-:W-:Y:S01]  /*15a00*/  IMAD.MOV.U32 R68, RZ, RZ, R101 ;  /* 0x000000ffff447224 */ /* 0x000fe200078e0065 */
[----:B------:R-:W-:Y:S01]  /*15a10*/  FSEL R101, R30, -INF , !P4 ;  /* 0xff8000001e657808 */ /* 0x000fe20006000000 */
[----:B-1----:R-:W-:Y:S01]  /*15a20*/  FFMA.FTZ R29, R35, -R222, R71 ;  /* 0x800000de231d7223 */ /* 0x002fe20000010047 */
[----:B------:R-:W-:Y:S01]  /*15a30*/  ISETP.GE.AND P5, PT, R2, R226, PT ;  /* 0x000000e20200720c */ /* 0x000fe20003fa6270 */
[----:B--2---:R-:W-:-:S03]  /*15a40*/  FFMA.FTZ R28, R41, -R222, R76 ;  /* 0x800000de291c7223 */ /* 0x004fc6000001004c */
        /* <DEDUP_REMOVED lines=28> */
[----:B------:R1:W3:Y:S01]  /*15c10*/  I2F R35, R28 ;  /* 0x0000001c00237306 */ /* 0x0002e20000201400 */
[-C--:B------:R-:W-:Y:S02]  /*15c20*/  FFMA.FTZ R43, R33, -R222.reuse, R79 ;  /* 0x800000de212b7223 */ /* 0x080fe4000001004f */
[-C--:B----4-:R-:W-:Y:S02]  /*15c30*/  FFMA.FTZ R44, R32, -R222.reuse, R64 ;  /* 0x800000de202c7223 */ /* 0x090fe40000010040 */
[----:B------:R-:W-:-:S03]  /*15c40*/  FFMA.FTZ R42, R31, -R222, R66 ;  /* 0x800000de1f2a7223 */ /* 0x000fc60000010042 */
[----:B------:R4:W2:Y:S01]  /*15c50*/  I2F R34, R29 ;  /* 0x0000001d00227306 */ /* 0x0008a20000201400 */
[----:B-1----:R-:W-:Y:S02]  /*15c60*/  IABS R28, R2 ;  /* 0x00000002001c7213 */ /* 0x002fe40000000000 */
[----:B------:R-:W-:Y:S01]  /*15c70*/  IADD3 R2, R0, 0x48, RZ ;  /* 0x0000004800027810 */ /* 0x000fe20007ffe0ff */
[----:B------:R-:W-:Y:S02]  /*15c80*/  IMAD.MOV.U32 R86, RZ, RZ, R110 ;  /* 0x000000ffff567224 */ /* 0x000fe400078e006e */
[----:B----4-:R-:W-:Y:S02]  /*15c90*/  IMAD.MOV.U32 R29, RZ, RZ, R28 ;  /* 0x000000ffff1d7224 */ /* 0x010fe400078e001c */
        /* <DEDUP_REMOVED lines=12> */
[----:B------:R1:W4:Y:S01]  /*15d60*/  I2F R33, R29 ;  /* 0x0000001d00217306 */ /* 0x0003220000201400 */
[----:B------:R-:W-:-:S02]  /*15d70*/  ISETP.GE.OR P1, PT, R3, R235, !P1 ;  /* 0x000000eb0300720c */ /* 0x000fc40004f26670 */
[C---:B------:R-:W-:Y:S02]  /*15d80*/  ISETP.GE.OR P3, PT, R3.reuse, R234, !P3 ;  /* 0x000000ea0300720c */ /* 0x040fe40005f66670 */
[C---:B------:R-:W-:Y:S02]  /*15d90*/  ISETP.GE.OR P6, PT, R3.reuse, R233, !P6 ;  /* 0x000000e90300720c */ /* 0x040fe400077c6670 */
[----:B------:R-:W-:Y:S01]  /*15da0*/  ISETP.GE.OR P5, PT, R3, R232, !P5 ;  /* 0x000000e80300720c */ /* 0x000fe20006fa6670 */
[----:B--2---:R-:W-:Y:S02]  /*15db0*/  FFMA.FTZ R3, R46, -R222, R62 ;  /* 0x800000de2e037223 */ /* 0x004fe4000001003e */
[----:B-1----:R-:W-:Y:S01]  /*15dc0*/  IMAD.MOV.U32 R29, RZ, RZ, R28 ;  /* 0x000000ffff1d7224 */ /* 0x002fe200078e001c */
[----:B------:R-:W-:Y:S01]  /*15dd0*/  IABS R28, R30 ;  /* 0x0000001e001c7213 */ /* 0x000fe20000000000 */
[----:B------:R-:W-:Y:S01]  /*15de0*/  FFMA.FTZ R30, R40, -R222, R65 ;  /* 0x800000de281e7223 */ /* 0x000fe20000010041 */
[----:B------:R-:W-:Y:S01]  /*15df0*/  FSEL R85, R3, -INF , !P2 ;  /* 0xff80000003557808 */ /* 0x000fe20005000000 */
[----:B------:R3:W1:Y:S01]  /*15e00*/  I2F R32, R29 ;  /* 0x0000001d00207306 */ /* 0x0006620000201400 */
[----:B------:R-:W-:-:S02]  /*15e10*/  IMAD.IADD R3, R229, 0x1, -R2 ;  /* 0x00000001e5037824 */ /* 0x000fc400078e0a02 */
[----:B------:R-:W-:-:S05]  /*15e20*/  IMAD.MOV.U32 R73, RZ, RZ, R107 ;  /* 0x000000ffff497224 */ /* 0x000fca00078e006b */
[----:B------:R2:W1:Y:S01]  /*15e30*/  I2F R31, R28 ;  /* 0x0000001c001f7306 */ /* 0x0004620000201400 */
[----:B------:R-:W-:Y:S01]  /*15e40*/  IMAD.MOV.U32 R91, RZ, RZ, R94 ;  /* 0x000000ffff5b7224 */ /* 0x000fe200078e005e */
[----:B------:R-:W-:Y:S01]  /*15e50*/  FSEL R94, R30, -INF , !P1 ;  /* 0xff8000001e5e7808 */ /* 0x000fe20004800000 */
[----:B---3--:R-:W-:Y:S01]  /*15e60*/  FFMA.FTZ R29, R35, -R222, R67 ;  /* 0x800000de231d7223 */ /* 0x008fe20000010043 */
        /* <DEDUP_REMOVED lines=17> */
[----:B--2---:R-:W-:-:S06]  /*15f80*/  IMAD.IADD R2, R230, 0x1, -R3 ;  /* 0x00000001e6027824 */ /* 0x004fcc00078e0a03 */
[----:B------:R2:W3:Y:S01]  /*15f90*/  I2F R46, R28 ;  /* 0x0000001c002e7306 */ /* 0x0004e20000201400 */
[----:B------:R-:W-:Y:S01]  /*15fa0*/  IABS R2, R2 ;  /* 0x0000000200027213 */ /* 0x000fe20000000000 */
[----:B------:R-:W-:-:S04]  /*15fb0*/  IMAD.IADD R29, R229, 0x1, -R3 ;  /* 0x00000001e51d7824 */ /* 0x000fc800078e0a03 */
[----:B--2---:R-:W-:Y:S02]  /*15fc0*/  IMAD.MOV.U32 R28, RZ, RZ, R2 ;  /* 0x000000ffff1c7224 */ /* 0x004fe400078e0002 */
[----:B------:R-:W-:-:S05]  /*15fd0*/  IMAD.IADD R2, R228, 0x1, -R3 ;  /* 0x00000001e4027824 */ /* 0x000fca00078e0a03 */
[----:B------:R-:W-:Y:S01]  /*15fe0*/  IABS R2, R2 ;  /* 0x0000000200027213 */ /* 0x000fe20000000000 */
[----:B------:R2:W-:Y:S01]  /*15ff0*/  I2F R40, R28 ;  /* 0x0000001c00287306 */ /* 0x0005e20000201400 */
[----:B------:R-:W-:-:S03]  /*16000*/  FFMA.FTZ R45, R34, -R222, R61 ;  /* 0x800000de222d7223 */ /* 0x000fc6000001003d */
[----:B--2---:R-:W-:Y:S01]  /*16010*/  IMAD.MOV.U32 R28, RZ, RZ, R2 ;  /* 0x000000ffff1c7224 */ /* 0x004fe200078e0002 */
[----:B------:R-:W-:-:S05]  /*16020*/  IABS R2, R29 ;  /* 0x0000001d00027213 */ /* 0x000fca0000000000 */
[----:B------:R-:W-:Y:S02]  /*16030*/  IMAD.MOV.U32 R29, RZ, RZ, R2 ;  /* 0x000000ffff1d7224 */ /* 0x000fe400078e0002 */
[----:B------:R-:W-:Y:S01]  /*16040*/  IMAD.IADD R2, R231, 0x1, -R3 ;  /* 0x00000001e7027824 */ /* 0x000fe200078e0a03 */
[----:B------:R2:W-:Y:S08]  /*16050*/  I2F R35, R28 ;  /* 0x0000001c00237306 */ /* 0x0005f00000201400 */
[----:B------:R1:W1:Y:S01]  /*16060*/  I2F R34, R29 ;  /* 0x0000001d00227306 */ /* 0x0002620000201400 */
[----:B--2---:R-:W-:-:S02]  /*16070*/  IABS R28, R2 ;  /* 0x00000002001c7213 */ /* 0x004fc40000000000 */
[----:B------:R-:W-:-:S03]  /*16080*/  IADD3 R2, R0, 0x50, RZ ;  /* 0x0000005000027810 */ /* 0x000fc60007ffe0ff */
[----:B-1----:R-:W-:Y:S02]  /*16090*/  IMAD.MOV.U32 R29, RZ, RZ, R28 ;  /* 0x000000ffff1d7224 */ /* 0x002fe400078e001c */
[--C-:B------:R-:W-:Y:S02]  /*160a0*/  IMAD.IADD R28, R230, 0x1, -R2.reuse ;  /* 0x00000001e61c7824 */ /* 0x100fe400078e0a02 */
[----:B------:R-:W-:-:S03]  /*160b0*/  IMAD.IADD R30, R228, 0x1, -R2 ;  /* 0x00000001e41e7824 */ /* 0x000fc600078e0a02 */
[----:B------:R-:W-:Y:S01]  /*160c0*/  IABS R28, R28 ;  /* 0x0000001c001c7213 */ /* 0x000fe20000000000 */
[-C--:B----4-:R-:W-:Y:S02]  /*160d0*/  FFMA.FTZ R43, R33, -R222.reuse, R63 ;  /* 0x800000de212b7223 */ /* 0x090fe4000001003f */
[----:B------:R1:W2:Y:S01]  /*160e0*/  I2F R33, R29 ;  /* 0x0000001d00217306 */ /* 0x0002a20000201400 */
[-C--:B------:R-:W-:Y:S02]  /*160f0*/  FFMA.FTZ R44, R32, -R222.reuse, R196 ;  /* 0x800000de202c7223 */ /* 0x080fe400000100c4 */
[----:B------:R-:W-:Y:S01]  /*16100*/  FFMA.FTZ R42, R31, -R222, R198 ;  /* 0x800000de1f2a7223 */ /* 0x000fe200000100c6 */
[----:B------:R-:W-:Y:S01]  /*16110*/  FSEL R116, R45, -INF , !P6 ;  /* 0xff8000002d747808 */ /* 0x000fe20007000000 */
[----:B------:R-:W-:Y:S01]  /*16120*/  IMAD.MOV.U32 R81, RZ, RZ, R98 ;  /* 0x000000ffff517224 */ /* 0x000fe200078e0062 */
[----:B------:R-:W-:Y:S02]  /*16130*/  FSEL R78, R43, -INF , !P5 ;  /* 0xff8000002b4e7808 */ /* 0x000fe40006800000 */
[----:B------:R-:W-:-:S02]  /*16140*/  FSEL R90, R44, -INF , !P4 ;  /* 0xff8000002c5a7808 */ /* 0x000fc40006000000 */
[----:B------:R-:W-:Y:S01]  /*16150*/  FSEL R98, R42, -INF , !P2 ;  /* 0xff8000002a627808 */ /* 0x000fe20005000000 */
[----:B-1----:R-:W-:Y:S01]  /*16160*/  IMAD.MOV.U32 R29, RZ, RZ, R28 ;  /* 0x000000ffff1d7224 */ /* 0x002fe200078e001c */
[----:B------:R-:W-:Y:S02]  /*16170*/  IABS R28, R30 ;  /* 0x0000001e001c7213 */ /* 0x000fe40000000000 */
[C---:B------:R-:W-:Y:S02]  /*16180*/  ISETP.GE.AND P6, PT, R3.reuse, R227, PT ;  /* 0x000000e30300720c */ /* 0x040fe40003fc6270 */
[----:B------:R1:W4:Y:S01]  /*16190*/  I2F R31, R28 ;  /* 0x0000001c001f7306 */ /* 0x0003220000201400 */
[C---:B------:R-:W-:Y:S02]  /*161a0*/  ISETP.GE.AND P5, PT, R3.reuse, R226, PT ;  /* 0x000000e20300720c */ /* 0x040fe40003fa6270 */
[C---:B------:R-:W-:Y:S02]  /*161b0*/  ISETP.GE.AND P4, PT, R3.reuse, R225, PT ;  /* 0x000000e10300720c */ /* 0x040fe40003f86270 */
[----:B------:R-:W-:-:S02]  /*161c0*/  ISETP.GE.AND P2, PT, R3, R224, PT ;  /* 0x000000e00300720c */ /* 0x000fc40003f46270 */
[C---:B------:R-:W-:Y:S02]  /*161d0*/  ISETP.GE.OR P6, PT, R3.reuse, R235, !P6 ;  /* 0x000000eb0300720c */ /* 0x040fe400077c6670 */
[C---:B------:R-:W-:Y:S02]  /*161e0*/  ISETP.GE.OR P5, PT, R3.reuse, R234, !P5 ;  /* 0x000000ea0300720c */ /* 0x040fe40006fa6670 */
[C---:B------:R-:W-:Y:S02]  /*161f0*/  ISETP.GE.OR P4, PT, R3.reuse, R233, !P4 ;  /* 0x000000e90300720c */ /* 0x040fe40006786670 */
[----:B------:R-:W-:Y:S01]  /*16200*/  ISETP.GE.OR P2, PT, R3, R232, !P2 ;  /* 0x000000e80300720c */ /* 0x000fe20005746670 */
[-C--:B---3--:R-:W-:Y:S02]  /*16210*/  FFMA.FTZ R3, R46, -R222.reuse, R83 ;  /* 0x800000de2e037223 */ /* 0x088fe40000010053 */
[----:B------:R-:W-:Y:S01]  /*16220*/  FFMA.FTZ R45, R34, -R222, R81 ;  /* 0x800000de222d7223 */ /* 0x000fe20000010051 */
[----:B------:R3:W3:Y:S01]  /*16230*/  I2F R32, R29 ;  /* 0x0000001d00207306 */ /* 0x0006e20000201400 */
[----:B------:R-:W-:-:S02]  /*16240*/  IMAD.MOV.U32 R81, RZ, RZ, R82 ;  /* 0x000000ffff517224 */ /* 0x000fc400078e0052 */
[----:B------:R-:W-:Y:S01]  /*16250*/  IMAD.MOV.U32 R82, RZ, RZ, R75 ;  /* 0x000000ffff527224 */ /* 0x000fe200078e004b */
[----:B------:R-:W-:Y:S01]  /*16260*/  FSEL R75, R3, -INF , !P3 ;  /* 0xff800000034b7808 */ /* 0x000fe20005800000 */
[-C--:B-1----:R-:W-:Y:S02]  /*16270*/  FFMA.FTZ R28, R41, -R222.reuse, R68 ;  /* 0x800000de291c7223 */ /* 0x082fe40000010044 */
[-C--:B------:R-:W-:Y:S02]  /*16280*/  FFMA.FTZ R30, R40, -R222.reuse, R197 ;  /* 0x800000de281e7223 */ /* 0x080fe400000100c5 */
[----:B------:R-:W-:Y:S02]  /*16290*/  IMAD.IADD R3, R229, 0x1, -R2 ;  /* 0x00000001e5037824 */ /* 0x000fe400078e0a02 */
[-C--:B--2---:R-:W-:Y:S02]  /*162a0*/  FFMA.FTZ R43, R33, -R222.reuse, R91 ;  /* 0x800000de212b7223 */ /* 0x084fe4000001005b */
[----:B---3--:R-:W-:-:S02]  /*162b0*/  FFMA.FTZ R29, R35, -R222, R199 ;  /* 0x800000de231d7223 */ /* 0x008fc400000100c7 */
[----:B------:R-:W-:Y:S01]  /*162c0*/  IMAD.MOV.U32 R91, RZ, RZ, R88 ;  /* 0x000000ffff5b7224 */ /* 0x000fe200078e0058 */
[----:B------:R-:W-:Y:S01]  /*162d0*/  FSEL R88, R30, -INF , !P6 ;  /* 0xff8000001e587808 */ /* 0x000fe20007000000 */
[----:B----4-:R-:W-:Y:S01]  /*162e0*/  FFMA.FTZ R42, R31, -R222, R113 ;  /* 0x800000de1f2a7223 */ /* 0x010fe20000010071 */
[----:B------:R-:W-:Y:S01]  /*162f0*/  FSEL R113, R28, -INF , !P1 ;  /* 0xff8000001c717808 */ /* 0x000fe20004800000 */
[----:B------:R-:W-:Y:S01]  /*16300*/  IMAD.MOV.U32 R68, RZ, RZ, R97 ;  /* 0x000000ffff447224 */ /* 0x000fe200078e0061 */
[----:B------:R-:W-:Y:S02]  /*16310*/  FSEL R97, R29, -INF , !P5 ;  /* 0xff8000001d617808 */ /* 0x000fe40006800000 */
[C---:B------:R-:W-:Y:S02]  /*16320*/  ISETP.GE.AND P1, PT, R2.reuse, R227, PT ;  /* 0x000000e30200720c */ /* 0x040fe40003f26270 */
[C---:B------:R-:W-:Y:S02]  /*16330*/  ISETP.GE.AND P3, PT, R2.reuse, R226, PT ;  /* 0x000000e20200720c */ /* 0x040fe40003f66270 */
[----:B------:R-:W-:-:S02]  /*16340*/  ISETP.GE.AND P6, PT, R2, R225, PT ;  /* 0x000000e10200720c */ /* 0x000fc40003fc6270 */
        /* <DEDUP_REMOVED lines=12> */
[----:B------:R1:W-:Y:S01]  /*16410*/  I2F R46, R28 ;  /* 0x0000001c002e7306 */ /* 0x0003e20000201400 */
[----:B------:R-:W-:Y:S01]  /*16420*/  IABS R2, R2 ;  /* 0x0000000200027213 */ /* 0x000fe20000000000 */
[----:B------:R-:W-:-:S04]  /*16430*/  IMAD.IADD R29, R229, 0x1, -R3 ;  /* 0x00000001e51d7824 */ /* 0x000fc800078e0a03 */
[----:B-1----:R-:W-:Y:S02]  /*16440*/  IMAD.MOV.U32 R28, RZ, RZ, R2 ;  /* 0x000000ffff1c7224 */ /* 0x002fe400078e0002 */
[----:B------:R-:W-:-:S05]  /*16450*/  IMAD.IADD R2, R228, 0x1, -R3 ;  /* 0x00000001e4027824 */ /* 0x000fca00078e0a03 */
[----:B------:R-:W-:Y:S01]  /*16460*/  IABS R2, R2 ;  /* 0x0000000200027213 */ /* 0x000fe20000000000 */
[----:B------:R1:W2:Y:S04]  /*16470*/  I2F R40, R28 ;  /* 0x0000001c00287306 */ /* 0x0002a80000201400 */
[----:B-1----:R-:W-:Y:S01]  /*16480*/  IMAD.MOV.U32 R28, RZ, RZ, R2 ;  /* 0x000000ffff1c7224 */ /* 0x002fe200078e0002 */
[----:B------:R-:W-:-:S05]  /*16490*/  IABS R2, R29 ;  /* 0x0000001d00027213 */ /* 0x000fca0000000000 */
[----:B------:R-:W-:Y:S02]  /*164a0*/  IMAD.MOV.U32 R29, RZ, RZ, R2 ;  /* 0x000000ffff1d7224 */ /* 0x000fe400078e0002 */
[----:B------:R-:W-:Y:S01]  /*164b0*/  IMAD.IADD R2, R231, 0x1, -R3 ;  /* 0x00000001e7027824 */ /* 0x000fe200078e0a03 */
[----:B------:R1:W3:Y:S08]  /*164c0*/  I2F R35, R28 ;  /* 0x0000001c00237306 */ /* 0x0002f00000201400 */
[----:B------:R4:W2:Y:S01]  /*164d0*/  I2F R34, R29 ;  /* 0x0000001d00227306 */ /* 0x0008a20000201400 */
[----:B-1----:R-:W-:-:S02]  /*164e0*/  IABS R28, R2 ;  /* 0x00000002001c7213 */ /* 0x002fc40000000000 */
[----:B------:R-:W-:-:S03]  /*164f0*/  IADD3 R2, R0, 0x58, RZ ;  /* 0x0000005800027810 */ /* 0x000fc60007ffe0ff */
[----:B----4-:R-:W-:Y:S02]  /*16500*/  IMAD.MOV.U32 R29, RZ, RZ, R28 ;  /* 0x000000ffff1d7224 */ /* 0x010fe400078e001c */
[----:B------:R-:W-:-:S05]  /*16510*/  IMAD.IADD R28, R230, 0x1, -R2 ;  /* 0x00000001e61c7824 */ /* 0x000fca00078e0a02 */
[----:B------:R-:W-:Y:S01]  /*16520*/  IABS R28, R28 ;  /* 0x0000001c001c7213 */ /* 0x000fe20000000000 */
[----:B------:R1:W-:Y:S01]  /*16530*/  I2F R33, R29 ;  /* 0x0000001d00217306 */ /* 0x0003e20000201400 */
[----:B------:R-:W-:Y:S02]  /*16540*/  FFMA.FTZ R44, R32, -R222, R72 ;  /* 0x800000de202c7223 */ /* 0x000fe40000010048 */
[----:B------:R-:W-:Y:S01]  /*16550*/  IMAD.IADD R30, R228, 0x1, -R2 ;  /* 0x00000001e41e7824 */ /* 0x000fe200078e0a02 */
[----:B------:R-:W-:Y:S01]  /*16560*/  FSEL R72, R43, -INF , !P2 ;  /* 0xff8000002b487808 */ /* 0x000fe20005000000 */
[----:B------:R-:W-:Y:S01]  /*16570*/  IMAD.MOV.U32 R83, RZ, RZ, R108 ;  /* 0x000000ffff537224 */ /* 0x000fe200078e006c */
[----:B------:R-:W-:Y:S01]  /*16580*/  FSEL R108, R45, -INF , !P4 ;  /* 0xff8000002d6c7808 */ /* 0x000fe20006000000 */
[----:B------:R-:W-:Y:S02]  /*16590*/  IMAD.MOV.U32 R70, RZ, RZ, R92 ;  /* 0x000000ffff467224 */ /* 0x000fe400078e005c */
[----:B-1----:R-:W-:-:S04]  /*165a0*/  IMAD.MOV.U32 R29, RZ, RZ, R28 ;  /* 0x000000ffff1d7224 */ /* 0x002fc800078e001c */
[----:B------:R3:W1:Y:S01]  /*165b0*/  I2F R32, R29 ;  /* 0x0000001d00207306 */ /* 0x0006620000201400 */
[----:B------:R-:W-:Y:S02]  /*165c0*/  IABS R28, R30 ;  /* 0x0000001e001c7213 */ /* 0x000fe40000000000 */
[----:B------:R-:W-:Y:S02]  /*165d0*/  FSEL R79, R44, -INF , !P1 ;  /* 0xff8000002c4f7808 */ /* 0x000fe40004800000 */
[----:B------:R-:W-:Y:S02]  /*165e0*/  FSEL R92, R42, -INF , !P3 ;  /* 0xff8000002a5c7808 */ /* 0x000fe40005800000 */
[C---:B------:R-:W-:Y:S02]  /*165f0*/  ISETP.GE.AND P4, PT, R3.reuse, R227, PT ;  /* 0x000000e30300720c */ /* 0x040fe40003f86270 */
[C---:B------:R-:W-:Y:S02]  /*16600*/  ISETP.GE.AND P2, PT, R3.reuse, R226, PT ;  /* 0x000000e20300720c */ /* 0x040fe40003f46270 */
[----:B------:R-:W-:-:S02]  /*16610*/  ISETP.GE.AND P1, PT, R3, R225, PT ;  /* 0x000000e10300720c */ /* 0x000fc40003f26270 */
[C---:B------:R-:W-:Y:S01]  /*16620*/  ISETP.GE.AND P3, PT, R3.reuse, R224, PT ;  /* 0x000000e00300720c */ /* 0x040fe20003f66270 */
[----:B------:R4:W4:Y:S01]  /*16630*/  I2F R31, R28 ;  /* 0x0000001c001f7306 */ /* 0x0009220000201400 */
[C---:B------:R-:W-:Y:S01]  /*16640*/  ISETP.GE.OR P4, PT, R3.reuse, R235, !P4 ;  /* 0x000000eb0300720c */ /* 0x040fe20006786670 */
[----:B--2---:R-:W-:Y:S01]  /*16650*/  FFMA.FTZ R30, R40, -R222, R83 ;  /* 0x800000de281e7223 */ /* 0x004fe20000010053 */
[----:B------:R-:W-:Y:S01]  /*16660*/  ISETP.GE.OR P2, PT, R3, R234, !P2 ;  /* 0x000000ea0300720c */ /* 0x000fe20005746670 */
[----:B---3--:R-:W-:Y:S01]  /*16670*/  FFMA.FTZ R29, R35, -R222, R81 ;  /* 0x800000de231d7223 */ /* 0x008fe20000010051 */
[C---:B------:R-:W-:Y:S02]  /*16680*/  ISETP.GE.OR P1, PT, R3.reuse, R233, !P1 ;  /* 0x000000e90300720c */ /* 0x040fe40004f26670 */
[----:B------:R-:W-:Y:S01]  /*16690*/  ISETP.GE.OR P3, PT, R3, R232, !P3 ;  /* 0x000000e80300720c */ /* 0x000fe20005f66670 */
[-C--:B------:R-:W-:Y:S01]  /*166a0*/  FFMA.FTZ R3, R46, -R222.reuse, R68 ;  /* 0x800000de2e037223 */ /* 0x080fe20000010044 */
[----:B------:R-:W-:Y:S01]  /*166b0*/  FSEL R77, R30, -INF , !P4 ;  /* 0xff8000001e4d7808 */ /* 0x000fe20006000000 */
[-C--:B------:R-:W-:Y:S01]  /*166c0*/  FFMA.FTZ R34, R34, -R222.reuse, R91 ;  /* 0x800000de22227223 */ /* 0x080fe2000001005b */
[----:B------:R-:W-:Y:S01]  /*166d0*/  FSEL R91, R29, -INF , !P2 ;  /* 0xff8000001d5b7808 */ /* 0x000fe20005000000 */
[----:B-1----:R-:W-:-:S02]  /*166e0*/  FFMA.FTZ R32, R32, -R222, R105 ;  /* 0x800000de20207223 */ /* 0x002fc40000010069 */
[----:B----4-:R-:W-:Y:S01]  /*166f0*/  FFMA.FTZ R28, R41, -R222, R70 ;  /* 0x800000de291c7223 */ /* 0x010fe20000010046 */
[----:B------:R-:W-:Y:S01]  /*16700*/  FSEL R66, R3, -INF , !P5 ;  /* 0xff80000003427808 */ /* 0x000fe20006800000 */
[--C-:B------:R-:W-:Y:S01]  /*16710*/  IMAD.IADD R3, R229, 0x1, -R2.reuse ;  /* 0x00000001e5037824 */ /* 0x100fe200078e0a02 */
[----:B------:R-:W-:Y:S02]  /*16720*/  ISETP.GE.AND P5, PT, R2, R226, PT ;  /* 0x000000e20200720c */ /* 0x000fe40003fa6270 */
[----:B------:R-:W-:Y:S02]  /*16730*/  FSEL R105, R28, -INF , !P6 ;  /* 0xff8000001c697808 */ /* 0x000fe40007000000 */
[C---:B------:R-:W-:Y:S02]  /*16740*/  ISETP.GE.AND P6, PT, R2.reuse, R227, PT ;  /* 0x000000e30200720c */ /* 0x040fe40003fc6270 */
[C---:B------:R-:W-:Y:S02]  /*16750*/  ISETP.GE.AND P4, PT, R2.reuse, R225, PT ;  /* 0x000000e10200720c */ /* 0x040fe40003f86270 */
[C---:B------:R-:W-:Y:S01]  /*16760*/  ISETP.GE.AND P2, PT, R2.reuse, R224, PT ;  /* 0x000000e00200720c */ /* 0x040fe20003f46270 */
[----:B------:R-:W-:Y:S01]  /*16770*/  IMAD.IADD R28, R231, 0x1, -R2 ;  /* 0x00000001e71c7824 */ /* 0x000fe200078e0a02 */
[----:B------:R-:W-:-:S02]  /*16780*/  ISETP.GE.OR P6, PT, R2, R235, !P6 ;  /* 0x000000eb0200720c */ /* 0x000fc400077c6670 */
[C---:B------:R-:W-:Y:S02]  /*16790*/  ISETP.GE.OR P5, PT, R2.reuse, R234, !P5 ;  /* 0x000000ea0200720c */ /* 0x040fe40006fa6670 */
[C---:B------:R-:W-:Y:S02]  /*167a0*/  ISETP.GE.OR P4, PT, R2.reuse, R233, !P4 ;  /* 0x000000e90200720c */ /* 0x040fe40006786670 */
[----:B------:R-:W-:Y:S01]  /*167b0*/  ISETP.GE.OR P2, PT, R2, R232, !P2 ;  /* 0x000000e80200720c */ /* 0x000fe20005746670 */
[-C--:B------:R-:W-:Y:S01]  /*167c0*/  FFMA.FTZ R33, R33, -R222.reuse, R82 ;  /* 0x800000de21217223 */ /* 0x080fe20000010052 */
[----:B------:R-:W-:Y:S02]  /*167d0*/  IABS R3, R3 ;  /* 0x0000000300037213 */ /* 0x000fe40000000000 */
[----:B------:R-:W-:Y:S01]  /*167e0*/  IADD3 R2, R0, 0x59, RZ ;  /* 0x0000005900027810 */ /* 0x000fe20007ffe0ff */
[----:B------:R-:W-:Y:S01]  /*167f0*/  FFMA.FTZ R31, R31, -R222, R50 ;  /* 0x800000de1f1f7223 */ /* 0x000fe20000010032 */
[----:B------:R1:W2:Y:S01]  /*16800*/  I2F R29, R3 ;  /* 0x00000003001d7306 */ /* 0x0002a20000201400 */
[----:B------:R-:W-:Y:S01]  /*16810*/  IMAD.MOV.U32 R50, RZ, RZ, R48 ;  /* 0x000000ffff327224 */ /* 0x000fe200078e0030 */
[----:B------:R-:W-:Y:S01]  /*16820*/  FSEL R64, R33, -INF , !P3 ;  /* 0xff80000021407808 */ /* 0x000fe20005800000 */
[----:B------:R-:W-:Y:S01]  /*16830*/  IMAD.MOV.U32 R81, RZ, RZ, R74 ;  /* 0x000000ffff517224 */ /* 0x000fe200078e004a */
[----:B------:R-:W-:Y:S01]  /*16840*/  FSEL R74, R32, -INF , !P6 ;  /* 0xff800000204a7808 */ /* 0x000fe20007000000 */
[----:B------:R-:W-:Y:S01]  /*16850*/  IMAD.MOV.U32 R48, RZ, RZ, R100 ;  /* 0x000000ffff307224 */ /* 0x000fe200078e0064 */
[----:B------:R-:W-:-:S02]  /*16860*/  FSEL R100, R34, -INF , !P1 ;  /* 0xff80000022647808 */ /* 0x000fc40004800000 */
[----:B------:R-:W3:Y:S01]  /*16870*/  LDSM.16.M88.4 R32, [R204+0x3c00] ;  /* 0x003c0000cc20783b */ /* 0x000ee20000000200 */
[----:B------:R-:W-:Y:S01]  /*16880*/  IABS R28, R28 ;  /* 0x0000001c001c7213 */ /* 0x000fe20000000000 */
[----:B-1----:R-:W-:-:S03]  /*16890*/  IMAD.IADD R3, R230, 0x1, -R2 ;  /* 0x00000001e6037824 */ /* 0x002fc600078e0a02 */
[----:B------:R1:W4:Y:S02]  /*168a0*/  I2F R43, R28 ;  /* 0x0000001c002b7306 */ /* 0x0003240000201400 */
[----:B------:R-:W-:-:S05]  /*168b0*/  IABS R3, R3 ;  /* 0x0000000300037213 */ /* 0x000fca0000000000 */
[----:B-1----:R-:W-:Y:S02]  /*168c0*/  IMAD.MOV.U32 R28, RZ, RZ, R3 ;  /* 0x000000ffff1c7224 */ /* 0x002fe400078e0003 */
[----:B------:R-:W-:Y:S02]  /*168d0*/  IMAD.IADD R3, R228, 0x1, -R2 ;  /* 0x00000001e4037824 */ /* 0x000fe400078e0a02 */
[----:B------:R1:W1:Y:S01]  /*168e0*/  I2F R42, R28 ;  /* 0x0000001c002a7306 */ /* 0x0002620000201400 */
[----:B------:R-:W-:Y:S02]  /*168f0*/  IMAD.MOV.U32 R82, RZ, RZ, R80 ;  /* 0x000000ffff527224 */ /* 0x000fe400078e0050 */
[----:B------:R-:W-:Y:S01]  /*16900*/  IABS R3, R3 ;  /* 0x0000000300037213 */ /* 0x000fe20000000000 */
[----:B------:R-:W-:Y:S01]  /*16910*/  IMAD.MOV.U32 R80, RZ, RZ, R87 ;  /* 0x000000ffff507224 */ /* 0x000fe200078e0057 */
[----:B------:R-:W-:Y:S01]  /*16920*/  FSEL R87, R31, -INF , !P5 ;  /* 0xff8000001f577808 */ /* 0x000fe20006800000 */
[----:B--2---:R-:W-:-:S02]  /*16930*/  FFMA.FTZ R51, R29, -R222, R51 ;  /* 0x800000de1d337223 */ /* 0x004fc40000010033 */
[----:B-1----:R-:W-:-:S05]  /*16940*/  IMAD.IADD R28, R229, 0x1, -R2 ;  /* 0x00000001e51c7824 */ /* 0x002fca00078e0a02 */
[----:B------:R-:W-:Y:S01]  /*16950*/  IABS R28, R28 ;  /* 0x0000001c001c7213 */ /* 0x000fe20000000000 */
[----:B------:R-:W1:Y:S08]  /*16960*/  I2F R41, R3 ;  /* 0x0000000300297306 */ /* 0x000e700000201400 */
[----:B------:R2:W1:Y:S01]  /*16970*/  I2F R40, R28 ;  /* 0x0000001c00287306 */ /* 0x0004620000201400 */
[-C--:B----4-:R-:W-:Y:S01]  /*16980*/  FFMA.FTZ R48, R43, -R222.reuse, R48 ;  /* 0x800000de2b307223 */ /* 0x090fe20000010030 */
[----:B--2---:R-:W2:Y:S01]  /*16990*/  LDSM.16.M88.4 R28, [R210] ;  /* 0x00000000d21c783b */ /* 0x004ea20000000200 */
[-C--:B------:R-:W-:Y:S01]  /*169a0*/  FFMA.FTZ R50, R42, -R222.reuse, R50 ;  /* 0x800000de2a327223 */ /* 0x080fe20000010032 */
[C---:B------:R-:W-:Y:S01]  /*169b0*/  ISETP.GE.AND P1, PT, R2.reuse, R227, PT ;  /* 0x000000e30200720c */ /* 0x040fe20003f26270 */
[----:B-1----:R-:W-:Y:S01]  /*169c0*/  FFMA.FTZ R49, R41, -R222, R49 ;  /* 0x800000de29317223 */ /* 0x002fe20000010031 */
[----:B------:R-:W-:Y:S01]  /*169d0*/  ISETP.GE.AND P3, PT, R2, R226, PT ;  /* 0x000000e20200720c */ /* 0x000fe20003f66270 */
[----:B------:R-:W-:Y:S01]  /*169e0*/  FFMA.FTZ R53, R40, -R222, R53 ;  /* 0x800000de28357223 */ /* 0x000fe20000010035 */
[C---:B------:R-:W-:Y:S01]  /*169f0*/  ISETP.GE.AND P6, PT, R2.reuse, R225, PT ;  /* 0x000000e10200720c */ /* 0x040fe20003fc6270 */
[----:B---3--:R-:W-:Y:S01]  /*16a00*/  HMMA.16816.F32 R40, R20, R32, RZ ;  /* 0x000000201428723c */ /* 0x008fe200000018ff */
[----:B------:R-:W-:Y:S01]  /*16a10*/  IMAD.IADD R3, R231, 0x1, -R2 ;  /* 0x00000001e7037824 */ /* 0x000fe200078e0a02 */
[----:B------:R-:W-:Y:S01]  /*16a20*/  ISETP.GE.AND P5, PT, R2, R224, PT ;  /* 0x000000e00200720c */ /* 0x000fe20003fa6270 */
[----:B------:R-:W-:Y:S01]  /*16a30*/  IMAD.MOV.U32 R197, RZ, RZ, R81 ;  /* 0x000000ffffc57224 */ /* 0x000fe200078e0051 */
[----:B------:R-:W-:-:S04]  /*16a40*/  DEPBAR.LE SB0, 0x0 ;  /* 0x000080000000791a */ /* 0x000fc80000000000 */
[----:B------:R-:W-:Y:S02]  /*16a50*/  IABS R3, R3 ;  /* 0x0000000300037213 */ /* 0x000fe40000000000 */
[C---:B------:R-:W-:Y:S02]  /*16a60*/  ISETP.GE.OR P1, PT, R2.reuse, R235, !P1 ;  /* 0x000000eb0200720c */ /* 0x040fe40004f26670 */
[C---:B------:R-:W-:Y:S02]  /*16a70*/  ISETP.GE.OR P3, PT, R2.reuse, R234, !P3 ;  /* 0x000000ea0200720c */ /* 0x040fe40005f66670 */
[C---:B------:R-:W-:Y:S02]  /*16a80*/  ISETP.GE.OR P6, PT, R2.reuse, R233, !P6 ;  /* 0x000000e90200720c */ /* 0x040fe400077c6670 */
[----:B------:R-:W-:-:S08]  /*16a90*/  ISETP.GE.OR P5, PT, R2, R232, !P5 ;  /* 0x000000e80200720c */ /* 0x000fd00006fa6670 */
[----:B--2---:R-:W-:Y:S08]  /*16aa0*/  HMMA.16816.F32 R68, R12, R28, R40 ;  /* 0x0000001c0c44723c */ /* 0x004ff00000001828 */
[C---:B------:R-:W-:Y:S08]  /*16ab0*/  HMMA.16816.F32 R40, R20.reuse, R54, RZ ;  /* 0x000000361428723c */ /* 0x040ff000000018ff */
[----:B------:R-:W-:Y:S01]  /*16ac0*/  HMMA.16816.F32 R20, R20, R34, RZ ;  /* 0x000000221414723c */ /* 0x000fe200000018ff */
[----:B------:R-:W-:-:S02]  /*16ad0*/  IMAD.MOV.U32 R2, RZ, RZ, R3 ;  /* 0x000000ffff027224 */ /* 0x000fc400078e0003 */
[----:B------:R-:W-:Y:S02]  /*16ae0*/  IMAD.MOV.U32 R67, RZ, RZ, R82 ;  /* 0x000000ffff437224 */ /* 0x000fe400078e0052 */
[----:B------:R-:W-:Y:S02]  /*16af0*/  IMAD.MOV.U32 R65, RZ, RZ, R80 ;  /* 0x000000ffff417224 */ /* 0x000fe400078e0050 */
[----:B------:R-:W1:Y:S09]  /*16b00*/  I2F R2, R2 ;  /* 0x0000000200027306 */ /* 0x000e720000201400 */
[C---:B------:R-:W-:Y:S08]  /*16b10*/  HMMA.16816.F32 R40, R12.reuse, R58, R40 ;  /* 0x0000003a0c28723c */ /* 0x040ff00000001828 */
[----:B------:R-:W-:Y:S08]  /*16b20*/  HMMA.16816.F32 R80, R12, R30, R20 ;  /* 0x0000001e0c50723c */ /* 0x000ff00000001814 */
[----:B------:R-:W-:Y:S01]  /*16b30*/  HMMA.16816.F32 R12, R24, R54, RZ ;  /* 0x00000036180c723c */ /* 0x000fe200000018ff */
[----:B-1----:R-:W-:Y:S01]  /*16b40*/  FFMA.FTZ R52, R2, -R222, R52 ;  /* 0x800000de02347223 */ /* 0x002fe20000010034 */
[----:B------:R-:W-:-:S05]  /*16b50*/  IADD3 R2, R0, 0x60, RZ ;  /* 0x0000006000027810 */ /* 0x000fca0007ffe0ff */
[----:B------:R-:W-:-:S05]  /*16b60*/  IMAD.IADD R3, R230, 0x1, -R2 ;  /* 0x00000001e6037824 */ /* 0x000fca00078e0a02 */
[----:B------:R-:W-:Y:S11]  /*16b70*/  IABS R3, R3 ;  /* 0x0000000300037213 */ /* 0x000ff60000000000 */
[----:B------:R-:W-:Y:S01]  /*16b80*/  @!UPT UIADD3 URZ, URZ, URZ, URZ ;  /* 0x0000003f3f3ff290 */ /* 0x000fe2000fffe03f */
[----:B------:R-:W-:Y:S07]  /*16b90*/  HMMA.16816.F32 R20, R16, R58, R12 ;  /* 0x0000003a1014723c */ /* 0x000fee000000180c */
[----:B------:R-:W-:Y:S02]  /*16ba0*/  IMAD.IADD R13, R228, 0x1, -R2 ;  /* 0x00000001e40d7824 */ /* 0x000fe400078e0a02 */
[----:B------:R-:W-:-:S03]  /*16bb0*/  IMAD.MOV.U32 R12, RZ, RZ, R3 ;  /* 0x000000ffff0c7224 */ /* 0x000fc600078e0003 */
[----:B------:R-:W-:Y:S01]  /*16bc0*/  IABS R3, R13 ;  /* 0x0000000d00037213 */ /* 0x000fe20000000000 */
[----:B------:R-:W-:Y:S02]  /*16bd0*/  IMAD.MOV.U32 R198, RZ, RZ, R47 ;  /* 0x000000ffffc67224 */ /* 0x000fe400078e002f */
[C---:B------:R-:W-:Y:S03]  /*16be0*/  HMMA.16816.F32 R44, R24.reuse, R32, RZ ;  /* 0x00000020182c723c */ /* 0x040fe600000018ff */
[----:B------:R-:W1:Y:S05]  /*16bf0*/  I2F R3, R3 ;  /* 0x0000000300037306 */ /* 0x000e6a0000201400 */
[----:B------:R-:W-:Y:S03]  /*16c00*/  HMMA.16816.F32 R24, R24, R34, RZ ;  /* 0x000000221818723c */ /* 0x000fe600000018ff */
[----:B------:R-:W2:Y:S01]  /*16c10*/  I2F R12, R12 ;  /* 0x0000000c000c7306 */ /* 0x000ea20000201400 */
[----:B------:R-:W-:Y:S01]  /*16c20*/  IMAD.MOV.U32 R199, RZ, RZ, R86 ;  /* 0x000000ffffc77224 */ /* 0x000fe200078e0056 */
[----:B------:R-:W-:-:S02]  /*16c30*/  FSEL R86, R51, -INF , !P4 ;  /* 0xff80000033567808 */ /* 0x000fc40006000000 */
[----:B------:R-:W-:Y:S02]  /*16c40*/  FSEL R35, R48, -INF , !P2 ;  /* 0xff80000030237808 */ /* 0x000fe40005000000 */
[----:B------:R-:W-:Y:S01]  /*16c50*/  FSEL R50, R50, -INF , !P1 ;  /* 0xff80000032327808 */ /* 0x000fe20004800000 */
[----:B-1----:R-:W-:Y:S01]  /*16c60*/  FFMA.FTZ R15, R3, -R222, R67 ;  /* 0x800000de030f7223 */ /* 0x002fe20000010043 */
[----:B------:R-:W-:Y:S01]  /*16c70*/  FSEL R67, R49, -INF , !P3 ;  /* 0xff80000031437808 */ /* 0x000fe20005800000 */
[----:B------:R-:W-:Y:S01]  /*16c80*/  IMAD.IADD R3, R229, 0x1, -R2 ;  /* 0x00000001e5037824 */ /* 0x000fe200078e0a02 */
[C---:B------:R-:W-:Y:S02]  /*16c90*/  ISETP.GE.AND P4, PT, R2.reuse, R227, PT ;  /* 0x000000e30200720c */ /* 0x040fe40003f86270 */
[C---:B------:R-:W-:Y:S02]  /*16ca0*/  ISETP.GE.AND P2, PT, R2.reuse, R226, PT ;  /* 0x000000e20200720c */ /* 0x040fe40003f46270 */
[----:B------:R-:W-:-:S02]  /*16cb0*/  ISETP.GE.AND P1, PT, R2, R225, PT ;  /* 0x000000e10200720c */ /* 0x000fc40003f26270 */
[----:B------:R-:W-:Y:S01]  /*16cc0*/  ISETP.GE.AND P3, PT, R2, R224, PT ;  /* 0x000000e00200720c */ /* 0x000fe20003f66270 */
[----:B--2---:R-:W-:Y:S01]  /*16cd0*/  FFMA.FTZ R14, R12, -R222, R197 ;  /* 0x800000de0c0e7223 */ /* 0x004fe200000100c5 */
[C---:B------:R-:W-:Y:S01]  /*16ce0*/  ISETP.GE.OR P4, PT, R2.reuse, R235, !P4 ;  /* 0x000000eb0200720c */ /* 0x040fe20006786670 */
[----:B------:R-:W-:Y:S01]  /*16cf0*/  IMAD.IADD R12, R231, 0x1, -R2 ;  /* 0x00000001e70c7824 */ /* 0x000fe200078e0a02 */
[C---:B------:R-:W-:Y:S02]  /*16d00*/  ISETP.GE.OR P2, PT, R2.reuse, R234, !P2 ;  /* 0x000000ea0200720c */ /* 0x040fe40005746670 */
[C---:B------:R-:W-:Y:S02]  /*16d10*/  ISETP.GE.OR P1, PT, R2.reuse, R233, !P1 ;  /* 0x000000e90200720c */ /* 0x040fe40004f26670 */
[----:B------:R-:W-:Y:S02]  /*16d20*/  ISETP.GE.OR P3, PT, R2, R232, !P3 ;  /* 0x000000e80200720c */ /* 0x000fe40005f66670 */
[----:B------:R-:W-:-:S02]  /*16d30*/  IABS R3, R3 ;  /* 0x0000000300037213 */ /* 0x000fc40000000000 */
[----:B------:R-:W-:Y:S01]  /*16d40*/  IADD3 R2, R0, 0x61, RZ ;  /* 0x0000006100027810 */ /* 0x000fe20007ffe0ff */
[----:B------:R-:W-:Y:S01]  /*16d50*/  IMAD.MOV.U32 R196, RZ, RZ, R57 ;  /* 0x000000ffffc47224 */ /* 0x000fe200078e0039 */
[----:B------:R-:W-:Y:S01]  /*16d60*/  HMMA.16816.F32 R60, R16, R28, R44 ;  /* 0x0000001c103c723c */ /* 0x000fe2000000182c */
[----:B------:R-:W-:-:S07]  /*16d70*/  IMAD.MOV.U32 R76, RZ, RZ, R56 ;  /* 0x000000ffff4c7224 */ /* 0x000fce00078e0038 */
[----:B------:R-:W-:Y:S01]  /*16d80*/  HMMA.16816.F32 R56, R16, R30, R24 ;  /* 0x0000001e1038723c */ /* 0x000fe20000001818 */
[----:B------:R1:W-:Y:S01]  /*16d90*/  I2F R18, R3 ;  /* 0x0000000300127306 */ /* 0x0003e20000201400 */
[----:B------:R-:W-:Y:S01]  /*16da0*/  IABS R12, R12 ;  /* 0x0000000c000c7213 */ /* 0x000fe20000000000 */
[--C-:B------:R-:W-:Y:S02]  /*16db0*/  IMAD.IADD R13, R228, 0x1, -R2.reuse ;  /* 0x00000001e40d7824 */ /* 0x100fe400078e0a02 */
[----:B-1----:R-:W-:-:S04]  /*16dc0*/  IMAD.IADD R3, R230, 0x1, -R2 ;  /* 0x00000001e6037824 */ /* 0x002fc800078e0a02 */
[----:B------:R1:W-:Y:S01]  /*16dd0*/  I2F R24, R12 ;  /* 0x0000000c00187306 */ /* 0x0003e20000201400 */
[----:B------:R-:W-:Y:S01]  /*16de0*/  IABS R3, R3 ;  /* 0x0000000300037213 */ /* 0x000fe20000000000 */
[----:B------:R-:W-:Y:S01]  /*16df0*/  IMAD.MOV.U32 R197, RZ, RZ, R65 ;  /* 0x000000ffffc57224 */ /* 0x000fe200078e0041 */
[----:B------:R-:W-:Y:S01]  /*16e00*/  FSEL R46, R14, -INF , !P4 ;  /* 0xff8000000e2e7808 */ /* 0x000fe20006000000 */
[----:B------:R-:W-:Y:S01]  /*16e10*/  IMAD.MOV.U32 R33, RZ, RZ, R84 ;  /* 0x000000ffff217224 */ /* 0x000fe200078e0054 */
[----:B------:R-:W-:Y:S02]  /*16e20*/  FSEL R84, R53, -INF , !P6 ;  /* 0xff80000035547808 */ /* 0x000fe40007000000 */
[----:B------:R-:W-:Y:S01]  /*16e30*/  FSEL R32, R52, -INF , !P5 ;  /* 0xff80000034207808 */ /* 0x000fe20006800000 */
[----:B-1----:R-:W-:Y:S01]  /*16e40*/  IMAD.MOV.U32 R12, RZ, RZ, R3 ;  /* 0x000000ffff0c7224 */ /* 0x002fe200078e0003 */
[----:B------:R-:W-:Y:S02]  /*16e50*/  IABS R3, R13 ;  /* 0x0000000d00037213 */ /* 0x000fe40000000000 */
[----:B------:R-:W-:Y:S01]  /*16e60*/  FSEL R65, R15, -INF , !P2 ;  /* 0xff8000000f417808 */ /* 0x000fe20005000000 */
[----:B------:R1:W2:Y:S01]  /*16e70*/  I2F R14, R12 ;  /* 0x0000000c000e7306 */ /* 0x0002a20000201400 */
[----:B------:R-:W-:Y:S01]  /*16e80*/  BAR.SYNC.DEFER_BLOCKING 0x0 ;  /* 0x0000000000007b1d */ /* 0x000fe20000010000 */
[----:B------:R-:W-:-:S02]  /*16e90*/  ISETP.GE.AND P6, PT, R2, R227, PT ;  /* 0x000000e30200720c */ /* 0x000fc40003fc6270 */
[C---:B------:R-:W-:Y:S02]  /*16ea0*/  ISETP.GE.AND P5, PT, R2.reuse, R226, PT ;  /* 0x000000e20200720c */ /* 0x040fe40003fa6270 */
[C---:B------:R-:W-:Y:S02]  /*16eb0*/  ISETP.GE.AND P4, PT, R2.reuse, R225, PT ;  /* 0x000000e10200720c */ /* 0x040fe40003f86270 */
[C---:B------:R-:W-:Y:S02]  /*16ec0*/  ISETP.GE.AND P2, PT, R2.reuse, R224, PT ;  /* 0x000000e00200720c */ /* 0x040fe40003f46270 */
[C---:B------:R-:W-:Y:S01]  /*16ed0*/  ISETP.GE.OR P6, PT, R2.reuse, R235, !P6 ;  /* 0x000000eb0200720c */ /* 0x040fe200077c6670 */
[----:B-1----:R-:W-:Y:S02]  /*16ee0*/  IMAD.MOV.U32 R12, RZ, RZ, R3 ;  /* 0x000000ffff0c7224 */ /* 0x002fe400078e0003 */
[----:B------:R-:W-:Y:S01]  /*16ef0*/  IMAD.IADD R3, R229, 0x1, -R2 ;  /* 0x00000001e5037824 */ /* 0x000fe200078e0a02 */
[C---:B------:R-:W-:Y:S01]  /*16f00*/  ISETP.GE.OR P5, PT, R2.reuse, R234, !P5 ;  /* 0x000000ea0200720c */ /* 0x040fe20006fa6670 */
[----:B------:R1:W3:Y:S01]  /*16f10*/  I2F R15, R12 ;  /* 0x0000000c000f7306 */ /* 0x0002e20000201400 */
[----:B------:R-:W-:-:S02]  /*16f20*/  ISETP.GE.OR P4, PT, R2, R233, !P4 ;  /* 0x000000e90200720c */ /* 0x000fc40006786670 */
[----:B------:R-:W-:Y:S02]  /*16f30*/  ISETP.GE.OR P2, PT, R2, R232, !P2 ;  /* 0x000000e80200720c */ /* 0x000fe40005746670 */
[----:B------:R-:W-:-:S04]  /*16f40*/  IABS R3, R3 ;  /* 0x0000000300037213 */ /* 0x000fc80000000000 */
[----:B------:R4:W-:Y:S01]  /*16f50*/  I2F R17, R3 ;  /* 0x0000000300117306 */ /* 0x0009e20000201400 */
[----:B-1----:R-:W-:Y:S01]  /*16f60*/  IMAD.IADD R12, R231, 0x1, -R2 ;  /* 0x00000001e70c7824 */ /* 0x002fe200078e0a02 */
[----:B------:R-:W-:-:S04]  /*16f70*/  IADD3 R2, R0, 0x68, RZ ;  /* 0x0000006800027810 */ /* 0x000fc80007ffe0ff */
[----:B------:R-:W-:Y:S01]  /*16f80*/  IABS R12, R12 ;  /* 0x0000000c000c7213 */ /* 0x000fe20000000000 */
[----:B----4-:R-:W-:-:S03]  /*16f90*/  IMAD.IADD R3, R230, 0x1, -R2 ;  /* 0x00000001e6037824 */ /* 0x010fc600078e0a02 */
[----:B------:R1:W4:Y:S01]  /*16fa0*/  I2F R19, R12 ;  /* 0x0000000c00137306 */ /* 0x0003220000201400 */
[----:B------:R-:W-:Y:S01]  /*16fb0*/  IMAD.IADD R13, R228, 0x1, -R2 ;  /* 0x00000001e40d7824 */ /* 0x000fe200078e0a02 */
[----:B------:R-:W-:Y:S01]  /*16fc0*/  IABS R3, R3 ;  /* 0x0000000300037213 */ /* 0x000fe20000000000 */
[-C--:B--2---:R-:W-:Y:S02]  /*16fd0*/  FFMA.FTZ R14, R14, -R222.reuse, R197 ;  /* 0x800000de0e0e7223 */ /* 0x084fe400000100c5 */
[----:B---3--:R-:W-:Y:S02]  /*16fe0*/  FFMA.FTZ R15, R15, -R222, R198 ;  /* 0x800000de0f0f7223 */ /* 0x008fe400000100c6 */
[----:B-1----:R-:W-:Y:S01]  /*16ff0*/  IMAD.MOV.U32 R12, RZ, RZ, R3 ;  /* 0x000000ffff0c7224 */ /* 0x002fe200078e0003 */
[----:B------:R-:W-:-:S03]  /*17000*/  IABS R3, R13 ;  /* 0x0000000d00037213 */ /* 0x000fc60000000000 */
[----:B------:R1:W2:Y:S01]  /*17010*/  I2F R16, R12 ;  /* 0x0000000c00107306 */ /* 0x0002a20000201400 */
[----:B------:R-:W-:-:S07]  /*17020*/  FSEL R44, R14, -INF , !P6 ;  /* 0xff8000000e2c7808 */ /* 0x000fce0007000000 */
[----:B------:R3:W2:Y:S01]  /*17030*/  I2F R13, R3 ;  /* 0x00000003000d7306 */ /* 0x0006a20000201400 */
[----:B------:R-:W-:Y:S01]  /*17040*/  FSEL R54, R15, -INF , !P5 ;  /* 0xff8000000f367808 */ /* 0x000fe20006800000 */
[-C--:B-1----:R-:W-:Y:S02]  /*17050*/  FFMA.FTZ R12, R18, -R222.reuse, R33 ;  /* 0x800000de120c7223 */ /* 0x082fe40000010021 */
[-C--:B----4-:R-:W-:Y:S02]  /*17060*/  FFMA.FTZ R18, R19, -R222.reuse, R76 ;  /* 0x800000de13127223 */ /* 0x090fe4000001004c */
[----:B---3--:R-:W-:Y:S01]  /*17070*/  FFMA.FTZ R3, R24, -R222, R199 ;  /* 0x800000de18037223 */ /* 0x008fe200000100c7 */
[----:B------:R-:W-:Y:S02]  /*17080*/  FSEL R76, R12, -INF , !P1 ;  /* 0xff8000000c4c7808 */ /* 0x000fe40004800000 */
[C---:B------:R-:W-:Y:S02]  /*17090*/  ISETP.GE.AND P1, PT, R2.reuse, R227, PT ;  /* 0x000000e30200720c */ /* 0x040fe40003f26270 */
[----:B------:R-:W-:Y:S01]  /*170a0*/  FSEL R29, R3, -INF , !P3 ;  /* 0xff800000031d7808 */ /* 0x000fe20005800000 */
[----:B------:R-:W-:Y:S01]  /*170b0*/  IMAD.IADD R3, R229, 0x1, -R2 ;  /* 0x00000001e5037824 */ /* 0x000fe200078e0a02 */
[----:B------:R-:W-:-:S02]  /*170c0*/  ISETP.GE.AND P3, PT, R2, R226, PT ;  /* 0x000000e20200720c */ /* 0x000fc40003f66270 */
[C---:B------:R-:W-:Y:S02]  /*170d0*/  ISETP.GE.AND P6, PT, R2.reuse, R225, PT ;  /* 0x000000e10200720c */ /* 0x040fe40003fc6270 */
[C---:B------:R-:W-:Y:S01]  /*170e0*/  ISETP.GE.AND P5, PT, R2.reuse, R224, PT ;  /* 0x000000e00200720c */ /* 0x040fe20003fa6270 */
[----:B------:R-:W-:Y:S01]  /*170f0*/  IMAD.IADD R12, R231, 0x1, -R2 ;  /* 0x00000001e70c7824 */ /* 0x000fe200078e0a02 */
[C---:B------:R-:W-:Y:S02]  /*17100*/  ISETP.GE.OR P1, PT, R2.reuse, R235, !P1 ;  /* 0x000000eb0200720c */ /* 0x040fe40004f26670 */
[C---:B------:R-:W-:Y:S02]  /*17110*/  ISETP.GE.OR P3, PT, R2.reuse, R234, !P3 ;  /* 0x000000ea0200720c */ /* 0x040fe40005f66670 */
[C---:B------:R-:W-:Y:S02]  /*17120*/  ISETP.GE.OR P6, PT, R2.reuse, R233, !P6 ;  /* 0x000000e90200720c */ /* 0x040fe400077c6670 */
[----:B------:R-:W-:-:S02]  /*17130*/  ISETP.GE.OR P5, PT, R2, R232, !P5 ;  /* 0x000000e80200720c */ /* 0x000fc40006fa6670 */
[----:B------:R-:W-:Y:S02]  /*17140*/  IABS R3, R3 ;  /* 0x0000000300037213 */ /* 0x000fe40000000000 */
[----:B------:R-:W-:Y:S01]  /*17150*/  IADD3 R2, R0, 0x69, RZ ;  /* 0x0000006900027810 */ /* 0x000fe20007ffe0ff */
[-C--:B--2---:R-:W-:Y:S02]  /*17160*/  FFMA.FTZ R16, R16, -R222.reuse, R20 ;  /* 0x800000de10107223 */ /* 0x084fe40000010014 */
[----:B------:R1:W-:Y:S01]  /*17170*/  I2F R20, R3 ;  /* 0x0000000300147306 */ /* 0x0003e20000201400 */
[----:B------:R-:W-:Y:S01]  /*17180*/  FFMA.FTZ R19, R13, -R222, R22 ;  /* 0x800000de0d137223 */ /* 0x000fe20000010016 */
[----:B------:R-:W-:Y:S01]  /*17190*/  IABS R12, R12 ;  /* 0x0000000c000c7213 */ /* 0x000fe20000000000 */
[----:B------:R-:W-:Y:S02]  /*171a0*/  IMAD.IADD R13, R228, 0x1, -R2 ;  /* 0x00000001e40d7824 */ /* 0x000fe400078e0a02 */
[----:B------:R-:W-:-:S02]  /*171b0*/  FFMA.FTZ R17, R17, -R222, R196 ;  /* 0x800000de11117223 */ /* 0x000fc400000100c4 */
[----:B-1----:R-:W-:Y:S01]  /*171c0*/  IMAD.IADD R3, R230, 0x1, -R2 ;  /* 0x00000001e6037824 */ /* 0x002fe200078e0a02 */
[----:B------:R1:W-:Y:S04]  /*171d0*/  I2F R22, R12 ;  /* 0x0000000c00167306 */ /* 0x0003e80000201400 */
[----:B------:R-:W-:Y:S01]  /*171e0*/  IABS R3, R3 ;  /* 0x0000000300037213 */ /* 0x000fe20000000000 */
[----:B------:R-:W-:Y:S01]  /*171f0*/  IMAD.MOV.U32 R196, RZ, RZ, R73 ;  /* 0x000000ffffc47224 */ /* 0x000fe200078e0049 */
[----:B------:R-:W-:Y:S02]  /*17200*/  FSEL R73, R17, -INF , !P4 ;  /* 0xff80000011497808 */ /* 0x000fe40006000000 */
[----:B------:R-:W-:Y:S02]  /*17210*/  FSEL R26, R18, -INF , !P2 ;  /* 0xff800000121a7808 */ /* 0x000fe40005000000 */
[----:B------:R-:W-:Y:S01]  /*17220*/  FSEL R33, R16, -INF , !P1 ;  /* 0xff80000010217808 */ /* 0x000fe20004800000 */
[----:B-1----:R-:W-:Y:S01]  /*17230*/  IMAD.MOV.U32 R12, RZ, RZ, R3 ;  /* 0x000000ffff0c7224 */ /* 0x002fe200078e0003 */
[----:B------:R-:W-:-:S02]  /*17240*/  IABS R3, R13 ;  /* 0x0000000d00037213 */ /* 0x000fc40000000000 */
[----:B------:R-:W-:Y:S01]  /*17250*/  FSEL R48, R19, -INF , !P3 ;  /* 0xff80000013307808 */ /* 0x000fe20005800000 */
[----:B------:R1:W2:Y:S01]  /*17260*/  I2F R14, R12 ;  /* 0x0000000c000e7306 */ /* 0x0002a20000201400 */
[C---:B------:R-:W-:Y:S02]  /*17270*/  ISETP.GE.AND P4, PT, R2.reuse, R227, PT ;  /* 0x000000e30200720c */ /* 0x040fe40003f86270 */
[C---:B------:R-:W-:Y:S02]  /*17280*/  ISETP.GE.AND P2, PT, R2.reuse, R226, PT ;  /* 0x000000e20200720c */ /* 0x040fe40003f46270 */
[C---:B------:R-:W-:Y:S02]  /*17290*/  ISETP.GE.AND P1, PT, R2.reuse, R225, PT ;  /* 0x000000e10200720c */ /* 0x040fe40003f26270 */
[C---:B------:R-:W-:Y:S02]  /*172a0*/  ISETP.GE.AND P3, PT, R2.reuse, R224, PT ;  /* 0x000000e00200720c */ /* 0x040fe40003f66270 */
[----:B------:R-:W-:-:S02]  /*172b0*/  ISETP.GE.OR P4, PT, R2, R235, !P4 ;  /* 0x000000eb0200720c */ /* 0x000fc40006786670 */
[C---:B------:R-:W-:Y:S01]  /*172c0*/  ISETP.GE.OR P2, PT, R2.reuse, R234, !P2 ;  /* 0x000000ea0200720c */ /* 0x040fe20005746670 */
[----:B-1----:R-:W-:Y:S02]  /*172d0*/  IMAD.MOV.U32 R12, RZ, RZ, R3 ;  /* 0x000000ffff0c7224 */ /* 0x002fe400078e0003 */
[----:B------:R-:W-:Y:S01]  /*172e0*/  IMAD.IADD R3, R229, 0x1, -R2 ;  /* 0x00000001e5037824 */ /* 0x000fe200078e0a02 */
[C---:B------:R-:W-:Y:S01]  /*172f0*/  ISETP.GE.OR P1, PT, R2.reuse, R233, !P1 ;  /* 0x000000e90200720c */ /* 0x040fe20004f26670 */
[----:B------:R1:W3:Y:S01]  /*17300*/  I2F R15, R12 ;  /* 0x0000000c000f7306 */ /* 0x0002e20000201400 */
[----:B------:R-:W-:Y:S02]  /*17310*/  ISETP.GE.OR P3, PT, R2, R232, !P3 ;  /* 0x000000e80200720c */ /* 0x000fe40005f66670 */
[----:B------:R-:W-:-:S05]  /*17320*/  IABS R3, R3 ;  /* 0x0000000300037213 */ /* 0x000fca0000000000 */
[----:B------:R4:W-:Y:S01]  /*17330*/  I2F R17, R3 ;  /* 0x0000000300117306 */ /* 0x0009e20000201400 */
[----:B-1----:R-:W-:Y:S01]  /*17340*/  IMAD.IADD R12, R231, 0x1, -R2 ;  /* 0x00000001e70c7824 */ /* 0x002fe200078e0a02 */
[----:B------:R-:W-:-:S05]  /*17350*/  IADD3 R2, R0, 0x70, RZ ;  /* 0x0000007000027810 */ /* 0x000fca0007ffe0ff */
[--C-:B----4-:R-:W-:Y:S01]  /*17360*/  IMAD.IADD R3, R230, 0x1, -R2.reuse ;  /* 0x00000001e6037824 */ /* 0x110fe200078e0a02 */
[----:B------:R-:W-:Y:S01]  /*17370*/  IABS R12, R12 ;  /* 0x0000000c000c7213 */ /* 0x000fe20000000000 */
[----:B------:R-:W-:-:S03]  /*17380*/  IMAD.IADD R13, R228, 0x1, -R2 ;  /* 0x00000001e40d7824 */ /* 0x000fc600078e0a02 */
[----:B------:R-:W-:Y:S01]  /*17390*/  IABS R3, R3 ;  /* 0x0000000300037213 */ /* 0x000fe20000000000 */
[----:B------:R1:W-:Y:S04]  /*173a0*/  I2F R18, R12 ;  /* 0x0000000c00127306 */ /* 0x0003e80000201400 */
[----:B-1----:R-:W-:Y:S01]  /*173b0*/  IMAD.MOV.U32 R12, RZ, RZ, R3 ;  /* 0x000000ffff0c7224 */ /* 0x002fe200078e0003 */
[----:B------:R-:W-:-:S04]  /*173c0*/  IABS R3, R13 ;  /* 0x0000000d00037213 */ /* 0x000fc80000000000 */
[----:B------:R1:W4:Y:S01]  /*173d0*/  I2F R13, R3 ;  /* 0x00000003000d7306 */ /* 0x0003220000201400 */
[-C--:B--2---:R-:W-:Y:S02]  /*173e0*/  FFMA.FTZ R14, R14, -R222.reuse, R21 ;  /* 0x800000de0e0e7223 */ /* 0x084fe40000010015 */
[----:B---3--:R-:W-:-:S05]  /*173f0*/  FFMA.FTZ R15, R15, -R222, R23 ;  /* 0x800000de0f0f7223 */ /* 0x008fca0000010017 */
[----:B------:R2:W3:Y:S01]  /*17400*/  I2F R16, R12 ;  /* 0x0000000c00107306 */ /* 0x0004e20000201400 */
[----:B------:R-:W-:Y:S01]  /*17410*/  FSEL R30, R14, -INF , !P4 ;  /* 0xff8000000e1e7808 */ /* 0x000fe20006000000 */
[-C--:B-1----:R-:W-:Y:S01]  /*17420*/  FFMA.FTZ R3, R22, -R222.reuse, R42 ;  /* 0x800000de16037223 */ /* 0x082fe2000001002a */
[----:B------:R-:W-:Y:S01]  /*17430*/  FSEL R42, R15, -INF , !P2 ;  /* 0xff8000000f2a7808 */ /* 0x000fe20005000000 */
[-C--:B----4-:R-:W-:Y:S02]  /*17440*/  FFMA.FTZ R19, R13, -R222.reuse, R62 ;  /* 0x800000de0d137223 */ /* 0x090fe4000001003e */
[----:B--2---:R-:W-:Y:S01]  /*17450*/  FFMA.FTZ R12, R20, -R222, R40 ;  /* 0x800000de140c7223 */ /* 0x004fe20000010028 */
[----:B------:R-:W-:Y:S01]  /*17460*/  FSEL R23, R3, -INF , !P5 ;  /* 0xff80000003177808 */ /* 0x000fe20006800000 */
[----:B------:R-:W-:Y:S01]  /*17470*/  IMAD.IADD R3, R229, 0x1, -R2 ;  /* 0x00000001e5037824 */ /* 0x000fe200078e0a02 */
[----:B------:R-:W-:Y:S02]  /*17480*/  ISETP.GE.AND P5, PT, R2, R226, PT ;  /* 0x000000e20200720c */ /* 0x000fe40003fa6270 */
[----:B------:R-:W-:-:S02]  /*17490*/  FSEL R62, R12, -INF , !P6 ;  /* 0xff8000000c3e7808 */ /* 0x000fc40007000000 */
[C---:B------:R-:W-:Y:S02]  /*174a0*/  ISETP.GE.AND P6, PT, R2.reuse, R227, PT ;  /* 0x000000e30200720c */ /* 0x040fe40003fc6270 */
[C---:B------:R-:W-:Y:S02]  /*174b0*/  ISETP.GE.AND P4, PT, R2.reuse, R225, PT ;  /* 0x000000e10200720c */ /* 0x040fe40003f86270 */
[C---:B------:R-:W-:Y:S01]  /*174c0*/  ISETP.GE.AND P2, PT, R2.reuse, R224, PT ;  /* 0x000000e00200720c */ /* 0x040fe20003f46270 */
[----:B------:R-:W-:Y:S01]  /*174d0*/  IMAD.IADD R12, R231, 0x1, -R2 ;  /* 0x00000001e70c7824 */ /* 0x000fe200078e0a02 */
[C---:B------:R-:W-:Y:S02]  /*174e0*/  ISETP.GE.OR P6, PT, R2.reuse, R235, !P6 ;  /* 0x000000eb0200720c */ /* 0x040fe400077c6670 */
[C---:B------:R-:W-:Y:S02]  /*174f0*/  ISETP.GE.OR P5, PT, R2.reuse, R234, !P5 ;  /* 0x000000ea0200720c */ /* 0x040fe40006fa6670 */
[----:B------:R-:W-:-:S02]  /*17500*/  ISETP.GE.OR P4, PT, R2, R233, !P4 ;  /* 0x000000e90200720c */ /* 0x000fc40006786670 */
[----:B------:R-:W-:Y:S02]  /*17510*/  ISETP.GE.OR P2, PT, R2, R232, !P2 ;  /* 0x000000e80200720c */ /* 0x000fe40005746670 */
[----:B------:R-:W-:Y:S02]  /*17520*/  IABS R3, R3 ;  /* 0x0000000300037213 */ /* 0x000fe40000000000 */
[----:B------:R-:W-:Y:S02]  /*17530*/  IADD3 R2, R0, 0x71, RZ ;  /* 0x0000007100027810 */ /* 0x000fe40007ffe0ff */
[----:B------:R1:W-:Y:S01]  /*17540*/  I2F R20, R3 ;  /* 0x0000000300147306 */ /* 0x0003e20000201400 */
[----:B------:R-:W-:Y:S02]  /*17550*/  IABS R12, R12 ;  /* 0x0000000c000c7213 */ /* 0x000fe40000000000 */
[----:B------:R-:W-:Y:S02]  /*17560*/  IMAD.IADD R13, R228, 0x1, -R2 ;  /* 0x00000001e40d7824 */ /* 0x000fe400078e0a02 */
[----:B------:R-:W-:-:S02]  /*17570*/  FFMA.FTZ R17, R17, -R222, R41 ;  /* 0x800000de11117223 */ /* 0x000fc40000010029 */
[----:B-1----:R-:W-:Y:S01]  /*17580*/  IMAD.IADD R3, R230, 0x1, -R2 ;  /* 0x00000001e6037824 */ /* 0x002fe200078e0a02 */
[----:B------:R1:W-:Y:S04]  /*17590*/  I2F R21, R12 ;  /* 0x0000000c00157306 */ /* 0x0003e80000201400 */
[----:B------:R-:W-:Y:S01]  /*175a0*/  IABS R3, R3 ;  /* 0x0000000300037213 */ /* 0x000fe20000000000 */
[-C--:B------:R-:W-:Y:S02]  /*175b0*/  FFMA.FTZ R18, R18, -R222.reuse, R43 ;  /* 0x800000de12127223 */ /* 0x080fe4000001002b */
[----:B---3--:R-:W-:Y:S01]  /*175c0*/  FFMA.FTZ R16, R16, -R222, R60 ;  /* 0x800000de10107223 */ /* 0x008fe2000001003c */
[----:B------:R-:W-:Y:S02]  /*175d0*/  FSEL R60, R17, -INF , !P1 ;  /* 0xff800000113c7808 */ /* 0x000fe40004800000 */
[----:B------:R-:W-:Y:S01]  /*175e0*/  FSEL R22, R18, -INF , !P3 ;  /* 0xff80000012167808 */ /* 0x000fe20005800000 */
[----:B-1----:R-:W-:Y:S01]  /*175f0*/  IMAD.MOV.U32 R12, RZ, RZ, R3 ;  /* 0x000000ffff0c7224 */ /* 0x002fe200078e0003 */
[----:B------:R-:W-:-:S02]  /*17600*/  IABS R3, R13 ;  /* 0x0000000d00037213 */ /* 0x000fc40000000000 */
[----:B------:R-:W-:Y:S01]  /*17610*/  FSEL R27, R16, -INF , !P6 ;  /* 0xff800000101b7808 */ /* 0x000fe20007000000 */
[----:B------:R1:W2:Y:S01]  /*17620*/  I2F R15, R12 ;  /* 0x0000000c000f7306 */ /* 0x0002a20000201400 */
[----:B------:R-:W-:Y:S02]  /*17630*/  FSEL R34, R19, -INF , !P5 ;  /* 0xff80000013227808 */ /* 0x000fe40006800000 */
[C---:B------:R-:W-:Y:S02]  /*17640*/  ISETP.GE.AND P1, PT, R2.reuse, R227, PT ;  /* 0x000000e30200720c */ /* 0x040fe40003f26270 */
[C---:B------:R-:W-:Y:S02]  /*17650*/  ISETP.GE.AND P3, PT, R2.reuse, R226, PT ;  /* 0x000000e20200720c */ /* 0x040fe40003f66270 */
[C---:B------:R-:W-:Y:S02]  /*17660*/  ISETP.GE.AND P6, PT, R2.reuse, R225, PT ;  /* 0x000000e10200720c */ /* 0x040fe40003fc6270 */
[----:B------:R-:W-:-:S02]  /*17670*/  ISETP.GE.AND P5, PT, R2, R224, PT ;  /* 0x000000e00200720c */ /* 0x000fc40003fa6270 */
[C---:B------:R-:W-:Y:S01]  /*17680*/  ISETP.GE.OR P1, PT, R2.reuse, R235, !P1 ;  /* 0x000000eb0200720c */ /* 0x040fe20004f26670 */
[----:B-1----:R-:W-:Y:S02]  /*17690*/  IMAD.MOV.U32 R12, RZ, RZ, R3 ;  /* 0x000000ffff0c7224 */ /* 0x002fe400078e0003 */
[----:B------:R-:W-:Y:S01]  /*176a0*/  IMAD.IADD R3, R229, 0x1, -R2 ;  /* 0x00000001e5037824 */ /* 0x000fe200078e0a02 */
[C---:B------:R-:W-:Y:S01]  /*176b0*/  ISETP.GE.OR P3, PT, R2.reuse, R234, !P3 ;  /* 0x000000ea0200720c */ /* 0x040fe20005f66670 */
[----:B------:R1:W3:Y:S01]  /*176c0*/  I2F R14, R12 ;  /* 0x0000000c000e7306 */ /* 0x0002e20000201400 */
[C---:B------:R-:W-:Y:S02]  /*176d0*/  ISETP.GE.OR P6, PT, R2.reuse, R233, !P6 ;  /* 0x000000e90200720c */ /* 0x040fe400077c6670 */
[----:B------:R-:W-:Y:S02]  /*176e0*/  ISETP.GE.OR P5, PT, R2, R232, !P5 ;  /* 0x000000e80200720c */ /* 0x000fe40006fa6670 */
[----:B------:R-:W-:-:S04]  /*176f0*/  IABS R3, R3 ;  /* 0x0000000300037213 */ /* 0x000fc80000000000 */
[----:B------:R4:W-:Y:S01]  /*17700*/  I2F R17, R3 ;  /* 0x0000000300117306 */ /* 0x0009e20000201400 */
[----:B-1----:R-:W-:Y:S01]  /*17710*/  IMAD.IADD R12, R231, 0x1, -R2 ;  /* 0x00000001e70c7824 */ /* 0x002fe200078e0a02 */
[----:B------:R-:W-:-:S05]  /*17720*/  IADD3 R2, R0, 0x78, RZ ;  /* 0x0000007800027810 */ /* 0x000fca0007ffe0ff */
[--C-:B----4-:R-:W-:Y:S01]  /*17730*/  IMAD.IADD R3, R230, 0x1, -R2.reuse ;  /* 0x00000001e6037824 */ /* 0x110fe200078e0a02 */
[----:B------:R-:W-:Y:S01]  /*17740*/  IABS R12, R12 ;  /* 0x0000000c000c7213 */ /* 0x000fe20000000000 */
[----:B------:R-:W-:-:S03]  /*17750*/  IMAD.IADD R13, R228, 0x1, -R2 ;  /* 0x00000001e40d7824 */ /* 0x000fc600078e0a02 */
[----:B------:R-:W-:Y:S01]  /*17760*/  IABS R3, R3 ;  /* 0x0000000300037213 */ /* 0x000fe20000000000 */
[----:B------:R1:W-:Y:S01]  /*17770*/  I2F R18, R12 ;  /* 0x0000000c00127306 */ /* 0x0003e20000201400 */
[-C--:B--2---:R-:W-:Y:S02]  /*17780*/  FFMA.FTZ R15, R15, -R222.reuse, R61 ;  /* 0x800000de0f0f7223 */ /* 0x084fe4000001003d */
[----:B---3--:R-:W-:Y:S02]  /*17790*/  FFMA.FTZ R14, R14, -R222, R63 ;  /* 0x800000de0e0e7223 */ /* 0x008fe4000001003f */
[----:B-1----:R-:W-:Y:S01]  /*177a0*/  IMAD.MOV.U32 R12, RZ, RZ, R3 ;  /* 0x000000ffff0c7224 */ /* 0x002fe200078e0003 */
[----:B------:R-:W-:-:S03]  /*177b0*/  IABS R3, R13 ;  /* 0x0000000d00037213 */ /* 0x000fc60000000000 */
[----:B------:R1:W2:Y:S01]  /*177c0*/  I2F R16, R12 ;  /* 0x0000000c00107306 */ /* 0x0002a20000201400 */
[----:B------:R-:W-:-:S07]  /*177d0*/  FSEL R24, R15, -INF , !P1 ;  /* 0xff8000000f187808 */ /* 0x000fce0004800000 */
[----:B------:R3:W4:Y:S01]  /*177e0*/  I2F R13, R3 ;  /* 0x00000003000d7306 */ /* 0x0007220000201400 */
[----:B------:R-:W-:Y:S01]  /*177f0*/  FSEL R31, R14, -INF , !P3 ;  /* 0xff8000000e1f7808 */ /* 0x000fe20005800000 */
[-C--:B-1----:R-:W-:Y:S01]  /*17800*/  FFMA.FTZ R12, R20, -R222.reuse, R68 ;  /* 0x800000de140c7223 */ /* 0x082fe20000010044 */
[----:B------:R-:W-:Y:S01]  /*17810*/  ISETP.GE.AND P1, PT, R2, R225, PT ;  /* 0x000000e10200720c */ /* 0x000fe20003f26270 */
[----:B---3--:R-:W-:-:S03]  /*17820*/  FFMA.FTZ R3, R21, -R222, R70 ;  /* 0x800000de15037223 */ /* 0x008fc60000010046 */
[----:B------:R-:W-:Y:S02]  /*17830*/  FSEL R47, R12, -INF , !P4 ;  /* 0xff8000000c2f7808 */ /* 0x000fe40006000000 */
[C---:B------:R-:W-:Y:S02]  /*17840*/  ISETP.GE.AND P4, PT, R2.reuse, R227, PT ;  /* 0x000000e30200720c */ /* 0x040fe40003f86270 */
[----:B------:R-:W-:Y:S02]  /*17850*/  FSEL R20, R3, -INF , !P2 ;  /* 0xff80000003147808 */ /* 0x000fe40005000000 */
[C---:B------:R-:W-:Y:S02]  /*17860*/  ISETP.GE.AND P2, PT, R2.reuse, R226, PT ;  /* 0x000000e20200720c */ /* 0x040fe40003f46270 */
[C---:B------:R-:W-:Y:S01]  /*17870*/  ISETP.GE.AND P3, PT, R2.reuse, R224, PT ;  /* 0x000000e00200720c */ /* 0x040fe20003f66270 */
[----:B------:R-:W-:Y:S01]  /*17880*/  IMAD.IADD R3, R229, 0x1, -R2 ;  /* 0x00000001e5037824 */ /* 0x000fe200078e0a02 */
[----:B------:R-:W-:-:S02]  /*17890*/  ISETP.GE.OR P4, PT, R2, R235, !P4 ;  /* 0x000000eb0200720c */ /* 0x000fc40006786670 */
[C---:B------:R-:W-:Y:S02]  /*178a0*/  ISETP.GE.OR P2, PT, R2.reuse, R234, !P2 ;  /* 0x000000ea0200720c */ /* 0x040fe40005746670 */
[C---:B------:R-:W-:Y:S02]  /*178b0*/  ISETP.GE.OR P1, PT, R2.reuse, R233, !P1 ;  /* 0x000000e90200720c */ /* 0x040fe40004f26670 */
[----:B------:R-:W-:Y:S01]  /*178c0*/  ISETP.GE.OR P3, PT, R2, R232, !P3 ;  /* 0x000000e80200720c */ /* 0x000fe20005f66670 */
[----:B------:R-:W-:Y:S01]  /*178d0*/  IMAD.IADD R2, R231, 0x1, -R2 ;  /* 0x00000001e7027824 */ /* 0x000fe200078e0a02 */
[----:B------:R-:W-:Y:S02]  /*178e0*/  IADD3 R0, R0, 0x79, RZ ;  /* 0x0000007900007810 */ /* 0x000fe40007ffe0ff */
[----:B------:R-:W-:Y:S02]  /*178f0*/  IABS R3, R3 ;  /* 0x0000000300037213 */ /* 0x000fe40000000000 */
[----:B------:R-:W-:Y:S01]  /*17900*/  IABS R12, R2 ;  /* 0x00000002000c7213 */ /* 0x000fe20000000000 */
[----:B------:R-:W-:-:S02]  /*17910*/  IMAD.IADD R2, R230, 0x1, -R0 ;  /* 0x00000001e6027824 */ /* 0x000fc400078e0a00 */
[-C--:B--2---:R-:W-:Y:S02]  /*17920*/  FFMA.FTZ R19, R16, -R222.reuse, R56 ;  /* 0x800000de10137223 */ /* 0x084fe40000010038 */
[----:B----4-:R-:W-:Y:S01]  /*17930*/  FFMA.FTZ R16, R13, -R222, R58 ;  /* 0x800000de0d107223 */ /* 0x010fe2000001003a */
[----:B------:R-:W-:Y:S01]  /*17940*/  IABS R2, R2 ;  /* 0x0000000200027213 */ /* 0x000fe20000000000 */
[----:B------:R1:W2:Y:S02]  /*17950*/  I2F R13, R3 ;  /* 0x00000003000d7306 */ /* 0x0002a40000201400 */
[----:B-1----:R-:W-:-:S06]  /*17960*/  IMAD.MOV.U32 R3, RZ, RZ, R12 ;  /* 0x000000ffff037224 */ /* 0x002fcc00078e000c */
[----:B------:R1:W3:Y:S01]  /*17970*/  I2F R25, R3 ;  /* 0x0000000300197306 */ /* 0x0002e20000201400 */
[----:B------:R-:W-:Y:S02]  /*17980*/  IMAD.IADD R12, R229, 0x1, -R0 ;  /* 0x00000001e50c7824 */ /* 0x000fe400078e0a00 */
[----:B-1----:R-:W-:Y:S02]  /*17990*/  IMAD.MOV.U32 R3, RZ, RZ, R2 ;  /* 0x000000ffff037224 */ /* 0x002fe400078e0002 */
[----:B------:R-:W-:-:S05]  /*179a0*/  IMAD.IADD R2, R228, 0x1, -R0 ;  /* 0x00000001e4027824 */ /* 0x000fca00078e0a00 */
[----:B------:R-:W-:Y:S01]  /*179b0*/  IABS R2, R2 ;  /* 0x0000000200027213 */ /* 0x000fe20000000000 */
[----:B------:R1:W4:Y:S04]  /*179c0*/  I2F R15, R3 ;  /* 0x00000003000f7306 */ /* 0x0003280000201400 */
[----:B-1----:R-:W-:Y:S01]  /*179d0*/  IMAD.MOV.U32 R3, RZ, RZ, R2 ;  /* 0x000000ffff037224 */ /* 0x002fe200078e0002 */
[----:B------:R-:W-:-:S03]  /*179e0*/  IABS R2, R12 ;  /* 0x0000000c00027213 */ /* 0x000fc60000000000 */
[----:B------:R1:W1:Y:S01]  /*179f0*/  I2F R14, R3 ;  /* 0x00000003000e7306 */ /* 0x0002620000201400 */
[----:B--2---:R-:W-:Y:S02]  /*17a00*/  FFMA.FTZ R13, R13, -R222, R80 ;  /* 0x800000de0d0d7223 */ /* 0x004fe40000010050 */
[----:B-1----:R-:W-:Y:S02]  /*17a10*/  IMAD.MOV.U32 R3, RZ, RZ, R2 ;  /* 0x000000ffff037224 */ /* 0x002fe400078e0002 */
[----:B------:R-:W-:-:S05]  /*17a20*/  IMAD.IADD R2, R231, 0x1, -R0 ;  /* 0x00000001e7027824 */ /* 0x000fca00078e0a00 */
[----:B------:R-:W-:Y:S01]  /*17a30*/  IABS R2, R2 ;  /* 0x0000000200027213 */ /* 0x000fe20000000000 */
[----:B------:R3:W1:Y:S01]  /*17a40*/  I2F R12, R3 ;  /* 0x00000003000c7306 */ /* 0x0006620000201400 */
[-C--:B------:R-:W-:Y:S01]  /*17a50*/  FFMA.FTZ R17, R17, -R222.reuse, R69 ;  /* 0x800000de11117223 */ /* 0x080fe20000010045 */
[----:B------:R-:W-:Y:S01]  /*17a60*/  FSEL R41, R13, -INF , !P1 ;  /* 0xff8000000d297808 */ /* 0x000fe20004800000 */
[----:B------:R-:W-:-:S05]  /*17a70*/  FFMA.FTZ R18, R18, -R222, R71 ;  /* 0x800000de12127223 */ /* 0x000fca0000010047 */
[----:B------:R-:W2:Y:S01]  /*17a80*/  I2F R2, R2 ;  /* 0x0000000200027306 */ /* 0x000ea20000201400 */
[----:B------:R-:W-:Y:S02]  /*17a90*/  ISETP.GT.AND P1, PT, R237, R196, PT ;  /* 0x000000c4ed00720c */ /* 0x000fe40003f24270 */
[----:B------:R-:W-:Y:S02]  /*17aa0*/  FSEL R45, R17, -INF , !P6 ;  /* 0xff800000112d7808 */ /* 0x000fe40007000000 */
[----:B------:R-:W-:Y:S02]  /*17ab0*/  FSEL R18, R18, -INF , !P5 ;  /* 0xff80000012127808 */ /* 0x000fe40006800000 */
[----:B------:R-:W-:Y:S02]  /*17ac0*/  FSEL R21, R19, -INF , !P4 ;  /* 0xff80000013157808 */ /* 0x000fe40006000000 */
[----:B------:R-:W-:Y:S02]  /*17ad0*/  FSEL R28, R16, -INF , !P2 ;  /* 0xff800000101c7808 */ /* 0x000fe40005000000 */
[----:B------:R-:W-:-:S02]  /*17ae0*/  ISETP.GE.AND P6, PT, R0, R227, PT ;  /* 0x000000e30000720c */ /* 0x000fc40003fc6270 */
[C---:B------:R-:W-:Y:S02]  /*17af0*/  ISETP.GE.AND P5, PT, R0.reuse, R226, PT ;  /* 0x000000e20000720c */ /* 0x040fe40003fa6270 */
[C---:B------:R-:W-:Y:S02]  /*17b00*/  ISETP.GE.AND P4, PT, R0.reuse, R225, PT ;  /* 0x000000e10000720c */ /* 0x040fe40003f86270 */
[C---:B------:R-:W-:Y:S01]  /*17b10*/  ISETP.GE.AND P2, PT, R0.reuse, R224, PT ;  /* 0x000000e00000720c */ /* 0x040fe20003f46270 */
[-C--:B---3--:R-:W-:Y:S01]  /*17b20*/  FFMA.FTZ R3, R25, -R222.reuse, R82 ;  /* 0x800000de19037223 */ /* 0x088fe20000010052 */
[C---:B------:R-:W-:Y:S01]  /*17b30*/  ISETP.GE.OR P6, PT, R0.reuse, R235, !P6 ;  /* 0x000000eb0000720c */ /* 0x040fe200077c6670 */
[----:B----4-:R-:W-:Y:S01]  /*17b40*/  FFMA.FTZ R15, R15, -R222, R57 ;  /* 0x800000de0f0f7223 */ /* 0x010fe20000010039 */
[----:B------:R-:W-:Y:S01]  /*17b50*/  ISETP.GE.OR P5, PT, R0, R234, !P5 ;  /* 0x000000ea0000720c */ /* 0x000fe20006fa6670 */
[-C--:B------:R-:W-:Y:S01]  /*17b60*/  FFMA.FTZ R14, R14, -R222.reuse, R59 ;  /* 0x800000de0e0e7223 */ /* 0x080fe2000001003b */
[----:B------:R-:W-:Y:S01]  /*17b70*/  ISETP.GE.OR P4, PT, R0, R233, !P4 ;  /* 0x000000e90000720c */ /* 0x000fe20006786670 */
[----:B-1----:R-:W-:Y:S01]  /*17b80*/  FFMA.FTZ R12, R12, -R222, R81 ;  /* 0x800000de0c0c7223 */ /* 0x002fe20000010051 */
[----:B------:R-:W-:Y:S01]  /*17b90*/  ISETP.GE.OR P2, PT, R0, R232, !P2 ;  /* 0x000000e80000720c */ /* 0x000fe20005746670 */
[----:B--2---:R-:W-:Y:S01]  /*17ba0*/  FFMA.FTZ R0, R2, -R222, R83 ;  /* 0x800000de02007223 */ /* 0x004fe20000010053 */
[----:B------:R-:W-:Y:S01]  /*17bb0*/  BSSY B1, `(.L_x_1037) ;  /* 0x000003d000017945 */ /* 0x000fe20003800000 */
[----:B------:R-:W-:-:S02]  /*17bc0*/  FSEL R17, R3, -INF , !P3 ;  /* 0xff80000003117808 */ /* 0x000fc40005800000 */
[----:B------:R-:W-:Y:S02]  /*17bd0*/  FSEL R19, R15, -INF , !P6 ;  /* 0xff8000000f137808 */ /* 0x000fe40007000000 */
[----:B------:R-:W-:Y:S02]  /*17be0*/  FSEL R25, R14, -INF , !P5 ;  /* 0xff8000000e197808 */ /* 0x000fe40006800000 */
        /* <DEDUP_REMOVED lines=55> */
.L_x_1040:
[----:B------:R-:W-:Y:S05]  /*17f60*/  BSYNC B0 ;  /* 0x0000000000007941 */ /* 0x000fea0003800000 */
.L_x_1039:
[----:B------:R-:W0:Y:S02]  /*17f70*/  LDGDEPBAR ;  /* 0x00000000000079af */ /* 0x000e240000000000 */
.L_x_1038:
[----:B------:R-:W-:Y:S05]  /*17f80*/  BSYNC B1 ;  /* 0x0000000000017941 */ /* 0x000fea0003800000 */
.L_x_1037:
        /* <DEDUP_REMOVED lines=68> */
[----:B------:R-:W-:Y:S04]  /*183d0*/  STL [R1+0x364], R226 ;  /* 0x000364e201007387 */ /* 0x000fe80000100800 */
        /* <DEDUP_REMOVED lines=12> */
[----:B------:R-:W-:Y:S01]  /*184a0*/  STL [R1+0x340], R211 ;  /* 0x000340d301007387 */ /* 0x000fe20000100800 */
[----:B------:R-:W-:-:S03]  /*184b0*/  FSEL R0, R82, RZ, P0 ;  /* 0x000000ff52007208 */ /* 0x000fc60000000000 */
[----:B------:R-:W-:Y:S02]  /*184c0*/  STL [R1+0x33c], R210 ;  /* 0x00033cd201007387 */ /* 0x000fe40000100800 */
[----:B------:R-:W-:Y:S02]  /*184d0*/  FADD.FTZ R12, R39, -R0 ;  /* 0x80000000270c7221 */ /* 0x000fe40000010000 */
[----:B------:R-:W-:Y:S04]  /*184e0*/  STL [R1+0x338], R209 ;  /* 0x000338d101007387 */ /* 0x000fe80000100800 */
[----:B------:R-:W2:Y:S04]  /*184f0*/  LD.E R0, [R134.64+0xdc] ;  /* 0x0000dc0486007980 */ /* 0x000ea8000c101900 */
[----:B------:R-:W-:Y:S04]  /*18500*/  STL [R1+0x334], R208 ;  /* 0x000334d001007387 */ /* 0x000fe80000100800 */
[----:B------:R-:W-:Y:S04]  /*18510*/  STL [R1+0x330], R207 ;  /* 0x000330cf01007387 */ /* 0x000fe80000100800 */
[----:B------:R-:W-:Y:S04]  /*18520*/  STL [R1+0x32c], R204 ;  /* 0x00032ccc01007387 */ /* 0x000fe80000100800 */
[----:B------:R-:W-:Y:S04]  /*18530*/  STL [R1+0x398], R134 ;  /* 0x0003988601007387 */ /* 0x000fe80000100800 */
[----:B------:R-:W-:Y:S04]  /*18540*/  STL [R1+0x394], R135 ;  /* 0x0003948701007387 */ /* 0x000fe80000100800 */
[----:B------:R3:W-:Y:S04]  /*18550*/  STL [R1+0x440], R185 ;  /* 0x000440b901007387 */ /* 0x0007e80000100800 */
[----:B------:R-:W-:Y:S04]  /*18560*/  STL [R1+0x448], R182 ;  /* 0x000448b601007387 */ /* 0x000fe80000100800 */
[----:B------:R-:W-:Y:S01]  /*18570*/  STL [R1+0x46c], R172 ;  /* 0x00046cac01007387 */ /* 0x000fe20000100800 */
[----:B--2---:R-:W-:-:S05]  /*18580*/  FMUL.FTZ R2, R0, R82 ;  /* 0x0000005200027220 */ /* 0x004fca0000410000 */
[----:B------:R-:W-:-:S05]  /*18590*/  FSEL R2, R2, RZ, P0 ;  /* 0x000000ff02027208 */ /* 0x000fca0000000000 */
[-CC-:B------:R-:W-:Y:S02]  /*185a0*/  FFMA.FTZ R51, R185, R0.reuse, -R2.reuse ;  /* 0x00000000b9337223 */ /* 0x180fe40000010802 */
[-CC-:B------:R-:W-:Y:S02]  /*185b0*/  FFMA.FTZ R7, R99, R0.reuse, -R2.reuse ;  /* 0x0000000063077223 */ /* 0x180fe40000010802 */
[-CC-:B---3--:R-:W-:Y:S02]  /*185c0*/  FFMA.FTZ R185, R93, R0.reuse, -R2.reuse ;  /* 0x000000005db97223 */ /* 0x188fe40000010802 */
[-CC-:B------:R-:W-:Y:S01]  /*185d0*/  FFMA.FTZ R6, R95, R0.reuse, -R2.reuse ;  /* 0x000000005f067223 */ /* 0x180fe20000010802 */
[----:B------:R2:W-:Y:S01]  /*185e0*/  STL [R1+0xb0], R7 ;  /* 0x0000b00701007387 */ /* 0x0005e20000100800 */
[----:B------:R-:W-:-:S03]  /*185f0*/  FFMA.FTZ R152, R78, R0, -R2 ;  /* 0x000000004e987223 */ /* 0x000fc60000010802 */
[----:B------:R-:W-:Y:S01]  /*18600*/  STL [R1+0x450], R185 ;  /* 0x000450b901007387 */ /* 0x000fe20000100800 */
[----:B------:R-:W-:-:S03]  /*18610*/  FFMA.FTZ R148, R75, R0, -R2 ;  /* 0x000000004b947223 */ /* 0x000fc60000010802 */
[----:B------:R3:W-:Y:S01]  /*18620*/  STL [R1+0xb4], R6 ;  /* 0x0000b40601007387 */ /* 0x0007e20000100800 */
[-CC-:B------:R-:W-:Y:S02]  /*18630*/  FFMA.FTZ R181, R72, R0.reuse, -R2.reuse ;  /* 0x0000000048b57223 */ /* 0x180fe40000010802 */
[-CC-:B------:R-:W-:Y:S02]  /*18640*/  FFMA.FTZ R209, R66, R0.reuse, -R2.reuse ;  /* 0x0000000042d17223 */ /* 0x180fe40000010802 */
[----:B--2---:R-:W-:-:S05]  /*18650*/  FFMA.FTZ R7, R89, R0, -R2 ;  /* 0x0000000059077223 */ /* 0x004fca0000010802 */
[----:B------:R-:W-:Y:S01]  /*18660*/  STL [R1+0x12c], R7 ;  /* 0x00012c0701007387 */ /* 0x000fe20000100800 */
[----:B---3--:R-:W-:-:S03]  /*18670*/  FFMA.FTZ R6, R85, R0, -R2 ;  /* 0x0000000055067223 */ /* 0x008fc60000010802 */
[----:B------:R-:W-:Y:S04]  /*18680*/  STL [R1+0x43c], R152 ;  /* 0x00043c9801007387 */ /* 0x000fe80000100800 */
[----:B------:R2:W-:Y:S04]  /*18690*/  STL [R1+0x144], R6 ;  /* 0x0001440601007387 */ /* 0x0005e80000100800 */
[----:B------:R-:W-:Y:S04]  /*186a0*/  STL [R1+0x444], R148 ;  /* 0x0004449401007387 */ /* 0x000fe80000100800 */
[----:B------:R-:W-:Y:S04]  /*186b0*/  STL [R1+0x454], R181 ;  /* 0x000454b501007387 */ /* 0x000fe80000100800 */
[----:B------:R-:W-:Y:S04]  /*186c0*/  STL [R1+0x478], R209 ;  /* 0x000478d101007387 */ /* 0x000fe80000100800 */
[----:B------:R-:W3:Y:S01]  /*186d0*/  LDL.LU R13, [R1+0x9c] ;  /* 0x00009c00010d7983 */ /* 0x000ee20000300800 */
[----:B------:R-:W-:-:S02]  /*186e0*/  FFMA.FTZ R3, R190, R0, -R2 ;  /* 0x00000000be037223 */ /* 0x000fc40000010802 */
[-CC-:B------:R-:W-:Y:S02]  /*186f0*/  FFMA.FTZ R49, R187, R0.reuse, -R2.reuse ;  /* 0x00000000bb317223 */ /* 0x180fe40000010802 */
[-CC-:B--2---:R-:W-:Y:S02]  /*18700*/  FFMA.FTZ R6, R64, R0.reuse, -R2.reuse ;  /* 0x0000000040067223 */ /* 0x184fe40000010802 */
[-CC-:B------:R-:W-:Y:S02]  /*18710*/  FFMA.FTZ R52, R182, R0.reuse, -R2.reuse ;  /* 0x00000000b6347223 */ /* 0x180fe40000010802 */
[-CC-:B------:R-:W-:Y:S01]  /*18720*/  FFMA.FTZ R53, R172, R0.reuse, -R2.reuse ;  /* 0x00000000ac357223 */ /* 0x180fe20000010802 */
[----:B------:R2:W-:Y:S01]  /*18730*/  STL [R1+0x1c8], R6 ;  /* 0x0001c80601007387 */ /* 0x0005e20000100800 */
        /* <DEDUP_REMOVED lines=12> */
[-CC-:B--2---:R-:W-:Y:S02]  /*18800*/  FFMA.FTZ R6, R23, R0.reuse, -R2.reuse ;  /* 0x0000000017067223 */ /* 0x184fe40000010802 */
[----:B------:R-:W-:-:S02]  /*18810*/  FFMA.FTZ R211, R20, R0, -R2 ;  /* 0x0000000014d37223 */ /* 0x000fc40000010802 */
[-CC-:B------:R-:W-:Y:S02]  /*18820*/  FFMA.FTZ R9, R18, R0.reuse, -R2.reuse ;  /* 0x0000000012097223 */ /* 0x180fe40000010802 */
[-CC-:B------:R-:W-:Y:S02]  /*18830*/  FFMA.FTZ R209, R17, R0.reuse, -R2.reuse ;  /* 0x0000000011d17223 */ /* 0x180fe40000010802 */
[----:B------:R-:W-:Y:S02]  /*18840*/  FFMA.FTZ R215, R16, R0, -R2 ;  /* 0x0000000010d77223 */ /* 0x000fe40000010802 */
[----:B------:R-:W-:-:S06]  /*18850*/  FMUL.FTZ R2, R0, R12 ;  /* 0x0000000c00027220 */ /* 0x000fcc0000410000 */
[----:B------:R-:W2:Y:S01]  /*18860*/  MUFU.EX2 R2, R2 ;  /* 0x0000000200027308 */ /* 0x000ea20000000800 */
[----:B------:R-:W-:Y:S04]  /*18870*/  STL [R1+0x458], R10 ;  /* 0x0004580a01007387 */ /* 0x000fe80000100800 */
[----:B------:R-:W-:Y:S04]  /*18880*/  STL [R1+0x468], R208 ;  /* 0x000468d001007387 */ /* 0x000fe80000100800 */
[----:B------:R-:W-:Y:S04]  /*18890*/  STL [R1+0x470], R204 ;  /* 0x000470cc01007387 */ /* 0x000fe80000100800 */
[----:B------:R4:W-:Y:S01]  /*188a0*/  STL [R1+0x1e4], R6 ;  /* 0x0001e40601007387 */ /* 0x0009e20000100800 */
[----:B--2---:R-:W-:-:S02]  /*188b0*/  FMUL.FTZ R205, R154, R2 ;  /* 0x000000029acd7220 */ /* 0x004fc40000410000 */
[-C--:B------:R-:W-:Y:S01]  /*188c0*/  FMUL.FTZ R206, R155, R2.reuse ;  /* 0x000000029bce7220 */ /* 0x080fe20000410000 */
[----:B------:R-:W-:Y:S01]  /*188d0*/  STL [R1+0x45c], R9 ;  /* 0x00045c0901007387 */ /* 0x000fe20000100800 */
[----:B------:R2:W3:Y:S03]  /*188e0*/  MUFU.EX2 R81, R3 ;  /* 0x0000000300517308 */ /* 0x0004e60000000800 */
[----:B------:R-:W-:Y:S04]  /*188f0*/  STL [R1+0x47c], R209 ;  /* 0x00047cd101007387 */ /* 0x000fe80000100800 */
[----:B------:R-:W-:Y:S04]  /*18900*/  STL [R1+0x3c8], R205 ;  /* 0x0003c8cd01007387 */ /* 0x000fe80000100800 */
[----:B------:R1:W-:Y:S01]  /*18910*/  STL [R1+0x3c4], R206 ;  /* 0x0003c4ce01007387 */ /* 0x0003e20000100800 */
[----:B--2---:R-:W-:-:S02]  /*18920*/  FMUL.FTZ R3, R150, R2 ;  /* 0x0000000296037220 */ /* 0x004fc40000410000 */
[-C--:B----4-:R-:W-:Y:S02]  /*18930*/  FMUL.FTZ R6, R138, R2.reuse ;  /* 0x000000028a067220 */ /* 0x090fe40000410000 */
[----:B-1----:R-:W-:-:S05]  /*18940*/  FMUL.FTZ R206, R151, R2 ;  /* 0x0000000297ce7220 */ /* 0x002fca0000410000 */
[----:B------:R1:W-:Y:S04]  /*18950*/  STL [R1+0x3d0], R206 ;  /* 0x0003d0ce01007387 */ /* 0x0003e80000100800 */
[----:B------:R2:W-:Y:S01]  /*18960*/  STL [R1+0x150], R3 ;  /* 0x0001500301007387 */ /* 0x0005e20000100800 */
[-C--:B-1----:R-:W-:Y:S02]  /*18970*/  FMUL.FTZ R206, R143, R2.reuse ;  /* 0x000000028fce7220 */ /* 0x082fe40000410000 */
[----:B--2---:R-:W-:-:S03]  /*18980*/  FMUL.FTZ R3, R142, R2 ;  /* 0x000000028e037220 */ /* 0x004fc60000410000 */
[----:B------:R-:W-:Y:S04]  /*18990*/  STL [R1+0x474], R206 ;  /* 0x000474ce01007387 */ /* 0x000fe80000100800 */
[----:B------:R1:W-:Y:S04]  /*189a0*/  STL [R1+0x160], R3 ;  /* 0x0001600301007387 */ /* 0x0003e80000100800 */
[----:B------:R-:W-:Y:S04]  /*189b0*/  STL [R1+0x190], R6 ;  /* 0x0001900601007387 */ /* 0x000fe80000100800 */
[----:B------:R-:W3:Y:S01]  /*189c0*/  LDL.LU R14, [R1+0x2a8] ;  /* 0x0002a800010e7983 */ /* 0x000ee20000300800 */
[----:B-1----:R-:W-:-:S02]  /*189d0*/  FMUL.FTZ R3, R139, R2 ;  /* 0x000000028b037220 */ /* 0x002fc40000410000 */
[----:B---3--:R-:W-:Y:S01]  /*189e0*/  FFMA.FTZ R55, R13, R2, R81 ;  /* 0x000000020d377223 */ /* 0x008fe20000010051 */
        /* <DEDUP_REMOVED lines=42> */
[----:B------:R-:W-:-:S05]  /*18c90*/  FMUL.FTZ R2, R0, R213 ;  /* 0x000000d500027220 */ /* 0x000fca0000410000 */
[----:B------:R-:W-:Y:S01]  /*18ca0*/  FSEL R2, R2, RZ, P0 ;  /* 0x000000ff02027208 */ /* 0x000fe20000000000 */
[----:B------:R-:W-:Y:S04]  /*18cb0*/  STL.64 [R1+0x460], R200 ;  /* 0x000460c801007387 */ /* 0x000fe80000100a00 */
[-CC-:B------:R-:W-:Y:S02]  /*18cc0*/  FFMA.FTZ R13, R218, R0.reuse, -R2.reuse ;  /* 0x00000000da0d7223 */ /* 0x180fe40000010802 */
[-CC-:B------:R-:W-:Y:S02]  /*18cd0*/  FFMA.FTZ R70, R133, R0.reuse, -R2.reuse ;  /* 0x0000000085467223 */ /* 0x180fe40000010802 */
[----:B------:R-:W-:Y:S02]  /*18ce0*/  FFMA.FTZ R72, R123, R0, -R2 ;  /* 0x000000007b487223 */ /* 0x000fe40000010802 */
[----:B-1----:R-:W-:-:S02]  /*18cf0*/  FMUL.FTZ R7, R164, R3 ;  /* 0x00000003a4077220 */ /* 0x002fc40000410000 */
[-CC-:B------:R-:W-:Y:S02]  /*18d00*/  FFMA.FTZ R78, R120, R0.reuse, -R2.reuse ;  /* 0x00000000784e7223 */ /* 0x180fe40000010802 */
[----:B------:R-:W-:Y:S02]  /*18d10*/  FMUL.FTZ R6, R165, R3 ;  /* 0x00000003a5067220 */ /* 0x000fe40000410000 */
        /* <DEDUP_REMOVED lines=28> */
[-C--:B------:R-:W-:Y:S02]  /*18ee0*/  FMUL.FTZ R134, R161, R3.reuse ;  /* 0x00000003a1867220 */ /* 0x080fe40000410000 */
[-C--:B------:R-:W-:Y:S01]  /*18ef0*/  FMUL.FTZ R2, R160, R3.reuse ;  /* 0x00000003a0027220 */ /* 0x080fe20000410000 */
[----:B------:R1:W-:Y:S01]  /*18f00*/  STL [R1+0x248], R7 ;  /* 0x0002480701007387 */ /* 0x0003e20000100800 */
[-C--:B------:R-:W-:Y:S02]  /*18f10*/  FMUL.FTZ R235, R156, R3.reuse ;  /* 0x000000039ceb7220 */ /* 0x080fe40000410000 */
[-C--:B------:R-:W-:Y:S01]  /*18f20*/  FMUL.FTZ R234, R157, R3.reuse ;  /* 0x000000039dea7220 */ /* 0x080fe20000410000 */
[----:B------:R3:W-:Y:S01]  /*18f30*/  STL [R1+0x24c], R6 ;  /* 0x00024c0601007387 */ /* 0x0007e20000100800 */
[-C--:B------:R-:W-:Y:S02]  /*18f40*/  FMUL.FTZ R231, R144, R3.reuse ;  /* 0x0000000390e77220 */ /* 0x080fe40000410000 */
[-C--:B------:R-:W-:Y:S01]  /*18f50*/  FMUL.FTZ R230, R145, R3.reuse ;  /* 0x0000000391e67220 */ /* 0x080fe20000410000 */
[----:B------:R-:W-:Y:S04]  /*18f60*/  STL [R1+0x3a4], R134 ;  /* 0x0003a48601007387 */ /* 0x000fe80000100800 */
[----:B------:R4:W-:Y:S04]  /*18f70*/  STL [R1+0x258], R2 ;  /* 0x0002580201007387 */ /* 0x0009e80000100800 */
[----:B------:R-:W-:Y:S04]  /*18f80*/  STL [R1+0x39c], R235 ;  /* 0x00039ceb01007387 */ /* 0x000fe80000100800 */
[----:B------:R-:W-:Y:S04]  /*18f90*/  STL [R1+0x3a0], R234 ;  /* 0x0003a0ea01007387 */ /* 0x000fe80000100800 */
[----:B------:R-:W-:Y:S04]  /*18fa0*/  STL [R1+0x3a8], R231 ;  /* 0x0003a8e701007387 */ /* 0x000fe80000100800 */
[----:B------:R-:W-:Y:S04]  /*18fb0*/  STL [R1+0x3ac], R230 ;  /* 0x0003ace601007387 */ /* 0x000fe80000100800 */
[----:B------:R-:W2:Y:S01]  /*18fc0*/  LDL.LU R236, [R1+0x70] ;  /* 0x0000700001ec7983 */ /* 0x000ea20000300800 */
[----:B------:R-:W4:Y:S03]  /*18fd0*/  MUFU.EX2 R12, R12 ;  /* 0x0000000c000c7308 */ /* 0x000f260000000800 */
[----:B-1----:R-:W2:Y:S04]  /*18fe0*/  LDL.LU R7, [R1+0x60] ;  /* 0x0000600001077983 */ /* 0x002ea80000300800 */
[----:B---3--:R-:W3:Y:S01]  /*18ff0*/  LDL R6, [R1+0x64] ;  /* 0x0000640001067983 */ /* 0x008ee20000100800 */
[----:B----4-:R-:W1:Y:S03]  /*19000*/  MUFU.EX2 R2, R13 ;  /* 0x0000000d00027308 */ /* 0x010e660000000800 */
[----:B------:R-:W4:Y:S04]  /*19010*/  LDL R8, [R1+0x8] ;  /* 0x0000080001087983 */ /* 0x000f280000100800 */
[----:B------:R-:W3:Y:S01]  /*19020*/  LDL R11, [R1+0x4] ;  /* 0x00000400010b7983 */ /* 0x000ee20000100800 */
[----:B------:R-:W-:-:S04]  /*19030*/  FFMA.FTZ R3, R14, R3, R12 ;  /* 0x000000030e037223 */ /* 0x000fc8000001000c */
[C---:B-1----:R-:W-:Y:S01]  /*19040*/  FADD.FTZ R74, R2.reuse, R3 ;  /* 0x00000003024a7221 */ /* 0x042fe20000010000 */
[----:B------:R-:W-:Y:S02]  /*19050*/  F2FP.PACK_AB R50, R2, R12 ;  /* 0x0000000c0232723e */ /* 0x000fe400000000ff */
        /* <DEDUP_REMOVED lines=43> */
[----:B------:R-:W-:-:S06]  /*19310*/  FFMA.FTZ R12, R250, R0, -R2 ;  /* 0x00000000fa0c7223 */ /* 0x000fcc0000010802 */
[----:B------:R-:W2:Y:S01]  /*19320*/  MUFU.EX2 R12, R12 ;  /* 0x0000000c000c7308 */ /* 0x000ea20000000800 */
[-C--:B-1----:R-:W-:Y:S02]  /*19330*/  FMUL.FTZ R230, R166, R3.reuse ;  /* 0x00000003a6e67220 */ /* 0x082fe40000410000 */
[-C--:B------:R-:W-:Y:S02]  /*19340*/  FMUL.FTZ R231, R167, R3.reuse ;  /* 0x00000003a7e77220 */ /* 0x080fe40000410000 */
[-C--:B------:R-:W-:Y:S02]  /*19350*/  FMUL.FTZ R135, R162, R3.reuse ;  /* 0x00000003a2877220 */ /* 0x080fe40000410000 */
[-C--:B------:R-:W-:Y:S01]  /*19360*/  FMUL.FTZ R241, R163, R3.reuse ;  /* 0x00000003a3f17220 */ /* 0x080fe20000410000 */
[----:B------:R-:W-:Y:S01]  /*19370*/  STL [R1+0x3b0], R230 ;  /* 0x0003b0e601007387 */ /* 0x000fe20000100800 */
[-C--:B------:R-:W-:Y:S02]  /*19380*/  FMUL.FTZ R233, R158, R3.reuse ;  /* 0x000000039ee97220 */ /* 0x080fe40000410000 */
[-C--:B------:R-:W-:Y:S01]  /*19390*/  FMUL.FTZ R232, R159, R3.reuse ;  /* 0x000000039fe87220 */ /* 0x080fe20000410000 */
[----:B------:R-:W-:Y:S01]  /*193a0*/  STL [R1+0x3b4], R231 ;  /* 0x0003b4e701007387 */ /* 0x000fe20000100800 */
[----:B------:R-:W-:-:S02]  /*193b0*/  FMUL.FTZ R229, R146, R3 ;  /* 0x0000000392e57220 */ /* 0x000fc40000410000 */
[-C--:B------:R-:W-:Y:S01]  /*193c0*/  FMUL.FTZ R228, R147, R3.reuse ;  /* 0x0000000393e47220 */ /* 0x080fe20000410000 */
[----:B------:R-:W-:Y:S04]  /*193d0*/  STL [R1+0x3c0], R135 ;  /* 0x0003c08701007387 */ /* 0x000fe80000100800 */
[----:B------:R-:W-:Y:S04]  /*193e0*/  STL [R1+0x3cc], R241 ;  /* 0x0003ccf101007387 */ /* 0x000fe80000100800 */
[----:B------:R-:W-:Y:S04]  /*193f0*/  STL [R1+0x3d4], R233 ;  /* 0x0003d4e901007387 */ /* 0x000fe80000100800 */
[----:B------:R-:W-:Y:S04]  /*19400*/  STL [R1+0x3d8], R232 ;  /* 0x0003d8e801007387 */ /* 0x000fe80000100800 */
[----:B------:R1:W-:Y:S01]  /*19410*/  STL.64 [R1+0x3e0], R228 ;  /* 0x0003e0e401007387 */ /* 0x0003e20000100a00 */
[----:B--2---:R-:W-:-:S03]  /*19420*/  FFMA.FTZ R3, R236, R3, R12 ;  /* 0x00000003ec037223 */ /* 0x004fc6000001000c */
[----:B------:R-:W2:Y:S04]  /*19430*/  LDL R236, [R1+0x6c] ;  /* 0x00006c0001ec7983 */ /* 0x000ea80000100800 */
[----:B-1----:R-:W2:Y:S04]  /*19440*/  LDL.LU.64 R228, [R1+0x288] ;  /* 0x0002880001e47983 */ /* 0x002ea80000300a00 */
[----:B------:R-:W2:Y:S01]  /*19450*/  LDL.64 R200, [R1+0x90] ;  /* 0x0000900001c87983 */ /* 0x000ea20000100a00 */
        /* <DEDUP_REMOVED lines=31> */
[----:B------:R-:W-:-:S04]  /*19650*/  FMNMX.FTZ R2, R36, R7, !PT ;  /* 0x0000000724027209 */ /* 0x000fc80007810000 */
[----:B---3--:R-:W-:-:S04]  /*19660*/  FMNMX.FTZ R2, R6, R2, !PT ;  /* 0x0000000206027209 */ /* 0x008fc80007810000 */
[----:B----4-:R-:W-:-:S04]  /*19670*/  FMNMX.FTZ R2, R8, R2, !PT ;  /* 0x0000000208027209 */ /* 0x010fc80007810000 */
        /* <DEDUP_REMOVED lines=25> */
[----:B------:R-:W1:Y:S03]  /*19810*/  MUFU.EX2 R13, R13 ;  /* 0x0000000d000d7308 */ /* 0x000e660000000800 */
[----:B------:R-:W-:-:S04]  /*19820*/  FMNMX.FTZ R2, R47, R2, !PT ;  /* 0x000000022f027209 */ /* 0x000fc80007810000 */
[----:B------:R-:W-:-:S04]  /*19830*/  FMNMX.FTZ R2, R45, R2, !PT ;  /* 0x000000022d027209 */ /* 0x000fc80007810000 */
[----:B------:R-:W-:-:S04]  /*19840*/  FMNMX.FTZ R2, R41, R2, !PT ;  /* 0x0000000229027209 */ /* 0x000fc80007810000 */
[----:B------:R-:W-:Y:S01]  /*19850*/  FMNMX.FTZ R2, R40, R2, !PT ;  /* 0x0000000228027209 */ /* 0x000fe20007810000 */
[----:B-1----:R-:W-:-:S04]  /*19860*/  FADD.FTZ R24, R13, R3 ;  /* 0x000000030d187221 */ /* 0x002fc80000010000 */
[----:B------:R-:W1:Y:S02]  /*19870*/  SHFL.BFLY PT, R3, R2, 0x2, 0x1f ;  /* 0x0c401f0002037f89 */ /* 0x000e6400000e0000 */
[----:B-1----:R-:W-:-:S05]  /*19880*/  FMNMX.FTZ R2, R2, R3, !PT ;  /* 0x0000000302027209 */ /* 0x002fca0007810000 */
[----:B------:R-:W1:Y:S01]  /*19890*/  SHFL.BFLY PT, R3, R2, 0x1, 0x1f ;  /* 0x0c201f0002037f89 */ /* 0x000e6200000e0000 */
[----:B------:R3:W-:Y:S01]  /*198a0*/  MUFU.EX2 R23, R16 ;  /* 0x0000001000177308 */ /* 0x0007e20000000800 */
[----:B-1----:R-:W-:-:S04]  /*198b0*/  FMNMX.FTZ R135, R2, R3, !PT ;  /* 0x0000000302877209 */ /* 0x002fc80007810000 */
[----:B------:R-:W-:-:S04]  /*198c0*/  FSETP.NEU.FTZ.AND P0, PT, R135, -INF , PT ;  /* 0xff8000008700780b */ /* 0x000fc80003f1d000 */
[----:B------:R-:W-:-:S05]  /*198d0*/  FSEL R2, R135, RZ, P0 ;  /* 0x000000ff87027208 */ /* 0x000fca0000000000 */
[----:B---3--:R-:W-:Y:S02]  /*198e0*/  FADD.FTZ R16, R36, -R2 ;  /* 0x8000000224107221 */ /* 0x008fe40000010000 */
[----:B------:R-:W-:-:S05]  /*198f0*/  FMUL.FTZ R2, R0, R135 ;  /* 0x0000008700027220 */ /* 0x000fca0000410000 */
[----:B------:R-:W-:Y:S01]  /*19900*/  FSEL R2, R2, RZ, P0 ;  /* 0x000000ff02027208 */ /* 0x000fe20000000000 */
[----:B------:R-:W-:Y:S01]  /*19910*/  MUFU.EX2 R33, R20 ;  /* 0x0000001400217308 */ /* 0x000fe20000000800 */
[----:B------:R-:W-:-:S03]  /*19920*/  FMUL.FTZ R16, R0, R16 ;  /* 0x0000001000107220 */ /* 0x000fc60000410000 */
[----:B------:R-:W-:-:S04]  /*19930*/  FFMA.FTZ R3, R7, R0, -R2 ;  /* 0x0000000007037223 */ /* 0x000fc80000010802 */
[----:B------:R1:W-:Y:S01]  /*19940*/  MUFU.EX2 R20, R14 ;  /* 0x0000000e00147308 */ /* 0x0003e20000000800 */
[----:B------:R-:W-:Y:S01]  /*19950*/  F2FP.PACK_AB R34, R13, R12 ;  /* 0x0000000c0d22723e */ /* 0x000fe200000000ff */
[----:B------:R-:W-:-:S06]  /*19960*/  FFMA.FTZ R13, R8, R0, -R2 ;  /* 0x00000000080d7223 */ /* 0x000fcc0000010802 */
[----:B------:R-:W-:Y:S01]  /*19970*/  MUFU.EX2 R25, R17 ;  /* 0x0000001100197308 */ /* 0x000fe20000000800 */
[----:B-1----:R-:W-:-:S07]  /*19980*/  FFMA.FTZ R14, R6, R0, -R2 ;  /* 0x00000000060e7223 */ /* 0x002fce0000010802 */
[----:B------:R1:W-:Y:S08]  /*19990*/  MUFU.EX2 R17, R3 ;  /* 0x0000000300117308 */ /* 0x0003f00000000800 */
[----:B------:R-:W2:Y:S08]  /*199a0*/  MUFU.EX2 R165, R16 ;  /* 0x0000001000a57308 */ /* 0x000eb00000000800 */
[----:B------:R-:W-:Y:S08]  /*199b0*/  MUFU.EX2 R14, R14 ;  /* 0x0000000e000e7308 */ /* 0x000ff00000000800 */
[----:B------:R3:W4:Y:S01]  /*199c0*/  MUFU.EX2 R19, R49 ;  /* 0x0000003100137308 */ /* 0x0007220000000800 */
[----:B------:R-:W-:-:S07]  /*199d0*/  FFMA.FTZ R12, R11, R0, -R2 ;  /* 0x000000000b0c7223 */ /* 0x000fce0000010802 */
[----:B------:R-:W-:Y:S01]  /*199e0*/  MUFU.EX2 R27, R18 ;  /* 0x00000012001b7308 */ /* 0x000fe20000000800 */
[-CC-:B-1----:R-:W-:Y:S02]  /*199f0*/  FFMA.FTZ R3, R221, R0.reuse, -R2.reuse ;  /* 0x00000000dd037223 */ /* 0x182fe40000010802 */
[----:B------:R-:W-:-:S05]  /*19a00*/  FFMA.FTZ R31, R219, R0, -R2 ;  /* 0x00000000db1f7223 */ /* 0x000fca0000010802 */
[----:B------:R-:W-:Y:S01]  /*19a10*/  MUFU.EX2 R18, R13 ;  /* 0x0000000d00127308 */ /* 0x000fe20000000800 */
[-CC-:B------:R-:W-:Y:S02]  /*19a20*/  FFMA.FTZ R32, R202, R0.reuse, -R2.reuse ;  /* 0x00000000ca207223 */ /* 0x180fe40000010802 */
[----:B------:R-:W-:-:S05]  /*19a30*/  FFMA.FTZ R36, R194, R0, -R2 ;  /* 0x00000000c2247223 */ /* 0x000fca0000010802 */
[----:B------:R1:W-:Y:S01]  /*19a40*/  MUFU.EX2 R30, R51 ;  /* 0x00000033001e7308 */ /* 0x0003e20000000800 */
[-CC-:B------:R-:W-:Y:S02]  /*19a50*/  FFMA.FTZ R37, R191, R0.reuse, -R2.reuse ;  /* 0x00000000bf257223 */ /* 0x180fe40000010802 */
[----:B---3--:R-:W-:-:S05]  /*19a60*/  FFMA.FTZ R49, R179, R0, -R2 ;  /* 0x00000000b3317223 */ /* 0x008fca0000010802 */
[----:B------:R3:W2:Y:S01]  /*19a70*/  MUFU.EX2 R21, R15 ;  /* 0x0000000f00157308 */ /* 0x0006a20000000800 */
[-CC-:B------:R-:W-:Y:S02]  /*19a80*/  FFMA.FTZ R203, R128, R0.reuse, -R2.reuse ;  /* 0x0000000080cb7223 */ /* 0x180fe40000010802 */
[-CC-:B------:R-:W-:Y:S02]  /*19a90*/  FFMA.FTZ R219, R124, R0.reuse, -R2.reuse ;  /* 0x000000007cdb7223 */ /* 0x180fe40000010802 */
[-CC-:B------:R-:W-:Y:S02]  /*19aa0*/  FFMA.FTZ R220, R121, R0.reuse, -R2.reuse ;  /* 0x0000000079dc7223 */ /* 0x180fe40000010802 */
[-CC-:B------:R-:W-:Y:S01]  /*19ab0*/  FFMA.FTZ R221, R116, R0.reuse, -R2.reuse ;  /* 0x0000000074dd7223 */ /* 0x180fe20000010802 */
[----:B------:R2:W2:Y:S01]  /*19ac0*/  MUFU.EX2 R26, R52 ;  /* 0x00000034001a7308 */ /* 0x0004a20000000800 */
[-CC-:B-1----:R-:W-:Y:S02]  /*19ad0*/  FFMA.FTZ R51, R178, R0.reuse, -R2.reuse ;  /* 0x00000000b2337223 */ /* 0x182fe40000010802 */
[----:B------:R-:W-:-:S02]  /*19ae0*/  FFMA.FTZ R250, R113, R0, -R2 ;  /* 0x0000000071fa7223 */ /* 0x000fc40000010802 */
[-CC-:B------:R-:W-:Y:S02]  /*19af0*/  FFMA.FTZ R223, R108, R0.reuse, -R2.reuse ;  /* 0x000000006cdf7223 */ /* 0x180fe40000010802 */
[-CC-:B------:R-:W-:Y:S01]  /*19b00*/  FFMA.FTZ R214, R105, R0.reuse, -R2.reuse ;  /* 0x0000000069d67223 */ /* 0x180fe20000010802 */
[----:B------:R1:W-:Y:S01]  /*19b10*/  MUFU.EX2 R38, R53 ;  /* 0x0000003500267308 */ /* 0x0003e20000000800 */
[-CC-:B---3--:R-:W-:Y:S02]  /*19b20*/  FFMA.FTZ R15, R251, R0.reuse, -R2.reuse ;  /* 0x00000000fb0f7223 */ /* 0x188fe40000010802 */
[-CC-:B------:R-:W-:Y:S02]  /*19b30*/  FFMA.FTZ R232, R100, R0.reuse, -R2.reuse ;  /* 0x0000000064e87223 */ /* 0x180fe40000010802 */
[-CC-:B------:R-:W-:Y:S02]  /*19b40*/  FFMA.FTZ R206, R86, R0.reuse, -R2.reuse ;  /* 0x0000000056ce7223 */ /* 0x180fe40000010802 */
[----:B------:R-:W-:-:S02]  /*19b50*/  FFMA.FTZ R230, R84, R0, -R2 ;  /* 0x0000000054e67223 */ /* 0x000fc40000010802 */
[-CC-:B--2---:R-:W-:Y:S02]  /*19b60*/  FFMA.FTZ R52, R176, R0.reuse, -R2.reuse ;  /* 0x00000000b0347223 */ /* 0x184fe40000010802 */
[-CC-:B------:R-:W-:Y:S02]  /*19b70*/  FFMA.FTZ R11, R76, R0.reuse, -R2.reuse ;  /* 0x000000004c0b7223 */ /* 0x180fe40000010802 */
[-CC-:B------:R-:W-:Y:S02]  /*19b80*/  FFMA.FTZ R8, R73, R0.reuse, -R2.reuse ;  /* 0x0000000049087223 */ /* 0x180fe40000010802 */
[-CC-:B------:R-:W-:Y:S02]  /*19b90*/  FFMA.FTZ R134, R62, R0.reuse, -R2.reuse ;  /* 0x000000003e867223 */ /* 0x180fe40000010802 */
[-CC-:B-1----:R-:W-:Y:S02]  /*19ba0*/  FFMA.FTZ R53, R130, R0.reuse, -R2.reuse ;  /* 0x0000000082357223 */ /* 0x182fe40000010802 */
[----:B------:R-:W-:-:S02]  /*19bb0*/  FFMA.FTZ R209, R60, R0, -R2 ;  /* 0x000000003cd17223 */ /* 0x000fc40000010802 */
[-CC-:B------:R-:W-:Y:S02]  /*19bc0*/  FFMA.FTZ R185, R47, R0.reuse, -R2.reuse ;  /* 0x000000002fb97223 */ /* 0x180fe40000010802 */
[-CC-:B------:R-:W-:Y:S02]  /*19bd0*/  FFMA.FTZ R233, R45, R0.reuse, -R2.reuse ;  /* 0x000000002de97223 */ /* 0x180fe40000010802 */
[-CC-:B------:R-:W-:Y:S02]  /*19be0*/  FFMA.FTZ R6, R41, R0.reuse, -R2.reuse ;  /* 0x0000000029067223 */ /* 0x180fe40000010802 */
[----:B------:R-:W-:Y:S02]  /*19bf0*/  FFMA.FTZ R7, R40, R0, -R2 ;  /* 0x0000000028077223 */ /* 0x000fe40000010802 */
[----:B------:R-:W-:Y:S01]  /*19c00*/  FFMA.FTZ R0, R236, R165, R17 ;  /* 0x000000a5ec007223 */ /* 0x000fe20000010011 */
[----:B------:R1:W2:Y:S01]  /*19c10*/  MUFU.EX2 R16, R12 ;  /* 0x0000000c00107308 */ /* 0x0002a20000000800 */
[C---:B----4-:R-:W-:Y:S01]  /*19c20*/  FADD.FTZ R13, R19.reuse, R55 ;  /* 0x00000037130d7221 */ /* 0x050fe20000010000 */
[C---:B------:R-:W-:Y:S01]  /*19c30*/  F2FP.PACK_AB R2, R14.reuse, R17 ;  /* 0x000000110e02723e */ /* 0x040fe200000000ff */
[----:B-1----:R-:W-:Y:S01]  /*19c40*/  FADD.FTZ R12, R14, R0 ;  /* 0x000000000e0c7221 */ /* 0x002fe20000010000 */
[----:B------:R-:W-:-:S04]  /*19c50*/  F2FP.PACK_AB R0, R19, R81 ;  /* 0x000000511300723e */ /* 0x000fc800000000ff */
[----:B------:R1:W-:Y:S01]  /*19c60*/  MUFU.EX2 R14, R3 ;  /* 0x00000003000e7308 */ /* 0x0003e20000000800 */
[C---:B------:R-:W-:Y:S02]  /*19c70*/  PRMT R207, R0.reuse, 0x7610, R207 ;  /* 0x0000761000cf7816 */ /* 0x040fe400000000cf */
[----:B------:R-:W-:Y:S01]  /*19c80*/  PRMT R136, R0, 0x7632, R136 ;  /* 0x0000763200887816 */ /* 0x000fe20000000088 */
[----:B------:R-:W-:-:S04]  /*19c90*/  FADD.FTZ R0, R21, R24 ;  /* 0x0000001815007221 */ /* 0x000fc80000010000 */
[----:B------:R-:W-:Y:S01]  /*19ca0*/  MUFU.EX2 R22, R22 ;  /* 0x0000001600167308 */ /* 0x000fe20000000800 */
[----:B------:R-:W-:Y:S02]  /*19cb0*/  FADD.FTZ R0, R20, R0 ;  /* 0x0000000014007221 */ /* 0x000fe40000010000 */
[----:B-1----:R-:W-:Y:S02]  /*19cc0*/  FADD.FTZ R3, R18, R12 ;  /* 0x0000000c12037221 */ /* 0x002fe40000010000 */
[----:B------:R-:W-:-:S03]  /*19cd0*/  FADD.FTZ R12, R30, R13 ;  /* 0x0000000d1e0c7221 */ /* 0x000fc60000010000 */
[----:B------:R-:W1:Y:S01]  /*19ce0*/  MUFU.EX2 R13, R61 ;  /* 0x0000003d000d7308 */ /* 0x000e620000000800 */
[----:B------:R-:W-:Y:S02]  /*19cf0*/  FADD.FTZ R0, R25, R0 ;  /* 0x0000000019007221 */ /* 0x000fe40000010000 */
[----:B------:R-:W-:Y:S01]  /*19d00*/  FADD.FTZ R12, R26, R12 ;  /* 0x0000000c1a0c7221 */ /* 0x000fe20000010000 */
[----:B--2---:R-:W-:-:S04]  /*19d10*/  F2FP.PACK_AB R55, R16, R18 ;  /* 0x000000121037723e */ /* 0x004fc800000000ff */
[----:B------:R-:W2:Y:S01]  /*19d20*/  MUFU.EX2 R35, R29 ;  /* 0x0000001d00237308 */ /* 0x000ea20000000800 */
[----:B------:R-:W-:Y:S01]  /*19d30*/  FADD.FTZ R18, R27, R0 ;  /* 0x000000001b127221 */ /* 0x000fe20000010000 */
[----:B------:R-:W-:Y:S01]  /*19d40*/  PRMT R149, R2, 0x7610, R149 ;  /* 0x0000761002957816 */ /* 0x000fe20000000095 */
[----:B------:R-:W-:Y:S01]  /*19d50*/  FADD.FTZ R0, R38, R12 ;  /* 0x0000000c26007221 */ /* 0x000fe20000010000 */
[----:B------:R-:W-:Y:S01]  /*19d60*/  PRMT R140, R2, 0x7632, R140 ;  /* 0x00007632028c7816 */ /* 0x000fe2000000008c */
[----:B------:R-:W-:-:S03]  /*19d70*/  FADD.FTZ R2, R23, R74 ;  /* 0x0000004a17027221 */ /* 0x000fc60000010000 */
[----:B------:R-:W3:Y:S01]  /*19d80*/  MUFU.EX2 R15, R15 ;  /* 0x0000000f000f7308 */ /* 0x000ee20000000800 */
[----:B------:R-:W-:Y:S01]  /*19d90*/  F2FP.PACK_AB R27, R27, R25 ;  /* 0x000000191b1b723e */ /* 0x000fe200000000ff */
[----:B-1----:R-:W-:Y:S02]  /*19da0*/  FADD.FTZ R25, R13, R0 ;  /* 0x000000000d197221 */ /* 0x002fe40000010000 */
[----:B------:R-:W-:Y:S02]  /*19db0*/  IMAD.SHL.U32 R0, R237, 0x4, RZ ;  /* 0x00000004ed007824 */ /* 0x000fe400078e00ff */
[----:B------:R-:W-:Y:S02]  /*19dc0*/  FADD.FTZ R2, R22, R2 ;  /* 0x0000000216027221 */ /* 0x000fe40000010000 */
[----:B------:R-:W-:Y:S01]  /*19dd0*/  FADD.FTZ R3, R16, R3 ;  /* 0x0000000310037221 */ /* 0x000fe20000010000 */
[----:B------:R-:W-:Y:S01]  /*19de0*/  LOP3.LUT R0, R171, R201, R0, 0x96, !PT ;  /* 0x000000c9ab007212 */ /* 0x000fe200078e9600 */
[----:B--2---:R-:W-:-:S02]  /*19df0*/  FADD.FTZ R2, R35, R2 ;  /* 0x0000000223027221 */ /* 0x004fc40000010000 */
[----:B------:R-:W-:Y:S02]  /*19e00*/  IMAD.MOV.U32 R241, RZ, RZ, R83 ;  /* 0x000000fffff17224 */ /* 0x000fe400078e0053 */
[----:B------:R-:W-:Y:S02]  /*19e10*/  FADD.FTZ R19, R33, R2 ;  /* 0x0000000221137221 */ /* 0x000fe40000010000 */
[----:B------:R-:W-:Y:S02]  /*19e20*/  IMAD.MOV.U32 R205, RZ, RZ, R82 ;  /* 0x000000ffffcd7224 */ /* 0x000fe400078e0052 */
[----:B---3--:R-:W-:Y:S02]  /*19e30*/  FADD.FTZ R2, R15, R3 ;  /* 0x000000030f027221 */ /* 0x008fe40000010000 */
[----:B------:R-:W-:Y:S01]  /*19e40*/  IMAD.WIDE.U32 R82, R0, -0x326172a9, RZ ;  /* 0xcd9e8d5700527825 */ /* 0x000fe200078e00ff */
[----:B------:R-:W-:-:S03]  /*19e50*/  F2FP.PACK_AB R28, R20, R21 ;  /* 0x00000015141c723e */ /* 0x000fc600000000ff */
[----:B------:R-:W-:Y:S01]  /*19e60*/  FADD.FTZ R21, R14, R2 ;  /* 0x000000020e157221 */ /* 0x000fe20000010000 */
[----:B------:R-:W-:Y:S02]  /*19e70*/  LOP3.LUT R2, R83, R240, R228, 0x96, !PT ;  /* 0x000000f053027212 */ /* 0x000fe400078e96e4 */
[----:B------:R-:W-:Y:S02]  /*19e80*/  LOP3.LUT R0, R103, R239, R82, 0x96, !PT ;  /* 0x000000ef67007212 */ /* 0x000fe400078e9652 */
[----:B------:R-:W-:Y:S01]  /*19e90*/  F2FP.PACK_AB R16, R13, R38 ;  /* 0x000000260d10723e */ /* 0x000fe200000000ff */
[----:B------:R-:W-:-:S04]  /*19ea0*/  IMAD.WIDE.U32 R154, R2, -0x2daee0ad, RZ ;  /* 0xd2511f53029a7825 */ /* 0x000fc800078e00ff */
[----:B------:R-:W-:Y:S01]  /*19eb0*/  IMAD.WIDE.U32 R12, R0, -0x2daee0ad, RZ ;  /* 0xd2511f53000c7825 */ /* 0x000fe200078e00ff */
[----:B------:R-:W-:-:S04]  /*19ec0*/  LOP3.LUT R2, R155, R242, R174, 0x96, !PT ;  /* 0x000000f29b027212 */ /* 0x000fc800078e96ae */
[----:B------:R-:W-:Y:S01]  /*19ed0*/  LOP3.LUT R0, R13, R245, R154, 0x96, !PT ;  /* 0x000000f50d007212 */ /* 0x000fe200078e969a */
[----:B------:R-:W-:Y:S01]  /*19ee0*/  IMAD.WIDE.U32 R2, R2, -0x326172a9, RZ ;  /* 0xcd9e8d5702027825 */ /* 0x000fe200078e00ff */
[----:B------:R-:W-:-:S03]  /*19ef0*/  F2FP.PACK_AB R61, R14, R15 ;  /* 0x0000000f0e3d723e */ /* 0x000fc600000000ff */
[----:B------:R-:W-:Y:S01]  /*19f00*/  IMAD.WIDE.U32 R14, R0, -0x326172a9, RZ ;  /* 0xcd9e8d57000e7825 */ /* 0x000fe200078e00ff */
[----:B------:R-:W-:Y:S02]  /*19f10*/  F2FP.PACK_AB R17, R26, R30 ;  /* 0x0000001e1a11723e */ /* 0x000fe400000000ff */
[----:B------:R-:W-:Y:S02]  /*19f20*/  LOP3.LUT R3, R3, R238, R102, 0x96, !PT ;  /* 0x000000ee03037212 */ /* 0x000fe400078e9666 */
[----:B------:R-:W-:Y:S02]  /*19f30*/  LOP3.LUT R13, R15, R248, R2, 0x96, !PT ;  /* 0x000000f80f0d7212 */ /* 0x000fe400078e9602 */
[----:B------:R-:W-:Y:S01]  /*19f40*/  PRMT R153, R17, 0x7632, R153 ;  /* 0x0000763211997816 */ /* 0x000fe20000000099 */
[----:B------:R-:W-:Y:S01]  /*19f50*/  IMAD.WIDE.U32 R2, R3, -0x2daee0ad, RZ ;  /* 0xd2511f5303027825 */ /* 0x000fe200078e00ff */
[----:B------:R-:W-:Y:S02]  /*19f60*/  PRMT R141, R17, 0x7610, R141 ;  /* 0x00007610118d7816 */ /* 0x000fe4000000008d */
[----:B------:R-:W-:-:S02]  /*19f70*/  PRMT R4, R16, 0x7610, R4 ;  /* 0x0000761010047816 */ /* 0x000fc40000000004 */
[----:B------:R-:W-:Y:S01]  /*19f80*/  PRMT R5, R16, 0x7632, R5 ;  /* 0x0000763210057816 */ /* 0x000fe20000000005 */
        /* <DEDUP_REMOVED lines=14> */
[----:B------:R-:W-:Y:S02]  /*1a070*/  F2FP.PACK_AB R29, R22, R23 ;  /* 0x00000017161d723e */ /* 0x000fe400000000ff */
[----:B------:R-:W-:Y:S01]  /*1a080*/  ISETP.GE.U32.AND P0, PT, R217, R0, PT ;  /* 0x00000000d900720c */ /* 0x000fe20003f06070 */
[----:B------:R-:W1:Y:S01]  /*1a090*/  MUFU.EX2 R23, R39 ;  /* 0x0000002700177308 */ /* 0x000e620000000800 */
[----:B------:R-:W-:-:S02]  /*1a0a0*/  LOP3.LUT R0, R2, 0xff, RZ, 0xc0, !PT ;  /* 0x000000ff02007812 */ /* 0x000fc400078ec0ff */
[----:B------:R-:W-:Y:S02]  /*1a0b0*/  LOP3.LUT R15, R13, R246, R14, 0x96, !PT ;  /* 0x000000f60d0f7212 */ /* 0x000fe400078e960e */
[----:B------:R-:W-:Y:S02]  /*1a0c0*/  ISETP.GE.U32.AND P2, PT, R217, R0, PT ;  /* 0x00000000d900720c */ /* 0x000fe40003f46070 */
[--C-:B------:R-:W-:Y:S01]  /*1a0d0*/  SHF.R.U32.HI R0, RZ, 0x10, R2.reuse ;  /* 0x00000010ff007819 */ /* 0x100fe20000011602 */
[----:B------:R-:W2:Y:S01]  /*1a0e0*/  MUFU.EX2 R30, R56 ;  /* 0x00000038001e7308 */ /* 0x000ea20000000800 */
[----:B------:R-:W-:Y:S02]  /*1a0f0*/  LOP3.LUT R14, R2, 0xffff, RZ, 0xc0, !PT ;  /* 0x0000ffff020e7812 */ /* 0x000fe400078ec0ff */
[----:B------:R-:W-:-:S05]  /*1a100*/  SHF.R.U32.HI R2, RZ, 0x18, R2 ;  /* 0x00000018ff027819 */ /* 0x000fca0000011602 */
[----:B------:R-:W3:Y:S01]  /*1a110*/  MUFU.EX2 R22, R43 ;  /* 0x0000002b00167308 */ /* 0x000ee20000000800 */
[----:B------:R-:W-:Y:S01]  /*1a120*/  ISETP.GE.U32.AND P1, PT, R217, R2, PT ;  /* 0x00000002d900720c */ /* 0x000fe20003f26070 */
[----:B------:R-:W-:Y:S01]  /*1a130*/  IMAD.WIDE.U32 R2, R15, -0x2daee0ad, RZ ;  /* 0xd2511f530f027825 */ /* 0x000fe200078e00ff */
[----:B------:R-:W-:Y:S02]  /*1a140*/  LOP3.LUT R12, R12, 0xff, RZ, 0xc0, !PT ;  /* 0x000000ff0c0c7812 */ /* 0x000fe400078ec0ff */
[----:B------:R-:W-:Y:S02]  /*1a150*/  LOP3.LUT R0, R0, 0xff, RZ, 0xc0, !PT ;  /* 0x000000ff00007812 */ /* 0x000fe400078ec0ff */
[----:B------:R-:W-:Y:S02]  /*1a160*/  ISETP.GE.U32.AND P5, PT, R217, R12, PT ;  /* 0x0000000cd900720c */ /* 0x000fe40003fa6070 */
[C---:B------:R-:W-:Y:S02]  /*1a170*/  LOP3.LUT R13, R2.reuse, 0xff, RZ, 0xc0, !PT ;  /* 0x000000ff020d7812 */ /* 0x040fe400078ec0ff */
[----:B------:R-:W-:-:S02]  /*1a180*/  LOP3.LUT R17, R2, 0xffff, RZ, 0xc0, !PT ;  /* 0x0000ffff02117812 */ /* 0x000fc400078ec0ff */
[--C-:B------:R-:W-:Y:S02]  /*1a190*/  SHF.R.U32.HI R15, RZ, 0x10, R2.reuse ;  /* 0x00000010ff0f7819 */ /* 0x100fe40000011602 */
[----:B------:R-:W-:Y:S01]  /*1a1a0*/  SHF.R.U32.HI R12, RZ, 0x18, R2 ;  /* 0x00000018ff0c7819 */ /* 0x000fe20000011602 */
[----:B-1----:R-:W-:Y:S01]  /*1a1b0*/  FADD.FTZ R2, R23, R18 ;  /* 0x0000001217027221 */ /* 0x002fe20000010000 */
[----:B------:R-:W-:Y:S02]  /*1a1c0*/  ISETP.GE.U32.AND P6, PT, R217, R0, PT ;  /* 0x00000000d900720c */ /* 0x000fe40003fc6070 */
[----:B------:R-:W-:Y:S01]  /*1a1d0*/  LOP3.LUT R0, R3, R243, R16, 0x96, !PT ;  /* 0x000000f303007212 */ /* 0x000fe200078e9610 */
[----:B--2---:R-:W-:Y:S01]  /*1a1e0*/  FADD.FTZ R3, R30, R19 ;  /* 0x000000131e037221 */ /* 0x004fe20000010000 */
[----:B------:R-:W-:Y:S01]  /*1a1f0*/  PRMT R156, R50, 0x7610, R156 ;  /* 0x00007610329c7816 */ /* 0x000fe2000000009c */
[----:B---3--:R-:W-:Y:S01]  /*1a200*/  FADD.FTZ R19, R22, R2 ;  /* 0x0000000216137221 */ /* 0x008fe20000010000 */
[----:B------:R-:W-:-:S02]  /*1a210*/  SHF.R.U32.HI R2, RZ, 0x8, R14 ;  /* 0x00000008ff027819 */ /* 0x000fc4000001160e */
[----:B------:R-:W-:Y:S01]  /*1a220*/  PRMT R87, R50, 0x7632, R87 ;  /* 0x0000763232577816 */ /* 0x000fe20000000057 */
[----:B------:R-:W-:Y:S01]  /*1a230*/  @!P4 HADD2 R47, -R156.H0_H0, -RZ.H0_H0 ;  /* 0xa00000ff9c2fc230 */ /* 0x000fe20000000900 */
[----:B------:R-:W-:Y:S02]  /*1a240*/  LOP3.LUT R2, R2, 0xffff, RZ, 0xc0, !PT ;  /* 0x0000ffff02027812 */ /* 0x000fe400078ec0ff */
[----:B------:R-:W-:Y:S02]  /*1a250*/  PRMT R235, R156, 0x5410, R87 ;  /* 0x000054109ceb7816 */ /* 0x000fe40000000057 */
[----:B------:R-:W-:Y:S02]  /*1a260*/  PRMT R85, R34, 0x7610, R85 ;  /* 0x0000761022557816 */ /* 0x000fe40000000055 */
[----:B------:R-:W-:Y:S02]  /*1a270*/  @!P4 PRMT R156, R47, 0x5410, RZ ;  /* 0x000054102f9cc816 */ /* 0x000fe400000000ff */
[----:B------:R-:W-:-:S02]  /*1a280*/  ISETP.GE.U32.AND P4, PT, R217, R2, PT ;  /* 0x00000002d900720c */ /* 0x000fc40003f86070 */
[----:B------:R-:W-:Y:S01]  /*1a290*/  SHF.R.U32.HI R2, RZ, 0x10, R0 ;  /* 0x00000010ff027819 */ /* 0x000fe20000011600 */
[----:B------:R-:W-:Y:S01]  /*1a2a0*/  @!P3 HADD2 R42, -R87.H0_H0, -RZ.H0_H0 ;  /* 0xa00000ff572ab230 */ /* 0x000fe20000000900 */
[----:B------:R-:W-:Y:S01]  /*1a2b0*/  PRMT R86, R34, 0x7632, R86 ;  /* 0x0000763222567816 */ /* 0x000fe20000000056 */
[----:B------:R-:W-:Y:S01]  /*1a2c0*/  @!P5 HADD2 R41, -R85.H0_H0, -RZ.H0_H0 ;  /* 0xa00000ff5529d230 */ /* 0x000fe20000000900 */
[----:B------:R-:W-:Y:S02]  /*1a2d0*/  PRMT R84, R29, 0x7610, R84 ;  /* 0x000076101d547816 */ /* 0x000fe40000000054 */
[----:B------:R-:W-:Y:S01]  /*1a2e0*/  LOP3.LUT R2, R2, 0xff, RZ, 0xc0, !PT ;  /* 0x000000ff02027812 */ /* 0x000fe200078ec0ff */
[----:B------:R-:W1:Y:S01]  /*1a2f0*/  MUFU.EX2 R24, R58 ;  /* 0x0000003a00187308 */ /* 0x000e620000000800 */
[----:B------:R-:W-:Y:S01]  /*1a300*/  PRMT R236, R85, 0x5410, R86 ;  /* 0x0000541055ec7816 */ /* 0x000fe20000000056 */
[----:B------:R-:W-:Y:S01]  /*1a310*/  @!P2 HADD2 R45, -R84.H0_H0, -RZ.H0_H0 ;  /* 0xa00000ff542da230 */ /* 0x000fe20000000900 */
[----:B------:R-:W-:-:S02]  /*1a320*/  F2FP.PACK_AB R16, R22, R23 ;  /* 0x000000171610723e */ /* 0x000fc400000000ff */
[----:B------:R-:W-:Y:S02]  /*1a330*/  @!P3 PRMT R87, R42, 0x5410, RZ ;  /* 0x000054102a57b816 */ /* 0x000fe400000000ff */
[----:B------:R-:W-:Y:S01]  /*1a340*/  @!P5 PRMT R85, R41, 0x5410, RZ ;  /* 0x000054102955d816 */ /* 0x000fe200000000ff */
[----:B------:R-:W2:Y:S01]  /*1a350*/  MUFU.EX2 R22, R31 ;  /* 0x0000001f00167308 */ /* 0x000ea20000000800 */
[----:B------:R-:W-:Y:S02]  /*1a360*/  PRMT R81, R29, 0x7632, R81 ;  /* 0x000076321d517816 */ /* 0x000fe40000000051 */
[C---:B------:R-:W-:Y:S02]  /*1a370*/  ISETP.GE.U32.AND P3, PT, R217.reuse, R13, PT ;  /* 0x0000000dd900720c */ /* 0x040fe40003f66070 */
[----:B------:R-:W-:Y:S01]  /*1a380*/  ISETP.GE.U32.AND P5, PT, R217, R2, PT ;  /* 0x00000002d900720c */ /* 0x000fe20003fa6070 */
[----:B------:R-:W-:Y:S01]  /*1a390*/  IMAD.MOV.U32 R42, RZ, RZ, R134 ;  /* 0x000000ffff2a7224 */ /* 0x000fe200078e0086 */
[----:B------:R-:W-:Y:S01]  /*1a3a0*/  LOP3.LUT R2, R0, 0xff, RZ, 0xc0, !PT ;  /* 0x000000ff00027812 */ /* 0x000fe200078ec0ff */
[----:B------:R-:W3:Y:S01]  /*1a3b0*/  MUFU.EX2 R13, R32 ;  /* 0x00000020000d7308 */ /* 0x000ee20000000800 */
[----:B------:R-:W-:-:S02]  /*1a3c0*/  PRMT R134, R84, 0x5410, R81 ;  /* 0x0000541054867816 */ /* 0x000fc40000000051 */
[----:B------:R-:W-:Y:S02]  /*1a3d0*/  @!P2 PRMT R84, R45, 0x5410, RZ ;  /* 0x000054102d54a816 */ /* 0x000fe400000000ff */
[----:B------:R-:W-:Y:S02]  /*1a3e0*/  ISETP.GE.U32.AND P2, PT, R217, R2, PT ;  /* 0x00000002d900720c */ /* 0x000fe40003f46070 */
[----:B------:R-:W-:Y:S01]  /*1a3f0*/  SHF.R.U32.HI R2, RZ, 0x18, R0 ;  /* 0x00000018ff027819 */ /* 0x000fe20000011600 */
[----:B------:R4:W2:Y:S01]  /*1a400*/  MUFU.EX2 R23, R80 ;  /* 0x0000005000177308 */ /* 0x0008a20000000800 */
[----:B------:R-:W-:Y:S01]  /*1a410*/  LOP3.LUT R0, R0, 0xffff, RZ, 0xc0, !PT ;  /* 0x0000ffff00007812 */ /* 0x000fe200078ec0ff */
[----:B------:R-:W-:Y:S01]  /*1a420*/  @!P0 HADD2 R40, -R86.H0_H0, -RZ.H0_H0 ;  /* 0xa00000ff56288230 */ /* 0x000fe20000000900 */
[----:B------:R-:W-:Y:S02]  /*1a430*/  F2FP.PACK_AB R26, R33, R35 ;  /* 0x00000023211a723e */ /* 0x000fe400000000ff */
[----:B------:R-:W-:-:S02]  /*1a440*/  SHF.R.U32.HI R0, RZ, 0x8, R0 ;  /* 0x00000008ff007819 */ /* 0x000fc40000011600 */
[----:B------:R-:W-:Y:S01]  /*1a450*/  PRMT R157, R28, 0x7632, R157 ;  /* 0x000076321c9d7816 */ /* 0x000fe2000000009d */
[----:B-1----:R-:W-:Y:S01]  /*1a460*/  FADD.FTZ R20, R24, R3 ;  /* 0x0000000318147221 */ /* 0x002fe20000010000 */
[----:B------:R-:W-:Y:S02]  /*1a470*/  @!P0 PRMT R86, R40, 0x5410, RZ ;  /* 0x0000541028568816 */ /* 0x000fe400000000ff */
[----:B----4-:R-:W-:Y:S01]  /*1a480*/  PRMT R80, R28, 0x7610, R80 ;  /* 0x000076101c507816 */ /* 0x010fe20000000050 */
[----:B--2---:R-:W-:Y:S01]  /*1a490*/  FADD.FTZ R3, R22, R21 ;  /* 0x0000001516037221 */ /* 0x004fe20000010000 */
[----:B------:R-:W-:-:S03]  /*1a4a0*/  LOP3.LUT R0, R0, 0xffff, RZ, 0xc0, !PT ;  /* 0x0000ffff00007812 */ /* 0x000fc600078ec0ff */
[----:B------:R-:W-:Y:S01]  /*1a4b0*/  @!P6 HADD2 R59, -R80.H0_H0, -RZ.H0_H0 ;  /* 0xa00000ff503be230 */ /* 0x000fe20000000900 */
[----:B------:R-:W-:Y:S02]  /*1a4c0*/  F2FP.PACK_AB R18, R24, R30 ;  /* 0x0000001e1812723e */ /* 0x000fe400000000ff */
[----:B------:R-:W-:Y:S01]  /*1a4d0*/  ISETP.GE.U32.AND P0, PT, R217, R12, PT ;  /* 0x0000000cd900720c */ /* 0x000fe20003f06070 */
[----:B------:R-:W-:Y:S01]  /*1a4e0*/  MUFU.EX2 R24, R70 ;  /* 0x0000004600187308 */ /* 0x000fe20000000800 */
[----:B---3--:R-:W-:Y:S02]  /*1a4f0*/  F2FP.PACK_AB R47, R13, R22 ;  /* 0x000000160d2f723e */ /* 0x008fe400000000ff */
[----:B------:R-:W-:Y:S02]  /*1a500*/  PRMT R234, R80, 0x5410, R157 ;  /* 0x0000541050ea7816 */ /* 0x000fe4000000009d */
[----:B------:R-:W-:Y:S02]  /*1a510*/  PRMT R151, R26, 0x7610, R151 ;  /* 0x000076101a977816 */ /* 0x000fe40000000097 */
[----:B------:R-:W-:Y:S01]  /*1a520*/  @!P6 PRMT R80, R59, 0x5410, RZ ;  /* 0x000054103b50e816 */ /* 0x000fe200000000ff */
[----:B------:R-:W1:Y:S01]  /*1a530*/  MUFU.EX2 R12, R118 ;  /* 0x00000076000c7308 */ /* 0x000e620000000800 */
[----:B------:R-:W-:Y:S01]  /*1a540*/  ISETP.GE.U32.AND P6, PT, R217, R0, PT ;  /* 0x00000000d900720c */ /* 0x000fe20003fc6070 */
[----:B------:R-:W-:Y:S01]  /*1a550*/  FADD.FTZ R14, R13, R3 ;  /* 0x000000030d0e7221 */ /* 0x000fe20000010000 */
[----:B------:R-:W-:Y:S01]  /*1a560*/  SHF.R.U32.HI R0, RZ, 0x8, R17 ;  /* 0x00000008ff007819 */ /* 0x000fe20000011611 */
[----:B------:R-:W-:-:S04]  /*1a570*/  @!P4 HADD2 R48, -R81.H0_H0, -RZ.H0_H0 ;  /* 0xa00000ff5130c230 */ /* 0x000fc80000000900 */
[----:B------:R-:W2:Y:S01]  /*1a580*/  MUFU.EX2 R22, R44 ;  /* 0x0000002c00167308 */ /* 0x000ea20000000800 */
[----:B------:R-:W-:Y:S01]  /*1a590*/  @!P2 HADD2 R60, -R151.H0_H0, -RZ.H0_H0 ;  /* 0xa00000ff973ca230 */ /* 0x000fe20000000900 */
[----:B------:R-:W-:Y:S02]  /*1a5a0*/  PRMT R150, R26, 0x7632, R150 ;  /* 0x000076321a967816 */ /* 0x000fe40000000096 */
[----:B------:R-:W-:-:S04]  /*1a5b0*/  LOP3.LUT R0, R0, 0xffff, RZ, 0xc0, !PT ;  /* 0x0000ffff00007812 */ /* 0x000fc800078ec0ff */
[----:B------:R-:W3:Y:S01]  /*1a5c0*/  MUFU.EX2 R13, R71 ;  /* 0x00000047000d7308 */ /* 0x000ee20000000800 */
[----:B------:R-:W-:Y:S01]  /*1a5d0*/  @!P4 PRMT R81, R48, 0x5410, RZ ;  /* 0x000054103051c816 */ /* 0x000fe200000000ff */
[----:B------:R-:W-:Y:S01]  /*1a5e0*/  @!P1 HADD2 R54, -R157.H0_H0, -RZ.H0_H0 ;  /* 0xa00000ff9d369230 */ /* 0x000fe20000000900 */
[----:B------:R-:W-:-:S05]  /*1a5f0*/  PRMT R227, R151, 0x5410, R150 ;  /* 0x0000541097e37816 */ /* 0x000fca0000000096 */
[----:B------:R-:W4:Y:S01]  /*1a600*/  MUFU.EX2 R21, R46 ;  /* 0x0000002e00157308 */ /* 0x000f220000000800 */
[----:B------:R-:W-:Y:S02]  /*1a610*/  ISETP.GE.U32.AND P4, PT, R217, R2, PT ;  /* 0x00000002d900720c */ /* 0x000fe40003f86070 */
[----:B------:R-:W-:-:S05]  /*1a620*/  @!P2 PRMT R151, R60, 0x5410, RZ ;  /* 0x000054103c97a816 */ /* 0x000fca00000000ff */
[----:B------:R-:W1:Y:S01]  /*1a630*/  MUFU.EX2 R31, R119 ;  /* 0x00000077001f7308 */ /* 0x000e620000000800 */
[----:B------:R-:W-:Y:S02]  /*1a640*/  LOP3.LUT R2, R15, 0xff, RZ, 0xc0, !PT ;  /* 0x000000ff0f027812 */ /* 0x000fe400078ec0ff */
[----:B------:R-:W-:Y:S01]  /*1a650*/  ISETP.GE.U32.AND P2, PT, R217, R0, PT ;  /* 0x00000000d900720c */ /* 0x000fe20003f46070 */
[----:B------:R-:W-:-:S04]  /*1a660*/  FADD.FTZ R0, R23, R25 ;  /* 0x0000001917007221 */ /* 0x000fc80000010000 */
[----:B------:R-:W2:Y:S01]  /*1a670*/  MUFU.EX2 R28, R112 ;  /* 0x00000070001c7308 */ /* 0x000ea20000000800 */
[----:B------:R-:W-:Y:S02]  /*1a680*/  @!P1 PRMT R157, R54, 0x5410, RZ ;  /* 0x00005410369d9816 */ /* 0x000fe400000000ff */
[C---:B------:R-:W-:Y:S02]  /*1a690*/  PRMT R143, R16.reuse, 0x7610, R143 ;  /* 0x00007610108f7816 */ /* 0x040fe4000000008f */
[----:B------:R-:W-:-:S03]  /*1a6a0*/  PRMT R142, R16, 0x7632, R142 ;  /* 0x00007632108e7816 */ /* 0x000fc6000000008e */
[----:B------:R-:W4:Y:S01]  /*1a6b0*/  MUFU.EX2 R26, R72 ;  /* 0x00000048001a7308 */ /* 0x000f220000000800 */
[----:B------:R-:W-:Y:S01]  /*1a6c0*/  ISETP.GE.U32.AND P1, PT, R217, R2, PT ;  /* 0x00000002d900720c */ /* 0x000fe20003f26070 */
[----:B-1----:R-:W-:Y:S02]  /*1a6d0*/  FADD.FTZ R3, R12, R0 ;  /* 0x000000000c037221 */ /* 0x002fe40000010000 */
[----:B------:R-:W-:-:S04]  /*1a6e0*/  FADD.FTZ R2, R24, R20 ;  /* 0x0000001418027221 */ /* 0x000fc80000010000 */
[----:B------:R-:W1:Y:S01]  /*1a6f0*/  MUFU.EX2 R17, R36 ;  /* 0x0000002400117308 */ /* 0x000e620000000800 */
[----:B--2---:R-:W-:Y:S01]  /*1a700*/  FADD.FTZ R0, R22, R19 ;  /* 0x0000001316007221 */ /* 0x004fe20000010000 */
[----:B------:R-:W-:Y:S01]  /*1a710*/  F2FP.PACK_AB R39, R12, R23 ;  /* 0x000000170c27723e */ /* 0x000fe200000000ff */
[----:B---3--:R-:W-:-:S05]  /*1a720*/  FADD.FTZ R12, R13, R2 ;  /* 0x000000020d0c7221 */ /* 0x008fca0000010000 */
[----:B------:R-:W2:Y:S01]  /*1a730*/  MUFU.EX2 R16, R78 ;  /* 0x0000004e00107308 */ /* 0x000ea20000000800 */
[----:B------:R-:W-:Y:S01]  /*1a740*/  F2FP.PACK_AB R24, R13, R24 ;  /* 0x000000180d18723e */ /* 0x000fe200000000ff */
[----:B----4-:R-:W-:Y:S02]  /*1a750*/  FADD.FTZ R13, R21, R0 ;  /* 0x00000000150d7221 */ /* 0x010fe40000010000 */
[----:B------:R-:W-:-:S04]  /*1a760*/  FADD.FTZ R0, R31, R3 ;  /* 0x000000031f007221 */ /* 0x000fc80000010000 */
[----:B------:R-:W-:Y:S01]  /*1a770*/  FADD.FTZ R29, R28, R0 ;  /* 0x000000001c1d7221 */ /* 0x000fe20000010000 */
[----:B------:R-:W3:Y:S01]  /*1a780*/  MUFU.EX2 R15, R37 ;  /* 0x00000025000f7308 */ /* 0x000ee20000000800 */
[----:B------:R-:W-:Y:S02]  /*1a790*/  FADD.FTZ R0, R26, R12 ;  /* 0x0000000c1a007221 */ /* 0x000fe40000010000 */
[----:B-1----:R-:W-:-:S05]  /*1a7a0*/  FADD.FTZ R2, R17, R14 ;  /* 0x0000000e11027221 */ /* 0x002fca0000010000 */
[----:B------:R-:W1:Y:S01]  /*1a7b0*/  MUFU.EX2 R14, R57 ;  /* 0x00000039000e7308 */ /* 0x000e620000000800 */
[----:B--2---:R-:W-:Y:S01]  /*1a7c0*/  FADD.FTZ R20, R16, R0 ;  /* 0x0000000010147221 */ /* 0x004fe20000010000 */
[----:B------:R-:W-:-:S06]  /*1a7d0*/  LEA R0, R237, 0x1, 0x2 ;  /* 0x00000001ed007811 */ /* 0x000fcc00078e10ff */
[----:B------:R-:W2:Y:S01]  /*1a7e0*/  MUFU.EX2 R3, R63 ;  /* 0x0000003f00037308 */ /* 0x000ea20000000800 */
[----:B------:R-:W-:-:S04]  /*1a7f0*/  LOP3.LUT R0, R201, R0, RZ, 0x3c, !PT ;  /* 0x00000000c9007212 */ /* 0x000fc800078e3cff */
[----:B------:R-:W-:Y:S01]  /*1a800*/  LOP3.LUT R0, R0, R171, RZ, 0x3c, !PT ;  /* 0x000000ab00007212 */ /* 0x000fe200078e3cff */
[----:B---3--:R-:W-:Y:S02]  /*1a810*/  FADD.FTZ R30, R15, R2 ;  /* 0x000000020f1e7221 */ /* 0x008fe40000010000 */
[----:B-1----:R-:W-:Y:S02]  /*1a820*/  FADD.FTZ R2, R14, R13 ;  /* 0x0000000d0e027221 */ /* 0x002fe40000010000 */
[----:B------:R-:W-:Y:S01]  /*1a830*/  IMAD.WIDE.U32 R40, R0, -0x326172a9, RZ ;  /* 0xcd9e8d5700287825 */ /* 0x000fe200078e00ff */
[C---:B------:R-:W-:Y:S02]  /*1a840*/  PRMT R145, R18.reuse, 0x7610, R145 ;  /* 0x0000761012917816 */ /* 0x040fe40000000091 */
[----:B------:R-:W-:Y:S01]  /*1a850*/  PRMT R144, R18, 0x7632, R144 ;  /* 0x0000763212907816 */ /* 0x000fe20000000090 */
[----:B--2---:R-:W-:Y:S01]  /*1a860*/  FADD.FTZ R18, R3, R2 ;  /* 0x0000000203127221 */ /* 0x004fe20000010000 */
[----:B------:R-:W-:-:S02]  /*1a870*/  LOP3.LUT R2, R41, R240, R228, 0x96, !PT ;  /* 0x000000f029027212 */ /* 0x000fc400078e96e4 */
[----:B------:R-:W-:Y:S02]  /*1a880*/  F2FP.PACK_AB R23, R21, R22 ;  /* 0x000000161517723e */ /* 0x000fe400000000ff */
[----:B------:R-:W-:Y:S01]  /*1a890*/  F2FP.PACK_AB R21, R3, R14 ;  /* 0x0000000e0315723e */ /* 0x000fe200000000ff */
[----:B------:R-:W-:-:S05]  /*1a8a0*/  IMAD.WIDE.U32 R2, R2, -0x2daee0ad, RZ ;  /* 0xd2511f5302027825 */ /* 0x000fca00078e00ff */
[----:B------:R-:W-:Y:S02]  /*1a8b0*/  LOP3.LUT R0, R3, R242, R174, 0x96, !PT ;  /* 0x000000f203007212 */ /* 0x000fe400078e96ae */
[----:B------:R-:W-:Y:S02]  /*1a8c0*/  LOP3.LUT R3, R103, R239, R40, 0x96, !PT ;  /* 0x000000ef67037212 */ /* 0x000fe400078e9628 */
[----:B------:R-:W-:-:S03]  /*1a8d0*/  F2FP.PACK_AB R44, R15, R17 ;  /* 0x000000110f2c723e */ /* 0x000fc600000000ff */
[----:B------:R-:W-:Y:S01]  /*1a8e0*/  IMAD.WIDE.U32 R12, R3, -0x2daee0ad, RZ ;  /* 0xd2511f53030c7825 */ /* 0x000fe200078e00ff */
[----:B------:R-:W-:-:S03]  /*1a8f0*/  F2FP.PACK_AB R22, R16, R26 ;  /* 0x0000001a1016723e */ /* 0x000fc600000000ff */
        /* <DEDUP_REMOVED lines=9> */
[----:B------:R-:W-:Y:S01]  /*1a990*/  IMAD.WIDE.U32 R12, R3, -0x326172a9, RZ ;  /* 0xcd9e8d57030c7825 */ /* 0x000fe200078e00ff */
[----:B------:R-:W-:-:S03]  /*1a9a0*/  PRMT R147, R27, 0x7632, R147 ;  /* 0x000076321b937816 */ /* 0x000fc60000000093 */
[----:B------:R-:W-:Y:S01]  /*1a9b0*/  IMAD.WIDE.U32 R2, R2, -0x326172a9, RZ ;  /* 0xcd9e8d5702027825 */ /* 0x000fe200078e00ff */
[----:B------:R-:W-:Y:S01]  /*1a9c0*/  PRMT R146, R27, 0x7610, R146 ;  /* 0x000076101b927816 */ /* 0x000fe20000000092 */
[----:B------:R-:W-:-:S03]  /*1a9d0*/  @!P4 HADD2 R64, -R147.H0_H0, -RZ.H0_H0 ;  /* 0xa00000ff9340c230 */ /* 0x000fc60000000900 */
[----:B------:R-:W-:Y:S02]  /*1a9e0*/  LOP3.LUT R0, R3, R249, R12, 0x96, !PT ;  /* 0x000000f903007212 */ /* 0x000fe400078e960c */
        /* <DEDUP_REMOVED lines=16> */
[----:B------:R-:W-:Y:S02]  /*1aaf0*/  @!P0 PRMT R142, R66, 0x5410, RZ ;  /* 0x00005410428e8816 */ /* 0x000fe400000000ff */
[----:B------:R-:W-:Y:S01]  /*1ab00*/  ISETP.GE.U32.AND P0, PT, R217, R0, PT ;  /* 0x00000000d900720c */ /* 0x000fe20003f06070 */
[----:B------:R-:W1:Y:S01]  /*1ab10*/  MUFU.EX2 R25, R75 ;  /* 0x0000004b00197308 */ /* 0x000e620000000800 */
[----:B------:R-:W-:Y:S01]  /*1ab20*/  LOP3.LUT R0, R2, 0xff, RZ, 0xc0, !PT ;  /* 0x000000ff02007812 */ /* 0x000fe200078ec0ff */
[----:B------:R-:W-:Y:S01]  /*1ab30*/  @!P1 HADD2 R67, -R143.H0_H0, -RZ.H0_H0 ;  /* 0xa00000ff8f439230 */ /* 0x000fe20000000900 */
[----:B------:R-:W-:-:S02]  /*1ab40*/  @!P2 PRMT R144, R68, 0x5410, RZ ;  /* 0x000054104490a816 */ /* 0x000fc400000000ff */
[----:B------:R-:W-:Y:S02]  /*1ab50*/  LOP3.LUT R15, R13, R246, R14, 0x96, !PT ;  /* 0x000000f60d0f7212 */ /* 0x000fe400078e960e */
[----:B------:R-:W-:Y:S01]  /*1ab60*/  ISETP.GE.U32.AND P2, PT, R217, R0, PT ;  /* 0x00000000d900720c */ /* 0x000fe20003f46070 */
[----:B------:R-:W2:Y:S01]  /*1ab70*/  MUFU.EX2 R17, R77 ;  /* 0x0000004d00117308 */ /* 0x000ea20000000800 */
[--C-:B------:R-:W-:Y:S02]  /*1ab80*/  SHF.R.U32.HI R0, RZ, 0x10, R2.reuse ;  /* 0x00000010ff007819 */ /* 0x100fe40000011602 */
[----:B------:R-:W-:Y:S02]  /*1ab90*/  LOP3.LUT R14, R2, 0xffff, RZ, 0xc0, !PT ;  /* 0x0000ffff020e7812 */ /* 0x000fe400078ec0ff */
[----:B------:R-:W-:Y:S01]  /*1aba0*/  SHF.R.U32.HI R2, RZ, 0x18, R2 ;  /* 0x00000018ff027819 */ /* 0x000fe20000011602 */
[----:B------:R-:W-:Y:S01]  /*1abb0*/  @!P5 HADD2 R65, -R146.H0_H0, -RZ.H0_H0 ;  /* 0xa00000ff9241d230 */ /* 0x000fe20000000900 */
[----:B------:R-:W-:-:S02]  /*1abc0*/  @!P1 PRMT R143, R67, 0x5410, RZ ;  /* 0x00005410438f9816 */ /* 0x000fc400000000ff */
[----:B------:R-:W-:Y:S01]  /*1abd0*/  ISETP.GE.U32.AND P1, PT, R217, R2, PT ;  /* 0x00000002d900720c */ /* 0x000fe20003f26070 */
[----:B------:R-:W-:Y:S01]  /*1abe0*/  IMAD.WIDE.U32 R2, R15, -0x2daee0ad, RZ ;  /* 0xd2511f530f027825 */ /* 0x000fe200078e00ff */
[----:B------:R-:W-:Y:S02]  /*1abf0*/  LOP3.LUT R12, R12, 0xff, RZ, 0xc0, !PT ;  /* 0x000000ff0c0c7812 */ /* 0x000fe400078ec0ff */
[----:B------:R-:W-:Y:S02]  /*1ac00*/  @!P5 PRMT R146, R65, 0x5410, RZ ;  /* 0x000054104192d816 */ /* 0x000fe400000000ff */
[----:B------:R-:W-:Y:S02]  /*1ac10*/  ISETP.GE.U32.AND P5, PT, R217, R12, PT ;  /* 0x0000000cd900720c */ /* 0x000fe40003fa6070 */
[C---:B------:R-:W-:Y:S02]  /*1ac20*/  LOP3.LUT R13, R2.reuse, 0xff, RZ, 0xc0, !PT ;  /* 0x000000ff020d7812 */ /* 0x040fe400078ec0ff */
[----:B------:R-:W-:-:S02]  /*1ac30*/  LOP3.LUT R19, R2, 0xffff, RZ, 0xc0, !PT ;  /* 0x0000ffff02137812 */ /* 0x000fc400078ec0ff */
[--C-:B------:R-:W-:Y:S02]  /*1ac40*/  SHF.R.U32.HI R15, RZ, 0x10, R2.reuse ;  /* 0x00000010ff0f7819 */ /* 0x100fe40000011602 */
[----:B------:R-:W-:Y:S01]  /*1ac50*/  SHF.R.U32.HI R12, RZ, 0x18, R2 ;  /* 0x00000018ff0c7819 */ /* 0x000fe20000011602 */
[----:B-1----:R-:W-:Y:S01]  /*1ac60*/  FADD.FTZ R2, R25, R18 ;  /* 0x0000001219027221 */ /* 0x002fe20000010000 */
[----:B------:R-:W-:Y:S01]  /*1ac70*/  PRMT R127, R24, 0x7610, R127 ;  /* 0x00007610187f7816 */ /* 0x000fe2000000007f */
[----:B------:R-:W-:Y:S01]  /*1ac80*/  @!P6 HADD2 R62, -R150.H0_H0, -RZ.H0_H0 ;  /* 0xa00000ff963ee230 */ /* 0x000fe20000000900 */
[----:B------:R-:W-:Y:S01]  /*1ac90*/  LOP3.LUT R0, R0, 0xff, RZ, 0xc0, !PT ;  /* 0x000000ff00007812 */ /* 0x000fe200078ec0ff */
[----:B--2---:R-:W-:Y:S01]  /*1aca0*/  FADD.FTZ R18, R17, R2 ;  /* 0x0000000211127221 */ /* 0x004fe20000010000 */
[----:B------:R-:W-:Y:S01]  /*1acb0*/  SHF.R.U32.HI R2, RZ, 0x8, R14 ;  /* 0x00000008ff027819 */ /* 0x000fe2000001160e */
[----:B------:R-:W-:Y:S01]  /*1acc0*/  @!P4 HADD2 R76, -R127.H0_H0, -RZ.H0_H0 ;  /* 0xa00000ff7f4cc230 */ /* 0x000fe20000000900 */
[----:B------:R-:W-:-:S02]  /*1acd0*/  PRMT R126, R24, 0x7632, R126 ;  /* 0x00007632187e7816 */ /* 0x000fc4000000007e */
[----:B------:R-:W-:Y:S01]  /*1ace0*/  @!P6 PRMT R150, R62, 0x5410, RZ ;  /* 0x000054103e96e816 */ /* 0x000fe200000000ff */
[----:B------:R-:W-:Y:S01]  /*1acf0*/  IMAD.MOV.U32 R231, RZ, RZ, R215 ;  /* 0x000000ffffe77224 */ /* 0x000fe200078e00d7 */
[----:B------:R-:W-:Y:S01]  /*1ad00*/  ISETP.GE.U32.AND P6, PT, R217, R0, PT ;  /* 0x00000000d900720c */ /* 0x000fe20003fc6070 */
[----:B------:R1:W-:Y:S01]  /*1ad10*/  MUFU.EX2 R14, R120 ;  /* 0x00000078000e7308 */ /* 0x0003e20000000800 */
[----:B------:R-:W-:Y:S02]  /*1ad20*/  LOP3.LUT R2, R2, 0xffff, RZ, 0xc0, !PT ;  /* 0x0000ffff02027812 */ /* 0x000fe400078ec0ff */
[----:B------:R-:W-:Y:S02]  /*1ad30*/  LOP3.LUT R0, R3, R243, R16, 0x96, !PT ;  /* 0x000000f303007212 */ /* 0x000fe400078e9610 */
[----:B------:R-:W-:Y:S02]  /*1ad40*/  PRMT R215, R127, 0x5410, R126 ;  /* 0x000054107fd77816 */ /* 0x000fe4000000007e */
[----:B------:R-:W-:-:S02]  /*1ad50*/  @!P4 PRMT R127, R76, 0x5410, RZ ;  /* 0x000054104c7fc816 */ /* 0x000fc400000000ff */
[----:B------:R-:W-:Y:S01]  /*1ad60*/  ISETP.GE.U32.AND P4, PT, R217, R2, PT ;  /* 0x00000002d900720c */ /* 0x000fe20003f86070 */
[----:B------:R-:W2:Y:S01]  /*1ad70*/  MUFU.EX2 R27, R109 ;  /* 0x0000006d001b7308 */ /* 0x000ea20000000800 */
[----:B------:R-:W-:Y:S02]  /*1ad80*/  SHF.R.U32.HI R2, RZ, 0x10, R0 ;  /* 0x00000010ff027819 */ /* 0x000fe40000011600 */
[C---:B-1----:R-:W-:Y:S02]  /*1ad90*/  PRMT R120, R23.reuse, 0x7610, R120 ;  /* 0x0000761017787816 */ /* 0x042fe40000000078 */
[----:B------:R-:W-:Y:S02]  /*1ada0*/  PRMT R122, R23, 0x7632, R122 ;  /* 0x00007632177a7816 */ /* 0x000fe4000000007a */
[----:B------:R-:W-:Y:S01]  /*1adb0*/  PRMT R121, R22, 0x7610, R121 ;  /* 0x0000761016797816 */ /* 0x000fe20000000079 */
[----:B------:R-:W-:Y:S01]  /*1adc0*/  @!P5 HADD2 R88, -R120.H0_H0, -RZ.H0_H0 ;  /* 0xa00000ff7858d230 */ /* 0x000fe20000000900 */
[----:B------:R-:W-:Y:S01]  /*1add0*/  LOP3.LUT R2, R2, 0xff, RZ, 0xc0, !PT ;  /* 0x000000ff02027812 */ /* 0x000fe200078ec0ff */
[----:B------:R-:W-:Y:S01]  /*1ade0*/  IMAD.MOV.U32 R43, RZ, RZ, R214 ;  /* 0x000000ffff2b7224 */ /* 0x000fe200078e00d6 */
[----:B------:R-:W1:Y:S01]  /*1adf0*/  MUFU.EX2 R26, R111 ;  /* 0x0000006f001a7308 */ /* 0x000e620000000800 */
[----:B------:R-:W-:Y:S01]  /*1ae00*/  @!P3 HADD2 R73, -R126.H0_H0, -RZ.H0_H0 ;  /* 0xa00000ff7e49b230 */ /* 0x000fe20000000900 */
[----:B------:R-:W-:Y:S01]  /*1ae10*/  PRMT R214, R120, 0x5410, R122 ;  /* 0x0000541078d67816 */ /* 0x000fe2000000007a */
[----:B------:R-:W-:Y:S01]  /*1ae20*/  @!P2 HADD2 R89, -R121.H0_H0, -RZ.H0_H0 ;  /* 0xa00000ff7959a230 */ /* 0x000fe20000000900 */
[----:B------:R-:W-:-:S02]  /*1ae30*/  @!P5 PRMT R120, R88, 0x5410, RZ ;  /* 0x000054105878d816 */ /* 0x000fc400000000ff */
[----:B------:R-:W-:Y:S02]  /*1ae40*/  PRMT R124, R22, 0x7632, R124 ;  /* 0x00007632167c7816 */ /* 0x000fe4000000007c */
[----:B------:R-:W-:Y:S02]  /*1ae50*/  ISETP.GE.U32.AND P5, PT, R217, R2, PT ;  /* 0x00000002d900720c */ /* 0x000fe40003fa6070 */
[----:B------:R-:W-:Y:S01]  /*1ae60*/  LOP3.LUT R2, R0, 0xff, RZ, 0xc0, !PT ;  /* 0x000000ff00027812 */ /* 0x000fe200078ec0ff */
[----:B------:R-:W-:Y:S01]  /*1ae70*/  @!P4 HADD2 R90, -R124.H0_H0, -RZ.H0_H0 ;  /* 0xa00000ff7c5ac230 */ /* 0x000fe20000000900 */
[----:B------:R-:W-:Y:S01]  /*1ae80*/  @!P3 PRMT R126, R73, 0x5410, RZ ;  /* 0x00005410497eb816 */ /* 0x000fe200000000ff */
[----:B------:R3:W-:Y:S01]  /*1ae90*/  MUFU.EX2 R24, R132 ;  /* 0x0000008400187308 */ /* 0x0007e20000000800 */
[----:B------:R-:W-:Y:S02]  /*1aea0*/  PRMT R222, R121, 0x5410, R124 ;  /* 0x0000541079de7816 */ /* 0x000fe4000000007c */
[----:B------:R-:W-:-:S02]  /*1aeb0*/  ISETP.GE.U32.AND P3, PT, R217, R13, PT ;  /* 0x0000000dd900720c */ /* 0x000fc40003f66070 */
[----:B------:R-:W-:Y:S02]  /*1aec0*/  @!P2 PRMT R121, R89, 0x5410, RZ ;  /* 0x000054105979a816 */ /* 0x000fe400000000ff */
[----:B------:R-:W-:Y:S01]  /*1aed0*/  ISETP.GE.U32.AND P2, PT, R217, R2, PT ;  /* 0x00000002d900720c */ /* 0x000fe20003f46070 */
[----:B------:R-:W4:Y:S01]  /*1aee0*/  MUFU.EX2 R13, R123 ;  /* 0x0000007b000d7308 */ /* 0x000f220000000800 */
[----:B------:R-:W-:Y:S02]  /*1aef0*/  SHF.R.U32.HI R2, RZ, 0x18, R0 ;  /* 0x00000018ff027819 */ /* 0x000fe40000011600 */
[----:B------:R-:W-:Y:S01]  /*1af00*/  LOP3.LUT R0, R0, 0xffff, RZ, 0xc0, !PT ;  /* 0x0000ffff00007812 */ /* 0x000fe200078ec0ff */
[----:B--2---:R-:W-:Y:S01]  /*1af10*/  FADD.FTZ R3, R27, R20 ;  /* 0x000000141b037221 */ /* 0x004fe20000010000 */
[C---:B------:R-:W-:Y:S02]  /*1af20*/  PRMT R130, R21.reuse, 0x7610, R130 ;  /* 0x0000761015827816 */ /* 0x040fe40000000082 */
[----:B---3--:R-:W-:-:S02]  /*1af30*/  PRMT R132, R21, 0x7632, R132 ;  /* 0x0000763215847816 */ /* 0x008fc40000000084 */
[----:B------:R-:W-:Y:S02]  /*1af40*/  @!P4 PRMT R124, R90, 0x5410, RZ ;  /* 0x000054105a7cc816 */ /* 0x000fe400000000ff */
[----:B------:R-:W-:Y:S01]  /*1af50*/  ISETP.GE.U32.AND P4, PT, R217, R2, PT ;  /* 0x00000002d900720c */ /* 0x000fe20003f86070 */
[----:B------:R-:W-:Y:S01]  /*1af60*/  @!P1 HADD2 R91, -R132.H0_H0, -RZ.H0_H0 ;  /* 0xa00000ff845b9230 */ /* 0x000fe20000000900 */
[----:B------:R-:W-:Y:S02]  /*1af70*/  LOP3.LUT R2, R15, 0xff, RZ, 0xc0, !PT ;  /* 0x000000ff0f027812 */ /* 0x000fe400078ec0ff */
[----:B------:R-:W-:Y:S01]  /*1af80*/  SHF.R.U32.HI R0, RZ, 0x8, R0 ;  /* 0x00000008ff007819 */ /* 0x000fe20000011600 */
[C---:B-1----:R-:W-:Y:S01]  /*1af90*/  FADD.FTZ R3, R26.reuse, R3 ;  /* 0x000000031a037221 */ /* 0x042fe20000010000 */
[----:B------:R-:W-:Y:S01]  /*1afa0*/  F2FP.PACK_AB R16, R26, R27 ;  /* 0x0000001b1a10723e */ /* 0x000fe200000000ff */
[----:B------:R-:W-:Y:S01]  /*1afb0*/  @!P6 HADD2 R92, -R130.H0_H0, -RZ.H0_H0 ;  /* 0xa00000ff825ce230 */ /* 0x000fe20000000900 */
[----:B------:R-:W1:Y:S01]  /*1afc0*/  MUFU.EX2 R15, R101 ;  /* 0x00000065000f7308 */ /* 0x000e620000000800 */
[----:B------:R-:W-:Y:S01]  /*1afd0*/  @!P0 HADD2 R79, -R122.H0_H0, -RZ.H0_H0 ;  /* 0xa00000ff7a4f8230 */ /* 0x000fe20000000900 */
[----:B------:R-:W-:-:S02]  /*1afe0*/  PRMT R216, R130, 0x5410, R132 ;  /* 0x0000541082d87816 */ /* 0x000fc40000000084 */
[----:B------:R-:W-:Y:S02]  /*1aff0*/  @!P1 PRMT R132, R91, 0x5410, RZ ;  /* 0x000054105b849816 */ /* 0x000fe400000000ff */
[----:B------:R-:W-:Y:S01]  /*1b000*/  LOP3.LUT R0, R0, 0xffff, RZ, 0xc0, !PT ;  /* 0x0000ffff00007812 */ /* 0x000fe200078ec0ff */
[----:B------:R-:W-:Y:S01]  /*1b010*/  FADD.FTZ R3, R14, R3 ;  /* 0x000000030e037221 */ /* 0x000fe20000010000 */
[----:B------:R-:W-:Y:S01]  /*1b020*/  ISETP.GE.U32.AND P1, PT, R217, R2, PT ;  /* 0x00000002d900720c */ /* 0x000fe20003f26070 */
[----:B------:R2:W-:Y:S01]  /*1b030*/  MUFU.EX2 R23, R139 ;  /* 0x0000008b00177308 */ /* 0x0005e20000000800 */
[----:B------:R-:W-:Y:S02]  /*1b040*/  @!P6 PRMT R130, R92, 0x5410, RZ ;  /* 0x000054105c82e816 */ /* 0x000fe400000000ff */
[----:B------:R-:W-:Y:S02]  /*1b050*/  @!P0 PRMT R122, R79, 0x5410, RZ ;  /* 0x000054104f7a8816 */ /* 0x000fe400000000ff */
[----:B------:R-:W-:-:S03]  /*1b060*/  ISETP.GE.U32.AND P6, PT, R217, R0, PT ;  /* 0x00000000d900720c */ /* 0x000fc60003fc6070 */
[----:B------:R-:W3:Y:S01]  /*1b070*/  MUFU.EX2 R2, R104 ;  /* 0x0000006800027308 */ /* 0x000ee20000000800 */
[----:B------:R-:W-:Y:S01]  /*1b080*/  ISETP.GE.U32.AND P0, PT, R217, R12, PT ;  /* 0x0000000cd900720c */ /* 0x000fe20003f06070 */
[----:B----4-:R-:W-:Y:S01]  /*1b090*/  FADD.FTZ R12, R13, R3 ;  /* 0x000000030d0c7221 */ /* 0x010fe20000010000 */
[----:B------:R-:W-:Y:S02]  /*1b0a0*/  SHF.R.U32.HI R0, RZ, 0x8, R19 ;  /* 0x00000008ff007819 */ /* 0x000fe40000011613 */
[----:B--2---:R-:W-:-:S03]  /*1b0b0*/  PRMT R139, R16, 0x7610, R139 ;  /* 0x00007610108b7816 */ /* 0x004fc6000000008b */
[----:B------:R2:W-:Y:S01]  /*1b0c0*/  MUFU.EX2 R26, R138 ;  /* 0x0000008a001a7308 */ /* 0x0005e20000000800 */
[----:B------:R-:W-:Y:S01]  /*1b0d0*/  F2FP.PACK_AB R3, R13, R14 ;  /* 0x0000000e0d03723e */ /* 0x000fe200000000ff */
[----:B------:R-:W-:Y:S01]  /*1b0e0*/  @!P2 HADD2 R93, -R139.H0_H0, -RZ.H0_H0 ;  /* 0xa00000ff8b5da230 */ /* 0x000fe20000000900 */
[----:B------:R-:W-:Y:S01]  /*1b0f0*/  LOP3.LUT R0, R0, 0xffff, RZ, 0xc0, !PT ;  /* 0x0000ffff00007812 */ /* 0x000fe200078ec0ff */
[----:B------:R-:W-:-:S04]  /*1b100*/  IMAD.MOV.U32 R77, RZ, RZ, R211 ;  /* 0x000000ffff4d7224 */ /* 0x000fc800078e00d3 */
[----:B------:R-:W4:Y:S01]  /*1b110*/  MUFU.EX2 R14, R49 ;  /* 0x00000031000e7308 */ /* 0x000f220000000800 */
[----:B------:R-:W-:Y:S02]  /*1b120*/  F2FP.PACK_AB R17, R17, R25 ;  /* 0x000000191111723e */ /* 0x000fe400000000ff */
[----:B--2---:R-:W-:-:S05]  /*1b130*/  PRMT R138, R16, 0x7632, R138 ;  /* 0x00007632108a7816 */ /* 0x004fca000000008a */
[----:B------:R-:W2:Y:S01]  /*1b140*/  MUFU.EX2 R13, R51 ;  /* 0x00000033000d7308 */ /* 0x000ea20000000800 */
[----:B------:R-:W-:Y:S02]  /*1b150*/  PRMT R211, R139, 0x5410, R138 ;  /* 0x000054108bd37816 */ /* 0x000fe4000000008a */
[----:B------:R-:W-:Y:S02]  /*1b160*/  @!P2 PRMT R139, R93, 0x5410, RZ ;  /* 0x000054105d8ba816 */ /* 0x000fe400000000ff */
[----:B------:R-:W-:-:S03]  /*1b170*/  ISETP.GE.U32.AND P2, PT, R217, R0, PT ;  /* 0x00000000d900720c */ /* 0x000fc60003f46070 */
[----:B------:R-:W2:Y:S01]  /*1b180*/  MUFU.EX2 R25, R187 ;  /* 0x000000bb00197308 */ /* 0x000ea20000000800 */
[----:B-1----:R-:W-:Y:S01]  /*1b190*/  FADD.FTZ R0, R15, R18 ;  /* 0x000000120f007221 */ /* 0x002fe20000010000 */
[C---:B------:R-:W-:Y:S02]  /*1b1a0*/  PRMT R129, R3.reuse, 0x7610, R129 ;  /* 0x0000761003817816 */ /* 0x040fe40000000081 */
[----:B------:R-:W-:Y:S01]  /*1b1b0*/  PRMT R128, R3, 0x7632, R128 ;  /* 0x0000763203807816 */ /* 0x000fe20000000080 */
[C---:B---3--:R-:W-:Y:S01]  /*1b1c0*/  FADD.FTZ R3, R2.reuse, R0 ;  /* 0x0000000002037221 */ /* 0x048fe20000010000 */
[----:B------:R-:W-:Y:S02]  /*1b1d0*/  F2FP.PACK_AB R0, R2, R15 ;  /* 0x0000000f0200723e */ /* 0x000fe400000000ff */
[----:B------:R-:W1:Y:S02]  /*1b1e0*/  MUFU.EX2 R20, R190 ;  /* 0x000000be00147308 */ /* 0x000e640000000800 */
[----:B------:R-:W-:-:S06]  /*1b1f0*/  PRMT R125, R0, 0x7610, R125 ;  /* 0x00007610007d7816 */ /* 0x000fcc000000007d */
[----:B------:R-:W3:Y:S01]  /*1b200*/  MUFU.EX2 R22, R133 ;  /* 0x0000008500167308 */ /* 0x000ee20000000800 */
[----:B------:R-:W-:Y:S01]  /*1b210*/  PRMT R123, R0, 0x7632, R123 ;  /* 0x00007632007b7816 */ /* 0x000fe2000000007b */
[----:B----4-:R-:W-:-:S06]  /*1b220*/  FADD.FTZ R0, R14, R30 ;  /* 0x0000001e0e007221 */ /* 0x010fcc0000010000 */
[----:B------:R-:W4:Y:S01]  /*1b230*/  MUFU.EX2 R16, R106 ;  /* 0x0000006a00107308 */ /* 0x000f220000000800 */
[----:B--2---:R-:W-:-:S07]  /*1b240*/  FADD.FTZ R30, R13, R0 ;  /* 0x000000000d1e7221 */ /* 0x004fce0000010000 */
[----:B------:R-:W2:Y:S01]  /*1b250*/  MUFU.EX2 R15, R107 ;  /* 0x0000006b000f7308 */ /* 0x000ea20000000800 */
[----:B------:R-:W-:Y:S02]  /*1b260*/  FADD.FTZ R0, R25, R29 ;  /* 0x0000001d19007221 */ /* 0x000fe40000010000 */
[----:B------:R-:W-:Y:S01]  /*1b270*/  FADD.FTZ R2, R24, R12 ;  /* 0x0000000c18027221 */ /* 0x000fe20000010000 */
[----:B------:R-:W-:Y:S02]  /*1b280*/  F2FP.PACK_AB R37, R13, R14 ;  /* 0x0000000e0d25723e */ /* 0x000fe400000000ff */
[----:B------:R-:W-:Y:S01]  /*1b290*/  F2FP.PACK_AB R45, R28, R31 ;  /* 0x0000001f1c2d723e */ /* 0x000fe200000000ff */
[----:B-1----:R-:W-:Y:S01]  /*1b2a0*/  FADD.FTZ R28, R20, R0 ;  /* 0x00000000141c7221 */ /* 0x002fe20000010000 */
[----:B------:R-:W1:Y:S01]  /*1b2b0*/  MUFU.EX2 R13, R110 ;  /* 0x0000006e000d7308 */ /* 0x000e620000000800 */
[----:B---3--:R-:W-:Y:S02]  /*1b2c0*/  FADD.FTZ R2, R22, R2 ;  /* 0x0000000216027221 */ /* 0x008fe40000010000 */
[----:B----4-:R-:W-:-:S02]  /*1b2d0*/  FADD.FTZ R0, R16, R3 ;  /* 0x0000000310007221 */ /* 0x010fc40000010000 */
[----:B------:R-:W-:-:S03]  /*1b2e0*/  FADD.FTZ R3, R26, R2 ;  /* 0x000000021a037221 */ /* 0x000fc60000010000 */
[----:B------:R-:W3:Y:S01]  /*1b2f0*/  MUFU.EX2 R12, R114 ;  /* 0x00000072000c7308 */ /* 0x000ee20000000800 */
[----:B--2---:R-:W-:Y:S01]  /*1b300*/  FADD.FTZ R2, R15, R0 ;  /* 0x000000000f027221 */ /* 0x004fe20000010000 */
[----:B------:R-:W-:Y:S01]  /*1b310*/  LEA R0, R237, 0x2, 0x2 ;  /* 0x00000002ed007811 */ /* 0x000fe200078e10ff */
[----:B------:R-:W-:Y:S02]  /*1b320*/  IMAD.MOV.U32 R19, RZ, RZ, R42 ;  /* 0x000000ffff137224 */ /* 0x000fe400078e002a */
[----:B------:R-:W-:Y:S01]  /*1b330*/  IMAD.MOV.U32 R187, RZ, RZ, R210 ;  /* 0x000000ffffbb7224 */ /* 0x000fe200078e00d2 */
[----:B------:R-:W-:Y:S01]  /*1b340*/  LOP3.LUT R0, R171, R201, R0, 0x96, !PT ;  /* 0x000000c9ab007212 */ /* 0x000fe200078e9600 */
[----:B------:R-:W-:Y:S01]  /*1b350*/  IMAD.MOV.U32 R42, RZ, RZ, R233 ;  /* 0x000000ffff2a7224 */ /* 0x000fe200078e00e9 */
[----:B------:R-:W-:Y:S01]  /*1b360*/  F2FP.PACK_AB R38, R20, R25 ;  /* 0x000000191426723e */ /* 0x000fe200000000ff */
[----:B------:R-:W-:Y:S01]  /*1b370*/  IMAD.MOV.U32 R25, RZ, RZ, R187 ;  /* 0x000000ffff197224 */ /* 0x000fe200078e00bb */
[----:B------:R-:W-:Y:S01]  /*1b380*/  F2FP.PACK_AB R22, R22, R24 ;  /* 0x000000181616723e */ /* 0x000fe200000000ff */
[----:B------:R-:W-:Y:S01]  /*1b390*/  IMAD.MOV.U32 R187, RZ, RZ, R42 ;  /* 0x000000ffffbb7224 */ /* 0x000fe200078e002a */
[----:B------:R-:W-:Y:S01]  /*1b3a0*/  F2FP.PACK_AB R24, R23, R26 ;  /* 0x0000001a1718723e */ /* 0x000fe200000000ff */
[----:B------:R-:W-:-:S02]  /*1b3b0*/  IMAD.MOV.U32 R26, RZ, RZ, R43 ;  /* 0x000000ffff1a7224 */ /* 0x000fc400078e002b */
[----:B-1----:R-:W-:Y:S02]  /*1b3c0*/  FADD.FTZ R2, R13, R2 ;  /* 0x000000020d027221 */ /* 0x002fe40000010000 */
[----:B------:R-:W-:-:S04]  /*1b3d0*/  IMAD.WIDE.U32 R42, R0, -0x326172a9, RZ ;  /* 0xcd9e8d57002a7825 */ /* 0x000fc800078e00ff */
[----:B---3--:R-:W-:Y:S01]  /*1b3e0*/  FADD.FTZ R18, R12, R2 ;  /* 0x000000020c127221 */ /* 0x008fe20000010000 */
[----:B------:R-:W-:Y:S01]  /*1b3f0*/  LOP3.LUT R2, R43, R240, R228, 0x96, !PT ;  /* 0x000000f02b027212 */ /* 0x000fe200078e96e4 */
[----:B------:R-:W-:-:S04]  /*1b400*/  FADD.FTZ R20, R23, R3 ;  /* 0x0000000317147221 */ /* 0x000fc80000010000 */
[----:B------:R-:W-:-:S05]  /*1b410*/  IMAD.WIDE.U32 R2, R2, -0x2daee0ad, RZ ;  /* 0xd2511f5302027825 */ /* 0x000fca00078e00ff */
[----:B------:R-:W-:Y:S02]  /*1b420*/  LOP3.LUT R0, R3, R242, R174, 0x96, !PT ;  /* 0x000000f203007212 */ /* 0x000fe400078e96ae */
[----:B------:R-:W-:Y:S02]  /*1b430*/  LOP3.LUT R3, R103, R239, R42, 0x96, !PT ;  /* 0x000000ef67037212 */ /* 0x000fe400078e962a */
[----:B------:R-:W-:-:S03]  /*1b440*/  F2FP.PACK_AB R23, R12, R13 ;  /* 0x0000000d0c17723e */ /* 0x000fc600000000ff */
[----:B------:R-:W-:Y:S01]  /*1b450*/  IMAD.WIDE.U32 R12, R3, -0x2daee0ad, RZ ;  /* 0xd2511f53030c7825 */ /* 0x000fe200078e00ff */
[C---:B------:R-:W-:Y:S02]  /*1b460*/  PRMT R133, R17.reuse, 0x7610, R133 ;  /* 0x0000761011857816 */ /* 0x040fe40000000085 */
[----:B------:R-:W-:Y:S02]  /*1b470*/  PRMT R131, R17, 0x7632, R131 ;  /* 0x0000763211837816 */ /* 0x000fe40000000083 */
[----:B------:R-:W-:Y:S01]  /*1b480*/  F2FP.PACK_AB R21, R15, R16 ;  /* 0x000000100f15723e */ /* 0x000fe200000000ff */
        /* <DEDUP_REMOVED lines=14> */
[----:B------:R-:W-:Y:S02]  /*1b570*/  LOP3.LUT R12, R0, 0xff, RZ, 0xc0, !PT ;  /* 0x000000ff000c7812 */ /* 0x000fe400078ec0ff */
[----:B------:R-:W-:Y:S02]  /*1b580*/  @!P4 PRMT R131, R94, 0x5410, RZ ;  /* 0x000054105e83c816 */ /* 0x000fe400000000ff */
[----:B------:R-:W-:Y:S02]  /*1b590*/  ISETP.GE.U32.AND P4, PT, R217, R12, PT ;  /* 0x0000000cd900720c */ /* 0x000fe40003f86070 */
[----:B------:R-:W-:Y:S01]  /*1b5a0*/  LOP3.LUT R12, R0, 0xffff, RZ, 0xc0, !PT ;  /* 0x0000ffff000c7812 */ /* 0x000fe200078ec0ff */
[----:B------:R-:W-:-:S03]  /*1b5b0*/  @!P3 HADD2 R98, -R129.H0_H0, -RZ.H0_H0 ;  /* 0xa00000ff8162b230 */ /* 0x000fc60000000900 */
[----:B------:R-:W-:Y:S01]  /*1b5c0*/  SHF.R.U32.HI R12, RZ, 0x8, R12 ;  /* 0x00000008ff0c7819 */ /* 0x000fe2000001160c */
[----:B------:R-:W-:Y:S02]  /*1b5d0*/  IMAD.MOV.U32 R233, RZ, RZ, R231 ;  /* 0x000000ffffe97224 */ /* 0x000fe400078e00e7 */
[----:B------:R-:W-:Y:S01]  /*1b5e0*/  IMAD.MOV.U32 R231, RZ, RZ, R213 ;  /* 0x000000ffffe77224 */ /* 0x000fe200078e00d5 */
[----:B------:R-:W-:Y:S02]  /*1b5f0*/  LOP3.LUT R12, R12, 0xffff, RZ, 0xc0, !PT ;  /* 0x0000ffff0c0c7812 */ /* 0x000fe400078ec0ff */
[----:B------:R-:W-:Y:S01]  /*1b600*/  PRMT R213, R129, 0x5410, R128 ;  /* 0x0000541081d57816 */ /* 0x000fe20000000080 */
[----:B------:R-:W-:Y:S01]  /*1b610*/  @!P0 HADD2 R99, -R123.H0_H0, -RZ.H0_H0 ;  /* 0xa00000ff7b638230 */ /* 0x000fe20000000900 */
[----:B------:R-:W-:Y:S02]  /*1b620*/  @!P3 PRMT R129, R98, 0x5410, RZ ;  /* 0x000054106281b816 */ /* 0x000fe400000000ff */
[----:B------:R-:W-:Y:S01]  /*1b630*/  ISETP.GE.U32.AND P3, PT, R217, R12, PT ;  /* 0x0000000cd900720c */ /* 0x000fe20003f66070 */
[----:B------:R-:W-:Y:S01]  /*1b640*/  IMAD.MOV.U32 R27, RZ, RZ, R241 ;  /* 0x000000ffff1b7224 */ /* 0x000fe200078e00f1 */
[----:B------:R-:W-:Y:S01]  /*1b650*/  SHF.R.U32.HI R12, RZ, 0x10, R0 ;  /* 0x00000010ff0c7819 */ /* 0x000fe20000011600 */
[----:B------:R-:W-:Y:S01]  /*1b660*/  IMAD.MOV.U32 R241, RZ, RZ, R212 ;  /* 0x000000fffff17224 */ /* 0x000fe200078e00d4 */
[----:B------:R-:W-:Y:S01]  /*1b670*/  SHF.R.U32.HI R0, RZ, 0x18, R0 ;  /* 0x00000018ff007819 */ /* 0x000fe20000011600 */
[----:B------:R-:W-:Y:S01]  /*1b680*/  @!P2 HADD2 R97, -R128.H0_H0, -RZ.H0_H0 ;  /* 0xa00000ff8061a230 */ /* 0x000fe20000000900 */
[----:B------:R-:W-:-:S02]  /*1b690*/  PRMT R212, R125, 0x5410, R123 ;  /* 0x000054107dd47816 */ /* 0x000fc4000000007b */
[----:B------:R-:W-:Y:S02]  /*1b6a0*/  @!P0 PRMT R123, R99, 0x5410, RZ ;  /* 0x00005410637b8816 */ /* 0x000fe400000000ff */
[----:B------:R-:W-:Y:S02]  /*1b6b0*/  ISETP.GE.U32.AND P0, PT, R217, R0, PT ;  /* 0x00000000d900720c */ /* 0x000fe40003f06070 */
[----:B------:R-:W-:Y:S01]  /*1b6c0*/  LOP3.LUT R0, R2, 0xff, RZ, 0xc0, !PT ;  /* 0x000000ff02007812 */ /* 0x000fe200078ec0ff */
[----:B------:R-:W-:Y:S01]  /*1b6d0*/  @!P1 HADD2 R100, -R125.H0_H0, -RZ.H0_H0 ;  /* 0xa00000ff7d649230 */ /* 0x000fe20000000900 */
[----:B------:R-:W-:Y:S02]  /*1b6e0*/  @!P2 PRMT R128, R97, 0x5410, RZ ;  /* 0x000054106180a816 */ /* 0x000fe400000000ff */
[----:B------:R-:W-:Y:S02]  /*1b6f0*/  LOP3.LUT R15, R13, R246, R14, 0x96, !PT ;  /* 0x000000f60d0f7212 */ /* 0x000fe400078e960e */
[----:B------:R-:W-:-:S02]  /*1b700*/  ISETP.GE.U32.AND P2, PT, R217, R0, PT ;  /* 0x00000000d900720c */ /* 0x000fc40003f46070 */
[--C-:B------:R-:W-:Y:S02]  /*1b710*/  SHF.R.U32.HI R0, RZ, 0x10, R2.reuse ;  /* 0x00000010ff007819 */ /* 0x100fe40000011602 */
[----:B------:R-:W-:Y:S02]  /*1b720*/  LOP3.LUT R14, R2, 0xffff, RZ, 0xc0, !PT ;  /* 0x0000ffff020e7812 */ /* 0x000fe400078ec0ff */
[----:B------:R-:W-:Y:S01]  /*1b730*/  SHF.R.U32.HI R2, RZ, 0x18, R2 ;  /* 0x00000018ff027819 */ /* 0x000fe20000011602 */
[----:B------:R-:W-:Y:S01]  /*1b740*/  @!P5 HADD2 R95, -R133.H0_H0, -RZ.H0_H0 ;  /* 0xa00000ff855fd230 */ /* 0x000fe20000000900 */
[----:B------:R-:W-:Y:S02]  /*1b750*/  @!P1 PRMT R125, R100, 0x5410, RZ ;  /* 0x00005410647d9816 */ /* 0x000fe400000000ff */
[----:B------:R-:W-:Y:S01]  /*1b760*/  ISETP.GE.U32.AND P1, PT, R217, R2, PT ;  /* 0x00000002d900720c */ /* 0x000fe20003f26070 */
[----:B------:R-:W-:Y:S01]  /*1b770*/  IMAD.WIDE.U32 R2, R15, -0x2daee0ad, RZ ;  /* 0xd2511f530f027825 */ /* 0x000fe200078e00ff */
[----:B------:R-:W-:Y:S01]  /*1b780*/  LOP3.LUT R12, R12, 0xff, RZ, 0xc0, !PT ;  /* 0x000000ff0c0c7812 */ /* 0x000fe200078ec0ff */
[----:B------:R1:W-:Y:S01]  /*1b790*/  MUFU.EX2 R17, R177 ;  /* 0x000000b100117308 */ /* 0x0003e20000000800 */
[----:B------:R-:W-:-:S02]  /*1b7a0*/  @!P5 PRMT R133, R95, 0x5410, RZ ;  /* 0x000054105f85d816 */ /* 0x000fc400000000ff */
[----:B------:R-:W-:Y:S02]  /*1b7b0*/  ISETP.GE.U32.AND P5, PT, R217, R12, PT ;  /* 0x0000000cd900720c */ /* 0x000fe40003fa6070 */
[C---:B------:R-:W-:Y:S02]  /*1b7c0*/  LOP3.LUT R13, R2.reuse, 0xff, RZ, 0xc0, !PT ;  /* 0x000000ff020d7812 */ /* 0x040fe400078ec0ff */
[--C-:B------:R-:W-:Y:S02]  /*1b7d0*/  SHF.R.U32.HI R15, RZ, 0x10, R2.reuse ;  /* 0x00000010ff0f7819 */ /* 0x100fe40000011602 */
[----:B------:R-:W-:Y:S01]  /*1b7e0*/  SHF.R.U32.HI R12, RZ, 0x18, R2 ;  /* 0x00000018ff0c7819 */ /* 0x000fe20000011602 */
[----:B-1----:R-:W-:Y:S01]  /*1b7f0*/  IMAD.MOV.U32 R177, RZ, RZ, R19 ;  /* 0x000000ffffb17224 */ /* 0x002fe200078e0013 */
[----:B------:R-:W-:Y:S01]  /*1b800*/  LOP3.LUT R19, R2, 0xffff, RZ, 0xc0, !PT ;  /* 0x0000ffff02137812 */ /* 0x000fe200078ec0ff */
[----:B------:R-:W-:Y:S02]  /*1b810*/  IMAD.MOV.U32 R2, RZ, RZ, R209 ;  /* 0x000000ffff027224 */ /* 0x000fe400078e00d1 */
[----:B------:R-:W2:Y:S01]  /*1b820*/  LDL.LU R209, [R1+0x47c] ;  /* 0x00047c0001d17983 */ /* 0x000ea20000300800 */
[----:B------:R-:W-:-:S02]  /*1b830*/  IMAD.MOV.U32 R190, RZ, RZ, R27 ;  /* 0x000000ffffbe7224 */ /* 0x000fc400078e001b */
[----:B------:R1:W3:Y:S01]  /*1b840*/  MUFU.EX2 R27, R197 ;  /* 0x000000c5001b7308 */ /* 0x0002e20000000800 */
[----:B------:R-:W-:Y:S01]  /*1b850*/  @!P6 HADD2 R96, -R138.H0_H0, -RZ.H0_H0 ;  /* 0xa00000ff8a60e230 */ /* 0x000fe20000000900 */
[----:B------:R-:W-:Y:S01]  /*1b860*/  LOP3.LUT R0, R0, 0xff, RZ, 0xc0, !PT ;  /* 0x000000ff00007812 */ /* 0x000fe200078ec0ff */
[----:B-1----:R-:W-:-:S05]  /*1b870*/  IMAD.MOV.U32 R197, RZ, RZ, R26 ;  /* 0x000000ffffc57224 */ /* 0x002fca00078e001a */
[----:B------:R1:W4:Y:S01]  /*1b880*/  MUFU.EX2 R26, R198 ;  /* 0x000000c6001a7308 */ /* 0x0003220000000800 */
[----:B------:R-:W-:Y:S02]  /*1b890*/  @!P6 PRMT R138, R96, 0x5410, RZ ;  /* 0x00005410608ae816 */ /* 0x000fe400000000ff */
[----:B------:R-:W-:Y:S01]  /*1b8a0*/  ISETP.GE.U32.AND P6, PT, R217, R0, PT ;  /* 0x00000000d900720c */ /* 0x000fe20003fc6070 */
[----:B-1----:R-:W-:-:S04]  /*1b8b0*/  IMAD.MOV.U32 R198, RZ, RZ, R25 ;  /* 0x000000ffffc67224 */ /* 0x002fc800078e0019 */
[----:B------:R-:W1:Y:S01]  /*1b8c0*/  MUFU.EX2 R25, R117 ;  /* 0x0000007500197308 */ /* 0x000e620000000800 */
[----:B------:R-:W-:Y:S01]  /*1b8d0*/  LOP3.LUT R0, R3, R243, R16, 0x96, !PT ;  /* 0x000000f303007212 */ /* 0x000fe200078e9610 */
[----:B---3--:R-:W-:Y:S02]  /*1b8e0*/  FADD.FTZ R3, R27, R20 ;  /* 0x000000141b037221 */ /* 0x008fe40000010000 */
[----:B------:R-:W-:Y:S01]  /*1b8f0*/  IMAD.MOV.U32 R20, RZ, RZ, R2 ;  /* 0x000000ffff147224 */ /* 0x000fe200078e0002 */
[C---:B----4-:R-:W-:Y:S01]  /*1b900*/  F2FP.PACK_AB R16, R26.reuse, R27 ;  /* 0x0000001b1a10723e */ /* 0x050fe200000000ff */
[----:B------:R-:W-:Y:S02]  /*1b910*/  FADD.FTZ R3, R26, R3 ;  /* 0x000000031a037221 */ /* 0x000fe40000010000 */
[----:B-1----:R-:W-:Y:S02]  /*1b920*/  FADD.FTZ R2, R25, R18 ;  /* 0x0000001219027221 */ /* 0x002fe40000010000 */
[----:B--2---:R-:W-:-:S02]  /*1b930*/  IMAD.MOV.U32 R18, RZ, RZ, R209 ;  /* 0x000000ffff127224 */ /* 0x004fc400078e00d1 */
[----:B------:R-:W2:Y:S02]  /*1b940*/  LDL.LU R209, [R1+0x478] ;  /* 0x0004780001d17983 */ /* 0x000ea40000300800 */
[----:B------:R-:W-:Y:S02]  /*1b950*/  IMAD.MOV.U32 R26, RZ, RZ, R18 ;  /* 0x000000ffff1a7224 */ /* 0x000fe400078e0012 */
[----:B------:R-:W-:Y:S02]  /*1b960*/  FADD.FTZ R18, R17, R2 ;  /* 0x0000000211127221 */ /* 0x000fe40000010000 */
[----:B------:R-:W3:Y:S01]  /*1b970*/  LDL.LU R2, [R1+0x1e4] ;  /* 0x0001e40001027983 */ /* 0x000ee20000300800 */
[C---:B------:R-:W-:Y:S02]  /*1b980*/  PRMT R119, R22.reuse, 0x7610, R119 ;  /* 0x0000761016777816 */ /* 0x040fe40000000077 */
[----:B------:R-:W-:-:S03]  /*1b990*/  PRMT R118, R22, 0x7632, R118 ;  /* 0x0000763216767816 */ /* 0x000fc60000000076 */
[----:B------:R-:W-:Y:S01]  /*1b9a0*/  @!P4 HADD2 R108, -R119.H0_H0, -RZ.H0_H0 ;  /* 0xa00000ff776cc230 */ /* 0x000fe20000000900 */
[C---:B------:R-:W-:Y:S01]  /*1b9b0*/  PRMT R117, R21.reuse, 0x7632, R117 ;  /* 0x0000763215757816 */ /* 0x040fe20000000075 */
[----:B------:R-:W-:Y:S01]  /*1b9c0*/  @!P3 HADD2 R105, -R118.H0_H0, -RZ.H0_H0 ;  /* 0xa00000ff7669b230 */ /* 0x000fe20000000900 */
[----:B------:R-:W-:-:S03]  /*1b9d0*/  PRMT R116, R21, 0x7610, R116 ;  /* 0x0000761015747816 */ /* 0x000fc60000000074 */
[----:B------:R-:W-:Y:S02]  /*1b9e0*/  @!P0 HADD2 R113, -R117.H0_H0, -RZ.H0_H0 ;  /* 0xa00000ff75718230 */ /* 0x000fe40000000900 */
[----:B------:R-:W-:Y:S01]  /*1b9f0*/  @!P5 HADD2 R115, -R116.H0_H0, -RZ.H0_H0 ;  /* 0xa00000ff7473d230 */ /* 0x000fe20000000900 */
[----:B------:R-:W-:Y:S01]  /*1ba00*/  F2FP.PACK_AB R17, R17, R25 ;  /* 0x000000191111723e */ /* 0x000fe200000000ff */
[----:B------:R-:W-:Y:S01]  /*1ba10*/  IMAD.MOV.U32 R25, RZ, RZ, R206 ;  /* 0x000000ffff197224 */ /* 0x000fe200078e00ce */
[----:B------:R-:W-:Y:S01]  /*1ba20*/  PRMT R114, R24, 0x7632, R114 ;  /* 0x0000763218727816 */ /* 0x000fe20000000072 */
[----:B------:R-:W4:Y:S01]  /*1ba30*/  LDL.LU R206, [R1+0x474] ;  /* 0x0004740001ce7983 */ /* 0x000f220000300800 */
[----:B---3--:R-:W-:Y:S01]  /*1ba40*/  IMAD.MOV.U32 R22, RZ, RZ, R2 ;  /* 0x000000ffff167224 */ /* 0x008fe200078e0002 */
[----:B------:R-:W-:Y:S01]  /*1ba50*/  SHF.R.U32.HI R2, RZ, 0x8, R14 ;  /* 0x00000008ff027819 */ /* 0x000fe2000001160e */
[----:B--2---:R-:W-:Y:S01]  /*1ba60*/  IMAD.MOV.U32 R14, RZ, RZ, R209 ;  /* 0x000000ffff0e7224 */ /* 0x004fe200078e00d1 */
[----:B------:R-:W-:-:S02]  /*1ba70*/  PRMT R209, R119, 0x5410, R118 ;  /* 0x0000541077d17816 */ /* 0x000fc40000000076 */
[----:B------:R-:W-:Y:S02]  /*1ba80*/  LOP3.LUT R2, R2, 0xffff, RZ, 0xc0, !PT ;  /* 0x0000ffff02027812 */ /* 0x000fe400078ec0ff */
[----:B------:R-:W-:Y:S02]  /*1ba90*/  @!P4 PRMT R119, R108, 0x5410, RZ ;  /* 0x000054106c77c816 */ /* 0x000fe400000000ff */
[----:B------:R-:W-:Y:S01]  /*1baa0*/  ISETP.GE.U32.AND P4, PT, R217, R2, PT ;  /* 0x00000002d900720c */ /* 0x000fe20003f86070 */
[----:B------:R-:W-:Y:S02]  /*1bab0*/  IMAD.MOV.U32 R2, RZ, RZ, R14 ;  /* 0x000000ffff027224 */ /* 0x000fe400078e000e */
[----:B------:R1:W2:Y:S01]  /*1bac0*/  MUFU.EX2 R14, R218 ;  /* 0x000000da000e7308 */ /* 0x0002a20000000800 */
[----:B------:R-:W-:Y:S02]  /*1bad0*/  @!P3 PRMT R118, R105, 0x5410, RZ ;  /* 0x000054106976b816 */ /* 0x000fe400000000ff */
[----:B------:R-:W-:-:S05]  /*1bae0*/  ISETP.GE.U32.AND P3, PT, R217, R13, PT ;  /* 0x0000000dd900720c */ /* 0x000fca0003f66070 */
[----:B------:R3:W3:Y:S01]  /*1baf0*/  MUFU.EX2 R13, R204 ;  /* 0x000000cc000d7308 */ /* 0x0006e20000000800 */
[----:B-1----:R-:W-:Y:S02]  /*1bb00*/  PRMT R218, R116, 0x5410, R117 ;  /* 0x0000541074da7816 */ /* 0x002fe40000000075 */
[----:B------:R-:W-:Y:S02]  /*1bb10*/  @!P0 PRMT R117, R113, 0x5410, RZ ;  /* 0x0000541071758816 */ /* 0x000fe400000000ff */
[----:B------:R-:W-:Y:S01]  /*1bb20*/  ISETP.GE.U32.AND P0, PT, R217, R12, PT ;  /* 0x0000000cd900720c */ /* 0x000fe20003f06070 */
[----:B------:R-:W-:Y:S01]  /*1bb30*/  IMAD.MOV.U32 R12, RZ, RZ, R2 ;  /* 0x000000ffff0c7224 */ /* 0x000fe200078e0002 */
[----:B------:R-:W-:Y:S01]  /*1bb40*/  SHF.R.U32.HI R2, RZ, 0x10, R0 ;  /* 0x00000010ff027819 */ /* 0x000fe20000011600 */
[----:B--2---:R-:W-:Y:S01]  /*1bb50*/  FADD.FTZ R3, R14, R3 ;  /* 0x000000030e037221 */ /* 0x004fe20000010000 */
[----:B------:R-:W-:Y:S01]  /*1bb60*/  @!P5 PRMT R116, R115, 0x5410, RZ ;  /* 0x000054107374d816 */ /* 0x000fe200000000ff */
[----:B------:R-:W-:Y:S01]  /*1bb70*/  IMAD.MOV.U32 R21, RZ, RZ, R22 ;  /* 0x000000ffff157224 */ /* 0x000fe200078e0016 */
[----:B------:R-:W-:Y:S01]  /*1bb80*/  LOP3.LUT R2, R2, 0xff, RZ, 0xc0, !PT ;  /* 0x000000ff02027812 */ /* 0x000fe200078ec0ff */
[----:B------:R-:W-:Y:S01]  /*1bb90*/  @!P4 HADD2 R159, -R114.H0_H0, -RZ.H0_H0 ;  /* 0xa00000ff729fc230 */ /* 0x000fe20000000900 */
[----:B------:R-:W-:Y:S01]  /*1bba0*/  PRMT R115, R24, 0x7610, R115 ;  /* 0x0000761018737816 */ /* 0x000fe20000000073 */
[----:B---3--:R-:W2:Y:S01]  /*1bbb0*/  LDL.LU R204, [R1+0x470] ;  /* 0x0004700001cc7983 */ /* 0x008ea20000300800 */
[----:B------:R-:W-:Y:S01]  /*1bbc0*/  ISETP.GE.U32.AND P5, PT, R217, R2, PT ;  /* 0x00000002d900720c */ /* 0x000fe20003fa6070 */
[----:B------:R-:W-:-:S02]  /*1bbd0*/  IMAD.MOV.U32 R2, RZ, RZ, R12 ;  /* 0x000000ffff027224 */ /* 0x000fc400078e000c */
[C---:B------:R-:W-:Y:S01]  /*1bbe0*/  FADD.FTZ R12, R13.reuse, R3 ;  /* 0x000000030d0c7221 */ /* 0x040fe20000010000 */
[----:B------:R-:W-:Y:S01]  /*1bbf0*/  F2FP.PACK_AB R3, R13, R14 ;  /* 0x0000000e0d03723e */ /* 0x000fe200000000ff */
[----:B------:R-:W-:Y:S01]  /*1bc00*/  @!P2 HADD2 R158, -R115.H0_H0, -RZ.H0_H0 ;  /* 0xa00000ff739ea230 */ /* 0x000fe20000000900 */
[----:B------:R-:W-:Y:S01]  /*1bc10*/  IMAD.MOV.U32 R14, RZ, RZ, R2 ;  /* 0x000000ffff0e7224 */ /* 0x000fe200078e0002 */
[----:B------:R-:W-:Y:S01]  /*1bc20*/  LOP3.LUT R2, R0, 0xff, RZ, 0xc0, !PT ;  /* 0x000000ff00027812 */ /* 0x000fe200078ec0ff */
[----:B------:R-:W-:Y:S01]  /*1bc30*/  IMAD.MOV.U32 R24, RZ, RZ, R25 ;  /* 0x000000ffff187224 */ /* 0x000fe200078e0019 */
[----:B------:R-:W3:Y:S01]  /*1bc40*/  LDL.LU R22, [R1+0xb0] ;  /* 0x0000b00001167983 */ /* 0x000ee20000300800 */
[----:B------:R-:W-:Y:S02]  /*1bc50*/  IMAD.MOV.U32 R25, RZ, RZ, R26 ;  /* 0x000000ffff197224 */ /* 0x000fe400078e001a */
[----:B------:R-:W-:Y:S01]  /*1bc60*/  IMAD.MOV.U32 R26, RZ, RZ, R197 ;  /* 0x000000ffff1a7224 */ /* 0x000fe200078e00c5 */
[----:B------:R-:W-:-:S02]  /*1bc70*/  PRMT R197, R115, 0x5410, R114 ;  /* 0x0000541073c57816 */ /* 0x000fc40000000072 */
[----:B------:R-:W-:Y:S02]  /*1bc80*/  @!P2 PRMT R115, R158, 0x5410, RZ ;  /* 0x000054109e73a816 */ /* 0x000fe400000000ff */
[----:B------:R-:W-:Y:S02]  /*1bc90*/  ISETP.GE.U32.AND P2, PT, R217, R2, PT ;  /* 0x00000002d900720c */ /* 0x000fe40003f46070 */
[----:B------:R-:W-:Y:S01]  /*1bca0*/  SHF.R.U32.HI R2, RZ, 0x18, R0 ;  /* 0x00000018ff027819 */ /* 0x000fe20000011600 */
[----:B------:R-:W-:Y:S01]  /*1bcb0*/  IMAD.MOV.U32 R13, RZ, RZ, R21 ;  /* 0x000000ffff0d7224 */ /* 0x000fe200078e0015 */
[----:B------:R-:W-:Y:S01]  /*1bcc0*/  @!P4 PRMT R114, R159, 0x5410, RZ ;  /* 0x000054109f72c816 */ /* 0x000fe200000000ff */
[----:B------:R-:W-:Y:S01]  /*1bcd0*/  IMAD.MOV.U32 R21, RZ, RZ, R20 ;  /* 0x000000ffff157224 */ /* 0x000fe200078e0014 */
[----:B------:R-:W-:Y:S01]  /*1bce0*/  ISETP.GE.U32.AND P4, PT, R217, R2, PT ;  /* 0x00000002d900720c */ /* 0x000fe20003f86070 */
[----:B------:R-:W2:Y:S04]  /*1bcf0*/  LDL.LU R20, [R1+0xb4] ;  /* 0x0000b40001147983 */ /* 0x000ea80000300800 */
[----:B------:R-:W2:Y:S01]  /*1bd00*/  LDL.LU R2, [R1+0x1c8] ;  /* 0x0001c80001027983 */ /* 0x000ea20000300800 */
[----:B------:R-:W-:-:S02]  /*1bd10*/  PRMT R112, R23, 0x7610, R112 ;  /* 0x0000761017707816 */ /* 0x000fc40000000070 */
[----:B------:R-:W-:-:S03]  /*1bd20*/  PRMT R113, R23, 0x7632, R113 ;  /* 0x0000763217717816 */ /* 0x000fc60000000071 */
[----:B------:R-:W-:Y:S01]  /*1bd30*/  @!P6 HADD2 R161, -R112.H0_H0, -RZ.H0_H0 ;  /* 0xa00000ff70a1e230 */ /* 0x000fe20000000900 */
[----:B------:R-:W-:Y:S01]  /*1bd40*/  LOP3.LUT R0, R0, 0xffff, RZ, 0xc0, !PT ;  /* 0x0000ffff00007812 */ /* 0x000fe200078ec0ff */
[----:B------:R-:W-:-:S03]  /*1bd50*/  @!P1 HADD2 R160, -R113.H0_H0, -RZ.H0_H0 ;  /* 0xa00000ff71a09230 */ /* 0x000fc60000000900 */
[----:B------:R-:W-:Y:S02]  /*1bd60*/  SHF.R.U32.HI R0, RZ, 0x8, R0 ;  /* 0x00000008ff007819 */ /* 0x000fe40000011600 */
[----:B------:R-:W-:Y:S02]  /*1bd70*/  PRMT R111, R16, 0x7610, R111 ;  /* 0x00007610106f7816 */ /* 0x000fe4000000006f */
[----:B------:R-:W-:Y:S02]  /*1bd80*/  LOP3.LUT R0, R0, 0xffff, RZ, 0xc0, !PT ;  /* 0x0000ffff00007812 */ /* 0x000fe400078ec0ff */
[----:B------:R-:W-:Y:S01]  /*1bd90*/  PRMT R110, R16, 0x7632, R110 ;  /* 0x00007632106e7816 */ /* 0x000fe2000000006e */
[----:B------:R-:W-:Y:S01]  /*1bda0*/  @!P2 HADD2 R162, -R111.H0_H0, -RZ.H0_H0 ;  /* 0xa00000ff6fa2a230 */ /* 0x000fe20000000900 */
[C---:B------:R-:W-:Y:S02]  /*1bdb0*/  PRMT R107, R3.reuse, 0x7610, R107 ;  /* 0x00007610036b7816 */ /* 0x040fe4000000006b */
[----:B------:R-:W-:Y:S01]  /*1bdc0*/  PRMT R106, R3, 0x7632, R106 ;  /* 0x00007632036a7816 */ /* 0x000fe2000000006a */
[----:B--2---:R-:W-:Y:S01]  /*1bdd0*/  IMAD.MOV.U32 R23, RZ, RZ, R2 ;  /* 0x000000ffff177224 */ /* 0x004fe200078e0002 */
[----:B------:R-:W-:Y:S01]  /*1bde0*/  LOP3.LUT R2, R15, 0xff, RZ, 0xc0, !PT ;  /* 0x000000ff0f027812 */ /* 0x000fe200078ec0ff */
[----:B------:R-:W-:-:S02]  /*1bdf0*/  IMAD.MOV.U32 R15, RZ, RZ, R14 ;  /* 0x000000ffff0f7224 */ /* 0x000fc400078e000e */
[----:B------:R-:W-:Y:S02]  /*1be00*/  IMAD.MOV.U32 R14, RZ, RZ, R13 ;  /* 0x000000ffff0e7224 */ /* 0x000fe400078e000d */
[----:B------:R-:W-:Y:S01]  /*1be10*/  IMAD.MOV.U32 R13, RZ, RZ, R198 ;  /* 0x000000ffff0d7224 */ /* 0x000fe200078e00c6 */
[----:B------:R-:W-:Y:S02]  /*1be20*/  PRMT R198, R112, 0x5410, R113 ;  /* 0x0000541070c67816 */ /* 0x000fe40000000071 */
[----:B------:R-:W-:Y:S01]  /*1be30*/  @!P6 PRMT R112, R161, 0x5410, RZ ;  /* 0x00005410a170e816 */ /* 0x000fe200000000ff */
[----:B------:R-:W-:Y:S02]  /*1be40*/  IMAD.MOV.U32 R161, RZ, RZ, R24 ;  /* 0x000000ffffa17224 */ /* 0x000fe400078e0018 */
[----:B------:R-:W-:Y:S02]  /*1be50*/  IMAD.MOV.U32 R24, RZ, RZ, R13 ;  /* 0x000000ffff187224 */ /* 0x000fe400078e000d */
[----:B------:R1:W2:Y:S01]  /*1be60*/  MUFU.EX2 R13, R183 ;  /* 0x000000b7000d7308 */ /* 0x0002a20000000800 */
[----:B------:R-:W-:-:S02]  /*1be70*/  @!P1 PRMT R113, R160, 0x5410, RZ ;  /* 0x00005410a0719816 */ /* 0x000fc400000000ff */
[C---:B------:R-:W-:Y:S02]  /*1be80*/  ISETP.GE.U32.AND P1, PT, R217.reuse, R2, PT ;  /* 0x00000002d900720c */ /* 0x040fe40003f26070 */
[----:B------:R-:W-:-:S03]  /*1be90*/  ISETP.GE.U32.AND P6, PT, R217, R0, PT ;  /* 0x00000000d900720c */ /* 0x000fc60003fc6070 */
[----:B------:R-:W3:Y:S01]  /*1bea0*/  MUFU.EX2 R2, R184 ;  /* 0x000000b800027308 */ /* 0x000ee20000000800 */
[----:B------:R-:W-:-:S04]  /*1beb0*/  SHF.R.U32.HI R0, RZ, 0x8, R19 ;  /* 0x00000008ff007819 */ /* 0x000fc80000011613 */
[----:B------:R-:W-:Y:S02]  /*1bec0*/  LOP3.LUT R0, R0, 0xffff, RZ, 0xc0, !PT ;  /* 0x0000ffff00007812 */ /* 0x000fe400078ec0ff */
[----:B-1----:R-:W-:Y:S02]  /*1bed0*/  PRMT R183, R207, 0x7610, R183 ;  /* 0x00007610cfb77816 */ /* 0x002fe400000000b7 */
[----:B------:R-:W-:Y:S02]  /*1bee0*/  PRMT R207, R111, 0x5410, R110 ;  /* 0x000054106fcf7816 */ /* 0x000fe4000000006e */
[----:B------:R-:W-:Y:S02]  /*1bef0*/  @!P2 PRMT R111, R162, 0x5410, RZ ;  /* 0x00005410a26fa816 */ /* 0x000fe400000000ff */
[----:B------:R-:W-:Y:S01]  /*1bf00*/  ISETP.GE.U32.AND P2, PT, R217, R0, PT ;  /* 0x00000000d900720c */ /* 0x000fe20003f46070 */
[----:B--2---:R-:W-:Y:S02]  /*1bf10*/  FADD.FTZ R0, R13, R18 ;  /* 0x000000120d007221 */ /* 0x004fe40000010000 */
[----:B------:R-:W-:-:S02]  /*1bf20*/  IMAD.MOV.U32 R160, RZ, RZ, R21 ;  /* 0x000000ffffa07224 */ /* 0x000fc400078e0015 */
[C---:B---3--:R-:W-:Y:S01]  /*1bf30*/  FADD.FTZ R3, R2.reuse, R0 ;  /* 0x0000000002037221 */ /* 0x048fe20000010000 */
[----:B------:R1:W-:Y:S01]  /*1bf40*/  MUFU.EX2 R21, R172 ;  /* 0x000000ac00157308 */ /* 0x0003e20000000800 */
[----:B------:R-:W-:-:S07]  /*1bf50*/  F2FP.PACK_AB R0, R2, R13 ;  /* 0x0000000d0200723e */ /* 0x000fce00000000ff */
[----:B------:R2:W-:Y:S01]  /*1bf60*/  MUFU.EX2 R13, R208 ;  /* 0x000000d0000d7308 */ /* 0x0005e20000000800 */
[----:B-1----:R1:W3:Y:S04]  /*1bf70*/  LDL.LU R172, [R1+0x46c] ;  /* 0x00046c0001ac7983 */ /* 0x0022e80000300800 */
[----:B--2---:R-:W2:Y:S01]  /*1bf80*/  LDL.LU R208, [R1+0x468] ;  /* 0x0004680001d07983 */ /* 0x004ea20000300800 */
[----:B------:R-:W-:Y:S02]  /*1bf90*/  IMAD.MOV.U32 R19, RZ, RZ, R15 ;  /* 0x000000ffff137224 */ /* 0x000fe400078e000f */
[----:B------:R-:W1:Y:S01]  /*1bfa0*/  MUFU.EX2 R15, R52 ;  /* 0x00000034000f7308 */ /* 0x000e620000000800 */
[----:B------:R-:W-:Y:S01]  /*1bfb0*/  IMAD.MOV.U32 R16, RZ, RZ, R14 ;  /* 0x000000ffff107224 */ /* 0x000fe200078e000e */
[----:B------:R-:W-:-:S06]  /*1bfc0*/  PRMT R108, R17, 0x7632, R108 ;  /* 0x00007632116c7816 */ /* 0x000fcc000000006c */
[----:B------:R-:W1:Y:S01]  /*1bfd0*/  MUFU.EX2 R14, R53 ;  /* 0x00000035000e7308 */ /* 0x000e620000000800 */
[----:B------:R-:W-:-:S07]  /*1bfe0*/  PRMT R109, R17, 0x7610, R109 ;  /* 0x00007610116d7816 */ /* 0x000fce000000006d */
[----:B------:R-:W4:Y:S01]  /*1bff0*/  MUFU.EX2 R22, R22 ;  /* 0x0000001600167308 */ /* 0x000f220000000800 */
[----:B------:R-:W-:Y:S01]  /*1c000*/  @!P4 HADD2 R166, -R108.H0_H0, -RZ.H0_H0 ;  /* 0xa00000ff6ca6c230 */ /* 0x000fe20000000900 */
[----:B------:R-:W-:-:S06]  /*1c010*/  IMAD.MOV.U32 R162, RZ, RZ, R204 ;  /* 0x000000ffffa27224 */ /* 0x000fcc00078e00cc */
[----:B------:R-:W4:Y:S01]  /*1c020*/  MUFU.EX2 R20, R20 ;  /* 0x0000001400147308 */ /* 0x000f220000000800 */
[C---:B------:R-:W-:Y:S02]  /*1c030*/  PRMT R105, R0.reuse, 0x7610, R105 ;  /* 0x0000761000697816 */ /* 0x040fe40000000069 */
[----:B------:R-:W-:Y:S01]  /*1c040*/  PRMT R104, R0, 0x7632, R104 ;  /* 0x0000763200687816 */ /* 0x000fe20000000068 */
[----:B-1----:R-:W-:Y:S01]  /*1c050*/  FADD.FTZ R0, R15, R30 ;  /* 0x0000001e0f007221 */ /* 0x002fe20000010000 */
[----:B------:R-:W-:Y:S01]  /*1c060*/  PRMT R204, R109, 0x5410, R108 ;  /* 0x000054106dcc7816 */ /* 0x000fe2000000006c */
[----:B------:R-:W-:Y:S01]  /*1c070*/  @!P5 HADD2 R163, -R109.H0_H0, -RZ.H0_H0 ;  /* 0xa00000ff6da3d230 */ /* 0x000fe20000000900 */
[----:B------:R-:W-:Y:S01]  /*1c080*/  @!P4 PRMT R108, R166, 0x5410, RZ ;  /* 0x00005410a66cc816 */ /* 0x000fe200000000ff */
[----:B------:R-:W-:Y:S01]  /*1c090*/  IMAD.MOV.U32 R184, RZ, RZ, R16 ;  /* 0x000000ffffb87224 */ /* 0x000fe200078e0010 */
[----:B------:R-:W-:Y:S01]  /*1c0a0*/  PRMT R166, R183, 0x7610, R166 ;  /* 0x00007610b7a67816 */ /* 0x000fe200000000a6 */
[----:B------:R-:W-:Y:S01]  /*1c0b0*/  IMAD.MOV.U32 R183, RZ, RZ, R25 ;  /* 0x000000ffffb77224 */ /* 0x000fe200078e0019 */
[----:B------:R1:W1:Y:S01]  /*1c0c0*/  MUFU.EX2 R16, R195 ;  /* 0x000000c300107308 */ /* 0x0002620000000800 */
[C---:B------:R-:W-:Y:S01]  /*1c0d0*/  FADD.FTZ R25, R14.reuse, R0 ;  /* 0x000000000e197221 */ /* 0x040fe20000010000 */
[----:B------:R-:W-:Y:S01]  /*1c0e0*/  F2FP.PACK_AB R35, R14, R15 ;  /* 0x0000000f0e23723e */ /* 0x000fe200000000ff */
[----:B----4-:R-:W-:Y:S01]  /*1c0f0*/  FADD.FTZ R0, R22, R28 ;  /* 0x0000001c16007221 */ /* 0x010fe20000010000 */
[----:B------:R-:W-:Y:S01]  /*1c100*/  @!P5 PRMT R109, R163, 0x5410, RZ ;  /* 0x00005410a36dd816 */ /* 0x000fe200000000ff */
[----:B------:R-:W-:-:S03]  /*1c110*/  IMAD.MOV.U32 R163, RZ, RZ, R26 ;  /* 0x000000ffffa37224 */ /* 0x000fc600078e001a */
[----:B------:R-:W4:Y:S01]  /*1c120*/  MUFU.EX2 R14, R196 ;  /* 0x000000c4000e7308 */ /* 0x000f220000000800 */
[----:B------:R-:W-:Y:S01]  /*1c130*/  FADD.FTZ R26, R20, R0 ;  /* 0x00000000141a7221 */ /* 0x000fe20000010000 */
[----:B------:R-:W-:Y:S01]  /*1c140*/  LEA R0, R237, 0x3, 0x2 ;  /* 0x00000003ed007811 */ /* 0x000fe200078e10ff */
[----:B------:R-:W-:Y:S01]  /*1c150*/  @!P0 HADD2 R173, -R104.H0_H0, -RZ.H0_H0 ;  /* 0xa00000ff68ad8230 */ /* 0x000fe20000000900 */
[----:B------:R-:W-:Y:S01]  /*1c160*/  IMAD.MOV.U32 R17, RZ, RZ, R162 ;  /* 0x000000ffff117224 */ /* 0x000fe200078e00a2 */
[----:B------:R-:W-:Y:S01]  /*1c170*/  @!P2 HADD2 R167, -R106.H0_H0, -RZ.H0_H0 ;  /* 0xa00000ff6aa7a230 */ /* 0x000fe20000000900 */
[----:B------:R-:W-:Y:S01]  /*1c180*/  FADD.FTZ R2, R21, R12 ;  /* 0x0000000c15027221 */ /* 0x000fe20000010000 */
[----:B------:R-:W-:Y:S01]  /*1c190*/  LOP3.LUT R0, R171, R201, R0, 0x96, !PT ;  /* 0x000000c9ab007212 */ /* 0x000fe200078e9600 */
[----:B------:R-:W-:Y:S01]  /*1c1a0*/  IMAD.MOV.U32 R162, RZ, RZ, R160 ;  /* 0x000000ffffa27224 */ /* 0x000fe200078e00a0 */
[----:B-1----:R-:W-:Y:S01]  /*1c1b0*/  PRMT R195, R105, 0x5410, R104 ;  /* 0x0000541069c37816 */ /* 0x002fe20000000068 */
[----:B------:R-:W-:Y:S01]  /*1c1c0*/  FADD.FTZ R18, R13, R2 ;  /* 0x000000020d127221 */ /* 0x000fe20000010000 */
[----:B------:R-:W-:Y:S01]  /*1c1d0*/  @!P0 PRMT R104, R173, 0x5410, RZ ;  /* 0x00005410ad688816 */ /* 0x000fe200000000ff */
[----:B------:R-:W-:Y:S01]  /*1c1e0*/  FADD.FTZ R2, R16, R3 ;  /* 0x0000000310027221 */ /* 0x000fe20000010000 */
[----:B------:R-:W-:-:S02]  /*1c1f0*/  PRMT R173, R166, 0x7610, R173 ;  /* 0x00007610a6ad7816 */ /* 0x000fc400000000ad */
[----:B------:R-:W-:Y:S01]  /*1c200*/  F2FP.PACK_AB R36, R20, R22 ;  /* 0x000000161424723e */ /* 0x000fe200000000ff */
[C---:B----4-:R-:W-:Y:S01]  /*1c210*/  FADD.FTZ R20, R14.reuse, R2 ;  /* 0x000000020e147221 */ /* 0x050fe20000010000 */
[----:B------:R-:W-:Y:S01]  /*1c220*/  F2FP.PACK_AB R21, R13, R21 ;  /* 0x000000150d15723e */ /* 0x000fe200000000ff */
[----:B------:R-:W-:Y:S01]  /*1c230*/  @!P1 HADD2 R176, -R105.H0_H0, -RZ.H0_H0 ;  /* 0xa00000ff69b09230 */ /* 0x000fe20000000900 */
[----:B------:R-:W-:Y:S01]  /*1c240*/  F2FP.PACK_AB R22, R14, R16 ;  /* 0x000000100e16723e */ /* 0x000fe200000000ff */
[----:B------:R1:W4:Y:S03]  /*1c250*/  LDL.LU.64 R200, [R1+0x460] ;  /* 0x0004600001c87983 */ /* 0x0003260000300a00 */
[----:B------:R-:W-:Y:S01]  /*1c260*/  @!P1 PRMT R105, R176, 0x5410, RZ ;  /* 0x00005410b0699816 */ /* 0x000fe200000000ff */
[----:B------:R-:W-:Y:S02]  /*1c270*/  IMAD.MOV.U32 R176, RZ, RZ, R24 ;  /* 0x000000ffffb07224 */ /* 0x000fe400078e0018 */
[----:B------:R1:W1:Y:S02]  /*1c280*/  MUFU.EX2 R24, R9 ;  /* 0x0000000900187308 */ /* 0x0002640000000800 */
[----:B-1----:R-:W4:Y:S01]  /*1c290*/  LDL.LU R9, [R1+0x45c] ;  /* 0x00045c0001097983 */ /* 0x002f220000300800 */
[----:B--2---:R-:W-:Y:S01]  /*1c2a0*/  IMAD.MOV.U32 R160, RZ, RZ, R208 ;  /* 0x000000ffffa07224 */ /* 0x004fe200078e00d0 */
[----:B------:R-:W-:-:S02]  /*1c2b0*/  PRMT R208, R107, 0x5410, R106 ;  /* 0x000054106bd07816 */ /* 0x000fc4000000006a */
[----:B------:R-:W-:Y:S01]  /*1c2c0*/  @!P2 PRMT R106, R167, 0x5410, RZ ;  /* 0x00005410a76aa816 */ /* 0x000fe200000000ff */
[----:B------:R-:W-:-:S05]  /*1c2d0*/  IMAD.WIDE.U32 R166, R0, -0x326172a9, RZ ;  /* 0xcd9e8d5700a67825 */ /* 0x000fca00078e00ff */
[----:B------:R-:W-:-:S05]  /*1c2e0*/  LOP3.LUT R2, R167, R240, R228, 0x96, !PT ;  /* 0x000000f0a7027212 */ /* 0x000fca00078e96e4 */
[----:B------:R-:W-:-:S05]  /*1c2f0*/  IMAD.WIDE.U32 R2, R2, -0x2daee0ad, RZ ;  /* 0xd2511f5302027825 */ /* 0x000fca00078e00ff */
[----:B------:R-:W-:-:S05]  /*1c300*/  LOP3.LUT R0, R3, R242, R174, 0x96, !PT ;  /* 0x000000f203007212 */ /* 0x000fca00078e96ae */
[----:B------:R-:W-:Y:S01]  /*1c310*/  IMAD.WIDE.U32 R12, R0, -0x326172a9, RZ ;  /* 0xcd9e8d57000c7825 */ /* 0x000fe200078e00ff */
[----:B------:R-:W-:Y:S01]  /*1c320*/  LOP3.LUT R0, R103, R239, R166, 0x96, !PT ;  /* 0x000000ef67007212 */ /* 0x000fe200078e96a6 */
[----:B---3--:R-:W-:-:S04]  /*1c330*/  @!P3 HADD2 R172, -R107.H0_H0, -RZ.H0_H0 ;  /* 0xa00000ff6bacb230 */ /* 0x008fc80000000900 */
[----:B------:R-:W-:Y:S01]  /*1c340*/  IMAD.WIDE.U32 R14, R0, -0x2daee0ad, RZ ;  /* 0xd2511f53000e7825 */ /* 0x000fe200078e00ff */
[----:B------:R-:W-:-:S04]  /*1c350*/  @!P3 PRMT R107, R172, 0x5410, RZ ;  /* 0x00005410ac6bb816 */ /* 0x000fc800000000ff */
[----:B------:R-:W-:Y:S01]  /*1c360*/  LOP3.LUT R0, R15, R245, R2, 0x96, !PT ;  /* 0x000000f50f007212 */ /* 0x000fe200078e9602 */
[----:B------:R-:W-:Y:S01]  /*1c370*/  IMAD.MOV.U32 R172, RZ, RZ, R17 ;  /* 0x000000ffffac7224 */ /* 0x000fe200078e0011 */
[----:B------:R-:W-:-:S03]  /*1c380*/  LOP3.LUT R3, R13, R238, R102, 0x96, !PT ;  /* 0x000000ee0d037212 */ /* 0x000fc600078e9666 */
[----:B------:R-:W-:-:S04]  /*1c390*/  IMAD.WIDE.U32 R16, R0, -0x326172a9, RZ ;  /* 0xcd9e8d5700107825 */ /* 0x000fc800078e00ff */
[----:B------:R-:W-:Y:S01]  /*1c3a0*/  IMAD.WIDE.U32 R2, R3, -0x2daee0ad, RZ ;  /* 0xd2511f5303027825 */ /* 0x000fe200078e00ff */
[----:B------:R-:W-:-:S04]  /*1c3b0*/  LOP3.LUT R0, R17, R248, R12, 0x96, !PT ;  /* 0x000000f811007212 */ /* 0x000fc800078e960c */
[----:B------:R-:W-:Y:S01]  /*1c3c0*/  LOP3.LUT R3, R3, R247, R14, 0x96, !PT ;  /* 0x000000f703037212 */ /* 0x000fe200078e960e */
[----:B------:R-:W-:Y:S01]  /*1c3d0*/  IMAD.WIDE.U32 R14, R0, -0x2daee0ad, RZ ;  /* 0xd2511f53000e7825 */ /* 0x000fe200078e00ff */
[----:B------:R1:W2:Y:S04]  /*1c3e0*/  MUFU.EX2 R17, R10 ;  /* 0x0000000a00117308 */ /* 0x0002a80000000800 */
[----:B------:R-:W-:-:S04]  /*1c3f0*/  LOP3.LUT R2, R15, R244, R2, 0x96, !PT ;  /* 0x000000f40f027212 */ /* 0x000fc800078e9602 */
[----:B------:R3:W-:Y:S01]  /*1c400*/  MUFU.EX2 R15, R181 ;  /* 0x000000b5000f7308 */ /* 0x0007e20000000800 */
[----:B-1----:R-:W4:Y:S04]  /*1c410*/  LDL.LU R10, [R1+0x458] ;  /* 0x00045800010a7983 */ /* 0x002f280000300800 */
[----:B---3--:R-:W3:Y:S01]  /*1c420*/  LDL.LU R181, [R1+0x454] ;  /* 0x0004540001b57983 */ /* 0x008ee20000300800 */
        /* <DEDUP_REMOVED lines=11> */
[C---:B------:R-:W-:Y:S02]  /*1c4e0*/  ISETP.GE.U32.AND P0, PT, R217.reuse, R0, PT ;  /* 0x00000000d900720c */ /* 0x040fe40003f06070 */
[C---:B------:R-:W-:Y:S01]  /*1c4f0*/  LOP3.LUT R0, R2.reuse, 0xff, RZ, 0xc0, !PT ;  /* 0x000000ff02007812 */ /* 0x040fe200078ec0ff */
[----:B------:R-:W-:Y:S01]  /*1c500*/  IMAD.MOV.U32 R196, RZ, RZ, R163 ;  /* 0x000000ffffc47224 */ /* 0x000fe200078e00a3 */
[----:B------:R-:W-:Y:S01]  /*1c510*/  @!P6 HADD2 R164, -R110.H0_H0, -RZ.H0_H0 ;  /* 0xa00000ff6ea4e230 */ /* 0x000fe20000000900 */
[----:B------:R-:W-:Y:S01]  /*1c520*/  IMAD.MOV.U32 R163, RZ, RZ, R19 ;  /* 0x000000ffffa37224 */ /* 0x000fe200078e0013 */
[----:B------:R-:W-:Y:S02]  /*1c530*/  ISETP.GE.U32.AND P2, PT, R217, R0, PT ;  /* 0x00000000d900720c */ /* 0x000fe40003f46070 */
[----:B------:R-:W-:Y:S02]  /*1c540*/  SHF.R.U32.HI R0, RZ, 0x10, R2 ;  /* 0x00000010ff007819 */ /* 0x000fe40000011602 */
[----:B------:R-:W-:-:S02]  /*1c550*/  LOP3.LUT R19, R2, 0xffff, RZ, 0xc0, !PT ;  /* 0x0000ffff02137812 */ /* 0x000fc400078ec0ff */
[----:B------:R-:W-:Y:S02]  /*1c560*/  LOP3.LUT R13, R13, R246, R16, 0x96, !PT ;  /* 0x000000f60d0d7212 */ /* 0x000fe400078e9610 */
[----:B------:R-:W-:Y:S02]  /*1c570*/  SHF.R.U32.HI R2, RZ, 0x18, R2 ;  /* 0x00000018ff027819 */ /* 0x000fe40000011602 */
[----:B------:R-:W-:Y:S02]  /*1c580*/  @!P6 PRMT R110, R164, 0x5410, RZ ;  /* 0x00005410a46ee816 */ /* 0x000fe400000000ff */
[----:B------:R-:W-:Y:S02]  /*1c590*/  LOP3.LUT R12, R12, 0xff, RZ, 0xc0, !PT ;  /* 0x000000ff0c0c7812 */ /* 0x000fe400078ec0ff */
[----:B------:R-:W-:Y:S01]  /*1c5a0*/  ISETP.GE.U32.AND P6, PT, R217, R2, PT ;  /* 0x00000002d900720c */ /* 0x000fe20003fc6070 */
[----:B------:R-:W-:Y:S01]  /*1c5b0*/  IMAD.WIDE.U32 R2, R13, -0x2daee0ad, RZ ;  /* 0xd2511f530d027825 */ /* 0x000fe200078e00ff */
[----:B------:R-:W-:-:S02]  /*1c5c0*/  LOP3.LUT R0, R0, 0xff, RZ, 0xc0, !PT ;  /* 0x000000ff00007812 */ /* 0x000fc400078ec0ff */
[C---:B------:R-:W-:Y:S01]  /*1c5d0*/  ISETP.GE.U32.AND P5, PT, R217.reuse, R12, PT ;  /* 0x0000000cd900720c */ /* 0x040fe20003fa6070 */
[----:B------:R-:W-:Y:S01]  /*1c5e0*/  FADD.FTZ R12, R24, R18 ;  /* 0x00000012180c7221 */ /* 0x000fe20000010000 */
[----:B------:R-:W-:Y:S02]  /*1c5f0*/  ISETP.GE.U32.AND P1, PT, R217, R0, PT ;  /* 0x00000000d900720c */ /* 0x000fe40003f26070 */
[----:B------:R-:W-:Y:S02]  /*1c600*/  LOP3.LUT R0, R3, R243, R14, 0x96, !PT ;  /* 0x000000f303007212 */ /* 0x000fe400078e960e */
[----:B------:R-:W-:Y:S01]  /*1c610*/  LOP3.LUT R18, R2, 0xffff, RZ, 0xc0, !PT ;  /* 0x0000ffff02127812 */ /* 0x000fe200078ec0ff */
[----:B------:R-:W-:Y:S02]  /*1c620*/  IMAD.MOV.U32 R3, RZ, RZ, R185 ;  /* 0x000000ffff037224 */ /* 0x000fe400078e00b9 */
[----:B------:R-:W4:Y:S01]  /*1c630*/  LDL.LU R185, [R1+0x450] ;  /* 0x0004500001b97983 */ /* 0x000f220000300800 */
[----:B------:R-:W-:Y:S01]  /*1c640*/  PRMT R16, R173, 0x7610, R16 ;  /* 0x00007610ad107816 */ /* 0x000fe20000000010 */
[----:B------:R-:W-:-:S02]  /*1c650*/  IMAD.MOV.U32 R173, RZ, RZ, R162 ;  /* 0x000000ffffad7224 */ /* 0x000fc400078e00a2 */
[----:B------:R-:W-:Y:S02]  /*1c660*/  IMAD.MOV.U32 R162, RZ, RZ, R23 ;  /* 0x000000ffffa27224 */ /* 0x000fe400078e0017 */
[----:B------:R-:W1:Y:S01]  /*1c670*/  MUFU.EX2 R23, R252 ;  /* 0x000000fc00177308 */ /* 0x000e620000000800 */
[C---:B--2---:R-:W-:Y:S01]  /*1c680*/  FADD.FTZ R12, R17.reuse, R12 ;  /* 0x0000000c110c7221 */ /* 0x044fe20000010000 */
[----:B------:R-:W-:Y:S01]  /*1c690*/  F2FP.PACK_AB R13, R17, R24 ;  /* 0x00000018110d723e */ /* 0x000fe200000000ff */
[----:B------:R-:W-:Y:S01]  /*1c6a0*/  IMAD.MOV.U32 R17, RZ, RZ, R3 ;  /* 0x000000ffff117224 */ /* 0x000fe200078e0003 */
[C---:B------:R-:W-:Y:S02]  /*1c6b0*/  PRMT R103, R21.reuse, 0x7610, R103 ;  /* 0x0000761015677816 */ /* 0x040fe40000000067 */
[----:B------:R-:W-:Y:S01]  /*1c6c0*/  PRMT R102, R21, 0x7632, R102 ;  /* 0x0000763215667816 */ /* 0x000fe20000000066 */
[----:B------:R-:W-:Y:S02]  /*1c6d0*/  IMAD.MOV.U32 R21, RZ, RZ, R17 ;  /* 0x000000ffff157224 */ /* 0x000fe400078e0011 */
[----:B-1----:R-:W-:-:S04]  /*1c6e0*/  FADD.FTZ R3, R23, R20 ;  /* 0x0000001417037221 */ /* 0x002fc80000010000 */
[----:B------:R-:W-:Y:S01]  /*1c6f0*/  FADD.FTZ R17, R15, R3 ;  /* 0x000000030f117221 */ /* 0x000fe20000010000 */
[----:B------:R-:W-:Y:S02]  /*1c700*/  SHF.R.U32.HI R3, RZ, 0x8, R19 ;  /* 0x00000008ff037819 */ /* 0x000fe40000011613 */
[----:B------:R1:W2:Y:S01]  /*1c710*/  MUFU.EX2 R19, R182 ;  /* 0x000000b600137308 */ /* 0x0002a20000000800 */
[----:B---3--:R-:W-:Y:S02]  /*1c720*/  IMAD.MOV.U32 R20, RZ, RZ, R181 ;  /* 0x000000ffff147224 */ /* 0x008fe400078e00b5 */
[----:B------:R3:W2:Y:S04]  /*1c730*/  LDL.LU R181, [R1+0x44c] ;  /* 0x00044c0001b57983 */ /* 0x0006a80000300800 */
[----:B-1----:R3:W3:Y:S01]  /*1c740*/  LDL.LU R182, [R1+0x448] ;  /* 0x0004480001b67983 */ /* 0x0026e20000300800 */
[----:B------:R-:W-:-:S02]  /*1c750*/  PRMT R57, R16, 0x7610, R57 ;  /* 0x0000761010397816 */ /* 0x000fc40000000039 */
[----:B------:R-:W-:Y:S01]  /*1c760*/  F2FP.PACK_AB R15, R15, R23 ;  /* 0x000000170f0f723e */ /* 0x000fe200000000ff */
[----:B------:R-:W-:Y:S01]  /*1c770*/  @!P4 HADD2 R178, -R103.H0_H0, -RZ.H0_H0 ;  /* 0xa00000ff67b2c230 */ /* 0x000fe20000000900 */
[----:B------:R-:W-:Y:S02]  /*1c780*/  PRMT R23, R57, 0x7610, R23 ;  /* 0x0000761039177816 */ /* 0x000fe40000000017 */
[----:B------:R-:W-:Y:S02]  /*1c790*/  LOP3.LUT R3, R3, 0xffff, RZ, 0xc0, !PT ;  /* 0x0000ffff03037812 */ /* 0x000fe400078ec0ff */
[C---:B------:R-:W-:Y:S02]  /*1c7a0*/  PRMT R101, R22.reuse, 0x7632, R101 ;  /* 0x0000763216657816 */ /* 0x040fe40000000065 */
[----:B------:R-:W-:Y:S02]  /*1c7b0*/  PRMT R100, R22, 0x7610, R100 ;  /* 0x0000761016647816 */ /* 0x000fe40000000064 */
[----:B------:R-:W-:-:S02]  /*1c7c0*/  PRMT R22, R23, 0x7610, R22 ;  /* 0x0000761017167816 */ /* 0x000fc40000000016 */
[----:B------:R-:W-:Y:S02]  /*1c7d0*/  PRMT R57, R103, 0x5410, R102 ;  /* 0x0000541067397816 */ /* 0x000fe40000000066 */
[----:B------:R-:W-:Y:S02]  /*1c7e0*/  @!P4 PRMT R103, R178, 0x5410, RZ ;  /* 0x00005410b267c816 */ /* 0x000fe400000000ff */
[----:B------:R-:W-:Y:S01]  /*1c7f0*/  ISETP.GE.U32.AND P4, PT, R217, R3, PT ;  /* 0x00000003d900720c */ /* 0x000fe20003f86070 */
[----:B------:R-:W-:Y:S01]  /*1c800*/  IMAD.MOV.U32 R23, RZ, RZ, R21 ;  /* 0x000000ffff177224 */ /* 0x000fe200078e0015 */
[----:B------:R1:W1:Y:S01]  /*1c810*/  MUFU.EX2 R3, R148 ;  /* 0x0000009400037308 */ /* 0x0002620000000800 */
[----:B------:R-:W-:Y:S01]  /*1c820*/  PRMT R252, R22, 0x7610, R252 ;  /* 0x0000761016fc7816 */ /* 0x000fe200000000fc */
[----:B-1----:R-:W3:Y:S04]  /*1c830*/  LDL.LU R148, [R1+0x444] ;  /* 0x0004440001947983 */ /* 0x002ee80000300800 */
[----:B------:R-:W3:Y:S01]  /*1c840*/  LDL R21, [R1+0x12c] ;  /* 0x00012c0001157983 */ /* 0x000ee20000100800 */
[----:B------:R-:W-:Y:S01]  /*1c850*/  @!P3 HADD2 R179, -R102.H0_H0, -RZ.H0_H0 ;  /* 0xa00000ff66b3b230 */ /* 0x000fe20000000900 */
[----:B----4-:R1:W-:Y:S02]  /*1c860*/  MUFU.EX2 R22, R185 ;  /* 0x000000b900167308 */ /* 0x0103e40000000800 */
[----:B-1----:R1:W4:Y:S01]  /*1c870*/  LDL.LU R185, [R1+0x440] ;  /* 0x0004400001b97983 */ /* 0x0023220000300800 */
[----:B------:R-:W-:-:S02]  /*1c880*/  LOP3.LUT R14, R2, 0xff, RZ, 0xc0, !PT ;  /* 0x000000ff020e7812 */ /* 0x000fc400078ec0ff */
[--C-:B------:R-:W-:Y:S02]  /*1c890*/  SHF.R.U32.HI R16, RZ, 0x10, R2.reuse ;  /* 0x00000010ff107819 */ /* 0x100fe40000011602 */
[----:B------:R-:W-:Y:S02]  /*1c8a0*/  @!P3 PRMT R102, R179, 0x5410, RZ ;  /* 0x00005410b366b816 */ /* 0x000fe400000000ff */
[----:B------:R-:W-:Y:S02]  /*1c8b0*/  SHF.R.U32.HI R2, RZ, 0x18, R2 ;  /* 0x00000018ff027819 */ /* 0x000fe40000011602 */
[----:B------:R-:W-:Y:S01]  /*1c8c0*/  ISETP.GE.U32.AND P3, PT, R217, R14, PT ;  /* 0x0000000ed900720c */ /* 0x000fe20003f66070 */
[----:B------:R-:W-:Y:S01]  /*1c8d0*/  IMAD.MOV.U32 R14, RZ, RZ, R232 ;  /* 0x000000ffff0e7224 */ /* 0x000fe200078e00e8 */
[----:B------:R-:W-:Y:S01]  /*1c8e0*/  PRMT R232, R100, 0x5410, R101 ;  /* 0x0000541064e87816 */ /* 0x000fe20000000065 */
[----:B--2---:R-:W-:-:S05]  /*1c8f0*/  @!P0 HADD2 R181, -R101.H0_H0, -RZ.H0_H0 ;  /* 0xa00000ff65b58230 */ /* 0x004fca0000000900 */
[----:B------:R-:W-:Y:S02]  /*1c900*/  @!P0 PRMT R101, R181, 0x5410, RZ ;  /* 0x00005410b5658816 */ /* 0x000fe400000000ff */
[----:B------:R-:W-:Y:S02]  /*1c910*/  ISETP.GE.U32.AND P0, PT, R217, R2, PT ;  /* 0x00000002d900720c */ /* 0x000fe40003f06070 */
[----:B------:R-:W-:Y:S01]  /*1c920*/  SHF.R.U32.HI R2, RZ, 0x10, R0 ;  /* 0x00000010ff027819 */ /* 0x000fe20000011600 */
[----:B---3--:R-:W-:-:S03]  /*1c930*/  @!P5 HADD2 R182, -R100.H0_H0, -RZ.H0_H0 ;  /* 0xa00000ff64b6d230 */ /* 0x008fc60000000900 */
[----:B------:R-:W-:Y:S02]  /*1c940*/  LOP3.LUT R2, R2, 0xff, RZ, 0xc0, !PT ;  /* 0x000000ff02027812 */ /* 0x000fe400078ec0ff */
[----:B------:R-:W-:Y:S02]  /*1c950*/  @!P5 PRMT R100, R182, 0x5410, RZ ;  /* 0x00005410b664d816 */ /* 0x000fe400000000ff */
[----:B------:R-:W-:Y:S01]  /*1c960*/  ISETP.GE.U32.AND P5, PT, R217, R2, PT ;  /* 0x00000002d900720c */ /* 0x000fe20003fa6070 */
[----:B------:R-:W-:Y:S02]  /*1c970*/  FADD.FTZ R2, R19, R12 ;  /* 0x0000000c13027221 */ /* 0x000fe40000010000 */
[----:B------:R-:W-:Y:S02]  /*1c980*/  IMAD.MOV.U32 R182, RZ, RZ, R20 ;  /* 0x000000ffffb67224 */ /* 0x000fe400078e0014 */
[C---:B------:R-:W-:Y:S01]  /*1c990*/  FADD.FTZ R12, R3.reuse, R2 ;  /* 0x00000002030c7221 */ /* 0x040fe20000010000 */
[----:B------:R-:W-:Y:S01]  /*1c9a0*/  F2FP.PACK_AB R3, R3, R19 ;  /* 0x000000130303723e */ /* 0x000fe200000000ff */
[----:B------:R-:W2:Y:S01]  /*1c9b0*/  LDL.LU R20, [R1+0x144] ;  /* 0x0001440001147983 */ /* 0x000ea20000300800 */
[----:B------:R3:W-:Y:S03]  /*1c9c0*/  MUFU.EX2 R19, R152 ;  /* 0x0000009800137308 */ /* 0x0007e60000000800 */
[----:B---3--:R-:W3:Y:S01]  /*1c9d0*/  LDL.LU R152, [R1+0x43c] ;  /* 0x00043c0001987983 */ /* 0x008ee20000300800 */
[----:B------:R-:W-:-:S02]  /*1c9e0*/  PRMT R99, R13, 0x7610, R99 ;  /* 0x000076100d637816 */ /* 0x000fc40000000063 */
[----:B------:R-:W-:Y:S02]  /*1c9f0*/  PRMT R2, R252, 0x7610, R2 ;  /* 0x00007610fc027816 */ /* 0x000fe40000000002 */
[----:B------:R-:W-:Y:S02]  /*1ca00*/  PRMT R98, R13, 0x7632, R98 ;  /* 0x000076320d627816 */ /* 0x000fe40000000062 */
[----:B------:R-:W-:Y:S02]  /*1ca10*/  PRMT R13, R2, 0x7610, R13 ;  /* 0x00007610020d7816 */ /* 0x000fe4000000000d */
[----:B------:R-:W-:Y:S01]  /*1ca20*/  LOP3.LUT R2, R0, 0xff, RZ, 0xc0, !PT ;  /* 0x000000ff00027812 */ /* 0x000fe200078ec0ff */
[----:B------:R-:W-:Y:S01]  /*1ca30*/  @!P4 HADD2 R186, -R98.H0_H0, -RZ.H0_H0 ;  /* 0xa00000ff62bac230 */ /* 0x000fe20000000900 */
[----:B------:R-:W-:Y:S02]  /*1ca40*/  PRMT R252, R99, 0x5410, R98 ;  /* 0x0000541063fc7816 */ /* 0x000fe40000000062 */
[----:B------:R-:W-:-:S02]  /*1ca50*/  PRMT R97, R15, 0x7610, R97 ;  /* 0x000076100f617816 */ /* 0x000fc40000000061 */
[----:B------:R-:W-:Y:S02]  /*1ca60*/  @!P4 PRMT R98, R186, 0x5410, RZ ;  /* 0x00005410ba62c816 */ /* 0x000fe400000000ff */
[----:B------:R-:W-:Y:S01]  /*1ca70*/  PRMT R96, R15, 0x7632, R96 ;  /* 0x000076320f607816 */ /* 0x000fe20000000060 */
[----:B------:R-:W-:Y:S01]  /*1ca80*/  @!P1 HADD2 R188, -R97.H0_H0, -RZ.H0_H0 ;  /* 0xa00000ff61bc9230 */ /* 0x000fe20000000900 */
[----:B------:R-:W-:Y:S01]  /*1ca90*/  PRMT R186, R13, 0x7610, R186 ;  /* 0x000076100dba7816 */ /* 0x000fe200000000ba */
[----:B------:R-:W-:Y:S02]  /*1caa0*/  IMAD.MOV.U32 R13, RZ, RZ, R182 ;  /* 0x000000ffff0d7224 */ /* 0x000fe400078e00b6 */
[----:B------:R-:W-:Y:S02]  /*1cab0*/  IMAD.MOV.U32 R182, RZ, RZ, R23 ;  /* 0x000000ffffb67224 */ /* 0x000fe400078e0017 */
[----:B------:R-:W-:Y:S01]  /*1cac0*/  IMAD.MOV.U32 R23, RZ, RZ, R196 ;  /* 0x000000ffff177224 */ /* 0x000fe200078e00c4 */
[----:B------:R-:W-:-:S02]  /*1cad0*/  PRMT R196, R97, 0x5410, R96 ;  /* 0x0000541061c47816 */ /* 0x000fc40000000060 */
[----:B------:R-:W-:Y:S01]  /*1cae0*/  @!P1 PRMT R97, R188, 0x5410, RZ ;  /* 0x00005410bc619816 */ /* 0x000fe200000000ff */
[----:B------:R-:W-:Y:S02]  /*1caf0*/  @!P6 HADD2 R189, -R96.H0_H0, -RZ.H0_H0 ;  /* 0xa00000ff60bde230 */ /* 0x000fe40000000900 */
[----:B----4-:R-:W-:-:S05]  /*1cb00*/  @!P2 HADD2 R185, -R99.H0_H0, -RZ.H0_H0 ;  /* 0xa00000ff63b9a230 */ /* 0x010fca0000000900 */
[----:B------:R-:W-:Y:S02]  /*1cb10*/  @!P2 PRMT R99, R185, 0x5410, RZ ;  /* 0x00005410b963a816 */ /* 0x000fe400000000ff */
[C---:B------:R-:W-:Y:S02]  /*1cb20*/  ISETP.GE.U32.AND P2, PT, R217.reuse, R2, PT ;  /* 0x00000002d900720c */ /* 0x040fe40003f46070 */
[----:B------:R-:W-:Y:S02]  /*1cb30*/  SHF.R.U32.HI R2, RZ, 0x18, R0 ;  /* 0x00000018ff027819 */ /* 0x000fe40000011600 */
[----:B------:R-:W-:Y:S02]  /*1cb40*/  LOP3.LUT R0, R0, 0xffff, RZ, 0xc0, !PT ;  /* 0x0000ffff00007812 */ /* 0x000fe400078ec0ff */
[----:B------:R-:W-:Y:S02]  /*1cb50*/  ISETP.GE.U32.AND P4, PT, R217, R2, PT ;  /* 0x00000002d900720c */ /* 0x000fe40003f86070 */
[----:B------:R-:W-:-:S02]  /*1cb60*/  LOP3.LUT R2, R16, 0xff, RZ, 0xc0, !PT ;  /* 0x000000ff10027812 */ /* 0x000fc400078ec0ff */
[----:B------:R-:W-:Y:S01]  /*1cb70*/  SHF.R.U32.HI R0, RZ, 0x8, R0 ;  /* 0x00000008ff007819 */ /* 0x000fe20000011600 */
[----:B------:R-:W-:Y:S01]  /*1cb80*/  MUFU.EX2 R185, R180 ;  /* 0x000000b400b97308 */ /* 0x000fe20000000800 */
[----:B------:R-:W-:Y:S02]  /*1cb90*/  ISETP.GE.U32.AND P1, PT, R217, R2, PT ;  /* 0x00000002d900720c */ /* 0x000fe40003f26070 */
[----:B------:R-:W-:-:S05]  /*1cba0*/  LOP3.LUT R0, R0, 0xffff, RZ, 0xc0, !PT ;  /* 0x0000ffff00007812 */ /* 0x000fca00078ec0ff */
[----:B------:R-:W4:Y:S01]  /*1cbb0*/  MUFU.EX2 R2, R199 ;  /* 0x000000c700027308 */ /* 0x000f220000000800 */
[----:B------:R-:W-:Y:S02]  /*1cbc0*/  PRMT R95, R3, 0x7610, R95 ;  /* 0x00007610035f7816 */ /* 0x000fe4000000005f */
[----:B------:R-:W-:Y:S02]  /*1cbd0*/  @!P6 PRMT R96, R189, 0x5410, RZ ;  /* 0x00005410bd60e816 */ /* 0x000fe400000000ff */
[----:B------:R-:W-:Y:S02]  /*1cbe0*/  ISETP.GE.U32.AND P6, PT, R217, R0, PT ;  /* 0x00000000d900720c */ /* 0x000fe40003fc6070 */
[----:B------:R-:W-:Y:S01]  /*1cbf0*/  SHF.R.U32.HI R0, RZ, 0x8, R18 ;  /* 0x00000008ff007819 */ /* 0x000fe20000011612 */
[----:B------:R-:W-:Y:S01]  /*1cc00*/  @!P2 HADD2 R191, -R95.H0_H0, -RZ.H0_H0 ;  /* 0xa00000ff5fbfa230 */ /* 0x000fe20000000900 */
[----:B------:R-:W-:Y:S01]  /*1cc10*/  PRMT R34, R186, 0x7610, R34 ;  /* 0x00007610ba227816 */ /* 0x000fe20000000022 */
[----:B------:R-:W-:Y:S01]  /*1cc20*/  IMAD.MOV.U32 R186, RZ, RZ, R14 ;  /* 0x000000ffffba7224 */ /* 0x000fe200078e000e */
[----:B------:R-:W-:Y:S01]  /*1cc30*/  PRMT R94, R3, 0x7632, R94 ;  /* 0x00007632035e7816 */ /* 0x000fe2000000005e */
[----:B------:R1:W-:Y:S01]  /*1cc40*/  MUFU.EX2 R14, R203 ;  /* 0x000000cb000e7308 */ /* 0x0003e20000000800 */
[----:B------:R-:W-:-:S07]  /*1cc50*/  LOP3.LUT R0, R0, 0xffff, RZ, 0xc0, !PT ;  /* 0x0000ffff00007812 */ /* 0x000fce00078ec0ff */
[----:B------:R4:W4:Y:S01]  /*1cc60*/  MUFU.EX2 R15, R137 ;  /* 0x00000089000f7308 */ /* 0x0009220000000800 */
[----:B-1----:R-:W-:Y:S01]  /*1cc70*/  IMAD.MOV.U32 R203, RZ, RZ, R230 ;  /* 0x000000ffffcb7224 */ /* 0x002fe200078e00e6 */
[----:B------:R-:W-:Y:S02]  /*1cc80*/  PRMT R230, R95, 0x5410, R94 ;  /* 0x000054105fe67816 */ /* 0x000fe4000000005e */
[----:B------:R-:W-:Y:S02]  /*1cc90*/  @!P2 PRMT R95, R191, 0x5410, RZ ;  /* 0x00005410bf5fa816 */ /* 0x000fe400000000ff */
[----:B------:R-:W-:Y:S02]  /*1cca0*/  ISETP.GE.U32.AND P2, PT, R217, R0, PT ;  /* 0x00000000d900720c */ /* 0x000fe40003f46070 */
[----:B----4-:R-:W-:Y:S01]  /*1ccb0*/  F2FP.PACK_AB R0, R185, R2 ;  /* 0x00000002b900723e */ /* 0x010fe200000000ff */
[----:B------:R-:W-:Y:S01]  /*1ccc0*/  IMAD.MOV.U32 R16, RZ, RZ, R13 ;  /* 0x000000ffff107224 */ /* 0x000fe200078e000d */
[----:B------:R-:W4:Y:S02]  /*1ccd0*/  LDL.LU R137, [R1+0x438] ;  /* 0x0004380001897983 */ /* 0x000f240000300800 */
[----:B------:R-:W-:-:S02]  /*1cce0*/  PRMT R92, R0, 0x7632, R92 ;  /* 0x00007632005c7816 */ /* 0x000fc4000000005c */
[----:B------:R-:W-:Y:S01]  /*1ccf0*/  PRMT R93, R0, 0x7610, R93 ;  /* 0x00007610005d7816 */ /* 0x000fe2000000005d */
[----:B------:R-:W-:Y:S01]  /*1cd00*/  FADD.FTZ R0, R19, R12 ;  /* 0x0000000c13007221 */ /* 0x000fe20000010000 */
[----:B------:R1:W1:Y:S01]  /*1cd10*/  MUFU.EX2 R13, R219 ;  /* 0x000000db000d7308 */ /* 0x0002620000000800 */
[----:B------:R-:W-:Y:S01]  /*1cd20*/  @!P4 HADD2 R193, -R92.H0_H0, -RZ.H0_H0 ;  /* 0xa00000ff5cc1c230 */ /* 0x000fe20000000900 */
[----:B------:R2:W4:Y:S01]  /*1cd30*/  LDL.LU R199, [R1+0x434] ;  /* 0x0004340001c77983 */ /* 0x0005220000300800 */
[----:B------:R-:W-:Y:S01]  /*1cd40*/  PRMT R191, R34, 0x7610, R191 ;  /* 0x0000761022bf7816 */ /* 0x000fe200000000bf */
[----:B------:R-:W-:Y:S02]  /*1cd50*/  FADD.FTZ R0, R15, R0 ;  /* 0x000000000f007221 */ /* 0x000fe40000010000 */
[----:B------:R-:W4:Y:S01]  /*1cd60*/  LDL.LU R180, [R1+0x430] ;  /* 0x0004300001b47983 */ /* 0x000f220000300800 */
[----:B------:R-:W-:Y:S01]  /*1cd70*/  IMAD.MOV.U32 R3, RZ, RZ, R16 ;  /* 0x000000ffff037224 */ /* 0x000fe200078e0010 */
[----:B------:R1:W-:Y:S01]  /*1cd80*/  MUFU.EX2 R188, R168 ;  /* 0x000000a800bc7308 */ /* 0x0003e20000000800 */
[----:B------:R-:W-:-:S02]  /*1cd90*/  PRMT R18, R191, 0x7610, R18 ;  /* 0x00007610bf127816 */ /* 0x000fc40000000012 */
[----:B-1----:R-:W-:-:S05]  /*1cda0*/  PRMT R219, R93, 0x5410, R92 ;  /* 0x000054105ddb7816 */ /* 0x002fca000000005c */
[----:B------:R1:W1:Y:S01]  /*1cdb0*/  MUFU.EX2 R189, R169 ;  /* 0x000000a900bd7308 */ /* 0x0002620000000800 */
[----:B------:R-:W-:Y:S01]  /*1cdc0*/  @!P4 PRMT R92, R193, 0x5410, RZ ;  /* 0x00005410c15cc816 */ /* 0x000fe200000000ff */
[----:B------:R-:W-:Y:S02]  /*1cdd0*/  IMAD.MOV.U32 R193, RZ, RZ, R186 ;  /* 0x000000ffffc17224 */ /* 0x000fe400078e00ba */
[----:B------:R-:W-:Y:S01]  /*1cde0*/  IMAD.MOV.U32 R186, RZ, RZ, R173 ;  /* 0x000000ffffba7224 */ /* 0x000fe200078e00ad */
[----:B------:R-:W4:Y:S01]  /*1cdf0*/  LDL.LU R168, [R1+0x42c] ;  /* 0x00042c0001a87983 */ /* 0x000f220000300800 */
[----:B------:R-:W-:Y:S02]  /*1ce00*/  IMAD.MOV.U32 R173, RZ, RZ, R177 ;  /* 0x000000ffffad7224 */ /* 0x000fe400078e00b1 */
[----:B------:R-:W-:Y:S01]  /*1ce10*/  IMAD.MOV.U32 R177, RZ, RZ, R190 ;  /* 0x000000ffffb17224 */ /* 0x000fe200078e00be */
[----:B-1----:R-:W4:Y:S01]  /*1ce20*/  LDL.LU R169, [R1+0x428] ;  /* 0x0004280001a97983 */ /* 0x002f220000300800 */
[----:B---3--:R1:W-:Y:S03]  /*1ce30*/  MUFU.EX2 R16, R152 ;  /* 0x0000009800107308 */ /* 0x0083e60000000800 */
[----:B-1----:R-:W3:Y:S04]  /*1ce40*/  LDL.LU R152, [R1+0x424] ;  /* 0x0004240001987983 */ /* 0x002ee80000300800 */
[----:B------:R1:W-:Y:S04]  /*1ce50*/  STL [R1+0x2a8], R0 ;  /* 0x0002a80001007387 */ /* 0x0003e80000100800 */
[----:B------:R-:W3:Y:S01]  /*1ce60*/  LDL.LU.64 R190, [R1+0x128] ;  /* 0x0001280001be7983 */ /* 0x000ee20000300a00 */
[----:B------:R-:W-:Y:S01]  /*1ce70*/  FADD.FTZ R34, R2, R17 ;  /* 0x0000001102227221 */ /* 0x000fe20000010000 */
[----:B------:R-:W-:-:S02]  /*1ce80*/  F2FP.PACK_AB R2, R15, R19 ;  /* 0x000000130f02723e */ /* 0x000fc400000000ff */
[----:B------:R-:W1:Y:S01]  /*1ce90*/  MUFU.EX2 R15, R220 ;  /* 0x000000dc000f7308 */ /* 0x000e620000000800 */
[----:B------:R-:W-:Y:S01]  /*1cea0*/  F2FP.PACK_AB R27, R13, R14 ;  /* 0x0000000e0d1b723e */ /* 0x000fe200000000ff */
[----:B------:R-:W-:-:S06]  /*1ceb0*/  IMAD.MOV.U32 R19, RZ, RZ, R3 ;  /* 0x000000ffff137224 */ /* 0x000fcc00078e0003 */
[----:B------:R-:W2:Y:S08]  /*1cec0*/  MUFU.EX2 R12, R221 ;  /* 0x000000dd000c7308 */ /* 0x000eb00000000800 */
[----:B------:R-:W2:Y:S01]  /*1ced0*/  MUFU.EX2 R21, R21 ;  /* 0x0000001500157308 */ /* 0x000ea20000000800 */
[----:B-1----:R-:W-:-:S04]  /*1cee0*/  FADD.FTZ R0, R14, R25 ;  /* 0x000000190e007221 */ /* 0x002fc80000010000 */
[----:B------:R-:W-:-:S03]  /*1cef0*/  FADD.FTZ R3, R13, R0 ;  /* 0x000000000d037221 */ /* 0x000fc60000010000 */
[----:B------:R-:W1:Y:S01]  /*1cf00*/  MUFU.EX2 R14, R250 ;  /* 0x000000fa000e7308 */ /* 0x000e620000000800 */
[----:B------:R-:W-:Y:S02]  /*1cf10*/  F2FP.PACK_AB R0, R189, R188 ;  /* 0x000000bcbd00723e */ /* 0x000fe400000000ff */
[----:B------:R-:W-:-:S05]  /*1cf20*/  PRMT R91, R2, 0x7610, R91 ;  /* 0x00007610025b7816 */ /* 0x000fca000000005b */
[----:B--2---:R-:W2:Y:S01]  /*1cf30*/  MUFU.EX2 R20, R20 ;  /* 0x0000001400147308 */ /* 0x004ea20000000800 */
[----:B------:R-:W-:Y:S01]  /*1cf40*/  PRMT R90, R2, 0x7632, R90 ;  /* 0x00007632025a7816 */ /* 0x000fe2000000005a */
[----:B------:R-:W-:-:S06]  /*1cf50*/  FADD.FTZ R2, R15, R3 ;  /* 0x000000030f027221 */ /* 0x000fcc0000010000 */
[----:B------:R-:W2:Y:S01]  /*1cf60*/  MUFU.EX2 R13, R223 ;  /* 0x000000df000d7308 */ /* 0x000ea20000000800 */
[C---:B------:R-:W-:Y:S02]  /*1cf70*/  PRMT R89, R0.reuse, 0x7610, R89 ;  /* 0x0000761000597816 */ /* 0x040fe40000000059 */
[----:B------:R-:W-:Y:S01]  /*1cf80*/  PRMT R88, R0, 0x7632, R88 ;  /* 0x0000763200587816 */ /* 0x000fe20000000058 */
[----:B------:R-:W-:Y:S02]  /*1cf90*/  FADD.FTZ R0, R22, R26 ;  /* 0x0000001a16007221 */ /* 0x000fe40000010000 */
[----:B------:R-:W-:Y:S02]  /*1cfa0*/  FADD.FTZ R2, R12, R2 ;  /* 0x000000020c027221 */ /* 0x000fe40000010000 */
[----:B------:R-:W-:Y:S02]  /*1cfb0*/  FADD.FTZ R0, R21, R0 ;  /* 0x0000000015007221 */ /* 0x000fe40000010000 */
[----:B-1----:R-:W-:Y:S01]  /*1cfc0*/  FADD.FTZ R2, R14, R2 ;  /* 0x000000020e027221 */ /* 0x002fe20000010000 */
[----:B--2---:R-:W-:Y:S01]  /*1cfd0*/  F2FP.PACK_AB R32, R16, R20 ;  /* 0x000000141020723e */ /* 0x004fe200000000ff */
[----:B------:R-:W-:-:S02]  /*1cfe0*/  FADD.FTZ R0, R20, R0 ;  /* 0x0000000014007221 */ /* 0x000fc40000010000 */
[----:B------:R-:W-:Y:S01]  /*1cff0*/  FADD.FTZ R20, R13, R2 ;  /* 0x000000020d147221 */ /* 0x000fe20000010000 */
[----:B------:R-:W-:Y:S02]  /*1d000*/  F2FP.PACK_AB R31, R12, R15 ;  /* 0x0000000f0c1f723e */ /* 0x000fe400000000ff */
[----:B------:R-:W-:Y:S01]  /*1d010*/  PRMT R15, R18, 0x7610, R15 ;  /* 0x00007610120f7816 */ /* 0x000fe2000000000f */
[----:B------:R-:W-:Y:S01]  /*1d020*/  FADD.FTZ R18, R16, R0 ;  /* 0x0000000010127221 */ /* 0x000fe20000010000 */
[----:B------:R-:W-:Y:S01]  /*1d030*/  F2FP.PACK_AB R25, R21, R22 ;  /* 0x000000161519723e */ /* 0x000fe200000000ff */
[----:B------:R-:W-:Y:S01]  /*1d040*/  IMAD.MOV.U32 R17, RZ, RZ, R203 ;  /* 0x000000ffff117224 */ /* 0x000fe200078e00cb */
[----:B------:R-:W-:Y:S01]  /*1d050*/  F2FP.PACK_AB R33, R13, R14 ;  /* 0x0000000e0d21723e */ /* 0x000fe200000000ff */
[----:B------:R-:W-:Y:S02]  /*1d060*/  IMAD.MOV.U32 R22, RZ, RZ, R19 ;  /* 0x000000ffff167224 */ /* 0x000fe400078e0013 */
[----:B------:R-:W-:-:S02]  /*1d070*/  IMAD.MOV.U32 R19, RZ, RZ, R193 ;  /* 0x000000ffff137224 */ /* 0x000fc400078e00c1 */
[----:B------:R-:W-:Y:S01]  /*1d080*/  IMAD.MOV.U32 R193, RZ, RZ, R17 ;  /* 0x000000ffffc17224 */ /* 0x000fe200078e0011 */
[----:B------:R-:W-:Y:S01]  /*1d090*/  @!P3 HADD2 R202, -R91.H0_H0, -RZ.H0_H0 ;  /* 0xa00000ff5bcab230 */ /* 0x000fe20000000900 */
[----:B------:R-:W-:Y:S01]  /*1d0a0*/  PRMT R203, R91, 0x5410, R90 ;  /* 0x000054105bcb7816 */ /* 0x000fe2000000005a */
[----:B------:R-:W-:-:S03]  /*1d0b0*/  @!P2 HADD2 R201, -R90.H0_H0, -RZ.H0_H0 ;  /* 0xa00000ff5ac9a230 */ /* 0x000fc60000000900 */
[----:B------:R-:W-:Y:S01]  /*1d0c0*/  @!P3 PRMT R91, R202, 0x5410, RZ ;  /* 0x00005410ca5bb816 */ /* 0x000fe200000000ff */
[----:B------:R-:W-:Y:S01]  /*1d0d0*/  @!P5 HADD2 R194, -R93.H0_H0, -RZ.H0_H0 ;  /* 0xa00000ff5dc2d230 */ /* 0x000fe20000000900 */
[----:B------:R-:W-:Y:S02]  /*1d0e0*/  @!P2 PRMT R90, R201, 0x5410, RZ ;  /* 0x00005410c95aa816 */ /* 0x000fe400000000ff */
[----:B------:R-:W-:Y:S02]  /*1d0f0*/  PRMT R201, R89, 0x5410, R88 ;  /* 0x0000541059c97816 */ /* 0x000fe40000000058 */
[----:B------:R-:W-:Y:S01]  /*1d100*/  @!P5 PRMT R93, R194, 0x5410, RZ ;  /* 0x00005410c25dd816 */ /* 0x000fe200000000ff */
[----:B----4-:R-:W-:-:S05]  /*1d110*/  @!P0 HADD2 R199, -R88.H0_H0, -RZ.H0_H0 ;  /* 0xa00000ff58c78230 */ /* 0x010fca0000000900 */
[----:B------:R-:W-:Y:S01]  /*1d120*/  @!P0 PRMT R88, R199, 0x5410, RZ ;  /* 0x00005410c7588816 */ /* 0x000fe200000000ff */
[----:B------:R-:W-:Y:S01]  /*1d130*/  @!P6 HADD2 R192, -R94.H0_H0, -RZ.H0_H0 ;  /* 0xa00000ff5ec0e230 */ /* 0x000fe20000000900 */
[----:B------:R-:W-:Y:S01]  /*1d140*/  MUFU.EX2 R22, R22 ;  /* 0x0000001600167308 */ /* 0x000fe20000000800 */
[----:B------:R-:W-:-:S03]  /*1d150*/  @!P1 HADD2 R200, -R89.H0_H0, -RZ.H0_H0 ;  /* 0xa00000ff59c89230 */ /* 0x000fc60000000900 */
[----:B------:R-:W-:Y:S02]  /*1d160*/  @!P6 PRMT R94, R192, 0x5410, RZ ;  /* 0x00005410c05ee816 */ /* 0x000fe400000000ff */
[----:B------:R-:W-:Y:S02]  /*1d170*/  @!P1 PRMT R89, R200, 0x5410, RZ ;  /* 0x00005410c8599816 */ /* 0x000fe400000000ff */
[----:B------:R-:W-:Y:S01]  /*1d180*/  MUFU.EX2 R23, R23 ;  /* 0x0000001700177308 */ /* 0x000fe20000000800 */
[----:B------:R-:W-:Y:S02]  /*1d190*/  PRMT R60, R140, 0x7610, R60 ;  /* 0x000076108c3c7816 */ /* 0x000fe4000000003c */
[----:B---3--:R-:W-:-:S05]  /*1d1a0*/  LOP3.LUT R2, R83, R240, R190, 0x96, !PT ;  /* 0x000000f053027212 */ /* 0x008fca00078e96be */
[----:B------:R-:W-:-:S05]  /*1d1b0*/  IMAD.WIDE.U32 R2, R2, -0x2daee0ad, RZ ;  /* 0xd2511f5302027825 */ /* 0x000fca00078e00ff */
[----:B------:R-:W-:Y:S02]  /*1d1c0*/  LOP3.LUT R0, R3, R242, R180, 0x96, !PT ;  /* 0x000000f203007212 */ /* 0x000fe400078e96b4 */
[----:B------:R-:W-:-:S05]  /*1d1d0*/  LOP3.LUT R3, R169, R239, R82, 0x96, !PT ;  /* 0x000000efa9037212 */ /* 0x000fca00078e9652 */
[----:B------:R-:W-:-:S04]  /*1d1e0*/  IMAD.WIDE.U32 R12, R3, -0x2daee0ad, RZ ;  /* 0xd2511f53030c7825 */ /* 0x000fc800078e00ff */
[----:B------:R-:W-:Y:S01]  /*1d1f0*/  IMAD.WIDE.U32 R16, R0, -0x326172a9, RZ ;  /* 0xcd9e8d5700107825 */ /* 0x000fe200078e00ff */
[----:B------:R-:W-:Y:S02]  /*1d200*/  LOP3.LUT R0, R13, R245, R2, 0x96, !PT ;  /* 0x000000f50d007212 */ /* 0x000fe400078e9602 */
[----:B------:R-:W-:Y:S02]  /*1d210*/  PRMT R13, R15, 0x7610, R13 ;  /* 0x000076100f0d7816 */ /* 0x000fe4000000000d */
        /* <DEDUP_REMOVED lines=8> */
[----:B------:R-:W-:Y:S02]  /*1d2a0*/  LOP3.LUT R2, R17, R244, R2, 0x96, !PT ;  /* 0x000000f411027212 */ /* 0x000fe400078e9602 */
[----:B------:R-:W-:Y:S02]  /*1d2b0*/  PRMT R3, R153, 0x7610, R3 ;  /* 0x0000761099037816 */ /* 0x000fe40000000003 */
[--C-:B------:R-:W-:Y:S01]  /*1d2c0*/  LOP3.LUT R15, R13, R246, R14.reuse, 0x96, !PT ;  /* 0x000000f60d0f7212 */ /* 0x100fe200078e960e */
[----:B------:R-:W2:Y:S01]  /*1d2d0*/  LDL.LU R153, [R1+0x420] ;  /* 0x0004200001997983 */ /* 0x000ea20000300800 */
[----:B------:R-:W-:Y:S01]  /*1d2e0*/  PRMT R14, R3, 0x7610, R14 ;  /* 0x00007610030e7816 */ /* 0x000fe2000000000e */
[----:B------:R-:W-:Y:S01]  /*1d2f0*/  IMAD.WIDE.U32 R2, R2, -0x326172a9, RZ ;  /* 0xcd9e8d5702027825 */ /* 0x000fe200078e00ff */
[----:B------:R-:W-:-:S04]  /*1d300*/  PRMT R24, R0, 0x7610, R24 ;  /* 0x0000761000187816 */ /* 0x000fc80000000018 */
        /* <DEDUP_REMOVED lines=10> */
[C---:B------:R-:W-:Y:S02]  /*1d3b0*/  ISETP.GE.U32.AND P0, PT, R217.reuse, R0, PT ;  /* 0x00000000d900720c */ /* 0x040fe40003f06070 */
[----:B------:R-:W-:-:S02]  /*1d3c0*/  ISETP.GE.U32.AND P5, PT, R217, R12, PT ;  /* 0x0000000cd900720c */ /* 0x000fc40003fa6070 */
[----:B------:R-:W-:Y:S02]  /*1d3d0*/  LOP3.LUT R0, R2, 0xff, RZ, 0xc0, !PT ;  /* 0x000000ff02007812 */ /* 0x000fe400078ec0ff */
[----:B------:R-:W-:Y:S02]  /*1d3e0*/  PRMT R12, R24, 0x7610, R12 ;  /* 0x00007610180c7816 */ /* 0x000fe4000000000c */
[----:B------:R1:W3:Y:S01]  /*1d3f0*/  MUFU.EX2 R24, R148 ;  /* 0x0000009400187308 */ /* 0x0002e20000000800 */
[----:B------:R-:W-:Y:S02]  /*1d400*/  ISETP.GE.U32.AND P2, PT, R217, R0, PT ;  /* 0x00000000d900720c */ /* 0x000fe40003f46070 */
[----:B------:R-:W-:Y:S02]  /*1d410*/  PRMT R13, R12, 0x7610, R13 ;  /* 0x000076100c0d7816 */ /* 0x000fe4000000000d */
[--C-:B------:R-:W-:Y:S02]  /*1d420*/  SHF.R.U32.HI R0, RZ, 0x18, R2.reuse ;  /* 0x00000018ff007819 */ /* 0x100fe40000011602 */
[----:B------:R-:W-:-:S02]  /*1d430*/  SHF.R.U32.HI R12, RZ, 0x10, R2 ;  /* 0x00000010ff0c7819 */ /* 0x000fc40000011602 */
[----:B------:R-:W-:Y:S02]  /*1d440*/  PRMT R21, R14, 0x7610, R21 ;  /* 0x000076100e157816 */ /* 0x000fe40000000015 */
[----:B------:R-:W-:Y:S01]  /*1d450*/  LOP3.LUT R14, R2, 0xffff, RZ, 0xc0, !PT ;  /* 0x0000ffff020e7812 */ /* 0x000fe200078ec0ff */
[----:B------:R-:W-:Y:S01]  /*1d460*/  IMAD.WIDE.U32 R2, R15, -0x2daee0ad, RZ ;  /* 0xd2511f530f027825 */ /* 0x000fe200078e00ff */
[C---:B------:R-:W-:Y:S02]  /*1d470*/  ISETP.GE.U32.AND P6, PT, R217.reuse, R0, PT ;  /* 0x00000000d900720c */ /* 0x040fe40003fc6070 */
[----:B------:R-:W-:Y:S01]  /*1d480*/  LOP3.LUT R0, R12, 0xff, RZ, 0xc0, !PT ;  /* 0x000000ff0c007812 */ /* 0x000fe200078ec0ff */
[----:B-1----:R-:W4:Y:S03]  /*1d490*/  LDL.LU R148, [R1+0x41c] ;  /* 0x00041c0001947983 */ /* 0x002f260000300800 */
[----:B------:R-:W-:-:S02]  /*1d4a0*/  ISETP.GE.U32.AND P1, PT, R217, R0, PT ;  /* 0x00000000d900720c */ /* 0x000fc40003f26070 */
[--C-:B------:R-:W-:Y:S02]  /*1d4b0*/  LOP3.LUT R0, R3, R243, R16.reuse, 0x96, !PT ;  /* 0x000000f303007212 */ /* 0x100fe400078e9610 */
[----:B------:R-:W-:Y:S02]  /*1d4c0*/  PRMT R16, R21, 0x7610, R16 ;  /* 0x0000761015107816 */ /* 0x000fe40000000010 */
[----:B------:R-:W-:Y:S01]  /*1d4d0*/  PRMT R250, R13, 0x7610, R250 ;  /* 0x000076100dfa7816 */ /* 0x000fe200000000fa */
[----:B------:R-:W1:Y:S01]  /*1d4e0*/  MUFU.EX2 R21, R19 ;  /* 0x0000001300157308 */ /* 0x000e620000000800 */
[C---:B------:R-:W-:Y:S02]  /*1d4f0*/  LOP3.LUT R17, R2.reuse, 0xffff, RZ, 0xc0, !PT ;  /* 0x0000ffff02117812 */ /* 0x040fe400078ec0ff */
[----:B------:R-:W-:Y:S02]  /*1d500*/  LOP3.LUT R13, R2, 0xff, RZ, 0xc0, !PT ;  /* 0x000000ff020d7812 */ /* 0x000fe400078ec0ff */
[----:B------:R-:W-:-:S02]  /*1d510*/  SHF.R.U32.HI R15, RZ, 0x10, R2 ;  /* 0x00000010ff0f7819 */ /* 0x000fc40000011602 */
[----:B------:R-:W-:Y:S01]  /*1d520*/  SHF.R.U32.HI R3, RZ, 0x18, R2 ;  /* 0x00000018ff037819 */ /* 0x000fe20000011602 */
[----:B---3--:R-:W-:-:S04]  /*1d530*/  FADD.FTZ R2, R24, R18 ;  /* 0x0000001218027221 */ /* 0x008fc80000010000 */
[C-C-:B------:R-:W-:Y:S01]  /*1d540*/  FADD.FTZ R12, R22.reuse, R2.reuse ;  /* 0x00000002160c7221 */ /* 0x140fe20000010000 */
[----:B------:R-:W-:Y:S02]  /*1d550*/  PRMT R2, R149, 0x7610, R2 ;  /* 0x0000761095027816 */ /* 0x000fe40000000002 */
[----:B------:R-:W-:Y:S01]  /*1d560*/  F2FP.PACK_AB R29, R22, R24 ;  /* 0x00000018161d723e */ /* 0x000fe200000000ff */
[----:B------:R-:W3:Y:S01]  /*1d570*/  LDL.LU R149, [R1+0x418] ;  /* 0x0004180001957983 */ /* 0x000ee20000300800 */
[----:B------:R-:W-:Y:S01]  /*1d580*/  PRMT R64, R2, 0x7610, R64 ;  /* 0x0000761002407816 */ /* 0x000fe20000000040 */
[----:B------:R-:W-:Y:S01]  /*1d590*/  FADD.FTZ R2, R23, R20 ;  /* 0x0000001417027221 */ /* 0x000fe20000010000 */
[----:B------:R-:W-:Y:S01]  /*1d5a0*/  PRMT R24, R16, 0x7610, R24 ;  /* 0x0000761010187816 */ /* 0x000fe20000000018 */
[----:B------:R-:W2:Y:S02]  /*1d5b0*/  LDL.LU R140, [R1+0x414] ;  /* 0x00041400018c7983 */ /* 0x000ea40000300800 */
[----:B-1----:R-:W-:Y:S01]  /*1d5c0*/  FADD.FTZ R16, R21, R2 ;  /* 0x0000000215107221 */ /* 0x002fe20000010000 */
[----:B------:R-:W-:-:S02]  /*1d5d0*/  SHF.R.U32.HI R2, RZ, 0x8, R14 ;  /* 0x00000008ff027819 */ /* 0x000fc4000001160e */
[----:B------:R1:W2:Y:S01]  /*1d5e0*/  LDL.LU.S16 R14, [R1+0x4] ;  /* 0x00000400010e7983 */ /* 0x0002a20000300600 */
[----:B------:R-:W-:Y:S01]  /*1d5f0*/  @!P4 HADD2 R251, -R64.H0_H0, -RZ.H0_H0 ;  /* 0xa00000ff40fbc230 */ /* 0x000fe20000000900 */
[----:B------:R-:W-:Y:S01]  /*1d600*/  PRMT R223, R250, 0x7610, R223 ;  /* 0x00007610fadf7816 */ /* 0x000fe200000000df */
[----:B------:R-:W-:Y:S01]  /*1d610*/  IMAD.MOV.U32 R250, RZ, RZ, R162 ;  /* 0x000000fffffa7224 */ /* 0x000fe200078e00a2 */
[----:B------:R-:W-:Y:S02]  /*1d620*/  PRMT R162, R64, 0x5410, R60 ;  /* 0x0000541040a27816 */ /* 0x000fe4000000003c */
[----:B------:R-:W-:Y:S02]  /*1d630*/  @!P4 PRMT R64, R251, 0x5410, RZ ;  /* 0x00005410fb40c816 */ /* 0x000fe400000000ff */
[----:B------:R-:W-:Y:S02]  /*1d640*/  PRMT R251, R141, 0x7610, R251 ;  /* 0x000076108dfb7816 */ /* 0x000fe400000000fb */
[----:B------:R-:W3:Y:S01]  /*1d650*/  LDL.LU R141, [R1+0x410] ;  /* 0x00041000018d7983 */ /* 0x000ee20000300800 */
[----:B------:R-:W-:-:S02]  /*1d660*/  PRMT R59, R136, 0x7610, R59 ;  /* 0x00007610883b7816 */ /* 0x000fc4000000003b */
[----:B------:R-:W-:Y:S01]  /*1d670*/  LOP3.LUT R2, R2, 0xffff, RZ, 0xc0, !PT ;  /* 0x0000ffff02027812 */ /* 0x000fe200078ec0ff */
[----:B------:R-:W3:Y:S03]  /*1d680*/  LDL.LU R136, [R1+0x40c] ;  /* 0x00040c0001887983 */ /* 0x000ee60000300800 */
[----:B------:R-:W-:Y:S01]  /*1d690*/  ISETP.GE.U32.AND P4, PT, R217, R2, PT ;  /* 0x00000002d900720c */ /* 0x000fe20003f86070 */
[----:B--2---:R-:W-:-:S05]  /*1d6a0*/  @!P3 HADD2 R14, -R60.H0_H0, -RZ.H0_H0 ;  /* 0xa00000ff3c0eb230 */ /* 0x004fca0000000900 */
[----:B------:R-:W-:Y:S02]  /*1d6b0*/  PRMT R137, R14, 0x7610, R137 ;  /* 0x000076100e897816 */ /* 0x000fe40000000089 */
[----:B------:R1:W2:Y:S02]  /*1d6c0*/  LDL.LU.S16 R14, [R1+0x8] ;  /* 0x00000800010e7983 */ /* 0x0002a40000300600 */
[----:B------:R-:W-:Y:S02]  /*1d6d0*/  @!P3 PRMT R60, R137, 0x5410, RZ ;  /* 0x00005410893cb816 */ /* 0x000fe400000000ff */
[----:B------:R-:W3:Y:S04]  /*1d6e0*/  LDL.LU R137, [R1+0x408] ;  /* 0x0004080001897983 */ /* 0x000ee80000300800 */
[----:B------:R1:W3:Y:S01]  /*1d6f0*/  LDL.LU.S16 R2, [R1+0x18] ;  /* 0x0000180001027983 */ /* 0x0002e20000300600 */
[----:B------:R-:W-:-:S02]  /*1d700*/  PRMT R58, R223, 0x7610, R58 ;  /* 0x00007610df3a7816 */ /* 0x000fc4000000003a */
[----:B------:R-:W-:Y:S02]  /*1d710*/  F2FP.PACK_AB R30, R21, R23 ;  /* 0x00000017151e723e */ /* 0x000fe400000000ff */
[----:B------:R-:W-:Y:S01]  /*1d720*/  PRMT R179, R24, 0x7610, R179 ;  /* 0x0000761018b37816 */ /* 0x000fe200000000b3 */
[----:B--2---:R-:W-:-:S05]  /*1d730*/  @!P0 HADD2 R14, -R59.H0_H0, -RZ.H0_H0 ;  /* 0xa00000ff3b0e8230 */ /* 0x004fca0000000900 */
[----:B------:R-:W-:Y:S02]  /*1d740*/  PRMT R21, R14, 0x7610, R21 ;  /* 0x000076100e157816 */ /* 0x000fe40000000015 */
[----:B------:R2:W1:Y:S01]  /*1d750*/  MUFU.EX2 R14, R163 ;  /* 0x000000a3000e7308 */ /* 0x0004620000000800 */
[----:B---3--:R-:W-:Y:S01]  /*1d760*/  @!P5 HADD2 R2, -R58.H0_H0, -RZ.H0_H0 ;  /* 0xa00000ff3a02d230 */ /* 0x008fe20000000900 */
[----:B--2---:R-:W-:Y:S02]  /*1d770*/  PRMT R163, R58, 0x5410, R59 ;  /* 0x000054103aa37816 */ /* 0x004fe4000000003b */
[----:B------:R-:W-:Y:S02]  /*1d780*/  @!P0 PRMT R59, R21, 0x5410, RZ ;  /* 0x00005410153b8816 */ /* 0x000fe400000000ff */
[----:B------:R-:W-:Y:S02]  /*1d790*/  ISETP.GE.U32.AND P0, PT, R217, R3, PT ;  /* 0x00000003d900720c */ /* 0x000fe40003f06070 */
[----:B------:R-:W-:-:S04]  /*1d7a0*/  PRMT R3, R2, 0x7610, R3 ;  /* 0x0000761002037816 */ /* 0x000fc80000000003 */
[----:B------:R-:W-:Y:S02]  /*1d7b0*/  @!P5 PRMT R58, R3, 0x5410, RZ ;  /* 0x00005410033ad816 */ /* 0x000fe400000000ff */
[----:B------:R2:W3:Y:S04]  /*1d7c0*/  LDL.LU.S16 R3, [R1+0x20] ;  /* 0x0000200001037983 */ /* 0x0004e80000300600 */
[----:B------:R2:W2:Y:S04]  /*1d7d0*/  LDL.LU.S16 R24, [R1+0x28] ;  /* 0x0000280001187983 */ /* 0x0004a80000300600 */
[----:B------:R1:W2:Y:S01]  /*1d7e0*/  LDL.LU.S16 R21, [R1+0x2c] ;  /* 0x00002c0001157983 */ /* 0x0002a20000300600 */
[----:B------:R-:W-:-:S04]  /*1d7f0*/  PRMT R221, R251, 0x7610, R221 ;  /* 0x00007610fbdd7816 */ /* 0x000fc800000000dd */
[----:B------:R-:W-:-:S04]  /*1d800*/  PRMT R220, R221, 0x7610, R220 ;  /* 0x00007610dddc7816 */ /* 0x000fc800000000dc */
[----:B------:R-:W-:Y:S02]  /*1d810*/  PRMT R73, R220, 0x7610, R73 ;  /* 0x00007610dc497816 */ /* 0x000fe40000000049 */
[----:B------:R-:W-:Y:S02]  /*1d820*/  ISETP.GE.U32.AND P3, PT, R217, R13, PT ;  /* 0x0000000dd900720c */ /* 0x000fe40003f66070 */
[----:B------:R-:W1:Y:S01]  /*1d830*/  MUFU.EX2 R13, R250 ;  /* 0x000000fa000d7308 */ /* 0x000e620000000800 */
[----:B------:R-:W-:Y:S02]  /*1d840*/  SHF.R.U32.HI R2, RZ, 0x10, R0 ;  /* 0x00000010ff027819 */ /* 0x000fe40000011600 */
[----:B------:R-:W-:Y:S01]  /*1d850*/  PRMT R75, R55, 0x7610, R75 ;  /* 0x00007610374b7816 */ /* 0x000fe2000000004b */
[----:B--2---:R-:W-:-:S05]  /*1d860*/  @!P1 HADD2 R21, -R73.H0_H0, -RZ.H0_H0 ;  /* 0xa00000ff49159230 */ /* 0x004fca0000000900 */
[----:B------:R-:W-:Y:S02]  /*1d870*/  PRMT R23, R21, 0x7610, R23 ;  /* 0x0000761015177816 */ /* 0x000fe40000000017 */
[----:B------:R2:W2:Y:S01]  /*1d880*/  LDL.LU.S16 R21, [R1+0x30] ;  /* 0x0000300001157983 */ /* 0x0004a20000300600 */
[----:B------:R-:W-:Y:S01]  /*1d890*/  LOP3.LUT R2, R2, 0xff, RZ, 0xc0, !PT ;  /* 0x000000ff02027812 */ /* 0x000fe200078ec0ff */
[----:B---3--:R-:W-:Y:S01]  /*1d8a0*/  @!P2 HADD2 R3, -R75.H0_H0, -RZ.H0_H0 ;  /* 0xa00000ff4b03a230 */ /* 0x008fe20000000900 */
[----:B------:R-:W-:Y:S02]  /*1d8b0*/  PRMT R74, R55, 0x7632, R74 ;  /* 0x00007632374a7816 */ /* 0x000fe4000000004a */
[----:B------:R-:W-:Y:S01]  /*1d8c0*/  ISETP.GE.U32.AND P5, PT, R217, R2, PT ;  /* 0x00000002d900720c */ /* 0x000fe20003fa6070 */
[----:B-1----:R-:W-:Y:S01]  /*1d8d0*/  FADD.FTZ R2, R14, R12 ;  /* 0x0000000c0e027221 */ /* 0x002fe20000010000 */
[----:B------:R-:W-:Y:S01]  /*1d8e0*/  PRMT R202, R3, 0x7610, R202 ;  /* 0x0000761003ca7816 */ /* 0x000fe200000000ca */
[----:B------:R-:W-:Y:S01]  /*1d8f0*/  @!P4 HADD2 R24, -R74.H0_H0, -RZ.H0_H0 ;  /* 0xa00000ff4a18c230 */ /* 0x000fe20000000900 */
[----:B------:R-:W-:Y:S01]  /*1d900*/  PRMT R194, R179, 0x7610, R194 ;  /* 0x00007610b3c27816 */ /* 0x000fe200000000c2 */
[----:B------:R-:W-:Y:S01]  /*1d910*/  FADD.FTZ R3, R13, R2 ;  /* 0x000000020d037221 */ /* 0x000fe20000010000 */
[----:B------:R-:W-:Y:S01]  /*1d920*/  LOP3.LUT R2, R0, 0xff, RZ, 0xc0, !PT ;  /* 0x000000ff00027812 */ /* 0x000fe200078ec0ff */
[----:B------:R-:W-:Y:S01]  /*1d930*/  IMAD.MOV.U32 R179, RZ, RZ, R161 ;  /* 0x000000ffffb37224 */ /* 0x000fe200078e00a1 */
[----:B------:R-:W-:-:S02]  /*1d940*/  PRMT R161, R75, 0x5410, R74 ;  /* 0x000054104ba17816 */ /* 0x000fc4000000004a */
[----:B------:R-:W-:Y:S02]  /*1d950*/  @!P2 PRMT R75, R202, 0x5410, RZ ;  /* 0x00005410ca4ba816 */ /* 0x000fe400000000ff */
[----:B------:R-:W-:Y:S02]  /*1d960*/  PRMT R12, R24, 0x7610, R12 ;  /* 0x00007610180c7816 */ /* 0x000fe4000000000c */
[C---:B------:R-:W-:Y:S02]  /*1d970*/  ISETP.GE.U32.AND P2, PT, R217.reuse, R2, PT ;  /* 0x00000002d900720c */ /* 0x040fe40003f46070 */
[----:B------:R-:W-:Y:S02]  /*1d980*/  SHF.R.U32.HI R2, RZ, 0x18, R0 ;  /* 0x00000018ff027819 */ /* 0x000fe40000011600 */
[----:B------:R-:W-:Y:S02]  /*1d990*/  PRMT R72, R194, 0x7610, R72 ;  /* 0x00007610c2487816 */ /* 0x000fe40000000048 */
[----:B------:R-:W-:Y:S01]  /*1d9a0*/  @!P4 PRMT R74, R12, 0x5410, RZ ;  /* 0x000054100c4ac816 */ /* 0x000fe200000000ff */
[----:B------:R-:W-:Y:S01]  /*1d9b0*/  IMAD.MOV.U32 R194, RZ, RZ, R179 ;  /* 0x000000ffffc27224 */ /* 0x000fe200078e00b3 */
[----:B------:R-:W-:Y:S01]  /*1d9c0*/  ISETP.GE.U32.AND P4, PT, R217, R2, PT ;  /* 0x00000002d900720c */ /* 0x000fe20003f86070 */
[----:B------:R-:W-:Y:S01]  /*1d9d0*/  IMAD.MOV.U32 R179, RZ, RZ, R160 ;  /* 0x000000ffffb37224 */ /* 0x000fe200078e00a0 */
[----:B------:R-:W-:Y:S01]  /*1d9e0*/  LOP3.LUT R2, R15, 0xff, RZ, 0xc0, !PT ;  /* 0x000000ff0f027812 */ /* 0x000fe200078ec0ff */
[----:B------:R1:W3:Y:S01]  /*1d9f0*/  LDL.LU.S16 R12, [R1+0x34] ;  /* 0x00003400010c7983 */ /* 0x0002e20000300600 */
[----:B------:R-:W-:-:S02]  /*1da00*/  PRMT R160, R73, 0x5410, R72 ;  /* 0x0000541049a07816 */ /* 0x000fc40000000048 */
[----:B------:R-:W-:Y:S02]  /*1da10*/  @!P1 PRMT R73, R23, 0x5410, RZ ;  /* 0x0000541017499816 */ /* 0x000fe400000000ff */
[----:B------:R-:W-:Y:S01]  /*1da20*/  ISETP.GE.U32.AND P1, PT, R217, R2, PT ;  /* 0x00000002d900720c */ /* 0x000fe20003f26070 */
[----:B--2---:R-:W-:-:S05]  /*1da30*/  @!P6 HADD2 R21, -R72.H0_H0, -RZ.H0_H0 ;  /* 0xa00000ff4815e230 */ /* 0x004fca0000000900 */
[----:B------:R-:W-:-:S04]  /*1da40*/  PRMT R2, R21, 0x7610, R2 ;  /* 0x0000761015027816 */ /* 0x000fc80000000002 */
[----:B------:R-:W-:Y:S02]  /*1da50*/  @!P6 PRMT R72, R2, 0x5410, RZ ;  /* 0x000054100248e816 */ /* 0x000fe400000000ff */
[----:B------:R1:W2:Y:S04]  /*1da60*/  LDL.LU.S16 R2, [R1+0x38] ;  /* 0x0000380001027983 */ /* 0x0002a80000300600 */
[----:B------:R1:W4:Y:S01]  /*1da70*/  LDL.LU.S16 R21, [R1+0x44] ;  /* 0x0000440001157983 */ /* 0x0003220000300600 */
[----:B------:R-:W-:Y:S02]  /*1da80*/  LOP3.LUT R0, R0, 0xffff, RZ, 0xc0, !PT ;  /* 0x0000ffff00007812 */ /* 0x000fe400078ec0ff */
[----:B------:R-:W-:Y:S01]  /*1da90*/  PRMT R71, R61, 0x7610, R71 ;  /* 0x000076103d477816 */ /* 0x000fe20000000047 */
[----:B------:R1:W4:Y:S01]  /*1daa0*/  LDL.LU.S16 R15, [R1+0x40] ;  /* 0x00004000010f7983 */ /* 0x0003220000300600 */
[----:B------:R-:W-:-:S04]  /*1dab0*/  SHF.R.U32.HI R0, RZ, 0x8, R0 ;  /* 0x00000008ff007819 */ /* 0x000fc80000011600 */
[----:B------:R-:W-:-:S04]  /*1dac0*/  LOP3.LUT R0, R0, 0xffff, RZ, 0xc0, !PT ;  /* 0x0000ffff00007812 */ /* 0x000fc800078ec0ff */
[----:B------:R-:W-:Y:S02]  /*1dad0*/  ISETP.GE.U32.AND P6, PT, R217, R0, PT ;  /* 0x00000000d900720c */ /* 0x000fe40003fc6070 */
[----:B------:R-:W-:Y:S01]  /*1dae0*/  PRMT R70, R61, 0x7632, R70 ;  /* 0x000076323d467816 */ /* 0x000fe20000000046 */
[----:B---3--:R-:W-:Y:S01]  /*1daf0*/  @!P2 HADD2 R12, -R71.H0_H0, -RZ.H0_H0 ;  /* 0xa00000ff470ca230 */ /* 0x008fe20000000900 */
[----:B------:R-:W-:-:S04]  /*1db00*/  F2FP.PACK_AB R26, R13, R14 ;  /* 0x0000000e0d1a723e */ /* 0x000fc800000000ff */
[----:B------:R-:W-:Y:S02]  /*1db10*/  PRMT R22, R12, 0x7610, R22 ;  /* 0x000076100c167816 */ /* 0x000fe40000000016 */
[----:B------:R3:W-:Y:S01]  /*1db20*/  MUFU.EX2 R12, R194 ;  /* 0x000000c2000c7308 */ /* 0x0007e20000000800 */
[----:B------:R-:W-:Y:S02]  /*1db30*/  PRMT R69, R4, 0x7610, R69 ;  /* 0x0000761004457816 */ /* 0x000fe40000000045 */
[----:B------:R-:W4:Y:S01]  /*1db40*/  LDL.LU R4, [R1+0x404] ;  /* 0x0004040001047983 */ /* 0x000f220000300800 */
[----:B------:R-:W-:-:S03]  /*1db50*/  PRMT R68, R5, 0x7610, R68 ;  /* 0x0000761005447816 */ /* 0x000fc60000000044 */
[----:B------:R-:W4:Y:S01]  /*1db60*/  LDL.LU R5, [R1+0x400] ;  /* 0x0004000001057983 */ /* 0x000f220000300800 */
[----:B---3--:R-:W-:Y:S02]  /*1db70*/  IMAD.MOV.U32 R194, RZ, RZ, R179 ;  /* 0x000000ffffc27224 */ /* 0x008fe400078e00b3 */
[----:B------:R-:W-:Y:S01]  /*1db80*/  IMAD.MOV.U32 R179, RZ, RZ, R176 ;  /* 0x000000ffffb37224 */ /* 0x000fe200078e00b0 */
[----:B------:R-:W-:Y:S02]  /*1db90*/  PRMT R176, R71, 0x5410, R70 ;  /* 0x0000541047b07816 */ /* 0x000fe40000000046 */
[----:B------:R-:W-:Y:S01]  /*1dba0*/  @!P2 PRMT R71, R22, 0x5410, RZ ;  /* 0x000054101647a816 */ /* 0x000fe200000000ff */
[----:B--2---:R-:W-:-:S05]  /*1dbb0*/  @!P6 HADD2 R2, -R70.H0_H0, -RZ.H0_H0 ;  /* 0xa00000ff4602e230 */ /* 0x004fca0000000900 */
[----:B------:R-:W-:-:S04]  /*1dbc0*/  PRMT R14, R2, 0x7610, R14 ;  /* 0x00007610020e7816 */ /* 0x000fc8000000000e */
[----:B------:R-:W-:Y:S02]  /*1dbd0*/  @!P6 PRMT R70, R14, 0x5410, RZ ;  /* 0x000054100e46e816 */ /* 0x000fe400000000ff */
[----:B------:R2:W-:Y:S02]  /*1dbe0*/  MUFU.EX2 R14, R10 ;  /* 0x0000000a000e7308 */ /* 0x0005e40000000800 */
[----:B--2---:R-:W2:Y:S04]  /*1dbf0*/  LDL.LU R10, [R1+0x3fc] ;  /* 0x0003fc00010a7983 */ /* 0x004ea80000300800 */
[----:B------:R1:W3:Y:S04]  /*1dc00*/  LDL.LU.S16 R24, [R1+0x64] ;  /* 0x0000640001187983 */ /* 0x0002e80000300600 */
[----:B------:R1:W2:Y:S04]  /*1dc10*/  LDL.LU.S16 R23, [R1+0x54] ;  /* 0x0000540001177983 */ /* 0x0002a80000300600 */
[----:B------:R1:W3:Y:S01]  /*1dc20*/  LDL.LU.S16 R22, [R1+0x6c] ;  /* 0x00006c0001167983 */ /* 0x0002e20000300600 */
[----:B----4-:R-:W-:-:S05]  /*1dc30*/  @!P5 HADD2 R21, -R69.H0_H0, -RZ.H0_H0 ;  /* 0xa00000ff4515d230 */ /* 0x010fca0000000900 */
[----:B------:R-:W-:Y:S02]  /*1dc40*/  PRMT R13, R21, 0x7610, R13 ;  /* 0x00007610150d7816 */ /* 0x000fe4000000000d */
[----:B------:R1:W4:Y:S01]  /*1dc50*/  LDL.LU.S16 R21, [R1+0x68] ;  /* 0x0000680001157983 */ /* 0x0003220000300600 */
[----:B------:R-:W-:Y:S01]  /*1dc60*/  SHF.R.U32.HI R0, RZ, 0x8, R17 ;  /* 0x00000008ff007819 */ /* 0x000fe20000011611 */
[----:B------:R-:W1:Y:S03]  /*1dc70*/  MUFU.EX2 R2, R193 ;  /* 0x000000c100027308 */ /* 0x000e660000000800 */
[----:B------:R-:W-:Y:S01]  /*1dc80*/  LOP3.LUT R0, R0, 0xffff, RZ, 0xc0, !PT ;  /* 0x0000ffff00007812 */ /* 0x000fe200078ec0ff */
[----:B------:R-:W-:-:S03]  /*1dc90*/  @!P4 HADD2 R15, -R68.H0_H0, -RZ.H0_H0 ;  /* 0xa00000ff440fc230 */ /* 0x000fc60000000900 */
[----:B------:R-:W-:Y:S02]  /*1dca0*/  ISETP.GE.U32.AND P2, PT, R217, R0, PT ;  /* 0x00000000d900720c */ /* 0x000fe40003f46070 */
[----:B------:R-:W-:Y:S02]  /*1dcb0*/  PRMT R0, R15, 0x7610, R0 ;  /* 0x000076100f007816 */ /* 0x000fe40000000000 */
[----:B------:R-:W-:Y:S01]  /*1dcc0*/  PRMT R61, R47, 0x7632, R61 ;  /* 0x000076322f3d7816 */ /* 0x000fe2000000003d */
[----:B------:R1:W-:Y:S01]  /*1dcd0*/  MUFU.EX2 R15, R177 ;  /* 0x000000b1000f7308 */ /* 0x0003e20000000800 */
[----:B------:R-:W-:Y:S01]  /*1dce0*/  PRMT R67, R39, 0x7610, R67 ;  /* 0x0000761027437816 */ /* 0x000fe20000000043 */
[----:B------:R-:W-:Y:S01]  /*1dcf0*/  IMAD.MOV.U32 R220, RZ, RZ, R194 ;  /* 0x000000ffffdc7224 */ /* 0x000fe200078e00c2 */
[----:B-1----:R-:W-:Y:S01]  /*1dd00*/  F2FP.PACK_AB R158, R2, R12 ;  /* 0x0000000c029e723e */ /* 0x002fe200000000ff */
[----:B------:R-:W-:Y:S01]  /*1dd10*/  IMAD.MOV.U32 R194, RZ, RZ, R173 ;  /* 0x000000ffffc27224 */ /* 0x000fe200078e00ad */
[----:B------:R-:W-:-:S02]  /*1dd20*/  PRMT R177, R69, 0x5410, R68 ;  /* 0x0000541045b17816 */ /* 0x000fc40000000044 */
[----:B------:R-:W-:Y:S02]  /*1dd30*/  @!P5 PRMT R69, R13, 0x5410, RZ ;  /* 0x000054100d45d816 */ /* 0x000fe400000000ff */
[----:B------:R-:W-:Y:S01]  /*1dd40*/  @!P4 PRMT R68, R0, 0x5410, RZ ;  /* 0x000054100044c816 */ /* 0x000fe200000000ff */
[----:B------:R-:W-:Y:S01]  /*1dd50*/  FADD.FTZ R0, R12, R16 ;  /* 0x000000100c007221 */ /* 0x000fe20000010000 */
[----:B------:R1:W1:Y:S08]  /*1dd60*/  MUFU.EX2 R13, R11 ;  /* 0x0000000b000d7308 */ /* 0x0002700000000800 */
[----:B------:R1:W1:Y:S02]  /*1dd70*/  MUFU.EX2 R12, R8 ;  /* 0x00000008000c7308 */ /* 0x0002640000000800 */
[----:B-1----:R-:W4:Y:S04]  /*1dd80*/  LDL.LU R11, [R1+0x3f8] ;  /* 0x0003f800010b7983 */ /* 0x002f280000300800 */
[----:B------:R-:W4:Y:S04]  /*1dd90*/  LDL.LU R8, [R1+0x3f4] ;  /* 0x0003f40001087983 */ /* 0x000f280000300800 */
[----:B------:R1:W4:Y:S01]  /*1dda0*/  LDL.LU.S16 R181, [R1+0xc8] ;  /* 0x0000c80001b57983 */ /* 0x0003220000300600 */
[----:B------:R-:W-:-:S02]  /*1ddb0*/  PRMT R66, R39, 0x7632, R66 ;  /* 0x0000763227427816 */ /* 0x000fc40000000042 */
[----:B------:R-:W-:Y:S01]  /*1ddc0*/  PRMT R63, R47, 0x7610, R63 ;  /* 0x000076102f3f7816 */ /* 0x000fe2000000003f */
[----:B------:R-:W-:Y:S01]  /*1ddd0*/  FADD.FTZ R0, R2, R0 ;  /* 0x0000000002007221 */ /* 0x000fe20000010000 */
[----:B------:R-:W-:Y:S01]  /*1dde0*/  PRMT R173, R67, 0x5410, R66 ;  /* 0x0000541043ad7816 */ /* 0x000fe20000000042 */
[----:B------:R-:W-:Y:S01]  /*1ddf0*/  IMAD.MOV.U32 R193, RZ, RZ, R172 ;  /* 0x000000ffffc17224 */ /* 0x000fe200078e00ac */
[----:B------:R-:W-:Y:S02]  /*1de00*/  LOP3.LUT R18, R41, R240, R190, 0x96, !PT ;  /* 0x000000f029127212 */ /* 0x000fe400078e96be */
[----:B------:R-:W-:Y:S01]  /*1de10*/  PRMT R172, R63, 0x5410, R61 ;  /* 0x000054103fac7816 */ /* 0x000fe2000000003d */
[----:B------:R-:W-:Y:S01]  /*1de20*/  FADD.FTZ R0, R13, R0 ;  /* 0x000000000d007221 */ /* 0x000fe20000010000 */
[----:B------:R-:W-:Y:S02]  /*1de30*/  F2FP.PACK_AB R28, R14, R15 ;  /* 0x0000000f0e1c723e */ /* 0x000fe400000000ff */
[----:B------:R-:W-:-:S02]  /*1de40*/  F2FP.PACK_AB R159, R12, R13 ;  /* 0x0000000d0c9f723e */ /* 0x000fc400000000ff */
[----:B------:R-:W-:Y:S01]  /*1de50*/  LOP3.LUT R19, R169, R239, R40, 0x96, !PT ;  /* 0x000000efa9137212 */ /* 0x000fe200078e9628 */
[----:B--2---:R-:W-:Y:S02]  /*1de60*/  @!P2 HADD2 R23, -R61.H0_H0, -RZ.H0_H0 ;  /* 0xa00000ff3d17a230 */ /* 0x004fe40000000900 */
[----:B---3--:R-:W-:-:S03]  /*1de70*/  @!P1 HADD2 R22, -R67.H0_H0, -RZ.H0_H0 ;  /* 0xa00000ff43169230 */ /* 0x008fc60000000900 */
[----:B------:R-:W-:Y:S02]  /*1de80*/  PRMT R17, R23, 0x7610, R17 ;  /* 0x0000761017117816 */ /* 0x000fe40000000011 */
[----:B------:R2:W-:Y:S01]  /*1de90*/  MUFU.EX2 R23, R194 ;  /* 0x000000c200177308 */ /* 0x0005e20000000800 */
[----:B------:R-:W-:-:S07]  /*1dea0*/  PRMT R16, R22, 0x7610, R16 ;  /* 0x0000761016107816 */ /* 0x000fce0000000010 */
[----:B------:R3:W-:Y:S01]  /*1deb0*/  MUFU.EX2 R22, R186 ;  /* 0x000000ba00167308 */ /* 0x0007e20000000800 */
[----:B--2---:R-:W-:Y:S01]  /*1dec0*/  IMAD.MOV.U32 R194, RZ, RZ, R179 ;  /* 0x000000ffffc27224 */ /* 0x004fe200078e00b3 */
[----:B---3--:R1:W2:Y:S04]  /*1ded0*/  LDL.LU.S16 R186, [R1+0xd0] ;  /* 0x0000d00001ba7983 */ /* 0x0082a80000300600 */
[----:B------:R1:W3:Y:S01]  /*1dee0*/  LDL.LU.S16 R179, [R1+0xd4] ;  /* 0x0000d40001b37983 */ /* 0x0002e20000300600 */
[----:B----4-:R-:W-:Y:S02]  /*1def0*/  @!P0 HADD2 R21, -R66.H0_H0, -RZ.H0_H0 ;  /* 0xa00000ff42158230 */ /* 0x010fe40000000900 */
[----:B------:R-:W-:-:S03]  /*1df00*/  @!P3 HADD2 R24, -R63.H0_H0, -RZ.H0_H0 ;  /* 0xa00000ff3f18b230 */ /* 0x000fc60000000900 */
[----:B------:R-:W-:Y:S02]  /*1df10*/  PRMT R2, R21, 0x7610, R2 ;  /* 0x0000761015027816 */ /* 0x000fe40000000002 */
[----:B------:R-:W-:Y:S02]  /*1df20*/  PRMT R20, R24, 0x7610, R20 ;  /* 0x0000761018147816 */ /* 0x000fe40000000014 */
[----:B------:R-:W-:Y:S01]  /*1df30*/  @!P0 PRMT R66, R2, 0x5410, RZ ;  /* 0x0000541002428816 */ /* 0x000fe200000000ff */
[----:B------:R-:W-:Y:S01]  /*1df40*/  FADD.FTZ R2, R15, R3 ;  /* 0x000000030f027221 */ /* 0x000fe20000010000 */
[----:B------:R-:W-:-:S03]  /*1df50*/  @!P3 PRMT R63, R20, 0x5410, RZ ;  /* 0x00005410143fb816 */ /* 0x000fc600000000ff */
[----:B------:R-:W-:Y:S02]  /*1df60*/  FADD.FTZ R20, R14, R2 ;  /* 0x000000020e147221 */ /* 0x000fe40000010000 */
[----:B------:R-:W-:-:S04]  /*1df70*/  IMAD.WIDE.U32 R14, R18, -0x2daee0ad, RZ ;  /* 0xd2511f53120e7825 */ /* 0x000fc800078e00ff */
[----:B------:R-:W-:Y:S01]  /*1df80*/  FADD.FTZ R21, R12, R0 ;  /* 0x000000000c157221 */ /* 0x000fe20000010000 */
[----:B------:R-:W-:-:S05]  /*1df90*/  LOP3.LUT R0, R15, R242, R180, 0x96, !PT ;  /* 0x000000f20f007212 */ /* 0x000fca00078e96b4 */
        /* <DEDUP_REMOVED lines=23> */
[----:B------:R-:W4:Y:S01]  /*1e110*/  MUFU.EX2 R24, R220 ;  /* 0x000000dc00187308 */ /* 0x000f220000000800 */
[----:B------:R-:W-:Y:S02]  /*1e120*/  LOP3.LUT R12, R12, 0xff, RZ, 0xc0, !PT ;  /* 0x000000ff0c0c7812 */ /* 0x000fe400078ec0ff */
[----:B------:R-:W-:Y:S02]  /*1e130*/  ISETP.GE.U32.AND P0, PT, R217, R0, PT ;  /* 0x00000000d900720c */ /* 0x000fe40003f06070 */
[----:B------:R-:W-:-:S02]  /*1e140*/  LOP3.LUT R0, R2, 0xff, RZ, 0xc0, !PT ;  /* 0x000000ff02007812 */ /* 0x000fc400078ec0ff */
[----:B------:R-:W-:Y:S02]  /*1e150*/  LOP3.LUT R13, R13, R246, R16, 0x96, !PT ;  /* 0x000000f60d0d7212 */ /* 0x000fe400078e9610 */
[C---:B------:R-:W-:Y:S01]  /*1e160*/  ISETP.GE.U32.AND P2, PT, R217.reuse, R0, PT ;  /* 0x00000000d900720c */ /* 0x040fe20003f46070 */
[----:B------:R-:W1:Y:S01]  /*1e170*/  MUFU.EX2 R16, R193 ;  /* 0x000000c100107308 */ /* 0x000e620000000800 */
[----:B------:R-:W-:Y:S02]  /*1e180*/  ISETP.GE.U32.AND P5, PT, R217, R12, PT ;  /* 0x0000000cd900720c */ /* 0x000fe40003fa6070 */
[--C-:B------:R-:W-:Y:S02]  /*1e190*/  SHF.R.U32.HI R0, RZ, 0x18, R2.reuse ;  /* 0x00000018ff007819 */ /* 0x100fe40000011602 */
[----:B------:R-:W-:Y:S02]  /*1e1a0*/  SHF.R.U32.HI R12, RZ, 0x10, R2 ;  /* 0x00000010ff0c7819 */ /* 0x000fe40000011602 */
[----:B------:R-:W-:Y:S01]  /*1e1b0*/  LOP3.LUT R18, R2, 0xffff, RZ, 0xc0, !PT ;  /* 0x0000ffff02127812 */ /* 0x000fe200078ec0ff */
[----:B------:R-:W-:Y:S01]  /*1e1c0*/  IMAD.WIDE.U32 R2, R13, -0x2daee0ad, RZ ;  /* 0xd2511f530d027825 */ /* 0x000fe200078e00ff */
[----:B------:R-:W-:-:S02]  /*1e1d0*/  ISETP.GE.U32.AND P6, PT, R217, R0, PT ;  /* 0x00000000d900720c */ /* 0x000fc40003fc6070 */
[----:B------:R-:W-:Y:S02]  /*1e1e0*/  LOP3.LUT R0, R12, 0xff, RZ, 0xc0, !PT ;  /* 0x000000ff0c007812 */ /* 0x000fe400078ec0ff */
[C---:B------:R-:W-:Y:S02]  /*1e1f0*/  LOP3.LUT R15, R2.reuse, 0xffff, RZ, 0xc0, !PT ;  /* 0x0000ffff020f7812 */ /* 0x040fe400078ec0ff */
[----:B------:R-:W-:Y:S02]  /*1e200*/  ISETP.GE.U32.AND P1, PT, R217, R0, PT ;  /* 0x00000000d900720c */ /* 0x000fe40003f26070 */
[----:B------:R-:W-:Y:S02]  /*1e210*/  LOP3.LUT R0, R3, R243, R14, 0x96, !PT ;  /* 0x000000f303007212 */ /* 0x000fe400078e960e */
[----:B------:R-:W-:Y:S02]  /*1e220*/  LOP3.LUT R12, R2, 0xff, RZ, 0xc0, !PT ;  /* 0x000000ff020c7812 */ /* 0x000fe400078ec0ff */
[----:B------:R-:W-:-:S02]  /*1e230*/  SHF.R.U32.HI R14, RZ, 0x10, R2 ;  /* 0x00000010ff0e7819 */ /* 0x000fc40000011602 */
[----:B------:R-:W-:Y:S01]  /*1e240*/  SHF.R.U32.HI R3, RZ, 0x18, R2 ;  /* 0x00000018ff037819 */ /* 0x000fe20000011602 */
[----:B----4-:R-:W-:-:S04]  /*1e250*/  FADD.FTZ R2, R24, R20 ;  /* 0x0000001418027221 */ /* 0x010fc80000010000 */
[C---:B-1----:R-:W-:Y:S02]  /*1e260*/  FADD.FTZ R13, R16.reuse, R2 ;  /* 0x00000002100d7221 */ /* 0x042fe40000010000 */
[----:B------:R-:W-:Y:S01]  /*1e270*/  FADD.FTZ R2, R23, R21 ;  /* 0x0000001517027221 */ /* 0x000fe20000010000 */
[----:B------:R-:W-:Y:S02]  /*1e280*/  F2FP.PACK_AB R79, R16, R24 ;  /* 0x00000018104f723e */ /* 0x000fe400000000ff */
[C---:B------:R-:W-:Y:S01]  /*1e290*/  F2FP.PACK_AB R78, R22.reuse, R23 ;  /* 0x00000017164e723e */ /* 0x040fe200000000ff */
[----:B------:R-:W-:Y:S02]  /*1e2a0*/  FADD.FTZ R16, R22, R2 ;  /* 0x0000000216107221 */ /* 0x000fe40000010000 */
[----:B------:R1:W4:Y:S01]  /*1e2b0*/  LDL.LU.S16 R22, [R1+0xd8] ;  /* 0x0000d80001167983 */ /* 0x0003220000300600 */
[----:B------:R-:W-:Y:S02]  /*1e2c0*/  PRMT R54, R44, 0x7610, R54 ;  /* 0x000076102c367816 */ /* 0x000fe40000000036 */
[----:B------:R-:W-:-:S03]  /*1e2d0*/  PRMT R55, R45, 0x7632, R55 ;  /* 0x000076322d377816 */ /* 0x000fc60000000037 */
[----:B------:R-:W-:Y:S01]  /*1e2e0*/  @!P4 HADD2 R181, -R54.H0_H0, -RZ.H0_H0 ;  /* 0xa00000ff36b5c230 */ /* 0x000fe20000000900 */
[----:B------:R-:W-:Y:S02]  /*1e2f0*/  SHF.R.U32.HI R2, RZ, 0x8, R18 ;  /* 0x00000008ff027819 */ /* 0x000fe40000011612 */
[----:B------:R-:W-:Y:S02]  /*1e300*/  PRMT R53, R44, 0x7632, R53 ;  /* 0x000076322c357816 */ /* 0x000fe40000000035 */
[----:B------:R-:W-:Y:S02]  /*1e310*/  PRMT R24, R181, 0x7610, R24 ;  /* 0x00007610b5187816 */ /* 0x000fe40000000018 */
[----:B------:R-:W-:Y:S02]  /*1e320*/  LOP3.LUT R2, R2, 0xffff, RZ, 0xc0, !PT ;  /* 0x0000ffff02027812 */ /* 0x000fe400078ec0ff */
[----:B------:R-:W-:Y:S02]  /*1e330*/  PRMT R181, R54, 0x5410, R53 ;  /* 0x0000541036b57816 */ /* 0x000fe40000000035 */
[----:B------:R-:W-:-:S02]  /*1e340*/  @!P4 PRMT R54, R24, 0x5410, RZ ;  /* 0x000054101836c816 */ /* 0x000fc400000000ff */
[----:B------:R-:W-:Y:S01]  /*1e350*/  ISETP.GE.U32.AND P4, PT, R217, R2, PT ;  /* 0x00000002d900720c */ /* 0x000fe20003f86070 */
[----:B--2---:R-:W-:Y:S02]  /*1e360*/  @!P3 HADD2 R186, -R53.H0_H0, -RZ.H0_H0 ;  /* 0xa00000ff35bab230 */ /* 0x004fe40000000900 */
[----:B---3--:R-:W-:-:S03]  /*1e370*/  @!P0 HADD2 R179, -R55.H0_H0, -RZ.H0_H0 ;  /* 0xa00000ff37b38230 */ /* 0x008fc60000000900 */
[----:B------:R-:W-:Y:S02]  /*1e380*/  PRMT R18, R186, 0x7610, R18 ;  /* 0x00007610ba127816 */ /* 0x000fe40000000012 */
[----:B------:R-:W-:Y:S02]  /*1e390*/  PRMT R2, R179, 0x7610, R2 ;  /* 0x00007610b3027816 */ /* 0x000fe40000000002 */
[----:B------:R1:W2:Y:S01]  /*1e3a0*/  LDL.LU.S16 R179, [R1+0xdc] ;  /* 0x0000dc0001b37983 */ /* 0x0002a20000300600 */
[----:B------:R-:W-:Y:S02]  /*1e3b0*/  @!P3 PRMT R53, R18, 0x5410, RZ ;  /* 0x000054101235b816 */ /* 0x000fe400000000ff */
[----:B------:R3:W1:Y:S02]  /*1e3c0*/  MUFU.EX2 R18, R184 ;  /* 0x000000b800127308 */ /* 0x0006640000000800 */
[----:B---3--:R3:W3:Y:S01]  /*1e3d0*/  LDL.LU.S16 R184, [R1+0xe4] ;  /* 0x0000e40001b87983 */ /* 0x0086e20000300600 */
[----:B------:R-:W-:Y:S01]  /*1e3e0*/  PRMT R56, R45, 0x7610, R56 ;  /* 0x000076102d387816 */ /* 0x000fe20000000038 */
[----:B------:R-:W-:-:S02]  /*1e3f0*/  IMAD.MOV.U32 R186, RZ, RZ, R182 ;  /* 0x000000ffffba7224 */ /* 0x000fc400078e00b6 */
[----:B------:R1:W3:Y:S01]  /*1e400*/  LDL.LU.S16 R24, [R1+0xf0] ;  /* 0x0000f00001187983 */ /* 0x0002e20000300600 */
[----:B------:R-:W-:Y:S02]  /*1e410*/  PRMT R182, R56, 0x5410, R55 ;  /* 0x0000541038b67816 */ /* 0x000fe40000000037 */
[----:B------:R-:W-:Y:S02]  /*1e420*/  @!P0 PRMT R55, R2, 0x5410, RZ ;  /* 0x0000541002378816 */ /* 0x000fe400000000ff */
[C---:B------:R-:W-:Y:S02]  /*1e430*/  ISETP.GE.U32.AND P0, PT, R217.reuse, R3, PT ;  /* 0x00000003d900720c */ /* 0x040fe40003f06070 */
[----:B------:R-:W-:Y:S02]  /*1e440*/  ISETP.GE.U32.AND P3, PT, R217, R12, PT ;  /* 0x0000000cd900720c */ /* 0x000fe40003f66070 */
[----:B------:R-:W1:Y:S01]  /*1e450*/  MUFU.EX2 R12, R194 ;  /* 0x000000c2000c7308 */ /* 0x000e620000000800 */
[----:B------:R-:W-:Y:S01]  /*1e460*/  SHF.R.U32.HI R2, RZ, 0x10, R0 ;  /* 0x00000010ff027819 */ /* 0x000fe20000011600 */
[----:B----4-:R-:W-:-:S05]  /*1e470*/  @!P5 HADD2 R22, -R56.H0_H0, -RZ.H0_H0 ;  /* 0xa00000ff3816d230 */ /* 0x010fca0000000900 */
[----:B------:R-:W-:Y:S02]  /*1e480*/  PRMT R3, R22, 0x7610, R3 ;  /* 0x0000761016037816 */ /* 0x000fe40000000003 */
[----:B------:R4:W4:Y:S01]  /*1e490*/  LDL.LU.S16 R22, [R1+0xf8] ;  /* 0x0000f80001167983 */ /* 0x0009220000300600 */
[----:B------:R-:W-:Y:S02]  /*1e4a0*/  LOP3.LUT R2, R2, 0xff, RZ, 0xc0, !PT ;  /* 0x000000ff02027812 */ /* 0x000fe400078ec0ff */
[----:B------:R-:W-:Y:S02]  /*1e4b0*/  @!P5 PRMT R56, R3, 0x5410, RZ ;  /* 0x000054100338d816 */ /* 0x000fe400000000ff */
[----:B------:R-:W-:Y:S01]  /*1e4c0*/  ISETP.GE.U32.AND P5, PT, R217, R2, PT ;  /* 0x00000002d900720c */ /* 0x000fe20003fa6070 */
[----:B-1----:R-:W-:Y:S01]  /*1e4d0*/  FADD.FTZ R2, R18, R13 ;  /* 0x0000000d12027221 */ /* 0x002fe20000010000 */
[----:B------:R-:W-:Y:S02]  /*1e4e0*/  PRMT R50, R37, 0x7610, R50 ;  /* 0x0000761025327816 */ /* 0x000fe40000000032 */
[C---:B------:R-:W-:Y:S01]  /*1e4f0*/  F2FP.PACK_AB R62, R12.reuse, R18 ;  /* 0x000000120c3e723e */ /* 0x040fe200000000ff */
[----:B------:R-:W-:-:S02]  /*1e500*/  FADD.FTZ R3, R12, R2 ;  /* 0x000000020c037221 */ /* 0x000fc40000010000 */
[----:B------:R1:W4:Y:S01]  /*1e510*/  LDL.LU.S16 R12, [R1+0xfc] ;  /* 0x0000fc00010c7983 */ /* 0x0003220000300600 */
[----:B------:R-:W-:-:S03]  /*1e520*/  PRMT R49, R37, 0x7632, R49 ;  /* 0x0000763225317816 */ /* 0x000fc60000000031 */
[----:B------:R1:W4:Y:S01]  /*1e530*/  LDL.LU.S16 R193, [R1+0x100] ;  /* 0x0001000001c17983 */ /* 0x0003220000300600 */
[----:B--2---:R-:W-:-:S05]  /*1e540*/  @!P2 HADD2 R179, -R50.H0_H0, -RZ.H0_H0 ;  /* 0xa00000ff32b3a230 */ /* 0x004fca0000000900 */
[----:B------:R-:W-:Y:S02]  /*1e550*/  PRMT R192, R179, 0x7610, R192 ;  /* 0x00007610b3c07816 */ /* 0x000fe400000000c0 */
[----:B------:R-:W-:Y:S02]  /*1e560*/  PRMT R179, R50, 0x5410, R49 ;  /* 0x0000541032b37816 */ /* 0x000fe40000000031 */
[----:B------:R-:W-:Y:S01]  /*1e570*/  @!P2 PRMT R50, R192, 0x5410, RZ ;  /* 0x00005410c032a816 */ /* 0x000fe200000000ff */
[----:B------:R-:W-:Y:S02]  /*1e580*/  IMAD.MOV.U32 R192, RZ, RZ, R187 ;  /* 0x000000ffffc07224 */ /* 0x000fe400078e00bb */
[----:B------:R1:W2:Y:S01]  /*1e590*/  LDL.LU.S16 R187, [R1+0x108] ;  /* 0x0001080001bb7983 */ /* 0x0002a20000300600 */
[----:B---3--:R-:W-:-:S05]  /*1e5a0*/  @!P4 HADD2 R184, -R49.H0_H0, -RZ.H0_H0 ;  /* 0xa00000ff31b8c230 */ /* 0x008fca0000000900 */
[----:B------:R-:W-:Y:S02]  /*1e5b0*/  PRMT R178, R184, 0x7610, R178 ;  /* 0x00007610b8b27816 */ /* 0x000fe400000000b2 */
[----:B------:R1:W3:Y:S01]  /*1e5c0*/  LDL.LU.S16 R184, [R1+0x104] ;  /* 0x0001040001b87983 */ /* 0x0002e20000300600 */
[C---:B------:R-:W-:Y:S02]  /*1e5d0*/  PRMT R52, R38.reuse, 0x7610, R52 ;  /* 0x0000761026347816 */ /* 0x040fe40000000034 */
[----:B------:R-:W-:-:S03]  /*1e5e0*/  PRMT R51, R38, 0x7632, R51 ;  /* 0x0000763226337816 */ /* 0x000fc60000000033 */
[----:B------:R-:W-:Y:S01]  /*1e5f0*/  @!P1 HADD2 R24, -R52.H0_H0, -RZ.H0_H0 ;  /* 0xa00000ff34189230 */ /* 0x000fe20000000900 */
[----:B------:R-:W-:-:S04]  /*1e600*/  @!P4 PRMT R49, R178, 0x5410, RZ ;  /* 0x00005410b231c816 */ /* 0x000fc800000000ff */
[----:B------:R-:W-:Y:S02]  /*1e610*/  PRMT R23, R24, 0x7610, R23 ;  /* 0x0000761018177816 */ /* 0x000fe40000000017 */
[----:B------:R-:W-:Y:S01]  /*1e620*/  PRMT R178, R52, 0x5410, R51 ;  /* 0x0000541034b27816 */ /* 0x000fe20000000033 */
[----:B------:R1:W3:Y:S01]  /*1e630*/  LDL.LU.S16 R24, [R1+0x110] ;  /* 0x0001100001187983 */ /* 0x0002e20000300600 */
[----:B------:R-:W-:-:S03]  /*1e640*/  @!P1 PRMT R52, R23, 0x5410, RZ ;  /* 0x0000541017349816 */ /* 0x000fc600000000ff */
[----:B------:R1:W3:Y:S01]  /*1e650*/  LDL.LU.S16 R23, [R1+0x10c] ;  /* 0x00010c0001177983 */ /* 0x0002e20000300600 */
[----:B------:R-:W-:-:S04]  /*1e660*/  LOP3.LUT R2, R0, 0xff, RZ, 0xc0, !PT ;  /* 0x000000ff00027812 */ /* 0x000fc800078ec0ff */
[----:B------:R-:W-:Y:S02]  /*1e670*/  ISETP.GE.U32.AND P2, PT, R217, R2, PT ;  /* 0x00000002d900720c */ /* 0x000fe40003f46070 */
[----:B------:R-:W-:Y:S02]  /*1e680*/  SHF.R.U32.HI R2, RZ, 0x18, R0 ;  /* 0x00000018ff027819 */ /* 0x000fe40000011600 */
[----:B------:R-:W-:Y:S01]  /*1e690*/  LOP3.LUT R0, R0, 0xffff, RZ, 0xc0, !PT ;  /* 0x0000ffff00007812 */ /* 0x000fe200078ec0ff */
[----:B----4-:R-:W-:-:S05]  /*1e6a0*/  @!P6 HADD2 R22, -R51.H0_H0, -RZ.H0_H0 ;  /* 0xa00000ff3316e230 */ /* 0x010fca0000000900 */
[----:B------:R-:W-:Y:S02]  /*1e6b0*/  PRMT R21, R22, 0x7610, R21 ;  /* 0x0000761016157816 */ /* 0x000fe40000000015 */
[----:B------:R1:W3:Y:S02]  /*1e6c0*/  LDL.LU.S16 R22, [R1+0x118] ;  /* 0x0001180001167983 */ /* 0x0002e40000300600 */
[----:B------:R-:W-:Y:S02]  /*1e6d0*/  @!P6 PRMT R51, R21, 0x5410, RZ ;  /* 0x000054101533e816 */ /* 0x000fe400000000ff */
[----:B------:R1:W3:Y:S01]  /*1e6e0*/  LDL.LU.S16 R21, [R1+0x114] ;  /* 0x0001140001157983 */ /* 0x0002e20000300600 */
[----:B------:R-:W-:-:S04]  /*1e6f0*/  SHF.R.U32.HI R0, RZ, 0x8, R0 ;  /* 0x00000008ff007819 */ /* 0x000fc80000011600 */
[----:B------:R-:W-:Y:S02]  /*1e700*/  LOP3.LUT R0, R0, 0xffff, RZ, 0xc0, !PT ;  /* 0x0000ffff00007812 */ /* 0x000fe400078ec0ff */
[----:B------:R-:W-:Y:S02]  /*1e710*/  PRMT R46, R35, 0x7610, R46 ;  /* 0x00007610232e7816 */ /* 0x000fe4000000002e */
[C---:B------:R-:W-:Y:S02]  /*1e720*/  ISETP.GE.U32.AND P6, PT, R217.reuse, R0, PT ;  /* 0x00000000d900720c */ /* 0x040fe40003fc6070 */
[----:B------:R-:W-:Y:S01]  /*1e730*/  ISETP.GE.U32.AND P4, PT, R217, R2, PT ;  /* 0x00000002d900720c */ /* 0x000fe20003f86070 */
[----:B------:R-:W-:Y:S01]  /*1e740*/  @!P2 HADD2 R12, -R46.H0_H0, -RZ.H0_H0 ;  /* 0xa00000ff2e0ca230 */ /* 0x000fe20000000900 */
[----:B------:R-:W-:Y:S02]  /*1e750*/  LOP3.LUT R2, R14, 0xff, RZ, 0xc0, !PT ;  /* 0x000000ff0e027812 */ /* 0x000fe400078ec0ff */
[----:B------:R-:W-:-:S02]  /*1e760*/  PRMT R45, R35, 0x7632, R45 ;  /* 0x00007632232d7816 */ /* 0x000fc4000000002d */
[----:B------:R-:W-:Y:S02]  /*1e770*/  ISETP.GE.U32.AND P1, PT, R217, R2, PT ;  /* 0x00000002d900720c */ /* 0x000fe40003f26070 */
[----:B------:R-:W-:Y:S02]  /*1e780*/  PRMT R2, R12, 0x7610, R2 ;  /* 0x000076100c027816 */ /* 0x000fe40000000002 */
[----:B------:R1:W-:Y:S01]  /*1e790*/  MUFU.EX2 R12, R186 ;  /* 0x000000ba000c7308 */ /* 0x0003e20000000800 */
[C---:B------:R-:W-:Y:S01]  /*1e7a0*/  PRMT R48, R36.reuse, 0x7610, R48 ;  /* 0x0000761024307816 */ /* 0x040fe20000000030 */
[----:B------:R-:W-:Y:S01]  /*1e7b0*/  @!P6 HADD2 R193, -R45.H0_H0, -RZ.H0_H0 ;  /* 0xa00000ff2dc1e230 */ /* 0x000fe20000000900 */
[----:B------:R-:W-:Y:S02]  /*1e7c0*/  PRMT R47, R36, 0x7632, R47 ;  /* 0x00007632242f7816 */ /* 0x000fe4000000002f */
[----:B------:R-:W-:Y:S02]  /*1e7d0*/  SHF.R.U32.HI R0, RZ, 0x8, R15 ;  /* 0x00000008ff007819 */ /* 0x000fe4000001160f */
[----:B------:R-:W-:-:S02]  /*1e7e0*/  PRMT R14, R193, 0x7610, R14 ;  /* 0x00007610c10e7816 */ /* 0x000fc4000000000e */
[----:B-1----:R-:W-:Y:S02]  /*1e7f0*/  PRMT R186, R46, 0x5410, R45 ;  /* 0x000054102eba7816 */ /* 0x002fe4000000002d */
[----:B------:R-:W-:Y:S02]  /*1e800*/  @!P2 PRMT R46, R2, 0x5410, RZ ;  /* 0x00005410022ea816 */ /* 0x000fe400000000ff */
[----:B------:R-:W1:Y:S01]  /*1e810*/  MUFU.EX2 R2, R192 ;  /* 0x000000c000027308 */ /* 0x000e620000000800 */
[----:B------:R-:W-:Y:S02]  /*1e820*/  LOP3.LUT R0, R0, 0xffff, RZ, 0xc0, !PT ;  /* 0x0000ffff00007812 */ /* 0x000fe400078ec0ff */
[----:B------:R-:W-:Y:S02]  /*1e830*/  @!P6 PRMT R45, R14, 0x5410, RZ ;  /* 0x000054100e2de816 */ /* 0x000fe400000000ff */
[----:B------:R-:W-:-:S03]  /*1e840*/  ISETP.GE.U32.AND P2, PT, R217, R0, PT ;  /* 0x00000000d900720c */ /* 0x000fc60003f46070 */
[----:B------:R2:W2:Y:S01]  /*1e850*/  MUFU.EX2 R14, R77 ;  /* 0x0000004d000e7308 */ /* 0x0004a20000000800 */
[----:B-1----:R-:W-:Y:S01]  /*1e860*/  F2FP.PACK_AB R76, R2, R12 ;  /* 0x0000000c024c723e */ /* 0x002fe200000000ff */
[----:B--2---:R-:W-:-:S05]  /*1e870*/  @!P5 HADD2 R187, -R48.H0_H0, -RZ.H0_H0 ;  /* 0xa00000ff30bbd230 */ /* 0x004fca0000000900 */
[----:B------:R-:W-:Y:S02]  /*1e880*/  PRMT R13, R187, 0x7610, R13 ;  /* 0x00007610bb0d7816 */ /* 0x000fe4000000000d */
[----:B------:R-:W-:Y:S01]  /*1e890*/  PRMT R187, R48, 0x5410, R47 ;  /* 0x0000541030bb7816 */ /* 0x000fe2000000002f */
[----:B---3--:R-:W-:Y:S01]  /*1e8a0*/  @!P4 HADD2 R184, -R47.H0_H0, -RZ.H0_H0 ;  /* 0xa00000ff2fb8c230 */ /* 0x008fe20000000900 */
[----:B------:R-:W-:Y:S02]  /*1e8b0*/  @!P5 PRMT R48, R13, 0x5410, RZ ;  /* 0x000054100d30d816 */ /* 0x000fe400000000ff */
[----:B------:R1:W2:Y:S02]  /*1e8c0*/  MUFU.EX2 R13, R9 ;  /* 0x00000009000d7308 */ /* 0x0002a40000000800 */
[----:B------:R-:W-:-:S04]  /*1e8d0*/  PRMT R0, R184, 0x7610, R0 ;  /* 0x00007610b8007816 */ /* 0x000fc80000000000 */
[----:B------:R-:W-:Y:S01]  /*1e8e0*/  @!P4 PRMT R47, R0, 0x5410, RZ ;  /* 0x00005410002fc816 */ /* 0x000fe200000000ff */
[----:B------:R-:W-:Y:S02]  /*1e8f0*/  FADD.FTZ R0, R12, R16 ;  /* 0x000000100c007221 */ /* 0x000fe40000010000 */
[----:B------:R-:W3:Y:S02]  /*1e900*/  MUFU.EX2 R12, R183 ;  /* 0x000000b7000c7308 */ /* 0x000ee40000000800 */
[----:B------:R-:W-:Y:S02]  /*1e910*/  FADD.FTZ R77, R2, R0 ;  /* 0x00000000024d7221 */ /* 0x000fe40000010000 */
[----:B------:R-:W-:Y:S01]  /*1e920*/  FADD.FTZ R0, R14, R3 ;  /* 0x000000030e007221 */ /* 0x000fe20000010000 */
[----:B-1----:R-:W4:Y:S03]  /*1e930*/  LDL.LU R9, [R1+0x3f0] ;  /* 0x0003f00001097983 */ /* 0x002f260000300800 */
[----:B------:R-:W1:Y:S01]  /*1e940*/  MUFU.EX2 R2, R233 ;  /* 0x000000e900027308 */ /* 0x000e620000000800 */
[----:B--2---:R-:W-:-:S04]  /*1e950*/  FADD.FTZ R0, R13, R0 ;  /* 0x000000000d007221 */ /* 0x004fc80000010000 */
[----:B---3--:R-:W-:-:S04]  /*1e960*/  FADD.FTZ R0, R12, R0 ;  /* 0x000000000c007221 */ /* 0x008fc80000010000 */
[----:B-1----:R-:W-:-:S05]  /*1e970*/  FADD.FTZ R0, R2, R0 ;  /* 0x0000000002007221 */ /* 0x002fca0000010000 */
[----:B------:R1:W-:Y:S04]  /*1e980*/  STL [R1+0x9c], R0 ;  /* 0x00009c0001007387 */ /* 0x0003e80000100800 */
[----:B------:R2:W3:Y:S04]  /*1e990*/  LDL.LU.S16 R251, [R1+0x140] ;  /* 0x0001400001fb7983 */ /* 0x0004e80000300600 */
[----:B------:R2:W2:Y:S04]  /*1e9a0*/  LDL.LU.S16 R250, [R1+0x13c] ;  /* 0x00013c0001fa7983 */ /* 0x0004a80000300600 */
[----:B------:R1:W2:Y:S01]  /*1e9b0*/  LDL.LU.S16 R202, [R1+0x138] ;  /* 0x0001380001ca7983 */ /* 0x0002a20000300600 */
[----:B------:R-:W-:-:S02]  /*1e9c0*/  LOP3.LUT R17, R43, R240, R190, 0x96, !PT ;  /* 0x000000f02b117212 */ /* 0x000fc400078e96be */
[C---:B------:R-:W-:Y:S02]  /*1e9d0*/  PRMT R43, R25.reuse, 0x7632, R43 ;  /* 0x00007632192b7816 */ /* 0x040fe4000000002b */
[----:B------:R-:W-:Y:S02]  /*1e9e0*/  PRMT R44, R25, 0x7610, R44 ;  /* 0x00007610192c7816 */ /* 0x000fe4000000002c */
[----:B------:R-:W-:Y:S02]  /*1e9f0*/  F2FP.PACK_AB R65, R13, R14 ;  /* 0x0000000e0d41723e */ /* 0x000fe400000000ff */
[----:B------:R-:W-:Y:S02]  /*1ea00*/  PRMT R183, R44, 0x5410, R43 ;  /* 0x000054102cb77816 */ /* 0x000fe4000000002b */
[----:B------:R-:W-:Y:S02]  /*1ea10*/  LOP3.LUT R19, R169, R239, R42, 0x96, !PT ;  /* 0x000000efa9137212 */ /* 0x000fe400078e962a */
[----:B------:R-:W-:-:S02]  /*1ea20*/  F2FP.PACK_AB R164, R2, R12 ;  /* 0x0000000c02a4723e */ /* 0x000fc400000000ff */
[----:B------:R-:W-:-:S05]  /*1ea30*/  PRMT R42, R27, 0x7610, R42 ;  /* 0x000076101b2a7816 */ /* 0x000fca000000002a */
[----:B------:R-:W-:Y:S01]  /*1ea40*/  @!P3 HADD2 R24, -R42.H0_H0, -RZ.H0_H0 ;  /* 0xa00000ff2a18b230 */ /* 0x000fe20000000900 */
[----:B------:R-:W-:-:S04]  /*1ea50*/  PRMT R41, R27, 0x7632, R41 ;  /* 0x000076321b297816 */ /* 0x000fc80000000029 */
[----:B------:R-:W-:Y:S02]  /*1ea60*/  PRMT R20, R24, 0x7610, R20 ;  /* 0x0000761018147816 */ /* 0x000fe40000000014 */
[----:B------:R-:W-:Y:S02]  /*1ea70*/  PRMT R184, R42, 0x5410, R41 ;  /* 0x000054102ab87816 */ /* 0x000fe40000000029 */
[----:B------:R-:W-:Y:S01]  /*1ea80*/  @!P3 PRMT R42, R20, 0x5410, RZ ;  /* 0x00005410142ab816 */ /* 0x000fe200000000ff */
[----:B------:R-:W-:Y:S02]  /*1ea90*/  @!P0 HADD2 R21, -R43.H0_H0, -RZ.H0_H0 ;  /* 0xa00000ff2b158230 */ /* 0x000fe40000000900 */
[----:B------:R-:W-:-:S03]  /*1eaa0*/  @!P1 HADD2 R22, -R44.H0_H0, -RZ.H0_H0 ;  /* 0xa00000ff2c169230 */ /* 0x000fc60000000900 */
[----:B------:R-:W-:Y:S02]  /*1eab0*/  PRMT R15, R21, 0x7610, R15 ;  /* 0x00007610150f7816 */ /* 0x000fe4000000000f */
[----:B------:R-:W-:Y:S02]  /*1eac0*/  PRMT R16, R22, 0x7610, R16 ;  /* 0x0000761016107816 */ /* 0x000fe40000000010 */
[----:B------:R-:W-:Y:S01]  /*1ead0*/  @!P0 PRMT R43, R15, 0x5410, RZ ;  /* 0x000054100f2b8816 */ /* 0x000fe200000000ff */
[----:B------:R-:W-:Y:S01]  /*1eae0*/  IMAD.WIDE.U32 R14, R17, -0x2daee0ad, RZ ;  /* 0xd2511f53110e7825 */ /* 0x000fe200078e00ff */
[----:B------:R-:W-:-:S03]  /*1eaf0*/  @!P1 PRMT R44, R16, 0x5410, RZ ;  /* 0x00005410102c9816 */ /* 0x000fc600000000ff */
[----:B------:R-:W-:Y:S01]  /*1eb00*/  IMAD.WIDE.U32 R16, R19, -0x2daee0ad, RZ ;  /* 0xd2511f5313107825 */ /* 0x000fe200078e00ff */
[----:B-1----:R-:W-:-:S05]  /*1eb10*/  LOP3.LUT R0, R15, R242, R180, 0x96, !PT ;  /* 0x000000f20f007212 */ /* 0x002fca00078e96b4 */
        /* <DEDUP_REMOVED lines=10> */
[----:B------:R-:W-:-:S03]  /*1ebc0*/  @!P2 HADD2 R23, -R41.H0_H0, -RZ.H0_H0 ;  /* 0xa00000ff2917a230 */ /* 0x000fc60000000900 */
[----:B------:R-:W-:Y:S02]  /*1ebd0*/  IMAD.WIDE.U32 R2, R2, -0x326172a9, RZ ;  /* 0xcd9e8d5702027825 */ /* 0x000fe400078e00ff */
[----:B------:R-:W-:-:S03]  /*1ebe0*/  PRMT R18, R23, 0x7610, R18 ;  /* 0x0000761017127816 */ /* 0x000fc60000000012 */
[----:B------:R-:W-:Y:S02]  /*1ebf0*/  LOP3.LUT R0, R3, R249, R12, 0x96, !PT ;  /* 0x000000f903007212 */ /* 0x000fe400078e960c */
[----:B------:R-:W-:Y:S02]  /*1ec00*/  @!P2 PRMT R41, R18, 0x5410, RZ ;  /* 0x000054101229a816 */ /* 0x000fe400000000ff */
[----:B------:R-:W-:Y:S02]  /*1ec10*/  LOP3.LUT R12, R0, 0xff, RZ, 0xc0, !PT ;  /* 0x000000ff000c7812 */ /* 0x000fe400078ec0ff */
[----:B------:R-:W-:Y:S02]  /*1ec20*/  LOP3.LUT R18, R13, R246, R14, 0x96, !PT ;  /* 0x000000f60d127212 */ /* 0x000fe400078e960e */
[----:B------:R-:W-:Y:S02]  /*1ec30*/  LOP3.LUT R14, R167, R240, R190, 0x96, !PT ;  /* 0x000000f0a70e7212 */ /* 0x000fe400078e96be */
[----:B------:R-:W-:-:S02]  /*1ec40*/  LOP3.LUT R13, R169, R239, R166, 0x96, !PT ;  /* 0x000000efa90d7212 */ /* 0x000fc400078e96a6 */
[----:B------:R-:W-:Y:S02]  /*1ec50*/  ISETP.GE.U32.AND P4, PT, R217, R12, PT ;  /* 0x0000000cd900720c */ /* 0x000fe40003f86070 */
[----:B------:R-:W-:Y:S01]  /*1ec60*/  LOP3.LUT R12, R0, 0xffff, RZ, 0xc0, !PT ;  /* 0x0000ffff000c7812 */ /* 0x000fe200078ec0ff */
[----:B------:R-:W-:-:S03]  /*1ec70*/  IMAD.WIDE.U32 R14, R14, -0x2daee0ad, RZ ;  /* 0xd2511f530e0e7825 */ /* 0x000fc600078e00ff */
[----:B------:R-:W-:Y:S01]  /*1ec80*/  SHF.R.U32.HI R12, RZ, 0x8, R12 ;  /* 0x00000008ff0c7819 */ /* 0x000fe2000001160c */
[----:B------:R-:W-:Y:S01]  /*1ec90*/  IMAD.WIDE.U32 R24, R13, -0x2daee0ad, RZ ;  /* 0xd2511f530d187825 */ /* 0x000fe200078e00ff */
[----:B------:R-:W-:Y:S02]  /*1eca0*/  LOP3.LUT R13, R15, R242, R180, 0x96, !PT ;  /* 0x000000f20f0d7212 */ /* 0x000fe400078e96b4 */
[----:B------:R-:W-:Y:S02]  /*1ecb0*/  LOP3.LUT R12, R12, 0xffff, RZ, 0xc0, !PT ;  /* 0x0000ffff0c0c7812 */ /* 0x000fe400078ec0ff */
[----:B------:R-:W-:Y:S02]  /*1ecc0*/  LOP3.LUT R14, R25, R245, R14, 0x96, !PT ;  /* 0x000000f5190e7212 */ /* 0x000fe400078e960e */
[----:B------:R-:W-:Y:S01]  /*1ecd0*/  ISETP.GE.U32.AND P2, PT, R217, R12, PT ;  /* 0x0000000cd900720c */ /* 0x000fe20003f46070 */
[----:B------:R-:W-:-:S04]  /*1ece0*/  IMAD.WIDE.U32 R12, R13, -0x326172a9, RZ ;  /* 0xcd9e8d570d0c7825 */ /* 0x000fc800078e00ff */
[----:B------:R-:W-:-:S05]  /*1ecf0*/  IMAD.WIDE.U32 R16, R14, -0x326172a9, RZ ;  /* 0xcd9e8d570e107825 */ /* 0x000fca00078e00ff */
[----:B------:R-:W-:Y:S02]  /*1ed00*/  LOP3.LUT R14, R17, R248, R12, 0x96, !PT ;  /* 0x000000f8110e7212 */ /* 0x000fe400078e960c */
[----:B------:R-:W-:Y:S02]  /*1ed10*/  SHF.R.U32.HI R12, RZ, 0x10, R0 ;  /* 0x00000010ff0c7819 */ /* 0x000fe40000011600 */
[----:B------:R-:W-:Y:S02]  /*1ed20*/  LOP3.LUT R13, R13, R238, R168, 0x96, !PT ;  /* 0x000000ee0d0d7212 */ /* 0x000fe400078e96a8 */
[----:B------:R-:W-:Y:S01]  /*1ed30*/  LOP3.LUT R12, R12, 0xff, RZ, 0xc0, !PT ;  /* 0x000000ff0c0c7812 */ /* 0x000fe200078ec0ff */
[----:B------:R-:W-:Y:S01]  /*1ed40*/  IMAD.WIDE.U32 R22, R14, -0x2daee0ad, RZ ;  /* 0xd2511f530e167825 */ /* 0x000fe200078e00ff */
[----:B------:R-:W-:Y:S02]  /*1ed50*/  SHF.R.U32.HI R0, RZ, 0x18, R0 ;  /* 0x00000018ff007819 */ /* 0x000fe40000011600 */
[----:B------:R-:W-:Y:S01]  /*1ed60*/  ISETP.GE.U32.AND P3, PT, R217, R12, PT ;  /* 0x0000000cd900720c */ /* 0x000fe20003f66070 */
[----:B------:R-:W-:Y:S01]  /*1ed70*/  IMAD.WIDE.U32 R12, R13, -0x2daee0ad, RZ ;  /* 0xd2511f530d0c7825 */ /* 0x000fe200078e00ff */
[----:B------:R-:W-:-:S04]  /*1ed80*/  ISETP.GE.U32.AND P1, PT, R217, R0, PT ;  /* 0x00000000d900720c */ /* 0x000fc80003f26070 */
[----:B------:R-:W-:Y:S02]  /*1ed90*/  LOP3.LUT R0, R23, R244, R12, 0x96, !PT ;  /* 0x000000f417007212 */ /* 0x000fe400078e960c */
[C---:B------:R-:W-:Y:S02]  /*1eda0*/  LOP3.LUT R12, R2.reuse, 0xff, RZ, 0xc0, !PT ;  /* 0x000000ff020c7812 */ /* 0x040fe400078ec0ff */
[----:B------:R-:W-:Y:S02]  /*1edb0*/  LOP3.LUT R19, R2, 0xffff, RZ, 0xc0, !PT ;  /* 0x0000ffff02137812 */ /* 0x000fe400078ec0ff */
[--C-:B------:R-:W-:Y:S02]  /*1edc0*/  SHF.R.U32.HI R15, RZ, 0x10, R2.reuse ;  /* 0x00000010ff0f7819 */ /* 0x100fe40000011602 */
[----:B------:R-:W-:Y:S01]  /*1edd0*/  SHF.R.U32.HI R14, RZ, 0x18, R2 ;  /* 0x00000018ff0e7819 */ /* 0x000fe20000011602 */
[----:B------:R-:W-:Y:S01]  /*1ede0*/  IMAD.WIDE.U32 R2, R0, -0x326172a9, RZ ;  /* 0xcd9e8d5700027825 */ /* 0x000fe200078e00ff */
[----:B------:R-:W-:-:S03]  /*1edf0*/  PRMT R38, R31, 0x7610, R38 ;  /* 0x000076101f267816 */ /* 0x000fc60000000026 */
[----:B------:R-:W-:Y:S01]  /*1ee00*/  IMAD.MOV.U32 R191, RZ, RZ, R231 ;  /* 0x000000ffffbf7224 */ /* 0x000fe200078e00e7 */
[----:B------:R-:W-:Y:S01]  /*1ee10*/  LOP3.LUT R0, R2, 0xff, RZ, 0xc0, !PT ;  /* 0x000000ff02007812 */ /* 0x000fe200078ec0ff */
[----:B------:R-:W-:Y:S01]  /*1ee20*/  FMUL.FTZ R231, R136, R165 ;  /* 0x000000a588e77220 */ /* 0x000fe20000410000 */
[----:B------:R-:W-:Y:S01]  /*1ee30*/  LOP3.LUT R13, R13, R247, R24, 0x96, !PT ;  /* 0x000000f70d0d7212 */ /* 0x000fe200078e9618 */
[----:B------:R-:W-:Y:S01]  /*1ee40*/  @!P4 HADD2 R136, -R38.H0_H0, -RZ.H0_H0 ;  /* 0xa00000ff2688c230 */ /* 0x000fe20000000900 */
[----:B------:R-:W-:Y:S02]  /*1ee50*/  PRMT R37, R31, 0x7632, R37 ;  /* 0x000076321f257816 */ /* 0x000fe40000000025 */
[----:B------:R-:W-:Y:S02]  /*1ee60*/  ISETP.GE.U32.AND P5, PT, R217, R0, PT ;  /* 0x00000000d900720c */ /* 0x000fe40003fa6070 */
[----:B------:R-:W-:Y:S02]  /*1ee70*/  LOP3.LUT R0, R15, 0xff, RZ, 0xc0, !PT ;  /* 0x000000ff0f007812 */ /* 0x000fe400078ec0ff */
[----:B------:R-:W-:Y:S01]  /*1ee80*/  ISETP.GE.U32.AND P0, PT, R217, R12, PT ;  /* 0x0000000cd900720c */ /* 0x000fe20003f06070 */
[----:B------:R-:W-:Y:S01]  /*1ee90*/  IMAD.WIDE.U32 R12, R13, -0x326172a9, RZ ;  /* 0xcd9e8d570d0c7825 */ /* 0x000fe200078e00ff */
[----:B------:R-:W-:-:S02]  /*1eea0*/  PRMT R168, R38, 0x5410, R37 ;  /* 0x0000541026a87816 */ /* 0x000fc40000000025 */
[----:B------:R-:W-:Y:S01]  /*1eeb0*/  @!P4 PRMT R38, R136, 0x5410, RZ ;  /* 0x000054108826c816 */ /* 0x000fe200000000ff */
[----:B------:R-:W-:Y:S01]  /*1eec0*/  IMAD.MOV.U32 R220, RZ, RZ, R230 ;  /* 0x000000ffffdc7224 */ /* 0x000fe200078e00e6 */
[----:B------:R-:W-:Y:S01]  /*1eed0*/  ISETP.GE.U32.AND P4, PT, R217, R0, PT ;  /* 0x00000000d900720c */ /* 0x000fe20003f86070 */
[----:B------:R-:W-:Y:S01]  /*1eee0*/  FMUL.FTZ R230, R137, R165 ;  /* 0x000000a589e67220 */ /* 0x000fe20000410000 */
[----:B------:R-:W-:Y:S01]  /*1eef0*/  SHF.R.U32.HI R0, RZ, 0x8, R19 ;  /* 0x00000008ff007819 */ /* 0x000fe20000011613 */
[----:B------:R-:W-:Y:S01]  /*1ef00*/  IMAD.MOV.U32 R193, RZ, RZ, R57 ;  /* 0x000000ffffc17224 */ /* 0x000fe200078e0039 */
[----:B------:R-:W-:Y:S01]  /*1ef10*/  @!P2 HADD2 R137, -R37.H0_H0, -RZ.H0_H0 ;  /* 0xa00000ff2589a230 */ /* 0x000fe20000000900 */
[----:B------:R-:W-:Y:S02]  /*1ef20*/  LOP3.LUT R12, R3, R249, R12, 0x96, !PT ;  /* 0x000000f9030c7212 */ /* 0x000fe400078e960c */
[----:B------:R-:W-:Y:S02]  /*1ef30*/  LOP3.LUT R57, R2, 0xffff, RZ, 0xc0, !PT ;  /* 0x0000ffff02397812 */ /* 0x000fe400078ec0ff */
[----:B------:R-:W-:-:S02]  /*1ef40*/  SHF.R.U32.HI R23, RZ, 0x10, R2 ;  /* 0x00000010ff177819 */ /* 0x000fc40000011602 */
[----:B------:R-:W-:Y:S01]  /*1ef50*/  SHF.R.U32.HI R21, RZ, 0x18, R2 ;  /* 0x00000018ff157819 */ /* 0x000fe20000011602 */
[----:B------:R-:W-:Y:S01]  /*1ef60*/  IMAD.WIDE.U32 R2, R18, -0x2daee0ad, RZ ;  /* 0xd2511f5312027825 */ /* 0x000fe200078e00ff */
[----:B------:R-:W-:Y:S02]  /*1ef70*/  LOP3.LUT R0, R0, 0xffff, RZ, 0xc0, !PT ;  /* 0x0000ffff00007812 */ /* 0x000fe400078ec0ff */
[----:B------:R-:W-:Y:S02]  /*1ef80*/  @!P2 PRMT R37, R137, 0x5410, RZ ;  /* 0x000054108925a816 */ /* 0x000fe400000000ff */
[----:B------:R-:W-:Y:S02]  /*1ef90*/  ISETP.GE.U32.AND P2, PT, R217, R0, PT ;  /* 0x00000000d900720c */ /* 0x000fe40003f46070 */
[----:B------:R-:W-:Y:S02]  /*1efa0*/  LOP3.LUT R0, R3, R243, R20, 0x96, !PT ;  /* 0x000000f303007212 */ /* 0x000fe400078e9614 */
[----:B------:R-:W-:Y:S01]  /*1efb0*/  PRMT R39, R32, 0x7632, R39 ;  /* 0x0000763220277816 */ /* 0x000fe20000000027 */
[----:B------:R-:W-:Y:S01]  /*1efc0*/  IMAD.MOV.U32 R221, RZ, RZ, R232 ;  /* 0x000000ffffdd7224 */ /* 0x000fe200078e00e8 */
[----:B------:R-:W-:Y:S01]  /*1efd0*/  LOP3.LUT R17, R13, R246, R16, 0x96, !PT ;  /* 0x000000f60d117212 */ /* 0x000fe200078e9610 */
[----:B------:R-:W-:Y:S01]  /*1efe0*/  FMUL.FTZ R232, R140, R165 ;  /* 0x000000a58ce87220 */ /* 0x000fe20000410000 */
[----:B------:R-:W-:Y:S01]  /*1eff0*/  SHF.R.U32.HI R13, RZ, 0x10, R0 ;  /* 0x00000010ff0d7819 */ /* 0x000fe20000011600 */
[----:B------:R-:W-:Y:S01]  /*1f000*/  @!P1 HADD2 R140, -R39.H0_H0, -RZ.H0_H0 ;  /* 0xa00000ff278c9230 */ /* 0x000fe20000000900 */
[----:B------:R-:W-:-:S02]  /*1f010*/  PRMT R40, R32, 0x7610, R40 ;  /* 0x0000761020287816 */ /* 0x000fc40000000028 */
[----:B------:R-:W-:Y:S01]  /*1f020*/  LOP3.LUT R13, R13, 0xff, RZ, 0xc0, !PT ;  /* 0x000000ff0d0d7812 */ /* 0x000fe200078ec0ff */
[----:B------:R-:W-:Y:S01]  /*1f030*/  FMUL.FTZ R233, R141, R165 ;  /* 0x000000a58de97220 */ /* 0x000fe20000410000 */
[----:B------:R-:W-:Y:S01]  /*1f040*/  PRMT R167, R40, 0x5410, R39 ;  /* 0x0000541028a77816 */ /* 0x000fe20000000027 */
[----:B------:R-:W-:Y:S01]  /*1f050*/  @!P3 HADD2 R141, -R40.H0_H0, -RZ.H0_H0 ;  /* 0xa00000ff288db230 */ /* 0x000fe20000000900 */
[----:B------:R-:W-:Y:S02]  /*1f060*/  @!P1 PRMT R39, R140, 0x5410, RZ ;  /* 0x000054108c279816 */ /* 0x000fe400000000ff */
[----:B------:R-:W-:Y:S02]  /*1f070*/  ISETP.GE.U32.AND P1, PT, R217, R13, PT ;  /* 0x0000000dd900720c */ /* 0x000fe40003f26070 */
[----:B------:R-:W-:Y:S02]  /*1f080*/  LOP3.LUT R13, R0, 0xff, RZ, 0xc0, !PT ;  /* 0x000000ff000d7812 */ /* 0x000fe400078ec0ff */
[----:B------:R-:W-:-:S02]  /*1f090*/  @!P3 PRMT R40, R141, 0x5410, RZ ;  /* 0x000054108d28b816 */ /* 0x000fc400000000ff */
[----:B------:R-:W-:Y:S02]  /*1f0a0*/  ISETP.GE.U32.AND P3, PT, R217, R13, PT ;  /* 0x0000000dd900720c */ /* 0x000fe40003f66070 */
[----:B------:R-:W-:Y:S02]  /*1f0b0*/  SHF.R.U32.HI R13, RZ, 0x18, R0 ;  /* 0x00000018ff0d7819 */ /* 0x000fe40000011600 */
[----:B------:R-:W-:Y:S02]  /*1f0c0*/  LOP3.LUT R0, R0, 0xffff, RZ, 0xc0, !PT ;  /* 0x0000ffff00007812 */ /* 0x000fe400078ec0ff */
[----:B------:R-:W-:Y:S01]  /*1f0d0*/  PRMT R35, R33, 0x7632, R35 ;  /* 0x0000763221237816 */ /* 0x000fe20000000023 */
[----:B------:R-:W-:Y:S01]  /*1f0e0*/  IMAD.MOV.U32 R192, RZ, RZ, R205 ;  /* 0x000000ffffc07224 */ /* 0x000fe200078e00cd */
[----:B------:R-:W-:Y:S01]  /*1f0f0*/  PRMT R32, R26, 0x7610, R32 ;  /* 0x000076101a207816 */ /* 0x000fe20000000020 */
[----:B------:R-:W-:Y:S01]  /*1f100*/  FMUL.FTZ R205, R149, R165 ;  /* 0x000000a595cd7220 */ /* 0x000fe20000410000 */
[----:B------:R-:W-:Y:S01]  /*1f110*/  SHF.R.U32.HI R0, RZ, 0x8, R0 ;  /* 0x00000008ff007819 */ /* 0x000fe20000011600 */
[----:B------:R-:W-:Y:S01]  /*1f120*/  @!P2 HADD2 R149, -R35.H0_H0, -RZ.H0_H0 ;  /* 0xa00000ff2395a230 */ /* 0x000fe20000000900 */
[----:B------:R-:W-:-:S02]  /*1f130*/  PRMT R36, R33, 0x7610, R36 ;  /* 0x0000761021247816 */ /* 0x000fc40000000024 */
[----:B------:R-:W-:Y:S02]  /*1f140*/  LOP3.LUT R0, R0, 0xffff, RZ, 0xc0, !PT ;  /* 0x0000ffff00007812 */ /* 0x000fe400078ec0ff */
[----:B------:R-:W-:Y:S02]  /*1f150*/  PRMT R166, R36, 0x5410, R35 ;  /* 0x0000541024a67816 */ /* 0x000fe40000000023 */
[----:B------:R-:W-:Y:S02]  /*1f160*/  @!P2 PRMT R35, R149, 0x5410, RZ ;  /* 0x000054109523a816 */ /* 0x000fe400000000ff */
[C---:B------:R-:W-:Y:S02]  /*1f170*/  ISETP.GE.U32.AND P2, PT, R217.reuse, R0, PT ;  /* 0x00000000d900720c */ /* 0x040fe40003f46070 */
[----:B------:R-:W-:Y:S01]  /*1f180*/  ISETP.GE.U32.AND P6, PT, R217, R14, PT ;  /* 0x0000000ed900720c */ /* 0x000fe20003fc6070 */
[--C-:B------:R-:W-:Y:S01]  /*1f190*/  FADD.FTZ R14, R185, R34.reuse ;  /* 0x00000022b90e7221 */ /* 0x100fe20000010000 */
[C---:B------:R-:W-:Y:S01]  /*1f1a0*/  PRMT R34, R29.reuse, 0x7610, R34 ;  /* 0x000076101d227816 */ /* 0x040fe20000000022 */
[----:B------:R-:W-:Y:S01]  /*1f1b0*/  IMAD.MOV.U32 R190, RZ, RZ, R241 ;  /* 0x000000ffffbe7224 */ /* 0x000fe200078e00f1 */
[----:B------:R-:W-:Y:S01]  /*1f1c0*/  PRMT R33, R29, 0x7632, R33 ;  /* 0x000076321d217816 */ /* 0x000fe20000000021 */
[----:B------:R-:W-:Y:S01]  /*1f1d0*/  FMUL.FTZ R241, R148, R165 ;  /* 0x000000a594f17220 */ /* 0x000fe20000410000 */
[----:B------:R-:W-:Y:S01]  /*1f1e0*/  PRMT R29, R30, 0x7632, R29 ;  /* 0x000076321e1d7816 */ /* 0x000fe2000000001d */
[----:B------:R-:W-:Y:S01]  /*1f1f0*/  @!P0 HADD2 R148, -R36.H0_H0, -RZ.H0_H0 ;  /* 0xa00000ff24948230 */ /* 0x000fe20000000900 */
[----:B------:R-:W-:Y:S01]  /*1f200*/  PRMT R31, R26, 0x7632, R31 ;  /* 0x000076321a1f7816 */ /* 0x000fe2000000001f */
[----:B--2---:R-:W-:-:S05]  /*1f210*/  @!P1 HADD2 R202, -R32.H0_H0, -RZ.H0_H0 ;  /* 0xa00000ff20ca9230 */ /* 0x004fca0000000900 */
[----:B------:R-:W-:Y:S02]  /*1f220*/  PRMT R0, R202, 0x7610, R0 ;  /* 0x00007610ca007816 */ /* 0x000fe40000000000 */
[----:B------:R1:W2:Y:S01]  /*1f230*/  LDL.LU.S16 R202, [R1+0x168] ;  /* 0x0001680001ca7983 */ /* 0x0002a20000300600 */
[----:B---3--:R-:W-:Y:S02]  /*1f240*/  @!P3 HADD2 R251, -R30.H0_H0, -RZ.H0_H0 ;  /* 0xa00000ff1efbb230 */ /* 0x008fe40000000900 */
[----:B------:R-:W-:Y:S01]  /*1f250*/  @!P2 HADD2 R250, -R29.H0_H0, -RZ.H0_H0 ;  /* 0xa00000ff1dfaa230 */ /* 0x000fe20000000900 */
[----:B------:R-:W-:Y:S01]  /*1f260*/  @!P0 PRMT R36, R148, 0x5410, RZ ;  /* 0x0000541094248816 */ /* 0x000fe200000000ff */
[----:B------:R-:W-:Y:S01]  /*1f270*/  FADD.FTZ R16, R188, R14 ;  /* 0x0000000ebc107221 */ /* 0x000fe20000010000 */
[----:B------:R-:W-:Y:S02]  /*1f280*/  ISETP.GE.U32.AND P0, PT, R217, R13, PT ;  /* 0x0000000dd900720c */ /* 0x000fe40003f06070 */
[----:B------:R-:W-:-:S02]  /*1f290*/  PRMT R185, R32, 0x5410, R31 ;  /* 0x0000541020b97816 */ /* 0x000fc4000000001f */
[----:B------:R-:W-:Y:S02]  /*1f2a0*/  PRMT R14, R251, 0x7610, R14 ;  /* 0x00007610fb0e7816 */ /* 0x000fe4000000000e */
[----:B------:R-:W-:Y:S02]  /*1f2b0*/  PRMT R13, R250, 0x7610, R13 ;  /* 0x00007610fa0d7816 */ /* 0x000fe4000000000d */
[----:B------:R-:W-:Y:S01]  /*1f2c0*/  @!P1 PRMT R32, R0, 0x5410, RZ ;  /* 0x0000541000209816 */ /* 0x000fe200000000ff */
[----:B------:R-:W-:Y:S01]  /*1f2d0*/  IMAD.MOV.U32 R250, RZ, RZ, R190 ;  /* 0x000000fffffa7224 */ /* 0x000fe200078e00be */
[----:B------:R-:W-:Y:S01]  /*1f2e0*/  LOP3.LUT R0, R2, 0xff, RZ, 0xc0, !PT ;  /* 0x000000ff02007812 */ /* 0x000fe200078ec0ff */
[----:B------:R-:W-:Y:S01]  /*1f2f0*/  FMUL.FTZ R223, R153, R165 ;  /* 0x000000a599df7220 */ /* 0x000fe20000410000 */
[----:B------:R-:W-:Y:S01]  /*1f300*/  PRMT R180, R30, 0x5410, R29 ;  /* 0x000054101eb47816 */ /* 0x000fe2000000001d */
[----:B------:R1:W3:Y:S01]  /*1f310*/  LDL.LU.S16 R190, [R1+0x16c] ;  /* 0x00016c0001be7983 */ /* 0x0002e20000300600 */
[----:B------:R-:W-:Y:S01]  /*1f320*/  @!P6 HADD2 R153, -R33.H0_H0, -RZ.H0_H0 ;  /* 0xa00000ff2199e230 */ /* 0x000fe20000000900 */
[----:B------:R-:W-:-:S02]  /*1f330*/  @!P3 PRMT R30, R14, 0x5410, RZ ;  /* 0x000054100e1eb816 */ /* 0x000fc400000000ff */
[----:B------:R-:W-:Y:S01]  /*1f340*/  @!P2 PRMT R29, R13, 0x5410, RZ ;  /* 0x000054100d1da816 */ /* 0x000fe200000000ff */
[----:B------:R-:W-:Y:S01]  /*1f350*/  IMAD.MOV.U32 R194, RZ, RZ, R135 ;  /* 0x000000ffffc27224 */ /* 0x000fe200078e0087 */
[----:B------:R-:W-:Y:S02]  /*1f360*/  ISETP.GE.U32.AND P2, PT, R217, R0, PT ;  /* 0x00000000d900720c */ /* 0x000fe40003f46070 */
[----:B------:R-:W-:Y:S02]  /*1f370*/  LOP3.LUT R14, R2, 0xffff, RZ, 0xc0, !PT ;  /* 0x0000ffff020e7812 */ /* 0x000fe400078ec0ff */
[--C-:B------:R-:W-:Y:S02]  /*1f380*/  SHF.R.U32.HI R15, RZ, 0x10, R2.reuse ;  /* 0x00000010ff0f7819 */ /* 0x100fe40000011602 */
[----:B------:R-:W-:Y:S01]  /*1f390*/  SHF.R.U32.HI R13, RZ, 0x18, R2 ;  /* 0x00000018ff0d7819 */ /* 0x000fe20000011602 */
[----:B------:R-:W-:Y:S01]  /*1f3a0*/  IMAD.WIDE.U32 R2, R17, -0x2daee0ad, RZ ;  /* 0xd2511f5311027825 */ /* 0x000fe200078e00ff */
[----:B------:R-:W-:-:S03]  /*1f3b0*/  LOP3.LUT R0, R23, 0xff, RZ, 0xc0, !PT ;  /* 0x000000ff17007812 */ /* 0x000fc600078ec0ff */
[----:B------:R-:W-:Y:S01]  /*1f3c0*/  FMUL.FTZ R135, R152, R165 ;  /* 0x000000a598877220 */ /* 0x000fe20000410000 */
[----:B------:R-:W-:Y:S02]  /*1f3d0*/  PRMT R165, R34, 0x5410, R33 ;  /* 0x0000541022a57816 */ /* 0x000fe40000000021 */
[----:B------:R-:W-:Y:S01]  /*1f3e0*/  @!P6 PRMT R33, R153, 0x5410, RZ ;  /* 0x000054109921e816 */ /* 0x000fe200000000ff */
[----:B------:R-:W-:Y:S01]  /*1f3f0*/  @!P0 HADD2 R169, -R31.H0_H0, -RZ.H0_H0 ;  /* 0xa00000ff1fa98230 */ /* 0x000fe20000000900 */
[----:B------:R-:W-:Y:S02]  /*1f400*/  ISETP.GE.U32.AND P6, PT, R217, R0, PT ;  /* 0x00000000d900720c */ /* 0x000fe40003fc6070 */
[----:B------:R-:W-:Y:S02]  /*1f410*/  LOP3.LUT R0, R3, R243, R22, 0x96, !PT ;  /* 0x000000f303007212 */ /* 0x000fe400078e9616 */
[----:B------:R-:W-:Y:S02]  /*1f420*/  LOP3.LUT R24, R2, 0xffff, RZ, 0xc0, !PT ;  /* 0x0000ffff02187812 */ /* 0x000fe400078ec0ff */
[----:B------:R-:W-:-:S02]  /*1f430*/  LOP3.LUT R3, R15, 0xff, RZ, 0xc0, !PT ;  /* 0x000000ff0f037812 */ /* 0x000fc400078ec0ff */
[----:B------:R-:W-:Y:S02]  /*1f440*/  @!P0 PRMT R31, R169, 0x5410, RZ ;  /* 0x00005410a91f8816 */ /* 0x000fe400000000ff */
[----:B------:R-:W-:Y:S02]  /*1f450*/  ISETP.GE.U32.AND P0, PT, R217, R3, PT ;  /* 0x00000003d900720c */ /* 0x000fe40003f06070 */
[----:B------:R1:W4:Y:S01]  /*1f460*/  LDL.LU.S16 R3, [R1+0x170] ;  /* 0x0001700001037983 */ /* 0x0003220000300600 */
[----:B------:R-:W-:Y:S02]  /*1f470*/  LOP3.LUT R23, R2, 0xff, RZ, 0xc0, !PT ;  /* 0x000000ff02177812 */ /* 0x000fe400078ec0ff */
[--C-:B------:R-:W-:Y:S02]  /*1f480*/  SHF.R.U32.HI R18, RZ, 0x10, R2.reuse ;  /* 0x00000010ff127819 */ /* 0x100fe40000011602 */
[----:B------:R-:W-:Y:S02]  /*1f490*/  SHF.R.U32.HI R17, RZ, 0x18, R2 ;  /* 0x00000018ff117819 */ /* 0x000fe40000011602 */
[----:B------:R-:W-:-:S02]  /*1f4a0*/  SHF.R.U32.HI R2, RZ, 0x8, R14 ;  /* 0x00000008ff027819 */ /* 0x000fc4000001160e */
[----:B------:R-:W-:Y:S02]  /*1f4b0*/  PRMT R26, R158, 0x7610, R26 ;  /* 0x000076109e1a7816 */ /* 0x000fe4000000001a */
[----:B------:R-:W-:-:S04]  /*1f4c0*/  LOP3.LUT R2, R2, 0xffff, RZ, 0xc0, !PT ;  /* 0x0000ffff02027812 */ /* 0x000fc800078ec0ff */
[----:B------:R-:W-:Y:S01]  /*1f4d0*/  ISETP.GE.U32.AND P1, PT, R217, R2, PT ;  /* 0x00000002d900720c */ /* 0x000fe20003f26070 */
[----:B------:R-:W-:-:S05]  /*1f4e0*/  FADD.FTZ R2, R189, R16 ;  /* 0x00000010bd027221 */ /* 0x000fca0000010000 */
[----:B------:R1:W-:Y:S01]  /*1f4f0*/  STL [R1+0x70], R2 ;  /* 0x0000700201007387 */ /* 0x0003e20000100800 */
[----:B------:R-:W-:-:S04]  /*1f500*/  PRMT R25, R158, 0x7632, R25 ;  /* 0x000076329e197816 */ /* 0x000fc80000000019 */
[----:B------:R-:W-:Y:S02]  /*1f510*/  PRMT R169, R26, 0x5410, R25 ;  /* 0x000054101aa97816 */ /* 0x000fe40000000019 */
[----:B------:R-:W-:Y:S02]  /*1f520*/  PRMT R27, R28, 0x7632, R27 ;  /* 0x000076321c1b7816 */ /* 0x000fe4000000001b */
[C---:B------:R-:W-:Y:S02]  /*1f530*/  PRMT R20, R159.reuse, 0x7610, R20 ;  /* 0x000076109f147816 */ /* 0x040fe40000000014 */
[----:B------:R-:W-:Y:S01]  /*1f540*/  PRMT R19, R159, 0x7632, R19 ;  /* 0x000076329f137816 */ /* 0x000fe20000000013 */
[----:B--2---:R-:W-:-:S05]  /*1f550*/  @!P2 HADD2 R202, -R26.H0_H0, -RZ.H0_H0 ;  /* 0xa00000ff1acaa230 */ /* 0x004fca0000000900 */
[----:B------:R-:W-:Y:S02]  /*1f560*/  PRMT R189, R202, 0x7610, R189 ;  /* 0x00007610cabd7816 */ /* 0x000fe400000000bd */
[----:B------:R2:W2:Y:S02]  /*1f570*/  LDL.LU.S16 R202, [R1+0x174] ;  /* 0x0001740001ca7983 */ /* 0x0004a40000300600 */
[----:B------:R-:W-:Y:S01]  /*1f580*/  @!P2 PRMT R26, R189, 0x5410, RZ ;  /* 0x00005410bd1aa816 */ /* 0x000fe200000000ff */
[----:B---3--:R-:W-:-:S05]  /*1f590*/  @!P1 HADD2 R190, -R25.H0_H0, -RZ.H0_H0 ;  /* 0xa00000ff19be9230 */ /* 0x008fca0000000900 */
[----:B------:R-:W-:Y:S02]  /*1f5a0*/  PRMT R158, R190, 0x7610, R158 ;  /* 0x00007610be9e7816 */ /* 0x000fe4000000009e */
[----:B------:R3:W3:Y:S04]  /*1f5b0*/  LDL.LU.S16 R190, [R1+0x178] ;  /* 0x0001780001be7983 */ /* 0x0006e80000300600 */
[----:B------:R1:W3:Y:S01]  /*1f5c0*/  LDL.LU.S16 R189, [R1+0x184] ;  /* 0x0001840001bd7983 */ /* 0x0002e20000300600 */
[----:B------:R-:W-:Y:S02]  /*1f5d0*/  @!P1 PRMT R25, R158, 0x5410, RZ ;  /* 0x000054109e199816 */ /* 0x000fe400000000ff */
[----:B------:R-:W-:Y:S01]  /*1f5e0*/  PRMT R158, R28, 0x5410, R27 ;  /* 0x000054101c9e7816 */ /* 0x000fe2000000001b */
[----:B----4-:R-:W-:-:S05]  /*1f5f0*/  @!P0 HADD2 R3, -R28.H0_H0, -RZ.H0_H0 ;  /* 0xa00000ff1c038230 */ /* 0x010fca0000000900 */
[----:B------:R-:W-:-:S04]  /*1f600*/  PRMT R188, R3, 0x7610, R188 ;  /* 0x0000761003bc7816 */ /* 0x000fc800000000bc */
[----:B------:R-:W-:Y:S02]  /*1f610*/  @!P0 PRMT R28, R188, 0x5410, RZ ;  /* 0x00005410bc1c8816 */ /* 0x000fe400000000ff */
[----:B------:R4:W4:Y:S04]  /*1f620*/  LDL.LU.S16 R188, [R1+0x180] ;  /* 0x0001800001bc7983 */ /* 0x0009280000300600 */
[----:B------:R2:W4:Y:S01]  /*1f630*/  LDL.LU.S16 R159, [R1+0x17c] ;  /* 0x00017c00019f7983 */ /* 0x0005220000300600 */
[----:B-1----:R-:W-:Y:S02]  /*1f640*/  LOP3.LUT R2, R12, 0xff, RZ, 0xc0, !PT ;  /* 0x000000ff0c027812 */ /* 0x002fe400078ec0ff */
[C---:B------:R-:W-:Y:S02]  /*1f650*/  ISETP.GE.U32.AND P3, PT, R217.reuse, R13, PT ;  /* 0x0000000dd900720c */ /* 0x040fe40003f66070 */
[----:B------:R-:W-:-:S02]  /*1f660*/  ISETP.GE.U32.AND P2, PT, R217, R2, PT ;  /* 0x00000002d900720c */ /* 0x000fc40003f46070 */
[----:B------:R-:W-:-:S04]  /*1f670*/  SHF.R.U32.HI R2, RZ, 0x18, R12 ;  /* 0x00000018ff027819 */ /* 0x000fc8000001160c */
[----:B------:R-:W-:Y:S02]  /*1f680*/  ISETP.GE.U32.AND P1, PT, R217, R2, PT ;  /* 0x00000002d900720c */ /* 0x000fe40003f26070 */
[----:B------:R-:W-:-:S04]  /*1f690*/  SHF.R.U32.HI R2, RZ, 0x10, R12 ;  /* 0x00000010ff027819 */ /* 0x000fc8000001160c */
[----:B------:R-:W-:Y:S02]  /*1f6a0*/  LOP3.LUT R3, R2, 0xff, RZ, 0xc0, !PT ;  /* 0x000000ff02037812 */ /* 0x000fe400078ec0ff */
[----:B------:R-:W-:-:S04]  /*1f6b0*/  LOP3.LUT R2, R12, 0xffff, RZ, 0xc0, !PT ;  /* 0x0000ffff0c027812 */ /* 0x000fc800078ec0ff */
[----:B------:R-:W-:-:S04]  /*1f6c0*/  SHF.R.U32.HI R2, RZ, 0x8, R2 ;  /* 0x00000008ff027819 */ /* 0x000fc80000011602 */
[----:B------:R-:W-:Y:S02]  /*1f6d0*/  LOP3.LUT R2, R2, 0xffff, RZ, 0xc0, !PT ;  /* 0x0000ffff02027812 */ /* 0x000fe400078ec0ff */
[----:B------:R-:W-:Y:S01]  /*1f6e0*/  ISETP.GE.U32.AND P0, PT, R217, R3, PT ;  /* 0x00000003d900720c */ /* 0x000fe20003f06070 */
[----:B------:R-:W-:Y:S01]  /*1f6f0*/  @!P4 HADD2 R152, -R34.H0_H0, -RZ.H0_H0 ;  /* 0xa00000ff2298c230 */ /* 0x000fe20000000900 */
[----:B------:R-:W-:-:S04]  /*1f700*/  PRMT R22, R79, 0x7610, R22 ;  /* 0x000076104f167816 */ /* 0x000fc80000000016 */
[----:B------:R-:W-:Y:S02]  /*1f710*/  @!P4 PRMT R34, R152, 0x5410, RZ ;  /* 0x000054109822c816 */ /* 0x000fe400000000ff */
[----:B------:R-:W-:Y:S02]  /*1f720*/  ISETP.GE.U32.AND P4, PT, R217, R21, PT ;  /* 0x00000015d900720c */ /* 0x000fe40003f86070 */
[----:B------:R-:W-:Y:S01]  /*1f730*/  PRMT R21, R79, 0x7632, R21 ;  /* 0x000076324f157816 */ /* 0x000fe20000000015 */
[----:B--2---:R-:W-:-:S05]  /*1f740*/  @!P3 HADD2 R202, -R27.H0_H0, -RZ.H0_H0 ;  /* 0xa00000ff1bcab230 */ /* 0x004fca0000000900 */
[----:B------:R-:W-:-:S04]  /*1f750*/  PRMT R200, R202, 0x7610, R200 ;  /* 0x00007610cac87816 */ /* 0x000fc800000000c8 */
[----:B------:R-:W-:Y:S02]  /*1f760*/  @!P3 PRMT R27, R200, 0x5410, RZ ;  /* 0x00005410c81bb816 */ /* 0x000fe400000000ff */
[----:B------:R-:W-:Y:S01]  /*1f770*/  ISETP.GE.U32.AND P3, PT, R217, R2, PT ;  /* 0x00000002d900720c */ /* 0x000fe20003f66070 */
[----:B---3--:R-:W-:-:S12]  /*1f780*/  @!P2 HADD2 R190, -R20.H0_H0, -RZ.H0_H0 ;  /* 0xa00000ff14bea230 */ /* 0x008fd80000000900 */
[----:B------:R-:W-:Y:S01]  /*1f790*/  @!P3 HADD2 R189, -R19.H0_H0, -RZ.H0_H0 ;  /* 0xa00000ff13bdb230 */ /* 0x000fe20000000900 */
[----:B------:R-:W-:-:S04]  /*1f7a0*/  PRMT R199, R190, 0x7610, R199 ;  /* 0x00007610bec77816 */ /* 0x000fc800000000c7 */
[----:B------:R-:W-:Y:S02]  /*1f7b0*/  PRMT R140, R189, 0x7610, R140 ;  /* 0x00007610bd8c7816 */ /* 0x000fe4000000008c */
[----:B------:R-:W-:Y:S02]  /*1f7c0*/  PRMT R190, R20, 0x5410, R19 ;  /* 0x0000541014be7816 */ /* 0x000fe40000000013 */
[----:B------:R-:W-:Y:S02]  /*1f7d0*/  @!P3 PRMT R19, R140, 0x5410, RZ ;  /* 0x000054108c13b816 */ /* 0x000fe400000000ff */
[----:B------:R1:W2:Y:S01]  /*1f7e0*/  LDL.LU.S16 R140, [R1+0x198] ;  /* 0x00019800018c7983 */ /* 0x0002a20000300600 */
[----:B------:R-:W-:Y:S02]  /*1f7f0*/  SHF.R.U32.HI R2, RZ, 0x8, R57 ;  /* 0x00000008ff027819 */ /* 0x000fe40000011639 */
[----:B------:R-:W-:Y:S02]  /*1f800*/  @!P2 PRMT R20, R199, 0x5410, RZ ;  /* 0x00005410c714a816 */ /* 0x000fe400000000ff */
[----:B------:R-:W-:Y:S01]  /*1f810*/  LOP3.LUT R2, R2, 0xffff, RZ, 0xc0, !PT ;  /* 0x0000ffff02027812 */ /* 0x000fe200078ec0ff */
[----:B------:R1:W3:Y:S03]  /*1f820*/  LDL.LU.S16 R199, [R1+0x19c] ;  /* 0x00019c0001c77983 */ /* 0x0002e60000300600 */
[----:B------:R-:W-:-:S02]  /*1f830*/  ISETP.GE.U32.AND P2, PT, R217, R2, PT ;  /* 0x00000002d900720c */ /* 0x000fc40003f46070 */
[----:B------:R-:W-:Y:S01]  /*1f840*/  PRMT R189, R22, 0x5410, R21 ;  /* 0x0000541016bd7816 */ /* 0x000fe20000000015 */
[----:B----4-:R-:W-:Y:S02]  /*1f850*/  @!P0 HADD2 R188, -R22.H0_H0, -RZ.H0_H0 ;  /* 0xa00000ff16bc8230 */ /* 0x010fe40000000900 */
[----:B------:R-:W-:-:S03]  /*1f860*/  @!P1 HADD2 R159, -R21.H0_H0, -RZ.H0_H0 ;  /* 0xa00000ff159f9230 */ /* 0x000fc60000000900 */
[----:B------:R-:W-:Y:S02]  /*1f870*/  PRMT R2, R188, 0x7610, R2 ;  /* 0x00007610bc027816 */ /* 0x000fe40000000002 */
[----:B------:R1:W4:Y:S01]  /*1f880*/  LDL.LU.S16 R188, [R1+0x1a4] ;  /* 0x0001a40001bc7983 */ /* 0x0003220000300600 */
[----:B------:R-:W-:-:S04]  /*1f890*/  PRMT R153, R159, 0x7610, R153 ;  /* 0x000076109f997816 */ /* 0x000fc80000000099 */
[----:B------:R-:W-:Y:S02]  /*1f8a0*/  @!P1 PRMT R21, R153, 0x5410, RZ ;  /* 0x0000541099159816 */ /* 0x000fe400000000ff */
[----:B------:R1:W4:Y:S01]  /*1f8b0*/  LDL.LU.S16 R153, [R1+0x1a0] ;  /* 0x0001a00001997983 */ /* 0x0003220000300600 */
[----:B------:R-:W-:Y:S02]  /*1f8c0*/  PRMT R16, R78, 0x7610, R16 ;  /* 0x000076104e107816 */ /* 0x000fe40000000010 */
[----:B------:R-:W-:Y:S02]  /*1f8d0*/  @!P0 PRMT R22, R2, 0x5410, RZ ;  /* 0x0000541002168816 */ /* 0x000fe400000000ff */
[----:B------:R-:W-:-:S04]  /*1f8e0*/  LOP3.LUT R2, R18, 0xff, RZ, 0xc0, !PT ;  /* 0x000000ff12027812 */ /* 0x000fc800078ec0ff */
[----:B------:R-:W-:Y:S02]  /*1f8f0*/  ISETP.GE.U32.AND P1, PT, R217, R2, PT ;  /* 0x00000002d900720c */ /* 0x000fe40003f26070 */
[----:B------:R-:W-:Y:S02]  /*1f900*/  SHF.R.U32.HI R2, RZ, 0x10, R0 ;  /* 0x00000010ff027819 */ /* 0x000fe40000011600 */
[----:B------:R-:W-:Y:S02]  /*1f910*/  PRMT R15, R78, 0x7632, R15 ;  /* 0x000076324e0f7816 */ /* 0x000fe4000000000f */
[----:B------:R-:W-:Y:S02]  /*1f920*/  LOP3.LUT R2, R2, 0xff, RZ, 0xc0, !PT ;  /* 0x000000ff02027812 */ /* 0x000fe400078ec0ff */
[----:B------:R-:W-:Y:S02]  /*1f930*/  PRMT R159, R16, 0x5410, R15 ;  /* 0x00005410109f7816 */ /* 0x000fe4000000000f */
[----:B------:R-:W-:-:S02]  /*1f940*/  PRMT R18, R62, 0x7610, R18 ;  /* 0x000076103e127816 */ /* 0x000fc40000000012 */
[----:B------:R-:W-:Y:S02]  /*1f950*/  ISETP.GE.U32.AND P0, PT, R217, R17, PT ;  /* 0x00000011d900720c */ /* 0x000fe40003f06070 */
[----:B------:R-:W-:Y:S01]  /*1f960*/  PRMT R17, R62, 0x7632, R17 ;  /* 0x000076323e117816 */ /* 0x000fe20000000011 */
[----:B--2---:R-:W-:-:S05]  /*1f970*/  @!P5 HADD2 R140, -R16.H0_H0, -RZ.H0_H0 ;  /* 0xa00000ff108cd230 */ /* 0x004fca0000000900 */
[----:B------:R-:W-:Y:S01]  /*1f980*/  PRMT R79, R140, 0x7610, R79 ;  /* 0x000076108c4f7816 */ /* 0x000fe2000000004f */
[----:B---3--:R-:W-:Y:S01]  /*1f990*/  @!P2 HADD2 R199, -R15.H0_H0, -RZ.H0_H0 ;  /* 0xa00000ff0fc7a230 */ /* 0x008fe20000000900 */
[----:B------:R1:W2:Y:S02]  /*1f9a0*/  LDL.LU.S16 R140, [R1+0x1a8] ;  /* 0x0001a800018c7983 */ /* 0x0002a40000300600 */
[----:B------:R-:W-:Y:S02]  /*1f9b0*/  @!P5 PRMT R16, R79, 0x5410, RZ ;  /* 0x000054104f10d816 */ /* 0x000fe400000000ff */
[----:B------:R-:W-:Y:S01]  /*1f9c0*/  ISETP.GE.U32.AND P5, PT, R217, R2, PT ;  /* 0x00000002d900720c */ /* 0x000fe20003fa6070 */
[----:B------:R1:W3:Y:S01]  /*1f9d0*/  LDL.LU.S16 R79, [R1+0x1ac] ;  /* 0x0001ac00014f7983 */ /* 0x0002e20000300600 */
[----:B------:R-:W-:Y:S02]  /*1f9e0*/  SHF.R.U32.HI R2, RZ, 0x8, R24 ;  /* 0x00000008ff027819 */ /* 0x000fe40000011618 */
[----:B------:R-:W-:-:S02]  /*1f9f0*/  PRMT R152, R199, 0x7610, R152 ;  /* 0x00007610c7987816 */ /* 0x000fc40000000098 */
[----:B------:R-:W-:Y:S02]  /*1fa00*/  LOP3.LUT R2, R2, 0xffff, RZ, 0xc0, !PT ;  /* 0x0000ffff02027812 */ /* 0x000fe400078ec0ff */
[----:B------:R-:W-:Y:S02]  /*1fa10*/  @!P2 PRMT R15, R152, 0x5410, RZ ;  /* 0x00005410980fa816 */ /* 0x000fe400000000ff */
[----:B------:R-:W-:Y:S02]  /*1fa20*/  ISETP.GE.U32.AND P2, PT, R217, R2, PT ;  /* 0x00000002d900720c */ /* 0x000fe40003f46070 */
[----:B------:R-:W-:Y:S01]  /*1fa30*/  LOP3.LUT R2, R0, 0xff, RZ, 0xc0, !PT ;  /* 0x000000ff00027812 */ /* 0x000fe200078ec0ff */
[----:B----4-:R-:W-:-:S05]  /*1fa40*/  @!P6 HADD2 R188, -R18.H0_H0, -RZ.H0_H0 ;  /* 0xa00000ff12bce230 */ /* 0x010fca0000000900 */
[----:B------:R-:W-:Y:S01]  /*1fa50*/  PRMT R149, R188, 0x7610, R149 ;  /* 0x00007610bc957816 */ /* 0x000fe20000000095 */
[----:B------:R-:W-:Y:S01]  /*1fa60*/  @!P4 HADD2 R153, -R17.H0_H0, -RZ.H0_H0 ;  /* 0xa00000ff1199c230 */ /* 0x000fe20000000900 */
[----:B------:R-:W-:Y:S02]  /*1fa70*/  PRMT R188, R18, 0x5410, R17 ;  /* 0x0000541012bc7816 */ /* 0x000fe40000000011 */
[----:B------:R-:W-:Y:S02]  /*1fa80*/  @!P6 PRMT R18, R149, 0x5410, RZ ;  /* 0x000054109512e816 */ /* 0x000fe400000000ff */
[----:B------:R-:W-:Y:S02]  /*1fa90*/  ISETP.GE.U32.AND P6, PT, R217, R2, PT ;  /* 0x00000002d900720c */ /* 0x000fe40003fc6070 */
[----:B------:R-:W-:Y:S02]  /*1faa0*/  PRMT R141, R153, 0x7610, R141 ;  /* 0x00007610998d7816 */ /* 0x000fe4000000008d */
[----:B------:R-:W-:-:S02]  /*1fab0*/  SHF.R.U32.HI R2, RZ, 0x18, R0 ;  /* 0x00000018ff027819 */ /* 0x000fc40000011600 */
[----:B------:R-:W-:Y:S02]  /*1fac0*/  @!P4 PRMT R17, R141, 0x5410, RZ ;  /* 0x000054108d11c816 */ /* 0x000fe400000000ff */
[----:B------:R-:W-:Y:S01]  /*1fad0*/  ISETP.GE.U32.AND P4, PT, R217, R2, PT ;  /* 0x00000002d900720c */ /* 0x000fe20003f86070 */
[----:B------:R-:W-:Y:S08]  /*1fae0*/  MUFU.EX2 R199, R7 ;  /* 0x0000000700c77308 */ /* 0x000ff00000000800 */
[----:B------:R4:W1:Y:S02]  /*1faf0*/  MUFU.EX2 R2, R6 ;  /* 0x0000000600027308 */ /* 0x0008640000000800 */
[----:B----4-:R-:W4:Y:S04]  /*1fb00*/  LDL.LU R6, [R1+0x3ec] ;  /* 0x0003ec0001067983 */ /* 0x010f280000300800 */
[----:B------:R-:W4:Y:S04]  /*1fb10*/  LDL.LU R7, [R1+0x3e8] ;  /* 0x0003e80001077983 */ /* 0x000f280000300800 */
[----:B------:R1:W4:Y:S04]  /*1fb20*/  LDL.LU.S16 R149, [R1+0x1b0] ;  /* 0x0001b00001957983 */ /* 0x0003280000300600 */
[----:B------:R1:W4:Y:S01]  /*1fb30*/  LDL.LU.S16 R141, [R1+0x1b4] ;  /* 0x0001b400018d7983 */ /* 0x0003220000300600 */
[----:B------:R-:W-:-:S04]  /*1fb40*/  LOP3.LUT R0, R0, 0xffff, RZ, 0xc0, !PT ;  /* 0x0000ffff00007812 */ /* 0x000fc800078ec0ff */
[----:B------:R-:W-:Y:S02]  /*1fb50*/  SHF.R.U32.HI R0, RZ, 0x8, R0 ;  /* 0x00000008ff007819 */ /* 0x000fe40000011600 */
[----:B------:R-:W-:Y:S02]  /*1fb60*/  @P1 PRMT R62, R164, 0x7610, R62 ;  /* 0x00007610a43e1816 */ /* 0x000fe4000000003e */
[----:B------:R-:W-:Y:S02]  /*1fb70*/  LOP3.LUT R0, R0, 0xffff, RZ, 0xc0, !PT ;  /* 0x0000ffff00007812 */ /* 0x000fe400078ec0ff */
[----:B------:R-:W-:Y:S02]  /*1fb80*/  PRMT R12, R76, 0x7610, R12 ;  /* 0x000076104c0c7816 */ /* 0x000fe4000000000c */
[----:B------:R-:W-:Y:S01]  /*1fb90*/  @P0 PRMT R57, R164, 0x7632, R57 ;  /* 0x00007632a4390816 */ /* 0x000fe20000000039 */
[----:B------:R-:W-:Y:S02]  /*1fba0*/  IMAD.MOV.U32 R251, RZ, RZ, R221 ;  /* 0x000000fffffb7224 */ /* 0x000fe400078e00dd */
[----:B------:R-:W-:Y:S01]  /*1fbb0*/  IMAD.MOV.U32 R221, RZ, RZ, R192 ;  /* 0x000000ffffdd7224 */ /* 0x000fe200078e00c0 */
[----:B--2---:R-:W-:-:S05]  /*1fbc0*/  @!P1 HADD2 R140, -R164.H0_H0, -RZ.H0_H0 ;  /* 0xa00000ffa48c9230 */ /* 0x004fca0000000900 */
[----:B------:R-:W-:Y:S01]  /*1fbd0*/  PRMT R137, R140, 0x7610, R137 ;  /* 0x000076108c897816 */ /* 0x000fe20000000089 */
[----:B---3--:R-:W-:Y:S01]  /*1fbe0*/  @!P0 HADD2 R79, -R164.H1_H1, -RZ.H0_H0 ;  /* 0xa00000ffa44f8230 */ /* 0x008fe20000000d00 */
[----:B------:R2:W3:Y:S02]  /*1fbf0*/  LDL.LU.S16 R140, [R1+0x1b8] ;  /* 0x0001b800018c7983 */ /* 0x0004e40000300600 */
[----:B------:R-:W-:Y:S02]  /*1fc00*/  @!P1 PRMT R62, R137, 0x5410, RZ ;  /* 0x00005410893e9816 */ /* 0x000fe400000000ff */
[----:B------:R-:W-:Y:S01]  /*1fc10*/  ISETP.GE.U32.AND P1, PT, R217, R0, PT ;  /* 0x00000000d900720c */ /* 0x000fe20003f26070 */
[----:B------:R2:W2:Y:S01]  /*1fc20*/  LDL.LU.S16 R137, [R1+0x1c4] ;  /* 0x0001c40001897983 */ /* 0x0004a20000300600 */
[----:B------:R-:W-:Y:S02]  /*1fc30*/  PRMT R0, R76, 0x7632, R0 ;  /* 0x000076324c007816 */ /* 0x000fe40000000000 */
[----:B------:R-:W-:-:S02]  /*1fc40*/  PRMT R78, R79, 0x7610, R78 ;  /* 0x000076104f4e7816 */ /* 0x000fc4000000004e */
[----:B------:R1:W2:Y:S02]  /*1fc50*/  LDL.LU.S16 R79, [R1+0x1c0] ;  /* 0x0001c000014f7983 */ /* 0x0002a40000300600 */
[----:B------:R-:W-:Y:S02]  /*1fc60*/  @!P0 PRMT R57, R78, 0x5410, RZ ;  /* 0x000054104e398816 */ /* 0x000fe400000000ff */
[----:B------:R1:W2:Y:S01]  /*1fc70*/  LDL.LU.S16 R78, [R1+0x1bc] ;  /* 0x0001bc00014e7983 */ /* 0x0002a20000300600 */
[----:B------:R-:W-:-:S03]  /*1fc80*/  PRMT R192, R12, 0x5410, R0 ;  /* 0x000054100cc07816 */ /* 0x000fc60000000000 */
[----:B------:R-:W2:Y:S01]  /*1fc90*/  LDL R153, [R1+0x2b4] ;  /* 0x0002b40001997983 */ /* 0x000ea20000100800 */
[----:B----4-:R-:W-:-:S05]  /*1fca0*/  @!P1 HADD2 R141, -R0.H0_H0, -RZ.H0_H0 ;  /* 0xa00000ff008d9230 */ /* 0x010fca0000000900 */
[----:B------:R-:W-:Y:S01]  /*1fcb0*/  PRMT R136, R141, 0x7610, R136 ;  /* 0x000076108d887816 */ /* 0x000fe20000000088 */
[----:B------:R-:W-:Y:S01]  /*1fcc0*/  @!P6 HADD2 R149, -R12.H0_H0, -RZ.H0_H0 ;  /* 0xa00000ff0c95e230 */ /* 0x000fe20000000900 */
[----:B------:R-:W4:Y:S02]  /*1fcd0*/  LDL R141, [R1+0x2b0] ;  /* 0x0002b000018d7983 */ /* 0x000f240000100800 */
[----:B------:R-:W-:Y:S02]  /*1fce0*/  @!P1 PRMT R0, R136, 0x5410, RZ ;  /* 0x0000541088009816 */ /* 0x000fe400000000ff */
[----:B------:R-:W4:Y:S01]  /*1fcf0*/  LDL R136, [R1+0x2ac] ;  /* 0x0002ac0001887983 */ /* 0x000f220000100800 */
[----:B------:R-:W-:-:S04]  /*1fd00*/  PRMT R148, R149, 0x7610, R148 ;  /* 0x0000761095947816 */ /* 0x000fc80000000094 */
[----:B------:R-:W-:Y:S02]  /*1fd10*/  @!P6 PRMT R12, R148, 0x5410, RZ ;  /* 0x00005410940ce816 */ /* 0x000fe400000000ff */
[----:B------:R-:W4:Y:S01]  /*1fd20*/  LDL.64 R148, [R1+0x90] ;  /* 0x0000900001947983 */ /* 0x000f220000100a00 */
[----:B------:R-:W-:Y:S01]  /*1fd30*/  ISETP.GE.U32.AND P3, PT, R217, R23, PT ;  /* 0x00000017d900720c */ /* 0x000fe20003f66070 */
[----:B------:R-:W-:Y:S02]  /*1fd40*/  IMAD.MOV.U32 R200, RZ, RZ, R250 ;  /* 0x000000ffffc87224 */ /* 0x000fe400078e00fa */
[----:B------:R-:W-:Y:S02]  /*1fd50*/  IMAD.MOV.U32 R250, RZ, RZ, R220 ;  /* 0x000000fffffa7224 */ /* 0x000fe400078e00dc */
[----:B------:R-:W-:Y:S02]  /*1fd60*/  IMAD.MOV.U32 R220, RZ, RZ, R194 ;  /* 0x000000ffffdc7224 */ /* 0x000fe400078e00c2 */
[----:B-1----:R-:W-:Y:S01]  /*1fd70*/  FADD.FTZ R194, R2, R77 ;  /* 0x0000004d02c27221 */ /* 0x002fe20000010000 */
[----:B------:R-:W-:-:S02]  /*1fd80*/  F2FP.PACK_AB R2, R199, R2 ;  /* 0x00000002c702723e */ /* 0x000fc400000000ff */
[C---:B------:R-:W-:Y:S02]  /*1fd90*/  PRMT R13, R65.reuse, 0x7632, R13 ;  /* 0x00007632410d7816 */ /* 0x040fe4000000000d */
[----:B------:R-:W-:Y:S02]  /*1fda0*/  PRMT R14, R65, 0x7610, R14 ;  /* 0x00007610410e7816 */ /* 0x000fe4000000000e */
[C---:B------:R-:W-:Y:S02]  /*1fdb0*/  PRMT R24, R2.reuse, 0x7610, R24 ;  /* 0x0000761002187816 */ /* 0x040fe40000000018 */
[----:B------:R-:W-:Y:S01]  /*1fdc0*/  PRMT R23, R2, 0x7632, R23 ;  /* 0x0000763202177816 */ /* 0x000fe20000000017 */
[----:B------:R-:W-:Y:S02]  /*1fdd0*/  IMAD.MOV.U32 R202, RZ, RZ, R193 ;  /* 0x000000ffffca7224 */ /* 0x000fe400078e00c1 */
[----:B------:R-:W-:Y:S02]  /*1fde0*/  IMAD.MOV.U32 R193, RZ, RZ, R191 ;  /* 0x000000ffffc17224 */ /* 0x000fe400078e00bf */
[----:B------:R-:W-:Y:S01]  /*1fdf0*/  IMAD.SHL.U32 R152, R237, 0x4, RZ ;  /* 0x00000004ed987824 */ /* 0x000fe200078e00ff */
[----:B------:R-:W-:Y:S04]  /*1fe00*/  ST.E.U16 [R4.64+-0x100], R156 ;  /* 0xffff009c04007985 */ /* 0x000fe8000c101504 */
[----:B------:R-:W-:Y:S04]  /*1fe10*/  ST.E.U16 [R4.64+-0xfe], R87 ;  /* 0xffff025704007985 */ /* 0x000fe8000c101504 */
[----:B------:R-:W-:Y:S04]  /*1fe20*/  ST.E.U16 [R10.64+-0x100], R85 ;  /* 0xffff00550a007985 */ /* 0x000fe8000c101504 */
[----:B------:R-:W-:Y:S04]  /*1fe30*/  ST.E.U16 [R10.64+-0xfe], R86 ;  /* 0xffff02560a007985 */ /* 0x000fe8000c101504 */
[----:B------:R-:W-:Y:S04]  /*1fe40*/  ST.E.U16 [R8.64+-0x100], R64 ;  /* 0xffff004008007985 */ /* 0x000fe8000c101504 */
[----:B------:R-:W-:Y:S04]  /*1fe50*/  ST.E.U16 [R8.64+-0xfe], R60 ;  /* 0xffff023c08007985 */ /* 0x000fe8000c101504 */
[----:B------:R1:W-:Y:S04]  /*1fe60*/  ST.E.U16 [R6.64+-0x100], R58 ;  /* 0xffff003a06007985 */ /* 0x0003e8000c101504 */
[----:B------:R1:W-:Y:S04]  /*1fe70*/  ST.E.U16 [R6.64+-0xfe], R59 ;  /* 0xffff023b06007985 */ /* 0x0003e8000c101504 */
[----:B------:R-:W-:Y:S04]  /*1fe80*/  ST.E.U16 [R4.64+-0xf0], R84 ;  /* 0xffff105404007985 */ /* 0x000fe8000c101504 */
[----:B------:R-:W-:Y:S04]  /*1fe90*/  ST.E.U16 [R4.64+-0xee], R81 ;  /* 0xffff125104007985 */ /* 0x000fe8000c101504 */
[----:B------:R2:W-:Y:S04]  /*1fea0*/  ST.E.U16 [R10.64+-0xf0], R80 ;  /* 0xffff10500a007985 */ /* 0x0005e8000c101504 */
[----:B------:R-:W-:Y:S04]  /*1feb0*/  ST.E.U16 [R10.64+-0xee], R157 ;  /* 0xffff129d0a007985 */ /* 0x000fe8000c101504 */
[----:B------:R-:W-:Y:S01]  /*1fec0*/  ST.E.U16 [R8.64+-0xf0], R75 ;  /* 0xffff104b08007985 */ /* 0x000fe2000c101504 */
[----:B-1----:R-:W-:-:S03]  /*1fed0*/  IADD3 R58, R152, 0x1, RZ ;  /* 0x00000001983a7810 */ /* 0x002fc60007ffe0ff */
[----:B------:R-:W-:Y:S04]  /*1fee0*/  ST.E.U16 [R8.64+-0xee], R74 ;  /* 0xffff124a08007985 */ /* 0x000fe8000c101504 */
[----:B------:R-:W-:Y:S01]  /*1fef0*/  ST.E.U16 [R6.64+-0xf0], R73 ;  /* 0xffff104906007985 */ /* 0x000fe2000c101504 */
[----:B------:R-:W-:-:S03]  /*1ff00*/  IADD3 R59, R152, 0x3, RZ ;  /* 0x00000003983b7810 */ /* 0x000fc60007ffe0ff */
[----:B------:R-:W-:Y:S04]  /*1ff10*/  ST.E.U16 [R6.64+-0xee], R72 ;  /* 0xffff124806007985 */ /* 0x000fe8000c101504 */
[----:B------:R-:W-:Y:S04]  /*1ff20*/  ST.E.U16 [R4.64+-0xe0], R151 ;  /* 0xffff209704007985 */ /* 0x000fe8000c101504 */
[----:B------:R-:W-:Y:S04]  /*1ff30*/  ST.E.U16 [R4.64+-0xde], R150 ;  /* 0xffff229604007985 */ /* 0x000fe8000c101504 */
[----:B------:R-:W-:Y:S04]  /*1ff40*/  ST.E.U16 [R10.64+-0xe0], R146 ;  /* 0xffff20920a007985 */ /* 0x000fe8000c101504 */
[----:B------:R-:W-:Y:S04]  /*1ff50*/  ST.E.U16 [R10.64+-0xde], R147 ;  /* 0xffff22930a007985 */ /* 0x000fe8000c101504 */
[----:B------:R-:W-:Y:S04]  /*1ff60*/  ST.E.U16 [R8.64+-0xe0], R71 ;  /* 0xffff204708007985 */ /* 0x000fe8000c101504 */
[----:B------:R-:W-:Y:S01]  /*1ff70*/  ST.E.U16 [R8.64+-0xde], R70 ;  /* 0xffff224608007985 */ /* 0x000fe2000c101504 */
[----:B------:R-:W-:-:S03]  /*1ff80*/  PRMT R191, R14, 0x5410, R13 ;  /* 0x000054100ebf7816 */ /* 0x000fc6000000000d */
        /* <DEDUP_REMOVED lines=18> */
[----:B---3--:R-:W-:-:S02]  /*200b0*/  @!P5 HADD2 R140, -R14.H0_H0, -RZ.H0_H0 ;  /* 0xa00000ff0e8cd230 */ /* 0x008fc40000000900 */
[----:B--2---:R-:W-:Y:S02]  /*200c0*/  @!P4 HADD2 R137, -R13.H0_H0, -RZ.H0_H0 ;  /* 0xa00000ff0d89c230 */ /* 0x004fe40000000900 */
[----:B------:R-:W-:Y:S02]  /*200d0*/  @!P3 HADD2 R79, -R24.H0_H0, -RZ.H0_H0 ;  /* 0xa00000ff184fb230 */ /* 0x000fe40000000900 */
[----:B------:R-:W-:Y:S01]  /*200e0*/  @!P2 HADD2 R78, -R23.H0_H0, -RZ.H0_H0 ;  /* 0xa00000ff174ea230 */ /* 0x000fe20000000900 */
[----:B------:R-:W-:Y:S02]  /*200f0*/  PRMT R65, R137, 0x7610, R65 ;  /* 0x0000761089417816 */ /* 0x000fe40000000041 */
[----:B------:R-:W-:Y:S01]  /*20100*/  PRMT R76, R140, 0x7610, R76 ;  /* 0x000076108c4c7816 */ /* 0x000fe2000000004c */
[----:B------:R-:W-:Y:S01]  /*20110*/  IMAD.MOV.U32 R140, RZ, RZ, R202 ;  /* 0x000000ffff8c7224 */ /* 0x000fe200078e00ca */
[----:B------:R-:W-:Y:S02]  /*20120*/  PRMT R3, R79, 0x7610, R3 ;  /* 0x000076104f037816 */ /* 0x000fe40000000003 */
[----:B------:R-:W-:Y:S01]  /*20130*/  PRMT R2, R78, 0x7610, R2 ;  /* 0x000076104e027816 */ /* 0x000fe20000000002 */
[----:B------:R-:W-:Y:S01]  /*20140*/  IMAD.MOV.U32 R202, RZ, RZ, R193 ;  /* 0x000000ffffca7224 */ /* 0x000fe200078e00c1 */
[----:B------:R-:W-:-:S02]  /*20150*/  PRMT R193, R24, 0x5410, R23 ;  /* 0x0000541018c17816 */ /* 0x000fc40000000017 */
[----:B------:R-:W-:Y:S02]  /*20160*/  @!P3 PRMT R24, R3, 0x5410, RZ ;  /* 0x000054100318b816 */ /* 0x000fe400000000ff */
[----:B------:R-:W-:Y:S02]  /*20170*/  @!P2 PRMT R23, R2, 0x5410, RZ ;  /* 0x000054100217a816 */ /* 0x000fe400000000ff */
[----:B------:R-:W-:Y:S02]  /*20180*/  IADD3 R3, R152, 0x2, RZ ;  /* 0x0000000298037810 */ /* 0x000fe40007ffe0ff */
[----:B------:R-:W-:Y:S01]  /*20190*/  @!P4 PRMT R13, R65, 0x5410, RZ ;  /* 0x00005410410dc816 */ /* 0x000fe200000000ff */
[----:B------:R-:W-:Y:S04]  /*201a0*/  ST.E.U16 [R4.64+-0xb0], R121 ;  /* 0xffff507904007985 */ /* 0x000fe8000c101504 */
[----:B------:R-:W-:Y:S04]  /*201b0*/  ST.E.U16 [R4.64+-0xae], R124 ;  /* 0xffff527c04007985 */ /* 0x000fe8000c101504 */
[----:B------:R-:W-:Y:S04]  /*201c0*/  ST.E.U16 [R10.64+-0xb0], R130 ;  /* 0xffff50820a007985 */ /* 0x000fe8000c101504 */
[----:B------:R-:W-:Y:S04]  /*201d0*/  ST.E.U16 [R10.64+-0xae], R132 ;  /* 0xffff52840a007985 */ /* 0x000fe8000c101504 */
[----:B------:R-:W-:Y:S04]  /*201e0*/  ST.E.U16 [R8.64+-0xb0], R50 ;  /* 0xffff503208007985 */ /* 0x000fe8000c101504 */
[----:B------:R-:W-:Y:S01]  /*201f0*/  ST.E.U16 [R8.64+-0xae], R49 ;  /* 0xffff523108007985 */ /* 0x000fe2000c101504 */
[----:B------:R-:W-:-:S03]  /*20200*/  @!P5 PRMT R14, R76, 0x5410, RZ ;  /* 0x000054104c0ed816 */ /* 0x000fc600000000ff */
[----:B------:R-:W-:Y:S01]  /*20210*/  ST.E.U16 [R6.64+-0xb0], R52 ;  /* 0xffff503406007985 */ /* 0x000fe2000c101504 */
[----:B----4-:R-:W-:-:S05]  /*20220*/  IMAD.WIDE.U32 R136, R136, -0x326172a9, RZ ;  /* 0xcd9e8d5788887825 */ /* 0x010fca00078e00ff */
[----:B------:R-:W-:Y:S02]  /*20230*/  LOP3.LUT R2, R153, R137, RZ, 0x3c, !PT ;  /* 0x0000008999027212 */ /* 0x000fe400078e3cff */
[----:B------:R-:W-:-:S03]  /*20240*/  LOP3.LUT R64, R171, R149, R3, 0x96, !PT ;  /* 0x00000095ab407212 */ /* 0x000fc600078e9603 */
[----:B------:R-:W-:Y:S01]  /*20250*/  IMAD.WIDE.U32 R2, R2, -0x2daee0ad, RZ ;  /* 0xd2511f5302027825 */ /* 0x000fe200078e00ff */
[----:B------:R-:W-:Y:S02]  /*20260*/  LOP3.LUT R60, R171, R149, R58, 0x96, !PT ;  /* 0x00000095ab3c7212 */ /* 0x000fe400078e963a */
[-CC-:B------:R-:W-:Y:S02]  /*20270*/  LOP3.LUT R58, R175, R141.reuse, R170.reuse, 0x96, !PT ;  /* 0x0000008daf3a7212 */ /* 0x180fe400078e96aa */
[----:B------:R-:W-:Y:S02]  /*20280*/  LOP3.LUT R3, R3, R141, R170, 0x96, !PT ;  /* 0x0000008d03037212 */ /* 0x000fe400078e96aa */
[----:B------:R-:W-:Y:S01]  /*20290*/  LOP3.LUT R59, R171, R149, R59, 0x96, !PT ;  /* 0x00000095ab3b7212 */ /* 0x000fe200078e963b */
[----:B------:R-:W-:-:S04]  /*202a0*/  IMAD.WIDE.U32 R86, R64, -0x326172a9, RZ ;  /* 0xcd9e8d5740567825 */ /* 0x000fc800078e00ff */
[----:B------:R-:W-:-:S04]  /*202b0*/  IMAD.WIDE.U32 R152, R58, -0x326172a9, RZ ;  /* 0xcd9e8d573a987825 */ /* 0x000fc800078e00ff */
[----:B------:R-:W-:-:S04]  /*202c0*/  IMAD.WIDE.U32 R64, R3, -0x326172a9, RZ ;  /* 0xcd9e8d5703407825 */ /* 0x000fc800078e00ff */
[----:B------:R-:W-:Y:S01]  /*202d0*/  IMAD.WIDE.U32 R80, R60, -0x326172a9, RZ ;  /* 0xcd9e8d573c507825 */ /* 0x000fe200078e00ff */
[----:B------:R-:W-:-:S03]  /*202e0*/  LOP3.LUT R58, R153, R239, R82, 0x96, !PT ;  /* 0x000000ef993a7212 */ /* 0x000fc600078e9652 */
[----:B------:R-:W-:Y:S01]  /*202f0*/  IMAD.WIDE.U32 R84, R59, -0x326172a9, RZ ;  /* 0xcd9e8d573b547825 */ /* 0x000fe200078e00ff */
[-C--:B------:R-:W-:Y:S02]  /*20300*/  LOP3.LUT R3, R83, R240.reuse, R136, 0x96, !PT ;  /* 0x000000f053037212 */ /* 0x080fe400078e9688 */
[-C--:B------:R-:W-:Y:S01]  /*20310*/  LOP3.LUT R60, R65, R239.reuse, R82, 0x96, !PT ;  /* 0x000000ef413c7212 */ /* 0x080fe200078e9652 */
[----:B------:R-:W-:Y:S01]  /*20320*/  ST.E.U16 [R6.64+-0xae], R51 ;  /* 0xffff523306007985 */ /* 0x000fe2000c101504 */
[-C--:B------:R-:W-:Y:S02]  /*20330*/  LOP3.LUT R79, R81, R240.reuse, R228, 0x96, !PT ;  /* 0x000000f0514f7212 */ /* 0x080fe400078e96e4 */
[-C--:B------:R-:W-:Y:S02]  /*20340*/  LOP3.LUT R78, R153, R239.reuse, R80, 0x96, !PT ;  /* 0x000000ef994e7212 */ /* 0x080fe400078e9650 */
[-C--:B------:R-:W-:Y:S02]  /*20350*/  LOP3.LUT R82, R81, R240.reuse, R136, 0x96, !PT ;  /* 0x000000f051527212 */ /* 0x080fe400078e9688 */
[----:B------:R-:W-:Y:S01]  /*20360*/  LOP3.LUT R83, R65, R239, R80, 0x96, !PT ;  /* 0x000000ef41537212 */ /* 0x000fe200078e9650 */
[----:B------:R-:W-:Y:S01]  /*20370*/  ST.E.U16 [R4.64+-0xa0], R139 ;  /* 0xffff608b04007985 */ /* 0x000fe2000c101504 */
[----:B------:R-:W-:-:S02]  /*20380*/  LOP3.LUT R81, R87, R240, R136, 0x96, !PT ;  /* 0x000000f057517212 */ /* 0x000fc400078e9688 */
[-C--:B------:R-:W-:Y:S01]  /*20390*/  LOP3.LUT R80, R85, R240.reuse, R136, 0x96, !PT ;  /* 0x000000f055507212 */ /* 0x080fe200078e9688 */
[----:B------:R-:W-:Y:S01]  /*203a0*/  ST.E.U16 [R4.64+-0x9e], R138 ;  /* 0xffff628a04007985 */ /* 0x000fe2000c101504 */
[-CC-:B------:R-:W-:Y:S02]  /*203b0*/  LOP3.LUT R77, R87, R240.reuse, R228.reuse, 0x96, !PT ;  /* 0x000000f0574d7212 */ /* 0x180fe400078e96e4 */
[----:B------:R-:W-:Y:S01]  /*203c0*/  LOP3.LUT R149, R85, R240, R228, 0x96, !PT ;  /* 0x000000f055957212 */ /* 0x000fe200078e96e4 */
[----:B------:R-:W-:Y:S01]  /*203d0*/  ST.E.U16 [R10.64+-0xa0], R133 ;  /* 0xffff60850a007985 */ /* 0x000fe2000c101504 */
[-CC-:B------:R-:W-:Y:S02]  /*203e0*/  LOP3.LUT R136, R153, R239.reuse, R84.reuse, 0x96, !PT ;  /* 0x000000ef99887212 */ /* 0x180fe400078e9654 */
[-C--:B------:R-:W-:Y:S01]  /*203f0*/  LOP3.LUT R148, R65, R239.reuse, R84, 0x96, !PT ;  /* 0x000000ef41947212 */ /* 0x080fe200078e9654 */
[----:B------:R-:W2:Y:S01]  /*20400*/  LDL.LU.64 R228, [R1+0x3e0] ;  /* 0x0003e00001e47983 */ /* 0x000ea20000300a00 */
[----:B------:R-:W-:Y:S01]  /*20410*/  IMAD.MOV.U32 R84, RZ, RZ, R232 ;  /* 0x000000ffff547224 */ /* 0x000fe200078e00e8 */
[-CC-:B------:R-:W-:Y:S01]  /*20420*/  LOP3.LUT R76, R153, R239.reuse, R86.reuse, 0x96, !PT ;  /* 0x000000ef994c7212 */ /* 0x180fe200078e9656 */
[----:B------:R-:W-:Y:S01]  /*20430*/  IMAD.MOV.U32 R85, RZ, RZ, R233 ;  /* 0x000000ffff557224 */ /* 0x000fe200078e00e9 */
[----:B------:R-:W-:Y:S01]  /*20440*/  ST.E.U16 [R10.64+-0x9e], R131 ;  /* 0xffff62830a007985 */ /* 0x000fe2000c101504 */
[----:B------:R-:W-:Y:S01]  /*20450*/  LOP3.LUT R137, R65, R239, R86, 0x96, !PT ;  /* 0x000000ef41897212 */ /* 0x000fe200078e9656 */
[----:B------:R-:W-:-:S02]  /*20460*/  IMAD.MOV.U32 R87, RZ, RZ, R206 ;  /* 0x000000ffff577224 */ /* 0x000fc400078e00ce */
[----:B------:R-:W3:Y:S04]  /*20470*/  LDL.LU R232, [R1+0x3d8] ;  /* 0x0003d80001e87983 */ /* 0x000ee80000300800 */
[----:B------:R-:W-:Y:S04]  /*20480*/  ST.E.U16 [R8.64+-0xa0], R46 ;  /* 0xffff602e08007985 */ /* 0x000fe8000c101504 */
[----:B------:R-:W-:Y:S04]  /*20490*/  ST.E.U16 [R8.64+-0x9e], R45 ;  /* 0xffff622d08007985 */ /* 0x000fe8000c101504 */
[----:B------:R-:W4:Y:S04]  /*204a0*/  LDL.LU R233, [R1+0x3d4] ;  /* 0x0003d40001e97983 */ /* 0x000f280000300800 */
[----:B------:R-:W-:Y:S04]  /*204b0*/  ST.E.U16 [R6.64+-0xa0], R48 ;  /* 0xffff603006007985 */ /* 0x000fe8000c101504 */
[----:B------:R-:W-:Y:S04]  /*204c0*/  ST.E.U16 [R6.64+-0x9e], R47 ;  /* 0xffff622f06007985 */ /* 0x000fe8000c101504 */
[----:B------:R-:W2:Y:S04]  /*204d0*/  LDL.LU R86, [R1+0x160] ;  /* 0x0001600001567983 */ /* 0x000ea80000300800 */
[----:B------:R1:W-:Y:S04]  /*204e0*/  ST.E.U16 [R4.64+-0x8e], R128 ;  /* 0xffff728004007985 */ /* 0x0003e8000c101504 */
[----:B------:R-:W2:Y:S04]  /*204f0*/  LDL.LU R206, [R1+0x3d0] ;  /* 0x0003d00001ce7983 */ /* 0x000ea80000300800 */
[----:B------:R1:W-:Y:S02]  /*20500*/  ST.E.U16 [R4.64+-0x90], R129 ;  /* 0xffff708104007985 */ /* 0x0003e4000c101504 */
[----:B-1----:R-:W-:-:S02]  /*20510*/  IMAD.MOV.U32 R128, RZ, RZ, R241 ;  /* 0x000000ffff807224 */ /* 0x002fc400078e00f1 */
[----:B------:R-:W3:Y:S01]  /*20520*/  LDL.LU R241, [R1+0x3cc] ;  /* 0x0003cc0001f17983 */ /* 0x000ee20000300800 */
[----:B------:R-:W-:-:S03]  /*20530*/  IMAD.MOV.U32 R129, RZ, RZ, R205 ;  /* 0x000000ffff817224 */ /* 0x000fc600078e00cd */
[----:B------:R-:W3:Y:S01]  /*20540*/  LDL.LU R205, [R1+0x3c8] ;  /* 0x0003c80001cd7983 */ /* 0x000ee20000300800 */
[----:B------:R-:W-:-:S03]  /*20550*/  IMAD.MOV.U32 R144, RZ, RZ, R135 ;  /* 0x000000ffff907224 */ /* 0x000fc600078e0087 */
[----:B------:R-:W4:Y:S01]  /*20560*/  LDL.LU R130, [R1+0x150] ;  /* 0x0001500001827983 */ /* 0x000f220000300800 */
[----:B--2---:R-:W-:-:S03]  /*20570*/  IMAD.MOV.U32 R131, RZ, RZ, R206 ;  /* 0x000000ffff837224 */ /* 0x004fc600078e00ce */
[----:B------:R-:W2:Y:S04]  /*20580*/  LDL.LU R206, [R1+0x3c4] ;  /* 0x0003c40001ce7983 */ /* 0x000ea80000300800 */
[----:B------:R-:W4:Y:S01]  /*20590*/  LDL.LU R135, [R1+0x3c0] ;  /* 0x0003c00001877983 */ /* 0x000f220000300800 */
[----:B---3--:R-:W-:-:S03]  /*205a0*/  IMAD.MOV.U32 R146, RZ, RZ, R205 ;  /* 0x000000ffff927224 */ /* 0x008fc600078e00cd */
[----:B------:R-:W3:Y:S04]  /*205b0*/  LDL.LU R205, [R1+0x3bc] ;  /* 0x0003bc0001cd7983 */ /* 0x000ee80000300800 */
[----:B------:R-:W-:Y:S04]  /*205c0*/  ST.E.U16 [R10.64+-0x90], R125 ;  /* 0xffff707d0a007985 */ /* 0x000fe8000c101504 */
[----:B------:R-:W-:Y:S01]  /*205d0*/  ST.E.U16 [R10.64+-0x8e], R123 ;  /* 0xffff727b0a007985 */ /* 0x000fe2000c101504 */
[----:B------:R-:W-:-:S03]  /*205e0*/  IMAD.WIDE.U32 R70, R58, -0x2daee0ad, RZ ;  /* 0xd2511f533a467825 */ /* 0x000fc600078e00ff */
[----:B------:R-:W-:Y:S04]  /*205f0*/  ST.E.U16 [R8.64+-0x90], R42 ;  /* 0xffff702a08007985 */ /* 0x000fe8000c101504 */
[----:B------:R-:W-:Y:S01]  /*20600*/  ST.E.U16 [R8.64+-0x8e], R41 ;  /* 0xffff722908007985 */ /* 0x000fe2000c101504 */
[----:B------:R-:W-:-:S03]  /*20610*/  IMAD.WIDE.U32 R58, R3, -0x2daee0ad, RZ ;  /* 0xd2511f53033a7825 */ /* 0x000fc600078e00ff */
[----:B------:R-:W-:Y:S04]  /*20620*/  ST.E.U16 [R6.64+-0x90], R44 ;  /* 0xffff702c06007985 */ /* 0x000fe8000c101504 */
        /* <DEDUP_REMOVED lines=12> */
[----:B------:R-:W-:Y:S01]  /*206f0*/  ST.E.U16 [R4.64+-0x6e], R114 ;  /* 0xffff927204007985 */ /* 0x000fe2000c101504 */
[----:B------:R-:W-:-:S03]  /*20700*/  LOP3.LUT R3, R61, R245, R58, 0x96, !PT ;  /* 0x000000f53d037212 */ /* 0x000fc600078e963a */
        /* <DEDUP_REMOVED lines=9> */
[----:B------:R-:W-:Y:S01]  /*207a0*/  ST.E.U16 [R4.64+-0x5e], R110 ;  /* 0xffffa26e04007985 */ /* 0x000fe2000c101504 */
[----:B------:R-:W-:-:S03]  /*207b0*/  LOP3.LUT R63, R155, R242, R174, 0x96, !PT ;  /* 0x000000f29b3f7212 */ /* 0x000fc600078e96ae */
        /* <DEDUP_REMOVED lines=8> */
[----:B------:R-:W-:Y:S01]  /*20840*/  ST.E.U16 [R6.64+-0x5e], R31 ;  /* 0xffffa21f06007985 */ /* 0x000fe2000c101504 */
[----:B------:R-:W-:-:S03]  /*20850*/  IMAD.MOV.U32 R156, RZ, RZ, R140 ;  /* 0x000000ffff9c7224 */ /* 0x000fc600078e008c */
        /* <DEDUP_REMOVED lines=8> */
[----:B------:R-:W-:Y:S01]  /*208e0*/  ST.E.U16 [R8.64+-0x50], R26 ;  /* 0xffffb01a08007985 */ /* 0x000fe2000c101504 */
[----:B------:R-:W-:-:S03]  /*208f0*/  IMAD.WIDE.U32 R66, R82, -0x2daee0ad, RZ ;  /* 0xd2511f5352427825 */ /* 0x000fc600078e00ff */
[----:B------:R-:W-:Y:S01]  /*20900*/  ST.E.U16 [R8.64+-0x4e], R25 ;  /* 0xffffb21908007985 */ /* 0x000fe2000c101504 */
[----:B------:R-:W-:Y:S01]  /*20910*/  IMAD.WIDE.U32 R120, R81, -0x2daee0ad, RZ ;  /* 0xd2511f5351787825 */ /* 0x000fe200078e00ff */
[----:B------:R-:W-:Y:S02]  /*20920*/  LOP3.LUT R3, R55, R238, R64, 0x96, !PT ;  /* 0x000000ee37037212 */ /* 0x000fe400078e9640 */
[----:B------:R-:W-:Y:S01]  /*20930*/  ST.E.U16 [R6.64+-0x50], R28 ;  /* 0xffffb01c06007985 */ /* 0x000fe2000c101504 */
[----:B------:R-:W-:-:S03]  /*20940*/  IMAD.WIDE.U32 R142, R80, -0x2daee0ad, RZ ;  /* 0xd2511f53508e7825 */ /* 0x000fc600078e00ff */
[----:B------:R-:W-:Y:S01]  /*20950*/  ST.E.U16 [R6.64+-0x4e], R27 ;  /* 0xffffb21b06007985 */ /* 0x000fe2000c101504 */
[----:B------:R-:W-:Y:S01]  /*20960*/  IMAD.WIDE.U32 R50, R63, -0x326172a9, RZ ;  /* 0xcd9e8d573f327825 */ /* 0x000fe200078e00ff */
[----:B------:R-:W-:Y:S02]  /*20970*/  LOP3.LUT R54, R59, R248, R54, 0x96, !PT ;  /* 0x000000f83b367212 */ /* 0x000fe400078e9636 */
        /* <DEDUP_REMOVED lines=9> */
[----:B------:R-:W-:-:S03]  /*20a10*/  LOP3.LUT R126, R143, R242, R2, 0x96, !PT ;  /* 0x000000f28f7e7212 */ /* 0x000fc600078e9602 */
[----:B------:R-:W-:Y:S01]  /*20a20*/  ST.E.U16 [R6.64+-0x40], R22 ;  /* 0xffffc01606007985 */ /* 0x000fe2000c101504 */
[----:B------:R-:W-:-:S03]  /*20a30*/  LOP3.LUT R49, R51, R238, R152, 0x96, !PT ;  /* 0x000000ee33317212 */ /* 0x000fc600078e9698 */
[----:B------:R-:W-:Y:S01]  /*20a40*/  ST.E.U16 [R6.64+-0x3e], R21 ;  /* 0xffffc21506007985 */ /* 0x000fe2000c101504 */
[----:B------:R-:W-:Y:S01]  /*20a50*/  LOP3.LUT R52, R77, R248, R50, 0x96, !PT ;  /* 0x000000f84d347212 */ /* 0x000fe200078e9632 */
[----:B------:R-:W-:Y:S02]  /*20a60*/  IMAD.WIDE.U32 R2, R3, -0x2daee0ad, RZ ;  /* 0xd2511f5303027825 */ /* 0x000fe400078e00ff */
        /* <DEDUP_REMOVED lines=18> */
[----:B------:R1:W-:Y:S04]  /*20b90*/  ST.E.U16 [R6.64+-0x1e], R13 ;  /* 0xffffe20d06007985 */ /* 0x0003e8000c101504 */
[----:B------:R-:W-:Y:S04]  /*20ba0*/  ST.E.U16 [R4.64+-0x10], R91 ;  /* 0xfffff05b04007985 */ /* 0x000fe8000c101504 */
[----:B------:R-:W-:Y:S04]  /*20bb0*/  ST.E.U16 [R4.64+-0xe], R90 ;  /* 0xfffff25a04007985 */ /* 0x000fe8000c101504 */
[----:B------:R-:W-:Y:S04]  /*20bc0*/  ST.E.U16 [R10.64+-0x10], R89 ;  /* 0xfffff0590a007985 */ /* 0x000fe8000c101504 */
[----:B------:R4:W-:Y:S04]  /*20bd0*/  ST.E.U16 [R10.64+-0xe], R88 ;  /* 0xfffff2580a007985 */ /* 0x0009e8000c101504 */
[----:B------:R-:W-:Y:S01]  /*20be0*/  ST.E.U16 [R8.64+-0x10], R24 ;  /* 0xfffff01808007985 */ /* 0x000fe2000c101504 */
[----:B--2---:R-:W-:-:S03]  /*20bf0*/  IMAD.MOV.U32 R147, RZ, RZ, R206 ;  /* 0x000000ffff937224 */ /* 0x004fc600078e00ce */
[----:B------:R3:W-:Y:S01]  /*20c00*/  ST.E.U16 [R8.64+-0xe], R23 ;  /* 0xfffff21708007985 */ /* 0x0007e2000c101504 */
[----:B-1----:R-:W-:-:S03]  /*20c10*/  IMAD.WIDE.U32 R12, R3, -0x326172a9, RZ ;  /* 0xcd9e8d57030c7825 */ /* 0x002fc600078e00ff */
[----:B------:R-:W-:Y:S04]  /*20c20*/  ST.E.U16 [R6.64+-0x10], R62 ;  /* 0xfffff03e06007985 */ /* 0x000fe8000c101504 */
[----:B------:R1:W-:Y:S01]  /*20c30*/  ST.E.U16 [R6.64+-0xe], R57 ;  /* 0xfffff23906007985 */ /* 0x0003e2000c101504 */
[----:B------:R-:W-:-:S03]  /*20c40*/  IMAD.WIDE.U32 R2, R2, -0x326172a9, RZ ;  /* 0xcd9e8d5702027825 */ /* 0x000fc600078e00ff */
[----:B------:R-:W2:Y:S02]  /*20c50*/  LDL.LU R206, [R1+0x3b8] ;  /* 0x0003b80001ce7983 */ /* 0x000ea40000300800 */
[----:B------:R-:W-:Y:S02]  /*20c60*/  LOP3.LUT R0, R3, R249, R12, 0x96, !PT ;  /* 0x000000f903007212 */ /* 0x000fe400078e960c */
[----:B----4-:R-:W-:Y:S01]  /*20c70*/  LOP3.LUT R11, R2, 0xff, RZ, 0xc0, !PT ;  /* 0x000000ff020b7812 */ /* 0x010fe200078ec0ff */
[----:B---3--:R-:W3:Y:S01]  /*20c80*/  LDSM.16.MT88.4 R24, [R205+0x4000] ;  /* 0x00400000cd18783b */ /* 0x008ee20000004200 */
[--C-:B------:R-:W-:Y:S02]  /*20c90*/  SHF.R.U32.HI R8, RZ, 0x10, R2.reuse ;  /* 0x00000010ff087819 */ /* 0x100fe40000011602 */
[----:B------:R-:W-:Y:S01]  /*20ca0*/  SHF.R.U32.HI R10, RZ, 0x18, R2 ;  /* 0x00000018ff0a7819 */ /* 0x000fe20000011602 */
[----:B------:R-:W-:Y:S02]  /*20cb0*/  IMAD.MOV.U32 R145, RZ, RZ, R223 ;  /* 0x000000ffff917224 */ /* 0x000fe400078e00df */
[----:B------:R-:W-:Y:S01]  /*20cc0*/  IMAD.WIDE.U32 R44, R52, -0x2daee0ad, RZ ;  /* 0xd2511f53342c7825 */ /* 0x000fe200078e00ff */
[----:B-1----:R-:W-:Y:S01]  /*20cd0*/  LOP3.LUT R7, R2, 0xffff, RZ, 0xc0, !PT ;  /* 0x0000ffff02077812 */ /* 0x002fe200078ec0ff */
[----:B------:R-:W-:Y:S01]  /*20ce0*/  LDSM.16.MT88.4 R28, [R205+0x4400] ;  /* 0x00440000cd1c783b */ /* 0x000fe20000004200 */
[----:B------:R-:W-:Y:S01]  /*20cf0*/  LOP3.LUT R6, R0, 0xffff, RZ, 0xc0, !PT ;  /* 0x0000ffff00067812 */ /* 0x000fe200078ec0ff */
[----:B------:R-:W-:Y:S01]  /*20d00*/  IMAD.WIDE.U32 R2, R49, -0x2daee0ad, RZ ;  /* 0xd2511f5331027825 */ /* 0x000fe200078e00ff */
[----:B------:R-:W-:-:S02]  /*20d10*/  SHF.R.U32.HI R9, RZ, 0x8, R7 ;  /* 0x00000008ff097819 */ /* 0x000fc40000011607 */
[----:B------:R-:W-:Y:S02]  /*20d20*/  LOP3.LUT R7, R8, 0xff, RZ, 0xc0, !PT ;  /* 0x000000ff08077812 */ /* 0x000fe400078ec0ff */
[----:B------:R-:W-:Y:S02]  /*20d30*/  LOP3.LUT R8, R0, 0xff, RZ, 0xc0, !PT ;  /* 0x000000ff00087812 */ /* 0x000fe400078ec0ff */
[----:B------:R-:W-:Y:S02]  /*20d40*/  SHF.R.U32.HI R6, RZ, 0x8, R6 ;  /* 0x00000008ff067819 */ /* 0x000fe40000011606 */
[----:B------:R-:W-:Y:S02]  /*20d50*/  LOP3.LUT R12, R3, R247, R70, 0x96, !PT ;  /* 0x000000f7030c7212 */ /* 0x000fe400078e9646 */
[----:B------:R-:W-:Y:S02]  /*20d60*/  PRMT R11, R11, 0x5410, R9 ;  /* 0x000054100b0b7816 */ /* 0x000fe40000000009 */
[----:B------:R-:W-:-:S02]  /*20d70*/  SHF.R.U32.HI R3, RZ, 0x10, R0 ;  /* 0x00000010ff037819 */ /* 0x000fc40000011600 */
[----:B------:R-:W-:Y:S02]  /*20d80*/  PRMT R9, R7, 0x5410, R10 ;  /* 0x0000541007097816 */ /* 0x000fe4000000000a */
        /* <DEDUP_REMOVED lines=8> */
[----:B------:R-:W-:-:S03]  /*20e10*/  HSET2.LE.AND R6, R6, R223, PT ;  /* 0x000000df06067233 */ /* 0x000fc60003803000 */
[----:B------:R-:W-:Y:S01]  /*20e20*/  LOP3.LUT R10, R161, R0, RZ, 0xc0, !PT ;  /* 0x00000000a10a7212 */ /* 0x000fe200078ec0ff */
[----:B------:R-:W-:Y:S01]  /*20e30*/  HSET2.LE.AND R0, R2, R223, PT ;  /* 0x000000df02007233 */ /* 0x000fe20003803000 */
[----:B------:R-:W-:Y:S01]  /*20e40*/  LOP3.LUT R11, R160, R3, RZ, 0xc0, !PT ;  /* 0x00000003a00b7212 */ /* 0x000fe200078ec0ff */
[----:B------:R-:W-:Y:S01]  /*20e50*/  IMAD.WIDE.U32 R2, R9, -0x326172a9, RZ ;  /* 0xcd9e8d5709027825 */ /* 0x000fe200078e00ff */
[----:B------:R-:W-:Y:S02]  /*20e60*/  LOP3.LUT R8, R162, R6, RZ, 0xc0, !PT ;  /* 0x00000006a2087212 */ /* 0x000fe400078ec0ff */
[----:B------:R-:W-:Y:S01]  /*20e70*/  LOP3.LUT R9, R163, R0, RZ, 0xc0, !PT ;  /* 0x00000000a3097212 */ /* 0x000fe200078ec0ff */
[----:B------:R-:W-:-:S04]  /*20e80*/  IMAD.WIDE.U32 R6, R12, -0x326172a9, RZ ;  /* 0xcd9e8d570c067825 */ /* 0x000fc800078e00ff */
[----:B------:R-:W-:Y:S01]  /*20e90*/  IMAD.WIDE.U32 R14, R56, -0x326172a9, RZ ;  /* 0xcd9e8d57380e7825 */ /* 0x000fe200078e00ff */
[----:B------:R-:W-:Y:S01]  /*20ea0*/  LOP3.LUT R16, R13, R246, R58, 0x96, !PT ;  /* 0x000000f60d107212 */ /* 0x000fe200078e963a */
[----:B---3--:R-:W-:Y:S02]  /*20eb0*/  HMMA.16816.F32 R60, R8, R24, R144 ;  /* 0x00000018083c723c */ /* 0x008fe40000001890 */
[----:B------:R-:W-:Y:S01]  /*20ec0*/  IMAD.WIDE.U32 R46, R53, -0x326172a9, RZ ;  /* 0xcd9e8d57352e7825 */ /* 0x000fe200078e00ff */
[----:B------:R-:W-:Y:S01]  /*20ed0*/  LOP3.LUT R124, R69, R242, R174, 0x96, !PT ;  /* 0x000000f2457c7212 */ /* 0x000fe200078e96ae */
[----:B------:R-:W-:Y:S03]  /*20ee0*/  LDSM.16.MT88.4 R160, [R205+0x5c00] ;  /* 0x005c0000cda0783b */ /* 0x000fe60000004200 */
[----:B------:R-:W-:Y:S02]  /*20ef0*/  IMAD.MOV.U32 R144, RZ, RZ, R231 ;  /* 0x000000ffff907224 */ /* 0x000fe400078e00e7 */
[----:B------:R-:W3:Y:S01]  /*20f00*/  LDL.LU R231, [R1+0x3b4] ;  /* 0x0003b40001e77983 */ /* 0x000ee20000300800 */
[----:B------:R-:W-:-:S03]  /*20f10*/  IMAD.MOV.U32 R145, RZ, RZ, R230 ;  /* 0x000000ffff917224 */ /* 0x000fc600078e00e6 */
[----:B------:R-:W4:Y:S01]  /*20f20*/  LDL.LU R230, [R1+0x3b0] ;  /* 0x0003b00001e67983 */ /* 0x000f220000300800 */
[----:B------:R-:W-:Y:S02]  /*20f30*/  LOP3.LUT R0, R3, R249, R6, 0x96, !PT ;  /* 0x000000f903007212 */ /* 0x000fe400078e9606 */
[----:B------:R-:W-:Y:S01]  /*20f40*/  LOP3.LUT R17, R15, R238, R152, 0x96, !PT ;  /* 0x000000ee0f117212 */ /* 0x000fe200078e9698 */
[----:B------:R-:W4:Y:S01]  /*20f50*/  LDL.LU R146, [R1+0x190] ;  /* 0x0001900001927983 */ /* 0x000f220000300800 */
[C---:B------:R-:W-:Y:S02]  /*20f60*/  LOP3.LUT R3, R2.reuse, 0xffff, RZ, 0xc0, !PT ;  /* 0x0000ffff02037812 */ /* 0x040fe400078ec0ff */
[----:B------:R-:W-:Y:S01]  /*20f70*/  LOP3.LUT R15, R2, 0xff, RZ, 0xc0, !PT ;  /* 0x000000ff020f7812 */ /* 0x000fe200078ec0ff */
[----:B------:R-:W4:Y:S01]  /*20f80*/  LDL.LU R147, [R1+0x194] ;  /* 0x0001940001937983 */ /* 0x000f220000300800 */
[--C-:B------:R-:W-:Y:S02]  /*20f90*/  SHF.R.U32.HI R6, RZ, 0x10, R2.reuse ;  /* 0x00000010ff067819 */ /* 0x100fe40000011602 */
[----:B------:R-:W-:-:S02]  /*20fa0*/  SHF.R.U32.HI R13, RZ, 0x18, R2 ;  /* 0x00000018ff0d7819 */ /* 0x000fc40000011602 */
[----:B------:R-:W-:Y:S02]  /*20fb0*/  LOP3.LUT R2, R0, 0xffff, RZ, 0xc0, !PT ;  /* 0x0000ffff00027812 */ /* 0x000fe400078ec0ff */
[----:B------:R-:W-:Y:S02]  /*20fc0*/  LOP3.LUT R45, R47, R248, R14, 0x96, !PT ;  /* 0x000000f82f2d7212 */ /* 0x000fe400078e960e */
[----:B------:R-:W-:Y:S02]  /*20fd0*/  SHF.R.U32.HI R3, RZ, 0x8, R3 ;  /* 0x00000008ff037819 */ /* 0x000fe40000011603 */
[----:B------:R-:W-:Y:S02]  /*20fe0*/  LOP3.LUT R14, R6, 0xff, RZ, 0xc0, !PT ;  /* 0x000000ff060e7812 */ /* 0x000fe400078ec0ff */
[----:B------:R-:W-:Y:S02]  /*20ff0*/  LOP3.LUT R12, R0, 0xff, RZ, 0xc0, !PT ;  /* 0x000000ff000c7812 */ /* 0x000fe400078ec0ff */
[----:B------:R-:W-:-:S02]  /*21000*/  SHF.R.U32.HI R6, RZ, 0x8, R2 ;  /* 0x00000008ff067819 */ /* 0x000fc40000011602 */
[----:B------:R-:W-:Y:S02]  /*21010*/  PRMT R2, R15, 0x5410, R3 ;  /* 0x000054100f027816 */ /* 0x000fe40000000003 */
[----:B------:R-:W-:Y:S02]  /*21020*/  PRMT R14, R14, 0x5410, R13 ;  /* 0x000054100e0e7816 */ /* 0x000fe4000000000d */
[----:B------:R-:W-:Y:S02]  /*21030*/  SHF.R.U32.HI R3, RZ, 0x10, R0 ;  /* 0x00000010ff037819 */ /* 0x000fe40000011600 */
[----:B------:R-:W-:Y:S02]  /*21040*/  PRMT R12, R12, 0x5410, R6 ;  /* 0x000054100c0c7816 */ /* 0x000fe40000000006 */
[----:B------:R-:W-:Y:S01]  /*21050*/  SHF.R.U32.HI R13, RZ, 0x18, R0 ;  /* 0x00000018ff0d7819 */ /* 0x000fe20000011600 */
[--C-:B------:R-:W-:Y:S01]  /*21060*/  HSET2.LE.AND R0, R2, R223.reuse, PT ;  /* 0x000000df02007233 */ /* 0x100fe20003803000 */
[----:B------:R-:W-:Y:S01]  /*21070*/  LOP3.LUT R6, R3, 0xff, RZ, 0xc0, !PT ;  /* 0x000000ff03067812 */ /* 0x000fe200078ec0ff */
[----:B------:R-:W-:-:S02]  /*21080*/  HSET2.LE.AND R2, R14, R223, PT ;  /* 0x000000df0e027233 */ /* 0x000fc40003803000 */
[----:B------:R-:W-:Y:S01]  /*21090*/  HSET2.LE.AND R3, R12, R223, PT ;  /* 0x000000df0c037233 */ /* 0x000fe20003803000 */
[----:B------:R-:W-:Y:S02]  /*210a0*/  LOP3.LUT R14, R134, R0, RZ, 0xc0, !PT ;  /* 0x00000000860e7212 */ /* 0x000fe400078ec0ff */
[----:B------:R-:W-:Y:S02]  /*210b0*/  LOP3.LUT R15, R234, R2, RZ, 0xc0, !PT ;  /* 0x00000002ea0f7212 */ /* 0x000fe400078ec0ff */
[----:B------:R-:W-:Y:S02]  /*210c0*/  LOP3.LUT R12, R235, R3, RZ, 0xc0, !PT ;  /* 0x00000003eb0c7212 */ /* 0x000fe400078ec0ff */
[----:B------:R-:W-:Y:S02]  /*210d0*/  LOP3.LUT R122, R141, R245, R68, 0x96, !PT ;  /* 0x000000f58d7a7212 */ /* 0x000fe400078e9644 */
[----:B------:R-:W-:Y:S01]  /*210e0*/  HMMA.16816.F32 R68, R8, R26, R128 ;  /* 0x0000001a0844723c */ /* 0x000fe20000001880 */
[----:B--2---:R-:W1:Y:S01]  /*210f0*/  LDSM.16.MT88.4 R36, [R206+0x4000] ;  /* 0x00400000ce24783b */ /* 0x004e620000004200 */
[----:B------:R-:W-:-:S03]  /*21100*/  IMAD.WIDE.U32 R20, R55, -0x326172a9, RZ ;  /* 0xcd9e8d5737147825 */ /* 0x000fc600078e00ff */
[----:B------:R-:W3:Y:S03]  /*21110*/  LDSM.16.MT88.4 R32, [R206+0x4400] ;  /* 0x00440000ce20783b */ /* 0x000ee60000004200 */
[----:B-1----:R-:W-:Y:S01]  /*21120*/  HMMA.16816.F32 R56, R8, R36, R84 ;  /* 0x000000240838723c */ /* 0x002fe20000001854 */
[----:B------:R-:W2:Y:S04]  /*21130*/  LDL.LU R84, [R1+0x248] ;  /* 0x0002480001547983 */ /* 0x000ea80000300800 */
[----:B------:R-:W2:Y:S02]  /*21140*/  LDL.LU R85, [R1+0x24c] ;  /* 0x00024c0001557983 */ /* 0x000ea40000300800 */
[----:B---3--:R-:W-:-:S02]  /*21150*/  IMAD.MOV.U32 R87, RZ, RZ, R231 ;  /* 0x000000ffff577224 */ /* 0x008fc400078e00e7 */
[----:B----4-:R-:W-:Y:S02]  /*21160*/  IMAD.MOV.U32 R86, RZ, RZ, R230 ;  /* 0x000000ffff567224 */ /* 0x010fe400078e00e6 */
[----:B------:R-:W3:Y:S04]  /*21170*/  LDL.LU R230, [R1+0x3ac] ;  /* 0x0003ac0001e67983 */ /* 0x000ee80000300800 */
[----:B------:R-:W4:Y:S04]  /*21180*/  LDL.LU R231, [R1+0x3a8] ;  /* 0x0003a80001e77983 */ /* 0x000f280000300800 */
[----:B------:R-:W4:Y:S04]  /*21190*/  LDL.LU R134, [R1+0x3a4] ;  /* 0x0003a40001867983 */ /* 0x000f280000300800 */
[----:B------:R-:W4:Y:S04]  /*211a0*/  LDL.LU R234, [R1+0x3a0] ;  /* 0x0003a00001ea7983 */ /* 0x000f280000300800 */
[----:B------:R-:W4:Y:S04]  /*211b0*/  LDL.LU R235, [R1+0x39c] ;  /* 0x00039c0001eb7983 */ /* 0x000f280000300800 */
[----:B------:R-:W4:Y:S01]  /*211c0*/  LDL.LU R128, [R1+0x258] ;  /* 0x0002580001807983 */ /* 0x000f220000300800 */
[----:B------:R-:W-:Y:S01]  /*211d0*/  PRMT R6, R6, 0x5410, R13 ;  /* 0x0000541006067816 */ /* 0x000fe2000000000d */
[----:B------:R-:W-:-:S04]  /*211e0*/  IMAD.WIDE.U32 R18, R83, -0x2daee0ad, RZ ;  /* 0xd2511f5353127825 */ /* 0x000fc800078e00ff */
[----:B------:R-:W-:Y:S01]  /*211f0*/  HSET2.LE.AND R0, R6, R223, PT ;  /* 0x000000df06007233 */ /* 0x000fe20003803000 */
[----:B------:R-:W-:Y:S01]  /*21200*/  IMAD.WIDE.U32 R2, R16, -0x2daee0ad, RZ ;  /* 0xd2511f5310027825 */ /* 0x000fe200078e00ff */
[----:B------:R-:W-:Y:S02]  /*21210*/  LOP3.LUT R6, R21, R238, R64, 0x96, !PT ;  /* 0x000000ee15067212 */ /* 0x000fe400078e9640 */
[----:B------:R-:W-:Y:S02]  /*21220*/  LOP3.LUT R19, R19, R245, R66, 0x96, !PT ;  /* 0x000000f513137212 */ /* 0x000fe400078e9642 */
[----:B------:R-:W-:Y:S02]  /*21230*/  LOP3.LUT R13, R236, R0, RZ, 0xc0, !PT ;  /* 0x00000000ec0d7212 */ /* 0x000fe400078ec0ff */
[----:B------:R-:W-:Y:S01]  /*21240*/  LOP3.LUT R0, R2, 0xffff, RZ, 0xc0, !PT ;  /* 0x0000ffff02007812 */ /* 0x000fe200078ec0ff */
[----:B------:R-:W-:Y:S01]  /*21250*/  IMAD.WIDE.U32 R42, R17, -0x2daee0ad, RZ ;  /* 0xd2511f53112a7825 */ /* 0x000fe200078e00ff */
[----:B------:R-:W-:Y:S03]  /*21260*/  HMMA.16816.F32 R52, R8, R38, R144 ;  /* 0x000000260834723c */ /* 0x000fe60000001890 */
[----:B------:R-:W-:Y:S01]  /*21270*/  IMAD.WIDE.U32 R16, R6, -0x2daee0ad, RZ ;  /* 0xd2511f5306107825 */ /* 0x000fe200078e00ff */
[----:B------:R-:W-:-:S02]  /*21280*/  SHF.R.U32.HI R6, RZ, 0x8, R0 ;  /* 0x00000008ff067819 */ /* 0x000fc40000011600 */
[----:B------:R-:W-:Y:S01]  /*21290*/  LOP3.LUT R0, R3, R243, R50, 0x96, !PT ;  /* 0x000000f303007212 */ /* 0x000fe200078e9632 */
[----:B------:R-:W-:Y:S01]  /*212a0*/  IMAD.WIDE.U32 R22, R19, -0x326172a9, RZ ;  /* 0xcd9e8d5713167825 */ /* 0x000fe200078e00ff */
[----:B------:R-:W-:Y:S02]  /*212b0*/  LOP3.LUT R8, R2, 0xff, RZ, 0xc0, !PT ;  /* 0x000000ff02087812 */ /* 0x000fe400078ec0ff */
[--C-:B------:R-:W-:Y:S02]  /*212c0*/  SHF.R.U32.HI R3, RZ, 0x10, R2.reuse ;  /* 0x00000010ff037819 */ /* 0x100fe40000011602 */
[----:B------:R-:W-:Y:S02]  /*212d0*/  SHF.R.U32.HI R11, RZ, 0x18, R2 ;  /* 0x00000018ff0b7819 */ /* 0x000fe40000011602 */
[----:B------:R-:W-:Y:S02]  /*212e0*/  LOP3.LUT R2, R0, 0xffff, RZ, 0xc0, !PT ;  /* 0x0000ffff00027812 */ /* 0x000fe400078ec0ff */
[----:B------:R-:W-:-:S02]  /*212f0*/  LOP3.LUT R19, R23, R248, R20, 0x96, !PT ;  /* 0x000000f817137212 */ /* 0x000fc400078e9614 */
[----:B------:R-:W-:Y:S02]  /*21300*/  PRMT R8, R8, 0x5410, R6 ;  /* 0x0000541008087816 */ /* 0x000fe40000000006 */
[----:B------:R-:W-:Y:S02]  /*21310*/  LOP3.LUT R3, R3, 0xff, RZ, 0xc0, !PT ;  /* 0x000000ff03037812 */ /* 0x000fe400078ec0ff */
[----:B------:R-:W-:Y:S02]  /*21320*/  LOP3.LUT R20, R17, R247, R18, 0x96, !PT ;  /* 0x000000f711147212 */ /* 0x000fe400078e9612 */
[----:B------:R-:W-:Y:S02]  /*21330*/  SHF.R.U32.HI R6, RZ, 0x10, R0 ;  /* 0x00000010ff067819 */ /* 0x000fe40000011600 */
[----:B------:R-:W-:Y:S02]  /*21340*/  LOP3.LUT R17, R7, R246, R76, 0x96, !PT ;  /* 0x000000f607117212 */ /* 0x000fe400078e964c */
[----:B------:R-:W-:-:S02]  /*21350*/  SHF.R.U32.HI R7, RZ, 0x8, R2 ;  /* 0x00000008ff077819 */ /* 0x000fc40000011602 */
[----:B------:R-:W-:Y:S02]  /*21360*/  PRMT R2, R3, 0x5410, R11 ;  /* 0x0000541003027816 */ /* 0x000fe4000000000b */
[----:B------:R-:W-:Y:S02]  /*21370*/  SHF.R.U32.HI R9, RZ, 0x18, R0 ;  /* 0x00000018ff097819 */ /* 0x000fe40000011600 */
[----:B------:R-:W-:Y:S02]  /*21380*/  LOP3.LUT R6, R6, 0xff, RZ, 0xc0, !PT ;  /* 0x000000ff06067812 */ /* 0x000fe400078ec0ff */
[----:B------:R-:W-:Y:S01]  /*21390*/  LOP3.LUT R10, R0, 0xff, RZ, 0xc0, !PT ;  /* 0x000000ff000a7812 */ /* 0x000fe200078ec0ff */
[--C-:B------:R-:W-:Y:S01]  /*213a0*/  HSET2.LE.AND R0, R8, R223.reuse, PT ;  /* 0x000000df08007233 */ /* 0x100fe20003803000 */
[----:B------:R-:W-:Y:S01]  /*213b0*/  PRMT R3, R6, 0x5410, R9 ;  /* 0x0000541006037816 */ /* 0x000fe20000000009 */
[----:B------:R-:W-:Y:S01]  /*213c0*/  HSET2.LE.AND R2, R2, R223, PT ;  /* 0x000000df02027233 */ /* 0x000fe20003803000 */
[----:B------:R-:W-:-:S02]  /*213d0*/  PRMT R7, R10, 0x5410, R7 ;  /* 0x000054100a077816 */ /* 0x000fc40000000007 */
[----:B------:R-:W-:Y:S02]  /*213e0*/  LOP3.LUT R21, R43, R247, R72, 0x96, !PT ;  /* 0x000000f72b157212 */ /* 0x000fe400078e9648 */
[----:B------:R-:W-:Y:S01]  /*213f0*/  LOP3.LUT R10, R172, R0, RZ, 0xc0, !PT ;  /* 0x00000000ac0a7212 */ /* 0x000fe200078ec0ff */
[----:B------:R-:W-:Y:S01]  /*21400*/  HSET2.LE.AND R0, R3, R223, PT ;  /* 0x000000df03007233 */ /* 0x000fe20003803000 */
[----:B------:R-:W-:Y:S01]  /*21410*/  LOP3.LUT R11, R173, R2, RZ, 0xc0, !PT ;  /* 0x00000002ad0b7212 */ /* 0x000fe200078ec0ff */
[----:B------:R-:W-:Y:S02]  /*21420*/  IMAD.MOV.U32 R130, RZ, RZ, R135 ;  /* 0x000000ffff827224 */ /* 0x000fe400078e0087 */
[----:B------:R-:W-:Y:S02]  /*21430*/  IMAD.MOV.U32 R131, RZ, RZ, R241 ;  /* 0x000000ffff837224 */ /* 0x000fe400078e00f1 */
[----:B------:R-:W-:Y:S02]  /*21440*/  IMAD.MOV.U32 R146, RZ, RZ, R229 ;  /* 0x000000ffff927224 */ /* 0x000fe400078e00e5 */
[----:B------:R-:W-:-:S02]  /*21450*/  IMAD.MOV.U32 R147, RZ, RZ, R228 ;  /* 0x000000ffff937224 */ /* 0x000fc400078e00e4 */
[----:B------:R-:W-:Y:S01]  /*21460*/  IMAD.WIDE.U32 R2, R17, -0x2daee0ad, RZ ;  /* 0xd2511f5311027825 */ /* 0x000fe200078e00ff */
[----:B------:R-:W-:Y:S01]  /*21470*/  LOP3.LUT R9, R177, R0, RZ, 0xc0, !PT ;  /* 0x00000000b1097212 */ /* 0x000fe200078ec0ff */
[----:B------:R-:W-:-:S03]  /*21480*/  HSET2.LE.AND R6, R7, R223, PT ;  /* 0x000000df07067233 */ /* 0x000fc60003803000 */
[----:B------:R-:W-:Y:S02]  /*21490*/  LOP3.LUT R0, R3, R243, R44, 0x96, !PT ;  /* 0x000000f303007212 */ /* 0x000fe400078e962c */
[----:B------:R-:W-:Y:S02]  /*214a0*/  LOP3.LUT R3, R2, 0xffff, RZ, 0xc0, !PT ;  /* 0x0000ffff02037812 */ /* 0x000fe400078ec0ff */
[----:B------:R-:W-:Y:S02]  /*214b0*/  LOP3.LUT R8, R176, R6, RZ, 0xc0, !PT ;  /* 0x00000006b0087212 */ /* 0x000fe400078ec0ff */
[----:B------:R-:W-:Y:S02]  /*214c0*/  SHF.R.U32.HI R6, RZ, 0x8, R3 ;  /* 0x00000008ff067819 */ /* 0x000fe40000011603 */
[----:B------:R-:W-:Y:S02]  /*214d0*/  SHF.R.U32.HI R3, RZ, 0x10, R0 ;  /* 0x00000010ff037819 */ /* 0x000fe40000011600 */
[----:B------:R-:W-:Y:S01]  /*214e0*/  LOP3.LUT R7, R0, 0xff, RZ, 0xc0, !PT ;  /* 0x000000ff00077812 */ /* 0x000fe200078ec0ff */
[----:B------:R-:W-:-:S05]  /*214f0*/  IMAD.WIDE.U32 R40, R19, -0x2daee0ad, RZ ;  /* 0xd2511f5313287825 */ /* 0x000fca00078e00ff */
[----:B------:R-:W-:Y:S01]  /*21500*/  LOP3.LUT R18, R41, R244, R16, 0x96, !PT ;  /* 0x000000f429127212 */ /* 0x000fe200078e9610 */
[----:B------:R-:W-:Y:S01]  /*21510*/  IMAD.WIDE.U32 R16, R21, -0x326172a9, RZ ;  /* 0xcd9e8d5715107825 */ /* 0x000fe200078e00ff */
[C---:B------:R-:W-:Y:S08]  /*21520*/  HMMA.16816.F32 R92, R8.reuse, R30, R68 ;  /* 0x0000001e085c723c */ /* 0x040ff00000001844 */
[C---:B------:R-:W-:Y:S08]  /*21530*/  HMMA.16816.F32 R76, R8.reuse, R28, R60 ;  /* 0x0000001c084c723c */ /* 0x040ff0000000183c */
[----:B------:R-:W-:Y:S01]  /*21540*/  HMMA.16816.F32 R68, R8, R32, R56 ;  /* 0x000000200844723c */ /* 0x000fe20000001838 */
[----:B------:R-:W-:-:S07]  /*21550*/  IMAD.WIDE.U32 R44, R45, -0x2daee0ad, RZ ;  /* 0xd2511f532d2c7825 */ /* 0x000fce00078e00ff */
[----:B------:R-:W-:Y:S01]  /*21560*/  HMMA.16816.F32 R56, R8, R34, R52 ;  /* 0x000000220838723c */ /* 0x000fe20000001834 */
[----:B------:R-:W-:Y:S01]  /*21570*/  LOP3.LUT R19, R45, R244, R42, 0x96, !PT ;  /* 0x000000f42d137212 */ /* 0x000fe200078e962a */
[----:B------:R-:W-:-:S06]  /*21580*/  IMAD.WIDE.U32 R66, R122, -0x326172a9, RZ ;  /* 0xcd9e8d577a427825 */ /* 0x000fcc00078e00ff */
[----:B--2---:R-:W-:Y:S07]  /*21590*/  HMMA.16816.F32 R72, R12, R24, R84 ;  /* 0x000000180c48723c */ /* 0x004fee0000001854 */
[----:B------:R-:W-:Y:S02]  /*215a0*/  IMAD.MOV.U32 R86, RZ, RZ, R233 ;  /* 0x000000ffff567224 */ /* 0x000fe400078e00e9 */
[----:B------:R-:W-:Y:S02]  /*215b0*/  IMAD.MOV.U32 R87, RZ, RZ, R232 ;  /* 0x000000ffff577224 */ /* 0x000fe400078e00e8 */
[----:B---3--:R-:W-:-:S02]  /*215c0*/  IMAD.MOV.U32 R145, RZ, RZ, R230 ;  /* 0x000000ffff917224 */ /* 0x008fc400078e00e6 */
[----:B----4-:R-:W-:Y:S02]  /*215d0*/  IMAD.MOV.U32 R144, RZ, RZ, R231 ;  /* 0x000000ffff907224 */ /* 0x010fe400078e00e7 */
[----:B------:R-:W-:Y:S02]  /*215e0*/  IMAD.MOV.U32 R129, RZ, RZ, R134 ;  /* 0x000000ffff817224 */ /* 0x000fe400078e0086 */
[----:B------:R1:W5:Y:S01]  /*215f0*/  LDL.LU R134, [R1+0x398] ;  /* 0x0003980001867983 */ /* 0x0003620000300800 */
[----:B------:R-:W-:Y:S02]  /*21600*/  IMAD.MOV.U32 R85, RZ, RZ, R234 ;  /* 0x000000ffff557224 */ /* 0x000fe400078e00ea */
[----:B------:R-:W-:Y:S01]  /*21610*/  IMAD.MOV.U32 R84, RZ, RZ, R235 ;  /* 0x000000ffff547224 */ /* 0x000fe200078e00eb */
[C---:B------:R-:W-:Y:S01]  /*21620*/  HMMA.16816.F32 R80, R12.reuse, R38, R144 ;  /* 0x000000260c50723c */ /* 0x040fe20000001890 */
[----:B------:R1:W5:Y:S04]  /*21630*/  LDL.LU R135, [R1+0x394] ;  /* 0x0003940001877983 */ /* 0x0003680000300800 */
[----:B------:R1:W5:Y:S03]  /*21640*/  LDL.LU R241, [R1+0x390] ;  /* 0x0003900001f17983 */ /* 0x0003660000300800 */
[C---:B------:R-:W-:Y:S01]  /*21650*/  HMMA.16816.F32 R48, R12.reuse, R26, R128 ;  /* 0x0000001a0c30723c */ /* 0x040fe20000001880 */
[----:B------:R-:W2:Y:S07]  /*21660*/  LDSM.16.MT88.4 R24, [R205+0x4800] ;  /* 0x00480000cd18783b */ /* 0x000eae0000004200 */
[----:B------:R-:W-:Y:S01]  /*21670*/  HMMA.16816.F32 R84, R12, R36, R84 ;  /* 0x000000240c54723c */ /* 0x000fe20000001854 */
[----:B------:R-:W-:Y:S01]  /*21680*/  IMAD.WIDE.U32 R38, R137, -0x2daee0ad, RZ ;  /* 0xd2511f5389267825 */ /* 0x000fe200078e00ff */
[----:B------:R1:W5:Y:S04]  /*21690*/  LDL.LU R236, [R1+0x38c] ;  /* 0x00038c0001ec7983 */ /* 0x0003680000300800 */
[----:B------:R1:W5:Y:S01]  /*216a0*/  LDL.LU R235, [R1+0x388] ;  /* 0x0003880001eb7983 */ /* 0x0003620000300800 */
[----:B------:R-:W-:-:S02]  /*216b0*/  LOP3.LUT R13, R2, 0xff, RZ, 0xc0, !PT ;  /* 0x000000ff020d7812 */ /* 0x000fc400078ec0ff */
[--C-:B------:R-:W-:Y:S01]  /*216c0*/  SHF.R.U32.HI R14, RZ, 0x10, R2.reuse ;  /* 0x00000010ff0e7819 */ /* 0x100fe20000011602 */
[----:B------:R1:W5:Y:S01]  /*216d0*/  LDL.LU R234, [R1+0x384] ;  /* 0x0003840001ea7983 */ /* 0x0003620000300800 */
[----:B------:R-:W-:Y:S02]  /*216e0*/  SHF.R.U32.HI R15, RZ, 0x18, R2 ;  /* 0x00000018ff0f7819 */ /* 0x000fe40000011602 */
[----:B------:R-:W-:Y:S01]  /*216f0*/  LOP3.LUT R2, R0, 0xffff, RZ, 0xc0, !PT ;  /* 0x0000ffff00027812 */ /* 0x000fe200078ec0ff */
[----:B------:R1:W5:Y:S01]  /*21700*/  LDL.LU R233, [R1+0x380] ;  /* 0x0003800001e97983 */ /* 0x0003620000300800 */
[----:B------:R-:W-:Y:S02]  /*21710*/  SHF.R.U32.HI R12, RZ, 0x18, R0 ;  /* 0x00000018ff0c7819 */ /* 0x000fe40000011600 */
[----:B------:R-:W-:Y:S01]  /*21720*/  SHF.R.U32.HI R0, RZ, 0x8, R2 ;  /* 0x00000008ff007819 */ /* 0x000fe20000011602 */
[----:B------:R1:W5:Y:S01]  /*21730*/  LDL.LU R232, [R1+0x37c] ;  /* 0x00037c0001e87983 */ /* 0x0003620000300800 */
[----:B------:R-:W-:-:S02]  /*21740*/  LOP3.LUT R2, R3, 0xff, RZ, 0xc0, !PT ;  /* 0x000000ff03027812 */ /* 0x000fc400078ec0ff */
[----:B------:R-:W-:Y:S01]  /*21750*/  PRMT R0, R7, 0x5410, R0 ;  /* 0x0000541007007816 */ /* 0x000fe20000000000 */
[----:B------:R1:W5:Y:S01]  /*21760*/  LDL.LU R231, [R1+0x378] ;  /* 0x0003780001e77983 */ /* 0x0003620000300800 */
[----:B------:R-:W-:Y:S02]  /*21770*/  LOP3.LUT R3, R14, 0xff, RZ, 0xc0, !PT ;  /* 0x000000ff0e037812 */ /* 0x000fe400078ec0ff */
[----:B------:R-:W-:Y:S01]  /*21780*/  PRMT R13, R13, 0x5410, R6 ;  /* 0x000054100d0d7816 */ /* 0x000fe20000000006 */
[--C-:B------:R-:W-:Y:S01]  /*21790*/  HSET2.LE.AND R0, R0, R223.reuse, PT ;  /* 0x000000df00007233 */ /* 0x100fe20003803000 */
[----:B------:R-:W-:Y:S01]  /*217a0*/  PRMT R2, R2, 0x5410, R12 ;  /* 0x0000541002027816 */ /* 0x000fe2000000000c */
[----:B------:R1:W5:Y:S01]  /*217b0*/  LDL.LU R230, [R1+0x374] ;  /* 0x0003740001e67983 */ /* 0x0003620000300800 */
[----:B------:R-:W-:Y:S01]  /*217c0*/  PRMT R6, R3, 0x5410, R15 ;  /* 0x0000541003067816 */ /* 0x000fe2000000000f */
[--C-:B------:R-:W-:Y:S01]  /*217d0*/  HSET2.LE.AND R3, R13, R223.reuse, PT ;  /* 0x000000df0d037233 */ /* 0x100fe20003803000 */
[----:B------:R-:W-:Y:S01]  /*217e0*/  LOP3.LUT R12, R227, R0, RZ, 0xc0, !PT ;  /* 0x00000000e30c7212 */ /* 0x000fe200078ec0ff */
[--C-:B------:R-:W-:Y:S01]  /*217f0*/  HSET2.LE.AND R2, R2, R223.reuse, PT ;  /* 0x000000df02027233 */ /* 0x100fe20003803000 */
[----:B------:R-:W-:Y:S01]  /*21800*/  LOP3.LUT R36, R39, R245, R120, 0x96, !PT ;  /* 0x000000f527247212 */ /* 0x000fe200078e9678 */
[----:B------:R-:W-:Y:S01]  /*21810*/  HSET2.LE.AND R0, R6, R223, PT ;  /* 0x000000df06007233 */ /* 0x000fe20003803000 */
[----:B------:R-:W-:Y:S01]  /*21820*/  LOP3.LUT R14, R225, R3, RZ, 0xc0, !PT ;  /* 0x00000003e10e7212 */ /* 0x000fe200078ec0ff */
[----:B------:R-:W-:Y:S01]  /*21830*/  IMAD.WIDE.U32 R6, R20, -0x326172a9, RZ ;  /* 0xcd9e8d5714067825 */ /* 0x000fe200078e00ff */
[----:B------:R-:W-:Y:S01]  /*21840*/  LOP3.LUT R13, R226, R2, RZ, 0xc0, !PT ;  /* 0x00000002e20d7212 */ /* 0x000fe200078ec0ff */
[----:B------:R1:W5:Y:S01]  /*21850*/  LDL.LU R229, [R1+0x370] ;  /* 0x0003700001e57983 */ /* 0x0003620000300800 */
[----:B------:R-:W-:Y:S01]  /*21860*/  LOP3.LUT R15, R224, R0, RZ, 0xc0, !PT ;  /* 0x00000000e00f7212 */ /* 0x000fe200078ec0ff */
[----:B------:R-:W-:-:S02]  /*21870*/  IMAD.WIDE.U32 R2, R18, -0x326172a9, RZ ;  /* 0xcd9e8d5712027825 */ /* 0x000fc400078e00ff */
[----:B------:R1:W5:Y:S03]  /*21880*/  LDL.LU R228, [R1+0x36c] ;  /* 0x00036c0001e47983 */ /* 0x0003660000300800 */
[----:B------:R-:W-:Y:S01]  /*21890*/  LOP3.LUT R0, R3, R249, R6, 0x96, !PT ;  /* 0x000000f903007212 */ /* 0x000fe200078e9606 */
[C---:B------:R-:W-:Y:S01]  /*218a0*/  HMMA.16816.F32 R88, R12.reuse, R28, R72 ;  /* 0x0000001c0c58723c */ /* 0x040fe20000001848 */
[----:B------:R-:W-:Y:S01]  /*218b0*/  LOP3.LUT R3, R2, 0xffff, RZ, 0xc0, !PT ;  /* 0x0000ffff02037812 */ /* 0x000fe200078ec0ff */
[----:B------:R-:W-:Y:S01]  /*218c0*/  IMAD.WIDE.U32 R36, R36, -0x326172a9, RZ ;  /* 0xcd9e8d5724247825 */ /* 0x000fe200078e00ff */
[----:B------:R-:W-:Y:S01]  /*218d0*/  SHF.R.U32.HI R11, RZ, 0x18, R2 ;  /* 0x00000018ff0b7819 */ /* 0x000fe20000011602 */
[----:B------:R1:W5:Y:S01]  /*218e0*/  LDL.LU R227, [R1+0x368] ;  /* 0x0003680001e37983 */ /* 0x0003620000300800 */
[----:B------:R-:W-:Y:S02]  /*218f0*/  SHF.R.U32.HI R3, RZ, 0x8, R3 ;  /* 0x00000008ff037819 */ /* 0x000fe40000011603 */
[-C--:B------:R-:W-:Y:S01]  /*21900*/  LOP3.LUT R29, R17, R246.reuse, R46, 0x96, !PT ;  /* 0x000000f6111d7212 */ /* 0x080fe200078e962e */
[----:B------:R-:W-:Y:S01]  /*21910*/  HMMA.16816.F32 R52, R12, R32, R84 ;  /* 0x000000200c34723c */ /* 0x000fe20000001854 */
[----:B------:R-:W-:Y:S01]  /*21920*/  LOP3.LUT R28, R7, R246, R22, 0x96, !PT ;  /* 0x000000f6071c7212 */ /* 0x000fe200078e9616 */
[----:B------:R1:W5:Y:S01]  /*21930*/  LDL.LU R226, [R1+0x364] ;  /* 0x0003640001e27983 */ /* 0x0003620000300800 */
[----:B------:R-:W-:-:S02]  /*21940*/  LOP3.LUT R17, R2, 0xff, RZ, 0xc0, !PT ;  /* 0x000000ff02117812 */ /* 0x000fc400078ec0ff */
[----:B------:R-:W-:Y:S01]  /*21950*/  SHF.R.U32.HI R7, RZ, 0x10, R2 ;  /* 0x00000010ff077819 */ /* 0x000fe20000011602 */
[----:B------:R-:W3:Y:S01]  /*21960*/  LDSM.16.MT88.4 R20, [R206+0x4800] ;  /* 0x00480000ce14783b */ /* 0x000ee20000004200 */
[C---:B------:R-:W-:Y:S02]  /*21970*/  LOP3.LUT R2, R0.reuse, 0xffff, RZ, 0xc0, !PT ;  /* 0x0000ffff00027812 */ /* 0x040fe400078ec0ff */
[--C-:B------:R-:W-:Y:S02]  /*21980*/  SHF.R.U32.HI R6, RZ, 0x10, R0.reuse ;  /* 0x00000010ff067819 */ /* 0x100fe40000011600 */
[----:B------:R-:W-:Y:S02]  /*21990*/  LOP3.LUT R10, R0, 0xff, RZ, 0xc0, !PT ;  /* 0x000000ff000a7812 */ /* 0x000fe400078ec0ff */
[----:B------:R-:W-:Y:S01]  /*219a0*/  SHF.R.U32.HI R9, RZ, 0x18, R0 ;  /* 0x00000018ff097819 */ /* 0x000fe20000011600 */
[----:B------:R-:W-:Y:S01]  /*219b0*/  HMMA.16816.F32 R60, R12, R30, R48 ;  /* 0x0000001e0c3c723c */ /* 0x000fe20000001830 */
[----:B------:R-:W-:Y:S01]  /*219c0*/  PRMT R0, R17, 0x5410, R3 ;  /* 0x0000541011007816 */ /* 0x000fe20000000003 */
[----:B------:R1:W5:Y:S01]  /*219d0*/  LDL.LU R225, [R1+0x360] ;  /* 0x0003600001e17983 */ /* 0x0003620000300800 */
[----:B------:R-:W-:-:S02]  /*219e0*/  SHF.R.U32.HI R8, RZ, 0x8, R2 ;  /* 0x00000008ff087819 */ /* 0x000fc40000011602 */
[----:B------:R-:W-:Y:S02]  /*219f0*/  LOP3.LUT R7, R7, 0xff, RZ, 0xc0, !PT ;  /* 0x000000ff07077812 */ /* 0x000fe400078ec0ff */
[----:B------:R-:W-:Y:S01]  /*21a00*/  LOP3.LUT R6, R6, 0xff, RZ, 0xc0, !PT ;  /* 0x000000ff06067812 */ /* 0x000fe200078ec0ff */
[--C-:B------:R-:W-:Y:S01]  /*21a10*/  HSET2.LE.AND R0, R0, R223.reuse, PT ;  /* 0x000000df00007233 */ /* 0x100fe20003803000 */
[----:B------:R-:W-:Y:S01]  /*21a20*/  PRMT R3, R10, 0x5410, R8 ;  /* 0x000054100a037816 */ /* 0x000fe20000000008 */
[----:B------:R-:W-:Y:S01]  /*21a30*/  HMMA.16816.F32 R32, R12, R34, R80 ;  /* 0x000000220c20723c */ /* 0x000fe20000001850 */
[----:B------:R-:W-:Y:S01]  /*21a40*/  PRMT R2, R7, 0x5410, R11 ;  /* 0x0000541007027816 */ /* 0x000fe2000000000b */
[----:B------:R1:W5:Y:S01]  /*21a50*/  LDL.LU R224, [R1+0x35c] ;  /* 0x00035c0001e07983 */ /* 0x0003620000300800 */
[----:B------:R-:W-:Y:S01]  /*21a60*/  PRMT R8, R6, 0x5410, R9 ;  /* 0x0000541006087816 */ /* 0x000fe20000000009 */
[--C-:B------:R-:W-:Y:S01]  /*21a70*/  HSET2.LE.AND R7, R3, R223.reuse, PT ;  /* 0x000000df03077233 */ /* 0x100fe20003803000 */
[----:B------:R-:W-:Y:S01]  /*21a80*/  LOP3.LUT R10, R179, R0, RZ, 0xc0, !PT ;  /* 0x00000000b30a7212 */ /* 0x000fe200078ec0ff */
[--C-:B------:R-:W-:Y:S01]  /*21a90*/  HSET2.LE.AND R6, R2, R223.reuse, PT ;  /* 0x000000df02067233 */ /* 0x100fe20003803000 */
[----:B------:R-:W-:Y:S01]  /*21aa0*/  IMAD.WIDE.U32 R2, R19, -0x326172a9, RZ ;  /* 0xcd9e8d5713027825 */ /* 0x000fe200078e00ff */
[----:B------:R-:W-:-:S05]  /*21ab0*/  HSET2.LE.AND R0, R8, R223, PT ;  /* 0x000000df08007233 */ /* 0x000fca0003803000 */
[----:B------:R-:W-:Y:S02]  /*21ac0*/  LOP3.LUT R9, R182, R0, RZ, 0xc0, !PT ;  /* 0x00000000b6097212 */ /* 0x000fe400078ec0ff */
[----:B------:R-:W-:Y:S02]  /*21ad0*/  LOP3.LUT R0, R3, R249, R16, 0x96, !PT ;  /* 0x000000f903007212 */ /* 0x000fe400078e9610 */
[----:B------:R-:W-:Y:S02]  /*21ae0*/  LOP3.LUT R3, R2, 0xffff, RZ, 0xc0, !PT ;  /* 0x0000ffff02037812 */ /* 0x000fe400078ec0ff */
[----:B------:R-:W-:Y:S02]  /*21af0*/  LOP3.LUT R11, R178, R6, RZ, 0xc0, !PT ;  /* 0x00000006b20b7212 */ /* 0x000fe400078ec0ff */
[----:B------:R-:W-:Y:S02]  /*21b00*/  LOP3.LUT R16, R2, 0xff, RZ, 0xc0, !PT ;  /* 0x000000ff02107812 */ /* 0x000fe400078ec0ff */
[----:B------:R-:W-:-:S02]  /*21b10*/  SHF.R.U32.HI R13, RZ, 0x8, R3 ;  /* 0x00000008ff0d7819 */ /* 0x000fc40000011603 */
[--C-:B------:R-:W-:Y:S02]  /*21b20*/  SHF.R.U32.HI R6, RZ, 0x10, R2.reuse ;  /* 0x00000010ff067819 */ /* 0x100fe40000011602 */
[----:B------:R-:W-:Y:S02]  /*21b30*/  SHF.R.U32.HI R15, RZ, 0x18, R2 ;  /* 0x00000018ff0f7819 */ /* 0x000fe40000011602 */
[----:B------:R-:W-:Y:S02]  /*21b40*/  LOP3.LUT R8, R181, R7, RZ, 0xc0, !PT ;  /* 0x00000007b5087212 */ /* 0x000fe400078ec0ff */
[C---:B------:R-:W-:Y:S02]  /*21b50*/  LOP3.LUT R2, R0.reuse, 0xffff, RZ, 0xc0, !PT ;  /* 0x0000ffff00027812 */ /* 0x040fe400078ec0ff */
[----:B------:R-:W-:Y:S02]  /*21b60*/  SHF.R.U32.HI R3, RZ, 0x10, R0 ;  /* 0x00000010ff037819 */ /* 0x000fe40000011600 */
[----:B------:R-:W-:-:S02]  /*21b70*/  LOP3.LUT R12, R0, 0xff, RZ, 0xc0, !PT ;  /* 0x000000ff000c7812 */ /* 0x000fc400078ec0ff */
[----:B------:R-:W-:Y:S02]  /*21b80*/  SHF.R.U32.HI R7, RZ, 0x18, R0 ;  /* 0x00000018ff077819 */ /* 0x000fe40000011600 */
[----:B------:R-:W-:Y:S02]  /*21b90*/  PRMT R0, R16, 0x5410, R13 ;  /* 0x0000541010007816 */ /* 0x000fe4000000000d */
[----:B------:R-:W-:Y:S02]  /*21ba0*/  LOP3.LUT R14, R6, 0xff, RZ, 0xc0, !PT ;  /* 0x000000ff060e7812 */ /* 0x000fe400078ec0ff */
[----:B------:R-:W-:Y:S02]  /*21bb0*/  SHF.R.U32.HI R6, RZ, 0x8, R2 ;  /* 0x00000008ff067819 */ /* 0x000fe40000011602 */
[----:B------:R-:W-:Y:S01]  /*21bc0*/  LOP3.LUT R3, R3, 0xff, RZ, 0xc0, !PT ;  /* 0x000000ff03037812 */ /* 0x000fe200078ec0ff */
[----:B------:R-:W-:Y:S01]  /*21bd0*/  HSET2.LE.AND R0, R0, R223, PT ;  /* 0x000000df00007233 */ /* 0x000fe20003803000 */
[----:B------:R-:W-:-:S02]  /*21be0*/  PRMT R2, R14, 0x5410, R15 ;  /* 0x000054100e027816 */ /* 0x000fc4000000000f */
[----:B------:R-:W-:Y:S02]  /*21bf0*/  PRMT R6, R12, 0x5410, R6 ;  /* 0x000054100c067816 */ /* 0x000fe40000000006 */
[----:B------:R-:W-:Y:S01]  /*21c00*/  PRMT R3, R3, 0x5410, R7 ;  /* 0x0000541003037816 */ /* 0x000fe20000000007 */
[--C-:B------:R-:W-:Y:S01]  /*21c10*/  HSET2.LE.AND R2, R2, R223.reuse, PT ;  /* 0x000000df02027233 */ /* 0x100fe20003803000 */
[----:B------:R-:W-:Y:S01]  /*21c20*/  LOP3.LUT R18, R222, R0, RZ, 0xc0, !PT ;  /* 0x00000000de127212 */ /* 0x000fe200078ec0ff */
[--C-:B------:R-:W-:Y:S02]  /*21c30*/  HSET2.LE.AND R0, R6, R223.reuse, PT ;  /* 0x000000df06007233 */ /* 0x100fe40003803000 */
[----:B------:R-:W-:Y:S01]  /*21c40*/  HSET2.LE.AND R3, R3, R223, PT ;  /* 0x000000df03037233 */ /* 0x000fe20003803000 */
[----:B------:R-:W-:Y:S01]  /*21c50*/  LOP3.LUT R19, R216, R2, RZ, 0xc0, !PT ;  /* 0x00000002d8137212 */ /* 0x000fe200078ec0ff */
[----:B--2---:R-:W-:Y:S01]  /*21c60*/  HMMA.16816.F32 R48, R8, R24, R76 ;  /* 0x000000180830723c */ /* 0x004fe2000000184c */
[----:B------:R-:W-:Y:S01]  /*21c70*/  LOP3.LUT R16, R215, R0, RZ, 0xc0, !PT ;  /* 0x00000000d7107212 */ /* 0x000fe200078ec0ff */
[----:B------:R1:W5:Y:S01]  /*21c80*/  LDL.LU R222, [R1+0x358] ;  /* 0x0003580001de7983 */ /* 0x0003620000300800 */
[----:B------:R-:W-:Y:S01]  /*21c90*/  LOP3.LUT R17, R214, R3, RZ, 0xc0, !PT ;  /* 0x00000003d6117212 */ /* 0x000fe200078ec0ff */
[----:B------:R-:W-:-:S02]  /*21ca0*/  IMAD.WIDE.U32 R2, R28, -0x2daee0ad, RZ ;  /* 0xd2511f531c027825 */ /* 0x000fc400078e00ff */
[----:B------:R1:W5:Y:S02]  /*21cb0*/  LDL.LU R216, [R1+0x354] ;  /* 0x0003540001d87983 */ /* 0x0003640000300800 */
[C---:B---3--:R-:W-:Y:S01]  /*21cc0*/  HMMA.16816.F32 R72, R8.reuse, R20, R68 ;  /* 0x000000140848723c */ /* 0x048fe20000001844 */
[----:B------:R-:W-:Y:S01]  /*21cd0*/  IMAD.WIDE.U32 R6, R124, -0x326172a9, RZ ;  /* 0xcd9e8d577c067825 */ /* 0x000fe200078e00ff */
[----:B------:R-:W-:Y:S01]  /*21ce0*/  LOP3.LUT R0, R3, R243, R40, 0x96, !PT ;  /* 0x000000f303007212 */ /* 0x000fe200078e9628 */
[----:B------:R1:W5:Y:S05]  /*21cf0*/  LDL.LU R215, [R1+0x350] ;  /* 0x0003500001d77983 */ /* 0x00036a0000300800 */
[C---:B------:R-:W-:Y:S01]  /*21d00*/  HMMA.16816.F32 R76, R8.reuse, R26, R92 ;  /* 0x0000001a084c723c */ /* 0x040fe2000000185c */
[----:B------:R-:W-:Y:S01]  /*21d10*/  LOP3.LUT R39, R7, R238, R152, 0x96, !PT ;  /* 0x000000ee07277212 */ /* 0x000fe200078e9698 */
[----:B------:R-:W-:Y:S06]  /*21d20*/  LDSM.16.MT88.4 R40, [R206+0x4c00] ;  /* 0x004c0000ce28783b */ /* 0x000fec0000004200 */
[----:B------:R-:W-:Y:S01]  /*21d30*/  HMMA.16816.F32 R68, R8, R22, R56 ;  /* 0x000000160844723c */ /* 0x000fe20000001838 */
[----:B------:R-:W-:Y:S01]  /*21d40*/  LOP3.LUT R65, R67, R248, R6, 0x96, !PT ;  /* 0x000000f843417212 */ /* 0x000fe200078e9606 */
[----:B------:R1:W5:Y:S05]  /*21d50*/  LDL.LU R214, [R1+0x34c] ;  /* 0x00034c0001d67983 */ /* 0x00036a0000300800 */
[----:B------:R-:W-:Y:S01]  /*21d60*/  IMAD.WIDE.U32 R8, R121, -0x326172a9, RZ ;  /* 0xcd9e8d5779087825 */ /* 0x000fe200078e00ff */
[----:B------:R-:W-:Y:S01]  /*21d70*/  HMMA.16816.F32 R88, R16, R24, R88 ;  /* 0x000000181058723c */ /* 0x000fe20000001858 */
[----:B------:R-:W-:-:S02]  /*21d80*/  LOP3.LUT R3, R2, 0xffff, RZ, 0xc0, !PT ;  /* 0x0000ffff02037812 */ /* 0x000fc400078ec0ff */
[----:B------:R-:W-:Y:S01]  /*21d90*/  IMAD.WIDE.U32 R6, R29, -0x2daee0ad, RZ ;  /* 0xd2511f531d067825 */ /* 0x000fe200078e00ff */
[----:B------:R-:W-:Y:S01]  /*21da0*/  LOP3.LUT R13, R2, 0xff, RZ, 0xc0, !PT ;  /* 0x000000ff020d7812 */ /* 0x000fe200078ec0ff */
[----:B------:R-:W2:Y:S02]  /*21db0*/  LDSM.16.MT88.4 R28, [R205+0x4c00] ;  /* 0x004c0000cd1c783b */ /* 0x000ea40000004200 */
[----:B------:R-:W-:Y:S02]  /*21dc0*/  LOP3.LUT R24, R9, R238, R64, 0x96, !PT ;  /* 0x000000ee09187212 */ /* 0x000fe400078e9640 */
[--C-:B------:R-:W-:Y:S02]  /*21dd0*/  SHF.R.U32.HI R9, RZ, 0x10, R2.reuse ;  /* 0x00000010ff097819 */ /* 0x100fe40000011602 */
[----:B------:R-:W-:Y:S02]  /*21de0*/  SHF.R.U32.HI R11, RZ, 0x18, R2 ;  /* 0x00000018ff0b7819 */ /* 0x000fe40000011602 */
[----:B------:R-:W-:-:S02]  /*21df0*/  LOP3.LUT R2, R0, 0xffff, RZ, 0xc0, !PT ;  /* 0x0000ffff00027812 */ /* 0x000fc400078ec0ff */
[----:B------:R-:W-:Y:S02]  /*21e00*/  LOP3.LUT R9, R9, 0xff, RZ, 0xc0, !PT ;  /* 0x000000ff09097812 */ /* 0x000fe400078ec0ff */
[----:B------:R-:W-:Y:S02]  /*21e10*/  SHF.R.U32.HI R3, RZ, 0x8, R3 ;  /* 0x00000008ff037819 */ /* 0x000fe40000011603 */
[----:B------:R-:W-:Y:S02]  /*21e20*/  LOP3.LUT R25, R37, R248, R8, 0x96, !PT ;  /* 0x000000f825197212 */ /* 0x000fe400078e9608 */
[----:B------:R-:W-:Y:S02]  /*21e30*/  SHF.R.U32.HI R8, RZ, 0x8, R2 ;  /* 0x00000008ff087819 */ /* 0x000fe40000011602 */
[----:B------:R-:W-:Y:S02]  /*21e40*/  LOP3.LUT R10, R0, 0xff, RZ, 0xc0, !PT ;  /* 0x000000ff000a7812 */ /* 0x000fe400078ec0ff */
[----:B------:R-:W-:-:S02]  /*21e50*/  SHF.R.U32.HI R2, RZ, 0x10, R0 ;  /* 0x00000010ff027819 */ /* 0x000fc40000011600 */
[----:B------:R-:W-:Y:S02]  /*21e60*/  PRMT R11, R9, 0x5410, R11 ;  /* 0x00005410090b7816 */ /* 0x000fe4000000000b */
[----:B------:R-:W-:Y:S02]  /*21e70*/  PRMT R13, R13, 0x5410, R3 ;  /* 0x000054100d0d7816 */ /* 0x000fe40000000003 */
[----:B------:R-:W-:Y:S02]  /*21e80*/  PRMT R3, R10, 0x5410, R8 ;  /* 0x000054100a037816 */ /* 0x000fe40000000008 */
[----:B------:R-:W-:Y:S01]  /*21e90*/  LOP3.LUT R9, R2, 0xff, RZ, 0xc0, !PT ;  /* 0x000000ff02097812 */ /* 0x000fe200078ec0ff */
[--C-:B------:R-:W-:Y:S01]  /*21ea0*/  HSET2.LE.AND R2, R11, R223.reuse, PT ;  /* 0x000000df0b027233 */ /* 0x100fe20003803000 */
[----:B------:R-:W-:Y:S01]  /*21eb0*/  SHF.R.U32.HI R8, RZ, 0x18, R0 ;  /* 0x00000018ff087819 */ /* 0x000fe20000011600 */
[--C-:B------:R-:W-:Y:S02]  /*21ec0*/  HSET2.LE.AND R0, R13, R223.reuse, PT ;  /* 0x000000df0d007233 */ /* 0x100fe40003803000 */
[----:B------:R-:W-:Y:S01]  /*21ed0*/  HSET2.LE.AND R3, R3, R223, PT ;  /* 0x000000df03037233 */ /* 0x000fe20003803000 */
[----:B------:R-:W-:-:S02]  /*21ee0*/  LOP3.LUT R11, R183, R2, RZ, 0xc0, !PT ;  /* 0x00000002b70b7212 */ /* 0x000fc400078ec0ff */
[----:B------:R-:W-:Y:S02]  /*21ef0*/  LOP3.LUT R10, R184, R0, RZ, 0xc0, !PT ;  /* 0x00000000b80a7212 */ /* 0x000fe400078ec0ff */
[----:B------:R-:W-:Y:S02]  /*21f00*/  SHF.R.U32.HI R2, RZ, 0x10, R6 ;  /* 0x00000010ff027819 */ /* 0x000fe40000011606 */
[----:B------:R-:W-:Y:S02]  /*21f10*/  LOP3.LUT R12, R7, R243, R44, 0x96, !PT ;  /* 0x000000f3070c7212 */ /* 0x000fe400078e962c */
[----:B------:R-:W-:Y:S02]  /*21f20*/  LOP3.LUT R0, R6, 0xffff, RZ, 0xc0, !PT ;  /* 0x0000ffff06007812 */ /* 0x000fe400078ec0ff */
[----:B------:R-:W-:Y:S02]  /*21f30*/  PRMT R9, R9, 0x5410, R8 ;  /* 0x0000541009097816 */ /* 0x000fe40000000008 */
[----:B------:R-:W-:-:S02]  /*21f40*/  LOP3.LUT R8, R186, R3, RZ, 0xc0, !PT ;  /* 0x00000003ba087212 */ /* 0x000fc400078ec0ff */
[----:B------:R-:W-:Y:S02]  /*21f50*/  LOP3.LUT R3, R2, 0xff, RZ, 0xc0, !PT ;  /* 0x000000ff02037812 */ /* 0x000fe400078ec0ff */
[----:B------:R-:W-:Y:S02]  /*21f60*/  SHF.R.U32.HI R15, RZ, 0x18, R6 ;  /* 0x00000018ff0f7819 */ /* 0x000fe40000011606 */
[----:B------:R-:W-:Y:S02]  /*21f70*/  SHF.R.U32.HI R14, RZ, 0x8, R0 ;  /* 0x00000008ff0e7819 */ /* 0x000fe40000011600 */
[--C-:B------:R-:W-:Y:S01]  /*21f80*/  SHF.R.U32.HI R2, RZ, 0x10, R12.reuse ;  /* 0x00000010ff027819 */ /* 0x100fe2000001160c */
[----:B------:R-:W-:Y:S01]  /*21f90*/  HMMA.16816.F32 R80, R16, R26, R60 ;  /* 0x0000001a1050723c */ /* 0x000fe2000000183c */
[----:B------:R-:W-:Y:S02]  /*21fa0*/  LOP3.LUT R0, R12, 0xffff, RZ, 0xc0, !PT ;  /* 0x0000ffff0c007812 */ /* 0x000fe400078ec0ff */
[----:B------:R-:W-:-:S02]  /*21fb0*/  SHF.R.U32.HI R7, RZ, 0x18, R12 ;  /* 0x00000018ff077819 */ /* 0x000fc4000001160c */
[----:B------:R-:W-:Y:S02]  /*21fc0*/  LOP3.LUT R2, R2, 0xff, RZ, 0xc0, !PT ;  /* 0x000000ff02027812 */ /* 0x000fe400078ec0ff */
[----:B------:R-:W-:Y:S01]  /*21fd0*/  PRMT R3, R3, 0x5410, R15 ;  /* 0x0000541003037816 */ /* 0x000fe2000000000f */
[----:B------:R-:W-:Y:S01]  /*21fe0*/  HMMA.16816.F32 R84, R16, R20, R52 ;  /* 0x000000141054723c */ /* 0x000fe20000001834 */
[----:B------:R-:W-:Y:S01]  /*21ff0*/  LOP3.LUT R13, R12, 0xff, RZ, 0xc0, !PT ;  /* 0x000000ff0c0d7812 */ /* 0x000fe200078ec0ff */
[----:B------:R-:W-:Y:S01]  /*22000*/  HSET2.LE.AND R9, R9, R223, PT ;  /* 0x000000df09097233 */ /* 0x000fe20003803000 */
[----:B------:R-:W-:-:S05]  /*22010*/  PRMT R7, R2, 0x5410, R7 ;  /* 0x0000541002077816 */ /* 0x000fca0000000007 */
[----:B------:R-:W-:Y:S01]  /*22020*/  HMMA.16816.F32 R60, R16, R22, R32 ;  /* 0x00000016103c723c */ /* 0x000fe20000001820 */
[----:B------:R-:W-:Y:S01]  /*22030*/  HSET2.LE.AND R2, R3, R223, PT ;  /* 0x000000df03027233 */ /* 0x000fe20003803000 */
[----:B------:R-:W-:Y:S01]  /*22040*/  LOP3.LUT R9, R187, R9, RZ, 0xc0, !PT ;  /* 0x00000009bb097212 */ /* 0x000fe200078ec0ff */
[----:B------:R-:W-:Y:S01]  /*22050*/  IMAD.WIDE.U32 R92, R65, -0x2daee0ad, RZ ;  /* 0xd2511f53415c7825 */ /* 0x000fe200078e00ff */
[----:B------:R-:W-:Y:S03]  /*22060*/  LDSM.16.MT88.4 R32, [R206+0x5000] ;  /* 0x00500000ce20783b */ /* 0x000fe60000004200 */
[----:B------:R-:W-:Y:S02]  /*22070*/  LOP3.LUT R16, R6, 0xff, RZ, 0xc0, !PT ;  /* 0x000000ff06107812 */ /* 0x000fe400078ec0ff */
[----:B------:R-:W-:Y:S02]  /*22080*/  SHF.R.U32.HI R6, RZ, 0x8, R0 ;  /* 0x00000008ff067819 */ /* 0x000fe40000011600 */
[----:B------:R-:W-:Y:S01]  /*22090*/  PRMT R0, R16, 0x5410, R14 ;  /* 0x0000541010007816 */ /* 0x000fe2000000000e */
[----:B------:R-:W-:Y:S01]  /*220a0*/  IMAD.WIDE.U32 R16, R24, -0x2daee0ad, RZ ;  /* 0xd2511f5318107825 */ /* 0x000fe200078e00ff */
[----:B------:R-:W-:-:S03]  /*220b0*/  PRMT R6, R13, 0x5410, R6 ;  /* 0x000054100d067816 */ /* 0x000fc60000000006 */
[----:B------:R-:W-:Y:S01]  /*220c0*/  IMAD.WIDE.U32 R22, R25, -0x2daee0ad, RZ ;  /* 0xd2511f5319167825 */ /* 0x000fe200078e00ff */
[--C-:B------:R-:W-:Y:S01]  /*220d0*/  HSET2.LE.AND R0, R0, R223.reuse, PT ;  /* 0x000000df00007233 */ /* 0x100fe20003803000 */
[----:B------:R-:W-:Y:S01]  /*220e0*/  LOP3.LUT R15, R212, R2, RZ, 0xc0, !PT ;  /* 0x00000002d40f7212 */ /* 0x000fe200078ec0ff */
[--C-:B------:R-:W-:Y:S01]  /*220f0*/  HSET2.LE.AND R3, R6, R223.reuse, PT ;  /* 0x000000df06037233 */ /* 0x100fe20003803000 */
[C---:B--2---:R-:W-:Y:S01]  /*22100*/  HMMA.16816.F32 R52, R8.reuse, R28, R48 ;  /* 0x0000001c0834723c */ /* 0x044fe20000001830 */
[----:B------:R-:W-:Y:S01]  /*22110*/  LOP3.LUT R2, R23, R244, R16, 0x96, !PT ;  /* 0x000000f417027212 */ /* 0x000fe200078e9610 */
[----:B------:R-:W2:Y:S01]  /*22120*/  LDSM.16.MT88.4 R24, [R205+0x5000] ;  /* 0x00500000cd18783b */ /* 0x000ea20000004200 */
[----:B------:R-:W-:Y:S01]  /*22130*/  LOP3.LUT R14, R213, R0, RZ, 0xc0, !PT ;  /* 0x00000000d50e7212 */ /* 0x000fe200078ec0ff */
[----:B------:R-:W-:Y:S01]  /*22140*/  HSET2.LE.AND R0, R7, R223, PT ;  /* 0x000000df07007233 */ /* 0x000fe20003803000 */
[----:B------:R-:W-:Y:S01]  /*22150*/  LOP3.LUT R12, R211, R3, RZ, 0xc0, !PT ;  /* 0x00000003d30c7212 */ /* 0x000fe200078ec0ff */
[----:B------:R-:W-:Y:S01]  /*22160*/  IMAD.WIDE.U32 R2, R2, -0x326172a9, RZ ;  /* 0xcd9e8d5702027825 */ /* 0x000fe200078e00ff */
[----:B------:R1:W5:Y:S01]  /*22170*/  LDL.LU R213, [R1+0x348] ;  /* 0x0003480001d57983 */ /* 0x0003620000300800 */
[----:B------:R-:W-:Y:S01]  /*22180*/  HMMA.16816.F32 R56, R8, R30, R76 ;  /* 0x0000001e0838723c */ /* 0x000fe2000000184c */
[----:B------:R-:W-:Y:S01]  /*22190*/  LOP3.LUT R13, R210, R0, RZ, 0xc0, !PT ;  /* 0x00000000d20d7212 */ /* 0x000fe200078ec0ff */
[----:B------:R-:W-:-:S06]  /*221a0*/  IMAD.WIDE.U32 R6, R39, -0x2daee0ad, RZ ;  /* 0xd2511f5327067825 */ /* 0x000fcc00078e00ff */
[C---:B------:R-:W-:Y:S01]  /*221b0*/  HMMA.16816.F32 R48, R8.reuse, R40, R72 ;  /* 0x000000280830723c */ /* 0x040fe20000001848 */
[----:B------:R-:W-:Y:S01]  /*221c0*/  LOP3.LUT R0, R2, 0xffff, RZ, 0xc0, !PT ;  /* 0x0000ffff02007812 */ /* 0x000fe200078ec0ff */
[----:B------:R1:W5:Y:S06]  /*221d0*/  LDL.LU R212, [R1+0x344] ;  /* 0x0003440001d47983 */ /* 0x00036c0000300800 */
[----:B------:R-:W-:Y:S01]  /*221e0*/  HMMA.16816.F32 R44, R8, R42, R68 ;  /* 0x0000002a082c723c */ /* 0x000fe20000001844 */
[-C--:B------:R-:W-:Y:S01]  /*221f0*/  LOP3.LUT R18, R7, R247.reuse, R140, 0x96, !PT ;  /* 0x000000f707127212 */ /* 0x080fe200078e968c */
[----:B------:R1:W5:Y:S05]  /*22200*/  LDL.LU R211, [R1+0x340] ;  /* 0x0003400001d37983 */ /* 0x00036a0000300800 */
[----:B------:R-:W-:-:S02]  /*22210*/  LOP3.LUT R8, R17, R247, R38, 0x96, !PT ;  /* 0x000000f711087212 */ /* 0x000fc400078e9626 */
[----:B------:R-:W-:Y:S02]  /*22220*/  SHF.R.U32.HI R7, RZ, 0x8, R0 ;  /* 0x00000008ff077819 */ /* 0x000fe40000011600 */
[----:B------:R-:W-:Y:S01]  /*22230*/  SHF.R.U32.HI R11, RZ, 0x18, R2 ;  /* 0x00000018ff0b7819 */ /* 0x000fe20000011602 */
[----:B------:R-:W-:Y:S01]  /*22240*/  IMAD.WIDE.U32 R16, R8, -0x326172a9, RZ ;  /* 0xcd9e8d5708107825 */ /* 0x000fe200078e00ff */
[----:B------:R-:W-:Y:S02]  /*22250*/  LOP3.LUT R8, R2, 0xff, RZ, 0xc0, !PT ;  /* 0x000000ff02087812 */ /* 0x000fe400078ec0ff */
[----:B------:R-:W-:Y:S01]  /*22260*/  LOP3.LUT R20, R93, R244, R6, 0x96, !PT ;  /* 0x000000f45d147212 */ /* 0x000fe200078e9606 */
[----:B------:R-:W-:Y:S01]  /*22270*/  IMAD.WIDE.U32 R18, R18, -0x326172a9, RZ ;  /* 0xcd9e8d5712127825 */ /* 0x000fe200078e00ff */
[----:B------:R-:W-:Y:S01]  /*22280*/  LOP3.LUT R0, R3, R249, R16, 0x96, !PT ;  /* 0x000000f903007212 */ /* 0x000fe200078e9610 */
[----:B------:R-:W-:Y:S01]  /*22290*/  HMMA.16816.F32 R68, R12, R28, R88 ;  /* 0x0000001c0c44723c */ /* 0x000fe20000001858 */
[----:B------:R-:W-:Y:S01]  /*222a0*/  SHF.R.U32.HI R3, RZ, 0x10, R2 ;  /* 0x00000010ff037819 */ /* 0x000fe20000011602 */
[----:B------:R1:W5:Y:S01]  /*222b0*/  LDL.LU R210, [R1+0x33c] ;  /* 0x00033c0001d27983 */ /* 0x0003620000300800 */
[----:B------:R-:W-:-:S02]  /*222c0*/  LOP3.LUT R2, R0, 0xffff, RZ, 0xc0, !PT ;  /* 0x0000ffff00027812 */ /* 0x000fc400078ec0ff */
[----:B------:R-:W-:Y:S02]  /*222d0*/  LOP3.LUT R3, R3, 0xff, RZ, 0xc0, !PT ;  /* 0x000000ff03037812 */ /* 0x000fe400078ec0ff */
[----:B------:R-:W-:Y:S02]  /*222e0*/  SHF.R.U32.HI R6, RZ, 0x10, R0 ;  /* 0x00000010ff067819 */ /* 0x000fe40000011600 */
[----:B------:R-:W-:Y:S02]  /*222f0*/  PRMT R8, R8, 0x5410, R7 ;  /* 0x0000541008087816 */ /* 0x000fe40000000007 */
[----:B------:R-:W-:Y:S02]  /*22300*/  SHF.R.U32.HI R7, RZ, 0x8, R2 ;  /* 0x00000008ff077819 */ /* 0x000fe40000011602 */
[----:B------:R-:W-:Y:S02]  /*22310*/  PRMT R2, R3, 0x5410, R11 ;  /* 0x0000541003027816 */ /* 0x000fe4000000000b */
[----:B------:R-:W-:-:S02]  /*22320*/  SHF.R.U32.HI R9, RZ, 0x18, R0 ;  /* 0x00000018ff097819 */ /* 0x000fc40000011600 */
[----:B------:R-:W-:Y:S02]  /*22330*/  LOP3.LUT R6, R6, 0xff, RZ, 0xc0, !PT ;  /* 0x000000ff06067812 */ /* 0x000fe400078ec0ff */
        /* <DEDUP_REMOVED lines=12> */
[----:B------:R-:W-:Y:S01]  /*22400*/  HMMA.16816.F32 R72, R12, R30, R80 ;  /* 0x0000001e0c48723c */ /* 0x000fe20000001850 */
[----:B------:R-:W-:-:S07]  /*22410*/  LOP3.LUT R8, R168, R6, RZ, 0xc0, !PT ;  /* 0x00000006a8087212 */ /* 0x000fce00078ec0ff */
[----:B------:R-:W-:Y:S01]  /*22420*/  HMMA.16816.F32 R84, R12, R40, R84 ;  /* 0x000000280c54723c */ /* 0x000fe20000001854 */
[----:B------:R-:W-:-:S07]  /*22430*/  SHF.R.U32.HI R6, RZ, 0x10, R0 ;  /* 0x00000010ff067819 */ /* 0x000fce0000011600 */
[----:B------:R-:W-:Y:S01]  /*22440*/  HMMA.16816.F32 R60, R12, R42, R60 ;  /* 0x0000002a0c3c723c */ /* 0x000fe2000000183c */
[----:B------:R-:W-:Y:S01]  /*22450*/  SHF.R.U32.HI R7, RZ, 0x18, R0 ;  /* 0x00000018ff077819 */ /* 0x000fe20000011600 */
[----:B------:R-:W-:Y:S01]  /*22460*/  IMAD.WIDE.U32 R88, R136, -0x2daee0ad, RZ ;  /* 0xd2511f5388587825 */ /* 0x000fe200078e00ff */
[----:B------:R-:W-:Y:S01]  /*22470*/  SHF.R.U32.HI R16, RZ, 0x10, R2 ;  /* 0x00000010ff107819 */ /* 0x000fe20000011602 */
[----:B------:R-:W-:Y:S03]  /*22480*/  LDSM.16.MT88.4 R28, [R205+0x5400] ;  /* 0x00540000cd1c783b */ /* 0x000fe60000004200 */
[----:B------:R-:W-:Y:S02]  /*22490*/  LOP3.LUT R13, R2, 0xffff, RZ, 0xc0, !PT ;  /* 0x0000ffff020d7812 */ /* 0x000fe400078ec0ff */
[C---:B------:R-:W-:Y:S02]  /*224a0*/  LOP3.LUT R3, R0.reuse, 0xffff, RZ, 0xc0, !PT ;  /* 0x0000ffff00037812 */ /* 0x040fe400078ec0ff */
[----:B------:R-:W-:-:S02]  /*224b0*/  LOP3.LUT R12, R0, 0xff, RZ, 0xc0, !PT ;  /* 0x000000ff000c7812 */ /* 0x000fc400078ec0ff */
[----:B------:R-:W-:Y:S02]  /*224c0*/  SHF.R.U32.HI R0, RZ, 0x8, R3 ;  /* 0x00000008ff007819 */ /* 0x000fe40000011603 */
[----:B------:R-:W-:Y:S02]  /*224d0*/  LOP3.LUT R14, R2, 0xff, RZ, 0xc0, !PT ;  /* 0x000000ff020e7812 */ /* 0x000fe400078ec0ff */
[----:B------:R-:W-:Y:S02]  /*224e0*/  SHF.R.U32.HI R13, RZ, 0x8, R13 ;  /* 0x00000008ff0d7819 */ /* 0x000fe4000001160d */
[----:B------:R-:W-:Y:S02]  /*224f0*/  LOP3.LUT R3, R6, 0xff, RZ, 0xc0, !PT ;  /* 0x000000ff06037812 */ /* 0x000fe400078ec0ff */
[----:B------:R-:W-:Y:S02]  /*22500*/  SHF.R.U32.HI R15, RZ, 0x18, R2 ;  /* 0x00000018ff0f7819 */ /* 0x000fe40000011602 */
[----:B------:R-:W-:-:S02]  /*22510*/  PRMT R6, R14, 0x5410, R13 ;  /* 0x000054100e067816 */ /* 0x000fc4000000000d */
[----:B------:R-:W-:Y:S02]  /*22520*/  PRMT R2, R3, 0x5410, R7 ;  /* 0x0000541003027816 */ /* 0x000fe40000000007 */
[----:B------:R-:W-:Y:S01]  /*22530*/  PRMT R0, R12, 0x5410, R0 ;  /* 0x000054100c007816 */ /* 0x000fe20000000000 */
[--C-:B------:R-:W-:Y:S02]  /*22540*/  HSET2.LE.AND R3, R6, R223.reuse, PT ;  /* 0x000000df06037233 */ /* 0x100fe40003803000 */
[--C-:B------:R-:W-:Y:S01]  /*22550*/  HSET2.LE.AND R2, R2, R223.reuse, PT ;  /* 0x000000df02027233 */ /* 0x100fe20003803000 */
[----:B------:R-:W-:Y:S01]  /*22560*/  LOP3.LUT R7, R16, 0xff, RZ, 0xc0, !PT ;  /* 0x000000ff10077812 */ /* 0x000fe200078ec0ff */
[----:B------:R-:W-:Y:S01]  /*22570*/  HSET2.LE.AND R0, R0, R223, PT ;  /* 0x000000df00007233 */ /* 0x000fe20003803000 */
[----:B------:R-:W-:Y:S02]  /*22580*/  LOP3.LUT R14, R197, R3, RZ, 0xc0, !PT ;  /* 0x00000003c50e7212 */ /* 0x000fe400078ec0ff */
[----:B------:R-:W-:Y:S01]  /*22590*/  LOP3.LUT R13, R218, R2, RZ, 0xc0, !PT ;  /* 0x00000002da0d7212 */ /* 0x000fe200078ec0ff */
[----:B------:R-:W-:Y:S01]  /*225a0*/  IMAD.WIDE.U32 R2, R149, -0x2daee0ad, RZ ;  /* 0xd2511f5395027825 */ /* 0x000fe200078e00ff */
[----:B------:R-:W-:-:S02]  /*225b0*/  PRMT R6, R7, 0x5410, R15 ;  /* 0x0000541007067816 */ /* 0x000fc4000000000f */
[----:B------:R-:W-:Y:S02]  /*225c0*/  LOP3.LUT R17, R17, R246, R36, 0x96, !PT ;  /* 0x000000f611117212 */ /* 0x000fe400078e9624 */
[----:B------:R-:W-:Y:S01]  /*225d0*/  LOP3.LUT R12, R209, R0, RZ, 0xc0, !PT ;  /* 0x00000000d10c7212 */ /* 0x000fe200078ec0ff */
[----:B------:R-:W-:Y:S01]  /*225e0*/  HSET2.LE.AND R0, R6, R223, PT ;  /* 0x000000df06007233 */ /* 0x000fe20003803000 */
[----:B------:R-:W-:Y:S01]  /*225f0*/  LOP3.LUT R42, R3, R242, R174, 0x96, !PT ;  /* 0x000000f2032a7212 */ /* 0x000fe200078e96ae */
[C---:B--2---:R-:W-:Y:S01]  /*22600*/  HMMA.16816.F32 R80, R8.reuse, R24, R52 ;  /* 0x000000180850723c */ /* 0x044fe20000001834 */
[----:B------:R-:W-:Y:S01]  /*22610*/  LOP3.LUT R43, R89, R245, R2, 0x96, !PT ;  /* 0x000000f5592b7212 */ /* 0x000fe200078e9602 */
[----:B------:R-:W-:Y:S01]  /*22620*/  IMAD.WIDE.U32 R2, R17, -0x2daee0ad, RZ ;  /* 0xd2511f5311027825 */ /* 0x000fe200078e00ff */
[----:B------:R-:W-:Y:S01]  /*22630*/  LOP3.LUT R15, R198, R0, RZ, 0xc0, !PT ;  /* 0x00000000c60f7212 */ /* 0x000fe200078ec0ff */
[----:B------:R-:W2:Y:S03]  /*22640*/  LDSM.16.MT88.4 R36, [R206+0x5400] ;  /* 0x00540000ce24783b */ /* 0x000ea60000004200 */
[----:B------:R-:W-:Y:S01]  /*22650*/  LOP3.LUT R0, R3, R243, R22, 0x96, !PT ;  /* 0x000000f303007212 */ /* 0x000fe200078e9616 */
[----:B------:R-:W-:Y:S01]  /*22660*/  HMMA.16816.F32 R76, R8, R26, R56 ;  /* 0x0000001a084c723c */ /* 0x000fe20000001838 */
[----:B------:R-:W-:-:S07]  /*22670*/  LOP3.LUT R3, R2, 0xffff, RZ, 0xc0, !PT ;  /* 0x0000ffff02037812 */ /* 0x000fce00078ec0ff */
[C---:B------:R-:W-:Y:S01]  /*22680*/  HMMA.16816.F32 R44, R8.reuse, R34, R44 ;  /* 0x00000022082c723c */ /* 0x040fe2000000182c */
[----:B------:R-:W-:Y:S02]  /*22690*/  LOP3.LUT R16, R2, 0xff, RZ, 0xc0, !PT ;  /* 0x000000ff02107812 */ /* 0x000fe400078ec0ff */
[----:B------:R-:W-:Y:S01]  /*226a0*/  LOP3.LUT R18, R19, R246, R66, 0x96, !PT ;  /* 0x000000f613127212 */ /* 0x000fe200078e9642 */
[----:B------:R-:W-:Y:S01]  /*226b0*/  IMAD.WIDE.U32 R40, R126, -0x326172a9, RZ ;  /* 0xcd9e8d577e287825 */ /* 0x000fe200078e00ff */
[--C-:B------:R-:W-:Y:S01]  /*226c0*/  SHF.R.U32.HI R6, RZ, 0x10, R2.reuse ;  /* 0x00000010ff067819 */ /* 0x100fe20000011602 */
[----:B------:R1:W5:Y:S02]  /*226d0*/  LDL.LU R209, [R1+0x338] ;  /* 0x0003380001d17983 */ /* 0x0003640000300800 */
[----:B------:R-:W-:Y:S07]  /*226e0*/  HMMA.16816.F32 R52, R8, R32, R48 ;  /* 0x000000200834723c */ /* 0x000fee0000001830 */
[----:B------:R-:W-:-:S02]  /*226f0*/  SHF.R.U32.HI R11, RZ, 0x18, R2 ;  /* 0x00000018ff0b7819 */ /* 0x000fc40000011602 */
[----:B------:R-:W-:Y:S02]  /*22700*/  LOP3.LUT R2, R0, 0xffff, RZ, 0xc0, !PT ;  /* 0x0000ffff00027812 */ /* 0x000fe400078ec0ff */
[----:B------:R-:W-:Y:S02]  /*22710*/  LOP3.LUT R9, R6, 0xff, RZ, 0xc0, !PT ;  /* 0x000000ff06097812 */ /* 0x000fe400078ec0ff */
[----:B------:R-:W-:Y:S02]  /*22720*/  LOP3.LUT R8, R0, 0xff, RZ, 0xc0, !PT ;  /* 0x000000ff00087812 */ /* 0x000fe400078ec0ff */
[----:B------:R-:W-:Y:S02]  /*22730*/  SHF.R.U32.HI R6, RZ, 0x8, R2 ;  /* 0x00000008ff067819 */ /* 0x000fe40000011602 */
[----:B------:R-:W-:Y:S02]  /*22740*/  SHF.R.U32.HI R10, RZ, 0x8, R3 ;  /* 0x00000008ff0a7819 */ /* 0x000fe40000011603 */
[----:B------:R-:W-:-:S02]  /*22750*/  SHF.R.U32.HI R3, RZ, 0x10, R0 ;  /* 0x00000010ff037819 */ /* 0x000fc40000011600 */
[----:B------:R-:W-:Y:S02]  /*22760*/  SHF.R.U32.HI R7, RZ, 0x18, R0 ;  /* 0x00000018ff077819 */ /* 0x000fe40000011600 */
[----:B------:R-:W-:Y:S02]  /*22770*/  PRMT R0, R8, 0x5410, R6 ;  /* 0x0000541008007816 */ /* 0x000fe40000000006 */
[----:B------:R-:W-:Y:S02]  /*22780*/  LOP3.LUT R2, R3, 0xff, RZ, 0xc0, !PT ;  /* 0x000000ff03027812 */ /* 0x000fe400078ec0ff */
[----:B------:R-:W-:Y:S01]  /*22790*/  PRMT R3, R16, 0x5410, R10 ;  /* 0x0000541010037816 */ /* 0x000fe2000000000a */
[--C-:B------:R-:W-:Y:S01]  /*227a0*/  HSET2.LE.AND R0, R0, R223.reuse, PT ;  /* 0x000000df00007233 */ /* 0x100fe20003803000 */
[----:B------:R-:W-:Y:S02]  /*227b0*/  PRMT R9, R9, 0x5410, R11 ;  /* 0x0000541009097816 */ /* 0x000fe4000000000b */
[----:B------:R-:W-:Y:S01]  /*227c0*/  PRMT R2, R2, 0x5410, R7 ;  /* 0x0000541002027816 */ /* 0x000fe20000000007 */
[--C-:B------:R-:W-:Y:S01]  /*227d0*/  HSET2.LE.AND R7, R3, R223.reuse, PT ;  /* 0x000000df03077233 */ /* 0x100fe20003803000 */
[----:B------:R-:W-:Y:S01]  /*227e0*/  LOP3.LUT R8, R180, R0, RZ, 0xc0, !PT ;  /* 0x00000000b4087212 */ /* 0x000fe200078ec0ff */
[----:B------:R-:W-:-:S02]  /*227f0*/  HSET2.LE.AND R0, R9, R223, PT ;  /* 0x000000df09007233 */ /* 0x000fc40003803000 */
[----:B------:R-:W-:Y:S01]  /*22800*/  HSET2.LE.AND R6, R2, R223, PT ;  /* 0x000000df02067233 */ /* 0x000fe20003803000 */
[----:B------:R-:W-:Y:S02]  /*22810*/  IMAD.WIDE.U32 R2, R18, -0x2daee0ad, RZ ;  /* 0xd2511f5312027825 */ /* 0x000fe400078e00ff */
[----:B------:R-:W-:Y:S01]  /*22820*/  LOP3.LUT R11, R158, R0, RZ, 0xc0, !PT ;  /* 0x000000009e0b7212 */ /* 0x000fe200078ec0ff */
[C---:B------:R-:W-:Y:S01]  /*22830*/  HMMA.16816.F32 R48, R12.reuse, R24, R68 ;  /* 0x000000180c30723c */ /* 0x040fe20000001844 */
[----:B------:R-:W-:Y:S02]  /*22840*/  LOP3.LUT R23, R41, R238, R64, 0x96, !PT ;  /* 0x000000ee29177212 */ /* 0x000fe400078e9640 */
[----:B------:R-:W-:Y:S02]  /*22850*/  LOP3.LUT R0, R3, R243, R92, 0x96, !PT ;  /* 0x000000f303007212 */ /* 0x000fe400078e965c */
[----:B------:R-:W-:Y:S02]  /*22860*/  LOP3.LUT R3, R2, 0xffff, RZ, 0xc0, !PT ;  /* 0x0000ffff02037812 */ /* 0x000fe400078ec0ff */
[----:B------:R-:W-:Y:S01]  /*22870*/  LOP3.LUT R9, R185, R6, RZ, 0xc0, !PT ;  /* 0x00000006b9097212 */ /* 0x000fe200078ec0ff */
[C---:B------:R-:W-:Y:S01]  /*22880*/  HMMA.16816.F32 R56, R12.reuse, R26, R72 ;  /* 0x0000001a0c38723c */ /* 0x040fe20000001848 */
[----:B------:R-:W-:Y:S01]  /*22890*/  SHF.R.U32.HI R6, RZ, 0x10, R2 ;  /* 0x00000010ff067819 */ /* 0x000fe20000011602 */
[----:B------:R-:W-:Y:S01]  /*228a0*/  IMAD.WIDE.U32 R20, R148, -0x2daee0ad, RZ ;  /* 0xd2511f5394147825 */ /* 0x000fe200078e00ff */
[----:B------:R-:W-:Y:S01]  /*228b0*/  LOP3.LUT R10, R169, R7, RZ, 0xc0, !PT ;  /* 0x00000007a90a7212 */ /* 0x000fe200078ec0ff */
[----:B------:R-:W3:Y:S04]  /*228c0*/  LDSM.16.MT88.4 R24, [R205+0x5800] ;  /* 0x00580000cd18783b */ /* 0x000ee80000004200 */
[----:B------:R-:W-:Y:S01]  /*228d0*/  HMMA.16816.F32 R64, R12, R32, R84 ;  /* 0x000000200c40723c */ /* 0x000fe20000001854 */
[----:B------:R-:W-:-:S07]  /*228e0*/  LOP3.LUT R7, R0, 0xff, RZ, 0xc0, !PT ;  /* 0x000000ff00077812 */ /* 0x000fce00078ec0ff */
[----:B------:R-:W-:Y:S01]  /*228f0*/  HMMA.16816.F32 R60, R12, R34, R60 ;  /* 0x000000220c3c723c */ /* 0x000fe2000000183c */
[----:B------:R-:W-:Y:S01]  /*22900*/  LOP3.LUT R21, R21, R245, R142, 0x96, !PT ;  /* 0x000000f515157212 */ /* 0x000fe200078e968e */
[----:B------:R-:W-:Y:S01]  /*22910*/  IMAD.WIDE.U32 R70, R43, -0x326172a9, RZ ;  /* 0xcd9e8d572b467825 */ /* 0x000fe200078e00ff */
[----:B------:R-:W4:Y:S04]  /*22920*/  LDSM.16.MT88.4 R32, [R206+0x5800] ;  /* 0x00580000ce20783b */ /* 0x000f280000004200 */
[----:B------:R-:W-:Y:S02]  /*22930*/  LOP3.LUT R15, R2, 0xff, RZ, 0xc0, !PT ;  /* 0x000000ff020f7812 */ /* 0x000fe400078ec0ff */
[----:B------:R-:W-:Y:S02]  /*22940*/  SHF.R.U32.HI R14, RZ, 0x18, R2 ;  /* 0x00000018ff0e7819 */ /* 0x000fe40000011602 */
[----:B------:R-:W-:-:S02]  /*22950*/  LOP3.LUT R2, R0, 0xffff, RZ, 0xc0, !PT ;  /* 0x0000ffff00027812 */ /* 0x000fc400078ec0ff */
[----:B------:R-:W-:Y:S02]  /*22960*/  SHF.R.U32.HI R13, RZ, 0x8, R3 ;  /* 0x00000008ff0d7819 */ /* 0x000fe40000011603 */
[----:B------:R-:W-:Y:S02]  /*22970*/  SHF.R.U32.HI R3, RZ, 0x10, R0 ;  /* 0x00000010ff037819 */ /* 0x000fe40000011600 */
[----:B------:R-:W-:Y:S02]  /*22980*/  LOP3.LUT R12, R6, 0xff, RZ, 0xc0, !PT ;  /* 0x000000ff060c7812 */ /* 0x000fe400078ec0ff */
[----:B------:R-:W-:Y:S02]  /*22990*/  SHF.R.U32.HI R2, RZ, 0x8, R2 ;  /* 0x00000008ff027819 */ /* 0x000fe40000011602 */
[----:B------:R-:W-:Y:S02]  /*229a0*/  SHF.R.U32.HI R6, RZ, 0x18, R0 ;  /* 0x00000018ff067819 */ /* 0x000fe40000011600 */
[----:B------:R-:W-:-:S02]  /*229b0*/  LOP3.LUT R0, R3, 0xff, RZ, 0xc0, !PT ;  /* 0x000000ff03007812 */ /* 0x000fc400078ec0ff */
[----:B------:R-:W-:Y:S02]  /*229c0*/  PRMT R3, R15, 0x5410, R13 ;  /* 0x000054100f037816 */ /* 0x000fe4000000000d */
[----:B------:R-:W-:Y:S02]  /*229d0*/  PRMT R12, R12, 0x5410, R14 ;  /* 0x000054100c0c7816 */ /* 0x000fe4000000000e */
[----:B------:R-:W-:Y:S01]  /*229e0*/  PRMT R7, R7, 0x5410, R2 ;  /* 0x0000541007077816 */ /* 0x000fe20000000002 */
[----:B------:R-:W-:Y:S01]  /*229f0*/  IMAD.WIDE.U32 R16, R21, -0x326172a9, RZ ;  /* 0xcd9e8d5715107825 */ /* 0x000fe200078e00ff */
[----:B------:R-:W-:Y:S01]  /*22a00*/  PRMT R6, R0, 0x5410, R6 ;  /* 0x0000541000067816 */ /* 0x000fe20000000006 */
[--C-:B------:R-:W-:Y:S02]  /*22a10*/  HSET2.LE.AND R0, R3, R223.reuse, PT ;  /* 0x000000df03007233 */ /* 0x100fe40003803000 */
[--C-:B------:R-:W-:Y:S02]  /*22a20*/  HSET2.LE.AND R2, R12, R223.reuse, PT ;  /* 0x000000df0c027233 */ /* 0x100fe40003803000 */
[--C-:B------:R-:W-:Y:S01]  /*22a30*/  HSET2.LE.AND R3, R7, R223.reuse, PT ;  /* 0x000000df07037233 */ /* 0x100fe20003803000 */
[----:B------:R-:W-:Y:S01]  /*22a40*/  LOP3.LUT R17, R17, R248, R40, 0x96, !PT ;  /* 0x000000f811117212 */ /* 0x000fe200078e9628 */
[----:B------:R-:W-:Y:S01]  /*22a50*/  HSET2.LE.AND R6, R6, R223, PT ;  /* 0x000000df06067233 */ /* 0x000fe20003803000 */
[----:B------:R-:W-:-:S02]  /*22a60*/  LOP3.LUT R15, R195, R2, RZ, 0xc0, !PT ;  /* 0x00000002c30f7212 */ /* 0x000fc400078ec0ff */
[----:B------:R-:W-:Y:S01]  /*22a70*/  LOP3.LUT R12, R207, R3, RZ, 0xc0, !PT ;  /* 0x00000003cf0c7212 */ /* 0x000fe200078ec0ff */
[----:B------:R-:W-:Y:S01]  /*22a80*/  IMAD.WIDE.U32 R2, R23, -0x2daee0ad, RZ ;  /* 0xd2511f5317027825 */ /* 0x000fe200078e00ff */
[----:B------:R-:W-:-:S03]  /*22a90*/  LOP3.LUT R13, R204, R6, RZ, 0xc0, !PT ;  /* 0x00000006cc0d7212 */ /* 0x000fc600078ec0ff */
[----:B------:R-:W-:Y:S01]  /*22aa0*/  IMAD.WIDE.U32 R22, R17, -0x2daee0ad, RZ ;  /* 0xd2511f5311167825 */ /* 0x000fe200078e00ff */
[----:B------:R-:W-:-:S03]  /*22ab0*/  LOP3.LUT R3, R3, R247, R20, 0x96, !PT ;  /* 0x000000f703037212 */ /* 0x000fc600078e9614 */
[----:B------:R-:W-:Y:S01]  /*22ac0*/  IMAD.WIDE.U32 R6, R42, -0x326172a9, RZ ;  /* 0xcd9e8d572a067825 */ /* 0x000fe200078e00ff */
[----:B------:R-:W-:Y:S02]  /*22ad0*/  LOP3.LUT R2, R23, R244, R2, 0x96, !PT ;  /* 0x000000f417027212 */ /* 0x000fe400078e9602 */
[----:B------:R-:W-:Y:S01]  /*22ae0*/  LOP3.LUT R14, R208, R0, RZ, 0xc0, !PT ;  /* 0x00000000d00e7212 */ /* 0x000fe200078ec0ff */
[----:B------:R-:W-:Y:S01]  /*22af0*/  IMAD.WIDE.U32 R18, R3, -0x326172a9, RZ ;  /* 0xcd9e8d5703127825 */ /* 0x000fe200078e00ff */
[----:B------:R-:W-:Y:S01]  /*22b00*/  LOP3.LUT R7, R7, R238, R152, 0x96, !PT ;  /* 0x000000ee07077212 */ /* 0x000fe200078e9698 */
[----:B--2---:R-:W-:Y:S01]  /*22b10*/  HMMA.16816.F32 R140, R8, R36, R52 ;  /* 0x00000024088c723c */ /* 0x004fe20000001834 */
[----:B------:R-:W-:Y:S01]  /*22b20*/  LOP3.LUT R0, R71, R248, R6, 0x96, !PT ;  /* 0x000000f847007212 */ /* 0x000fe200078e9606 */
[----:B------:R-:W-:Y:S01]  /*22b30*/  IMAD.WIDE.U32 R2, R2, -0x326172a9, RZ ;  /* 0xcd9e8d5702027825 */ /* 0x000fe200078e00ff */
[----:B------:R1:W5:Y:S03]  /*22b40*/  LDL.LU R208, [R1+0x334] ;  /* 0x0003340001d07983 */ /* 0x0003660000300800 */
[----:B------:R-:W-:-:S04]  /*22b50*/  IMAD.WIDE.U32 R6, R7, -0x2daee0ad, RZ ;  /* 0xd2511f5307067825 */ /* 0x000fc800078e00ff */
[----:B------:R-:W-:Y:S01]  /*22b60*/  IMAD.WIDE.U32 R68, R0, -0x2daee0ad, RZ ;  /* 0xd2511f5300447825 */ /* 0x000fe200078e00ff */
[----:B------:R-:W-:Y:S01]  /*22b70*/  LOP3.LUT R0, R3, R249, R18, 0x96, !PT ;  /* 0x000000f903007212 */ /* 0x000fe200078e9612 */
[----:B------:R-:W-:Y:S01]  /*22b80*/  HMMA.16816.F32 R80, R8, R28, R80 ;  /* 0x0000001c0850723c */ /* 0x000fe20000001850 */
[----:B------:R-:W-:Y:S01]  /*22b90*/  LOP3.LUT R20, R7, R247, R88, 0x96, !PT ;  /* 0x000000f707147212 */ /* 0x000fe200078e9658 */
[----:B------:R1:W5:Y:S01]  /*22ba0*/  LDL.LU R207, [R1+0x330] ;  /* 0x0003300001cf7983 */ /* 0x0003620000300800 */
[----:B------:R-:W-:-:S05]  /*22bb0*/  SHF.R.U32.HI R7, RZ, 0x10, R0 ;  /* 0x00000010ff077819 */ /* 0x000fca0000011600 */
[C---:B------:R-:W-:Y:S01]  /*22bc0*/  HMMA.16816.F32 R76, R8.reuse, R30, R76 ;  /* 0x0000001e084c723c */ /* 0x040fe2000000184c */
[----:B------:R-:W-:Y:S01]  /*22bd0*/  LOP3.LUT R18, R69, R244, R6, 0x96, !PT ;  /* 0x000000f445127212 */ /* 0x000fe200078e9606 */
[----:B------:R1:W5:Y:S06]  /*22be0*/  LDL.LU R204, [R1+0x32c] ;  /* 0x00032c0001cc7983 */ /* 0x00036c0000300800 */
[----:B------:R-:W-:Y:S01]  /*22bf0*/  HMMA.16816.F32 R52, R8, R38, R44 ;  /* 0x000000260834723c */ /* 0x000fe2000000182c */
[----:B------:R-:W-:-:S06]  /*22c00*/  SHF.R.U32.HI R6, RZ, 0x18, R0 ;  /* 0x00000018ff067819 */ /* 0x000fcc0000011600 */
        /* <DEDUP_REMOVED lines=25> */
[C---:B------:R-:W-:Y:S03]  /*22da0*/  HMMA.16816.F32 R64, R12.reuse, R36, R64 ;  /* 0x000000240c40723c */ /* 0x040fe60000001840 */
[----:B------:R-:W-:Y:S02]  /*22db0*/  LOP3.LUT R0, R3, R249, R28, 0x96, !PT ;  /* 0x000000f903007212 */ /* 0x000fe400078e961c */
[----:B------:R-:W-:Y:S02]  /*22dc0*/  LOP3.LUT R3, R2, 0xffff, RZ, 0xc0, !PT ;  /* 0x0000ffff02037812 */ /* 0x000fe400078ec0ff */
[----:B------:R-:W-:Y:S01]  /*22dd0*/  SHF.R.U32.HI R6, RZ, 0x10, R2 ;  /* 0x00000010ff067819 */ /* 0x000fe20000011602 */
[----:B------:R-:W-:Y:S01]  /*22de0*/  HMMA.16816.F32 R44, R12, R30, R56 ;  /* 0x0000001e0c2c723c */ /* 0x000fe20000001838 */
[----:B------:R-:W-:-:S07]  /*22df0*/  SHF.R.U32.HI R3, RZ, 0x8, R3 ;  /* 0x00000008ff037819 */ /* 0x000fce0000011603 */
[----:B------:R-:W-:Y:S01]  /*22e00*/  HMMA.16816.F32 R36, R12, R38, R60 ;  /* 0x000000260c24723c */ /* 0x000fe2000000183c */
[----:B------:R-:W-:-:S06]  /*22e10*/  LOP3.LUT R7, R0, 0xff, RZ, 0xc0, !PT ;  /* 0x000000ff00077812 */ /* 0x000fcc00078ec0ff */
[----:B------:R-:W-:Y:S02]  /*22e20*/  LOP3.LUT R14, R2, 0xff, RZ, 0xc0, !PT ;  /* 0x000000ff020e7812 */ /* 0x000fe400078ec0ff */
[----:B------:R-:W-:Y:S02]  /*22e30*/  SHF.R.U32.HI R12, RZ, 0x18, R2 ;  /* 0x00000018ff0c7819 */ /* 0x000fe40000011602 */
[----:B------:R-:W-:Y:S02]  /*22e40*/  LOP3.LUT R2, R0, 0xffff, RZ, 0xc0, !PT ;  /* 0x0000ffff00027812 */ /* 0x000fe400078ec0ff */
[----:B------:R-:W-:Y:S02]  /*22e50*/  LOP3.LUT R13, R6, 0xff, RZ, 0xc0, !PT ;  /* 0x000000ff060d7812 */ /* 0x000fe400078ec0ff */
[----:B------:R-:W-:Y:S02]  /*22e60*/  SHF.R.U32.HI R6, RZ, 0x8, R2 ;  /* 0x00000008ff067819 */ /* 0x000fe40000011602 */
[----:B------:R-:W-:-:S02]  /*22e70*/  PRMT R2, R14, 0x5410, R3 ;  /* 0x000054100e027816 */ /* 0x000fc40000000003 */
[----:B------:R-:W-:Y:S02]  /*22e80*/  SHF.R.U32.HI R3, RZ, 0x10, R0 ;  /* 0x00000010ff037819 */ /* 0x000fe40000011600 */
[----:B------:R-:W-:Y:S02]  /*22e90*/  PRMT R13, R13, 0x5410, R12 ;  /* 0x000054100d0d7816 */ /* 0x000fe4000000000c */
[----:B------:R-:W-:Y:S02]  /*22ea0*/  PRMT R7, R7, 0x5410, R6 ;  /* 0x0000541007077816 */ /* 0x000fe40000000006 */
[----:B------:R-:W-:Y:S01]  /*22eb0*/  SHF.R.U32.HI R12, RZ, 0x18, R0 ;  /* 0x00000018ff0c7819 */ /* 0x000fe20000011600 */
[--C-:B------:R-:W-:Y:S01]  /*22ec0*/  HSET2.LE.AND R0, R2, R223.reuse, PT ;  /* 0x000000df02007233 */ /* 0x100fe20003803000 */
[----:B------:R-:W-:Y:S01]  /*22ed0*/  LOP3.LUT R6, R3, 0xff, RZ, 0xc0, !PT ;  /* 0x000000ff03067812 */ /* 0x000fe200078ec0ff */
[--C-:B------:R-:W-:Y:S01]  /*22ee0*/  HSET2.LE.AND R2, R13, R223.reuse, PT ;  /* 0x000000df0d027233 */ /* 0x100fe20003803000 */
[----:B------:R-:W-:Y:S01]  /*22ef0*/  LOP3.LUT R16, R19, R246, R16, 0x96, !PT ;  /* 0x000000f613107212 */ /* 0x000fe200078e9610 */
[----:B------:R-:W-:Y:S01]  /*22f00*/  HSET2.LE.AND R3, R7, R223, PT ;  /* 0x000000df07037233 */ /* 0x000fe20003803000 */
[----:B------:R-:W-:-:S02]  /*22f10*/  PRMT R6, R6, 0x5410, R12 ;  /* 0x0000541006067816 */ /* 0x000fc4000000000c */
[----:B------:R-:W-:Y:S02]  /*22f20*/  LOP3.LUT R15, R196, R2, RZ, 0xc0, !PT ;  /* 0x00000002c40f7212 */ /* 0x000fe400078ec0ff */
[----:B------:R-:W-:Y:S01]  /*22f30*/  LOP3.LUT R12, R156, R3, RZ, 0xc0, !PT ;  /* 0x000000039c0c7212 */ /* 0x000fe200078ec0ff */
[----:B------:R-:W-:Y:S01]  /*22f40*/  IMAD.WIDE.U32 R2, R16, -0x2daee0ad, RZ ;  /* 0xd2511f5310027825 */ /* 0x000fe200078e00ff */
[----:B------:R-:W-:Y:S01]  /*22f50*/  HSET2.LE.AND R6, R6, R223, PT ;  /* 0x000000df06067233 */ /* 0x000fe20003803000 */
[----:B------:R-:W-:Y:S01]  /*22f60*/  LOP3.LUT R14, R252, R0, RZ, 0xc0, !PT ;  /* 0x00000000fc0e7212 */ /* 0x000fe200078ec0ff */
[----:B---3--:R-:W-:Y:S02]  /*22f70*/  HMMA.16816.F32 R152, R8, R24, R80 ;  /* 0x000000180898723c */ /* 0x008fe40000001850 */
[----:B------:R-:W-:Y:S02]  /*22f80*/  LOP3.LUT R0, R3, R243, R22, 0x96, !PT ;  /* 0x000000f303007212 */ /* 0x000fe400078e9616 */
[----:B------:R-:W-:Y:S01]  /*22f90*/  LOP3.LUT R13, R251, R6, RZ, 0xc0, !PT ;  /* 0x00000006fb0d7212 */ /* 0x000fe200078ec0ff */
[----:B------:R-:W2:Y:S01]  /*22fa0*/  LDSM.16.MT88.4 R20, [R206+0x5c00] ;  /* 0x005c0000ce14783b */ /* 0x000ea20000004200 */
[----:B------:R-:W-:-:S02]  /*22fb0*/  LOP3.LUT R7, R2, 0xffff, RZ, 0xc0, !PT ;  /* 0x0000ffff02077812 */ /* 0x000fc400078ec0ff */
[----:B------:R-:W-:Y:S01]  /*22fc0*/  HMMA.16816.F32 R148, R8, R26, R76 ;  /* 0x0000001a0894723c */ /* 0x000fe2000000184c */
[----:B------:R-:W-:Y:S02]  /*22fd0*/  LOP3.LUT R16, R2, 0xff, RZ, 0xc0, !PT ;  /* 0x000000ff02107812 */ /* 0x000fe400078ec0ff */
[----:B------:R-:W-:-:S05]  /*22fe0*/  SHF.R.U32.HI R6, RZ, 0x10, R2 ;  /* 0x00000010ff067819 */ /* 0x000fca0000011602 */
[----:B----4-:R-:W-:Y:S01]  /*22ff0*/  HMMA.16816.F32 R140, R8, R32, R140 ;  /* 0x00000020088c723c */ /* 0x010fe2000000188c */
[----:B------:R-:W-:-:S07]  /*23000*/  SHF.R.U32.HI R3, RZ, 0x10, R0 ;  /* 0x00000010ff037819 */ /* 0x000fce0000011600 */
[----:B------:R-:W-:Y:S07]  /*23010*/  HMMA.16816.F32 R48, R8, R34, R52 ;  /* 0x000000220830723c */ /* 0x000fee0000001834 */
[----:B------:R-:W-:Y:S02]  /*23020*/  SHF.R.U32.HI R10, RZ, 0x18, R2 ;  /* 0x00000018ff0a7819 */ /* 0x000fe40000011602 */
[C---:B------:R-:W-:Y:S02]  /*23030*/  LOP3.LUT R2, R0.reuse, 0xffff, RZ, 0xc0, !PT ;  /* 0x0000ffff00027812 */ /* 0x040fe400078ec0ff */
        /* <DEDUP_REMOVED lines=8> */
[----:B------:R-:W-:Y:S01]  /*230c0*/  SHF.R.U32.HI R7, RZ, 0x8, R7 ;  /* 0x00000008ff077819 */ /* 0x000fe20000011607 */
[--C-:B------:R-:W-:Y:S01]  /*230d0*/  HSET2.LE.AND R2, R6, R223.reuse, PT ;  /* 0x000000df06027233 */ /* 0x100fe20003803000 */
[----:B------:R-:W-:Y:S01]  /*230e0*/  IMAD.MOV.U32 R6, RZ, RZ, R164 ;  /* 0x000000ffff067224 */ /* 0x000fe200078e00a4 */
[--C-:B------:R-:W-:Y:S01]  /*230f0*/  HSET2.LE.AND R0, R0, R223.reuse, PT ;  /* 0x000000df00007233 */ /* 0x100fe20003803000 */
[----:B------:R-:W-:Y:S01]  /*23100*/  PRMT R7, R16, 0x5410, R7 ;  /* 0x0000541010077816 */ /* 0x000fe20000000007 */
[--C-:B------:R-:W-:Y:S01]  /*23110*/  HSET2.LE.AND R3, R3, R223.reuse, PT ;  /* 0x000000df03037233 */ /* 0x100fe20003803000 */
[----:B------:R-:W-:Y:S02]  /*23120*/  LOP3.LUT R11, R29, R246, R70, 0x96, !PT ;  /* 0x000000f61d0b7212 */ /* 0x000fe400078e9646 */
[----:B------:R-:W-:Y:S01]  /*23130*/  LOP3.LUT R139, R6, R0, RZ, 0xc0, !PT ;  /* 0x00000000068b7212 */ /* 0x000fe200078ec0ff */
[----:B------:R-:W-:Y:S01]  /*23140*/  HSET2.LE.AND R0, R7, R223, PT ;  /* 0x000000df07007233 */ /* 0x000fe20003803000 */
[----:B------:R-:W-:-:S02]  /*23150*/  LOP3.LUT R136, R192, R2, RZ, 0xc0, !PT ;  /* 0x00000002c0887212 */ /* 0x000fc400078ec0ff */
[----:B------:R-:W-:Y:S01]  /*23160*/  LOP3.LUT R137, R191, R3, RZ, 0xc0, !PT ;  /* 0x00000003bf897212 */ /* 0x000fe200078ec0ff */
[----:B------:R-:W-:Y:S01]  /*23170*/  IMAD.WIDE.U32 R2, R11, -0x2daee0ad, RZ ;  /* 0xd2511f530b027825 */ /* 0x000fe200078e00ff */
[----:B------:R-:W-:-:S04]  /*23180*/  LOP3.LUT R138, R193, R0, RZ, 0xc0, !PT ;  /* 0x00000000c18a7212 */ /* 0x000fc800078ec0ff */
[----:B------:R-:W-:Y:S02]  /*23190*/  LOP3.LUT R0, R3, R243, R68, 0x96, !PT ;  /* 0x000000f303007212 */ /* 0x000fe400078e9644 */
[----:B------:R-:W-:Y:S02]  /*231a0*/  LOP3.LUT R7, R2, 0xffff, RZ, 0xc0, !PT ;  /* 0x0000ffff02077812 */ /* 0x000fe400078ec0ff */
[C---:B------:R-:W-:Y:S02]  /*231b0*/  LOP3.LUT R3, R0.reuse, 0xffff, RZ, 0xc0, !PT ;  /* 0x0000ffff00037812 */ /* 0x040fe400078ec0ff */
[--C-:B------:R-:W-:Y:S02]  /*231c0*/  SHF.R.U32.HI R6, RZ, 0x10, R0.reuse ;  /* 0x00000010ff067819 */ /* 0x100fe40000011600 */
[----:B------:R-:W-:Y:S02]  /*231d0*/  LOP3.LUT R9, R0, 0xff, RZ, 0xc0, !PT ;  /* 0x000000ff00097812 */ /* 0x000fe400078ec0ff */
[----:B------:R-:W-:-:S02]  /*231e0*/  SHF.R.U32.HI R8, RZ, 0x18, R0 ;  /* 0x00000018ff087819 */ /* 0x000fc40000011600 */
[----:B------:R-:W-:Y:S02]  /*231f0*/  SHF.R.U32.HI R0, RZ, 0x8, R3 ;  /* 0x00000008ff007819 */ /* 0x000fe40000011603 */
[----:B------:R-:W-:Y:S01]  /*23200*/  LOP3.LUT R3, R6, 0xff, RZ, 0xc0, !PT ;  /* 0x000000ff06037812 */ /* 0x000fe200078ec0ff */
[----:B------:R-:W-:Y:S01]  /*23210*/  HMMA.16816.F32 R40, R12, R24, R40 ;  /* 0x000000180c28723c */ /* 0x000fe20000001828 */
[----:B------:R-:W-:Y:S02]  /*23220*/  SHF.R.U32.HI R6, RZ, 0x10, R2 ;  /* 0x00000010ff067819 */ /* 0x000fe40000011602 */
[----:B------:R-:W-:Y:S02]  /*23230*/  LOP3.LUT R10, R2, 0xff, RZ, 0xc0, !PT ;  /* 0x000000ff020a7812 */ /* 0x000fe400078ec0ff */
[----:B------:R-:W-:-:S03]  /*23240*/  SHF.R.U32.HI R7, RZ, 0x8, R7 ;  /* 0x00000008ff077819 */ /* 0x000fc60000011607 */
[----:B------:R-:W-:Y:S01]  /*23250*/  HMMA.16816.F32 R44, R12, R26, R44 ;  /* 0x0000001a0c2c723c */ /* 0x000fe2000000182c */
[----:B------:R-:W-:Y:S02]  /*23260*/  SHF.R.U32.HI R11, RZ, 0x18, R2 ;  /* 0x00000018ff0b7819 */ /* 0x000fe40000011602 */
[----:B------:R-:W-:-:S05]  /*23270*/  LOP3.LUT R6, R6, 0xff, RZ, 0xc0, !PT ;  /* 0x000000ff06067812 */ /* 0x000fca00078ec0ff */
[----:B------:R-:W-:Y:S01]  /*23280*/  HMMA.16816.F32 R156, R12, R32, R64 ;  /* 0x000000200c9c723c */ /* 0x000fe20000001840 */
[----:B------:R-:W-:Y:S02]  /*23290*/  PRMT R7, R10, 0x5410, R7 ;  /* 0x000054100a077816 */ /* 0x000fe40000000007 */
[----:B------:R-:W-:-:S05]  /*232a0*/  PRMT R0, R9, 0x5410, R0 ;  /* 0x0000541009007816 */ /* 0x000fca0000000000 */
[----:B------:R-:W-:Y:S01]  /*232b0*/  HMMA.16816.F32 R12, R12, R34, R36 ;  /* 0x000000220c0c723c */ /* 0x000fe20000001824 */
[----:B------:R-:W-:Y:S02]  /*232c0*/  PRMT R2, R3, 0x5410, R8 ;  /* 0x0000541003027816 */ /* 0x000fe40000000008 */
[----:B------:R-:W-:Y:S01]  /*232d0*/  PRMT R6, R6, 0x5410, R11 ;  /* 0x0000541006067816 */ /* 0x000fe2000000000b */
[--C-:B------:R-:W-:Y:S02]  /*232e0*/  HSET2.LE.AND R0, R0, R223.reuse, PT ;  /* 0x000000df00007233 */ /* 0x100fe40003803000 */
[--C-:B------:R-:W-:Y:S02]  /*232f0*/  HSET2.LE.AND R2, R2, R223.reuse, PT ;  /* 0x000000df02027233 */ /* 0x100fe40003803000 */
[--C-:B------:R-:W-:Y:S02]  /*23300*/  HSET2.LE.AND R3, R7, R223.reuse, PT ;  /* 0x000000df07037233 */ /* 0x100fe40003803000 */
[----:B------:R-:W-:Y:S01]  /*23310*/  HSET2.LE.AND R6, R6, R223, PT ;  /* 0x000000df06067233 */ /* 0x000fe20003803000 */
[----:B------:R-:W-:-:S02]  /*23320*/  LOP3.LUT R144, R250, R0, RZ, 0xc0, !PT ;  /* 0x00000000fa907212 */ /* 0x000fc400078ec0ff */
[----:B------:R-:W-:Y:S02]  /*23330*/  LOP3.LUT R145, R219, R2, RZ, 0xc0, !PT ;  /* 0x00000002db917212 */ /* 0x000fe400078ec0ff */
[----:B------:R-:W-:Y:S02]  /*23340*/  LOP3.LUT R146, R203, R3, RZ, 0xc0, !PT ;  /* 0x00000003cb927212 */ /* 0x000fe400078ec0ff */
[----:B------:R-:W-:Y:S01]  /*23350*/  LOP3.LUT R147, R201, R6, RZ, 0xc0, !PT ;  /* 0x00000006c9937212 */ /* 0x000fe200078ec0ff */
[----:B------:R-:W-:Y:S01]  /*23360*/  FADD.FTZ R0, R199, R194 ;  /* 0x000000c2c7007221 */ /* 0x000fe20000010000 */
[C---:B------:R-:W-:Y:S04]  /*23370*/  HMMA.16816.F32 R152, R136.reuse, R160, R152 ;  /* 0x000000a08898723c */ /* 0x040fe80000001898 */
[----:B------:R1:W-:Y:S04]  /*23380*/  STL [R1+0x6c], R0 ;  /* 0x00006c0001007387 */ /* 0x0003e80000100800 */
[----:B------:R-:W-:Y:S08]  /*23390*/  HMMA.16816.F32 R148, R136, R162, R148 ;  /* 0x000000a28894723c */ /* 0x000ff00000001894 */
[----:B------:R-:W-:Y:S08]  /*233a0*/  HMMA.16816.F32 R164, R144, R160, R40 ;  /* 0x000000a090a4723c */ /* 0x000ff00000001828 */
[----:B--2---:R-:W-:Y:S08]  /*233b0*/  HMMA.16816.F32 R140, R136, R20, R140 ;  /* 0x00000014888c723c */ /* 0x004ff0000000188c */
        /* <DEDUP_REMOVED lines=10> */
.L_x_1036:
[----:B-1-3--:R-:W2:Y:S02]  /*23460*/  LDL R0, [R1+0x2d8] ;  /* 0x0002d80001007983 */ /* 0x00aea40000100800 */
[----:B--2---:R-:W-:-:S13]  /*23470*/  ISETP.GT.AND P0, PT, R237, R0, PT ;  /* 0x00000000ed00720c */ /* 0x004fda0003f04270 */
[----:B------:R-:W-:Y:S05]  /*23480*/  @!P0 BRA `(.L_x_1041) ;  /* 0x000118f000008947 */ /* 0x000fea0003800000 */
[----:B------:R-:W2:Y:S04]  /*23490*/  LDL R7, [R1+0x2dc] ;  /* 0x0002dc0001077983 */ /* 0x000ea80000100800 */
[----:B------:R-:W3:Y:S04]  /*234a0*/  LDL.LU R6, [R1+0x244] ;  /* 0x0002440001067983 */ /* 0x000ee80000300800 */
[----:B------:R-:W4:Y:S04]  /*234b0*/  LDL.LU R10, [R1+0x290] ;  /* 0x00029000010a7983 */ /* 0x000f280000300800 */
[----:B------:R-:W4:Y:S01]  /*234c0*/  LDL.64 R8, [R1+0xa0] ;  /* 0x0000a00001087983 */ /* 0x000f220000100a00 */
[----:B------:R-:W-:-:S02]  /*234d0*/  IMAD.MOV.U32 R132, RZ, RZ, R37 ;  /* 0x000000ffff847224 */ /* 0x000fc400078e0025 */
[----:B------:R-:W-:Y:S02]  /*234e0*/  IMAD.MOV.U32 R3, RZ, RZ, R38 ;  /* 0x000000ffff037224 */ /* 0x000fe400078e0026 */
[----:B------:R-:W-:Y:S02]  /*234f0*/  IMAD.MOV.U32 R2, RZ, RZ, R39 ;  /* 0x000000ffff027224 */ /* 0x000fe400078e0027 */
[----:B------:R-:W-:Y:S01]  /*23500*/  IMAD.MOV.U32 R133, RZ, RZ, R36 ;  /* 0x000000ffff857224 */ /* 0x000fe200078e0024 */
[----:B--2---:R-:W-:Y:S01]  /*23510*/  SHF.R.S32.HI R0, RZ, 0x1f, R7 ;  /* 0x0000001fff007819 */ /* 0x004fe20000011407 */
[----:B------:R-:W-:Y:S01]  /*23520*/  IMAD.WIDE.U32 R4, R7, 0x70, RZ ;  /* 0x0000007007047825 */ /* 0x000fe200078e00ff */
[----:B---3--:R-:W-:-:S03]  /*23530*/  SHF.R.S32.HI R4, RZ, 0x1f, R6 ;  /* 0x0000001fff047819 */ /* 0x008fc60000011406 */
[----:B------:R-:W-:-:S05]  /*23540*/  IMAD R0, R0, 0x70, RZ ;  /* 0x0000007000007824 */ /* 0x000fca00078e02ff */
[----:B------:R-:W-:Y:S02]  /*23550*/  IADD3 R0, R5, R0, RZ ;  /* 0x0000000005007210 */ /* 0x000fe40007ffe0ff */
[----:B------:R-:W-:Y:S02]  /*23560*/  SHF.L.U64.HI R5, R6, 0x1, R4 ;  /* 0x0000000106057819 */ /* 0x000fe40000010204 */
[----:B----4-:R-:W-:Y:S01]  /*23570*/  SHF.R.S32.HI R4, RZ, 0x1f, R10 ;  /* 0x0000001fff047819 */ /* 0x010fe2000001140a */
[----:B------:R1:W-:Y:S03]  /*23580*/  STL [R1+0x2d4], R0 ;  /* 0x0002d40001007387 */ /* 0x0003e60000100800 */
[C---:B------:R-:W-:Y:S01]  /*23590*/  SHF.L.U64.HI R11, R10.reuse, 0x1, R4 ;  /* 0x000000010a0b7819 */ /* 0x040fe20000010204 */
[----:B------:R2:W-:Y:S01]  /*235a0*/  STL [R1+0x2cc], R5 ;  /* 0x0002cc0501007387 */ /* 0x0005e20000100800 */
[----:B------:R-:W-:-:S02]  /*235b0*/  IMAD.SHL.U32 R10, R10, 0x2, RZ ;  /* 0x000000020a0a7824 */ /* 0x000fc400078e00ff */
[----:B-1----:R-:W-:Y:S01]  /*235c0*/  IMAD R0, R7, 0x38, R6 ;  /* 0x0000003807007824 */ /* 0x002fe200078e0206 */
[----:B------:R-:W-:Y:S01]  /*235d0*/  SHF.L.U32 R6, R6, 0x1, RZ ;  /* 0x0000000106067819 */ /* 0x000fe200000006ff */
[----:B--2---:R-:W-:-:S03]  /*235e0*/  IMAD R5, R9, 0x60, RZ ;  /* 0x0000006009057824 */ /* 0x004fc600078e02ff */
[----:B------:R-:W-:Y:S01]  /*235f0*/  IADD3 R0, R0, 0x1, RZ ;  /* 0x0000000100007810 */ /* 0x000fe20007ffe0ff */
[----:B------:R1:W-:Y:S03]  /*23600*/  STL [R1+0x2d0], R6 ;  /* 0x0002d00601007387 */ /* 0x0003e60000100800 */
[----:B------:R-:W-:Y:S01]  /*23610*/  SHF.R.S32.HI R4, RZ, 0x1f, R0 ;  /* 0x0000001fff047819 */ /* 0x000fe20000011400 */
[----:B------:R-:W-:Y:S03]  /*23620*/  STL [R1+0x2c4], R11 ;  /* 0x0002c40b01007387 */ /* 0x000fe60000100800 */
[C---:B------:R-:W-:Y:S02]  /*23630*/  SHF.L.U64.HI R4, R0.reuse, 0x1, R4 ;  /* 0x0000000100047819 */ /* 0x040fe40000010204 */
[----:B------:R-:W-:Y:S01]  /*23640*/  SHF.L.U32 R0, R0, 0x1, RZ ;  /* 0x0000000100007819 */ /* 0x000fe200000006ff */
[----:B-1----:R-:W-:-:S04]  /*23650*/  IMAD.WIDE.U32 R6, R8, 0x60, RZ ;  /* 0x0000006008067825 */ /* 0x002fc800078e00ff */
[----:B------:R-:W-:Y:S01]  /*23660*/  IMAD.IADD R5, R5, 0x1, R7 ;  /* 0x0000000105057824 */ /* 0x000fe200078e0207 */
[----:B------:R-:W-:Y:S04]  /*23670*/  STL.64 [R1+0x320], R6 ;  /* 0x0003200601007387 */ /* 0x000fe80000100a00 */
[----:B------:R1:W-:Y:S02]  /*23680*/  STL [R1+0x2c8], R10 ;  /* 0x0002c80a01007387 */ /* 0x0003e40000100800 */
[C---:B-1----:R-:W-:Y:S02]  /*23690*/  SHF.L.U64.HI R10, R8.reuse, 0x6, R9 ;  /* 0x00000006080a7819 */ /* 0x042fe40000010209 */
[----:B------:R-:W-:-:S03]  /*236a0*/  SHF.L.U32 R8, R8, 0x6, RZ ;  /* 0x0000000608087819 */ /* 0x000fc600000006ff */
[----:B------:R1:W-:Y:S04]  /*236b0*/  STL [R1+0x31c], R10 ;  /* 0x00031c0a01007387 */ /* 0x0003e80000100800 */
[----:B------:R1:W-:Y:S04]  /*236c0*/  STL [R1+0x328], R8 ;  /* 0x0003280801007387 */ /* 0x0003e80000100800 */
[----:B------:R1:W-:Y:S04]  /*236d0*/  STL [R1+0x2c0], R5 ;  /* 0x0002c00501007387 */ /* 0x0003e80000100800 */
[----:B------:R1:W-:Y:S04]  /*236e0*/  STL [R1+0x2b8], R0 ;  /* 0x0002b80001007387 */ /* 0x0003e80000100800 */
[----:B------:R1:W-:Y:S02]  /*236f0*/  STL [R1+0x2bc], R4 ;  /* 0x0002bc0401007387 */ /* 0x0003e40000100800 */
.L_x_1044:
[----:B-1----:R-:W2:Y:S01]  /*23700*/  LDL R0, [R1] ;  /* 0x0000000001007983 */ /* 0x002ea20000100800 */
[----:B------:R-:W-:Y:S04]  /*23710*/  DEPBAR.LE SB0, 0x0 ;  /* 0x000080000000791a */ /* 0x000fe80000000000 */
[----:B------:R-:W-:Y:S01]  /*23720*/  WARPSYNC 0xffffffff ;  /* 0xffffffff00007948 */ /* 0x000fe20003800000 */
[----:B------:R-:W3:Y:S01]  /*23730*/  LDL.64 R20, [R1+0x58] ;  /* 0x0000580001147983 */ /* 0x000ee20000100a00 */
[----:B------:R-:W-:Y:S01]  /*23740*/  IADD3 R252, R237, -0x1, RZ ;  /* 0xffffffffedfc7810 */ /* 0x000fe20007ffe0ff */
[----:B------:R-:W-:Y:S03]  /*23750*/  BSSY B0, `(.L_x_1042) ;  /* 0x00000ca000007945 */ /* 0x000fe60003800000 */
[----:B------:R-:W-:Y:S01]  /*23760*/  SHF.R.S32.HI R6, RZ, 0x1f, R252 ;  /* 0x0000001fff067819 */ /* 0x000fe200000114fc */
[----:B------:R-:W4:Y:S06]  /*23770*/  LDL.64 R8, [R1+0x2f0] ;  /* 0x0002f00001087983 */ /* 0x000f2c0000100a00 */
[----:B------:R-:W4:Y:S06]  /*23780*/  LDL.64 R4, [R1+0x2f8] ;  /* 0x0002f80001047983 */ /* 0x000f2c0000100a00 */
[----:B------:R-:W4:Y:S06]  /*23790*/  LDL.64 R18, [R1+0x88] ;  /* 0x0000880001127983 */ /* 0x000f2c0000100a00 */
[----:B------:R-:W-:Y:S01]  /*237a0*/  BAR.SYNC.DEFER_BLOCKING 0x0 ;  /* 0x0000000000007b1d */ /* 0x000fe20000010000 */
[----:B--2--5:R-:W-:Y:S02]  /*237b0*/  ISETP.GE.AND P0, PT, R241, R0, PT ;  /* 0x00000000f100720c */ /* 0x024fe40003f06270 */
[C-C-:B---3--:R-:W-:Y:S01]  /*237c0*/  SHF.L.U64.HI R0, R20.reuse, 0x7, R21.reuse ;  /* 0x0000000714007819 */ /* 0x148fe20000010215 */
[C---:B------:R-:W-:Y:S01]  /*237d0*/  IMAD.SHL.U32 R7, R20.reuse, 0x80, RZ ;  /* 0x0000008014077824 */ /* 0x040fe200078e00ff */
[C---:B------:R-:W-:Y:S01]  /*237e0*/  SHF.L.U64.HI R16, R20.reuse, 0x6, R21 ;  /* 0x0000000614107819 */ /* 0x040fe20000010215 */
[----:B------:R-:W-:Y:S04]  /*237f0*/  IMAD.WIDE.U32 R14, R20, 0x60, RZ ;  /* 0x00000060140e7825 */ /* 0x000fe800078e00ff */
[----:B------:R-:W-:Y:S04]  /*23800*/  IMAD R0, R0, R252, RZ ;  /* 0x000000fc00007224 */ /* 0x000fe800078e02ff */
[----:B------:R-:W-:Y:S01]  /*23810*/  @P0 STS [R236+0x4000], RZ ;  /* 0x004000ffec000388 */ /* 0x000fe20000000800 */
[----:B------:R-:W-:Y:S02]  /*23820*/  IMAD R11, R21, 0x60, RZ ;  /* 0x00000060150b7824 */ /* 0x000fe400078e02ff */
[-C--:B------:R-:W-:Y:S02]  /*23830*/  IMAD R0, R6, R7.reuse, R0 ;  /* 0x0000000706007224 */ /* 0x080fe400078e0200 */
[----:B----4-:R-:W-:Y:S01]  /*23840*/  IMAD.MOV.U32 R5, RZ, RZ, R9 ;  /* 0x000000ffff057224 */ /* 0x010fe200078e0009 */
[----:B------:R-:W-:Y:S01]  /*23850*/  @P0 STS [R236+0x4004], RZ ;  /* 0x004004ffec000388 */ /* 0x000fe20000000800 */
[----:B------:R-:W-:Y:S02]  /*23860*/  IMAD.IADD R11, R11, 0x1, R15 ;  /* 0x000000010b0b7824 */ /* 0x000fe400078e020f */
[----:B------:R-:W-:Y:S03]  /*23870*/  IMAD.WIDE.U32 R4, R252, R7, R4 ;  /* 0x00000007fc047225 */ /* 0x000fe600078e0004 */
[----:B------:R-:W-:Y:S01]  /*23880*/  @P0 STS.64 [R236+0x4008], RZ ;  /* 0x004008ffec000388 */ /* 0x000fe20000000a00 */
[----:B------:R-:W-:Y:S01]  /*23890*/  IMAD.IADD R0, R5, 0x1, R0 ;  /* 0x0000000105007824 */ /* 0x000fe200078e0200 */
[----:B------:R-:W-:Y:S01]  /*238a0*/  @!P0 LEA R12, P6, R4, R18, 0x1 ;  /* 0x00000012040c8211 */ /* 0x000fe200078c08ff */
[C---:B------:R-:W-:Y:S01]  /*238b0*/  IMAD.SHL.U32 R9, R20.reuse, 0x40, RZ ;  /* 0x0000004014097824 */ /* 0x040fe200078e00ff */
        /* <DEDUP_REMOVED lines=35> */
[----:B------:R-:W2:Y:S06]  /*23af0*/  LDSM.16.M88.4 R32, [R204+0x2400] ;  /* 0x00240000cc20783b */ /* 0x000eac0000000200 */
[----:B------:R-:W4:Y:S06]  /*23b00*/  LDL R0, [R1+0x2d8] ;  /* 0x0002d80001007983 */ /* 0x000f2c0000100800 */
[----:B------:R-:W1:Y:S06]  /*23b10*/  LDSM.16.M88.4 R48, [R204+0x2800] ;  /* 0x00280000cc30783b */ /* 0x000e6c0000000200 */
[----:B------:R-:W0:Y:S06]  /*23b20*/  LDGDEPBAR ;  /* 0x00000000000079af */ /* 0x000e2c0000000000 */
[----:B------:R-:W1:Y:S01]  /*23b30*/  LDSM.16.M88.4 R64, [R204+0x2c00] ;  /* 0x002c0000cc40783b */ /* 0x000e620000000200 */
[-C--:B---3--:R-:W-:Y:S05]  /*23b40*/  HMMA.16816.F32 R4, R128, R16.reuse, RZ ;  /* 0x000000108004723c */ /* 0x088fea00000018ff */
[----:B------:R-:W3:Y:S03]  /*23b50*/  LDSM.16.M88.4 R80, [R204+0x3000] ;  /* 0x00300000cc50783b */ /* 0x000ee60000000200 */
[C---:B--2---:R-:W-:Y:S03]  /*23b60*/  HMMA.16816.F32 R8, R124.reuse, R16, RZ ;  /* 0x000000107c08723c */ /* 0x044fe600000018ff */
[----:B------:R-:W2:Y:S06]  /*23b70*/  LDSM.16.M88.4 R96, [R204+0x3400] ;  /* 0x00340000cc60783b */ /* 0x000eac0000000200 */
[----:B------:R-:W2:Y:S01]  /*23b80*/  LDSM.16.M88.4 R112, [R204+0x3800] ;  /* 0x00380000cc70783b */ /* 0x000ea20000000200 */
[-C--:B-1----:R-:W-:Y:S05]  /*23b90*/  HMMA.16816.F32 R12, R124, R18.reuse, RZ ;  /* 0x000000127c0c723c */ /* 0x082fea00000018ff */
[----:B------:R-:W1:Y:S03]  /*23ba0*/  LDSM.16.M88.4 R168, [R204+0x3c00] ;  /* 0x003c0000cca8783b */ /* 0x000e660000000200 */
[C---:B------:R-:W-:Y:S03]  /*23bb0*/  HMMA.16816.F32 R16, R128.reuse, R18, RZ ;  /* 0x000000128010723c */ /* 0x040fe600000018ff */
[----:B------:R-:W-:Y:S05]  /*23bc0*/  LDSM.16.M88.4 R172, [R208] ;  /* 0x00000000d0ac783b */ /* 0x000fea0000000200 */
[-C--:B------:R-:W-:Y:S01]  /*23bd0*/  HMMA.16816.F32 R20, R128, R32.reuse, RZ ;  /* 0x000000208014723c */ /* 0x080fe200000018ff */
[----:B------:R-:W1:Y:S06]  /*23be0*/  LDSM.16.M88.4 R176, [R209] ;  /* 0x00000000d1b0783b */ /* 0x000e6c0000000200 */
[----:B------:R-:W1:Y:S01]  /*23bf0*/  LDSM.16.M88.4 R180, [R208+0x1000] ;  /* 0x00100000d0b4783b */ /* 0x000e620000000200 */
[C---:B------:R-:W-:Y:S05]  /*23c00*/  HMMA.16816.F32 R24, R124.reuse, R32, RZ ;  /* 0x000000207c18723c */ /* 0x040fea00000018ff */
[----:B------:R-:W1:Y:S03]  /*23c10*/  LDSM.16.M88.4 R184, [R216] ;  /* 0x00000000d8b8783b */ /* 0x000e660000000200 */
[-C--:B------:R-:W-:Y:S03]  /*23c20*/  HMMA.16816.F32 R28, R124, R34.reuse, RZ ;  /* 0x000000227c1c723c */ /* 0x080fe600000018ff */
[----:B------:R-:W1:Y:S05]  /*23c30*/  LDSM.16.M88.4 R188, [R215] ;  /* 0x00000000d7bc783b */ /* 0x000e6a0000000200 */
[C---:B------:R-:W-:Y:S01]  /*23c40*/  HMMA.16816.F32 R32, R128.reuse, R34, RZ ;  /* 0x000000228020723c */ /* 0x040fe200000018ff */
[----:B------:R-:W1:Y:S06]  /*23c50*/  LDSM.16.M88.4 R192, [R214] ;  /* 0x00000000d6c0783b */ /* 0x000e6c0000000200 */
[----:B------:R-:W1:Y:S01]  /*23c60*/  LDSM.16.M88.4 R196, [R213] ;  /* 0x00000000d5c4783b */ /* 0x000e620000000200 */
[-C--:B------:R-:W-:Y:S05]  /*23c70*/  HMMA.16816.F32 R36, R128, R48.reuse, RZ ;  /* 0x000000308024723c */ /* 0x080fea00000018ff */
[----:B------:R-:W-:Y:S03]  /*23c80*/  LDSM.16.M88.4 R200, [R211] ;  /* 0x00000000d3c8783b */ /* 0x000fe60000000200 */
        /* <DEDUP_REMOVED lines=22> */
[----:B------:R-:W-:Y:S01]  /*23df0*/  HMMA.16816.F32 R128, R128, R170, RZ ;  /* 0x000000aa8080723c */ /* 0x000fe200000018ff */
[----:B------:R-:W1:Y:S07]  /*23e00*/  LDSM.16.M88.4 R168, [R212] ;  /* 0x00000000d4a8783b */ /* 0x000e6e0000000200 */
[-C--:B------:R-:W-:Y:S08]  /*23e10*/  HMMA.16816.F32 R4, R172, R176.reuse, R4 ;  /* 0x000000b0ac04723c */ /* 0x080ff00000001804 */
[C---:B------:R-:W-:Y:S08]  /*23e20*/  HMMA.16816.F32 R8, R180.reuse, R176, R8 ;  /* 0x000000b0b408723c */ /* 0x040ff00000001808 */
[-C--:B------:R-:W-:Y:S03]  /*23e30*/  HMMA.16816.F32 R12, R180, R178.reuse, R12 ;  /* 0x000000b2b40c723c */ /* 0x080fe6000000180c */
[----:B----4-:R-:W-:Y:S05]  /*23e40*/  ISETP.GT.AND P1, PT, R252, R0, PT ;  /* 0x00000000fc00720c */ /* 0x010fea0003f24270 */
        /* <DEDUP_REMOVED lines=31> */
[----:B------:R-:W-:Y:S07]  /*24040*/  HMMA.16816.F32 R128, R172, R178, R128 ;  /* 0x000000b2ac80723c */ /* 0x000fee0000001880 */
[----:B------:R-:W-:Y:S02]  /*24050*/  IMAD.MOV.U32 R174, RZ, RZ, R251 ;  /* 0x000000ffffae7224 */ /* 0x000fe400078e00fb */
[----:B------:R-:W-:Y:S01]  /*24060*/  IMAD.MOV.U32 R175, RZ, RZ, R250 ;  /* 0x000000ffffaf7224 */ /* 0x000fe200078e00fa */
[----:B------:R-:W-:-:S09]  /*24070*/  @!P1 BRA `(.L_x_1043) ;  /* 0x0000037000009947 */ /* 0x000fd20003800000 */
        /* <DEDUP_REMOVED lines=55> */
.L_x_1043:
[----:B------:R-:W-:Y:S05]  /*243f0*/  BSYNC B0 ;  /* 0x0000000000007941 */ /* 0x000fea0003800000 */
.L_x_1042:
[----:B------:R-:W-:Y:S01]  /*24400*/  LOP3.LUT R218, R218, 0xff7fffff, RZ, 0xc0, !PT ;  /* 0xff7fffffdada7812 */ /* 0x000fe200078ec0ff */
[----:B------:R-:W2:Y:S01]  /*24410*/  S2R R0, SR_TID.X ;  /* 0x0000000000007919 */ /* 0x000ea20000002100 */
[----:B------:R-:W-:Y:S02]  /*24420*/  LOP3.LUT R220, R220, 0xfff7ffff, RZ, 0xc0, !PT ;  /* 0xfff7ffffdcdc7812 */ /* 0x000fe400078ec0ff */
[----:B------:R-:W-:Y:S02]  /*24430*/  LOP3.LUT R219, R219, 0xffdfffff, RZ, 0xc0, !PT ;  /* 0xffdfffffdbdb7812 */ /* 0x000fe400078ec0ff */
[----:B------:R-:W-:Y:S02]  /*24440*/  LOP3.LUT R223, R223, 0xffffffbf, RZ, 0xc0, !PT ;  /* 0xffffffbfdfdf7812 */ /* 0x000fe400078ec0ff */
[----:B------:R-:W-:Y:S01]  /*24450*/  LOP3.LUT R221, R221, 0xfdffffff, RZ, 0xc0, !PT ;  /* 0xfdffffffdddd7812 */ /* 0x000fe200078ec0ff */
[----:B------:R-:W-:Y:S04]  /*24460*/  STL [R1+0x368], R205 ;  /* 0x000368cd01007387 */ /* 0x000fe80000100800 */
[----:B------:R-:W-:Y:S04]  /*24470*/  STL [R1+0x364], R206 ;  /* 0x000364ce01007387 */ /* 0x000fe80000100800 */
[----:B------:R-:W-:Y:S04]  /*24480*/  STL [R1+0x360], R241 ;  /* 0x000360f101007387 */ /* 0x000fe80000100800 */
[----:B------:R-:W-:Y:S01]  /*24490*/  STL [R1+0x35c], R236 ;  /* 0x00035cec01007387 */ /* 0x000fe20000100800 */
[----:B--2---:R-:W-:Y:S03]  /*244a0*/  IMAD.SHL.U32 R0, R0, 0x2, RZ ;  /* 0x0000000200007824 */ /* 0x004fe600078e00ff */
[----:B------:R-:W-:Y:S02]  /*244b0*/  STL [R1+0x358], R216 ;  /* 0x000358d801007387 */ /* 0x000fe40000100800 */
[----:B------:R-:W-:Y:S02]  /*244c0*/  LOP3.LUT R0, R0, 0x6, RZ, 0xc0, !PT ;  /* 0x0000000600007812 */ /* 0x000fe400078ec0ff */
[----:B------:R-:W-:Y:S03]  /*244d0*/  STL.64 [R1+0x350], R214 ;  /* 0x000350d601007387 */ /* 0x000fe60000100a00 */
[----:B-1----:R-:W-:Y:S03]  /*244e0*/  IMAD R168, R252, 0x80, R0 ;  /* 0x00000080fca87824 */ /* 0x002fe600078e0200 */
[----:B------:R-:W-:Y:S01]  /*244f0*/  STL [R1+0x34c], R207 ;  /* 0x00034ccf01007387 */ /* 0x000fe20000100800 */
[----:B------:R-:W-:Y:S03]  /*24500*/  IMAD.IADD R0, R230, 0x1, -R168 ;  /* 0x00000001e6007824 */ /* 0x000fe600078e0aa8 */
[----:B------:R-:W-:Y:S02]  /*24510*/  STL [R1+0x348], R204 ;  /* 0x000348cc01007387 */ /* 0x000fe40000100800 */
[----:B------:R-:W-:Y:S02]  /*24520*/  IABS R0, R0 ;  /* 0x0000000000007213 */ /* 0x000fe40000000000 */
[----:B------:R1:W-:Y:S04]  /*24530*/  STL.64 [R1+0x340], R212 ;  /* 0x000340d401007387 */ /* 0x0003e80000100a00 */
[----:B------:R-:W2:Y:S02]  /*24540*/  I2F R0, R0 ;  /* 0x0000000000007306 */ /* 0x000ea40000201400 */
[----:B------:R-:W-:Y:S06]  /*24550*/  STL.64 [R1+0x338], R210 ;  /* 0x000338d201007387 */ /* 0x000fec0000100a00 */
[----:B------:R3:W-:Y:S06]  /*24560*/  STL.64 [R1+0x330], R208 ;  /* 0x000330d001007387 */ /* 0x0007ec0000100a00 */
[----:B------:R-:W-:Y:S04]  /*24570*/  STL [R1+0x36c], R230 ;  /* 0x00036ce601007387 */ /* 0x000fe80000100800 */
[----:B------:R-:W-:Y:S04]  /*24580*/  STL [R1+0x370], R228 ;  /* 0x000370e401007387 */ /* 0x000fe80000100800 */
[----:B------:R-:W-:Y:S01]  /*24590*/  STL [R1+0x374], R229 ;  /* 0x000374e501007387 */ /* 0x000fe20000100800 */
[----:B--2---:R-:W-:Y:S03]  /*245a0*/  FFMA.FTZ R4, R0, -R222, R4 ;  /* 0x800000de00047223 */ /* 0x004fe60000010004 */
[----:B------:R-:W-:Y:S01]  /*245b0*/  STL [R1+0x378], R231 ;  /* 0x000378e701007387 */ /* 0x000fe20000100800 */
[----:B------:R-:W-:Y:S03]  /*245c0*/  IMAD.IADD R0, R228, 0x1, -R168 ;  /* 0x00000001e4007824 */ /* 0x000fe600078e0aa8 */
[----:B------:R-:W-:Y:S02]  /*245d0*/  STL [R1+0x37c], R222 ;  /* 0x00037cde01007387 */ /* 0x000fe40000100800 */
[----:B------:R-:W-:Y:S02]  /*245e0*/  IABS R0, R0 ;  /* 0x0000000000007213 */ /* 0x000fe40000000000 */
[----:B------:R-:W-:Y:S04]  /*245f0*/  STL [R1+0x380], R224 ;  /* 0x000380e001007387 */ /* 0x000fe80000100800 */
[----:B------:R-:W2:Y:S01]  /*24600*/  I2F R0, R0 ;  /* 0x0000000000007306 */ /* 0x000ea20000201400 */
[----:B------:R-:W-:Y:S04]  /*24610*/  STL [R1+0x384], R232 ;  /* 0x000384e801007387 */ /* 0x000fe80000100800 */
[----:B-1----:R-:W1:Y:S08]  /*24620*/  S2R R212, SR_TID.X ;  /* 0x0000000000d47919 */ /* 0x002e700000002100 */
[----:B------:R-:W4:Y:S01]  /*24630*/  S2R R213, SR_CTAID.X ;  /* 0x0000000000d57919 */ /* 0x000f220000002500 */
[----:B--2---:R-:W-:Y:S02]  /*24640*/  FFMA.FTZ R6, R0, -R222, R6 ;  /* 0x800000de00067223 */ /* 0x004fe40000010006 */
[----:B------:R-:W-:Y:S05]  /*24650*/  IMAD.IADD R0, R229, 0x1, -R168 ;  /* 0x00000001e5007824 */ /* 0x000fea00078e0aa8 */
[----:B------:R-:W-:Y:S06]  /*24660*/  IABS R0, R0 ;  /* 0x0000000000007213 */ /* 0x000fec0000000000 */
[----:B------:R-:W2:Y:S02]  /*24670*/  I2F R0, R0 ;  /* 0x0000000000007306 */ /* 0x000ea40000201400 */
[----:B--2---:R-:W-:Y:S02]  /*24680*/  FFMA.FTZ R8, R0, -R222, R8 ;  /* 0x800000de00087223 */ /* 0x004fe40000010008 */
[----:B------:R-:W-:Y:S05]  /*24690*/  IMAD.IADD R0, R231, 0x1, -R168 ;  /* 0x00000001e7007824 */ /* 0x000fea00078e0aa8 */
[----:B------:R-:W-:Y:S06]  /*246a0*/  IABS R0, R0 ;  /* 0x0000000000007213 */ /* 0x000fec0000000000 */
[----:B------:R-:W2:Y:S02]  /*246b0*/  I2F R0, R0 ;  /* 0x0000000000007306 */ /* 0x000ea40000201400 */
[----:B--2---:R-:W-:Y:S01]  /*246c0*/  FFMA.FTZ R10, R0, -R222, R10 ;  /* 0x800000de000a7223 */ /* 0x004fe2000001000a */
[----:B------:R-:W-:Y:S04]  /*246d0*/  IADD3 R0, R168, 0x1, RZ ;  /* 0x00000001a8007810 */ /* 0x000fe80007ffe0ff */
[----:B------:R-:W-:Y:S01]  /*246e0*/  ISETP.GE.AND P3, PT, R0, R227, PT ;  /* 0x000000e30000720c */ /* 0x000fe20003f66270 */
[--C-:B------:R-:W-:Y:S01]  /*246f0*/  IMAD.IADD R169, R230, 0x1, -R0.reuse ;  /* 0x00000001e6a97824 */ /* 0x100fe200078e0a00 */
[C---:B------:R-:W-:Y:S02]  /*24700*/  ISETP.GE.AND P2, PT, R0.reuse, R226, PT ;  /* 0x000000e20000720c */ /* 0x040fe40003f46270 */
[C---:B------:R-:W-:Y:S02]  /*24710*/  ISETP.GE.AND P1, PT, R0.reuse, R225, PT ;  /* 0x000000e10000720c */ /* 0x040fe40003f26270 */
[----:B------:R-:W-:Y:S02]  /*24720*/  IABS R169, R169 ;  /* 0x000000a900a97213 */ /* 0x000fe40000000000 */
[C---:B------:R-:W-:Y:S02]  /*24730*/  ISETP.GE.AND P0, PT, R0.reuse, R224, PT ;  /* 0x000000e00000720c */ /* 0x040fe40003f06270 */
[C---:B------:R-:W-:Y:S02]  /*24740*/  ISETP.GE.OR P3, PT, R0.reuse, R235, !P3 ;  /* 0x000000eb0000720c */ /* 0x040fe40005f66670 */
[C---:B------:R-:W-:Y:S01]  /*24750*/  ISETP.GE.OR P2, PT, R0.reuse, R234, !P2 ;  /* 0x000000ea0000720c */ /* 0x040fe20005746670 */
[----:B------:R-:W2:Y:S01]  /*24760*/  I2F R169, R169 ;  /* 0x000000a900a97306 */ /* 0x000ea20000201400 */
[C---:B------:R-:W-:Y:S02]  /*24770*/  ISETP.GE.OR P1, PT, R0.reuse, R233, !P1 ;  /* 0x000000e90000720c */ /* 0x040fe40004f26670 */
[----:B------:R-:W-:Y:S07]  /*24780*/  ISETP.GE.OR P0, PT, R0, R232, !P0 ;  /* 0x000000e80000720c */ /* 0x000fee0004706670 */
[----:B------:R-:W-:Y:S02]  /*24790*/  @P3 LOP3.LUT R220, R220, 0x80000, RZ, 0xfc, !PT ;  /* 0x00080000dcdc3812 */ /* 0x000fe400078efcff */
[----:B------:R-:W-:Y:S02]  /*247a0*/  @P2 LOP3.LUT R219, R219, 0x200000, RZ, 0xfc, !PT ;  /* 0x00200000dbdb2812 */ /* 0x000fe400078efcff */
[----:B------:R-:W-:Y:S02]  /*247b0*/  @P1 LOP3.LUT R218, R218, 0x800000, RZ, 0xfc, !PT ;  /* 0x00800000dada1812 */ /* 0x000fe400078efcff */
[C---:B------:R-:W-:Y:S02]  /*247c0*/  ISETP.GE.AND P1, PT, R168.reuse, R224, PT ;  /* 0x000000e0a800720c */ /* 0x040fe40003f26270 */
[C---:B------:R-:W-:Y:S02]  /*247d0*/  ISETP.GE.AND P3, PT, R168.reuse, R227, PT ;  /* 0x000000e3a800720c */ /* 0x040fe40003f66270 */
[C---:B------:R-:W-:Y:S02]  /*247e0*/  ISETP.GE.OR P1, PT, R168.reuse, R232, !P1 ;  /* 0x000000e8a800720c */ /* 0x040fe40004f26670 */
[----:B------:R-:W-:Y:S02]  /*247f0*/  ISETP.GE.AND P2, PT, R168, R226, PT ;  /* 0x000000e2a800720c */ /* 0x000fe40003f46270 */
[----:B------:R-:W-:Y:S01]  /*24800*/  FSEL R182, R10, -INF , !P1 ;  /* 0xff8000000ab67808 */ /* 0x000fe20004800000 */
[----:B--2---:R-:W-:Y:S01]  /*24810*/  FFMA.FTZ R5, R169, -R222, R5 ;  /* 0x800000dea9057223 */ /* 0x004fe20000010005 */
[----:B------:R-:W-:Y:S01]  /*24820*/  ISETP.GE.AND P1, PT, R168, R225, PT ;  /* 0x000000e1a800720c */ /* 0x000fe20003f26270 */
[--C-:B------:R-:W-:Y:S01]  /*24830*/  IMAD.IADD R169, R228, 0x1, -R0.reuse ;  /* 0x00000001e4a97824 */ /* 0x100fe200078e0a00 */
[C---:B------:R-:W-:Y:S02]  /*24840*/  ISETP.GE.OR P3, PT, R168.reuse, R235, !P3 ;  /* 0x000000eba800720c */ /* 0x040fe40005f66670 */
[C---:B------:R-:W-:Y:S02]  /*24850*/  ISETP.GE.OR P2, PT, R168.reuse, R234, !P2 ;  /* 0x000000eaa800720c */ /* 0x040fe40005746670 */
[----:B------:R-:W-:Y:S02]  /*24860*/  IABS R169, R169 ;  /* 0x000000a900a97213 */ /* 0x000fe40000000000 */
[----:B------:R-:W-:Y:S02]  /*24870*/  ISETP.GE.OR P1, PT, R168, R233, !P1 ;  /* 0x000000e9a800720c */ /* 0x000fe40004f26670 */
[----:B------:R-:W-:Y:S02]  /*24880*/  FSEL R183, R4, -INF , !P3 ;  /* 0xff80000004b77808 */ /* 0x000fe40005800000 */
[----:B------:R-:W-:Y:S01]  /*24890*/  FSEL R193, R6, -INF , !P2 ;  /* 0xff80000006c17808 */ /* 0x000fe20005000000 */
[----:B------:R-:W2:Y:S01]  /*248a0*/  I2F R169, R169 ;  /* 0x000000a900a97306 */ /* 0x000ea20000201400 */
[----:B---3--:R-:W-:Y:S02]  /*248b0*/  FSEL R208, R8, -INF , !P1 ;  /* 0xff80000008d07808 */ /* 0x008fe40004800000 */
[----:B------:R-:W-:Y:S02]  /*248c0*/  LOP3.LUT R218, R218, 0xffbfffff, RZ, 0xc0, !PT ;  /* 0xffbfffffdada7812 */ /* 0x000fe400078ec0ff */
[----:B------:R-:W-:Y:S02]  /*248d0*/  LOP3.LUT R220, R220, 0xfffbffff, RZ, 0xc0, !PT ;  /* 0xfffbffffdcdc7812 */ /* 0x000fe400078ec0ff */
[----:B------:R-:W-:Y:S01]  /*248e0*/  LOP3.LUT R219, R219, 0xffefffff, RZ, 0xc0, !PT ;  /* 0xffefffffdbdb7812 */ /* 0x000fe200078ec0ff */
[-C--:B--2---:R-:W-:Y:S02]  /*248f0*/  FFMA.FTZ R7, R169, -R222.reuse, R7 ;  /* 0x800000dea9077223 */ /* 0x084fe40000010007 */
[--C-:B------:R-:W-:Y:S05]  /*24900*/  IMAD.IADD R169, R229, 0x1, -R0.reuse ;  /* 0x00000001e5a97824 */ /* 0x100fea00078e0a00 */
[----:B------:R-:W-:Y:S06]  /*24910*/  IABS R169, R169 ;  /* 0x000000a900a97213 */ /* 0x000fec0000000000 */
[----:B------:R-:W2:Y:S02]  /*24920*/  I2F R169, R169 ;  /* 0x000000a900a97306 */ /* 0x000ea40000201400 */
[----:B--2---:R-:W-:Y:S02]  /*24930*/  FFMA.FTZ R9, R169, -R222, R9 ;  /* 0x800000dea9097223 */ /* 0x004fe40000010009 */
[----:B------:R-:W-:Y:S01]  /*24940*/  IMAD.IADD R169, R231, 0x1, -R0 ;  /* 0x00000001e7a97824 */ /* 0x000fe200078e0a00 */
[----:B------:R-:W-:Y:S04]  /*24950*/  IADD3 R0, R168, 0x8, RZ ;  /* 0x00000008a8007810 */ /* 0x000fe80007ffe0ff */
[----:B------:R-:W-:Y:S02]  /*24960*/  IABS R169, R169 ;  /* 0x000000a900a97213 */ /* 0x000fe40000000000 */
[C---:B------:R-:W-:Y:S02]  /*24970*/  ISETP.GE.AND P3, PT, R0.reuse, R227, PT ;  /* 0x000000e30000720c */ /* 0x040fe40003f66270 */
[C---:B------:R-:W-:Y:S02]  /*24980*/  ISETP.GE.AND P2, PT, R0.reuse, R226, PT ;  /* 0x000000e20000720c */ /* 0x040fe40003f46270 */
[C---:B------:R-:W-:Y:S01]  /*24990*/  ISETP.GE.AND P1, PT, R0.reuse, R225, PT ;  /* 0x000000e10000720c */ /* 0x040fe20003f26270 */
[----:B------:R-:W2:Y:S01]  /*249a0*/  I2F R169, R169 ;  /* 0x000000a900a97306 */ /* 0x000ea20000201400 */
[C---:B------:R-:W-:Y:S02]  /*249b0*/  ISETP.GE.OR P3, PT, R0.reuse, R235, !P3 ;  /* 0x000000eb0000720c */ /* 0x040fe40005f66670 */
[C---:B------:R-:W-:Y:S02]  /*249c0*/  ISETP.GE.OR P2, PT, R0.reuse, R234, !P2 ;  /* 0x000000ea0000720c */ /* 0x040fe40005746670 */
[----:B------:R-:W-:Y:S09]  /*249d0*/  ISETP.GE.OR P1, PT, R0, R233, !P1 ;  /* 0x000000e90000720c */ /* 0x000ff20004f26670 */
[----:B------:R-:W-:Y:S02]  /*249e0*/  @P3 LOP3.LUT R220, R220, 0x40000, RZ, 0xfc, !PT ;  /* 0x00040000dcdc3812 */ /* 0x000fe400078efcff */
[----:B------:R-:W-:Y:S02]  /*249f0*/  @P2 LOP3.LUT R219, R219, 0x100000, RZ, 0xfc, !PT ;  /* 0x00100000dbdb2812 */ /* 0x000fe400078efcff */
[----:B------:R-:W-:Y:S02]  /*24a00*/  @P1 LOP3.LUT R218, R218, 0x400000, RZ, 0xfc, !PT ;  /* 0x00400000dada1812 */ /* 0x000fe400078efcff */
[----:B------:R-:W-:Y:S02]  /*24a10*/  LOP3.LUT R220, R220, 0xfffdffff, RZ, 0xc0, !PT ;  /* 0xfffdffffdcdc7812 */ /* 0x000fe400078ec0ff */
[----:B------:R-:W-:Y:S02]  /*24a20*/  LOP3.LUT R218, R218, 0xffdfffff, RZ, 0xc0, !PT ;  /* 0xffdfffffdada7812 */ /* 0x000fe400078ec0ff */
[----:B------:R-:W-:Y:S01]  /*24a30*/  LOP3.LUT R219, R219, 0xfff7ffff, RZ, 0xc0, !PT ;  /* 0xfff7ffffdbdb7812 */ /* 0x000fe200078ec0ff */
[----:B--2---:R-:W-:Y:S02]  /*24a40*/  FFMA.FTZ R11, R169, -R222, R11 ;  /* 0x800000dea90b7223 */ /* 0x004fe4000001000b */
[----:B------:R-:W-:Y:S03]  /*24a50*/  IMAD.IADD R169, R230, 0x1, -R0 ;  /* 0x00000001e6a97824 */ /* 0x000fe600078e0a00 */
[----:B------:R-:W-:Y:S02]  /*24a60*/  FSEL R181, R11, -INF , !P0 ;  /* 0xff8000000bb57808 */ /* 0x000fe40004000000 */
[----:B------:R-:W-:Y:S02]  /*24a70*/  IABS R169, R169 ;  /* 0x000000a900a97213 */ /* 0x000fe40000000000 */
[C---:B------:R-:W-:Y:S04]  /*24a80*/  ISETP.GE.AND P0, PT, R0.reuse, R224, PT ;  /* 0x000000e00000720c */ /* 0x040fe80003f06270 */
[----:B------:R-:W-:Y:S01]  /*24a90*/  ISETP.GE.OR P0, PT, R0, R232, !P0 ;  /* 0x000000e80000720c */ /* 0x000fe20004706670 */
[----:B------:R-:W2:Y:S02]  /*24aa0*/  I2F R169, R169 ;  /* 0x000000a900a97306 */ /* 0x000ea40000201400 */
[-C--:B--2---:R-:W-:Y:S02]  /*24ab0*/  FFMA.FTZ R16, R169, -R222.reuse, R16 ;  /* 0x800000dea9107223 */ /* 0x084fe40000010010 */
[----:B------:R-:W-:Y:S05]  /*24ac0*/  IMAD.IADD R169, R228, 0x1, -R0 ;  /* 0x00000001e4a97824 */ /* 0x000fea00078e0a00 */
[----:B------:R-:W-:Y:S06]  /*24ad0*/  IABS R169, R169 ;  /* 0x000000a900a97213 */ /* 0x000fec0000000000 */
[----:B------:R-:W2:Y:S02]  /*24ae0*/  I2F R169, R169 ;  /* 0x000000a900a97306 */ /* 0x000ea40000201400 */
[-C--:B--2---:R-:W-:Y:S02]  /*24af0*/  FFMA.FTZ R18, R169, -R222.reuse, R18 ;  /* 0x800000dea9127223 */ /* 0x084fe40000010012 */
[----:B------:R-:W-:Y:S05]  /*24b00*/  IMAD.IADD R169, R229, 0x1, -R0 ;  /* 0x00000001e5a97824 */ /* 0x000fea00078e0a00 */
[----:B------:R-:W-:Y:S06]  /*24b10*/  IABS R169, R169 ;  /* 0x000000a900a97213 */ /* 0x000fec0000000000 */
[----:B------:R-:W2:Y:S02]  /*24b20*/  I2F R169, R169 ;  /* 0x000000a900a97306 */ /* 0x000ea40000201400 */
[----:B--2---:R-:W-:Y:S02]  /*24b30*/  FFMA.FTZ R12, R169, -R222, R12 ;  /* 0x800000dea90c7223 */ /* 0x004fe4000001000c */
[----:B------:R-:W-:Y:S01]  /*24b40*/  IMAD.IADD R169, R231, 0x1, -R0 ;  /* 0x00000001e7a97824 */ /* 0x000fe200078e0a00 */
[----:B------:R-:W-:Y:S04]  /*24b50*/  IADD3 R0, R168, 0x9, RZ ;  /* 0x00000009a8007810 */ /* 0x000fe80007ffe0ff */
[----:B------:R-:W-:Y:S01]  /*24b60*/  IABS R169, R169 ;  /* 0x000000a900a97213 */ /* 0x000fe20000000000 */
[----:B------:R-:W-:Y:S05]  /*24b70*/  IMAD.IADD R4, R230, 0x1, -R0 ;  /* 0x00000001e6047824 */ /* 0x000fea00078e0a00 */
[----:B------:R-:W-:Y:S01]  /*24b80*/  IABS R4, R4 ;  /* 0x0000000400047213 */ /* 0x000fe20000000000 */
[----:B------:R-:W2:Y:S10]  /*24b90*/  I2F R169, R169 ;  /* 0x000000a900a97306 */ /* 0x000eb40000201400 */
[----:B------:R-:W3:Y:S01]  /*24ba0*/  I2F R4, R4 ;  /* 0x0000000400047306 */ /* 0x000ee20000201400 */
[-C--:B--2---:R-:W-:Y:S05]  /*24bb0*/  FFMA.FTZ R14, R169, -R222.reuse, R14 ;  /* 0x800000dea90e7223 */ /* 0x084fea000001000e */
[----:B------:R-:W-:Y:S02]  /*24bc0*/  FSEL R180, R14, -INF , !P0 ;  /* 0xff8000000eb47808 */ /* 0x000fe40004000000 */
[----:B------:R-:W-:Y:S01]  /*24bd0*/  ISETP.GE.AND P0, PT, R0, R227, PT ;  /* 0x000000e30000720c */ /* 0x000fe20003f06270 */
[----:B---3--:R-:W-:Y:S03]  /*24be0*/  FFMA.FTZ R17, R4, -R222, R17 ;  /* 0x800000de04117223 */ /* 0x008fe60000010011 */
[----:B------:R-:W-:Y:S01]  /*24bf0*/  ISETP.GE.OR P1, PT, R0, R235, !P0 ;  /* 0x000000eb0000720c */ /* 0x000fe20004726670 */
[--C-:B------:R-:W-:Y:S01]  /*24c00*/  IMAD.IADD R4, R228, 0x1, -R0.reuse ;  /* 0x00000001e4047824 */ /* 0x100fe200078e0a00 */
[C---:B------:R-:W-:Y:S04]  /*24c10*/  ISETP.GE.AND P0, PT, R0.reuse, R226, PT ;  /* 0x000000e20000720c */ /* 0x040fe80003f06270 */
[----:B------:R-:W-:Y:S02]  /*24c20*/  IABS R4, R4 ;  /* 0x0000000400047213 */ /* 0x000fe40000000000 */
[C---:B------:R-:W-:Y:S02]  /*24c30*/  ISETP.GE.OR P2, PT, R0.reuse, R234, !P0 ;  /* 0x000000ea0000720c */ /* 0x040fe40004746670 */
[----:B------:R-:W-:Y:S02]  /*24c40*/  ISETP.GE.AND P0, PT, R0, R225, PT ;  /* 0x000000e10000720c */ /* 0x000fe40003f06270 */
[----:B------:R-:W2:Y:S01]  /*24c50*/  I2F R4, R4 ;  /* 0x0000000400047306 */ /* 0x000ea20000201400 */
[----:B------:R-:W-:Y:S02]  /*24c60*/  @P1 LOP3.LUT R220, R220, 0x20000, RZ, 0xfc, !PT ;  /* 0x00020000dcdc1812 */ /* 0x000fe400078efcff */
[C---:B------:R-:W-:Y:S02]  /*24c70*/  ISETP.GE.OR P1, PT, R0.reuse, R233, !P0 ;  /* 0x000000e90000720c */ /* 0x040fe40004726670 */
[----:B------:R-:W-:Y:S02]  /*24c80*/  ISETP.GE.AND P0, PT, R0, R224, PT ;  /* 0x000000e00000720c */ /* 0x000fe40003f06270 */
[----:B------:R-:W-:Y:S02]  /*24c90*/  LOP3.LUT R220, R220, 0xfffeffff, RZ, 0xc0, !PT ;  /* 0xfffeffffdcdc7812 */ /* 0x000fe400078ec0ff */
[----:B------:R-:W-:Y:S02]  /*24ca0*/  ISETP.GE.OR P0, PT, R0, R232, !P0 ;  /* 0x000000e80000720c */ /* 0x000fe40004706670 */
[----:B------:R-:W-:Y:S04]  /*24cb0*/  @P2 LOP3.LUT R219, R219, 0x80000, RZ, 0xfc, !PT ;  /* 0x00080000dbdb2812 */ /* 0x000fe800078efcff */
[----:B------:R-:W-:Y:S02]  /*24cc0*/  LOP3.LUT R219, R219, 0xfffbffff, RZ, 0xc0, !PT ;  /* 0xfffbffffdbdb7812 */ /* 0x000fe400078ec0ff */
[----:B------:R-:W-:Y:S04]  /*24cd0*/  @P1 LOP3.LUT R218, R218, 0x200000, RZ, 0xfc, !PT ;  /* 0x00200000dada1812 */ /* 0x000fe800078efcff */
[----:B------:R-:W-:Y:S01]  /*24ce0*/  LOP3.LUT R218, R218, 0xffefffff, RZ, 0xc0, !PT ;  /* 0xffefffffdada7812 */ /* 0x000fe200078ec0ff */
[----:B--2---:R-:W-:Y:S02]  /*24cf0*/  FFMA.FTZ R19, R4, -R222, R19 ;  /* 0x800000de04137223 */ /* 0x004fe40000010013 */
[--C-:B------:R-:W-:Y:S05]  /*24d00*/  IMAD.IADD R4, R229, 0x1, -R0.reuse ;  /* 0x00000001e5047824 */ /* 0x100fea00078e0a00 */
[----:B------:R-:W-:Y:S06]  /*24d10*/  IABS R4, R4 ;  /* 0x0000000400047213 */ /* 0x000fec0000000000 */
[----:B------:R-:W2:Y:S02]  /*24d20*/  I2F R4, R4 ;  /* 0x0000000400047306 */ /* 0x000ea40000201400 */
[----:B--2---:R-:W-:Y:S02]  /*24d30*/  FFMA.FTZ R13, R4, -R222, R13 ;  /* 0x800000de040d7223 */ /* 0x004fe4000001000d */
[----:B------:R-:W-:Y:S01]  /*24d40*/  IMAD.IADD R4, R231, 0x1, -R0 ;  /* 0x00000001e7047824 */ /* 0x000fe200078e0a00 */
[----:B------:R-:W-:Y:S04]  /*24d50*/  IADD3 R0, R168, 0x10, RZ ;  /* 0x00000010a8007810 */ /* 0x000fe80007ffe0ff */
[----:B------:R-:W-:Y:S06]  /*24d60*/  IABS R4, R4 ;  /* 0x0000000400047213 */ /* 0x000fec0000000000 */
[----:B------:R-:W2:Y:S02]  /*24d70*/  I2F R4, R4 ;  /* 0x0000000400047306 */ /* 0x000ea40000201400 */
[----:B--2---:R-:W-:Y:S02]  /*24d80*/  FFMA.FTZ R15, R4, -R222, R15 ;  /* 0x800000de040f7223 */ /* 0x004fe4000001000f */
[----:B------:R-:W-:Y:S03]  /*24d90*/  IMAD.IADD R4, R230, 0x1, -R0 ;  /* 0x00000001e6047824 */ /* 0x000fe600078e0a00 */
[----:B------:R-:W-:Y:S02]  /*24da0*/  FSEL R179, R15, -INF , !P0 ;  /* 0xff8000000fb37808 */ /* 0x000fe40004000000 */
[----:B------:R-:W-:Y:S02]  /*24db0*/  IABS R4, R4 ;  /* 0x0000000400047213 */ /* 0x000fe40000000000 */
[C---:B------:R-:W-:Y:S04]  /*24dc0*/  ISETP.GE.AND P0, PT, R0.reuse, R227, PT ;  /* 0x000000e30000720c */ /* 0x040fe80003f06270 */
[C---:B------:R-:W-:Y:S01]  /*24dd0*/  ISETP.GE.OR P1, PT, R0.reuse, R235, !P0 ;  /* 0x000000eb0000720c */ /* 0x040fe20004726670 */
[----:B------:R-:W2:Y:S01]  /*24de0*/  I2F R4, R4 ;  /* 0x0000000400047306 */ /* 0x000ea20000201400 */
[C---:B------:R-:W-:Y:S04]  /*24df0*/  ISETP.GE.AND P0, PT, R0.reuse, R226, PT ;  /* 0x000000e20000720c */ /* 0x040fe80003f06270 */
[C---:B------:R-:W-:Y:S02]  /*24e00*/  ISETP.GE.OR P2, PT, R0.reuse, R234, !P0 ;  /* 0x000000ea0000720c */ /* 0x040fe40004746670 */
[----:B------:R-:W-:Y:S05]  /*24e10*/  ISETP.GE.AND P0, PT, R0, R225, PT ;  /* 0x000000e10000720c */ /* 0x000fea0003f06270 */
[----:B------:R-:W-:Y:S02]  /*24e20*/  @P1 LOP3.LUT R220, R220, 0x10000, RZ, 0xfc, !PT ;  /* 0x00010000dcdc1812 */ /* 0x000fe400078efcff */
[C---:B------:R-:W-:Y:S02]  /*24e30*/  ISETP.GE.OR P1, PT, R0.reuse, R233, !P0 ;  /* 0x000000e90000720c */ /* 0x040fe40004726670 */
[C---:B------:R-:W-:Y:S02]  /*24e40*/  ISETP.GE.AND P0, PT, R0.reuse, R224, PT ;  /* 0x000000e00000720c */ /* 0x040fe40003f06270 */
[----:B------:R-:W-:Y:S02]  /*24e50*/  @P2 LOP3.LUT R219, R219, 0x40000, RZ, 0xfc, !PT ;  /* 0x00040000dbdb2812 */ /* 0x000fe400078efcff */
[----:B------:R-:W-:Y:S02]  /*24e60*/  ISETP.GE.OR P0, PT, R0, R232, !P0 ;  /* 0x000000e80000720c */ /* 0x000fe40004706670 */
[----:B------:R-:W-:Y:S02]  /*24e70*/  LOP3.LUT R220, R220, 0xffff7fff, RZ, 0xc0, !PT ;  /* 0xffff7fffdcdc7812 */ /* 0x000fe400078ec0ff */
[----:B------:R-:W-:Y:S01]  /*24e80*/  LOP3.LUT R219, R219, 0xfffdffff, RZ, 0xc0, !PT ;  /* 0xfffdffffdbdb7812 */ /* 0x000fe200078ec0ff */
[----:B--2---:R-:W-:Y:S02]  /*24e90*/  FFMA.FTZ R20, R4, -R222, R20 ;  /* 0x800000de04147223 */ /* 0x004fe40000010014 */
[----:B------:R-:W-:Y:S01]  /*24ea0*/  @P1 LOP3.LUT R218, R218, 0x100000, RZ, 0xfc, !PT ;  /* 0x00100000dada1812 */ /* 0x000fe200078efcff */
[----:B------:R-:W-:Y:S03]  /*24eb0*/  IMAD.IADD R4, R228, 0x1, -R0 ;  /* 0x00000001e4047824 */ /* 0x000fe600078e0a00 */
[----:B------:R-:W-:Y:S02]  /*24ec0*/  LOP3.LUT R218, R218, 0xfff7ffff, RZ, 0xc0, !PT ;  /* 0xfff7ffffdada7812 */ /* 0x000fe400078ec0ff */
[----:B------:R-:W-:Y:S06]  /*24ed0*/  IABS R4, R4 ;  /* 0x0000000400047213 */ /* 0x000fec0000000000 */
[----:B------:R-:W2:Y:S02]  /*24ee0*/  I2F R4, R4 ;  /* 0x0000000400047306 */ /* 0x000ea40000201400 */
[----:B--2---:R-:W-:Y:S02]  /*24ef0*/  FFMA.FTZ R22, R4, -R222, R22 ;  /* 0x800000de04167223 */ /* 0x004fe40000010016 */
[----:B------:R-:W-:Y:S05]  /*24f00*/  IMAD.IADD R4, R229, 0x1, -R0 ;  /* 0x00000001e5047824 */ /* 0x000fea00078e0a00 */
        /* <DEDUP_REMOVED lines=8> */
[--C-:B------:R-:W-:Y:S03]  /*24f90*/  IMAD.IADD R4, R230, 0x1, -R0.reuse ;  /* 0x00000001e6047824 */ /* 0x100fe600078e0a00 */
        /* <DEDUP_REMOVED lines=17> */
[--C-:B------:R-:W-:Y:S03]  /*250b0*/  IMAD.IADD R4, R228, 0x1, -R0.reuse ;  /* 0x00000001e4047824 */ /* 0x100fe600078e0a00 */
[----:B------:R-:W-:Y:S02]  /*250c0*/  LOP3.LUT R218, R218, 0xfffbffff, RZ, 0xc0, !PT ;  /* 0xfffbffffdada7812 */ /* 0x000fe400078ec0ff */
[----:B------:R-:W-:Y:S06]  /*250d0*/  IABS R4, R4 ;  /* 0x0000000400047213 */ /* 0x000fec0000000000 */
[----:B------:R-:W2:Y:S02]  /*250e0*/  I2F R4, R4 ;  /* 0x0000000400047306 */ /* 0x000ea40000201400 */
        /* <DEDUP_REMOVED lines=498> */
[C---:B------:R-:W-:Y:S05]  /*27010*/  ISETP.GE.AND P0, PT, R0.reuse, R225, PT ;  /* 0x000000e10000720c */ /* 0x040fea0003f06270 */
[----:B------:R-:W-:Y:S02]  /*27020*/  @P1 LOP3.LUT R219, R219, 0x80000000, RZ, 0xfc, !PT ;  /* 0x80000000dbdb1812 */ /* 0x000fe400078efcff */
[C---:B------:R-:W-:Y:S02]  /*27030*/  ISETP.GE.OR P1, PT, R0.reuse, R233, !P0 ;  /* 0x000000e90000720c */ /* 0x040fe40004726670 */
[C---:B------:R-:W-:Y:S02]  /*27040*/  ISETP.GE.AND P0, PT, R0.reuse, R224, PT ;  /* 0x000000e00000720c */ /* 0x040fe40003f06270 */
[----:B------:R-:W-:Y:S02]  /*27050*/  LOP3.LUT R219, R219, 0xfffffffd, RZ, 0xc0, !PT ;  /* 0xfffffffddbdb7812 */ /* 0x000fe400078ec0ff */
[----:B------:R-:W-:Y:S02]  /*27060*/  ISETP.GE.OR P0, PT, R0, R232, !P0 ;  /* 0x000000e80000720c */ /* 0x000fe40004706670 */
[----:B------:R-:W-:Y:S01]  /*27070*/  @P2 LOP3.LUT R219, R219, 0x2, RZ, 0xfc, !PT ;  /* 0x00000002dbdb2812 */ /* 0x000fe200078efcff */
[----:B--2---:R-:W-:Y:S03]  /*27080*/  FFMA.FTZ R85, R4, -R222, R85 ;  /* 0x800000de04557223 */ /* 0x004fe60000010055 */
[----:B------:R-:W-:Y:S01]  /*27090*/  LOP3.LUT R219, R219, 0xbfffffff, RZ, 0xc0, !PT ;  /* 0xbfffffffdbdb7812 */ /* 0x000fe200078ec0ff */
[--C-:B------:R-:W-:Y:S01]  /*270a0*/  IMAD.IADD R4, R228, 0x1, -R0.reuse ;  /* 0x00000001e4047824 */ /* 0x100fe200078e0a00 */
[----:B------:R-:W-:Y:S04]  /*270b0*/  @P1 LOP3.LUT R218, R218, 0x8, RZ, 0xfc, !PT ;  /* 0x00000008dada1812 */ /* 0x000fe800078efcff */
[----:B------:R-:W-:Y:S02]  /*270c0*/  IABS R4, R4 ;  /* 0x0000000400047213 */ /* 0x000fe40000000000 */
[----:B------:R-:W-:Y:S04]  /*270d0*/  LOP3.LUT R218, R218, 0xfffffffb, RZ, 0xc0, !PT ;  /* 0xfffffffbdada7812 */ /* 0x000fe800078ec0ff */
        /* <DEDUP_REMOVED lines=28> */
[----:B------:R-:W-:Y:S01]  /*272a0*/  IMAD.IADD R4, R228, 0x1, -R0 ;  /* 0x00000001e4047824 */ /* 0x000fe200078e0a00 */
[----:B------:R-:W-:Y:S04]  /*272b0*/  @P1 LOP3.LUT R218, R218, 0x4, RZ, 0xfc, !PT ;  /* 0x00000004dada1812 */ /* 0x000fe800078efcff */
[----:B------:R-:W-:Y:S02]  /*272c0*/  IABS R4, R4 ;  /* 0x0000000400047213 */ /* 0x000fe40000000000 */
[----:B------:R-:W-:Y:S04]  /*272d0*/  LOP3.LUT R218, R218, 0x7fffffff, RZ, 0xc0, !PT ;  /* 0x7fffffffdada7812 */ /* 0x000fe800078ec0ff */
        /* <DEDUP_REMOVED lines=22> */
[----:B------:R-:W-:Y:S02]  /*27440*/  ISETP.GE.AND P0, PT, R0, R224, PT ;  /* 0x000000e00000720c */ /* 0x000fe40003f06270 */
        /* <DEDUP_REMOVED lines=49> */
[----:B------:R-:W-:Y:S02]  /*27760*/  IABS R4, R4 ;  /* 0x0000000400047213 */ /* 0x000fe40000000000 */
[C---:B------:R-:W-:Y:S04]  /*27770*/  ISETP.GE.AND P6, PT, R0.reuse, R225, PT ;  /* 0x000000e10000720c */ /* 0x040fe80003fc6270 */
[----:B------:R-:W-:Y:S01]  /*27780*/  ISETP.GE.OR P6, PT, R0, R233, !P6 ;  /* 0x000000e90000720c */ /* 0x000fe200077c6670 */
[----:B------:R-:W2:Y:S11]  /*27790*/  I2F R4, R4 ;  /* 0x0000000400047306 */ /* 0x000eb60000201400 */
[----:B------:R-:W-:Y:S01]  /*277a0*/  @!UPT UIADD3 URZ, URZ, URZ, URZ ;  /* 0x0000003f3f3ff290 */ /* 0x000fe2000fffe03f */
[----:B------:R-:W-:Y:S04]  /*277b0*/  @P6 LOP3.LUT R220, R220, 0x1000000, RZ, 0xfc, !PT ;  /* 0x01000000dcdc6812 */ /* 0x000fe800078efcff */
[----:B------:R-:W-:Y:S01]  /*277c0*/  LOP3.LUT R220, R220, 0xfdffffff, RZ, 0xc0, !PT ;  /* 0xfdffffffdcdc7812 */ /* 0x000fe200078ec0ff */
        /* <DEDUP_REMOVED lines=8> */
[----:B------:R-:W-:Y:S07]  /*27850*/  ISETP.GE.OR P0, PT, R0, R234, !P0 ;  /* 0x000000ea0000720c */ /* 0x000fee0004706670 */
[----:B------:R-:W-:Y:S04]  /*27860*/  @P1 LOP3.LUT R219, R219, 0x8000000, RZ, 0xfc, !PT ;  /* 0x08000000dbdb1812 */ /* 0x000fe800078efcff */
[----:B------:R-:W-:Y:S02]  /*27870*/  LOP3.LUT R219, R219, 0xfbffffff, RZ, 0xc0, !PT ;  /* 0xfbffffffdbdb7812 */ /* 0x000fe400078ec0ff */
[----:B------:R-:W-:Y:S02]  /*27880*/  @P0 LOP3.LUT R218, R218, 0x20000000, RZ, 0xfc, !PT ;  /* 0x20000000dada0812 */ /* 0x000fe400078efcff */
[----:B------:R-:W-:Y:S02]  /*27890*/  ISETP.GE.AND P0, PT, R0, R224, PT ;  /* 0x000000e00000720c */ /* 0x000fe40003f06270 */
[----:B------:R-:W-:Y:S02]  /*278a0*/  LOP3.LUT R218, R218, 0xefffffff, RZ, 0xc0, !PT ;  /* 0xefffffffdada7812 */ /* 0x000fe400078ec0ff */
[----:B------:R-:W-:Y:S01]  /*278b0*/  ISETP.GE.OR P0, PT, R0, R232, !P0 ;  /* 0x000000e80000720c */ /* 0x000fe20004706670 */
[----:B--2---:R-:W-:Y:S02]  /*278c0*/  FFMA.FTZ R101, R4, -R222, R101 ;  /* 0x800000de04657223 */ /* 0x004fe40000010065 */
[--C-:B------:R-:W-:Y:S05]  /*278d0*/  IMAD.IADD R4, R228, 0x1, -R0.reuse ;  /* 0x00000001e4047824 */ /* 0x100fea00078e0a00 */
        /* <DEDUP_REMOVED lines=114> */
[C---:B------:R-:W-:Y:S02]  /*28000*/  LOP3.LUT P2, RZ, R220.reuse, 0x100, RZ, 0xc0, !PT ;  /* 0x00000100dcff7812 */ /* 0x040fe4000784c0ff */
[C---:B------:R-:W-:Y:S02]  /*28010*/  LOP3.LUT P3, RZ, R220.reuse, 0x80, RZ, 0xc0, !PT ;  /* 0x00000080dcff7812 */ /* 0x040fe4000786c0ff */
[C---:B------:R-:W-:Y:S02]  /*28020*/  LOP3.LUT P4, RZ, R220.reuse, 0x40, RZ, 0xc0, !PT ;  /* 0x00000040dcff7812 */ /* 0x040fe4000788c0ff */
[C---:B------:R-:W-:Y:S02]  /*28030*/  LOP3.LUT P5, RZ, R220.reuse, 0x20, RZ, 0xc0, !PT ;  /* 0x00000020dcff7812 */ /* 0x040fe400078ac0ff */
[----:B------:R-:W-:Y:S01]  /*28040*/  LOP3.LUT P6, RZ, R220, 0x10, RZ, 0xc0, !PT ;  /* 0x00000010dcff7812 */ /* 0x000fe200078cc0ff */
[----:B--2---:R-:W-:Y:S01]  /*28050*/  FFMA.FTZ R122, R4, -R222, R122 ;  /* 0x800000de047a7223 */ /* 0x004fe2000001007a */
[----:B------:R-:W-:Y:S01]  /*28060*/  FSEL R64, R64, -INF , !P4 ;  /* 0xff80000040407808 */ /* 0x000fe20006000000 */
[--C-:B------:R-:W-:Y:S01]  /*28070*/  IMAD.IADD R4, R230, 0x1, -R0.reuse ;  /* 0x00000001e6047824 */ /* 0x100fe200078e0a00 */
[----:B------:R-:W-:Y:S02]  /*28080*/  FSEL R65, R65, -INF , !P5 ;  /* 0xff80000041417808 */ /* 0x000fe40006800000 */
[----:B------:R-:W-:Y:S02]  /*28090*/  FSEL R122, R122, -INF , !P0 ;  /* 0xff8000007a7a7808 */ /* 0x000fe40004000000 */
[----:B------:R-:W-:Y:S02]  /*280a0*/  IABS R4, R4 ;  /* 0x0000000400047213 */ /* 0x000fe40000000000 */
[C---:B------:R-:W-:Y:S02]  /*280b0*/  ISETP.GE.AND P0, PT, R0.reuse, R227, PT ;  /* 0x000000e30000720c */ /* 0x040fe40003f06270 */
[----:B------:R-:W-:Y:S02]  /*280c0*/  @P2 LOP3.LUT R223, R223, 0x40, RZ, 0xfc, !PT ;  /* 0x00000040dfdf2812 */ /* 0x000fe400078efcff */
[C---:B------:R-:W-:Y:S01]  /*280d0*/  ISETP.GE.OR P1, PT, R0.reuse, R235, !P0 ;  /* 0x000000eb0000720c */ /* 0x040fe20004726670 */
[----:B------:R-:W2:Y:S01]  /*280e0*/  I2F R4, R4 ;  /* 0x0000000400047306 */ /* 0x000ea20000201400 */
[----:B------:R-:W-:Y:S02]  /*280f0*/  ISETP.GE.AND P0, PT, R0, R226, PT ;  /* 0x000000e20000720c */ /* 0x000fe40003f06270 */
[----:B------:R-:W-:Y:S02]  /*28100*/  LOP3.LUT P2, RZ, R220, 0x800, RZ, 0xc0, !PT ;  /* 0x00000800dcff7812 */ /* 0x000fe4000784c0ff */
[----:B------:R-:W-:Y:S02]  /*28110*/  ISETP.GE.OR P0, PT, R0, R234, !P0 ;  /* 0x000000ea0000720c */ /* 0x000fe40004706670 */
[----:B------:R-:W-:Y:S02]  /*28120*/  LOP3.LUT R223, R223, 0xffffff7f, RZ, 0xc0, !PT ;  /* 0xffffff7fdfdf7812 */ /* 0x000fe400078ec0ff */
[----:B------:R-:W-:Y:S02]  /*28130*/  FSEL R53, R53, -INF , !P3 ;  /* 0xff80000035357808 */ /* 0x000fe40005800000 */
[----:B------:R-:W-:Y:S02]  /*28140*/  FSEL R68, R68, -INF , !P6 ;  /* 0xff80000044447808 */ /* 0x000fe40007000000 */
[----:B------:R-:W-:Y:S03]  /*28150*/  @P1 LOP3.LUT R219, R219, 0x800000, RZ, 0xfc, !PT ;  /* 0x00800000dbdb1812 */ /* 0x000fe600078efcff */
[----:B------:R-:W-:Y:S02]  /*28160*/  @P2 LOP3.LUT R223, R223, 0x80, RZ, 0xfc, !PT ;  /* 0x00000080dfdf2812 */ /* 0x000fe400078efcff */
[----:B------:R-:W-:Y:S02]  /*28170*/  @P0 LOP3.LUT R218, R218, 0x2000000, RZ, 0xfc, !PT ;  /* 0x02000000dada0812 */ /* 0x000fe400078efcff */
[C---:B------:R-:W-:Y:S02]  /*28180*/  ISETP.GE.AND P0, PT, R0.reuse, R224, PT ;  /* 0x000000e00000720c */ /* 0x040fe40003f06270 */
[----:B------:R-:W-:Y:S02]  /*28190*/  LOP3.LUT R219, R219, 0xffbfffff, RZ, 0xc0, !PT ;  /* 0xffbfffffdbdb7812 */ /* 0x000fe400078ec0ff */
[----:B------:R-:W-:Y:S01]  /*281a0*/  ISETP.GE.OR P0, PT, R0, R232, !P0 ;  /* 0x000000e80000720c */ /* 0x000fe20004706670 */
[----:B--2---:R-:W-:Y:S01]  /*281b0*/  FFMA.FTZ R117, R4, -R222, R117 ;  /* 0x800000de04757223 */ /* 0x004fe20000010075 */
[----:B------:R-:W-:Y:S01]  /*281c0*/  LOP3.LUT R218, R218, 0xfeffffff, RZ, 0xc0, !PT ;  /* 0xfeffffffdada7812 */ /* 0x000fe200078ec0ff */
[--C-:B------:R-:W-:Y:S01]  /*281d0*/  IMAD.IADD R4, R228, 0x1, -R0.reuse ;  /* 0x00000001e4047824 */ /* 0x100fe200078e0a00 */
[C---:B------:R-:W-:Y:S02]  /*281e0*/  LOP3.LUT P2, RZ, R220.reuse, 0x1000, RZ, 0xc0, !PT ;  /* 0x00001000dcff7812 */ /* 0x040fe4000784c0ff */
[----:B------:R-:W-:Y:S02]  /*281f0*/  LOP3.LUT R223, R223, 0xfffffeff, RZ, 0xc0, !PT ;  /* 0xfffffeffdfdf7812 */ /* 0x000fe400078ec0ff */
[----:B------:R-:W-:Y:S06]  /*28200*/  IABS R4, R4 ;  /* 0x0000000400047213 */ /* 0x000fec0000000000 */
[----:B------:R-:W2:Y:S03]  /*28210*/  I2F R4, R4 ;  /* 0x0000000400047306 */ /* 0x000ea60000201400 */
[----:B------:R-:W-:Y:S02]  /*28220*/  @P2 LOP3.LUT R223, R223, 0x100, RZ, 0xfc, !PT ;  /* 0x00000100dfdf2812 */ /* 0x000fe400078efcff */
[C---:B------:R-:W-:Y:S02]  /*28230*/  LOP3.LUT P2, RZ, R220.reuse, 0x2000, RZ, 0xc0, !PT ;  /* 0x00002000dcff7812 */ /* 0x040fe4000784c0ff */
[----:B------:R-:W-:Y:S11]  /*28240*/  LOP3.LUT R223, R223, 0xfffffdff, RZ, 0xc0, !PT ;  /* 0xfffffdffdfdf7812 */ /* 0x000ff600078ec0ff */
[----:B------:R-:W-:Y:S02]  /*28250*/  @P2 LOP3.LUT R223, R223, 0x200, RZ, 0xfc, !PT ;  /* 0x00000200dfdf2812 */ /* 0x000fe400078efcff */
[----:B------:R-:W-:Y:S02]  /*28260*/  LOP3.LUT P2, RZ, R220, 0x4000, RZ, 0xc0, !PT ;  /* 0x00004000dcff7812 */ /* 0x000fe4000784c0ff */
[----:B------:R-:W-:Y:S01]  /*28270*/  LOP3.LUT R223, R223, 0xfffffbff, RZ, 0xc0, !PT ;  /* 0xfffffbffdfdf7812 */ /* 0x000fe200078ec0ff */
[----:B--2---:R-:W-:Y:S02]  /*28280*/  FFMA.FTZ R119, R4, -R222, R119 ;  /* 0x800000de04777223 */ /* 0x004fe40000010077 */
[--C-:B------:R-:W-:Y:S05]  /*28290*/  IMAD.IADD R4, R229, 0x1, -R0.reuse ;  /* 0x00000001e5047824 */ /* 0x100fea00078e0a00 */
[----:B------:R-:W-:Y:S03]  /*282a0*/  IABS R4, R4 ;  /* 0x0000000400047213 */ /* 0x000fe60000000000 */
[----:B------:R-:W-:Y:S02]  /*282b0*/  @P2 LOP3.LUT R223, R223, 0x400, RZ, 0xfc, !PT ;  /* 0x00000400dfdf2812 */ /* 0x000fe400078efcff */
[C---:B------:R-:W-:Y:S02]  /*282c0*/  LOP3.LUT P2, RZ, R220.reuse, 0x8000, RZ, 0xc0, !PT ;  /* 0x00008000dcff7812 */ /* 0x040fe4000784c0ff */
[----:B------:R-:W-:Y:S01]  /*282d0*/  LOP3.LUT R223, R223, 0xfffff7ff, RZ, 0xc0, !PT ;  /* 0xfffff7ffdfdf7812 */ /* 0x000fe200078ec0ff */
[----:B------:R-:W2:Y:S10]  /*282e0*/  I2F R4, R4 ;  /* 0x0000000400047306 */ /* 0x000eb40000201400 */
[----:B------:R-:W-:Y:S02]  /*282f0*/  @P2 LOP3.LUT R223, R223, 0x800, RZ, 0xfc, !PT ;  /* 0x00000800dfdf2812 */ /* 0x000fe400078efcff */
[----:B------:R-:W-:Y:S02]  /*28300*/  LOP3.LUT P2, RZ, R220, 0x10000, RZ, 0xc0, !PT ;  /* 0x00010000dcff7812 */ /* 0x000fe4000784c0ff */
[----:B------:R-:W-:Y:S01]  /*28310*/  LOP3.LUT R223, R223, 0xffffefff, RZ, 0xc0, !PT ;  /* 0xffffefffdfdf7812 */ /* 0x000fe200078ec0ff */
[----:B--2---:R-:W-:Y:S10]  /*28320*/  FFMA.FTZ R121, R4, -R222, R121 ;  /* 0x800000de04797223 */ /* 0x004ff40000010079 */
[----:B------:R-:W-:Y:S01]  /*28330*/  @P2 LOP3.LUT R223, R223, 0x1000, RZ, 0xfc, !PT ;  /* 0x00001000dfdf2812 */ /* 0x000fe200078efcff */
[----:B------:R-:W-:Y:S01]  /*28340*/  IMAD.IADD R4, R231, 0x1, -R0 ;  /* 0x00000001e7047824 */ /* 0x000fe200078e0a00 */
[----:B------:R-:W-:Y:S02]  /*28350*/  IADD3 R0, R168, 0x78, RZ ;  /* 0x00000078a8007810 */ /* 0x000fe40007ffe0ff */
[C---:B------:R-:W-:Y:S02]  /*28360*/  LOP3.LUT P2, RZ, R220.reuse, 0x20000, RZ, 0xc0, !PT ;  /* 0x00020000dcff7812 */ /* 0x040fe4000784c0ff */
[----:B------:R-:W-:Y:S02]  /*28370*/  IABS R4, R4 ;  /* 0x0000000400047213 */ /* 0x000fe40000000000 */
[----:B------:R-:W-:Y:S04]  /*28380*/  LOP3.LUT R223, R223, 0xffffdfff, RZ, 0xc0, !PT ;  /* 0xffffdfffdfdf7812 */ /* 0x000fe800078ec0ff */
[----:B------:R-:W2:Y:S05]  /*28390*/  I2F R4, R4 ;  /* 0x0000000400047306 */ /* 0x000eaa0000201400 */
[----:B------:R-:W-:Y:S02]  /*283a0*/  @P2 LOP3.LUT R223, R223, 0x2000, RZ, 0xfc, !PT ;  /* 0x00002000dfdf2812 */ /* 0x000fe400078efcff */
[C---:B------:R-:W-:Y:S02]  /*283b0*/  LOP3.LUT P2, RZ, R220.reuse, 0x40000, RZ, 0xc0, !PT ;  /* 0x00040000dcff7812 */ /* 0x040fe4000784c0ff */
[----:B------:R-:W-:Y:S11]  /*283c0*/  LOP3.LUT R223, R223, 0xffffbfff, RZ, 0xc0, !PT ;  /* 0xffffbfffdfdf7812 */ /* 0x000ff600078ec0ff */
[----:B------:R-:W-:Y:S02]  /*283d0*/  @P2 LOP3.LUT R223, R223, 0x4000, RZ, 0xfc, !PT ;  /* 0x00004000dfdf2812 */ /* 0x000fe400078efcff */
[C---:B------:R-:W-:Y:S02]  /*283e0*/  LOP3.LUT P2, RZ, R220.reuse, 0x80000, RZ, 0xc0, !PT ;  /* 0x00080000dcff7812 */ /* 0x040fe4000784c0ff */
[----:B------:R-:W-:Y:S01]  /*283f0*/  LOP3.LUT R220, R220, 0xdfffffff, RZ, 0xc0, !PT ;  /* 0xdfffffffdcdc7812 */ /* 0x000fe200078ec0ff */
[----:B--2---:R-:W-:Y:S01]  /*28400*/  FFMA.FTZ R123, R4, -R222, R123 ;  /* 0x800000de047b7223 */ /* 0x004fe2000001007b */
[----:B------:R-:W-:Y:S01]  /*28410*/  FSEL R5, R5, -INF , !P2 ;  /* 0xff80000005057808 */ /* 0x000fe20005000000 */
[----:B------:R-:W-:Y:S01]  /*28420*/  IMAD.IADD R4, R230, 0x1, -R0 ;  /* 0x00000001e6047824 */ /* 0x000fe200078e0a00 */
[----:B------:R-:W-:Y:S02]  /*28430*/  LOP3.LUT P2, RZ, R223, 0x4000, RZ, 0xc0, !PT ;  /* 0x00004000dfff7812 */ /* 0x000fe4000784c0ff */
[----:B------:R-:W-:Y:S02]  /*28440*/  FSEL R123, R123, -INF , !P0 ;  /* 0xff8000007b7b7808 */ /* 0x000fe40004000000 */
[----:B------:R-:W-:Y:S02]  /*28450*/  IABS R4, R4 ;  /* 0x0000000400047213 */ /* 0x000fe40000000000 */
[----:B------:R-:W-:Y:S02]  /*28460*/  ISETP.GE.AND P0, PT, R0, R227, PT ;  /* 0x000000e30000720c */ /* 0x000fe40003f06270 */
[----:B------:R-:W-:Y:S02]  /*28470*/  FSEL R16, R16, -INF , !P2 ;  /* 0xff80000010107808 */ /* 0x000fe40005000000 */
[C---:B------:R-:W-:Y:S01]  /*28480*/  ISETP.GE.OR P1, PT, R0.reuse, R235, !P0 ;  /* 0x000000eb0000720c */ /* 0x040fe20004726670 */
[----:B------:R-:W2:Y:S01]  /*28490*/  I2F R4, R4 ;  /* 0x0000000400047306 */ /* 0x000ea20000201400 */
[C---:B------:R-:W-:Y:S02]  /*284a0*/  ISETP.GE.AND P0, PT, R0.reuse, R226, PT ;  /* 0x000000e20000720c */ /* 0x040fe40003f06270 */
[----:B------:R-:W-:Y:S02]  /*284b0*/  LOP3.LUT P2, RZ, R223, 0x2000, RZ, 0xc0, !PT ;  /* 0x00002000dfff7812 */ /* 0x000fe4000784c0ff */
[C---:B------:R-:W-:Y:S02]  /*284c0*/  ISETP.GE.OR P0, PT, R0.reuse, R234, !P0 ;  /* 0x000000ea0000720c */ /* 0x040fe40004706670 */
[----:B------:R-:W-:Y:S02]  /*284d0*/  FSEL R17, R17, -INF , !P2 ;  /* 0xff80000011117808 */ /* 0x000fe40005000000 */
[----:B------:R-:W-:Y:S03]  /*284e0*/  LOP3.LUT P2, RZ, R223, 0x1000, RZ, 0xc0, !PT ;  /* 0x00001000dfff7812 */ /* 0x000fe6000784c0ff */
[----:B------:R-:W-:Y:S02]  /*284f0*/  @P1 LOP3.LUT R219, R219, 0x400000, RZ, 0xfc, !PT ;  /* 0x00400000dbdb1812 */ /* 0x000fe400078efcff */
[----:B------:R-:W-:Y:S02]  /*28500*/  ISETP.GE.AND P1, PT, R0, R225, PT ;  /* 0x000000e10000720c */ /* 0x000fe40003f26270 */
[----:B------:R-:W-:Y:S02]  /*28510*/  FSEL R20, R20, -INF , !P2 ;  /* 0xff80000014147808 */ /* 0x000fe40005000000 */
[----:B------:R-:W-:Y:S02]  /*28520*/  @P0 LOP3.LUT R218, R218, 0x1000000, RZ, 0xfc, !PT ;  /* 0x01000000dada0812 */ /* 0x000fe400078efcff */
[C---:B------:R-:W-:Y:S02]  /*28530*/  ISETP.GE.AND P0, PT, R0.reuse, R224, PT ;  /* 0x000000e00000720c */ /* 0x040fe40003f06270 */
[C---:B------:R-:W-:Y:S02]  /*28540*/  ISETP.GE.OR P1, PT, R0.reuse, R233, !P1 ;  /* 0x000000e90000720c */ /* 0x040fe40004f26670 */
[----:B------:R-:W-:Y:S01]  /*28550*/  ISETP.GE.OR P0, PT, R0, R232, !P0 ;  /* 0x000000e80000720c */ /* 0x000fe20004706670 */
[----:B--2---:R-:W-:Y:S01]  /*28560*/  FFMA.FTZ R128, R4, -R222, R128 ;  /* 0x800000de04807223 */ /* 0x004fe20000010080 */
[----:B------:R-:W-:Y:S01]  /*28570*/  LOP3.LUT P2, RZ, R223, 0x800, RZ, 0xc0, !PT ;  /* 0x00000800dfff7812 */ /* 0x000fe2000784c0ff */
[----:B------:R-:W-:Y:S01]  /*28580*/  IMAD.IADD R4, R228, 0x1, -R0 ;  /* 0x00000001e4047824 */ /* 0x000fe200078e0a00 */
[----:B------:R-:W-:Y:S02]  /*28590*/  LOP3.LUT P4, RZ, R219, 0x400, RZ, 0xc0, !PT ;  /* 0x00000400dbff7812 */ /* 0x000fe4000788c0ff */
[----:B------:R-:W-:Y:S02]  /*285a0*/  FSEL R21, R21, -INF , !P2 ;  /* 0xff80000015157808 */ /* 0x000fe40005000000 */
[----:B------:R-:W-:Y:S02]  /*285b0*/  IABS R4, R4 ;  /* 0x0000000400047213 */ /* 0x000fe40000000000 */
[C---:B------:R-:W-:Y:S02]  /*285c0*/  LOP3.LUT P2, RZ, R223.reuse, 0x400, RZ, 0xc0, !PT ;  /* 0x00000400dfff7812 */ /* 0x040fe4000784c0ff */
[----:B------:R-:W-:Y:S02]  /*285d0*/  @P1 LOP3.LUT R220, R220, 0x20000000, RZ, 0xfc, !PT ;  /* 0x20000000dcdc1812 */ /* 0x000fe400078efcff */
[----:B------:R-:W-:Y:S01]  /*285e0*/  FSEL R32, R32, -INF , !P2 ;  /* 0xff80000020207808 */ /* 0x000fe20005000000 */
[----:B------:R-:W2:Y:S01]  /*285f0*/  I2F R4, R4 ;  /* 0x0000000400047306 */ /* 0x000ea20000201400 */
[----:B------:R-:W-:Y:S02]  /*28600*/  LOP3.LUT P2, RZ, R223, 0x200, RZ, 0xc0, !PT ;  /* 0x00000200dfff7812 */ /* 0x000fe4000784c0ff */
[----:B------:R-:W-:Y:S02]  /*28610*/  LOP3.LUT P1, RZ, R220, 0x200, RZ, 0xc0, !PT ;  /* 0x00000200dcff7812 */ /* 0x000fe4000782c0ff */
[----:B------:R-:W-:Y:S02]  /*28620*/  FSEL R33, R33, -INF , !P2 ;  /* 0xff80000021217808 */ /* 0x000fe40005000000 */
[----:B------:R-:W-:Y:S02]  /*28630*/  LOP3.LUT P2, RZ, R223, 0x100, RZ, 0xc0, !PT ;  /* 0x00000100dfff7812 */ /* 0x000fe4000784c0ff */
[----:B------:R-:W-:Y:S02]  /*28640*/  FSEL R49, R49, -INF , !P1 ;  /* 0xff80000031317808 */ /* 0x000fe40004800000 */
[----:B------:R-:W-:Y:S02]  /*28650*/  FSEL R36, R36, -INF , !P2 ;  /* 0xff80000024247808 */ /* 0x000fe40005000000 */
[----:B------:R-:W-:Y:S02]  /*28660*/  LOP3.LUT P2, RZ, R223, 0x80, RZ, 0xc0, !PT ;  /* 0x00000080dfff7812 */ /* 0x000fe4000784c0ff */
[----:B------:R-:W-:Y:S02]  /*28670*/  LOP3.LUT P1, RZ, R219, 0x2000, RZ, 0xc0, !PT ;  /* 0x00002000dbff7812 */ /* 0x000fe4000782c0ff */
[----:B------:R-:W-:Y:S02]  /*28680*/  FSEL R37, R37, -INF , !P2 ;  /* 0xff80000025257808 */ /* 0x000fe40005000000 */
[C---:B------:R-:W-:Y:S02]  /*28690*/  LOP3.LUT P2, RZ, R223.reuse, 0x40, RZ, 0xc0, !PT ;  /* 0x00000040dfff7812 */ /* 0x040fe4000784c0ff */
[----:B------:R-:W-:Y:S02]  /*286a0*/  LOP3.LUT R223, R223, 0xfffffffe, RZ, 0xc0, !PT ;  /* 0xfffffffedfdf7812 */ /* 0x000fe400078ec0ff */
[----:B------:R-:W-:Y:S01]  /*286b0*/  LOP3.LUT P5, RZ, R219, 0x200, RZ, 0xc0, !PT ;  /* 0x00000200dbff7812 */ /* 0x000fe200078ac0ff */
[----:B--2---:R-:W-:Y:S01]  /*286c0*/  FFMA.FTZ R130, R4, -R222, R130 ;  /* 0x800000de04827223 */ /* 0x004fe20000010082 */
[----:B------:R-:W-:Y:S01]  /*286d0*/  FSEL R52, R52, -INF , !P2 ;  /* 0xff80000034347808 */ /* 0x000fe20005000000 */
[----:B------:R-:W-:Y:S01]  /*286e0*/  IMAD.IADD R4, R229, 0x1, -R0 ;  /* 0x00000001e5047824 */ /* 0x000fe200078e0a00 */
[C---:B------:R-:W-:Y:S02]  /*286f0*/  LOP3.LUT P2, RZ, R219.reuse, 0x1000, RZ, 0xc0, !PT ;  /* 0x00001000dbff7812 */ /* 0x040fe4000784c0ff */
[C---:B------:R-:W-:Y:S02]  /*28700*/  LOP3.LUT P3, RZ, R219.reuse, 0x800, RZ, 0xc0, !PT ;  /* 0x00000800dbff7812 */ /* 0x040fe4000786c0ff */
[----:B------:R-:W-:Y:S02]  /*28710*/  IABS R4, R4 ;  /* 0x0000000400047213 */ /* 0x000fe40000000000 */
[----:B------:R-:W-:Y:S02]  /*28720*/  LOP3.LUT P6, RZ, R219, 0x100, RZ, 0xc0, !PT ;  /* 0x00000100dbff7812 */ /* 0x000fe400078cc0ff */
[----:B------:R-:W-:Y:S02]  /*28730*/  FSEL R54, R54, -INF , !P4 ;  /* 0xff80000036367808 */ /* 0x000fe40006000000 */
[----:B------:R-:W-:Y:S01]  /*28740*/  FSEL R55, R55, -INF , !P5 ;  /* 0xff80000037377808 */ /* 0x000fe20006800000 */
[----:B------:R-:W2:Y:S01]  /*28750*/  I2F R4, R4 ;  /* 0x0000000400047306 */ /* 0x000ea20000201400 */
[C---:B------:R-:W-:Y:S02]  /*28760*/  LOP3.LUT P4, RZ, R218.reuse, 0x4000, RZ, 0xc0, !PT ;  /* 0x00004000daff7812 */ /* 0x040fe4000788c0ff */
[----:B------:R-:W-:Y:S02]  /*28770*/  LOP3.LUT P5, RZ, R218, 0x2000, RZ, 0xc0, !PT ;  /* 0x00002000daff7812 */ /* 0x000fe400078ac0ff */
[----:B------:R-:W-:Y:S02]  /*28780*/  FSEL R50, R50, -INF , !P2 ;  /* 0xff80000032327808 */ /* 0x000fe40005000000 */
[----:B------:R-:W-:Y:S02]  /*28790*/  FSEL R51, R51, -INF , !P3 ;  /* 0xff80000033337808 */ /* 0x000fe40005800000 */
[----:B------:R-:W-:Y:S02]  /*287a0*/  FSEL R66, R66, -INF , !P6 ;  /* 0xff80000042427808 */ /* 0x000fe40007000000 */
[C---:B------:R-:W-:Y:S02]  /*287b0*/  LOP3.LUT P2, RZ, R218.reuse, 0x20000, RZ, 0xc0, !PT ;  /* 0x00020000daff7812 */ /* 0x040fe4000784c0ff */
[C---:B------:R-:W-:Y:S02]  /*287c0*/  LOP3.LUT P3, RZ, R218.reuse, 0x10000, RZ, 0xc0, !PT ;  /* 0x00010000daff7812 */ /* 0x040fe4000786c0ff */
[----:B------:R-:W-:Y:S02]  /*287d0*/  LOP3.LUT P6, RZ, R218, 0x1000, RZ, 0xc0, !PT ;  /* 0x00001000daff7812 */ /* 0x000fe400078cc0ff */
[----:B------:R-:W-:Y:S02]  /*287e0*/  FSEL R190, R44, -INF , !P4 ;  /* 0xff8000002cbe7808 */ /* 0x000fe40006000000 */
[----:B------:R-:W-:Y:S02]  /*287f0*/  FSEL R191, R45, -INF , !P5 ;  /* 0xff8000002dbf7808 */ /* 0x000fe40006800000 */
[C---:B------:R-:W-:Y:S02]  /*28800*/  LOP3.LUT P4, RZ, R218.reuse, 0x400, RZ, 0xc0, !PT ;  /* 0x00000400daff7812 */ /* 0x040fe4000788c0ff */
[----:B------:R-:W-:Y:S01]  /*28810*/  LOP3.LUT P5, RZ, R218, 0x200, RZ, 0xc0, !PT ;  /* 0x00000200daff7812 */ /* 0x000fe200078ac0ff */
[----:B--2---:R-:W-:Y:S01]  /*28820*/  FFMA.FTZ R124, R4, -R222, R124 ;  /* 0x800000de047c7223 */ /* 0x004fe2000001007c */
[----:B------:R-:W-:Y:S01]  /*28830*/  FSEL R192, R56, -INF , !P6 ;  /* 0xff80000038c07808 */ /* 0x000fe20007000000 */
[----:B------:R-:W-:Y:S01]  /*28840*/  IMAD.IADD R4, R231, 0x1, -R0 ;  /* 0x00000001e7047824 */ /* 0x000fe200078e0a00 */
[----:B------:R-:W-:Y:S02]  /*28850*/  IADD3 R0, R168, 0x79, RZ ;  /* 0x00000079a8007810 */ /* 0x000fe40007ffe0ff */
[----:B------:R-:W-:Y:S02]  /*28860*/  FSEL R185, R60, -INF , !P4 ;  /* 0xff8000003cb97808 */ /* 0x000fe40006000000 */
[----:B------:R-:W-:Y:S02]  /*28870*/  IABS R4, R4 ;  /* 0x0000000400047213 */ /* 0x000fe40000000000 */
[----:B------:R-:W-:Y:S02]  /*28880*/  FSEL R186, R61, -INF , !P5 ;  /* 0xff8000003dba7808 */ /* 0x000fe40006800000 */
[----:B------:R-:W-:Y:S02]  /*28890*/  FSEL R188, R40, -INF , !P3 ;  /* 0xff80000028bc7808 */ /* 0x000fe40005800000 */
[----:B------:R-:W-:Y:S01]  /*288a0*/  FSEL R171, R29, -INF , !P2 ;  /* 0xff8000001dab7808 */ /* 0x000fe20005000000 */
[----:B------:R-:W2:Y:S02]  /*288b0*/  I2F R4, R4 ;  /* 0x0000000400047306 */ /* 0x000ea40000201400 */
[----:B--2---:R-:W-:Y:S02]  /*288c0*/  FFMA.FTZ R126, R4, -R222, R126 ;  /* 0x800000de047e7223 */ /* 0x004fe4000001007e */
[--C-:B------:R-:W-:Y:S03]  /*288d0*/  IMAD.IADD R4, R230, 0x1, -R0.reuse ;  /* 0x00000001e6047824 */ /* 0x100fe600078e0a00 */
[----:B------:R-:W-:Y:S02]  /*288e0*/  FSEL R126, R126, -INF , !P0 ;  /* 0xff8000007e7e7808 */ /* 0x000fe40004000000 */
[----:B------:R-:W-:Y:S02]  /*288f0*/  IABS R4, R4 ;  /* 0x0000000400047213 */ /* 0x000fe40000000000 */
[C---:B------:R-:W-:Y:S04]  /*28900*/  ISETP.GE.AND P0, PT, R0.reuse, R224, PT ;  /* 0x000000e00000720c */ /* 0x040fe80003f06270 */
[----:B------:R-:W-:Y:S01]  /*28910*/  ISETP.GE.OR P0, PT, R0, R232, !P0 ;  /* 0x000000e80000720c */ /* 0x000fe20004706670 */
[----:B------:R-:W2:Y:S02]  /*28920*/  I2F R4, R4 ;  /* 0x0000000400047306 */ /* 0x000ea40000201400 */
        /* <DEDUP_REMOVED lines=9> */
[----:B------:R-:W-:Y:S05]  /*289c0*/  IMAD.IADD R4, R231, 0x1, -R0 ;  /* 0x00000001e7047824 */ /* 0x000fea00078e0a00 */
[----:B------:R-:W-:Y:S06]  /*289d0*/  IABS R4, R4 ;  /* 0x0000000400047213 */ /* 0x000fec0000000000 */
[----:B------:R-:W2:Y:S02]  /*289e0*/  I2F R4, R4 ;  /* 0x0000000400047306 */ /* 0x000ea40000201400 */
[----:B--2---:R-:W-:Y:S05]  /*289f0*/  FFMA.FTZ R127, R4, -R222, R127 ;  /* 0x800000de047f7223 */ /* 0x004fea000001007f */
[----:B------:R-:W-:Y:S02]  /*28a00*/  FSEL R127, R127, -INF , !P0 ;  /* 0xff8000007f7f7808 */ /* 0x000fe40004000000 */
[----:B------:R-:W-:Y:S04]  /*28a10*/  LOP3.LUT P0, RZ, R220, 0x400, RZ, 0xc0, !PT ;  /* 0x00000400dcff7812 */ /* 0x000fe8000780c0ff */
[----:B------:R-:W-:Y:S02]  /*28a20*/  FSEL R48, R48, -INF , !P0 ;  /* 0xff80000030307808 */ /* 0x000fe40004000000 */
[----:B------:R-:W-:Y:S11]  /*28a30*/  LOP3.LUT P0, RZ, R219, 0x400000, RZ, 0xc0, !PT ;  /* 0x00400000dbff7812 */ /* 0x000ff6000780c0ff */
[----:B------:R-:W-:Y:S02]  /*28a40*/  @!UPT UIADD3 URZ, URZ, URZ, URZ ;  /* 0x0000003f3f3ff290 */ /* 0x000fe4000fffe03f */
        /* <DEDUP_REMOVED lines=20> */
[----:B------:R-:W-:Y:S04]  /*28b90*/  LOP3.LUT R221, R221, 0xfffbffff, RZ, 0xc0, !PT ;  /* 0xfffbffffdddd7812 */ /* 0x000fe800078ec0ff */
[----:B------:R-:W-:Y:S02]  /*28ba0*/  @P1 LOP3.LUT R221, R221, 0x40000, RZ, 0xfc, !PT ;  /* 0x00040000dddd1812 */ /* 0x000fe400078efcff */
[----:B------:R-:W-:Y:S02]  /*28bb0*/  LOP3.LUT P1, RZ, R219, 0x8000, RZ, 0xc0, !PT ;  /* 0x00008000dbff7812 */ /* 0x000fe4000782c0ff */
[----:B------:R-:W-:Y:S03]  /*28bc0*/  LOP3.LUT R221, R221, 0xfff7ffff, RZ, 0xc0, !PT ;  /* 0xfff7ffffdddd7812 */ /* 0x000fe600078ec0ff */
        /* <DEDUP_REMOVED lines=13> */
[C---:B------:R-:W-:Y:S02]  /*28ca0*/  LOP3.LUT P0, RZ, R220.reuse, 0x1, RZ, 0xc0, !PT ;  /* 0x00000001dcff7812 */ /* 0x040fe4000780c0ff */
        /* <DEDUP_REMOVED lines=18> */
[----:B------:R-:W-:Y:S01]  /*28dd0*/  LOP3.LUT R220, R220, 0xbfffffff, RZ, 0xc0, !PT ;  /* 0xbfffffffdcdc7812 */ /* 0x000fe200078ec0ff */
[----:B------:R-:W-:Y:S01]  /*28de0*/  STL [R1+0x388], R223 ;  /* 0x000388df01007387 */ /* 0x000fe20000100800 */
[----:B------:R-:W-:Y:S02]  /*28df0*/  FSEL R69, R69, -INF , !P0 ;  /* 0xff80000045457808 */ /* 0x000fe40004000000 */
[----:B------:R-:W-:Y:S01]  /*28e00*/  LOP3.LUT P0, RZ, R223, 0x20, RZ, 0xc0, !PT ;  /* 0x00000020dfff7812 */ /* 0x000fe2000780c0ff */
[----:B------:R-:W-:Y:S01]  /*28e10*/  STL [R1+0x38c], R227 ;  /* 0x00038ce301007387 */ /* 0x000fe20000100800 */
[----:B------:R-:W-:Y:S02]  /*28e20*/  @P1 LOP3.LUT R221, R221, 0x1000000, RZ, 0xfc, !PT ;  /* 0x01000000dddd1812 */ /* 0x000fe400078efcff */
[----:B------:R-:W-:Y:S01]  /*28e30*/  FSEL R80, R80, -INF , !P0 ;  /* 0xff80000050507808 */ /* 0x000fe20004000000 */
[----:B------:R-:W-:Y:S01]  /*28e40*/  STL [R1+0x390], R235 ;  /* 0x000390eb01007387 */ /* 0x000fe20000100800 */
        /* <DEDUP_REMOVED lines=9> */
[----:B------:R-:W-:Y:S02]  /*28ee0*/  LOP3.LUT P0, RZ, R223, 0x4, RZ, 0xc0, !PT ;  /* 0x00000004dfff7812 */ /* 0x000fe4000780c0ff */
[----:B------:R-:W-:Y:S02]  /*28ef0*/  LOP3.LUT P1, RZ, R221, 0x1000000, RZ, 0xc0, !PT ;  /* 0x01000000ddff7812 */ /* 0x000fe4000782c0ff */
[----:B------:R-:W-:Y:S02]  /*28f00*/  FSEL R85, R85, -INF , !P0 ;  /* 0xff80000055557808 */ /* 0x000fe40004000000 */
[C---:B------:R-:W-:Y:S02]  /*28f10*/  LOP3.LUT P0, RZ, R223.reuse, 0x2, RZ, 0xc0, !PT ;  /* 0x00000002dfff7812 */ /* 0x040fe4000780c0ff */
[----:B------:R-:W-:Y:S02]  /*28f20*/  FSEL R18, R18, -INF , !P1 ;  /* 0xff80000012127808 */ /* 0x000fe40004800000 */
[----:B------:R-:W-:Y:S02]  /*28f30*/  FSEL R96, R96, -INF , !P0 ;  /* 0xff80000060607808 */ /* 0x000fe40004000000 */
[----:B------:R-:W-:Y:S02]  /*28f40*/  LOP3.LUT P0, RZ, R223, 0x1, RZ, 0xc0, !PT ;  /* 0x00000001dfff7812 */ /* 0x000fe4000780c0ff */
[----:B------:R-:W-:Y:S02]  /*28f50*/  LOP3.LUT P1, RZ, R221, 0x800000, RZ, 0xc0, !PT ;  /* 0x00800000ddff7812 */ /* 0x000fe4000782c0ff */
        /* <DEDUP_REMOVED lines=8> */
[----:B------:R-:W-:Y:S02]  /*28fe0*/  FSEL R22, R22, -INF , !P1 ;  /* 0xff80000016167808 */ /* 0x000fe40004800000 */
[----:B------:R-:W-:Y:S02]  /*28ff0*/  FSEL R112, R112, -INF , !P0 ;  /* 0xff80000070707808 */ /* 0x000fe40004000000 */
[C---:B------:R-:W-:Y:S02]  /*29000*/  LOP3.LUT P0, RZ, R221.reuse, 0x10000000, RZ, 0xc0, !PT ;  /* 0x10000000ddff7812 */ /* 0x040fe4000780c0ff */
        /* <DEDUP_REMOVED lines=11> */
[C---:B------:R-:W-:Y:S02]  /*290c0*/  ISETP.GE.AND P0, PT, R0.reuse, R227, PT ;  /* 0x000000e30000720c */ /* 0x040fe40003f06270 */
[----:B------:R-:W-:Y:S02]  /*290d0*/  LOP3.LUT P1, RZ, R221, 0x80000, RZ, 0xc0, !PT ;  /* 0x00080000ddff7812 */ /* 0x000fe4000782c0ff */
[----:B------:R-:W-:Y:S02]  /*290e0*/  ISETP.GE.OR P0, PT, R0, R235, !P0 ;  /* 0x000000eb0000720c */ /* 0x000fe40004706670 */
[----:B------:R-:W-:Y:S02]  /*290f0*/  FSEL R35, R35, -INF , !P1 ;  /* 0xff80000023237808 */ /* 0x000fe40004800000 */
[----:B------:R-:W-:Y:S02]  /*29100*/  FSEL R129, R129, -INF , !P0 ;  /* 0xff80000081817808 */ /* 0x000fe40004000000 */
[----:B------:R-:W-:Y:S02]  /*29110*/  LOP3.LUT P0, RZ, R219, 0x4000, RZ, 0xc0, !PT ;  /* 0x00004000dbff7812 */ /* 0x000fe4000780c0ff */
[C---:B------:R-:W-:Y:S02]  /*29120*/  LOP3.LUT P1, RZ, R221.reuse, 0x40000, RZ, 0xc0, !PT ;  /* 0x00040000ddff7812 */ /* 0x040fe4000782c0ff */
[----:B------:R-:W-:Y:S02]  /*29130*/  FSEL R11, R38, -INF , !P0 ;  /* 0xff800000260b7808 */ /* 0x000fe40004000000 */
[C---:B------:R-:W-:Y:S02]  /*29140*/  LOP3.LUT P0, RZ, R218.reuse, 0x1000000, RZ, 0xc0, !PT ;  /* 0x01000000daff7812 */ /* 0x040fe4000780c0ff */
[----:B------:R-:W-:Y:S02]  /*29150*/  LOP3.LUT R221, R221, 0xfffffff7, RZ, 0xc0, !PT ;  /* 0xfffffff7dddd7812 */ /* 0x000fe400078ec0ff */
[----:B------:R-:W-:Y:S02]  /*29160*/  FSEL R10, R39, -INF , !P1 ;  /* 0xff800000270a7808 */ /* 0x000fe40004800000 */
[----:B------:R-:W-:Y:S02]  /*29170*/  LOP3.LUT P1, RZ, R218, 0x40000, RZ, 0xc0, !PT ;  /* 0x00040000daff7812 */ /* 0x000fe4000782c0ff */
[----:B------:R-:W-:Y:S02]  /*29180*/  FMNMX.FTZ R39, R182, R2, !PT ;  /* 0x00000002b6277209 */ /* 0x000fe40007810000 */
[----:B------:R-:W-:Y:S02]  /*29190*/  FMNMX.FTZ R38, R183, R3, !PT ;  /* 0x00000003b7267209 */ /* 0x000fe40007810000 */
[----:B------:R-:W-:Y:S02]  /*291a0*/  FMNMX.FTZ R39, R181, R39, !PT ;  /* 0x00000027b5277209 */ /* 0x000fe40007810000 */
[----:B------:R-:W-:Y:S02]  /*291b0*/  @P0 LOP3.LUT R221, R221, 0x8, RZ, 0xfc, !PT ;  /* 0x00000008dddd0812 */ /* 0x000fe400078efcff */
[----:B------:R-:W-:Y:S02]  /*291c0*/  LOP3.LUT P0, RZ, R218, 0x2000000, RZ, 0xc0, !PT ;  /* 0x02000000daff7812 */ /* 0x000fe4000780c0ff */
[----:B------:R-:W-:Y:S02]  /*291d0*/  LOP3.LUT R221, R221, 0xffffffef, RZ, 0xc0, !PT ;  /* 0xffffffefdddd7812 */ /* 0x000fe400078ec0ff */
[----:B------:R-:W-:Y:S02]  /*291e0*/  @P1 LOP3.LUT R220, R220, 0x40000000, RZ, 0xfc, !PT ;  /* 0x40000000dcdc1812 */ /* 0x000fe400078efcff */
[----:B------:R-:W-:Y:S02]  /*291f0*/  LOP3.LUT P1, RZ, R218, 0x80000, RZ, 0xc0, !PT ;  /* 0x00080000daff7812 */ /* 0x000fe4000782c0ff */
[----:B------:R-:W-:Y:S02]  /*29200*/  LOP3.LUT R220, R220, 0x7fffffff, RZ, 0xc0, !PT ;  /* 0x7fffffffdcdc7812 */ /* 0x000fe400078ec0ff */
[----:B------:R-:W-:Y:S02]  /*29210*/  FMNMX.FTZ R39, R180, R39, !PT ;  /* 0x00000027b4277209 */ /* 0x000fe40007810000 */
[----:B------:R-:W-:Y:S02]  /*29220*/  FMNMX.FTZ R38, R5, R38, !PT ;  /* 0x0000002605267209 */ /* 0x000fe40007810000 */
[----:B------:R-:W-:Y:S02]  /*29230*/  @P0 LOP3.LUT R221, R221, 0x10, RZ, 0xfc, !PT ;  /* 0x00000010dddd0812 */ /* 0x000fe400078efcff */
[----:B------:R-:W-:Y:S02]  /*29240*/  LOP3.LUT P0, RZ, R218, 0x4000000, RZ, 0xc0, !PT ;  /* 0x04000000daff7812 */ /* 0x000fe4000780c0ff */
[----:B------:R-:W-:Y:S02]  /*29250*/  LOP3.LUT R221, R221, 0xffffffdf, RZ, 0xc0, !PT ;  /* 0xffffffdfdddd7812 */ /* 0x000fe400078ec0ff */
[----:B------:R-:W-:Y:S02]  /*29260*/  @P1 LOP3.LUT R220, R220, 0x80000000, RZ, 0xfc, !PT ;  /* 0x80000000dcdc1812 */ /* 0x000fe400078efcff */
[----:B------:R-:W-:Y:S02]  /*29270*/  LOP3.LUT P1, RZ, R218, 0x100000, RZ, 0xc0, !PT ;  /* 0x00100000daff7812 */ /* 0x000fe4000782c0ff */
[----:B------:R-:W-:Y:S02]  /*29280*/  FMNMX.FTZ R39, R179, R39, !PT ;  /* 0x00000027b3277209 */ /* 0x000fe40007810000 */
[----:B------:R-:W-:Y:S02]  /*29290*/  FMNMX.FTZ R38, R16, R38, !PT ;  /* 0x0000002610267209 */ /* 0x000fe40007810000 */
[----:B------:R-:W-:Y:S02]  /*292a0*/  FMNMX.FTZ R39, R178, R39, !PT ;  /* 0x00000027b2277209 */ /* 0x000fe40007810000 */
[----:B------:R-:W-:Y:S02]  /*292b0*/  @P0 LOP3.LUT R221, R221, 0x20, RZ, 0xfc, !PT ;  /* 0x00000020dddd0812 */ /* 0x000fe400078efcff */
[----:B------:R-:W-:Y:S02]  /*292c0*/  LOP3.LUT P0, RZ, R218, 0x8000000, RZ, 0xc0, !PT ;  /* 0x08000000daff7812 */ /* 0x000fe4000780c0ff */
[----:B------:R-:W-:Y:S02]  /*292d0*/  LOP3.LUT R221, R221, 0xffffffbf, RZ, 0xc0, !PT ;  /* 0xffffffbfdddd7812 */ /* 0x000fe400078ec0ff */
[----:B------:R-:W-:Y:S02]  /*292e0*/  FMNMX.FTZ R39, R177, R39, !PT ;  /* 0x00000027b1277209 */ /* 0x000fe40007810000 */
[----:B------:R-:W-:Y:S02]  /*292f0*/  FMNMX.FTZ R38, R17, R38, !PT ;  /* 0x0000002611267209 */ /* 0x000fe40007810000 */
        /* <DEDUP_REMOVED lines=71> */
[----:B------:R-:W-:Y:S02]  /*29770*/  LOP3.LUT P3, RZ, R220, 0x8000000, RZ, 0xc0, !PT ;  /* 0x08000000dcff7812 */ /* 0x000fe4000786c0ff */
[----:B------:R-:W-:Y:S02]  /*29780*/  FMNMX.FTZ R38, R96, R38, !PT ;  /* 0x0000002660267209 */ /* 0x000fe40007810000 */
[----:B------:R-:W-:Y:S02]  /*29790*/  LOP3.LUT P2, RZ, R220, 0x10000000, RZ, 0xc0, !PT ;  /* 0x10000000dcff7812 */ /* 0x000fe4000784c0ff */
[----:B------:R-:W-:Y:S02]  /*297a0*/  FMNMX.FTZ R38, R97, R38, !PT ;  /* 0x0000002661267209 */ /* 0x000fe40007810000 */
        /* <DEDUP_REMOVED lines=17> */
[----:B------:R-:W-:Y:S02]  /*298c0*/  FSEL R67, R67, -INF , !P0 ;  /* 0xff80000043437808 */ /* 0x000fe40004000000 */
[----:B------:R-:W-:Y:S02]  /*298d0*/  @P1 LOP3.LUT R221, R221, 0x1, RZ, 0xfc, !PT ;  /* 0x00000001dddd1812 */ /* 0x000fe400078efcff */
[----:B------:R-:W-:Y:S02]  /*298e0*/  LOP3.LUT P1, RZ, R218, 0x200000, RZ, 0xc0, !PT ;  /* 0x00200000daff7812 */ /* 0x000fe4000782c0ff */
[----:B------:R-:W-:Y:S02]  /*298f0*/  LOP3.LUT R221, R221, 0xfffffffd, RZ, 0xc0, !PT ;  /* 0xfffffffddddd7812 */ /* 0x000fe400078ec0ff */
[----:B------:R-:W-:Y:S04]  /*29900*/  FMNMX.FTZ R38, R128, R38, !PT ;  /* 0x0000002680267209 */ /* 0x000fe80007810000 */
[----:B------:R-:W-:Y:S05]  /*29910*/  FMNMX.FTZ R38, R129, R38, !PT ;  /* 0x0000002681267209 */ /* 0x000fea0007810000 */
[----:B------:R-:W-:Y:S02]  /*29920*/  @P1 LOP3.LUT R221, R221, 0x2, RZ, 0xfc, !PT ;  /* 0x00000002dddd1812 */ /* 0x000fe400078efcff */
[C---:B------:R-:W-:Y:S02]  /*29930*/  LOP3.LUT P1, RZ, R218.reuse, 0x400000, RZ, 0xc0, !PT ;  /* 0x00400000daff7812 */ /* 0x040fe4000782c0ff */
[----:B------:R-:W-:Y:S11]  /*29940*/  LOP3.LUT R221, R221, 0xfffffffb, RZ, 0xc0, !PT ;  /* 0xfffffffbdddd7812 */ /* 0x000ff600078ec0ff */
[----:B------:R-:W-:Y:S02]  /*29950*/  @P1 LOP3.LUT R221, R221, 0x4, RZ, 0xfc, !PT ;  /* 0x00000004dddd1812 */ /* 0x000fe400078efcff */
[----:B------:R-:W-:Y:S02]  /*29960*/  LOP3.LUT P1, RZ, R218, 0x800000, RZ, 0xc0, !PT ;  /* 0x00800000daff7812 */ /* 0x000fe4000782c0ff */
        /* <DEDUP_REMOVED lines=44> */
[----:B------:R-:W-:Y:S04]  /*29c30*/  LOP3.LUT P0, RZ, R221, 0x10, RZ, 0xc0, !PT ;  /* 0x00000010ddff7812 */ /* 0x000fe8000780c0ff */
[----:B------:R-:W-:Y:S02]  /*29c40*/  FSEL R119, R119, -INF , !P0 ;  /* 0xff80000077777808 */ /* 0x000fe40004000000 */
[----:B------:R-:W-:Y:S04]  /*29c50*/  LOP3.LUT P0, RZ, R221, 0x8, RZ, 0xc0, !PT ;  /* 0x00000008ddff7812 */ /* 0x000fe8000780c0ff */
[----:B------:R-:W-:Y:S02]  /*29c60*/  FSEL R130, R130, -INF , !P0 ;  /* 0xff80000082827808 */ /* 0x000fe40004000000 */
[C---:B------:R-:W-:Y:S04]  /*29c70*/  ISETP.GE.AND P0, PT, R0.reuse, R226, PT ;  /* 0x000000e20000720c */ /* 0x040fe80003f06270 */
[----:B------:R-:W-:Y:S04]  /*29c80*/  ISETP.GE.OR P0, PT, R0, R234, !P0 ;  /* 0x000000ea0000720c */ /* 0x000fe80004706670 */
[----:B------:R-:W-:Y:S02]  /*29c90*/  FSEL R131, R131, -INF , !P0 ;  /* 0xff80000083837808 */ /* 0x000fe40004000000 */
[C---:B------:R-:W-:Y:S02]  /*29ca0*/  LOP3.LUT P0, RZ, R218.reuse, 0x8000, RZ, 0xc0, !PT ;  /* 0x00008000daff7812 */ /* 0x040fe4000780c0ff */
[----:B------:R-:W-:Y:S02]  /*29cb0*/  LOP3.LUT R218, R218, 0xffffefff, RZ, 0xc0, !PT ;  /* 0xffffefffdada7812 */ /* 0x000fe400078ec0ff */
[----:B------:R-:W-:Y:S02]  /*29cc0*/  FSEL R189, R41, -INF , !P0 ;  /* 0xff80000029bd7808 */ /* 0x000fe40004000000 */
[C---:B------:R-:W-:Y:S04]  /*29cd0*/  ISETP.GE.AND P0, PT, R0.reuse, R225, PT ;  /* 0x000000e10000720c */ /* 0x040fe80003f06270 */
[----:B------:R-:W-:Y:S02]  /*29ce0*/  ISETP.GE.OR P0, PT, R0, R233, !P0 ;  /* 0x000000e90000720c */ /* 0x000fe40004706670 */
[----:B------:R-:W2:Y:S11]  /*29cf0*/  SHFL.BFLY PT, R0, R39, 0x2, 0x1f ;  /* 0x0c401f0027007f89 */ /* 0x000eb600000e0000 */
[----:B------:R-:W-:Y:S04]  /*29d00*/  @P0 LOP3.LUT R218, R218, 0x1000, RZ, 0xfc, !PT ;  /* 0x00001000dada0812 */ /* 0x000fe800078efcff */
[C---:B------:R-:W-:Y:S02]  /*29d10*/  LOP3.LUT P6, RZ, R218.reuse, 0x100, RZ, 0xc0, !PT ;  /* 0x00000100daff7812 */ /* 0x040fe400078cc0ff */
[----:B------:R-:W-:Y:S02]  /*29d20*/  LOP3.LUT P4, RZ, R218, 0x40, RZ, 0xc0, !PT ;  /* 0x00000040daff7812 */ /* 0x000fe4000788c0ff */
[----:B------:R-:W-:Y:S02]  /*29d30*/  FSEL R187, R72, -INF , !P6 ;  /* 0xff80000048bb7808 */ /* 0x000fe40007000000 */
[C---:B------:R-:W-:Y:S02]  /*29d40*/  LOP3.LUT P5, RZ, R218.reuse, 0x20, RZ, 0xc0, !PT ;  /* 0x00000020daff7812 */ /* 0x040fe400078ac0ff */
[----:B------:R-:W-:Y:S02]  /*29d50*/  LOP3.LUT P6, RZ, R218, 0x10, RZ, 0xc0, !PT ;  /* 0x00000010daff7812 */ /* 0x000fe400078cc0ff */
[----:B--2---:R-:W-:Y:S02]  /*29d60*/  FMNMX.FTZ R39, R39, R0, !PT ;  /* 0x0000000027277209 */ /* 0x004fe40007810000 */
[----:B------:R-:W-:Y:S02]  /*29d70*/  FSEL R77, R77, -INF , !P5 ;  /* 0xff8000004d4d7808 */ /* 0x000fe40006800000 */
[----:B------:R-:W-:Y:S01]  /*29d80*/  FSEL R88, R88, -INF , !P6 ;  /* 0xff80000058587808 */ /* 0x000fe20007000000 */
[----:B------:R-:W2:Y:S01]  /*29d90*/  SHFL.BFLY PT, R0, R39, 0x1, 0x1f ;  /* 0x0c201f0027007f89 */ /* 0x000ea200000e0000 */
[C---:B------:R-:W-:Y:S02]  /*29da0*/  LOP3.LUT P5, RZ, R218.reuse, 0x4, RZ, 0xc0, !PT ;  /* 0x00000004daff7812 */ /* 0x040fe400078ac0ff */
[----:B------:R-:W-:Y:S02]  /*29db0*/  LOP3.LUT P6, RZ, R218, 0x2, RZ, 0xc0, !PT ;  /* 0x00000002daff7812 */ /* 0x000fe400078cc0ff */
[----:B------:R-:W-:Y:S02]  /*29dc0*/  FSEL R92, R92, -INF , !P5 ;  /* 0xff8000005c5c7808 */ /* 0x000fe40006800000 */
[----:B------:R-:W-:Y:S02]  /*29dd0*/  FSEL R93, R93, -INF , !P6 ;  /* 0xff8000005d5d7808 */ /* 0x000fe40007000000 */
[C---:B------:R-:W-:Y:S02]  /*29de0*/  LOP3.LUT P6, RZ, R220.reuse, 0x1000000, RZ, 0xc0, !PT ;  /* 0x01000000dcff7812 */ /* 0x040fe400078cc0ff */
[----:B------:R-:W-:Y:S02]  /*29df0*/  LOP3.LUT P5, RZ, R220, 0x2000000, RZ, 0xc0, !PT ;  /* 0x02000000dcff7812 */ /* 0x000fe400078ac0ff */
[----:B------:R-:W-:Y:S02]  /*29e00*/  FSEL R105, R105, -INF , !P6 ;  /* 0xff80000069697808 */ /* 0x000fe40007000000 */
[----:B------:R-:W-:Y:S02]  /*29e10*/  FSEL R108, R108, -INF , !P5 ;  /* 0xff8000006c6c7808 */ /* 0x000fe40006800000 */
[----:B--2---:R-:W-:Y:S04]  /*29e20*/  FMNMX.FTZ R39, R39, R0, !PT ;  /* 0x0000000027277209 */ /* 0x004fe80007810000 */
[C---:B------:R-:W-:Y:S01]  /*29e30*/  FSETP.NEU.FTZ.AND P0, PT, R39.reuse, -INF , PT ;  /* 0xff8000002700780b */ /* 0x040fe20003f1d000 */
[----:B------:R2:W-:Y:S03]  /*29e40*/  STL [R1+0x3b4], R39 ;  /* 0x0003b42701007387 */ /* 0x0005e60000100800 */
[----:B------:R-:W-:Y:S01]  /*29e50*/  FSEL R0, R39, RZ, P0 ;  /* 0x000000ff27007208 */ /* 0x000fe20000000000 */
[----:B------:R-:W3:Y:S04]  /*29e60*/  LDL.LU R9, [R1+0x2a8] ;  /* 0x0002a80001097983 */ /* 0x000ee80000300800 */
[----:B------:R-:W-:Y:S02]  /*29e70*/  FADD.FTZ R4, -R0, R2 ;  /* 0x0000000200047221 */ /* 0x000fe40000010100 */
[----:B------:R-:W2:Y:S02]  /*29e80*/  LD.E R0, [R134.64+0xdc] ;  /* 0x0000dc0486007980 */ /* 0x000ea4000c101900 */
[----:B--2---:R-:W-:Y:S05]  /*29e90*/  FMUL.FTZ R2, R0, R39 ;  /* 0x0000002700027220 */ /* 0x004fea0000410000 */
[----:B------:R-:W-:Y:S02]  /*29ea0*/  FSEL R2, R2, RZ, P0 ;  /* 0x000000ff02027208 */ /* 0x000fe40000000000 */
[----:B------:R-:W-:Y:S03]  /*29eb0*/  LOP3.LUT P0, RZ, R218, 0x800, RZ, 0xc0, !PT ;  /* 0x00000800daff7812 */ /* 0x000fe6000780c0ff */
[-CC-:B------:R-:W-:Y:S01]  /*29ec0*/  FFMA.FTZ R197, R78, R0.reuse, -R2.reuse ;  /* 0x000000004ec57223 */ /* 0x180fe20000010802 */
[----:B------:R-:W-:Y:S01]  /*29ed0*/  FSEL R184, R57, -INF , !P0 ;  /* 0xff80000039b87808 */ /* 0x000fe20004000000 */
[-CC-:B------:R-:W-:Y:S02]  /*29ee0*/  FFMA.FTZ R7, R106, R0.reuse, -R2.reuse ;  /* 0x000000006a077223 */ /* 0x180fe40000010802 */
[-CC-:B------:R-:W-:Y:S02]  /*29ef0*/  FFMA.FTZ R39, R110, R0.reuse, -R2.reuse ;  /* 0x000000006e277223 */ /* 0x180fe40000010802 */
[-CC-:B------:R-:W-:Y:S01]  /*29f00*/  FFMA.FTZ R134, R111, R0.reuse, -R2.reuse ;  /* 0x000000006f867223 */ /* 0x180fe20000010802 */
[----:B------:R-:W-:Y:S01]  /*29f10*/  STL [R1+0x1c], R7 ;  /* 0x00001c0701007387 */ /* 0x000fe20000100800 */
        /* <DEDUP_REMOVED lines=22> */
[-CC-:B------:R-:W-:Y:S02]  /*2a080*/  FFMA.FTZ R176, R63, R0.reuse, -R2.reuse ;  /* 0x000000003fb07223 */ /* 0x180fe40000010802 */
[-CC-:B------:R-:W-:Y:S01]  /*2a090*/  FFMA.FTZ R177, R74, R0.reuse, -R2.reuse ;  /* 0x000000004ab17223 */ /* 0x180fe20000010802 */
[----:B------:R-:W-:Y:S01]  /*2a0a0*/  STL [R1+0x18], R6 ;  /* 0x0000180601007387 */ /* 0x000fe20000100800 */
[-CC-:B------:R-:W-:Y:S02]  /*2a0b0*/  FFMA.FTZ R74, R75, R0.reuse, -R2.reuse ;  /* 0x000000004b4a7223 */ /* 0x180fe40000010802 */
[-CC-:B------:R-:W-:Y:S01]  /*2a0c0*/  FFMA.FTZ R196, R79, R0.reuse, -R2.reuse ;  /* 0x000000004fc47223 */ /* 0x180fe20000010802 */
[----:B------:R-:W-:Y:S01]  /*2a0d0*/  FSEL R79, R76, -INF , !P4 ;  /* 0xff8000004c4f7808 */ /* 0x000fe20006000000 */
[-CC-:B------:R-:W-:Y:S01]  /*2a0e0*/  FFMA.FTZ R199, R90, R0.reuse, -R2.reuse ;  /* 0x000000005ac77223 */ /* 0x180fe20000010802 */
[----:B------:R-:W-:Y:S01]  /*2a0f0*/  LOP3.LUT P4, RZ, R218, 0x8, RZ, 0xc0, !PT ;  /* 0x00000008daff7812 */ /* 0x000fe2000788c0ff */
[-CC-:B------:R-:W-:Y:S02]  /*2a100*/  FFMA.FTZ R198, R91, R0.reuse, -R2.reuse ;  /* 0x000000005bc67223 */ /* 0x180fe40000010802 */
[-CC-:B------:R-:W-:Y:S01]  /*2a110*/  FFMA.FTZ R78, R94, R0.reuse, -R2.reuse ;  /* 0x000000005e4e7223 */ /* 0x180fe20000010802 */
[----:B------:R-:W-:Y:S01]  /*2a120*/  FSEL R89, R89, -INF , !P4 ;  /* 0xff80000059597808 */ /* 0x000fe20006000000 */
[----:B------:R-:W-:Y:S01]  /*2a130*/  FFMA.FTZ R91, R95, R0, -R2 ;  /* 0x000000005f5b7223 */ /* 0x000fe20000010802 */
[C---:B------:R-:W-:Y:S01]  /*2a140*/  LOP3.LUT P4, RZ, R220.reuse, 0x4000000, RZ, 0xc0, !PT ;  /* 0x04000000dcff7812 */ /* 0x040fe2000788c0ff */
[----:B------:R-:W2:Y:S01]  /*2a150*/  SHFL.BFLY PT, R2, R38, 0x2, 0x1f ;  /* 0x0c401f0026027f89 */ /* 0x000ea200000e0000 */
[----:B------:R-:W-:Y:S02]  /*2a160*/  LOP3.LUT R220, R220, 0xffbfffff, RZ, 0xc0, !PT ;  /* 0xffbfffffdcdc7812 */ /* 0x000fe400078ec0ff */
[----:B------:R-:W-:Y:S02]  /*2a170*/  FSEL R109, R109, -INF , !P4 ;  /* 0xff8000006d6d7808 */ /* 0x000fe40006000000 */
[----:B--2---:R-:W-:Y:S05]  /*2a180*/  FMNMX.FTZ R38, R38, R2, !PT ;  /* 0x0000000226267209 */ /* 0x004fea0007810000 */
[----:B------:R-:W2:Y:S02]  /*2a190*/  SHFL.BFLY PT, R2, R38, 0x1, 0x1f ;  /* 0x0c201f0026027f89 */ /* 0x000ea400000e0000 */
[----:B--2---:R-:W-:Y:S04]  /*2a1a0*/  FMNMX.FTZ R38, R38, R2, !PT ;  /* 0x0000000226267209 */ /* 0x004fe80007810000 */
[C---:B------:R-:W-:Y:S04]  /*2a1b0*/  FSETP.NEU.FTZ.AND P0, PT, R38.reuse, -INF , PT ;  /* 0xff8000002600780b */ /* 0x040fe80003f1d000 */
[----:B------:R-:W-:Y:S05]  /*2a1c0*/  FSEL R2, R38, RZ, P0 ;  /* 0x000000ff26027208 */ /* 0x000fea0000000000 */
[----:B------:R-:W-:Y:S02]  /*2a1d0*/  FADD.FTZ R2, -R2, R3 ;  /* 0x0000000302027221 */ /* 0x000fe40000010100 */
[C---:B------:R-:W-:Y:S02]  /*2a1e0*/  FMUL.FTZ R3, R0.reuse, R38 ;  /* 0x0000002600037220 */ /* 0x040fe40000410000 */
[----:B------:R-:W-:Y:S03]  /*2a1f0*/  FMUL.FTZ R2, R0, R2 ;  /* 0x0000000200027220 */ /* 0x000fe60000410000 */
[----:B------:R-:W-:Y:S01]  /*2a200*/  FSEL R3, R3, RZ, P0 ;  /* 0x000000ff03037208 */ /* 0x000fe20000000000 */
[----:B------:R-:W-:Y:S01]  /*2a210*/  MUFU.EX2 R6, R2 ;  /* 0x0000000200067308 */ /* 0x000fe20000000800 */
[----:B------:R-:W-:Y:S03]  /*2a220*/  LOP3.LUT P0, RZ, R218, 0x80, RZ, 0xc0, !PT ;  /* 0x00000080daff7812 */ /* 0x000fe6000780c0ff */
[-CC-:B------:R-:W-:Y:S01]  /*2a230*/  FFMA.FTZ R40, R21, R0.reuse, -R3.reuse ;  /* 0x0000000015287223 */ /* 0x180fe20000010803 */
[----:B------:R-:W-:Y:S01]  /*2a240*/  FSEL R94, R73, -INF , !P0 ;  /* 0xff800000495e7808 */ /* 0x000fe20004000000 */
[----:B------:R-:W2:Y:S01]  /*2a250*/  LDL.LU R21, [R1+0x70] ;  /* 0x0000700001157983 */ /* 0x000ea20000300800 */
[--C-:B------:R-:W-:Y:S01]  /*2a260*/  FFMA.FTZ R56, R37, R0, -R3.reuse ;  /* 0x0000000025387223 */ /* 0x100fe20000010803 */
        /* <DEDUP_REMOVED lines=18> */
[-CC-:B------:R-:W-:Y:S01]  /*2a390*/  FFMA.FTZ R25, R20, R0.reuse, -R3.reuse ;  /* 0x0000000014197223 */ /* 0x180fe20000010803 */
[----:B------:R-:W-:Y:S01]  /*2a3a0*/  FMNMX.FTZ R36, R208, R133, !PT ;  /* 0x00000085d0247209 */ /* 0x000fe20007810000 */
[--C-:B------:R-:W-:Y:S01]  /*2a3b0*/  FFMA.FTZ R20, R33, R0, -R3.reuse ;  /* 0x0000000021147223 */ /* 0x100fe20000010803 */
[----:B------:R-:W-:Y:S01]  /*2a3c0*/  FMNMX.FTZ R37, R34, R37, !PT ;  /* 0x0000002522257209 */ /* 0x000fe20007810000 */
[----:B------:R-:W-:Y:S01]  /*2a3d0*/  MUFU.EX2 R5, R5 ;  /* 0x0000000500057308 */ /* 0x000fe20000000800 */
[----:B------:R-:W-:Y:S01]  /*2a3e0*/  FMNMX.FTZ R36, R15, R36, !PT ;  /* 0x000000240f247209 */ /* 0x000fe20007810000 */
[-CC-:B------:R-:W-:Y:S01]  /*2a3f0*/  FFMA.FTZ R24, R16, R0.reuse, -R3.reuse ;  /* 0x0000000010187223 */ /* 0x180fe20000010803 */
[----:B------:R-:W-:Y:S01]  /*2a400*/  FMNMX.FTZ R37, R35, R37, !PT ;  /* 0x0000002523257209 */ /* 0x000fe20007810000 */
[--C-:B------:R-:W-:Y:S01]  /*2a410*/  FFMA.FTZ R59, R17, R0, -R3.reuse ;  /* 0x00000000113b7223 */ /* 0x100fe20000010803 */
[----:B------:R-:W-:Y:S01]  /*2a420*/  FMNMX.FTZ R36, R26, R36, !PT ;  /* 0x000000241a247209 */ /* 0x000fe20007810000 */
[-CC-:B------:R-:W-:Y:S01]  /*2a430*/  FFMA.FTZ R32, R32, R0.reuse, -R3.reuse ;  /* 0x0000000020207223 */ /* 0x180fe20000010803 */
[----:B------:R-:W-:Y:S01]  /*2a440*/  FMNMX.FTZ R37, R11, R37, !PT ;  /* 0x000000250b257209 */ /* 0x000fe20007810000 */
[--C-:B------:R-:W-:Y:S01]  /*2a450*/  FFMA.FTZ R42, R52, R0, -R3.reuse ;  /* 0x00000000342a7223 */ /* 0x100fe20000010803 */
[----:B------:R-:W-:Y:S01]  /*2a460*/  FMNMX.FTZ R36, R27, R36, !PT ;  /* 0x000000241b247209 */ /* 0x000fe20007810000 */
[----:B------:R-:W-:Y:S01]  /*2a470*/  MUFU.EX2 R25, R25 ;  /* 0x0000001900197308 */ /* 0x000fe20000000800 */
[----:B------:R-:W-:Y:S01]  /*2a480*/  FMNMX.FTZ R37, R10, R37, !PT ;  /* 0x000000250a257209 */ /* 0x000fe20007810000 */
[--C-:B------:R-:W-:Y:S01]  /*2a490*/  FFMA.FTZ R65, R65, R0, -R3.reuse ;  /* 0x0000000041417223 */ /* 0x100fe20000010803 */
        /* <DEDUP_REMOVED lines=25> */
[----:B------:R-:W-:Y:S01]  /*2a630*/  FFMA.FTZ R250, R129, R0, -R3 ;  /* 0x0000000081fa7223 */ /* 0x000fe20000010803 */
[----:B------:R-:W-:Y:S01]  /*2a640*/  FMNMX.FTZ R37, R70, R37, !PT ;  /* 0x0000002546257209 */ /* 0x000fe20007810000 */
[----:B------:R-:W-:Y:S01]  /*2a650*/  IMAD.MOV.U32 R84, RZ, RZ, R91 ;  /* 0x000000ffff547224 */ /* 0x000fe200078e005b */
[----:B------:R-:W-:Y:S01]  /*2a660*/  FMNMX.FTZ R36, R191, R36, !PT ;  /* 0x00000024bf247209 */ /* 0x000fe20007810000 */
[----:B------:R-:W3:Y:S01]  /*2a670*/  MUFU.EX2 R7, R7 ;  /* 0x0000000700077308 */ /* 0x000ee20000000800 */
[----:B------:R-:W-:Y:S02]  /*2a680*/  FMNMX.FTZ R37, R71, R37, !PT ;  /* 0x0000002547257209 */ /* 0x000fe40007810000 */
[----:B------:R-:W-:Y:S02]  /*2a690*/  FMNMX.FTZ R36, R192, R36, !PT ;  /* 0x00000024c0247209 */ /* 0x000fe40007810000 */
[----:B------:R-:W-:Y:S02]  /*2a6a0*/  FMNMX.FTZ R37, R82, R37, !PT ;  /* 0x0000002552257209 */ /* 0x000fe40007810000 */
[----:B------:R-:W-:Y:S02]  /*2a6b0*/  FMNMX.FTZ R36, R184, R36, !PT ;  /* 0x00000024b8247209 */ /* 0x000fe40007810000 */
[----:B------:R-:W-:Y:S01]  /*2a6c0*/  FMNMX.FTZ R37, R83, R37, !PT ;  /* 0x0000002553257209 */ /* 0x000fe20007810000 */
[----:B------:R-:W-:Y:S01]  /*2a6d0*/  MUFU.EX2 R59, R59 ;  /* 0x0000003b003b7308 */ /* 0x000fe20000000800 */
[----:B------:R-:W-:Y:S02]  /*2a6e0*/  FMNMX.FTZ R36, R185, R36, !PT ;  /* 0x00000024b9247209 */ /* 0x000fe40007810000 */
[----:B------:R-:W-:Y:S02]  /*2a6f0*/  FMNMX.FTZ R37, R86, R37, !PT ;  /* 0x0000002556257209 */ /* 0x000fe40007810000 */
[----:B------:R-:W-:Y:S02]  /*2a700*/  FMNMX.FTZ R36, R186, R36, !PT ;  /* 0x00000024ba247209 */ /* 0x000fe40007810000 */
[----:B------:R-:W-:Y:S02]  /*2a710*/  FMNMX.FTZ R37, R87, R37, !PT ;  /* 0x0000002557257209 */ /* 0x000fe40007810000 */
[----:B------:R-:W-:Y:S01]  /*2a720*/  FMNMX.FTZ R36, R187, R36, !PT ;  /* 0x00000024bb247209 */ /* 0x000fe20007810000 */
[----:B------:R-:W-:Y:S01]  /*2a730*/  MUFU.EX2 R29, R29 ;  /* 0x0000001d001d7308 */ /* 0x000fe20000000800 */
[----:B------:R-:W-:Y:S02]  /*2a740*/  FMNMX.FTZ R37, R98, R37, !PT ;  /* 0x0000002562257209 */ /* 0x000fe40007810000 */
[----:B------:R-:W-:Y:S01]  /*2a750*/  FMNMX.FTZ R36, R94, R36, !PT ;  /* 0x000000245e247209 */ /* 0x000fe20007810000 */
[----:B---3--:R-:W-:Y:S01]  /*2a760*/  FFMA.FTZ R2, R6, R9, R7 ;  /* 0x0000000906027223 */ /* 0x008fe20000010007 */
[----:B------:R-:W-:Y:S02]  /*2a770*/  FMNMX.FTZ R37, R99, R37, !PT ;  /* 0x0000002563257209 */ /* 0x000fe40007810000 */
[----:B------:R-:W-:Y:S01]  /*2a780*/  FMNMX.FTZ R36, R79, R36, !PT ;  /* 0x000000244f247209 */ /* 0x000fe20007810000 */
[----:B------:R-:W-:Y:S01]  /*2a790*/  FADD.FTZ R33, R5, R2 ;  /* 0x0000000205217221 */ /* 0x000fe20000010000 */
        /* <DEDUP_REMOVED lines=12> */
[----:B------:R-:W-:Y:S02]  /*2a860*/  FMNMX.FTZ R37, R119, R37, !PT ;  /* 0x0000002577257209 */ /* 0x000fe40007810000 */
[----:B------:R-:W-:Y:S02]  /*2a870*/  F2FP.PACK_AB R7, R5, R7 ;  /* 0x000000070507723e */ /* 0x000fe400000000ff */
[----:B------:R-:W-:Y:S04]  /*2a880*/  FMNMX.FTZ R37, R130, R37, !PT ;  /* 0x0000002582257209 */ /* 0x000fe80007810000 */
[----:B------:R-:W-:Y:S05]  /*2a890*/  FMNMX.FTZ R37, R131, R37, !PT ;  /* 0x0000002583257209 */ /* 0x000fea0007810000 */
[----:B------:R-:W3:Y:S02]  /*2a8a0*/  SHFL.BFLY PT, R2, R37, 0x2, 0x1f ;  /* 0x0c401f0025027f89 */ /* 0x000ee400000e0000 */
[----:B---3--:R-:W-:Y:S06]  /*2a8b0*/  FMNMX.FTZ R37, R37, R2, !PT ;  /* 0x0000000225257209 */ /* 0x008fec0007810000 */
[----:B------:R-:W3:Y:S02]  /*2a8c0*/  SHFL.BFLY PT, R2, R37, 0x1, 0x1f ;  /* 0x0c201f0025027f89 */ /* 0x000ee400000e0000 */
[----:B---3--:R-:W-:Y:S04]  /*2a8d0*/  FMNMX.FTZ R37, R37, R2, !PT ;  /* 0x0000000225257209 */ /* 0x008fe80007810000 */
[C---:B------:R-:W-:Y:S01]  /*2a8e0*/  FSETP.NEU.FTZ.AND P0, PT, R37.reuse, -INF , PT ;  /* 0xff8000002500780b */ /* 0x040fe20003f1d000 */
[----:B------:R-:W-:Y:S03]  /*2a8f0*/  FMUL.FTZ R3, R0, R37 ;  /* 0x0000002500037220 */ /* 0x000fe60000410000 */
[----:B------:R-:W-:Y:S02]  /*2a900*/  FSEL R2, R37, RZ, P0 ;  /* 0x000000ff25027208 */ /* 0x000fe40000000000 */
[----:B------:R-:W-:Y:S02]  /*2a910*/  FSEL R3, R3, RZ, P0 ;  /* 0x000000ff03037208 */ /* 0x000fe40000000000 */
[----:B------:R-:W-:Y:S01]  /*2a920*/  LOP3.LUT P0, RZ, R218, 0x1, RZ, 0xc0, !PT ;  /* 0x00000001daff7812 */ /* 0x000fe2000780c0ff */
[----:B------:R-:W-:Y:S02]  /*2a930*/  FADD.FTZ R2, -R2, R132 ;  /* 0x0000008402027221 */ /* 0x000fe40000010100 */
[-CC-:B------:R-:W-:Y:S01]  /*2a940*/  FFMA.FTZ R234, R66, R0.reuse, -R3.reuse ;  /* 0x0000000042ea7223 */ /* 0x180fe20000010803 */
[----:B------:R-:W-:Y:S01]  /*2a950*/  FSEL R104, R104, -INF , !P0 ;  /* 0xff80000068687808 */ /* 0x000fe20004000000 */
[----:B------:R-:W3:Y:S01]  /*2a960*/  LDL.LU R66, [R1+0x6c] ;  /* 0x00006c0001427983 */ /* 0x000ee20000300800 */
[----:B------:R-:W-:Y:S01]  /*2a970*/  LOP3.LUT P0, RZ, R218, 0x1000, RZ, 0xc0, !PT ;  /* 0x00001000daff7812 */ /* 0x000fe2000780c0ff */
[--C-:B------:R-:W-:Y:S01]  /*2a980*/  FFMA.FTZ R9, R193, R0, -R3.reuse ;  /* 0x00000000c1097223 */ /* 0x100fe20000010803 */
[----:B------:R-:W-:Y:S01]  /*2a990*/  FMNMX.FTZ R36, R104, R36, !PT ;  /* 0x0000002468247209 */ /* 0x000fe20007810000 */
[----:B------:R-:W3:Y:S01]  /*2a9a0*/  LDL.LU R53, [R1+0x9c] ;  /* 0x00009c0001357983 */ /* 0x000ee20000300800 */
[----:B------:R-:W-:Y:S01]  /*2a9b0*/  FSEL R125, R125, -INF , !P0 ;  /* 0xff8000007d7d7808 */ /* 0x000fe20004000000 */
[----:B------:R-:W-:Y:S01]  /*2a9c0*/  FMUL.FTZ R2, R0, R2 ;  /* 0x0000000200027220 */ /* 0x000fe20000410000 */
[----:B------:R-:W-:Y:S01]  /*2a9d0*/  FMNMX.FTZ R36, R105, R36, !PT ;  /* 0x0000002469247209 */ /* 0x000fe20007810000 */
[-CC-:B------:R-:W-:Y:S01]  /*2a9e0*/  FFMA.FTZ R5, R8, R0.reuse, -R3.reuse ;  /* 0x0000000008057223 */ /* 0x180fe20000010803 */
[----:B------:R-:W-:Y:S01]  /*2a9f0*/  MUFU.EX2 R9, R9 ;  /* 0x0000000900097308 */ /* 0x000fe20000000800 */
[--C-:B------:R-:W-:Y:S01]  /*2aa00*/  FFMA.FTZ R12, R18, R0, -R3.reuse ;  /* 0x00000000120c7223 */ /* 0x100fe20000010803 */
[----:B------:R-:W-:Y:S01]  /*2aa10*/  FMNMX.FTZ R36, R108, R36, !PT ;  /* 0x000000246c247209 */ /* 0x000fe20007810000 */
[-CC-:B------:R-:W-:Y:S01]  /*2aa20*/  FFMA.FTZ R18, R35, R0.reuse, -R3.reuse ;  /* 0x0000000023127223 */ /* 0x180fe20000010803 */
[----:B------:R-:W3:Y:S01]  /*2aa30*/  LDL.64 R214, [R1+0x90] ;  /* 0x0000900001d67983 */ /* 0x000ee20000100a00 */
[--C-:B------:R-:W-:Y:S01]  /*2aa40*/  FFMA.FTZ R226, R67, R0, -R3.reuse ;  /* 0x0000000043e27223 */ /* 0x100fe20000010803 */
[----:B------:R-:W-:Y:S01]  /*2aa50*/  FMNMX.FTZ R36, R109, R36, !PT ;  /* 0x000000246d247209 */ /* 0x000fe20007810000 */
[-CC-:B------:R-:W-:Y:S02]  /*2aa60*/  FFMA.FTZ R219, R70, R0.reuse, -R3.reuse ;  /* 0x0000000046db7223 */ /* 0x180fe40000010803 */
[--C-:B------:R-:W-:Y:S01]  /*2aa70*/  FFMA.FTZ R235, R71, R0, -R3.reuse ;  /* 0x0000000047eb7223 */ /* 0x100fe20000010803 */
[----:B------:R-:W-:Y:S01]  /*2aa80*/  FMNMX.FTZ R36, R120, R36, !PT ;  /* 0x0000002478247209 */ /* 0x000fe20007810000 */
[----:B------:R-:W2:Y:S01]  /*2aa90*/  MUFU.EX2 R35, R2 ;  /* 0x0000000200237308 */ /* 0x000ea20000000800 */
[----:B------:R-:W3:Y:S01]  /*2aaa0*/  LDL R71, [R1+0x2b4] ;  /* 0x0002b40001477983 */ /* 0x000ee20000100800 */
[--C-:B------:R-:W-:Y:S01]  /*2aab0*/  FFMA.FTZ R227, R82, R0, -R3.reuse ;  /* 0x0000000052e37223 */ /* 0x100fe20000010803 */
[----:B------:R-:W-:Y:S01]  /*2aac0*/  FMNMX.FTZ R36, R121, R36, !PT ;  /* 0x0000002479247209 */ /* 0x000fe20007810000 */
[-CC-:B------:R-:W-:Y:S02]  /*2aad0*/  FFMA.FTZ R223, R83, R0.reuse, -R3.reuse ;  /* 0x0000000053df7223 */ /* 0x180fe40000010803 */
[--C-:B------:R-:W-:Y:S01]  /*2aae0*/  FFMA.FTZ R232, R86, R0, -R3.reuse ;  /* 0x0000000056e87223 */ /* 0x100fe20000010803 */
[----:B------:R-:W-:Y:S01]  /*2aaf0*/  FMNMX.FTZ R36, R124, R36, !PT ;  /* 0x000000247c247209 */ /* 0x000fe20007810000 */
[--C-:B------:R-:W-:Y:S02]  /*2ab00*/  FFMA.FTZ R224, R87, R0, -R3.reuse ;  /* 0x0000000057e07223 */ /* 0x100fe40000010803 */
[----:B------:R-:W1:Y:S01]  /*2ab10*/  MUFU.EX2 R5, R5 ;  /* 0x0000000500057308 */ /* 0x000e620000000800 */
[----:B------:R-:W-:Y:S01]  /*2ab20*/  FMNMX.FTZ R36, R125, R36, !PT ;  /* 0x000000247d247209 */ /* 0x000fe20007810000 */
        /* <DEDUP_REMOVED lines=22> */
[----:B------:R-:W-:Y:S01]  /*2ac90*/  FFMA.FTZ R202, R55, R0, -R3 ;  /* 0x0000000037ca7223 */ /* 0x000fe20000010803 */
[----:B------:R-:W-:Y:S01]  /*2aca0*/  MUFU.EX2 R28, R17 ;  /* 0x00000011001c7308 */ /* 0x000fe20000000800 */
[----:B------:R-:W-:Y:S02]  /*2acb0*/  IMAD.SHL.U32 R193, R252, 0x4, RZ ;  /* 0x00000004fcc17824 */ /* 0x000fe400078e00ff */
[----:B------:R-:W-:Y:S02]  /*2acc0*/  IMAD.MOV.U32 R82, RZ, RZ, R78 ;  /* 0x000000ffff527224 */ /* 0x000fe400078e004e */
[----:B------:R-:W-:Y:S02]  /*2acd0*/  IMAD.MOV.U32 R103, RZ, RZ, R84 ;  /* 0x000000ffff677224 */ /* 0x000fe400078e0054 */
[----:B------:R-:W-:Y:S03]  /*2ace0*/  IMAD.MOV.U32 R102, RZ, RZ, R82 ;  /* 0x000000ffff667224 */ /* 0x000fe600078e0052 */
[----:B------:R-:W-:Y:S10]  /*2acf0*/  MUFU.EX2 R23, R12 ;  /* 0x0000000c00177308 */ /* 0x000ff40000000800 */
[----:B------:R-:W-:Y:S01]  /*2ad00*/  MUFU.EX2 R50, R20 ;  /* 0x0000001400327308 */ /* 0x000fe20000000800 */
[----:B--2---:R-:W-:Y:S01]  /*2ad10*/  FFMA.FTZ R2, R35, R21, R9 ;  /* 0x0000001523027223 */ /* 0x004fe20000010009 */
[C---:B-1----:R-:W-:Y:S08]  /*2ad20*/  F2FP.PACK_AB R9, R5.reuse, R9 ;  /* 0x000000090509723e */ /* 0x042ff000000000ff */
[----:B------:R-:W-:Y:S01]  /*2ad30*/  MUFU.EX2 R63, R13 ;  /* 0x0000000d003f7308 */ /* 0x000fe20000000800 */
[----:B------:R-:W-:Y:S02]  /*2ad40*/  FADD.FTZ R21, R5, R2 ;  /* 0x0000000205157221 */ /* 0x000fe40000010000 */
[----:B------:R-:W1:Y:S07]  /*2ad50*/  SHFL.BFLY PT, R2, R36, 0x2, 0x1f ;  /* 0x0c401f0024027f89 */ /* 0x000e6e00000e0000 */
[----:B------:R-:W-:Y:S10]  /*2ad60*/  MUFU.EX2 R5, R61 ;  /* 0x0000003d00057308 */ /* 0x000ff40000000800 */
[----:B------:R-:W-:Y:S01]  /*2ad70*/  MUFU.EX2 R34, R42 ;  /* 0x0000002a00227308 */ /* 0x000fe20000000800 */
[----:B-1----:R-:W-:Y:S09]  /*2ad80*/  FMNMX.FTZ R36, R36, R2, !PT ;  /* 0x0000000224247209 */ /* 0x002ff20007810000 */
[----:B------:R1:W-:Y:S01]  /*2ad90*/  MUFU.EX2 R13, R43 ;  /* 0x0000002b000d7308 */ /* 0x0003e20000000800 */
[----:B------:R-:W2:Y:S09]  /*2ada0*/  SHFL.BFLY PT, R2, R36, 0x1, 0x1f ;  /* 0x0c201f0024027f89 */ /* 0x000eb200000e0000 */
[----:B------:R-:W-:Y:S10]  /*2adb0*/  MUFU.EX2 R70, R168 ;  /* 0x000000a800467308 */ /* 0x000ff40000000800 */
[----:B------:R-:W4:Y:S01]  /*2adc0*/  MUFU.EX2 R12, R44 ;  /* 0x0000002c000c7308 */ /* 0x000f220000000800 */
[----:B-1----:R-:W-:Y:S02]  /*2add0*/  SHF.R.S32.HI R43, RZ, 0x1f, R212 ;  /* 0x0000001fff2b7819 */ /* 0x002fe400000114d4 */
[----:B--2---:R-:W-:Y:S02]  /*2ade0*/  FMNMX.FTZ R36, R36, R2, !PT ;  /* 0x0000000224247209 */ /* 0x004fe40007810000 */
[----:B------:R-:W-:Y:S05]  /*2adf0*/  LEA.HI R43, R43, R212, RZ, 0x5 ;  /* 0x000000d42b2b7211 */ /* 0x000fea00078f28ff */
[----:B------:R-:W-:Y:S01]  /*2ae00*/  MUFU.EX2 R54, R16 ;  /* 0x0000001000367308 */ /* 0x000fe20000000800 */
[----:B------:R-:W-:Y:S01]  /*2ae10*/  FSETP.NEU.FTZ.AND P0, PT, R36, -INF , PT ;  /* 0xff8000002400780b */ /* 0x000fe20003f1d000 */
[----:B------:R-:W-:Y:S01]  /*2ae20*/  FMUL.FTZ R10, R0, R36 ;  /* 0x00000024000a7220 */ /* 0x000fe20000410000 */
[----:B------:R-:W-:Y:S02]  /*2ae30*/  SHF.R.S32.HI R43, RZ, 0x5, R43 ;  /* 0x00000005ff2b7819 */ /* 0x000fe4000001142b */
[----:B------:R-:W-:Y:S02]  /*2ae40*/  FSEL R2, R36, RZ, P0 ;  /* 0x000000ff24027208 */ /* 0x000fe40000000000 */
[----:B------:R-:W-:Y:S01]  /*2ae50*/  FSEL R10, R10, RZ, P0 ;  /* 0x000000ff0a0a7208 */ /* 0x000fe20000000000 */
[----:B----4-:R-:W-:Y:S02]  /*2ae60*/  IMAD R43, R213, 0x8, R43 ;  /* 0x00000008d52b7824 */ /* 0x010fe400078e022b */
[----:B------:R-:W-:Y:S01]  /*2ae70*/  FADD.FTZ R2, -R2, R133 ;  /* 0x0000008502027221 */ /* 0x000fe20000010100 */
[----:B------:R-:W-:Y:S01]  /*2ae80*/  MUFU.EX2 R61, R62 ;  /* 0x0000003e003d7308 */ /* 0x000fe20000000800 */
[--C-:B------:R-:W-:Y:S01]  /*2ae90*/  FFMA.FTZ R3, R15, R0, -R10.reuse ;  /* 0x000000000f037223 */ /* 0x100fe2000001080a */
[----:B------:R-:W-:Y:S01]  /*2aea0*/  F2FP.PACK_AB R80, R12, R13 ;  /* 0x0000000d0c50723e */ /* 0x000fe200000000ff */
[----:B------:R-:W-:Y:S02]  /*2aeb0*/  FMUL.FTZ R2, R0, R2 ;  /* 0x0000000200027220 */ /* 0x000fe40000410000 */
[-CC-:B------:R-:W-:Y:S02]  /*2aec0*/  FFMA.FTZ R11, R208, R0.reuse, -R10.reuse ;  /* 0x00000000d00b7223 */ /* 0x180fe4000001080a */
[----:B------:R-:W-:Y:S03]  /*2aed0*/  IMAD.WIDE.U32 R210, R43, -0x326172a9, RZ ;  /* 0xcd9e8d572bd27825 */ /* 0x000fe600078e00ff */
[----:B------:R1:W-:Y:S01]  /*2aee0*/  MUFU.EX2 R19, R3 ;  /* 0x0000000300137308 */ /* 0x0003e20000000800 */
[----:B------:R2:W4:Y:S01]  /*2aef0*/  LDL.S16 R43, [R1+0x1dc] ;  /* 0x0001dc00012b7983 */ /* 0x0005220000100600 */
[-CC-:B------:R-:W-:Y:S02]  /*2af00*/  FFMA.FTZ R117, R89, R0.reuse, -R10.reuse ;  /* 0x0000000059757223 */ /* 0x180fe4000001080a */
[-CC-:B------:R-:W-:Y:S02]  /*2af10*/  FFMA.FTZ R116, R88, R0.reuse, -R10.reuse ;  /* 0x0000000058747223 */ /* 0x180fe4000001080a */
[-CC-:B------:R-:W-:Y:S02]  /*2af20*/  FFMA.FTZ R112, R94, R0.reuse, -R10.reuse ;  /* 0x000000005e707223 */ /* 0x180fe4000001080a */
[-CC-:B------:R-:W-:Y:S02]  /*2af30*/  FFMA.FTZ R114, R79, R0.reuse, -R10.reuse ;  /* 0x000000004f727223 */ /* 0x180fe4000001080a */
[----:B------:R-:W-:Y:S01]  /*2af40*/  MUFU.EX2 R11, R11 ;  /* 0x0000000b000b7308 */ /* 0x000fe20000000800 */
[-CC-:B------:R-:W-:Y:S02]  /*2af50*/  FFMA.FTZ R78, R191, R0.reuse, -R10.reuse ;  /* 0x00000000bf4e7223 */ /* 0x180fe4000001080a */
[-C--:B------:R-:W-:Y:S02]  /*2af60*/  FFMA.FTZ R85, R192, R0.reuse, -R10 ;  /* 0x00000000c0557223 */ /* 0x080fe4000001080a */
[----:B------:R-:W-:Y:S02]  /*2af70*/  IMAD.MOV.U32 R192, RZ, RZ, R102 ;  /* 0x000000ffffc07224 */ /* 0x000fe400078e0066 */
[-CC-:B------:R-:W-:Y:S02]  /*2af80*/  FFMA.FTZ R122, R92, R0.reuse, -R10.reuse ;  /* 0x000000005c7a7223 */ /* 0x180fe4000001080a */
[-CC-:B------:R-:W-:Y:S01]  /*2af90*/  FFMA.FTZ R187, R187, R0.reuse, -R10.reuse ;  /* 0x00000000bbbb7223 */ /* 0x180fe2000001080a */
[----:B------:R-:W-:Y:S01]  /*2afa0*/  MUFU.EX2 R15, R45 ;  /* 0x0000002d000f7308 */ /* 0x000fe20000000800 */
[-CC-:B------:R-:W-:Y:S02]  /*2afb0*/  FFMA.FTZ R123, R93, R0.reuse, -R10.reuse ;  /* 0x000000005d7b7223 */ /* 0x180fe4000001080a */
[-CC-:B------:R-:W-:Y:S02]  /*2afc0*/  FFMA.FTZ R91, R184, R0.reuse, -R10.reuse ;  /* 0x00000000b85b7223 */ /* 0x180fe4000001080a */
[-CC-:B-1----:R-:W-:Y:S02]  /*2afd0*/  FFMA.FTZ R3, R26, R0.reuse, -R10.reuse ;  /* 0x000000001a037223 */ /* 0x182fe4000001080a */
        /* <DEDUP_REMOVED lines=9> */
[-CC-:B------:R-:W-:Y:S09]  /*2b070*/  FFMA.FTZ R185, R121, R0.reuse, -R10.reuse ;  /* 0x0000000079b97223 */ /* 0x180ff2000001080a */
[----:B------:R-:W-:Y:S01]  /*2b080*/  MUFU.EX2 R77, R196 ;  /* 0x000000c4004d7308 */ /* 0x000fe20000000800 */
[-CC-:B-1----:R-:W-:Y:S09]  /*2b090*/  FFMA.FTZ R3, R27, R0.reuse, -R10.reuse ;  /* 0x000000001b037223 */ /* 0x182ff2000001080a */
[----:B------:R1:W-:Y:S10]  /*2b0a0*/  MUFU.EX2 R51, R3 ;  /* 0x0000000300337308 */ /* 0x0003f40000000800 */
[----:B------:R-:W-:Y:S10]  /*2b0b0*/  MUFU.EX2 R27, R14 ;  /* 0x0000000e001b7308 */ /* 0x000ff40000000800 */
[----:B------:R-:W-:Y:S01]  /*2b0c0*/  MUFU.EX2 R14, R58 ;  /* 0x0000003a000e7308 */ /* 0x000fe20000000800 */
[-CC-:B-1----:R-:W-:Y:S09]  /*2b0d0*/  FFMA.FTZ R3, R30, R0.reuse, -R10.reuse ;  /* 0x000000001e037223 */ /* 0x182ff2000001080a */
[----:B------:R1:W-:Y:S10]  /*2b0e0*/  MUFU.EX2 R26, R3 ;  /* 0x00000003001a7308 */ /* 0x0003f40000000800 */
[----:B------:R-:W-:Y:S10]  /*2b0f0*/  MUFU.EX2 R30, R32 ;  /* 0x00000020001e7308 */ /* 0x000ff40000000800 */
[----:B------:R2:W-:Y:S01]  /*2b100*/  MUFU.EX2 R32, R41 ;  /* 0x0000002900207308 */ /* 0x0005e20000000800 */
[----:B-1----:R-:W-:Y:S09]  /*2b110*/  FFMA.FTZ R3, R31, R0, -R10 ;  /* 0x000000001f037223 */ /* 0x002ff2000001080a */
[----:B------:R-:W1:Y:S10]  /*2b120*/  MUFU.EX2 R31, R49 ;  /* 0x00000031001f7308 */ /* 0x000e740000000800 */
[----:B------:R-:W-:Y:S01]  /*2b130*/  MUFU.EX2 R46, R3 ;  /* 0x00000003002e7308 */ /* 0x000fe20000000800 */
[----:B--2---:R-:W2:Y:S09]  /*2b140*/  LDL R41, [R1+0x2e8] ;  /* 0x0002e80001297983 */ /* 0x004eb20000100800 */
[----:B------:R3:W3:Y:S01]  /*2b150*/  MUFU.EX2 R3, R2 ;  /* 0x0000000200037308 */ /* 0x0006e20000000800 */
[----:B-1----:R-:W-:Y:S01]  /*2b160*/  F2FP.PACK_AB R118, R31, R32 ;  /* 0x000000201f76723e */ /* 0x002fe200000000ff */
[----:B------:R-:W4:Y:S08]  /*2b170*/  LDL R49, [R1+0x2b0] ;  /* 0x0002b00001317983 */ /* 0x000f300000100800 */
[----:B------:R-:W-:Y:S10]  /*2b180*/  MUFU.EX2 R101, R101 ;  /* 0x0000006500657308 */ /* 0x000ff40000000800 */
[----:B------:R-:W-:Y:S01]  /*2b190*/  MUFU.EX2 R186, R186 ;  /* 0x000000ba00ba7308 */ /* 0x000fe20000000800 */
[----:B---3--:R-:W-:Y:S02]  /*2b1a0*/  FMUL.FTZ R2, R0, R4 ;  /* 0x0000000400027220 */ /* 0x008fe40000410000 */
[----:B------:R-:W-:Y:S07]  /*2b1b0*/  FFMA.FTZ R4, R3, R66, R11 ;  /* 0x0000004203047223 */ /* 0x000fee000001000b */
[----:B------:R-:W1:Y:S01]  /*2b1c0*/  MUFU.EX2 R2, R2 ;  /* 0x0000000200027308 */ /* 0x000e620000000800 */
[C---:B------:R-:W-:Y:S01]  /*2b1d0*/  FADD.FTZ R20, R19.reuse, R4 ;  /* 0x0000000413147221 */ /* 0x040fe20000010000 */
[----:B------:R-:W-:Y:S01]  /*2b1e0*/  F2FP.PACK_AB R4, R19, R11 ;  /* 0x0000000b1304723e */ /* 0x000fe200000000ff */
[----:B------:R-:W-:Y:S02]  /*2b1f0*/  FADD.FTZ R11, R22, R33 ;  /* 0x00000021160b7221 */ /* 0x000fe40000010000 */
[----:B------:R3:W3:Y:S01]  /*2b200*/  LDL.S16 R33, [R1+0x1b8] ;  /* 0x0001b80001217983 */ /* 0x0006e20000100600 */
[C---:B------:R-:W-:Y:S01]  /*2b210*/  PRMT R44, R4.reuse, 0x7632, R44 ;  /* 0x00007632042c7816 */ /* 0x040fe2000000002c */
[C---:B------:R-:W-:Y:S01]  /*2b220*/  FADD.FTZ R18, R59.reuse, R11 ;  /* 0x0000000b3b127221 */ /* 0x040fe20000010000 */
[----:B------:R-:W-:Y:S02]  /*2b230*/  F2FP.PACK_AB R59, R59, R22 ;  /* 0x000000163b3b723e */ /* 0x000fe400000000ff */
[----:B------:R-:W-:Y:S01]  /*2b240*/  PRMT R90, R4, 0x5410, R44 ;  /* 0x00005410045a7816 */ /* 0x000fe2000000002c */
[----:B------:R-:W-:Y:S01]  /*2b250*/  MUFU.EX2 R11, R169 ;  /* 0x000000a9000b7308 */ /* 0x000fe20000000800 */
[C---:B------:R-:W-:Y:S04]  /*2b260*/  PRMT R58, R59.reuse, 0x7632, R58 ;  /* 0x000076323b3a7816 */ /* 0x040fe8000000003a */
[----:B------:R-:W-:Y:S05]  /*2b270*/  PRMT R84, R59, 0x5410, R58 ;  /* 0x000054103b547816 */ /* 0x000fea000000003a */
[----:B------:R-:W-:Y:S01]  /*2b280*/  MUFU.EX2 R22, R65 ;  /* 0x0000004100167308 */ /* 0x000fe20000000800 */
[----:B-1----:R-:W-:Y:S02]  /*2b290*/  FFMA.FTZ R17, R2, R53, R8 ;  /* 0x0000003502117223 */ /* 0x002fe40000010008 */
[----:B------:R1:W3:Y:S02]  /*2b2a0*/  LDL.S16 R53, [R1+0x1bc] ;  /* 0x0001bc0001357983 */ /* 0x0002e40000100600 */
[C---:B------:R-:W-:Y:S01]  /*2b2b0*/  FADD.FTZ R19, R57.reuse, R17 ;  /* 0x0000001139137221 */ /* 0x040fe20000010000 */
[----:B------:R-:W-:Y:S01]  /*2b2c0*/  F2FP.PACK_AB R57, R57, R8 ;  /* 0x000000083939723e */ /* 0x000fe200000000ff */
[----:B------:R-:W-:Y:S03]  /*2b2d0*/  FADD.FTZ R8, R23, R21 ;  /* 0x0000001517087221 */ /* 0x000fe60000010000 */
[----:B------:R-:W-:Y:S01]  /*2b2e0*/  MUFU.EX2 R185, R185 ;  /* 0x000000b900b97308 */ /* 0x000fe20000000800 */
[----:B------:R-:W-:Y:S01]  /*2b2f0*/  FADD.FTZ R17, R24, R20 ;  /* 0x0000001418117221 */ /* 0x000fe20000010000 */
[----:B------:R-:W-:Y:S01]  /*2b300*/  PRMT R55, R57, 0x7632, R55 ;  /* 0x0000763239377816 */ /* 0x000fe20000000037 */
[C---:B------:R-:W-:Y:S01]  /*2b310*/  FADD.FTZ R21, R63.reuse, R8 ;  /* 0x000000083f157221 */ /* 0x040fe20000010000 */
[----:B------:R-:W-:Y:S01]  /*2b320*/  F2FP.PACK_AB R63, R63, R23 ;  /* 0x000000173f3f723e */ /* 0x000fe200000000ff */
[----:B------:R-:W-:Y:S01]  /*2b330*/  FADD.FTZ R8, R13, R19 ;  /* 0x000000130d087221 */ /* 0x000fe20000010000 */
[----:B------:R-:W-:Y:S01]  /*2b340*/  PRMT R92, R57, 0x5410, R55 ;  /* 0x00005410395c7816 */ /* 0x000fe20000000037 */
[C---:B------:R-:W-:Y:S01]  /*2b350*/  FADD.FTZ R20, R51.reuse, R17 ;  /* 0x0000001133147221 */ /* 0x040fe20000010000 */
[----:B------:R-:W-:Y:S01]  /*2b360*/  F2FP.PACK_AB R51, R51, R24 ;  /* 0x000000183333723e */ /* 0x000fe200000000ff */
[----:B------:R-:W-:Y:S01]  /*2b370*/  FADD.FTZ R17, R25, R18 ;  /* 0x0000001219117221 */ /* 0x000fe20000010000 */
[----:B------:R-:W-:Y:S01]  /*2b380*/  PRMT R62, R63, 0x7632, R62 ;  /* 0x000076323f3e7816 */ /* 0x000fe2000000003e */
[----:B------:R-:W1:Y:S01]  /*2b390*/  MUFU.EX2 R23, R64 ;  /* 0x0000004000177308 */ /* 0x000e620000000800 */
[----:B------:R-:W-:Y:S01]  /*2b3a0*/  PRMT R45, R51, 0x7632, R45 ;  /* 0x00007632332d7816 */ /* 0x000fe2000000002d */
[----:B------:R-:W-:Y:S01]  /*2b3b0*/  FADD.FTZ R18, R12, R8 ;  /* 0x000000080c127221 */ /* 0x000fe20000010000 */
[----:B------:R-:W-:Y:S01]  /*2b3c0*/  PRMT R82, R63, 0x5410, R62 ;  /* 0x000054103f527816 */ /* 0x000fe2000000003e */
[C---:B------:R-:W-:Y:S01]  /*2b3d0*/  FADD.FTZ R19, R40.reuse, R17 ;  /* 0x0000001128137221 */ /* 0x040fe20000010000 */
[----:B------:R-:W-:Y:S01]  /*2b3e0*/  F2FP.PACK_AB R40, R40, R25 ;  /* 0x000000192828723e */ /* 0x000fe200000000ff */
[----:B------:R-:W-:Y:S01]  /*2b3f0*/  FADD.FTZ R17, R27, R21 ;  /* 0x000000151b117221 */ /* 0x000fe20000010000 */
[----:B------:R-:W-:Y:S01]  /*2b400*/  PRMT R83, R51, 0x5410, R45 ;  /* 0x0000541033537816 */ /* 0x000fe2000000002d */
[----:B------:R-:W-:Y:S01]  /*2b410*/  FADD.FTZ R13, R26, R20 ;  /* 0x000000141a0d7221 */ /* 0x000fe20000010000 */
[----:B------:R2:W3:Y:S01]  /*2b420*/  LDL.S16 R25, [R1+0x1d8] ;  /* 0x0001d80001197983 */ /* 0x0004e20000100600 */
[----:B------:R-:W-:Y:S01]  /*2b430*/  FADD.FTZ R12, R15, R18 ;  /* 0x000000120f0c7221 */ /* 0x000fe20000010000 */
[----:B------:R-:W1:Y:S01]  /*2b440*/  MUFU.EX2 R8, R172 ;  /* 0x000000ac00087308 */ /* 0x000e620000000800 */
[C---:B------:R-:W-:Y:S01]  /*2b450*/  FADD.FTZ R17, R54.reuse, R17 ;  /* 0x0000001136117221 */ /* 0x040fe20000010000 */
[----:B------:R-:W-:Y:S01]  /*2b460*/  F2FP.PACK_AB R54, R54, R27 ;  /* 0x0000001b3636723e */ /* 0x000fe200000000ff */
[C---:B------:R-:W-:Y:S01]  /*2b470*/  FADD.FTZ R27, R46.reuse, R13 ;  /* 0x0000000d2e1b7221 */ /* 0x040fe20000010000 */
[----:B------:R-:W-:Y:S01]  /*2b480*/  F2FP.PACK_AB R46, R46, R26 ;  /* 0x0000001a2e2e723e */ /* 0x000fe200000000ff */
[----:B------:R-:W-:Y:S02]  /*2b490*/  FADD.FTZ R13, R30, R19 ;  /* 0x000000131e0d7221 */ /* 0x000fe40000010000 */
[C---:B------:R-:W-:Y:S01]  /*2b4a0*/  FADD.FTZ R12, R48.reuse, R12 ;  /* 0x0000000c300c7221 */ /* 0x040fe20000010000 */
[----:B------:R-:W-:Y:S01]  /*2b4b0*/  F2FP.PACK_AB R48, R48, R15 ;  /* 0x0000000f3030723e */ /* 0x000fe200000000ff */
[C---:B------:R-:W-:Y:S01]  /*2b4c0*/  FADD.FTZ R13, R50.reuse, R13 ;  /* 0x0000000d320d7221 */ /* 0x040fe20000010000 */
[----:B------:R-:W-:Y:S01]  /*2b4d0*/  F2FP.PACK_AB R50, R50, R30 ;  /* 0x0000001e3232723e */ /* 0x000fe200000000ff */
[----:B------:R-:W-:Y:S01]  /*2b4e0*/  FADD.FTZ R12, R14, R12 ;  /* 0x0000000c0e0c7221 */ /* 0x000fe20000010000 */
[----:B------:R-:W2:Y:S01]  /*2b4f0*/  MUFU.EX2 R20, R173 ;  /* 0x000000ad00147308 */ /* 0x000ea20000000800 */
[----:B-1----:R-:W-:Y:S01]  /*2b500*/  F2FP.PACK_AB R128, R22, R23 ;  /* 0x000000171680723e */ /* 0x002fe200000000ff */
[----:B------:R1:W3:Y:S01]  /*2b510*/  LDL.S16 R64, [R1+0x1e0] ;  /* 0x0001e00001407983 */ /* 0x0002e20000100600 */
[----:B------:R-:W-:Y:S02]  /*2b520*/  FADD.FTZ R15, R28, R17 ;  /* 0x000000111c0f7221 */ /* 0x000fe40000010000 */
[----:B------:R-:W-:Y:S02]  /*2b530*/  FADD.FTZ R13, R29, R13 ;  /* 0x0000000d1d0d7221 */ /* 0x000fe40000010000 */
[C---:B------:R-:W-:Y:S01]  /*2b540*/  FADD.FTZ R106, R52.reuse, R15 ;  /* 0x0000000f346a7221 */ /* 0x040fe20000010000 */
[----:B------:R-:W-:Y:S01]  /*2b550*/  F2FP.PACK_AB R52, R52, R28 ;  /* 0x0000001c3434723e */ /* 0x000fe200000000ff */
[----:B------:R-:W-:Y:S01]  /*2b560*/  FADD.FTZ R15, R60, R12 ;  /* 0x0000000c3c0f7221 */ /* 0x000fe20000010000 */
[----:B------:R-:W-:Y:S01]  /*2b570*/  LOP3.LUT R12, R215, R193, RZ, 0x3c, !PT ;  /* 0x000000c1d70c7212 */ /* 0x000fe200078e3cff */
[----:B------:R-:W-:Y:S01]  /*2b580*/  FADD.FTZ R13, R56, R13 ;  /* 0x0000000d380d7221 */ /* 0x000fe20000010000 */
[----:B------:R-:W-:Y:S02]  /*2b590*/  F2FP.PACK_AB R60, R60, R14 ;  /* 0x0000000e3c3c723e */ /* 0x000fe400000000ff */
[----:B------:R-:W-:Y:S01]  /*2b5a0*/  LOP3.LUT R14, R71, R211, RZ, 0x3c, !PT ;  /* 0x000000d3470e7212 */ /* 0x000fe200078e3cff */
[----:B------:R-:W-:Y:S01]  /*2b5b0*/  FADD.FTZ R13, R32, R13 ;  /* 0x0000000d200d7221 */ /* 0x000fe20000010000 */
[----:B------:R-:W-:Y:S02]  /*2b5c0*/  F2FP.PACK_AB R119, R8, R11 ;  /* 0x0000000b0877723e */ /* 0x000fe400000000ff */
[----:B------:R-:W-:Y:S01]  /*2b5d0*/  F2FP.PACK_AB R56, R56, R29 ;  /* 0x0000001d3838723e */ /* 0x000fe200000000ff */
[----:B------:R-:W-:Y:S04]  /*2b5e0*/  IMAD.WIDE.U32 R182, R14, -0x2daee0ad, RZ ;  /* 0xd2511f530eb67825 */ /* 0x000fe800078e00ff */
[----:B--2---:R-:W-:Y:S02]  /*2b5f0*/  IMAD.WIDE.U32 R212, R41, -0x2daee0ad, RZ ;  /* 0xd2511f5329d47825 */ /* 0x004fe400078e00ff */
[----:B------:R-:W2:Y:S03]  /*2b600*/  MUFU.EX2 R41, R176 ;  /* 0x000000b000297308 */ /* 0x000ea60000000800 */
[----:B------:R-:W-:Y:S01]  /*2b610*/  LOP3.LUT R18, R12, R213, RZ, 0x3c, !PT ;  /* 0x000000d50c127212 */ /* 0x000fe200078e3cff */
[----:B------:R-:W-:Y:S04]  /*2b620*/  FADD.FTZ R12, R5, R15 ;  /* 0x0000000f050c7221 */ /* 0x000fe80000010000 */
[----:B------:R-:W-:Y:S04]  /*2b630*/  IMAD.WIDE.U32 R14, R18, -0x326172a9, RZ ;  /* 0xcd9e8d57120e7825 */ /* 0x000fe800078e00ff */
[C---:B------:R-:W-:Y:S01]  /*2b640*/  FADD.FTZ R17, R61.reuse, R12 ;  /* 0x0000000c3d117221 */ /* 0x040fe20000010000 */
[----:B------:R-:W-:Y:S01]  /*2b650*/  F2FP.PACK_AB R61, R61, R5 ;  /* 0x000000053d3d723e */ /* 0x000fe200000000ff */
[----:B------:R-:W-:Y:S01]  /*2b660*/  FADD.FTZ R12, R31, R13 ;  /* 0x0000000d1f0c7221 */ /* 0x000fe20000010000 */
[----:B----4-:R-:W-:Y:S01]  /*2b670*/  LOP3.LUT R5, R183, R49, R212, 0x96, !PT ;  /* 0x00000031b7057212 */ /* 0x010fe200078e96d4 */
[----:B------:R-:W-:Y:S02]  /*2b680*/  FADD.FTZ R13, R16, R17 ;  /* 0x00000011100d7221 */ /* 0x000fe40000010000 */
[----:B------:R-:W-:Y:S01]  /*2b690*/  FADD.FTZ R17, R34, R12 ;  /* 0x0000000c22117221 */ /* 0x000fe20000010000 */
[----:B------:R-:W-:Y:S01]  /*2b6a0*/  LOP3.LUT R12, R15, R240, R210, 0x96, !PT ;  /* 0x000000f00f0c7212 */ /* 0x000fe200078e96d2 */
[----:B------:R-:W-:Y:S04]  /*2b6b0*/  IMAD.WIDE.U32 R178, R5, -0x326172a9, RZ ;  /* 0xcd9e8d5705b27825 */ /* 0x000fe800078e00ff */
[----:B------:R-:W-:Y:S01]  /*2b6c0*/  FADD.FTZ R5, R70, R13 ;  /* 0x0000000d46057221 */ /* 0x000fe20000010000 */
[----:B------:R-:W-:Y:S01]  /*2b6d0*/  LOP3.LUT R18, R179, R239, R14, 0x96, !PT ;  /* 0x000000efb3127212 */ /* 0x000fe200078e960e */
[----:B------:R-:W-:Y:S01]  /*2b6e0*/  IMAD.WIDE.U32 R12, R12, -0x2daee0ad, RZ ;  /* 0xd2511f530c0c7825 */ /* 0x000fe200078e00ff */
[----:B------:R-:W-:Y:S03]  /*2b6f0*/  F2FP.PACK_AB R70, R70, R16 ;  /* 0x000000104646723e */ /* 0x000fe600000000ff */
[----:B------:R-:W-:Y:S01]  /*2b700*/  FADD.FTZ R17, R75, R17 ;  /* 0x000000114b117221 */ /* 0x000fe20000010000 */
[----:B------:R-:W-:Y:S01]  /*2b710*/  LOP3.LUT R16, R13, R242, R182, 0x96, !PT ;  /* 0x000000f20d107212 */ /* 0x000fe200078e96b6 */
[----:B------:R-:W-:Y:S01]  /*2b720*/  FADD.FTZ R5, R11, R5 ;  /* 0x000000050b057221 */ /* 0x000fe20000010000 */
[----:B------:R-:W-:Y:S01]  /*2b730*/  F2FP.PACK_AB R75, R75, R34 ;  /* 0x000000224b4b723e */ /* 0x000fe200000000ff */
[----:B------:R-:W-:Y:S04]  /*2b740*/  IMAD.WIDE.U32 R18, R18, -0x2daee0ad, RZ ;  /* 0xd2511f5312127825 */ /* 0x000fe800078e00ff */
[----:B------:R-:W-:Y:S01]  /*2b750*/  FADD.FTZ R21, R8, R5 ;  /* 0x0000000508157221 */ /* 0x000fe20000010000 */
[----:B------:R-:W-:Y:S01]  /*2b760*/  LOP3.LUT R19, R19, R245, R12, 0x96, !PT ;  /* 0x000000f513137212 */ /* 0x000fe200078e960c */
[----:B------:R-:W-:Y:S02]  /*2b770*/  FADD.FTZ R5, R23, R17 ;  /* 0x0000001117057221 */ /* 0x000fe40000010000 */
[----:B------:R-:W-:Y:S04]  /*2b780*/  IMAD.WIDE.U32 R16, R16, -0x326172a9, RZ ;  /* 0xcd9e8d5710107825 */ /* 0x000fe800078e00ff */
[----:B------:R-:W-:Y:S01]  /*2b790*/  FADD.FTZ R24, R22, R5 ;  /* 0x0000000516187221 */ /* 0x000fe20000010000 */
[----:B------:R-:W-:Y:S01]  /*2b7a0*/  LOP3.LUT R12, R17, R238, R178, 0x96, !PT ;  /* 0x000000ee110c7212 */ /* 0x000fe200078e96b2 */
[----:B------:R-:W-:Y:S04]  /*2b7b0*/  FADD.FTZ R5, R20, R21 ;  /* 0x0000001514057221 */ /* 0x000fe80000010000 */
[----:B------:R-:W-:Y:S04]  /*2b7c0*/  IMAD.WIDE.U32 R12, R12, -0x2daee0ad, RZ ;  /* 0xd2511f530c0c7825 */ /* 0x000fe800078e00ff */
[----:B--2---:R-:W-:Y:S01]  /*2b7d0*/  FADD.FTZ R26, R41, R5 ;  /* 0x00000005291a7221 */ /* 0x004fe20000010000 */
[----:B------:R-:W-:Y:S01]  /*2b7e0*/  LOP3.LUT R17, R13, R247, R18, 0x96, !PT ;  /* 0x000000f70d117212 */ /* 0x000fe200078e9612 */
[----:B------:R-:W-:Y:S01]  /*2b7f0*/  IMAD.WIDE.U32 R18, R19, -0x326172a9, RZ ;  /* 0xcd9e8d5713127825 */ /* 0x000fe200078e00ff */
[----:B------:R-:W-:Y:S04]  /*2b800*/  F2FP.PACK_AB R41, R41, R20 ;  /* 0x000000142929723e */ /* 0x000fe800000000ff */
[----:B------:R-:W-:Y:S01]  /*2b810*/  LOP3.LUT R20, R19, R248, R16, 0x96, !PT ;  /* 0x000000f813147212 */ /* 0x000fe200078e9610 */
[----:B------:R-:W-:Y:S04]  /*2b820*/  IMAD.WIDE.U32 R16, R17, -0x326172a9, RZ ;  /* 0xcd9e8d5711107825 */ /* 0x000fe800078e00ff */
[----:B------:R-:W-:Y:S01]  /*2b830*/  IMAD.WIDE.U32 R20, R20, -0x2daee0ad, RZ ;  /* 0xd2511f5314147825 */ /* 0x000fe200078e00ff */
[----:B------:R-:W-:Y:S04]  /*2b840*/  LOP3.LUT R18, R17, R246, R18, 0x96, !PT ;  /* 0x000000f611127212 */ /* 0x000fe800078e9612 */
[----:B------:R-:W-:Y:S05]  /*2b850*/  LOP3.LUT R12, R21, R244, R12, 0x96, !PT ;  /* 0x000000f4150c7212 */ /* 0x000fea00078e960c */
        /* <DEDUP_REMOVED lines=12> */
[----:B---3--:R-:W-:Y:S01]  /*2b920*/  @!P4 HADD2 R64, -R7.H0_H0, -RZ.H0_H0 ;  /* 0xa00000ff0740c230 */ /* 0x008fe20000000900 */
[----:B------:R-:W-:Y:S02]  /*2b930*/  ISETP.GE.U32.AND P3, PT, R217, R5, PT ;  /* 0x00000005d900720c */ /* 0x000fe40003f66070 */
[----:B------:R-:W-:Y:S02]  /*2b940*/  PRMT R5, R7, 0x7632, R5 ;  /* 0x0000763207057816 */ /* 0x000fe40000000005 */
[----:B------:R-:W-:Y:S01]  /*2b950*/  ISETP.GE.U32.AND P1, PT, R217, R8, PT ;  /* 0x00000008d900720c */ /* 0x000fe20003f26070 */
[----:B------:R-:W-:Y:S01]  /*2b960*/  @!P4 STL.S16 [R1+0x1e0], R64 ;  /* 0x0001e0400100c387 */ /* 0x000fe20000100600 */
[----:B------:R-:W-:Y:S01]  /*2b970*/  PRMT R8, R9, 0x7632, R8 ;  /* 0x0000763209087816 */ /* 0x000fe20000000008 */
[----:B------:R-:W-:Y:S01]  /*2b980*/  @!P2 HADD2 R53, -R9.H0_H0, -RZ.H0_H0 ;  /* 0xa00000ff0935a230 */ /* 0x000fe20000000900 */
[----:B------:R-:W-:Y:S01]  /*2b990*/  ISETP.GE.U32.AND P5, PT, R217, R22, PT ;  /* 0x00000016d900720c */ /* 0x000fe20003fa6070 */
[----:B------:R1:W2:Y:S01]  /*2b9a0*/  LDL.S16 R23, [R1+0x1f8] ;  /* 0x0001f80001177983 */ /* 0x0002a20000100600 */
[----:B------:R-:W-:Y:S02]  /*2b9b0*/  LOP3.LUT R11, R12, 0xffff, RZ, 0xc0, !PT ;  /* 0x0000ffff0c0b7812 */ /* 0x000fe400078ec0ff */
[----:B------:R-:W-:Y:S01]  /*2b9c0*/  PRMT R86, R7, 0x5410, R5 ;  /* 0x0000541007567816 */ /* 0x000fe20000000005 */
[----:B------:R-:W-:Y:S01]  /*2b9d0*/  @!P3 HADD2 R43, -R5.H0_H0, -RZ.H0_H0 ;  /* 0xa00000ff052bb230 */ /* 0x000fe20000000900 */
[----:B------:R-:W-:Y:S02]  /*2b9e0*/  SHF.R.U32.HI R11, RZ, 0x8, R11 ;  /* 0x00000008ff0b7819 */ /* 0x000fe4000001160b */
[----:B------:R-:W-:Y:S01]  /*2b9f0*/  PRMT R42, R53, 0x7610, R42 ;  /* 0x00007610352a7816 */ /* 0x000fe2000000002a */
[----:B------:R-:W-:Y:S01]  /*2ba00*/  @!P1 HADD2 R33, -R8.H0_H0, -RZ.H0_H0 ;  /* 0xa00000ff08219230 */ /* 0x000fe20000000900 */
[----:B------:R-:W-:Y:S01]  /*2ba10*/  PRMT R16, R43, 0x7610, R16 ;  /* 0x000076102b107816 */ /* 0x000fe20000000010 */
[----:B------:R3:W-:Y:S01]  /*2ba20*/  @!P3 STL.S16 [R1+0x1dc], R43 ;  /* 0x0001dc2b0100b387 */ /* 0x0007e20000100600 */
[----:B------:R-:W-:Y:S01]  /*2ba30*/  LOP3.LUT R21, R11, 0xffff, RZ, 0xc0, !PT ;  /* 0x0000ffff0b157812 */ /* 0x000fe200078ec0ff */
[----:B------:R-:W-:Y:S01]  /*2ba40*/  @!P5 HADD2 R25, -R59.H0_H0, -RZ.H0_H0 ;  /* 0xa00000ff3b19d230 */ /* 0x000fe20000000900 */
[----:B------:R-:W-:Y:S01]  /*2ba50*/  PRMT R34, R33, 0x7610, R34 ;  /* 0x0000761021227816 */ /* 0x000fe20000000022 */
[----:B------:R1:W4:Y:S01]  /*2ba60*/  LDL.S16 R19, [R1+0x1f0] ;  /* 0x0001f00001137983 */ /* 0x0003220000100600 */
[----:B------:R-:W-:Y:S02]  /*2ba70*/  ISETP.GE.U32.AND P0, PT, R217, R21, PT ;  /* 0x00000015d900720c */ /* 0x000fe40003f06070 */
[----:B------:R-:W-:Y:S02]  /*2ba80*/  SHF.R.U32.HI R11, RZ, 0x10, R12 ;  /* 0x00000010ff0b7819 */ /* 0x000fe4000001160c */
[----:B------:R-:W-:Y:S02]  /*2ba90*/  PRMT R31, R25, 0x7610, R31 ;  /* 0x00007610191f7816 */ /* 0x000fe4000000001f */
[----:B------:R-:W-:Y:S02]  /*2baa0*/  @!P3 PRMT R5, R16, 0x5410, RZ ;  /* 0x000054101005b816 */ /* 0x000fe400000000ff */
[----:B------:R-:W-:Y:S02]  /*2bab0*/  PRMT R87, R9, 0x5410, R8 ;  /* 0x0000541009577816 */ /* 0x000fe40000000008 */
[----:B------:R-:W-:Y:S01]  /*2bac0*/  @!P2 PRMT R9, R42, 0x5410, RZ ;  /* 0x000054102a09a816 */ /* 0x000fe200000000ff */
[----:B------:R-:W-:Y:S01]  /*2bad0*/  ST.E.U16 [R174.64+0x2], R5 ;  /* 0x00000205ae007985 */ /* 0x000fe2000c101504 */
[----:B------:R-:W-:Y:S02]  /*2bae0*/  PRMT R47, R64, 0x7610, R47 ;  /* 0x00007610402f7816 */ /* 0x000fe4000000002f */
[----:B------:R-:W-:Y:S02]  /*2baf0*/  @!P1 PRMT R8, R34, 0x5410, RZ ;  /* 0x0000541022089816 */ /* 0x000fe400000000ff */
[----:B------:R-:W-:Y:S01]  /*2bb00*/  @!P4 PRMT R7, R47, 0x5410, RZ ;  /* 0x000054102f07c816 */ /* 0x000fe200000000ff */
[----:B---3--:R1:W3:Y:S04]  /*2bb10*/  LDL.S16 R43, [R1+0x1f4] ;  /* 0x0001f400012b7983 */ /* 0x0082e80000100600 */
[----:B------:R-:W-:Y:S04]  /*2bb20*/  @!P2 STL.S16 [R1+0x1bc], R53 ;  /* 0x0001bc350100a387 */ /* 0x000fe80000100600 */
[----:B------:R1:W-:Y:S04]  /*2bb30*/  @!P1 STL.S16 [R1+0x1b8], R33 ;  /* 0x0001b82101009387 */ /* 0x0003e80000100600 */
[----:B------:R-:W4:Y:S04]  /*2bb40*/  LDL R17, [R1+0x2cc] ;  /* 0x0002cc0001117983 */ /* 0x000f280000100800 */
[----:B------:R-:W-:Y:S04]  /*2bb50*/  ST.E.U16 [R174.64], R7 ;  /* 0x00000007ae007985 */ /* 0x000fe8000c101504 */
[----:B-1----:R-:W4:Y:S04]  /*2bb60*/  LDL R33, [R1+0x2d0] ;  /* 0x0002d00001217983 */ /* 0x002f280000100800 */
[----:B------:R1:W-:Y:S02]  /*2bb70*/  @!P5 STL.S16 [R1+0x1d8], R25 ;  /* 0x0001d8190100d387 */ /* 0x0003e40000100600 */
[----:B-1----:R-:W-:Y:S04]  /*2bb80*/  LOP3.LUT R25, R11, 0xff, RZ, 0xc0, !PT ;  /* 0x000000ff0b197812 */ /* 0x002fe800078ec0ff */
[----:B------:R-:W-:Y:S01]  /*2bb90*/  ISETP.GE.U32.AND P5, PT, R217, R25, PT ;  /* 0x00000019d900720c */ /* 0x000fe20003fa6070 */
[----:B--2---:R-:W-:Y:S05]  /*2bba0*/  @!P0 HADD2 R23, -R58.H0_H0, -RZ.H0_H0 ;  /* 0xa00000ff3a178230 */ /* 0x004fea0000000900 */
[----:B------:R-:W-:Y:S01]  /*2bbb0*/  PRMT R30, R23, 0x7610, R30 ;  /* 0x00007610171e7816 */ /* 0x000fe2000000001e */
[----:B------:R1:W-:Y:S02]  /*2bbc0*/  @!P0 STL.S16 [R1+0x1f8], R23 ;  /* 0x0001f81701008387 */ /* 0x0003e40000100600 */
[----:B-1----:R-:W-:Y:S01]  /*2bbd0*/  SHF.R.U32.HI R23, RZ, 0x18, R12 ;  /* 0x00000018ff177819 */ /* 0x002fe2000001160c */
[----:B------:R-:W-:Y:S03]  /*2bbe0*/  IMAD.WIDE.U32 R12, R18, -0x2daee0ad, RZ ;  /* 0xd2511f53120c7825 */ /* 0x000fe600078e00ff */
[----:B------:R-:W-:Y:S01]  /*2bbf0*/  ISETP.GE.U32.AND P0, PT, R217, R23, PT ;  /* 0x00000017d900720c */ /* 0x000fe20003f06070 */
[----:B---3--:R-:W-:Y:S01]  /*2bc00*/  @!P5 HADD2 R43, -R63.H0_H0, -RZ.H0_H0 ;  /* 0xa00000ff3f2bd230 */ /* 0x008fe20000000900 */
[----:B------:R-:W-:Y:S02]  /*2bc10*/  LOP3.LUT R76, R12, 0xff, RZ, 0xc0, !PT ;  /* 0x000000ff0c4c7812 */ /* 0x000fe400078ec0ff */
[--C-:B------:R-:W-:Y:S02]  /*2bc20*/  SHF.R.U32.HI R18, RZ, 0x10, R12.reuse ;  /* 0x00000010ff127819 */ /* 0x100fe4000001160c */
[----:B------:R-:W-:Y:S01]  /*2bc30*/  PRMT R29, R43, 0x7610, R29 ;  /* 0x000076102b1d7816 */ /* 0x000fe2000000001d */
[----:B------:R1:W-:Y:S01]  /*2bc40*/  @!P5 STL.S16 [R1+0x1f4], R43 ;  /* 0x0001f42b0100d387 */ /* 0x0003e20000100600 */
[----:B------:R-:W-:Y:S02]  /*2bc50*/  SHF.R.U32.HI R100, RZ, 0x18, R12 ;  /* 0x00000018ff647819 */ /* 0x000fe4000001160c */
[----:B------:R-:W-:Y:S02]  /*2bc60*/  LOP3.LUT R11, R13, R243, R20, 0x96, !PT ;  /* 0x000000f30d0b7212 */ /* 0x000fe400078e9614 */
[----:B------:R-:W-:Y:S01]  /*2bc70*/  LOP3.LUT R98, R18, 0xff, RZ, 0xc0, !PT ;  /* 0x000000ff12627812 */ /* 0x000fe200078ec0ff */
[----:B----4-:R-:W-:Y:S01]  /*2bc80*/  @!P0 HADD2 R19, -R62.H0_H0, -RZ.H0_H0 ;  /* 0xa00000ff3e138230 */ /* 0x010fe20000000900 */
[----:B------:R-:W-:Y:S02]  /*2bc90*/  LOP3.LUT R53, R11, 0xff, RZ, 0xc0, !PT ;  /* 0x000000ff0b357812 */ /* 0x000fe400078ec0ff */
[--C-:B------:R-:W-:Y:S02]  /*2bca0*/  SHF.R.U32.HI R72, RZ, 0x18, R11.reuse ;  /* 0x00000018ff487819 */ /* 0x100fe4000001160b */
[----:B------:R-:W-:Y:S01]  /*2bcb0*/  PRMT R28, R19, 0x7610, R28 ;  /* 0x00007610131c7816 */ /* 0x000fe2000000001c */
[----:B------:R2:W-:Y:S01]  /*2bcc0*/  @!P0 STL.S16 [R1+0x1f0], R19 ;  /* 0x0001f01301008387 */ /* 0x0005e20000100600 */
[----:B------:R-:W-:Y:S02]  /*2bcd0*/  SHF.R.U32.HI R5, RZ, 0x10, R11 ;  /* 0x00000010ff057819 */ /* 0x000fe4000001160b */
[----:B------:R-:W-:Y:S01]  /*2bce0*/  LOP3.LUT R11, R11, 0xffff, RZ, 0xc0, !PT ;  /* 0x0000ffff0b0b7812 */ /* 0x000fe200078ec0ff */
[----:B------:R-:W3:Y:S01]  /*2bcf0*/  LDL R47, [R1+0x2dc] ;  /* 0x0002dc00012f7983 */ /* 0x000ee20000100800 */
[----:B------:R-:W-:Y:S02]  /*2bd00*/  LOP3.LUT R66, R5, 0xff, RZ, 0xc0, !PT ;  /* 0x000000ff05427812 */ /* 0x000fe400078ec0ff */
[----:B------:R-:W-:Y:S01]  /*2bd10*/  SHF.R.U32.HI R11, RZ, 0x8, R11 ;  /* 0x00000008ff0b7819 */ /* 0x000fe2000001160b */
[----:B------:R4:W3:Y:S03]  /*2bd20*/  LDL.S16 R34, [R1+0x290] ;  /* 0x0002900001227983 */ /* 0x0008e60000100600 */
[----:B------:R-:W-:Y:S01]  /*2bd30*/  LOP3.LUT R64, R11, 0xffff, RZ, 0xc0, !PT ;  /* 0x0000ffff0b407812 */ /* 0x000fe200078ec0ff */
[----:B------:R4:W3:Y:S01]  /*2bd40*/  LDL.S16 R18, [R1+0x294] ;  /* 0x0002940001127983 */ /* 0x0008e20000100600 */
[----:B-1----:R-:W1:Y:S01]  /*2bd50*/  MUFU.EX2 R43, R68 ;  /* 0x00000044002b7308 */ /* 0x002e620000000800 */
[----:B------:R-:W-:Y:S02]  /*2bd60*/  IADD3 R168, P0, R174, R33, RZ ;  /* 0x00000021aea87210 */ /* 0x000fe40007f1e0ff */
[----:B------:R-:W3:Y:S03]  /*2bd70*/  LDL R33, [R1+0x2ac] ;  /* 0x0002ac0001217983 */ /* 0x000ee60000100800 */
[----:B------:R-:W-:Y:S01]  /*2bd80*/  IMAD.X R169, R175, 0x1, R17, P0 ;  /* 0x00000001afa97824 */ /* 0x000fe200000e0611 */
[----:B------:R4:W4:Y:S03]  /*2bd90*/  LDL.S16 R11, [R1+0x29c] ;  /* 0x00029c00010b7983 */ /* 0x0009260000100600 */
[----:B------:R-:W1:Y:S01]  /*2bda0*/  MUFU.EX2 R17, R69 ;  /* 0x0000004500117308 */ /* 0x000e620000000800 */
[----:B------:R3:W-:Y:S01]  /*2bdb0*/  ST.E.U16 [R168.64+0x2], R8 ;  /* 0x00000208a8007985 */ /* 0x0007e2000c101504 */
[----:B--2---:R-:W-:Y:S03]  /*2bdc0*/  LOP3.LUT R19, R12, 0xffff, RZ, 0xc0, !PT ;  /* 0x0000ffff0c137812 */ /* 0x004fe600078ec0ff */
[----:B------:R2:W-:Y:S01]  /*2bdd0*/  ST.E.U16 [R168.64], R9 ;  /* 0x00000009a8007985 */ /* 0x0005e2000c101504 */
[----:B------:R-:W-:Y:S04]  /*2bde0*/  SHF.R.U32.HI R7, RZ, 0x8, R19 ;  /* 0x00000008ff077819 */ /* 0x000fe80000011613 */
[----:B------:R-:W-:Y:S01]  /*2bdf0*/  LOP3.LUT R97, R7, 0xffff, RZ, 0xc0, !PT ;  /* 0x0000ffff07617812 */ /* 0x000fe200078ec0ff */
[----:B------:R-:W2:Y:S01]  /*2be00*/  MUFU.EX2 R13, R177 ;  /* 0x000000b1000d7308 */ /* 0x000ea20000000800 */
[----:B-1----:R-:W-:Y:S01]  /*2be10*/  FADD.FTZ R12, R43, R24 ;  /* 0x000000182b0c7221 */ /* 0x002fe20000010000 */
[C---:B------:R-:W-:Y:S03]  /*2be20*/  F2FP.PACK_AB R43, R17.reuse, R43 ;  /* 0x0000002b112b723e */ /* 0x040fe600000000ff */
[----:B------:R-:W-:Y:S05]  /*2be30*/  FADD.FTZ R17, R17, R12 ;  /* 0x0000000c11117221 */ /* 0x000fea0000010000 */
[----:B------:R-:W1:Y:S01]  /*2be40*/  MUFU.EX2 R12, R74 ;  /* 0x0000004a000c7308 */ /* 0x000e620000000800 */
[----:B--2---:R-:W-:Y:S01]  /*2be50*/  FADD.FTZ R16, R13, R26 ;  /* 0x0000001a0d107221 */ /* 0x004fe20000010000 */
[----:B-1----:R-:W-:Y:S01]  /*2be60*/  F2FP.PACK_AB R20, R12, R13 ;  /* 0x0000000d0c14723e */ /* 0x002fe200000000ff */
[-CC-:B------:R-:W-:Y:S07]  /*2be70*/  FFMA.FTZ R74, R190, R0.reuse, -R10.reuse ;  /* 0x00000000be4a7223 */ /* 0x180fee000001080a */
[----:B------:R-:W-:Y:S01]  /*2be80*/  MUFU.EX2 R13, R81 ;  /* 0x00000051000d7308 */ /* 0x000fe20000000800 */
[----:B------:R-:W-:Y:S01]  /*2be90*/  FFMA.FTZ R190, R124, R0, -R10 ;  /* 0x000000007cbe7223 */ /* 0x000fe2000001080a */
[C---:B------:R-:W-:Y:S02]  /*2bea0*/  PRMT R230, R20.reuse, 0x7610, R230 ;  /* 0x0000761014e67816 */ /* 0x040fe400000000e6 */
[----:B------:R-:W-:Y:S01]  /*2beb0*/  PRMT R205, R20, 0x7632, R205 ;  /* 0x0000763214cd7816 */ /* 0x000fe200000000cd */
[----:B------:R-:W-:Y:S05]  /*2bec0*/  FADD.FTZ R20, R12, R16 ;  /* 0x000000100c147221 */ /* 0x000fea0000010000 */
[----:B------:R-:W1:Y:S10]  /*2bed0*/  MUFU.EX2 R16, R73 ;  /* 0x0000004900107308 */ /* 0x000e740000000800 */
[----:B------:R-:W-:Y:S01]  /*2bee0*/  MUFU.EX2 R74, R74 ;  /* 0x0000004a004a7308 */ /* 0x000fe20000000800 */
[C---:B-1----:R-:W-:Y:S01]  /*2bef0*/  F2FP.PACK_AB R183, R13.reuse, R16 ;  /* 0x000000100db7723e */ /* 0x042fe200000000ff */
[----:B------:R-:W-:Y:S04]  /*2bf00*/  FADD.FTZ R12, R16, R17 ;  /* 0x00000011100c7221 */ /* 0x000fe80000010000 */
[----:B------:R-:W-:Y:S02]  /*2bf10*/  FADD.FTZ R67, R13, R12 ;  /* 0x0000000c0d437221 */ /* 0x000fe40000010000 */
[-CC-:B------:R-:W-:Y:S04]  /*2bf20*/  FFMA.FTZ R12, R170, R0.reuse, -R10.reuse ;  /* 0x00000000aa0c7223 */ /* 0x180fe8000001080a */
[----:B------:R1:W2:Y:S02]  /*2bf30*/  MUFU.EX2 R42, R12 ;  /* 0x0000000c002a7308 */ /* 0x0002a40000000800 */
[----:B-1----:R-:W-:Y:S08]  /*2bf40*/  FFMA.FTZ R12, R171, R0, -R10 ;  /* 0x00000000ab0c7223 */ /* 0x002ff0000001080a */
[----:B------:R2:W1:Y:S02]  /*2bf50*/  MUFU.EX2 R13, R12 ;  /* 0x0000000c000d7308 */ /* 0x0004640000000800 */
[----:B--2---:R-:W-:Y:S01]  /*2bf60*/  FADD.FTZ R12, R42, R27 ;  /* 0x0000001b2a0c7221 */ /* 0x004fe20000010000 */
[C---:B-1----:R-:W-:Y:S01]  /*2bf70*/  F2FP.PACK_AB R42, R13.reuse, R42 ;  /* 0x0000002a0d2a723e */ /* 0x042fe200000000ff */
[----:B------:R-:W2:Y:S02]  /*2bf80*/  LDL R27, [R1+0x2d4] ;  /* 0x0002d400011b7983 */ /* 0x000ea40000100800 */
[----:B------:R-:W-:Y:S02]  /*2bf90*/  FADD.FTZ R73, R13, R12 ;  /* 0x0000000c0d497221 */ /* 0x000fe40000010000 */
[----:B---3--:R-:W-:Y:S02]  /*2bfa0*/  IMAD.WIDE.U32 R208, R33, -0x326172a9, RZ ;  /* 0xcd9e8d5721d07825 */ /* 0x008fe400078e00ff */
[----:B------:R1:W3:Y:S03]  /*2bfb0*/  LDL.S16 R33, [R1+0x298] ;  /* 0x0002980001217983 */ /* 0x0002e60000100600 */
[----:B------:R-:W-:Y:S01]  /*2bfc0*/  LOP3.LUT R5, R71, R209, RZ, 0x3c, !PT ;  /* 0x000000d147057212 */ /* 0x000fe200078e3cff */
[----:B------:R-:W-:Y:S01]  /*2bfd0*/  FFMA.FTZ R71, R189, R0, -R10 ;  /* 0x00000000bd477223 */ /* 0x000fe2000001080a */
[----:B------:R-:W-:Y:S01]  /*2bfe0*/  LOP3.LUT R8, R15, R240, R208, 0x96, !PT ;  /* 0x000000f00f087212 */ /* 0x000fe200078e96d0 */
[----:B------:R-:W-:Y:S02]  /*2bff0*/  FFMA.FTZ R189, R125, R0, -R10 ;  /* 0x000000007dbd7223 */ /* 0x000fe4000001080a */
[----:B------:R-:W-:Y:S02]  /*2c000*/  IMAD.WIDE.U32 R180, R5, -0x2daee0ad, RZ ;  /* 0xd2511f5305b47825 */ /* 0x000fe400078e00ff */
[----:B------:R-:W-:Y:S02]  /*2c010*/  MUFU.EX2 R71, R71 ;  /* 0x0000004700477308 */ /* 0x000fe40000000800 */
[----:B------:R-:W-:Y:S01]  /*2c020*/  IMAD.WIDE.U32 R8, R8, -0x2daee0ad, RZ ;  /* 0xd2511f5308087825 */ /* 0x000fe200078e00ff */
[----:B------:R-:W-:Y:S04]  /*2c030*/  LOP3.LUT R5, R181, R49, R212, 0x96, !PT ;  /* 0x00000031b5057212 */ /* 0x000fe800078e96d4 */
[----:B------:R-:W-:Y:S01]  /*2c040*/  LOP3.LUT R12, R9, R242, R180, 0x96, !PT ;  /* 0x000000f2090c7212 */ /* 0x000fe200078e96b4 */
[----:B------:R-:W-:Y:S02]  /*2c050*/  IMAD.WIDE.U32 R176, R5, -0x326172a9, RZ ;  /* 0xcd9e8d5705b07825 */ /* 0x000fe400078e00ff */
[----:B------:R-:W-:Y:S02]  /*2c060*/  MUFU.EX2 R189, R189 ;  /* 0x000000bd00bd7308 */ /* 0x000fe40000000800 */
        /* <DEDUP_REMOVED lines=13> */
[----:B------:R1:W3:Y:S03]  /*2c140*/  LDL.S16 R17, [R1+0x2a0] ;  /* 0x0002a00001117983 */ /* 0x0002e60000100600 */
[----:B------:R-:W-:Y:S05]  /*2c150*/  IMAD.WIDE.U32 R8, R8, -0x326172a9, RZ ;  /* 0xcd9e8d5708087825 */ /* 0x000fea00078e00ff */
[----:B------:R-:W-:Y:S01]  /*2c160*/  LOP3.LUT R5, R9, R249, R12, 0x96, !PT ;  /* 0x000000f909057212 */ /* 0x000fe200078e960c */
[----:B------:R-:W-:Y:S01]  /*2c170*/  IMAD R12, R47, 0x70, RZ ;  /* 0x000000702f0c7824 */ /* 0x000fe200078e02ff */
[----:B------:R-:W-:Y:S02]  /*2c180*/  SHF.R.U32.HI R49, RZ, 0x18, R8 ;  /* 0x00000018ff317819 */ /* 0x000fe40000011608 */
[----:B------:R-:W-:Y:S02]  /*2c190*/  LOP3.LUT R7, R5, 0xff, RZ, 0xc0, !PT ;  /* 0x000000ff05077812 */ /* 0x000fe400078ec0ff */
[----:B------:R-:W-:Y:S05]  /*2c1a0*/  IADD3 R12, P0, R12, R168, RZ ;  /* 0x000000a80c0c7210 */ /* 0x000fea0007f1e0ff */
[----:B--2---:R-:W-:Y:S01]  /*2c1b0*/  IMAD.X R13, R27, 0x1, R169, P0 ;  /* 0x000000011b0d7824 */ /* 0x004fe200000e06a9 */
[----:B------:R-:W-:Y:S01]  /*2c1c0*/  ISETP.GE.U32.AND P0, PT, R217, R7, PT ;  /* 0x00000007d900720c */ /* 0x000fe20003f06070 */
[----:B------:R1:W2:Y:S11]  /*2c1d0*/  LDL.S16 R27, [R1+0x2a4] ;  /* 0x0002a400011b7983 */ /* 0x0002b60000100600 */
[----:B------:R-:W-:Y:S01]  /*2c1e0*/  @!UPT UIADD3 URZ, URZ, URZ, URZ ;  /* 0x0000003f3f3ff290 */ /* 0x000fe2000fffe03f */
[----:B----4-:R-:W-:Y:S05]  /*2c1f0*/  @!P0 HADD2 R11, -R4.H0_H0, -RZ.H0_H0 ;  /* 0xa00000ff040b8230 */ /* 0x010fea0000000900 */
[----:B------:R-:W-:Y:S01]  /*2c200*/  PRMT R7, R11, 0x7610, R7 ;  /* 0x000076100b077816 */ /* 0x000fe20000000007 */
[----:B------:R-:W-:Y:S03]  /*2c210*/  @!P0 STL.S16 [R1+0x29c], R11 ;  /* 0x00029c0b01008387 */ /* 0x000fe60000100600 */
[----:B------:R-:W-:Y:S05]  /*2c220*/  @!P0 PRMT R4, R7, 0x5410, RZ ;  /* 0x0000541007048816 */ /* 0x000fea00000000ff */
[----:B------:R4:W-:Y:S02]  /*2c230*/  ST.E.U16 [R12.64], R4 ;  /* 0x000000040c007985 */ /* 0x0009e4000c101504 */
[----:B----4-:R-:W-:Y:S02]  /*2c240*/  LOP3.LUT R4, R5, 0xffff, RZ, 0xc0, !PT ;  /* 0x0000ffff05047812 */ /* 0x010fe400078ec0ff */
        /* <DEDUP_REMOVED lines=16> */
[----:B---3--:R-:W-:Y:S05]  /*2c350*/  @!P1 HADD2 R33, -R57.H0_H0, -RZ.H0_H0 ;  /* 0xa00000ff39219230 */ /* 0x008fea0000000900 */
        /* <DEDUP_REMOVED lines=15> */
[----:B------:R-:W-:Y:S01]  /*2c450*/  LOP3.LUT R7, R5, R243, R16, 0x96, !PT ;  /* 0x000000f305077212 */ /* 0x000fe200078e9610 */
[----:B------:R-:W-:Y:S01]  /*2c460*/  FMUL.FTZ R16, R6, R160 ;  /* 0x000000a006107220 */ /* 0x000fe20000410000 */
[----:B------:R-:W-:Y:S02]  /*2c470*/  LOP3.LUT R68, R4, 0xffff, RZ, 0xc0, !PT ;  /* 0x0000ffff04447812 */ /* 0x000fe400078ec0ff */
[C---:B------:R-:W-:Y:S02]  /*2c480*/  LOP3.LUT R8, R7.reuse, 0xffff, RZ, 0xc0, !PT ;  /* 0x0000ffff07087812 */ /* 0x040fe400078ec0ff */
[----:B------:R-:W-:Y:S02]  /*2c490*/  LOP3.LUT R65, R7, 0xff, RZ, 0xc0, !PT ;  /* 0x000000ff07417812 */ /* 0x000fe400078ec0ff */
[----:B------:R-:W-:Y:S04]  /*2c4a0*/  SHF.R.U32.HI R8, RZ, 0x8, R8 ;  /* 0x00000008ff087819 */ /* 0x000fe80000011608 */
[----:B------:R-:W-:Y:S04]  /*2c4b0*/  LOP3.LUT R8, R8, 0xffff, RZ, 0xc0, !PT ;  /* 0x0000ffff08087812 */ /* 0x000fe800078ec0ff */
        /* <DEDUP_REMOVED lines=24> */
[----:B--2---:R-:W-:Y:S02]  /*2c640*/  @!P0 HADD2 R27, -R45.H0_H0, -RZ.H0_H0 ;  /* 0xa00000ff2d1b8230 */ /* 0x004fe40000000900 */
[----:B------:R-:W-:Y:S01]  /*2c650*/  @!P5 PRMT R57, R24, 0x5410, RZ ;  /* 0x000054101839d816 */ /* 0x000fe200000000ff */
[----:B------:R-:W-:Y:S01]  /*2c660*/  FMUL.FTZ R24, R3, R140 ;  /* 0x0000008c03187220 */ /* 0x000fe20000410000 */
[----:B------:R-:W-:Y:S01]  /*2c670*/  ISETP.GE.U32.AND P5, PT, R217, R22, PT ;  /* 0x00000016d900720c */ /* 0x000fe20003fa6070 */
[----:B------:R2:W-:Y:S01]  /*2c680*/  @!P0 STL.S16 [R1+0x2a4], R27 ;  /* 0x0002a41b01008387 */ /* 0x0005e20000100600 */
[----:B------:R-:W-:Y:S01]  /*2c690*/  PRMT R19, R27, 0x7610, R19 ;  /* 0x000076101b137816 */ /* 0x000fe20000000013 */
[----:B------:R-:W-:Y:S01]  /*2c6a0*/  FMUL.FTZ R22, R35, R158 ;  /* 0x0000009e23167220 */ /* 0x000fe20000410000 */
[----:B------:R-:W-:Y:S01]  /*2c6b0*/  @!P6 PRMT R55, R15, 0x5410, RZ ;  /* 0x000054100f37e816 */ /* 0x000fe200000000ff */
[----:B------:R-:W3:Y:S01]  /*2c6c0*/  LDL R69, [R1+0x2b8] ;  /* 0x0002b80001457983 */ /* 0x000ee20000100800 */
[C---:B------:R-:W-:Y:S01]  /*2c6d0*/  ISETP.GE.U32.AND P6, PT, R217.reuse, R21, PT ;  /* 0x00000015d900720c */ /* 0x040fe20003fc6070 */
[----:B------:R-:W-:Y:S01]  /*2c6e0*/  FMUL.FTZ R15, R2, R151 ;  /* 0x00000097020f7220 */ /* 0x000fe20000410000 */
[----:B------:R-:W-:Y:S01]  /*2c6f0*/  ISETP.GE.U32.AND P2, PT, R217, R7, PT ;  /* 0x00000007d900720c */ /* 0x000fe20003f46070 */
[----:B------:R-:W4:Y:S01]  /*2c700*/  LDL R47, [R1+0x2bc] ;  /* 0x0002bc00012f7983 */ /* 0x000f220000100800 */
[----:B------:R-:W-:Y:S02]  /*2c710*/  FMUL.FTZ R7, R35, R167 ;  /* 0x000000a723077220 */ /* 0x000fe40000410000 */
[----:B------:R-:W-:Y:S01]  /*2c720*/  FMUL.FTZ R21, R6, R157 ;  /* 0x0000009d06157220 */ /* 0x000fe20000410000 */
[----:B------:R-:W-:Y:S01]  /*2c730*/  @!P5 PRMT R59, R31, 0x5410, RZ ;  /* 0x000054101f3bd816 */ /* 0x000fe200000000ff */
[----:B------:R-:W4:Y:S01]  /*2c740*/  LDL R33, [R1+0x2c8] ;  /* 0x0002c80001217983 */ /* 0x000f220000100800 */
[C---:B------:R-:W-:Y:S01]  /*2c750*/  ISETP.GE.U32.AND P5, PT, R217.reuse, R25, PT ;  /* 0x00000019d900720c */ /* 0x040fe20003fa6070 */
[----:B------:R-:W-:Y:S02]  /*2c760*/  FMUL.FTZ R31, R2, R139 ;  /* 0x0000008b021f7220 */ /* 0x000fe40000410000 */
[----:B------:R1:W4:Y:S01]  /*2c770*/  LDL.S16 R81, [R1+0x28c] ;  /* 0x00028c0001517983 */ /* 0x0003220000100600 */
[----:B------:R-:W-:Y:S01]  /*2c780*/  @!P6 PRMT R58, R30, 0x5410, RZ ;  /* 0x000054101e3ae816 */ /* 0x000fe200000000ff */
[----:B------:R-:W-:Y:S01]  /*2c790*/  FMUL.FTZ R30, R2, R138 ;  /* 0x0000008a021e7220 */ /* 0x000fe20000410000 */
[----:B------:R-:W-:Y:S01]  /*2c7a0*/  ISETP.GE.U32.AND P6, PT, R217, R23, PT ;  /* 0x00000017d900720c */ /* 0x000fe20003fc6070 */
[----:B------:R1:W4:Y:S01]  /*2c7b0*/  LDL.S16 R89, [R1+0x280] ;  /* 0x0002800001597983 */ /* 0x0003220000100600 */
[----:B------:R-:W-:Y:S02]  /*2c7c0*/  FMUL.FTZ R25, R3, R141 ;  /* 0x0000008d03197220 */ /* 0x000fe40000410000 */
[----:B------:R-:W-:Y:S01]  /*2c7d0*/  FMUL.FTZ R23, R35, R159 ;  /* 0x0000009f23177220 */ /* 0x000fe20000410000 */
[----:B--2---:R-:W2:Y:S02]  /*2c7e0*/  LDL R27, [R1+0x2c4] ;  /* 0x0002c400011b7983 */ /* 0x004ea40000100800 */
[----:B------:R-:W-:Y:S01]  /*2c7f0*/  @!P5 PRMT R63, R29, 0x5410, RZ ;  /* 0x000054101d3fd816 */ /* 0x000fe200000000ff */
[----:B------:R-:W-:Y:S01]  /*2c800*/  FMUL.FTZ R29, R3, R137 ;  /* 0x00000089031d7220 */ /* 0x000fe20000410000 */
[----:B------:R-:W-:Y:S01]  /*2c810*/  ISETP.GE.U32.AND P5, PT, R217, R18, PT ;  /* 0x00000012d900720c */ /* 0x000fe20003fa6070 */
[----:B------:R1:W2:Y:S01]  /*2c820*/  LDL.S16 R88, [R1+0x284] ;  /* 0x0002840001587983 */ /* 0x0002a20000100600 */
[----:B------:R-:W-:Y:S02]  /*2c830*/  FMUL.FTZ R18, R35, R162 ;  /* 0x000000a223127220 */ /* 0x000fe40000410000 */
[----:B------:R-:W-:Y:S01]  /*2c840*/  @!P6 PRMT R62, R28, 0x5410, RZ ;  /* 0x000054101c3ee816 */ /* 0x000fe200000000ff */
[----:B------:R1:W2:Y:S01]  /*2c850*/  LDL.S16 R94, [R1+0x270] ;  /* 0x00027000015e7983 */ /* 0x0002a20000100600 */
[----:B------:R-:W-:Y:S01]  /*2c860*/  ISETP.GE.U32.AND P6, PT, R217, R17, PT ;  /* 0x00000011d900720c */ /* 0x000fe20003fc6070 */
[----:B------:R-:W-:Y:S02]  /*2c870*/  FMUL.FTZ R28, R3, R136 ;  /* 0x00000088031c7220 */ /* 0x000fe40000410000 */
[----:B------:R1:W2:Y:S01]  /*2c880*/  LDL.S16 R79, [R1+0x26c] ;  /* 0x00026c00014f7983 */ /* 0x0002a20000100600 */
[----:B------:R-:W-:Y:S03]  /*2c890*/  FMUL.FTZ R17, R6, R161 ;  /* 0x000000a106117220 */ /* 0x000fe60000410000 */
[----:B------:R-:W-:Y:S01]  /*2c8a0*/  @!P5 PRMT R51, R32, 0x5410, RZ ;  /* 0x000054102033d816 */ /* 0x000fe200000000ff */
[----:B------:R-:W2:Y:S01]  /*2c8b0*/  LDL.LU R191, [R1+0x1c] ;  /* 0x00001c0001bf7983 */ /* 0x000ea20000300800 */
[----:B------:R-:W-:Y:S01]  /*2c8c0*/  ISETP.GE.U32.AND P5, PT, R217, R34, PT ;  /* 0x00000022d900720c */ /* 0x000fe20003fa6070 */
[----:B------:R-:W-:Y:S02]  /*2c8d0*/  FMUL.FTZ R34, R35, R146 ;  /* 0x0000009223227220 */ /* 0x000fe40000410000 */
[----:B------:R-:W2:Y:S01]  /*2c8e0*/  LDL.LU R102, [R1+0x18] ;  /* 0x0000180001667983 */ /* 0x000ea20000300800 */
[----:B------:R-:W-:Y:S01]  /*2c8f0*/  @!P6 PRMT R45, R19, 0x5410, RZ ;  /* 0x00005410132de816 */ /* 0x000fe200000000ff */
[----:B------:R-:W-:Y:S01]  /*2c900*/  FMUL.FTZ R32, R6, R144 ;  /* 0x0000009006207220 */ /* 0x000fe20000410000 */
[----:B------:R-:W-:Y:S01]  /*2c910*/  ISETP.GE.U32.AND P6, PT, R217, R49, PT ;  /* 0x00000031d900720c */ /* 0x000fe20003fc6070 */
[----:B------:R-:W-:Y:S01]  /*2c920*/  FMUL.FTZ R19, R35, R163 ;  /* 0x000000a323137220 */ /* 0x000fe20000410000 */
[----:B---3--:R-:W-:Y:S01]  /*2c930*/  IADD3 R172, P0, R174, R69, RZ ;  /* 0x00000045aeac7210 */ /* 0x008fe20007f1e0ff */
[-CC-:B------:R-:W-:Y:S02]  /*2c940*/  FFMA.FTZ R69, R188, R0.reuse, -R10.reuse ;  /* 0x00000000bc457223 */ /* 0x180fe4000001080a */
[----:B------:R-:W-:Y:S02]  /*2c950*/  FFMA.FTZ R188, R120, R0, -R10 ;  /* 0x0000000078bc7223 */ /* 0x000fe4000001080a */
[----:B------:R-:W3:Y:S01]  /*2c960*/  MUFU.EX2 R0, R197 ;  /* 0x000000c500007308 */ /* 0x000ee20000000800 */
[C---:B----4-:R-:W-:Y:S02]  /*2c970*/  IMAD.X R173, R175.reuse, 0x1, R47, P0 ;  /* 0x00000001afad7824 */ /* 0x050fe400000e062f */
[----:B------:R-:W-:Y:S01]  /*2c980*/  FMUL.FTZ R10, R2, R154 ;  /* 0x0000009a020a7220 */ /* 0x000fe20000410000 */
[----:B------:R-:W-:Y:S01]  /*2c990*/  IADD3 R170, P0, R174, R33, RZ ;  /* 0x00000021aeaa7210 */ /* 0x000fe20007f1e0ff */
[----:B------:R-:W-:Y:S01]  /*2c9a0*/  FMUL.FTZ R33, R6, R145 ;  /* 0x0000009106217220 */ /* 0x000fe20000410000 */
[----:B------:R-:W-:Y:S03]  /*2c9b0*/  ST.E.U16 [R172.64], R44 ;  /* 0x0000002cac007985 */ /* 0x000fe6000c101504 */
[----:B--2---:R-:W-:Y:S01]  /*2c9c0*/  IMAD.X R171, R175, 0x1, R27, P0 ;  /* 0x00000001afab7824 */ /* 0x004fe200000e061b */
[----:B------:R-:W-:Y:S01]  /*2c9d0*/  ISETP.GE.U32.AND P0, PT, R217, R53, PT ;  /* 0x00000035d900720c */ /* 0x000fe20003f06070 */
[----:B------:R-:W-:Y:S01]  /*2c9e0*/  FMUL.FTZ R27, R2, R143 ;  /* 0x0000008f021b7220 */ /* 0x000fe20000410000 */
[----:B------:R-:W-:Y:S01]  /*2c9f0*/  PRMT R2, R80, 0x7610, R2 ;  /* 0x0000761050027816 */ /* 0x000fe20000000002 */
[----:B------:R-:W-:Y:S01]  /*2ca00*/  MUFU.EX2 R53, R95 ;  /* 0x0000005f00357308 */ /* 0x000fe20000000800 */
[----:B------:R2:W-:Y:S01]  /*2ca10*/  ST.E.U16 [R170.64], R57 ;  /* 0x00000039aa007985 */ /* 0x0005e2000c101504 */
[----:B---3--:R-:W-:Y:S02]  /*2ca20*/  FADD.FTZ R4, R0, R20 ;  /* 0x0000001400047221 */ /* 0x008fe40000010000 */
[----:B------:R-:W-:Y:S01]  /*2ca30*/  @!P5 HADD2 R81, -R2.H0_H0, -RZ.H0_H0 ;  /* 0xa00000ff0251d230 */ /* 0x000fe20000000900 */
[----:B------:R-:W-:Y:S01]  /*2ca40*/  ST.E.U16 [R170.64+0x2], R55 ;  /* 0x00000237aa007985 */ /* 0x000fe2000c101504 */
[----:B------:R-:W-:Y:S02]  /*2ca50*/  FMUL.FTZ R20, R6, R156 ;  /* 0x0000009c06147220 */ /* 0x000fe40000410000 */
[C---:B------:R-:W-:Y:S01]  /*2ca60*/  FADD.FTZ R5, R77.reuse, R4 ;  /* 0x000000044d057221 */ /* 0x040fe20000010000 */
[----:B------:R-:W-:Y:S01]  /*2ca70*/  F2FP.PACK_AB R77, R77, R0 ;  /* 0x000000004d4d723e */ /* 0x000fe200000000ff */
[----:B------:R-:W3:Y:S01]  /*2ca80*/  MUFU.EX2 R4, R199 ;  /* 0x000000c700047308 */ /* 0x000ee20000000800 */
[----:B------:R-:W-:Y:S01]  /*2ca90*/  PRMT R109, R81, 0x7610, R109 ;  /* 0x00007610516d7816 */ /* 0x000fe2000000006d */
[----:B------:R4:W-:Y:S01]  /*2caa0*/  @!P5 STL.S16 [R1+0x28c], R81 ;  /* 0x00028c510100d387 */ /* 0x0009e20000100600 */
[----:B------:R-:W-:Y:S03]  /*2cab0*/  @!P0 HADD2 R88, -R40.H0_H0, -RZ.H0_H0 ;  /* 0xa00000ff28588230 */ /* 0x000fe60000000900 */
[----:B------:R-:W-:Y:S02]  /*2cac0*/  ST.E.U16 [R174.64+0x12], R58 ;  /* 0x0000123aae007985 */ /* 0x000fe4000c101504 */
[----:B------:R-:W-:Y:S02]  /*2cad0*/  PRMT R108, R88, 0x7610, R108 ;  /* 0x00007610586c7816 */ /* 0x000fe4000000006c */
[----:B------:R-:W1:Y:S01]  /*2cae0*/  MUFU.EX2 R0, R198 ;  /* 0x000000c600007308 */ /* 0x000e620000000800 */
[----:B------:R4:W-:Y:S04]  /*2caf0*/  ST.E.U16 [R174.64+0x10], R59 ;  /* 0x0000103bae007985 */ /* 0x0009e8000c101504 */
[----:B------:R-:W-:Y:S01]  /*2cb00*/  ST.E.U16 [R168.64+0x10], R63 ;  /* 0x0000103fa8007985 */ /* 0x000fe2000c101504 */
[----:B--2---:R-:W-:Y:S03]  /*2cb10*/  IADD3 R57, R193, 0x1, RZ ;  /* 0x00000001c1397810 */ /* 0x004fe60007ffe0ff */
[----:B------:R-:W-:Y:S01]  /*2cb20*/  ST.E.U16 [R168.64+0x12], R62 ;  /* 0x0000123ea8007985 */ /* 0x000fe2000c101504 */
[----:B------:R-:W2:Y:S01]  /*2cb30*/  MUFU.EX2 R44, R192 ;  /* 0x000000c0002c7308 */ /* 0x000ea20000000800 */
[----:B------:R-:W-:Y:S02]  /*2cb40*/  LOP3.LUT R152, R215, R57, RZ, 0x3c, !PT ;  /* 0x00000039d7987212 */ /* 0x000fe400078e3cff */
[----:B------:R-:W-:Y:S01]  /*2cb50*/  ST.E.U16 [R172.64+0xe], R51 ;  /* 0x00000e33ac007985 */ /* 0x000fe2000c101504 */
[----:B---3--:R-:W-:Y:S03]  /*2cb60*/  FADD.FTZ R5, R4, R5 ;  /* 0x0000000504057221 */ /* 0x008fe60000010000 */
[----:B------:R-:W-:Y:S03]  /*2cb70*/  ST.E.U16 [R172.64+0x10], R45 ;  /* 0x0000102dac007985 */ /* 0x000fe6000c101504 */
[----:B------:R-:W-:Y:S01]  /*2cb80*/  MUFU.EX2 R192, R236 ;  /* 0x000000ec00c07308 */ /* 0x000fe20000000800 */
[C---:B-1----:R-:W-:Y:S01]  /*2cb90*/  F2FP.PACK_AB R181, R0.reuse, R4 ;  /* 0x0000000400b5723e */ /* 0x042fe200000000ff */
[----:B------:R-:W-:Y:S01]  /*2cba0*/  FADD.FTZ R47, R0, R5 ;  /* 0x00000005002f7221 */ /* 0x000fe20000010000 */
[----:B------:R-:W-:Y:S01]  /*2cbb0*/  PRMT R0, R80, 0x7632, R0 ;  /* 0x0000763250007816 */ /* 0x000fe20000000000 */
[C---:B------:R-:W-:Y:S02]  /*2cbc0*/  FMUL.FTZ R4, R6.reuse, R164 ;  /* 0x000000a406047220 */ /* 0x040fe40000410000 */
[----:B------:R-:W-:Y:S01]  /*2cbd0*/  FMUL.FTZ R5, R6, R165 ;  /* 0x000000a506057220 */ /* 0x000fe20000410000 */
[----:B----4-:R-:W-:Y:S01]  /*2cbe0*/  PRMT R81, R2, 0x5410, R0 ;  /* 0x0000541002517816 */ /* 0x010fe20000000000 */
[----:B------:R-:W-:Y:S01]  /*2cbf0*/  @!P6 HADD2 R89, -R0.H0_H0, -RZ.H0_H0 ;  /* 0xa00000ff0059e230 */ /* 0x000fe20000000900 */
[----:B------:R-:W-:Y:S01]  /*2cc00*/  @!P5 PRMT R2, R109, 0x5410, RZ ;  /* 0x000054106d02d816 */ /* 0x000fe200000000ff */
[----:B------:R-:W-:Y:S01]  /*2cc10*/  MUFU.EX2 R80, R111 ;  /* 0x0000006f00507308 */ /* 0x000fe20000000800 */
[----:B------:R-:W-:Y:S01]  /*2cc20*/  ISETP.GE.U32.AND P5, PT, R217, R66, PT ;  /* 0x00000042d900720c */ /* 0x000fe20003fa6070 */
[----:B------:R-:W-:Y:S01]  /*2cc30*/  FMUL.FTZ R6, R35, R166 ;  /* 0x000000a623067220 */ /* 0x000fe20000410000 */
[----:B------:R-:W-:Y:S01]  /*2cc40*/  PRMT R3, R89, 0x7610, R3 ;  /* 0x0000761059037816 */ /* 0x000fe20000000003 */
[----:B------:R-:W-:Y:S01]  /*2cc50*/  @!P6 STL.S16 [R1+0x280], R89 ;  /* 0x000280590100e387 */ /* 0x000fe20000100600 */
[----:B--2---:R-:W-:Y:S02]  /*2cc60*/  FADD.FTZ R47, R44, R47 ;  /* 0x0000002f2c2f7221 */ /* 0x004fe40000010000 */
[----:B------:R-:W-:Y:S01]  /*2cc70*/  @!P6 PRMT R0, R3, 0x5410, RZ ;  /* 0x000054100300e816 */ /* 0x000fe200000000ff */
[----:B------:R1:W-:Y:S01]  /*2cc80*/  @!P0 STL.S16 [R1+0x284], R88 ;  /* 0x0002845801008387 */ /* 0x0003e20000100600 */
[----:B------:R-:W-:Y:S01]  /*2cc90*/  ISETP.GE.U32.AND P6, PT, R217, R64, PT ;  /* 0x00000040d900720c */ /* 0x000fe20003fc6070 */
[----:B------:R-:W2:Y:S01]  /*2cca0*/  MUFU.EX2 R3, R103 ;  /* 0x0000006700037308 */ /* 0x000ea20000000800 */
[----:B------:R-:W-:Y:S01]  /*2ccb0*/  FMUL.FTZ R35, R35, R147 ;  /* 0x0000009323237220 */ /* 0x000fe20000410000 */
[----:B------:R-:W-:Y:S02]  /*2ccc0*/  ST.E.U16 [R170.64+0x10], R2 ;  /* 0x00001002aa007985 */ /* 0x000fe4000c101504 */
[----:B------:R-:W-:Y:S02]  /*2ccd0*/  @!P5 HADD2 R79, -R54.H0_H0, -RZ.H0_H0 ;  /* 0xa00000ff364fd230 */ /* 0x000fe40000000900 */
[----:B------:R-:W-:Y:S03]  /*2cce0*/  ST.E.U16 [R170.64+0x12], R0 ;  /* 0x00001200aa007985 */ /* 0x000fe6000c101504 */
[----:B------:R-:W-:Y:S01]  /*2ccf0*/  PRMT R66, R79, 0x7610, R66 ;  /* 0x000076104f427816 */ /* 0x000fe20000000042 */
[----:B------:R-:W-:Y:S10]  /*2cd00*/  MUFU.EX2 R59, R129 ;  /* 0x00000081003b7308 */ /* 0x000ff40000000800 */
[----:B------:R-:W-:Y:S01]  /*2cd10*/  MUFU.EX2 R64, R96 ;  /* 0x0000006000407308 */ /* 0x000fe20000000800 */
[----:B-1----:R1:W3:Y:S01]  /*2cd20*/  LDL.S16 R88, [R1+0x254] ;  /* 0x0002540001587983 */ /* 0x0022e20000100600 */
[C---:B--2---:R-:W-:Y:S01]  /*2cd30*/  F2FP.PACK_AB R136, R3.reuse, R44 ;  /* 0x0000002c0388723e */ /* 0x044fe200000000ff */
[----:B------:R-:W-:Y:S02]  /*2cd40*/  FADD.FTZ R49, R3, R47 ;  /* 0x0000002f03317221 */ /* 0x000fe40000010000 */
[----:B------:R1:W2:Y:S01]  /*2cd50*/  LDL.S16 R103, [R1+0x25c] ;  /* 0x00025c0001677983 */ /* 0x0002a20000100600 */
[----:B------:R-:W-:Y:S01]  /*2cd60*/  FADD.FTZ R3, R80, R67 ;  /* 0x0000004350037221 */ /* 0x000fe20000010000 */
[C---:B------:R-:W-:Y:S03]  /*2cd70*/  F2FP.PACK_AB R80, R53.reuse, R80 ;  /* 0x000000503550723e */ /* 0x040fe600000000ff */
[----:B------:R-:W4:Y:S01]  /*2cd80*/  MUFU.EX2 R47, R191 ;  /* 0x000000bf002f7308 */ /* 0x000f220000000800 */
[--C-:B------:R-:W-:Y:S01]  /*2cd90*/  FADD.FTZ R53, R53, R3.reuse ;  /* 0x0000000335357221 */ /* 0x100fe20000010000 */
[C---:B------:R-:W-:Y:S04]  /*2cda0*/  PRMT R3, R40.reuse, 0x7632, R3 ;  /* 0x0000763228037816 */ /* 0x040fe80000000003 */
        /* <DEDUP_REMOVED lines=10> */
[----:B------:R1:W2:Y:S01]  /*2ce50*/  LDL.S16 R67, [R1+0x264] ;  /* 0x0002640001437983 */ /* 0x0002a20000100600 */
[----:B----4-:R-:W-:Y:S02]  /*2ce60*/  FADD.FTZ R49, R47, R49 ;  /* 0x000000312f317221 */ /* 0x010fe40000010000 */
[----:B------:R-:W4:Y:S01]  /*2ce70*/  MUFU.EX2 R44, R102 ;  /* 0x00000066002c7308 */ /* 0x000f220000000800 */
[----:B------:R4:W-:Y:S04]  /*2ce80*/  ST.E.U16 [R174.64+0x20], R40 ;  /* 0x00002028ae007985 */ /* 0x0009e8000c101504 */
[----:B------:R-:W-:Y:S05]  /*2ce90*/  ST.E.U16 [R174.64+0x22], R3 ;  /* 0x00002203ae007985 */ /* 0x000fea000c101504 */
[----:B------:R-:W-:Y:S10]  /*2cea0*/  MUFU.EX2 R194, R241 ;  /* 0x000000f100c27308 */ /* 0x000ff40000000800 */
[----:B-1----:R-:W1:Y:S01]  /*2ceb0*/  MUFU.EX2 R79, R127 ;  /* 0x0000007f004f7308 */ /* 0x002e620000000800 */
[C---:B----4-:R-:W-:Y:S01]  /*2cec0*/  F2FP.PACK_AB R157, R44.reuse, R47 ;  /* 0x0000002f2c9d723e */ /* 0x050fe200000000ff */
[----:B------:R4:W4:Y:S01]  /*2ced0*/  LDL.S16 R102, [R1+0x268] ;  /* 0x0002680001667983 */ /* 0x0009220000100600 */
[----:B------:R-:W-:Y:S01]  /*2cee0*/  FADD.FTZ R49, R44, R49 ;  /* 0x000000312c317221 */ /* 0x000fe20000010000 */
[----:B------:R-:W-:Y:S06]  /*2cef0*/  PRMT R40, R56, 0x7632, R40 ;  /* 0x0000763238287816 */ /* 0x000fec0000000028 */
[----:B------:R-:W1:Y:S02]  /*2cf00*/  MUFU.EX2 R47, R39 ;  /* 0x00000027002f7308 */ /* 0x000e640000000800 */
[--C-:B-1----:R-:W-:Y:S01]  /*2cf10*/  FADD.FTZ R44, R79, R53.reuse ;  /* 0x000000354f2c7221 */ /* 0x102fe20000010000 */
[----:B------:R-:W-:Y:S02]  /*2cf20*/  PRMT R53, R54, 0x7632, R53 ;  /* 0x0000763236357816 */ /* 0x000fe40000000035 */
[C---:B------:R-:W-:Y:S01]  /*2cf30*/  F2FP.PACK_AB R79, R64.reuse, R79 ;  /* 0x0000004f404f723e */ /* 0x040fe200000000ff */
[----:B------:R-:W-:Y:S01]  /*2cf40*/  FADD.FTZ R64, R64, R44 ;  /* 0x0000002c40407221 */ /* 0x000fe20000010000 */
[----:B------:R-:W-:Y:S02]  /*2cf50*/  PRMT R94, R54, 0x5410, R53 ;  /* 0x00005410365e7816 */ /* 0x000fe40000000035 */
[----:B------:R-:W-:Y:S02]  /*2cf60*/  @!P5 PRMT R54, R66, 0x5410, RZ ;  /* 0x000054104236d816 */ /* 0x000fe400000000ff */
[----:B------:R-:W-:Y:S01]  /*2cf70*/  LOP3.LUT P5, RZ, R220, 0x800000, RZ, 0xc0, !PT ;  /* 0x00800000dcff7812 */ /* 0x000fe200078ac0ff */
[----:B------:R-:W-:Y:S02]  /*2cf80*/  FADD.FTZ R49, R47, R49 ;  /* 0x000000312f317221 */ /* 0x000fe40000010000 */
[----:B------:R-:W-:Y:S01]  /*2cf90*/  ST.E.U16 [R168.64+0x20], R54 ;  /* 0x00002036a8007985 */ /* 0x000fe2000c101504 */
[----:B---3--:R-:W-:Y:S02]  /*2cfa0*/  @!P0 HADD2 R88, -R46.H0_H0, -RZ.H0_H0 ;  /* 0xa00000ff2e588230 */ /* 0x008fe40000000900 */
[----:B--2---:R-:W-:Y:S03]  /*2cfb0*/  @!P6 HADD2 R103, -R53.H0_H0, -RZ.H0_H0 ;  /* 0xa00000ff3567e230 */ /* 0x004fe60000000900 */
[----:B------:R-:W-:Y:S02]  /*2cfc0*/  PRMT R72, R88, 0x7610, R72 ;  /* 0x0000761058487816 */ /* 0x000fe40000000048 */
[----:B------:R-:W-:Y:S01]  /*2cfd0*/  PRMT R44, R103, 0x7610, R44 ;  /* 0x00007610672c7816 */ /* 0x000fe2000000002c */
[----:B------:R-:W-:Y:S03]  /*2cfe0*/  @!P6 STL.S16 [R1+0x25c], R103 ;  /* 0x00025c670100e387 */ /* 0x000fe60000100600 */
[----:B------:R-:W-:Y:S01]  /*2cff0*/  @!P6 PRMT R53, R44, 0x5410, RZ ;  /* 0x000054102c35e816 */ /* 0x000fe200000000ff */
[----:B------:R1:W-:Y:S01]  /*2d000*/  @!P0 STL.S16 [R1+0x254], R88 ;  /* 0x0002545801008387 */ /* 0x0003e20000100600 */
[C---:B------:R-:W-:Y:S01]  /*2d010*/  LOP3.LUT P6, RZ, R220.reuse, 0x400000, RZ, 0xc0, !PT ;  /* 0x00400000dcff7812 */ /* 0x040fe200078cc0ff */
[----:B------:R-:W2:Y:S01]  /*2d020*/  MUFU.EX2 R44, R134 ;  /* 0x00000086002c7308 */ /* 0x000ea20000000800 */
[----:B------:R-:W-:Y:S01]  /*2d030*/  LOP3.LUT R220, R220, 0xffdfffff, RZ, 0xc0, !PT ;  /* 0xffdfffffdcdc7812 */ /* 0x000fe200078ec0ff */
[----:B------:R-:W3:Y:S04]  /*2d040*/  LDL.LU R39, [R1+0x3b4] ;  /* 0x0003b40001277983 */ /* 0x000ee80000300800 */
[----:B------:R1:W-:Y:S01]  /*2d050*/  ST.E.U16 [R168.64+0x22], R53 ;  /* 0x00002235a8007985 */ /* 0x0003e2000c101504 */
[----:B------:R-:W-:Y:S05]  /*2d060*/  @!P5 HADD2 R67, -R48.H0_H0, -RZ.H0_H0 ;  /* 0xa00000ff3043d230 */ /* 0x000fea0000000900 */
[----:B------:R-:W-:Y:S02]  /*2d070*/  PRMT R93, R67, 0x7610, R93 ;  /* 0x00007610435d7816 */ /* 0x000fe4000000005d */
[C---:B--2---:R-:W-:Y:S01]  /*2d080*/  F2FP.PACK_AB R158, R44.reuse, R47 ;  /* 0x0000002f2c9e723e */ /* 0x044fe200000000ff */
[----:B------:R2:W5:Y:S01]  /*2d090*/  LDL.LU R134, [R1+0x3b0] ;  /* 0x0003b00001867983 */ /* 0x0005620000300800 */
[----:B------:R-:W2:Y:S01]  /*2d0a0*/  MUFU.EX2 R47, R195 ;  /* 0x000000c3002f7308 */ /* 0x000ea20000000800 */
[----:B------:R-:W-:Y:S02]  /*2d0b0*/  FADD.FTZ R66, R44, R49 ;  /* 0x000000312c427221 */ /* 0x000fe40000010000 */
[----:B-1----:R1:W3:Y:S01]  /*2d0c0*/  LDL.S16 R88, [R1+0x27c] ;  /* 0x00027c0001587983 */ /* 0x0022e20000100600 */
[----:B------:R-:W-:Y:S06]  /*2d0d0*/  PRMT R53, R118, 0x7610, R53 ;  /* 0x0000761076357816 */ /* 0x000fec0000000035 */
[----:B------:R-:W1:Y:S01]  /*2d0e0*/  MUFU.EX2 R49, R135 ;  /* 0x0000008700317308 */ /* 0x000e620000000800 */
[----:B--2---:R-:W-:Y:S01]  /*2d0f0*/  F2FP.PACK_AB R133, R65, R47 ;  /* 0x0000002f4185723e */ /* 0x004fe200000000ff */
[----:B------:R-:W-:Y:S04]  /*2d100*/  FADD.FTZ R44, R47, R64 ;  /* 0x000000402f2c7221 */ /* 0x000fe80000010000 */
[--C-:B------:R-:W-:Y:S01]  /*2d110*/  FADD.FTZ R65, R65, R44.reuse ;  /* 0x0000002c41417221 */ /* 0x100fe20000010000 */
[C---:B------:R-:W-:Y:S04]  /*2d120*/  PRMT R44, R46.reuse, 0x7632, R44 ;  /* 0x000076322e2c7816 */ /* 0x040fe8000000002c */
[----:B------:R-:W-:Y:S01]  /*2d130*/  PRMT R95, R46, 0x5410, R44 ;  /* 0x000054102e5f7816 */ /* 0x000fe2000000002c */
[----:B----4-:R-:W-:Y:S01]  /*2d140*/  @!P6 HADD2 R102, -R44.H0_H0, -RZ.H0_H0 ;  /* 0xa00000ff2c66e230 */ /* 0x010fe20000000900 */
[----:B------:R-:W-:Y:S01]  /*2d150*/  @!P0 PRMT R46, R72, 0x5410, RZ ;  /* 0x00005410482e8816 */ /* 0x000fe200000000ff */
[----:B-1----:R-:W-:Y:S02]  /*2d160*/  FADD.FTZ R64, R49, R66 ;  /* 0x0000004231407221 */ /* 0x002fe40000010000 */
[----:B------:R-:W-:Y:S01]  /*2d170*/  MUFU.EX2 R66, R200 ;  /* 0x000000c800427308 */ /* 0x000fe20000000800 */
[----:B------:R-:W-:Y:S01]  /*2d180*/  PRMT R47, R102, 0x7610, R47 ;  /* 0x00007610662f7816 */ /* 0x000fe2000000002f */
[----:B------:R1:W-:Y:S03]  /*2d190*/  @!P6 STL.S16 [R1+0x268], R102 ;  /* 0x000268660100e387 */ /* 0x0003e60000100600 */
[----:B------:R-:W-:Y:S01]  /*2d1a0*/  @!P6 PRMT R44, R47, 0x5410, RZ ;  /* 0x000054102f2ce816 */ /* 0x000fe200000000ff */
[----:B------:R2:W-:Y:S01]  /*2d1b0*/  @!P5 STL.S16 [R1+0x264], R67 ;  /* 0x000264430100d387 */ /* 0x0005e20000100600 */
[----:B------:R-:W-:Y:S03]  /*2d1c0*/  ISETP.GE.U32.AND P6, PT, R217, R76, PT ;  /* 0x0000004cd900720c */ /* 0x000fe60003fc6070 */
[----:B------:R4:W5:Y:S01]  /*2d1d0*/  LDL.LU R135, [R1+0x3ac] ;  /* 0x0003ac0001877983 */ /* 0x0009620000300800 */
[----:B------:R-:W2:Y:S03]  /*2d1e0*/  MUFU.EX2 R47, R233 ;  /* 0x000000e9002f7308 */ /* 0x000ea60000000800 */
[----:B------:R4:W4:Y:S04]  /*2d1f0*/  LDL.S16 R72, [R1+0x250] ;  /* 0x0002500001487983 */ /* 0x0009280000100600 */
[----:B------:R-:W-:Y:S03]  /*2d200*/  ST.E.U16 [R172.64+0x1e], R46 ;  /* 0x00001e2eac007985 */ /* 0x000fe6000c101504 */
[----:B------:R-:W2:Y:S01]  /*2d210*/  MUFU.EX2 R76, R107 ;  /* 0x0000006b004c7308 */ /* 0x000ea20000000800 */
[----:B------:R-:W-:Y:S01]  /*2d220*/  ST.E.U16 [R172.64+0x20], R44 ;  /* 0x0000202cac007985 */ /* 0x000fe2000c101504 */
[----:B-1----:R-:W-:Y:S05]  /*2d230*/  LOP3.LUT R102, R152, R213, RZ, 0x3c, !PT ;  /* 0x000000d598667212 */ /* 0x002fea00078e3cff */
[----:B------:R-:W-:Y:S01]  /*2d240*/  IMAD.WIDE.U32 R102, R102, -0x326172a9, RZ ;  /* 0xcd9e8d5766667825 */ /* 0x000fe200078e00ff */
[C---:B--2---:R-:W-:Y:S03]  /*2d250*/  F2FP.PACK_AB R159, R47.reuse, R49 ;  /* 0x000000312f9f723e */ /* 0x044fe600000000ff */
[----:B------:R-:W-:Y:S01]  /*2d260*/  FADD.FTZ R67, R47, R64 ;  /* 0x000000402f437221 */ /* 0x000fe20000010000 */
[----:B------:R-:W1:Y:S01]  /*2d270*/  MUFU.EX2 R49, R201 ;  /* 0x000000c900317308 */ /* 0x000e620000000800 */
[----:B------:R2:W5:Y:S01]  /*2d280*/  LDL.LU R233, [R1+0x3a8] ;  /* 0x0003a80001e97983 */ /* 0x0005620000300800 */
[----:B------:R-:W-:Y:S08]  /*2d290*/  FADD.FTZ R57, R76, R106 ;  /* 0x0000006a4c397221 */ /* 0x000ff00000010000 */
[----:B------:R-:W2:Y:S01]  /*2d2a0*/  MUFU.EX2 R64, R225 ;  /* 0x000000e100407308 */ /* 0x000ea20000000800 */
[C---:B-1----:R-:W-:Y:S01]  /*2d2b0*/  F2FP.PACK_AB R154, R66.reuse, R49 ;  /* 0x00000031429a723e */ /* 0x042fe200000000ff */
[----:B------:R-:W-:Y:S04]  /*2d2c0*/  FADD.FTZ R47, R49, R65 ;  /* 0x00000041312f7221 */ /* 0x000fe80000010000 */
[--C-:B------:R-:W-:Y:S01]  /*2d2d0*/  FADD.FTZ R66, R66, R47.reuse ;  /* 0x0000002f42427221 */ /* 0x100fe20000010000 */
[C---:B------:R-:W-:Y:S04]  /*2d2e0*/  PRMT R47, R48.reuse, 0x7632, R47 ;  /* 0x00007632302f7816 */ /* 0x040fe8000000002f */
[----:B------:R-:W-:Y:S01]  /*2d2f0*/  PRMT R96, R48, 0x5410, R47 ;  /* 0x0000541030607816 */ /* 0x000fe2000000002f */
[----:B--2---:R-:W-:Y:S01]  /*2d300*/  FADD.FTZ R65, R64, R67 ;  /* 0x0000004340417221 */ /* 0x004fe20000010000 */
[----:B------:R-:W-:Y:S02]  /*2d310*/  @!P5 PRMT R48, R93, 0x5410, RZ ;  /* 0x000054105d30d816 */ /* 0x000fe400000000ff */
[----:B------:R-:W-:Y:S03]  /*2d320*/  ISETP.GE.U32.AND P5, PT, R217, R100, PT ;  /* 0x00000064d900720c */ /* 0x000fe60003fa6070 */
[----:B------:R-:W-:Y:S01]  /*2d330*/  ST.E.U16 [R170.64+0x20], R48 ;  /* 0x00002030aa007985 */ /* 0x000fe2000c101504 */
[----:B---3--:R-:W-:Y:S05]  /*2d340*/  @!P4 HADD2 R88, -R47.H0_H0, -RZ.H0_H0 ;  /* 0xa00000ff2f58c230 */ /* 0x008fea0000000900 */
[----:B------:R-:W-:Y:S01]  /*2d350*/  PRMT R49, R88, 0x7610, R49 ;  /* 0x0000761058317816 */ /* 0x000fe20000000031 */
[----:B------:R-:W-:Y:S03]  /*2d360*/  @!P4 STL.S16 [R1+0x27c], R88 ;  /* 0x00027c580100c387 */ /* 0x000fe60000100600 */
[----:B------:R-:W-:Y:S01]  /*2d370*/  @!P4 PRMT R47, R49, 0x5410, RZ ;  /* 0x00005410312fc816 */ /* 0x000fe200000000ff */
[----:B------:R1:W5:Y:S01]  /*2d380*/  LDL.LU R225, [R1+0x3a4] ;  /* 0x0003a40001e17983 */ /* 0x0003620000300800 */
[----:B------:R-:W-:Y:S01]  /*2d390*/  ISETP.GE.U32.AND P4, PT, R217, R97, PT ;  /* 0x00000061d900720c */ /* 0x000fe20003f86070 */
[----:B------:R-:W2:Y:S02]  /*2d3a0*/  MUFU.EX2 R49, R221 ;  /* 0x000000dd00317308 */ /* 0x000ea40000000800 */
[----:B------:R-:W-:Y:S01]  /*2d3b0*/  ST.E.U16 [R170.64+0x22], R47 ;  /* 0x0000222faa007985 */ /* 0x000fe2000c101504 */
[C---:B--2---:R-:W-:Y:S01]  /*2d3c0*/  F2FP.PACK_AB R160, R49.reuse, R64 ;  /* 0x0000004031a0723e */ /* 0x044fe200000000ff */
[----:B------:R-:W-:Y:S02]  /*2d3d0*/  FADD.FTZ R49, R49, R65 ;  /* 0x0000004131317221 */ /* 0x000fe40000010000 */
[----:B------:R1:W5:Y:S04]  /*2d3e0*/  LDL.LU R221, [R1+0x3a0] ;  /* 0x0003a00001dd7983 */ /* 0x0003680000300800 */
[----:B------:R2:W3:Y:S01]  /*2d3f0*/  MUFU.EX2 R64, R237 ;  /* 0x000000ed00407308 */ /* 0x0004e20000000800 */
[----:B------:R3:W-:Y:S09]  /*2d400*/  STL [R1+0x9c], R49 ;  /* 0x00009c3101007387 */ /* 0x0007f20000100800 */
[----:B------:R-:W1:Y:S01]  /*2d410*/  MUFU.EX2 R65, R203 ;  /* 0x000000cb00417308 */ /* 0x000e620000000800 */
[----:B----4-:R-:W-:Y:S05]  /*2d420*/  @!P6 HADD2 R72, -R50.H0_H0, -RZ.H0_H0 ;  /* 0xa00000ff3248e230 */ /* 0x010fea0000000900 */
[----:B------:R-:W-:Y:S04]  /*2d430*/  @!P6 STL.S16 [R1+0x250], R72 ;  /* 0x000250480100e387 */ /* 0x000fe80000100600 */
[----:B------:R4:W4:Y:S04]  /*2d440*/  LDL.S16 R93, [R1+0x24c] ;  /* 0x00024c00015d7983 */ /* 0x0009280000100600 */
[----:B------:R4:W4:Y:S01]  /*2d450*/  LDL.S16 R125, [R1+0x238] ;  /* 0x00023800017d7983 */ /* 0x0009220000100600 */
[----:B--2---:R-:W-:Y:S02]  /*2d460*/  IMAD.MOV.U32 R237, RZ, RZ, R252 ;  /* 0x000000ffffed7224 */ /* 0x004fe400078e00fc */
[----:B---3--:R-:W-:Y:S02]  /*2d470*/  FADD.FTZ R49, R64, R66 ;  /* 0x0000004240317221 */ /* 0x008fe40000010000 */
[----:B------:R-:W2:Y:S01]  /*2d480*/  MUFU.EX2 R66, R251 ;  /* 0x000000fb00427308 */ /* 0x000ea20000000800 */
[C---:B-1----:R-:W-:Y:S01]  /*2d490*/  F2FP.PACK_AB R155, R65.reuse, R64 ;  /* 0x00000040419b723e */ /* 0x042fe200000000ff */
[----:B------:R-:W-:Y:S01]  /*2d4a0*/  FADD.FTZ R65, R65, R49 ;  /* 0x0000003141417221 */ /* 0x000fe20000010000 */
[----:B------:R-:W-:Y:S02]  /*2d4b0*/  SHF.R.U32.HI R49, RZ, 0x8, R68 ;  /* 0x00000008ff317819 */ /* 0x000fe40000011644 */
[----:B------:R-:W-:Y:S02]  /*2d4c0*/  PRMT R64, R72, 0x7610, R64 ;  /* 0x0000761048407816 */ /* 0x000fe40000000040 */
[----:B------:R-:W-:Y:S04]  /*2d4d0*/  LOP3.LUT R49, R49, 0xffff, RZ, 0xc0, !PT ;  /* 0x0000ffff31317812 */ /* 0x000fe800078ec0ff */
[C---:B------:R-:W-:Y:S02]  /*2d4e0*/  ISETP.GE.U32.AND P0, PT, R217.reuse, R49, PT ;  /* 0x00000031d900720c */ /* 0x040fe40003f06070 */
[C---:B------:R-:W-:Y:S04]  /*2d4f0*/  PRMT R49, R50.reuse, 0x7632, R49 ;  /* 0x0000763232317816 */ /* 0x040fe80000000031 */
[----:B------:R-:W-:Y:S02]  /*2d500*/  PRMT R88, R50, 0x5410, R49 ;  /* 0x0000541032587816 */ /* 0x000fe40000000031 */
[----:B------:R-:W-:Y:S02]  /*2d510*/  @!P6 PRMT R50, R64, 0x5410, RZ ;  /* 0x000054104032e816 */ /* 0x000fe400000000ff */
[----:B------:R-:W-:Y:S01]  /*2d520*/  ISETP.GE.U32.AND P6, PT, R217, R98, PT ;  /* 0x00000062d900720c */ /* 0x000fe20003fc6070 */
[----:B------:R-:W1:Y:S01]  /*2d530*/  MUFU.EX2 R64, R250 ;  /* 0x000000fa00407308 */ /* 0x000e620000000800 */
[----:B--2---:R-:W-:Y:S01]  /*2d540*/  FADD.FTZ R65, R66, R65 ;  /* 0x0000004142417221 */ /* 0x004fe20000010000 */
[----:B------:R-:W-:Y:S01]  /*2d550*/  ST.E.U16 [R174.64+0x30], R50 ;  /* 0x00003032ae007985 */ /* 0x000fe2000c101504 */
[C---:B-1----:R-:W-:Y:S02]  /*2d560*/  F2FP.PACK_AB R156, R64.reuse, R66 ;  /* 0x00000042409c723e */ /* 0x042fe400000000ff */
[----:B------:R-:W-:Y:S01]  /*2d570*/  FADD.FTZ R64, R64, R65 ;  /* 0x0000004140407221 */ /* 0x000fe20000010000 */
[----:B------:R-:W-:Y:S04]  /*2d580*/  LOP3.LUT R66, R103, R240, R210, 0x96, !PT ;  /* 0x000000f067427212 */ /* 0x000fe800078e96d2 */
[----:B------:R-:W1:Y:S01]  /*2d590*/  MUFU.EX2 R65, R69 ;  /* 0x0000004500417308 */ /* 0x000e620000000800 */
[----:B------:R2:W-:Y:S01]  /*2d5a0*/  STL [R1+0x2a8], R64 ;  /* 0x0002a84001007387 */ /* 0x0005e20000100800 */
[----:B------:R-:W-:Y:S03]  /*2d5b0*/  IMAD.WIDE.U32 R66, R66, -0x2daee0ad, RZ ;  /* 0xd2511f5342427825 */ /* 0x000fe600078e00ff */
[----:B------:R2:W2:Y:S02]  /*2d5c0*/  LDL.S16 R111, [R1+0x234] ;  /* 0x00023400016f7983 */ /* 0x0004a40000100600 */
[----:B------:R-:W-:Y:S02]  /*2d5d0*/  LOP3.LUT R68, R67, R242, R182, 0x96, !PT ;  /* 0x000000f243447212 */ /* 0x000fe400078e96b6 */
[----:B------:R2:W2:Y:S04]  /*2d5e0*/  LDL.S16 R109, [R1+0x228] ;  /* 0x00022800016d7983 */ /* 0x0004a80000100600 */
[----:B------:R2:W2:Y:S01]  /*2d5f0*/  LDL.S16 R108, [R1+0x224] ;  /* 0x00022400016c7983 */ /* 0x0004a20000100600 */
[----:B-1----:R-:W-:Y:S01]  /*2d600*/  F2FP.PACK_AB R58, R71, R65 ;  /* 0x00000041473a723e */ /* 0x002fe200000000ff */
[----:B------:R-:W-:Y:S02]  /*2d610*/  FADD.FTZ R55, R65, R73 ;  /* 0x0000004941377221 */ /* 0x000fe40000010000 */
[----:B------:R-:W-:Y:S01]  /*2d620*/  IMAD.WIDE.U32 R68, R68, -0x326172a9, RZ ;  /* 0xcd9e8d5744447825 */ /* 0x000fe200078e00ff */
[----:B--2---:R-:W1:Y:S03]  /*2d630*/  MUFU.EX2 R64, R110 ;  /* 0x0000006e00407308 */ /* 0x004e660000000800 */
[----:B------:R-:W-:Y:S01]  /*2d640*/  FADD.FTZ R71, R71, R55 ;  /* 0x0000003747477221 */ /* 0x000fe20000010000 */
[----:B------:R-:W-:Y:S05]  /*2d650*/  LOP3.LUT R62, R69, R238, R178, 0x96, !PT ;  /* 0x000000ee453e7212 */ /* 0x000fea00078e96b2 */
[----:B------:R-:W-:Y:S01]  /*2d660*/  IMAD.WIDE.U32 R62, R62, -0x2daee0ad, RZ ;  /* 0xd2511f533e3e7825 */ /* 0x000fe200078e00ff */
[----:B------:R-:W2:Y:S10]  /*2d670*/  MUFU.EX2 R55, R113 ;  /* 0x0000007100377308 */ /* 0x000eb40000000800 */
[----:B------:R-:W2:Y:S01]  /*2d680*/  MUFU.EX2 R69, R78 ;  /* 0x0000004e00457308 */ /* 0x000ea20000000800 */
[C---:B-1----:R-:W-:Y:S01]  /*2d690*/  F2FP.PACK_AB R76, R64.reuse, R76 ;  /* 0x0000004c404c723e */ /* 0x042fe200000000ff */
[----:B------:R-:W-:Y:S01]  /*2d6a0*/  FADD.FTZ R57, R64, R57 ;  /* 0x0000003940397221 */ /* 0x000fe20000010000 */
[----:B------:R-:W-:Y:S07]  /*2d6b0*/  LOP3.LUT R64, R179, R239, R102, 0x96, !PT ;  /* 0x000000efb3407212 */ /* 0x000fee00078e9666 */
[----:B------:R-:W-:Y:S01]  /*2d6c0*/  MUFU.EX2 R113, R235 ;  /* 0x000000eb00717308 */ /* 0x000fe20000000800 */
[----:B------:R-:W-:Y:S04]  /*2d6d0*/  IMAD.WIDE.U32 R64, R64, -0x2daee0ad, RZ ;  /* 0xd2511f5340407825 */ /* 0x000fe800078e00ff */
[----:B--2---:R-:W-:Y:S01]  /*2d6e0*/  FADD.FTZ R51, R55, R57 ;  /* 0x0000003937337221 */ /* 0x004fe20000010000 */
        /* <DEDUP_REMOVED lines=8> */
[C---:B------:R-:W-:Y:S01]  /*2d770*/  F2FP.PACK_AB R65, R59.reuse, R55 ;  /* 0x000000373b41723e */ /* 0x040fe200000000ff */
[----:B------:R1:W-:Y:S02]  /*2d780*/  MUFU.EX2 R66, R85 ;  /* 0x0000005500427308 */ /* 0x0003e40000000800 */
[--C-:B------:R-:W-:Y:S01]  /*2d790*/  FADD.FTZ R59, R59, R51.reuse ;  /* 0x000000333b3b7221 */ /* 0x100fe20000010000 */
[----:B------:R-:W-:Y:S02]  /*2d7a0*/  PRMT R51, R52, 0x7632, R51 ;  /* 0x0000763234337816 */ /* 0x000fe40000000033 */
[----:B------:R-:W-:Y:S05]  /*2d7b0*/  LOP3.LUT R62, R73, R244, R62, 0x96, !PT ;  /* 0x000000f4493e7212 */ /* 0x000fea00078e963e */
[----:B------:R-:W-:Y:S01]  /*2d7c0*/  IMAD.WIDE.U32 R62, R62, -0x326172a9, RZ ;  /* 0xcd9e8d573e3e7825 */ /* 0x000fe200078e00ff */
[----:B------:R-:W2:Y:S04]  /*2d7d0*/  MUFU.EX2 R73, R132 ;  /* 0x0000008400497308 */ /* 0x000ea80000000800 */
[----:B------:R-:W-:Y:S02]  /*2d7e0*/  LOP3.LUT R45, R63, R249, R64, 0x96, !PT ;  /* 0x000000f93f2d7212 */ /* 0x000fe400078e9640 */
[----:B------:R-:W-:Y:S02]  /*2d7f0*/  LOP3.LUT R0, R62, 0xff, RZ, 0xc0, !PT ;  /* 0x000000ff3e007812 */ /* 0x000fe400078ec0ff */
[----:B------:R-:W-:Y:S02]  /*2d800*/  LOP3.LUT R55, R45, 0xff, RZ, 0xc0, !PT ;  /* 0x000000ff2d377812 */ /* 0x000fe400078ec0ff */
[----:B------:R-:W-:Y:S01]  /*2d810*/  SHF.R.U32.HI R2, RZ, 0x18, R45 ;  /* 0x00000018ff027819 */ /* 0x000fe2000001162d */
[----:B------:R-:W2:Y:S01]  /*2d820*/  MUFU.EX2 R64, R202 ;  /* 0x000000ca00407308 */ /* 0x000ea20000000800 */
[----:B-1----:R-:W-:Y:S01]  /*2d830*/  PRMT R85, R52, 0x5410, R51 ;  /* 0x0000541034557816 */ /* 0x002fe20000000033 */
[----:B----4-:R-:W-:Y:S02]  /*2d840*/  @!P4 HADD2 R93, -R49.H0_H0, -RZ.H0_H0 ;  /* 0xa00000ff315dc230 */ /* 0x010fe40000000900 */
[----:B------:R-:W-:Y:S03]  /*2d850*/  @!P6 HADD2 R125, -R52.H0_H0, -RZ.H0_H0 ;  /* 0xa00000ff347de230 */ /* 0x000fe60000000900 */
[----:B------:R-:W-:Y:S01]  /*2d860*/  PRMT R57, R93, 0x7610, R57 ;  /* 0x000076105d397816 */ /* 0x000fe20000000039 */
[----:B------:R1:W-:Y:S01]  /*2d870*/  @!P4 STL.S16 [R1+0x24c], R93 ;  /* 0x00024c5d0100c387 */ /* 0x0003e20000100600 */
[----:B------:R-:W-:Y:S02]  /*2d880*/  PRMT R100, R125, 0x7610, R100 ;  /* 0x000076107d647816 */ /* 0x000fe40000000064 */
[----:B------:R-:W-:Y:S01]  /*2d890*/  @!P4 PRMT R49, R57, 0x5410, RZ ;  /* 0x000054103931c816 */ /* 0x000fe200000000ff */
[----:B------:R-:W-:Y:S01]  /*2d8a0*/  FADD.FTZ R57, R74, R71 ;  /* 0x000000474a397221 */ /* 0x000fe20000010000 */
[----:B------:R-:W-:Y:S01]  /*2d8b0*/  @!P6 PRMT R52, R100, 0x5410, RZ ;  /* 0x000054106434e816 */ /* 0x000fe200000000ff */
[----:B------:R4:W-:Y:S01]  /*2d8c0*/  MUFU.EX2 R74, R91 ;  /* 0x0000005b004a7308 */ /* 0x0009e20000000800 */
[----:B------:R-:W-:Y:S01]  /*2d8d0*/  ISETP.GE.U32.AND P4, PT, R217, R55, PT ;  /* 0x00000037d900720c */ /* 0x000fe20003f86070 */
[----:B------:R-:W-:Y:S01]  /*2d8e0*/  ST.E.U16 [R174.64+0x32], R49 ;  /* 0x00003231ae007985 */ /* 0x000fe2000c101504 */
[----:B------:R-:W-:Y:S01]  /*2d8f0*/  LOP3.LUT R55, R45, 0xffff, RZ, 0xc0, !PT ;  /* 0x0000ffff2d377812 */ /* 0x000fe200078ec0ff */
[----:B------:R-:W-:Y:S01]  /*2d900*/  FADD.FTZ R57, R69, R57 ;  /* 0x0000003945397221 */ /* 0x000fe20000010000 */
[----:B------:R-:W-:Y:S01]  /*2d910*/  SHF.R.U32.HI R45, RZ, 0x10, R45 ;  /* 0x00000010ff2d7819 */ /* 0x000fe2000001162d */
[----:B------:R2:W-:Y:S01]  /*2d920*/  ST.E.U16 [R168.64+0x30], R52 ;  /* 0x00003034a8007985 */ /* 0x0005e2000c101504 */
[----:B------:R-:W-:Y:S03]  /*2d930*/  SHF.R.U32.HI R55, RZ, 0x8, R55 ;  /* 0x00000008ff377819 */ /* 0x000fe60000011637 */
[----:B------:R2:W2:Y:S01]  /*2d940*/  MUFU.EX2 R100, R234 ;  /* 0x000000ea00647308 */ /* 0x0004a20000000800 */
[----:B------:R-:W-:Y:S01]  /*2d950*/  LOP3.LUT R55, R55, 0xffff, RZ, 0xc0, !PT ;  /* 0x0000ffff37377812 */ /* 0x000fe200078ec0ff */
[----:B-1----:R1:W3:Y:S04]  /*2d960*/  LDL.S16 R93, [R1+0x220] ;  /* 0x00022000015d7983 */ /* 0x0022e80000100600 */
[----:B------:R-:W-:Y:S01]  /*2d970*/  @!P6 STL.S16 [R1+0x238], R125 ;  /* 0x0002387d0100e387 */ /* 0x000fe20000100600 */
[----:B------:R-:W-:Y:S02]  /*2d980*/  ISETP.GE.U32.AND P6, PT, R217, R55, PT ;  /* 0x00000037d900720c */ /* 0x000fe40003fc6070 */
[C---:B------:R-:W-:Y:S04]  /*2d990*/  PRMT R55, R42.reuse, 0x7632, R55 ;  /* 0x000076322a377816 */ /* 0x040fe80000000037 */
[----:B----4-:R-:W-:Y:S02]  /*2d9a0*/  PRMT R91, R42, 0x5410, R55 ;  /* 0x000054102a5b7816 */ /* 0x010fe40000000037 */
[----:B--2---:R-:W-:Y:S01]  /*2d9b0*/  PRMT R52, R128, 0x7610, R52 ;  /* 0x0000761080347816 */ /* 0x004fe20000000034 */
[----:B------:R-:W-:Y:S02]  /*2d9c0*/  @!P5 HADD2 R111, -R51.H0_H0, -RZ.H0_H0 ;  /* 0xa00000ff336fd230 */ /* 0x000fe40000000900 */
[----:B------:R-:W-:Y:S03]  /*2d9d0*/  @!P3 HADD2 R109, -R42.H0_H0, -RZ.H0_H0 ;  /* 0xa00000ff2a6db230 */ /* 0x000fe60000000900 */
[----:B------:R-:W-:Y:S01]  /*2d9e0*/  PRMT R98, R111, 0x7610, R98 ;  /* 0x000076106f627816 */ /* 0x000fe20000000062 */
[----:B------:R-:W-:Y:S01]  /*2d9f0*/  @!P5 STL.S16 [R1+0x234], R111 ;  /* 0x0002346f0100d387 */ /* 0x000fe20000100600 */
[----:B------:R-:W-:Y:S02]  /*2da00*/  @!P0 HADD2 R108, -R55.H0_H0, -RZ.H0_H0 ;  /* 0xa00000ff376c8230 */ /* 0x000fe40000000900 */
[----:B------:R-:W-:Y:S01]  /*2da10*/  @!P5 PRMT R51, R98, 0x5410, RZ ;  /* 0x000054106233d816 */ /* 0x000fe200000000ff */
[----:B------:R1:W5:Y:S01]  /*2da20*/  LDL.LU R234, [R1+0x39c] ;  /* 0x00039c0001ea7983 */ /* 0x0003620000300800 */
[----:B------:R-:W-:Y:S01]  /*2da30*/  ISETP.GE.U32.AND P5, PT, R217, R2, PT ;  /* 0x00000002d900720c */ /* 0x000fe20003fa6070 */
[----:B------:R2:W4:Y:S01]  /*2da40*/  MUFU.EX2 R98, R226 ;  /* 0x000000e200627308 */ /* 0x0005220000000800 */
[----:B------:R-:W-:Y:S01]  /*2da50*/  PRMT R107, R109, 0x7610, R107 ;  /* 0x000076106d6b7816 */ /* 0x000fe2000000006b */
[----:B------:R1:W3:Y:S01]  /*2da60*/  LDL.S16 R69, [R1+0x240] ;  /* 0x0002400001457983 */ /* 0x0002e20000100600 */
[----:B------:R-:W-:Y:S01]  /*2da70*/  PRMT R97, R108, 0x7610, R97 ;  /* 0x000076106c617816 */ /* 0x000fe20000000061 */
[--C-:B------:R-:W-:Y:S01]  /*2da80*/  FADD.FTZ R2, R73, R59.reuse ;  /* 0x0000003b49027221 */ /* 0x100fe20000010000 */
[C---:B------:R-:W-:Y:S01]  /*2da90*/  F2FP.PACK_AB R73, R64.reuse, R73 ;  /* 0x000000494049723e */ /* 0x040fe200000000ff */
[----:B------:R1:W-:Y:S01]  /*2daa0*/  @!P3 STL.S16 [R1+0x228], R109 ;  /* 0x0002286d0100b387 */ /* 0x0003e20000100600 */
[----:B------:R-:W-:Y:S01]  /*2dab0*/  @!P3 PRMT R42, R107, 0x5410, RZ ;  /* 0x000054106b2ab816 */ /* 0x000fe200000000ff */
[----:B------:R-:W-:Y:S01]  /*2dac0*/  FADD.FTZ R71, R64, R2 ;  /* 0x0000000240477221 */ /* 0x000fe20000010000 */
[----:B------:R-:W-:Y:S01]  /*2dad0*/  LOP3.LUT R64, R45, 0xff, RZ, 0xc0, !PT ;  /* 0x000000ff2d407812 */ /* 0x000fe200078ec0ff */
[----:B------:R-:W-:Y:S01]  /*2dae0*/  @!P0 STL.S16 [R1+0x224], R108 ;  /* 0x0002246c01008387 */ /* 0x000fe20000100600 */
[----:B------:R-:W-:Y:S01]  /*2daf0*/  PRMT R59, R60, 0x7632, R59 ;  /* 0x000076323c3b7816 */ /* 0x000fe2000000003b */
[----:B------:R-:W-:Y:S01]  /*2db00*/  FADD.FTZ R3, R100, R71 ;  /* 0x0000004764037221 */ /* 0x000fe20000010000 */
[----:B------:R-:W-:Y:S01]  /*2db10*/  ISETP.GE.U32.AND P3, PT, R217, R0, PT ;  /* 0x00000000d900720c */ /* 0x000fe20003f66070 */
[----:B------:R-:W-:Y:S01]  /*2db20*/  FADD.FTZ R0, R66, R57 ;  /* 0x0000003942007221 */ /* 0x000fe20000010000 */
[--C-:B------:R-:W-:Y:S01]  /*2db30*/  SHF.R.U32.HI R2, RZ, 0x10, R62.reuse ;  /* 0x00000010ff027819 */ /* 0x100fe2000001163e */
[----:B------:R1:W-:Y:S01]  /*2db40*/  ST.E.U16 [R168.64+0x32], R51 ;  /* 0x00003233a8007985 */ /* 0x0003e2000c101504 */
[----:B------:R-:W-:Y:S02]  /*2db50*/  @!P0 PRMT R55, R97, 0x5410, RZ ;  /* 0x0000541061378816 */ /* 0x000fe400000000ff */
[----:B------:R-:W-:Y:S01]  /*2db60*/  SHF.R.U32.HI R97, RZ, 0x18, R62 ;  /* 0x00000018ff617819 */ /* 0x000fe2000001163e */
[----:B------:R-:W-:Y:S01]  /*2db70*/  ST.E.U16 [R172.64+0x2e], R42 ;  /* 0x00002e2aac007985 */ /* 0x000fe2000c101504 */
[----:B------:R-:W-:Y:S02]  /*2db80*/  LOP3.LUT R62, R62, 0xffff, RZ, 0xc0, !PT ;  /* 0x0000ffff3e3e7812 */ /* 0x000fe400078ec0ff */
[----:B------:R-:W-:Y:S01]  /*2db90*/  F2FP.PACK_AB R63, R74, R66 ;  /* 0x000000424a3f723e */ /* 0x000fe200000000ff */
[----:B--2---:R2:W5:Y:S01]  /*2dba0*/  LDL.LU R226, [R1+0x398] ;  /* 0x0003980001e27983 */ /* 0x0045620000300800 */
[----:B----4-:R-:W-:Y:S01]  /*2dbb0*/  F2FP.PACK_AB R120, R98, R100 ;  /* 0x000000646278723e */ /* 0x010fe200000000ff */
[----:B------:R-:W-:Y:S01]  /*2dbc0*/  FADD.FTZ R74, R74, R0 ;  /* 0x000000004a4a7221 */ /* 0x000fe20000010000 */
[----:B------:R-:W-:Y:S01]  /*2dbd0*/  LOP3.LUT R0, R2, 0xff, RZ, 0xc0, !PT ;  /* 0x000000ff02007812 */ /* 0x000fe200078ec0ff */
[----:B------:R2:W4:Y:S01]  /*2dbe0*/  LDL.S16 R45, [R1+0x230] ;  /* 0x00023000012d7983 */ /* 0x0005220000100600 */
[----:B------:R-:W-:Y:S02]  /*2dbf0*/  PRMT R2, R76, 0x7610, R2 ;  /* 0x000076104c027816 */ /* 0x000fe40000000002 */
[----:B------:R-:W-:Y:S01]  /*2dc00*/  PRMT R71, R70, 0x7632, R71 ;  /* 0x0000763246477816 */ /* 0x000fe20000000047 */
[----:B------:R2:W2:Y:S01]  /*2dc10*/  LDL.S16 R107, [R1+0x248] ;  /* 0x00024800016b7983 */ /* 0x0004a20000100600 */
[----:B-1----:R1:W1:Y:S03]  /*2dc20*/  MUFU.EX2 R109, R99 ;  /* 0x00000063006d7308 */ /* 0x0022660000000800 */
[----:B------:R-:W-:Y:S07]  /*2dc30*/  ST.E.U16 [R172.64+0x30], R55 ;  /* 0x00003037ac007985 */ /* 0x000fee000c101504 */
[----:B------:R-:W-:Y:S01]  /*2dc40*/  MUFU.EX2 R51, R223 ;  /* 0x000000df00337308 */ /* 0x000fe20000000800 */
[----:B-1----:R-:W-:Y:S01]  /*2dc50*/  PRMT R99, R56, 0x5410, R40 ;  /* 0x0000541038637816 */ /* 0x002fe20000000028 */
[----:B---3--:R-:W-:Y:S05]  /*2dc60*/  @!P2 HADD2 R93, -R60.H0_H0, -RZ.H0_H0 ;  /* 0xa00000ff3c5da230 */ /* 0x008fea0000000900 */
[----:B------:R-:W-:Y:S01]  /*2dc70*/  PRMT R104, R93, 0x7610, R104 ;  /* 0x000076105d687816 */ /* 0x000fe20000000068 */
[----:B------:R1:W-:Y:S04]  /*2dc80*/  @!P2 STL.S16 [R1+0x220], R93 ;  /* 0x0002205d0100a387 */ /* 0x0003e80000100600 */
[----:B------:R3:W3:Y:S01]  /*2dc90*/  LDL.S16 R57, [R1+0x218] ;  /* 0x0002180001397983 */ /* 0x0006e20000100600 */
[----:B-1----:R-:W-:Y:S02]  /*2dca0*/  PRMT R93, R60, 0x5410, R59 ;  /* 0x000054103c5d7816 */ /* 0x002fe4000000003b */
[----:B------:R-:W-:Y:S02]  /*2dcb0*/  @!P2 PRMT R60, R104, 0x5410, RZ ;  /* 0x00005410683ca816 */ /* 0x000fe400000000ff */
[----:B------:R-:W-:Y:S01]  /*2dcc0*/  ISETP.GE.U32.AND P2, PT, R217, R64, PT ;  /* 0x00000040d900720c */ /* 0x000fe20003f46070 */
[----:B------:R1:W3:Y:S04]  /*2dcd0*/  LDL.S16 R104, [R1+0x21c] ;  /* 0x00021c0001687983 */ /* 0x0002e80000100600 */
[----:B------:R1:W-:Y:S01]  /*2dce0*/  ST.E.U16 [R170.64+0x30], R60 ;  /* 0x0000303caa007985 */ /* 0x0003e2000c101504 */
[----:B------:R-:W-:Y:S05]  /*2dcf0*/  @!P1 HADD2 R69, -R59.H0_H0, -RZ.H0_H0 ;  /* 0xa00000ff3b459230 */ /* 0x000fea0000000900 */
[----:B------:R-:W-:Y:S01]  /*2dd00*/  PRMT R78, R69, 0x7610, R78 ;  /* 0x00007610454e7816 */ /* 0x000fe2000000004e */
[----:B------:R2:W-:Y:S03]  /*2dd10*/  @!P1 STL.S16 [R1+0x240], R69 ;  /* 0x0002404501009387 */ /* 0x0005e60000100600 */
[----:B------:R-:W-:Y:S02]  /*2dd20*/  @!P1 PRMT R59, R78, 0x5410, RZ ;  /* 0x000054104e3b9816 */ /* 0x000fe400000000ff */
[----:B------:R-:W-:Y:S02]  /*2dd30*/  ISETP.GE.U32.AND P1, PT, R217, R0, PT ;  /* 0x00000000d900720c */ /* 0x000fe40003f26070 */
[----:B------:R-:W-:Y:S01]  /*2dd40*/  SHF.R.U32.HI R0, RZ, 0x8, R62 ;  /* 0x00000008ff007819 */ /* 0x000fe2000001163e */
[----:B------:R-:W-:Y:S01]  /*2dd50*/  ST.E.U16 [R170.64+0x32], R59 ;  /* 0x0000323baa007985 */ /* 0x000fe2000c101504 */
[----:B------:R2:W2:Y:S02]  /*2dd60*/  MUFU.EX2 R62, R219 ;  /* 0x000000db003e7308 */ /* 0x0004a40000000800 */
[----:B------:R-:W-:Y:S08]  /*2dd70*/  LOP3.LUT R0, R0, 0xffff, RZ, 0xc0, !PT ;  /* 0x0000ffff00007812 */ /* 0x000ff000078ec0ff */
[----:B-1----:R-:W-:Y:S01]  /*2dd80*/  MUFU.EX2 R60, R222 ;  /* 0x000000de003c7308 */ /* 0x002fe20000000800 */
[----:B----4-:R-:W-:Y:S02]  /*2dd90*/  @!P4 HADD2 R45, -R56.H0_H0, -RZ.H0_H0 ;  /* 0xa00000ff382dc230 */ /* 0x010fe40000000900 */
[----:B--2---:R-:W-:Y:S03]  /*2dda0*/  @!P6 HADD2 R107, -R40.H0_H0, -RZ.H0_H0 ;  /* 0xa00000ff286be230 */ /* 0x004fe60000000900 */
[----:B------:R-:W-:Y:S01]  /*2ddb0*/  PRMT R106, R45, 0x7610, R106 ;  /* 0x000076102d6a7816 */ /* 0x000fe2000000006a */
[----:B------:R1:W-:Y:S01]  /*2ddc0*/  @!P4 STL.S16 [R1+0x230], R45 ;  /* 0x0002302d0100c387 */ /* 0x0003e20000100600 */
[----:B------:R-:W-:Y:S02]  /*2ddd0*/  IMAD.WIDE.U32 R68, R68, -0x2daee0ad, RZ ;  /* 0xd2511f5344447825 */ /* 0x000fe400078e00ff */
[----:B------:R-:W-:Y:S02]  /*2dde0*/  @!P4 PRMT R56, R106, 0x5410, RZ ;  /* 0x000054106a38c816 */ /* 0x000fe400000000ff */
[----:B------:R-:W-:Y:S02]  /*2ddf0*/  ISETP.GE.U32.AND P4, PT, R217, R0, PT ;  /* 0x00000000d900720c */ /* 0x000fe40003f86070 */
[----:B------:R-:W-:Y:S01]  /*2de00*/  PRMT R0, R76, 0x7632, R0 ;  /* 0x000076324c007816 */ /* 0x000fe20000000000 */
[----:B------:R2:W5:Y:S01]  /*2de10*/  LDL.LU R219, [R1+0x394] ;  /* 0x0003940001db7983 */ /* 0x0005620000300800 */
[----:B------:R-:W-:Y:S02]  /*2de20*/  LOP3.LUT R66, R69, R243, R72, 0x96, !PT ;  /* 0x000000f345427212 */ /* 0x000fe400078e9648 */
[----:B------:R-:W-:Y:S01]  /*2de30*/  LOP3.LUT R72, R68, 0xffff, RZ, 0xc0, !PT ;  /* 0x0000ffff44487812 */ /* 0x000fe200078ec0ff */
[----:B------:R-:W-:Y:S01]  /*2de40*/  @!P6 STL.S16 [R1+0x248], R107 ;  /* 0x0002486b0100e387 */ /* 0x000fe20000100600 */
[--C-:B------:R-:W-:Y:S02]  /*2de50*/  SHF.R.U32.HI R78, RZ, 0x10, R68.reuse ;  /* 0x00000010ff4e7819 */ /* 0x100fe40000011644 */
[----:B------:R-:W-:Y:S01]  /*2de60*/  SHF.R.U32.HI R108, RZ, 0x18, R68 ;  /* 0x00000018ff6c7819 */ /* 0x000fe20000011644 */
[----:B------:R2:W5:Y:S01]  /*2de70*/  LDL.LU R235, [R1+0x390] ;  /* 0x0003900001eb7983 */ /* 0x0005620000300800 */
[----:B------:R-:W-:Y:S02]  /*2de80*/  PRMT R100, R2, 0x5410, R0 ;  /* 0x0000541002647816 */ /* 0x000fe40000000000 */
[----:B------:R-:W-:Y:S01]  /*2de90*/  PRMT R105, R107, 0x7610, R105 ;  /* 0x000076106b697816 */ /* 0x000fe20000000069 */
[----:B------:R-:W-:Y:S01]  /*2dea0*/  ST.E.U16 [R174.64+0x40], R56 ;  /* 0x00004038ae007985 */ /* 0x000fe2000c101504 */
[----:B------:R-:W-:Y:S02]  /*2deb0*/  LOP3.LUT R44, R78, 0xff, RZ, 0xc0, !PT ;  /* 0x000000ff4e2c7812 */ /* 0x000fe400078ec0ff */
[----:B------:R-:W-:Y:S02]  /*2dec0*/  @!P6 PRMT R40, R105, 0x5410, RZ ;  /* 0x000054106928e816 */ /* 0x000fe400000000ff */
[----:B-1----:R-:W-:Y:S02]  /*2ded0*/  LOP3.LUT R45, R68, 0xff, RZ, 0xc0, !PT ;  /* 0x000000ff442d7812 */ /* 0x002fe400078ec0ff */
[----:B------:R-:W-:Y:S01]  /*2dee0*/  SHF.R.U32.HI R46, RZ, 0x8, R72 ;  /* 0x00000008ff2e7819 */ /* 0x000fe20000011648 */
[----:B------:R-:W-:Y:S01]  /*2def0*/  ST.E.U16 [R174.64+0x42], R40 ;  /* 0x00004228ae007985 */ /* 0x000fe2000c101504 */
[C---:B------:R-:W-:Y:S02]  /*2df00*/  ISETP.GE.U32.AND P0, PT, R217.reuse, R45, PT ;  /* 0x0000002dd900720c */ /* 0x040fe40003f06070 */
[----:B------:R-:W-:Y:S02]  /*2df10*/  LOP3.LUT R45, R66, 0xff, RZ, 0xc0, !PT ;  /* 0x000000ff422d7812 */ /* 0x000fe400078ec0ff */
[----:B------:R-:W-:Y:S02]  /*2df20*/  LOP3.LUT R46, R46, 0xffff, RZ, 0xc0, !PT ;  /* 0x0000ffff2e2e7812 */ /* 0x000fe400078ec0ff */
[----:B------:R-:W-:Y:S01]  /*2df30*/  ISETP.GE.U32.AND P6, PT, R217, R45, PT ;  /* 0x0000002dd900720c */ /* 0x000fe20003fc6070 */
[--C-:B------:R-:W-:Y:S01]  /*2df40*/  FADD.FTZ R45, R101, R74.reuse ;  /* 0x0000004a652d7221 */ /* 0x100fe20000010000 */
[----:B------:R-:W-:Y:S02]  /*2df50*/  PRMT R74, R75, 0x7632, R74 ;  /* 0x000076324b4a7816 */ /* 0x000fe4000000004a */
[----:B------:R-:W-:Y:S03]  /*2df60*/  PRMT R72, R73, 0x7632, R72 ;  /* 0x0000763249487816 */ /* 0x000fe60000000048 */
[----:B------:R-:W-:Y:S01]  /*2df70*/  @P0 LOP3.LUT R220, R220, 0x200000, RZ, 0xfc, !PT ;  /* 0x00200000dcdc0812 */ /* 0x000fe200078efcff */
[----:B---3--:R-:W-:Y:S05]  /*2df80*/  @!P5 HADD2 R57, -R0.H0_H0, -RZ.H0_H0 ;  /* 0xa00000ff0039d230 */ /* 0x008fea0000000900 */
[----:B------:R-:W-:Y:S04]  /*2df90*/  PRMT R69, R57, 0x7610, R69 ;  /* 0x0000761039457816 */ /* 0x000fe80000000045 */
[----:B------:R-:W-:Y:S05]  /*2dfa0*/  @!P5 PRMT R0, R69, 0x5410, RZ ;  /* 0x000054104500d816 */ /* 0x000fea00000000ff */
[----:B------:R-:W-:Y:S01]  /*2dfb0*/  ST.E.U16 [R168.64+0x42], R0 ;  /* 0x00004200a8007985 */ /* 0x000fe2000c101504 */
[----:B------:R-:W-:Y:S05]  /*2dfc0*/  @!P2 HADD2 R104, -R2.H0_H0, -RZ.H0_H0 ;  /* 0xa00000ff0268a230 */ /* 0x000fea0000000900 */
[----:B------:R-:W-:Y:S01]  /*2dfd0*/  PRMT R68, R104, 0x7610, R68 ;  /* 0x0000761068447816 */ /* 0x000fe20000000044 */
[----:B------:R1:W-:Y:S03]  /*2dfe0*/  @!P2 STL.S16 [R1+0x21c], R104 ;  /* 0x00021c680100a387 */ /* 0x0003e60000100600 */
[----:B------:R-:W-:Y:S01]  /*2dff0*/  @!P2 PRMT R2, R68, 0x5410, RZ ;  /* 0x000054104402a816 */ /* 0x000fe200000000ff */
[----:B------:R3:W-:Y:S01]  /*2e000*/  @!P5 STL.S16 [R1+0x218], R57 ;  /* 0x000218390100d387 */ /* 0x0007e20000100600 */
[----:B------:R-:W-:Y:S03]  /*2e010*/  LOP3.LUT R68, R103, R240, R208, 0x96, !PT ;  /* 0x000000f067447212 */ /* 0x000fe600078e96d0 */
[----:B------:R2:W4:Y:S02]  /*2e020*/  LDL.S16 R125, [R1+0x288] ;  /* 0x00028800017d7983 */ /* 0x0005240000100600 */
[----:B------:R-:W-:Y:S02]  /*2e030*/  IMAD.WIDE.U32 R68, R68, -0x2daee0ad, RZ ;  /* 0xd2511f5344447825 */ /* 0x000fe400078e00ff */
[----:B------:R2:W2:Y:S04]  /*2e040*/  LDL.S16 R146, [R1+0x260] ;  /* 0x0002600001927983 */ /* 0x0004a80000100600 */
[----:B------:R2:W4:Y:S04]  /*2e050*/  LDL.S16 R143, [R1+0x274] ;  /* 0x00027400018f7983 */ /* 0x0005280000100600 */
[----:B------:R-:W-:Y:S01]  /*2e060*/  ST.E.U16 [R168.64+0x40], R2 ;  /* 0x00004002a8007985 */ /* 0x000fe2000c101504 */
[----:B-1----:R-:W-:Y:S02]  /*2e070*/  LOP3.LUT R104, R177, R239, R102, 0x96, !PT ;  /* 0x000000efb1687212 */ /* 0x002fe400078e9666 */
[----:B------:R-:W-:Y:S01]  /*2e080*/  LOP3.LUT R102, R69, R242, R180, 0x96, !PT ;  /* 0x000000f245667212 */ /* 0x000fe200078e96b4 */
[----:B---3--:R-:W-:Y:S01]  /*2e090*/  FADD.FTZ R57, R98, R3 ;  /* 0x0000000362397221 */ /* 0x008fe20000010000 */
[----:B------:R-:W-:Y:S01]  /*2e0a0*/  SHF.R.U32.HI R3, RZ, 0x18, R66 ;  /* 0x00000018ff037819 */ /* 0x000fe20000011642 */
[----:B------:R1:W3:Y:S02]  /*2e0b0*/  LDL.S16 R98, [R1+0x278] ;  /* 0x0002780001627983 */ /* 0x0002e40000100600 */
[----:B------:R-:W-:Y:S01]  /*2e0c0*/  IMAD.WIDE.U32 R102, R102, -0x326172a9, RZ ;  /* 0xcd9e8d5766667825 */ /* 0x000fe200078e00ff */
[----:B------:R-:W-:Y:S02]  /*2e0d0*/  ISETP.GE.U32.AND P5, PT, R217, R3, PT ;  /* 0x00000003d900720c */ /* 0x000fe40003fa6070 */
[C---:B------:R-:W-:Y:S01]  /*2e0e0*/  F2FP.PACK_AB R3, R109.reuse, R101 ;  /* 0x000000656d03723e */ /* 0x040fe200000000ff */
[----:B------:R-:W-:Y:S04]  /*2e0f0*/  IMAD.WIDE.U32 R104, R104, -0x2daee0ad, RZ ;  /* 0xd2511f5368687825 */ /* 0x000fe800078e00ff */
[----:B------:R-:W-:Y:S01]  /*2e100*/  FADD.FTZ R109, R109, R45 ;  /* 0x0000002d6d6d7221 */ /* 0x000fe20000010000 */
[----:B------:R-:W-:Y:S01]  /*2e110*/  LOP3.LUT R105, R105, R245, R68, 0x96, !PT ;  /* 0x000000f569697212 */ /* 0x000fe200078e9644 */
[----:B------:R-:W-:Y:S01]  /*2e120*/  FADD.FTZ R57, R62, R57 ;  /* 0x000000393e397221 */ /* 0x000fe20000010000 */
[----:B------:R-:W-:Y:S02]  /*2e130*/  LOP3.LUT R68, R103, R238, R176, 0x96, !PT ;  /* 0x000000ee67447212 */ /* 0x000fe400078e96b0 */
[C---:B------:R-:W-:Y:S01]  /*2e140*/  F2FP.PACK_AB R45, R113.reuse, R62 ;  /* 0x0000003e712d723e */ /* 0x040fe200000000ff */
[----:B------:R-:W-:Y:S01]  /*2e150*/  FADD.FTZ R113, R113, R57 ;  /* 0x0000003971717221 */ /* 0x000fe20000010000 */
[----:B------:R-:W-:Y:S01]  /*2e160*/  SHF.R.U32.HI R57, RZ, 0x10, R66 ;  /* 0x00000010ff397819 */ /* 0x000fe20000011642 */
[----:B------:R-:W-:Y:S01]  /*2e170*/  IMAD.WIDE.U32 R68, R68, -0x2daee0ad, RZ ;  /* 0xd2511f5344447825 */ /* 0x000fe200078e00ff */
[----:B------:R-:W-:Y:S02]  /*2e180*/  LOP3.LUT R66, R66, 0xffff, RZ, 0xc0, !PT ;  /* 0x0000ffff42427812 */ /* 0x000fe400078ec0ff */
[----:B------:R-:W-:Y:S02]  /*2e190*/  LOP3.LUT R76, R57, 0xff, RZ, 0xc0, !PT ;  /* 0x000000ff394c7812 */ /* 0x000fe400078ec0ff */
[----:B------:R-:W-:Y:S01]  /*2e1a0*/  LOP3.LUT R69, R69, R247, R104, 0x96, !PT ;  /* 0x000000f745457212 */ /* 0x000fe200078e9668 */
[----:B------:R-:W-:Y:S01]  /*2e1b0*/  IMAD.WIDE.U32 R104, R105, -0x326172a9, RZ ;  /* 0xcd9e8d5769687825 */ /* 0x000fe200078e00ff */
[----:B------:R-:W-:Y:S04]  /*2e1c0*/  SHF.R.U32.HI R66, RZ, 0x8, R66 ;  /* 0x00000008ff427819 */ /* 0x000fe80000011642 */
[----:B------:R-:W-:Y:S02]  /*2e1d0*/  LOP3.LUT R110, R105, R248, R102, 0x96, !PT ;  /* 0x000000f8696e7212 */ /* 0x000fe400078e9666 */
[----:B------:R-:W-:Y:S03]  /*2e1e0*/  LOP3.LUT R66, R66, 0xffff, RZ, 0xc0, !PT ;  /* 0x0000ffff42427812 */ /* 0x000fe600078ec0ff */
        /* <DEDUP_REMOVED lines=15> */
[----:B------:R-:W-:Y:S11]  /*2e2e0*/  PRMT R54, R61, 0x7632, R54 ;  /* 0x000076323d367816 */ /* 0x000ff60000000036 */
[----:B--2---:R-:W-:Y:S05]  /*2e2f0*/  @!P0 HADD2 R146, -R61.H0_H0, -RZ.H0_H0 ;  /* 0xa00000ff3d928230 */ /* 0x004fea0000000900 */
[----:B------:R-:W-:Y:S01]  /*2e300*/  PRMT R145, R146, 0x7610, R145 ;  /* 0x0000761092917816 */ /* 0x000fe20000000091 */
[----:B---3--:R-:W-:Y:S05]  /*2e310*/  @!P2 HADD2 R98, -R58.H0_H0, -RZ.H0_H0 ;  /* 0xa00000ff3a62a230 */ /* 0x008fea0000000900 */
[----:B------:R-:W-:Y:S01]  /*2e320*/  PRMT R64, R98, 0x7610, R64 ;  /* 0x0000761062407816 */ /* 0x000fe20000000040 */
[----:B------:R2:W-:Y:S03]  /*2e330*/  @!P2 STL.S16 [R1+0x278], R98 ;  /* 0x000278620100a387 */ /* 0x0005e60000100600 */
[----:B------:R-:W-:Y:S01]  /*2e340*/  @!P2 PRMT R58, R64, 0x5410, RZ ;  /* 0x00005410403aa816 */ /* 0x000fe200000000ff */
[----:B------:R1:W3:Y:S01]  /*2e350*/  LDL.S16 R140, [R1+0x258] ;  /* 0x00025800018c7983 */ /* 0x0002e20000100600 */
[----:B------:R-:W-:Y:S02]  /*2e360*/  LOP3.LUT R64, R62, 0xffff, RZ, 0xc0, !PT ;  /* 0x0000ffff3e407812 */ /* 0x000fe400078ec0ff */
[----:B------:R-:W-:Y:S01]  /*2e370*/  SHF.R.U32.HI R62, RZ, 0x18, R62 ;  /* 0x00000018ff3e7819 */ /* 0x000fe2000001163e */
[----:B------:R-:W-:Y:S01]  /*2e380*/  ST.E.U16 [R172.64+0x3e], R58 ;  /* 0x00003e3aac007985 */ /* 0x000fe2000c101504 */
[----:B------:R-:W-:Y:S04]  /*2e390*/  SHF.R.U32.HI R64, RZ, 0x8, R64 ;  /* 0x00000008ff407819 */ /* 0x000fe80000011640 */
[----:B------:R-:W-:Y:S04]  /*2e3a0*/  LOP3.LUT R64, R64, 0xffff, RZ, 0xc0, !PT ;  /* 0x0000ffff40407812 */ /* 0x000fe800078ec0ff */
[----:B------:R-:W-:Y:S02]  /*2e3b0*/  ISETP.GE.U32.AND P2, PT, R217, R64, PT ;  /* 0x00000040d900720c */ /* 0x000fe40003f46070 */
[----:B------:R-:W-:Y:S01]  /*2e3c0*/  PRMT R64, R118, 0x7632, R64 ;  /* 0x0000763276407816 */ /* 0x000fe20000000040 */
[----:B--2---:R1:W2:Y:S10]  /*2e3d0*/  LDL.S16 R98, [R1+0x244] ;  /* 0x0002440001627983 */ /* 0x0042b40000100600 */
[----:B----4-:R-:W-:Y:S05]  /*2e3e0*/  @!P2 HADD2 R125, -R57.H0_H0, -RZ.H0_H0 ;  /* 0xa00000ff397da230 */ /* 0x010fea0000000900 */
[----:B------:R-:W-:Y:S01]  /*2e3f0*/  PRMT R104, R125, 0x7610, R104 ;  /* 0x000076107d687816 */ /* 0x000fe20000000068 */
[----:B------:R4:W-:Y:S03]  /*2e400*/  @!P2 STL.S16 [R1+0x288], R125 ;  /* 0x0002887d0100a387 */ /* 0x0009e60000100600 */
[----:B------:R-:W-:Y:S01]  /*2e410*/  @!P2 PRMT R57, R104, 0x5410, RZ ;  /* 0x000054106839a816 */ /* 0x000fe200000000ff */
[----:B------:R1:W2:Y:S01]  /*2e420*/  LDL.S16 R139, [R1+0x23c] ;  /* 0x00023c00018b7983 */ /* 0x0002a20000100600 */
[----:B------:R-:W-:Y:S02]  /*2e430*/  ISETP.GE.U32.AND P2, PT, R217, R62, PT ;  /* 0x0000003ed900720c */ /* 0x000fe40003f46070 */
[----:B------:R-:W-:Y:S01]  /*2e440*/  PRMT R104, R61, 0x5410, R54 ;  /* 0x000054103d687816 */ /* 0x000fe20000000036 */
[----:B------:R-:W-:Y:S01]  /*2e450*/  ST.E.U16 [R172.64+0x40], R57 ;  /* 0x00004039ac007985 */ /* 0x000fe2000c101504 */
[----:B------:R-:W-:Y:S02]  /*2e460*/  @!P0 PRMT R61, R145, 0x5410, RZ ;  /* 0x00005410913d8816 */ /* 0x000fe400000000ff */
[----:B------:R-:W-:Y:S03]  /*2e470*/  PRMT R62, R63, 0x7632, R62 ;  /* 0x000076323f3e7816 */ /* 0x000fe6000000003e */
        /* <DEDUP_REMOVED lines=10> */
[----:B------:R1:W4:Y:S04]  /*2e520*/  LDL.S16 R121, [R1+0x208] ;  /* 0x0002080001797983 */ /* 0x0003280000100600 */
[----:B------:R-:W-:Y:S01]  /*2e530*/  ST.E.U16 [R170.64+0x42], R54 ;  /* 0x00004236aa007985 */ /* 0x000fe2000c101504 */
[----:B---3--:R-:W-:Y:S05]  /*2e540*/  @!P4 HADD2 R140, -R64.H0_H0, -RZ.H0_H0 ;  /* 0xa00000ff408cc230 */ /* 0x008fea0000000900 */
[----:B------:R-:W-:Y:S01]  /*2e550*/  PRMT R118, R140, 0x7610, R118 ;  /* 0x000076108c767816 */ /* 0x000fe20000000076 */
[----:B--2---:R-:W-:Y:S05]  /*2e560*/  @!P3 HADD2 R98, -R53.H0_H0, -RZ.H0_H0 ;  /* 0xa00000ff3562b230 */ /* 0x004fea0000000900 */
[----:B------:R-:W-:Y:S01]  /*2e570*/  PRMT R101, R98, 0x7610, R101 ;  /* 0x0000761062657816 */ /* 0x000fe20000000065 */
[----:B------:R2:W-:Y:S01]  /*2e580*/  @!P3 STL.S16 [R1+0x244], R98 ;  /* 0x000244620100b387 */ /* 0x0005e20000100600 */
        /* <DEDUP_REMOVED lines=8> */
[----:B----4-:R-:W-:Y:S01]  /*2e610*/  @!P0 HADD2 R125, -R68.H0_H0, -RZ.H0_H0 ;  /* 0xa00000ff447d8230 */ /* 0x010fe20000000900 */
[----:B------:R3:W-:Y:S01]  /*2e620*/  MUFU.EX2 R66, R112 ;  /* 0x0000007000427308 */ /* 0x0007e20000000800 */
[----:B------:R-:W-:Y:S01]  /*2e630*/  @!P4 STL.S16 [R1+0x258], R140 ;  /* 0x0002588c0100c387 */ /* 0x000fe20000100600 */
[----:B------:R-:W-:Y:S02]  /*2e640*/  ISETP.GE.U32.AND P4, PT, R217, R44, PT ;  /* 0x0000002cd900720c */ /* 0x000fe40003f86070 */
[----:B------:R-:W-:Y:S01]  /*2e650*/  LOP3.LUT R44, R106, 0xff, RZ, 0xc0, !PT ;  /* 0x000000ff6a2c7812 */ /* 0x000fe200078ec0ff */
[----:B------:R1:W4:Y:S01]  /*2e660*/  LDL.S16 R118, [R1+0x214] ;  /* 0x0002140001767983 */ /* 0x0003220000100600 */
[----:B------:R-:W-:Y:S03]  /*2e670*/  PRMT R124, R125, 0x7610, R124 ;  /* 0x000076107d7c7816 */ /* 0x000fe6000000007c */
[----:B------:R-:W-:Y:S01]  /*2e680*/  @!P1 STL.S16 [R1+0x23c], R139 ;  /* 0x00023c8b01009387 */ /* 0x000fe20000100600 */
[----:B------:R-:W-:Y:S02]  /*2e690*/  ISETP.GE.U32.AND P1, PT, R217, R44, PT ;  /* 0x0000002cd900720c */ /* 0x000fe40003f26070 */
[----:B------:R-:W-:Y:S01]  /*2e6a0*/  @!P0 PRMT R68, R124, 0x5410, RZ ;  /* 0x000054107c448816 */ /* 0x000fe200000000ff */
[----:B------:R1:W4:Y:S04]  /*2e6b0*/  LDL.S16 R102, [R1+0x1e8] ;  /* 0x0001e80001667983 */ /* 0x0003280000100600 */
[----:B------:R-:W-:Y:S04]  /*2e6c0*/  @!P0 STL.S16 [R1+0x22c], R125 ;  /* 0x00022c7d01008387 */ /* 0x000fe80000100600 */
[----:B------:R1:W4:Y:S02]  /*2e6d0*/  LDL.S16 R47, [R1+0x204] ;  /* 0x00020400012f7983 */ /* 0x0003240000100600 */
[----:B------:R-:W-:Y:S01]  /*2e6e0*/  @!P1 HADD2 R121, -R67.H0_H0, -RZ.H0_H0 ;  /* 0xa00000ff43799230 */ /* 0x000fe20000000900 */
[----:B---3--:R-:W-:Y:S01]  /*2e6f0*/  PRMT R112, R73, 0x5410, R72 ;  /* 0x0000541049707816 */ /* 0x008fe20000000048 */
[----:B------:R3:W-:Y:S03]  /*2e700*/  ST.E.U16 [R174.64+0x50], R53 ;  /* 0x00005035ae007985 */ /* 0x0007e6000c101504 */
[----:B------:R-:W-:Y:S01]  /*2e710*/  PRMT R44, R121, 0x7610, R44 ;  /* 0x00007610792c7816 */ /* 0x000fe2000000002c */
[----:B------:R-:W-:Y:S04]  /*2e720*/  @!P1 STL.S16 [R1+0x208], R121 ;  /* 0x0002087901009387 */ /* 0x000fe80000100600 */
[----:B------:R-:W-:Y:S04]  /*2e730*/  ST.E.U16 [R174.64+0x52], R64 ;  /* 0x00005240ae007985 */ /* 0x000fe8000c101504 */
[----:B------:R-:W-:Y:S04]  /*2e740*/  ST.E.U16 [R168.64+0x50], R65 ;  /* 0x00005041a8007985 */ /* 0x000fe8000c101504 */
[----:B------:R-:W-:Y:S01]  /*2e750*/  ST.E.U16 [R168.64+0x52], R68 ;  /* 0x00005244a8007985 */ /* 0x000fe2000c101504 */
[----:B---3--:R-:W-:Y:S01]  /*2e760*/  MUFU.EX2 R53, R131 ;  /* 0x0000008300357308 */ /* 0x008fe20000000800 */
[----:B--2---:R-:W-:Y:S05]  /*2e770*/  @!P6 HADD2 R101, -R75.H0_H0, -RZ.H0_H0 ;  /* 0xa00000ff4b65e230 */ /* 0x004fea0000000900 */
[----:B------:R-:W-:Y:S01]  /*2e780*/  PRMT R46, R101, 0x7610, R46 ;  /* 0x00007610652e7816 */ /* 0x000fe2000000002e */
[----:B------:R2:W-:Y:S04]  /*2e790*/  @!P6 STL.S16 [R1+0x20c], R101 ;  /* 0x00020c650100e387 */ /* 0x0005e80000100600 */
[----:B------:R1:W3:Y:S01]  /*2e7a0*/  LDL.S16 R125, [R1+0x1d4] ;  /* 0x0001d400017d7983 */ /* 0x0002e20000100600 */
[----:B--2---:R-:W-:Y:S02]  /*2e7b0*/  PRMT R101, R67, 0x5410, R69 ;  /* 0x0000541043657816 */ /* 0x004fe40000000045 */
[----:B------:R-:W-:Y:S02]  /*2e7c0*/  @!P1 PRMT R67, R44, 0x5410, RZ ;  /* 0x000054102c439816 */ /* 0x000fe400000000ff */
[----:B------:R-:W-:Y:S03]  /*2e7d0*/  LOP3.LUT R44, R106, 0xffff, RZ, 0xc0, !PT ;  /* 0x0000ffff6a2c7812 */ /* 0x000fe600078ec0ff */
[----:B------:R-:W-:Y:S01]  /*2e7e0*/  ST.E.U16 [R172.64+0x4e], R67 ;  /* 0x00004e43ac007985 */ /* 0x000fe2000c101504 */
[----:B------:R-:W-:Y:S04]  /*2e7f0*/  SHF.R.U32.HI R44, RZ, 0x8, R44 ;  /* 0x00000008ff2c7819 */ /* 0x000fe8000001162c */
[----:B------:R-:W-:Y:S04]  /*2e800*/  LOP3.LUT R44, R44, 0xffff, RZ, 0xc0, !PT ;  /* 0x0000ffff2c2c7812 */ /* 0x000fe800078ec0ff */
[C---:B------:R-:W-:Y:S11]  /*2e810*/  ISETP.GE.U32.AND P1, PT, R217.reuse, R44, PT ;  /* 0x0000002cd900720c */ /* 0x040ff60003f26070 */
[----:B------:R-:W-:Y:S02]  /*2e820*/  @!UPT UIADD3 URZ, URZ, URZ, URZ ;  /* 0x0000003f3f3ff290 */ /* 0x000fe4000fffe03f */
        /* <DEDUP_REMOVED lines=10> */
[----:B------:R-:W-:Y:S01]  /*2e8d0*/  ISETP.GE.U32.AND P0, PT, R217, R44, PT ;  /* 0x0000002cd900720c */ /* 0x000fe20003f06070 */
[----:B------:R-:W1:Y:S10]  /*2e8e0*/  MUFU.EX2 R106, R227 ;  /* 0x000000e3006a7308 */ /* 0x000e740000000800 */
[----:B------:R-:W-:Y:S02]  /*2e8f0*/  @!P1 HADD2 R47, -R71.H0_H0, -RZ.H0_H0 ;  /* 0xa00000ff472f9230 */ /* 0x000fe40000000900 */
[----:B------:R-:W-:Y:S03]  /*2e900*/  @!P0 HADD2 R102, -R70.H0_H0, -RZ.H0_H0 ;  /* 0xa00000ff46668230 */ /* 0x000fe60000000900 */
[----:B------:R-:W-:Y:S02]  /*2e910*/  PRMT R44, R47, 0x7610, R44 ;  /* 0x000076102f2c7816 */ /* 0x000fe4000000002c */
[----:B------:R-:W-:Y:S01]  /*2e920*/  PRMT R48, R102, 0x7610, R48 ;  /* 0x0000761066307816 */ /* 0x000fe20000000030 */
[----:B------:R2:W-:Y:S04]  /*2e930*/  @!P0 STL.S16 [R1+0x1e8], R102 ;  /* 0x0001e86601008387 */ /* 0x0005e80000100600 */
[----:B------:R2:W-:Y:S01]  /*2e940*/  @!P1 STL.S16 [R1+0x204], R47 ;  /* 0x0002042f01009387 */ /* 0x0005e20000100600 */
[----:B-1----:R-:W-:Y:S03]  /*2e950*/  F2FP.PACK_AB R127, R51, R106 ;  /* 0x0000006a337f723e */ /* 0x002fe600000000ff */
[----:B------:R1:W4:Y:S04]  /*2e960*/  LDL.S16 R121, [R1+0x1d0] ;  /* 0x0001d00001797983 */ /* 0x0003280000100600 */
[----:B--2---:R1:W2:Y:S04]  /*2e970*/  LDL.S16 R118, [R1+0x1c4] ;  /* 0x0001c40001767983 */ /* 0x0042a80000100600 */
[----:B------:R1:W2:Y:S01]  /*2e980*/  LDL.S16 R107, [R1+0x1a8] ;  /* 0x0001a800016b7983 */ /* 0x0002a20000100600 */
[----:B------:R-:W-:Y:S02]  /*2e990*/  PRMT R102, R70, 0x5410, R71 ;  /* 0x0000541046667816 */ /* 0x000fe40000000047 */
[----:B------:R-:W-:Y:S02]  /*2e9a0*/  @!P0 PRMT R70, R48, 0x5410, RZ ;  /* 0x0000541030468816 */ /* 0x000fe400000000ff */
[----:B------:R-:W-:Y:S01]  /*2e9b0*/  @!P1 PRMT R71, R44, 0x5410, RZ ;  /* 0x000054102c479816 */ /* 0x000fe200000000ff */
[----:B------:R-:W1:Y:S01]  /*2e9c0*/  MUFU.EX2 R48, R187 ;  /* 0x000000bb00307308 */ /* 0x000e620000000800 */
[----:B------:R-:W-:Y:S01]  /*2e9d0*/  ISETP.GE.U32.AND P1, PT, R217, R108, PT ;  /* 0x0000006cd900720c */ /* 0x000fe20003f26070 */
[----:B------:R-:W-:Y:S01]  /*2e9e0*/  ST.E.U16 [R170.64+0x50], R70 ;  /* 0x00005046aa007985 */ /* 0x000fe2000c101504 */
[----:B------:R-:W-:Y:S02]  /*2e9f0*/  PRMT R108, R75, 0x5410, R74 ;  /* 0x000054104b6c7816 */ /* 0x000fe4000000004a */
[----:B------:R-:W-:Y:S01]  /*2ea00*/  @!P6 PRMT R75, R46, 0x5410, RZ ;  /* 0x000054102e4be816 */ /* 0x000fe200000000ff */
[----:B------:R-:W-:Y:S01]  /*2ea10*/  ST.E.U16 [R170.64+0x52], R71 ;  /* 0x00005247aa007985 */ /* 0x000fe2000c101504 */
[----:B------:R-:W-:Y:S01]  /*2ea20*/  ISETP.GE.U32.AND P6, PT, R217, R76, PT ;  /* 0x0000004cd900720c */ /* 0x000fe20003fc6070 */
[----:B------:R-:W-:Y:S01]  /*2ea30*/  IMAD.WIDE.U32 R46, R105, -0x2daee0ad, RZ ;  /* 0xd2511f53692e7825 */ /* 0x000fe200078e00ff */
[C---:B------:R-:W-:Y:S01]  /*2ea40*/  LOP3.LUT P0, RZ, R220.reuse, 0x200000, RZ, 0xc0, !PT ;  /* 0x00200000dcff7812 */ /* 0x040fe2000780c0ff */
[----:B------:R1:W-:Y:S01]  /*2ea50*/  ST.E.U16 [R174.64+0x60], R75 ;  /* 0x0000604bae007985 */ /* 0x0003e2000c101504 */
[----:B------:R-:W-:Y:S02]  /*2ea60*/  LOP3.LUT R220, R220, 0xffefffff, RZ, 0xc0, !PT ;  /* 0xffefffffdcdc7812 */ /* 0x000fe400078ec0ff */
[----:B------:R-:W-:Y:S02]  /*2ea70*/  LOP3.LUT R44, R47, R243, R110, 0x96, !PT ;  /* 0x000000f32f2c7212 */ /* 0x000fe400078e966e */
[----:B------:R-:W-:Y:S02]  /*2ea80*/  LOP3.LUT R42, R46, 0xff, RZ, 0xc0, !PT ;  /* 0x000000ff2e2a7812 */ /* 0x000fe400078ec0ff */
[----:B------:R-:W-:Y:S01]  /*2ea90*/  LOP3.LUT R49, R44, 0xff, RZ, 0xc0, !PT ;  /* 0x000000ff2c317812 */ /* 0x000fe200078ec0ff */
[----:B-1----:R-:W-:Y:S01]  /*2eaa0*/  FADD.FTZ R50, R48, R109 ;  /* 0x0000006d30327221 */ /* 0x002fe20000010000 */
[C---:B------:R-:W-:Y:S03]  /*2eab0*/  F2FP.PACK_AB R48, R66.reuse, R48 ;  /* 0x000000304230723e */ /* 0x040fe600000000ff */
[----:B------:R-:W-:Y:S01]  /*2eac0*/  FADD.FTZ R66, R66, R50 ;  /* 0x0000003242427221 */ /* 0x000fe20000010000 */
[----:B------:R-:W-:Y:S04]  /*2ead0*/  LOP3.LUT R50, R44, 0xffff, RZ, 0xc0, !PT ;  /* 0x0000ffff2c327812 */ /* 0x000fe800078ec0ff */
[----:B------:R-:W-:Y:S04]  /*2eae0*/  SHF.R.U32.HI R50, RZ, 0x8, R50 ;  /* 0x00000008ff327819 */ /* 0x000fe80000011632 */
[----:B------:R-:W-:Y:S02]  /*2eaf0*/  LOP3.LUT R50, R50, 0xffff, RZ, 0xc0, !PT ;  /* 0x0000ffff32327812 */ /* 0x000fe400078ec0ff */
[----:B------:R-:W-:Y:S01]  /*2eb00*/  PRMT R75, R80, 0x7632, R75 ;  /* 0x00007632504b7816 */ /* 0x000fe2000000004b */
[----:B---3--:R-:W-:Y:S05]  /*2eb10*/  @!P3 HADD2 R125, -R74.H0_H0, -RZ.H0_H0 ;  /* 0xa00000ff4a7db230 */ /* 0x008fea0000000900 */
[----:B------:R-:W-:Y:S01]  /*2eb20*/  PRMT R105, R125, 0x7610, R105 ;  /* 0x000076107d697816 */ /* 0x000fe20000000069 */
[----:B------:R-:W-:Y:S03]  /*2eb30*/  @!P3 STL.S16 [R1+0x1d4], R125 ;  /* 0x0001d47d0100b387 */ /* 0x000fe60000100600 */
[----:B------:R-:W-:Y:S02]  /*2eb40*/  @!P3 PRMT R74, R105, 0x5410, RZ ;  /* 0x00005410694ab816 */ /* 0x000fe400000000ff */
[-C--:B------:R-:W-:Y:S01]  /*2eb50*/  ISETP.GE.U32.AND P3, PT, R217, R49.reuse, PT ;  /* 0x00000031d900720c */ /* 0x080fe20003f66070 */
[----:B------:R-:W1:Y:S02]  /*2eb60*/  MUFU.EX2 R105, R114 ;  /* 0x0000007200697308 */ /* 0x000e640000000800 */
[----:B------:R3:W-:Y:S02]  /*2eb70*/  ST.E.U16 [R174.64+0x62], R74 ;  /* 0x0000624aae007985 */ /* 0x0007e4000c101504 */
[----:B---3--:R-:W-:Y:S01]  /*2eb80*/  PRMT R74, R181, 0x7632, R74 ;  /* 0x00007632b54a7816 */ /* 0x008fe2000000004a */
[----:B----4-:R-:W-:Y:S05]  /*2eb90*/  @!P6 HADD2 R124, -R73.H0_H0, -RZ.H0_H0 ;  /* 0xa00000ff497ce230 */ /* 0x010fea0000000900 */
[----:B------:R-:W-:Y:S01]  /*2eba0*/  PRMT R78, R124, 0x7610, R78 ;  /* 0x000076107c4e7816 */ /* 0x000fe2000000004e */
[----:B------:R-:W-:Y:S03]  /*2ebb0*/  @!P6 STL.S16 [R1+0x1ec], R124 ;  /* 0x0001ec7c0100e387 */ /* 0x000fe60000100600 */
[----:B------:R-:W-:Y:S01]  /*2ebc0*/  @!P6 PRMT R73, R78, 0x5410, RZ ;  /* 0x000054104e49e816 */ /* 0x000fe200000000ff */
[----:B------:R3:W5:Y:S01]  /*2ebd0*/  LDL.LU R227, [R1+0x38c] ;  /* 0x00038c0001e37983 */ /* 0x0007620000300800 */
[----:B------:R-:W-:Y:S02]  /*2ebe0*/  ISETP.GE.U32.AND P6, PT, R217, R50, PT ;  /* 0x00000032d900720c */ /* 0x000fe40003fc6070 */
[--C-:B------:R-:W-:Y:S01]  /*2ebf0*/  SHF.R.U32.HI R50, RZ, 0x10, R44.reuse ;  /* 0x00000010ff327819 */ /* 0x100fe2000001162c */
[----:B------:R3:W4:Y:S01]  /*2ec00*/  LDL.S16 R109, [R1+0x194] ;  /* 0x00019400016d7983 */ /* 0x0007220000100600 */
[----:B------:R-:W-:Y:S02]  /*2ec10*/  SHF.R.U32.HI R44, RZ, 0x18, R44 ;  /* 0x00000018ff2c7819 */ /* 0x000fe4000001162c */
[----:B------:R-:W-:Y:S01]  /*2ec20*/  LOP3.LUT R50, R50, 0xff, RZ, 0xc0, !PT ;  /* 0x000000ff32327812 */ /* 0x000fe200078ec0ff */
[----:B------:R3:W5:Y:S04]  /*2ec30*/  LDL.LU R223, [R1+0x388] ;  /* 0x0003880001df7983 */ /* 0x0007680000300800 */
[----:B------:R3:W3:Y:S04]  /*2ec40*/  LDL.S16 R78, [R1+0x180] ;  /* 0x00018000014e7983 */ /* 0x0006e80000100600 */
[----:B------:R-:W-:Y:S01]  /*2ec50*/  ST.E.U16 [R168.64+0x60], R73 ;  /* 0x00006049a8007985 */ /* 0x000fe2000c101504 */
[----:B------:R-:W-:Y:S02]  /*2ec60*/  @!P5 HADD2 R121, -R72.H0_H0, -RZ.H0_H0 ;  /* 0xa00000ff4879d230 */ /* 0x000fe40000000900 */
[----:B--2---:R-:W-:Y:S03]  /*2ec70*/  @!P3 HADD2 R118, -R63.H0_H0, -RZ.H0_H0 ;  /* 0xa00000ff3f76b230 */ /* 0x004fe60000000900 */
[----:B------:R-:W-:Y:S01]  /*2ec80*/  PRMT R111, R121, 0x7610, R111 ;  /* 0x00007610796f7816 */ /* 0x000fe2000000006f */
[----:B------:R-:W-:Y:S01]  /*2ec90*/  @!P5 STL.S16 [R1+0x1d0], R121 ;  /* 0x0001d0790100d387 */ /* 0x000fe20000100600 */
[----:B------:R-:W-:Y:S02]  /*2eca0*/  @!P6 HADD2 R107, -R62.H0_H0, -RZ.H0_H0 ;  /* 0xa00000ff3e6be230 */ /* 0x000fe40000000900 */
[----:B------:R-:W-:Y:S01]  /*2ecb0*/  @!P5 PRMT R72, R111, 0x5410, RZ ;  /* 0x000054106f48d816 */ /* 0x000fe200000000ff */
[----:B------:R-:W-:Y:S01]  /*2ecc0*/  @!P3 STL.S16 [R1+0x1c4], R118 ;  /* 0x0001c4760100b387 */ /* 0x000fe20000100600 */
[----:B------:R-:W-:Y:S02]  /*2ecd0*/  ISETP.GE.U32.AND P3, PT, R217, R50, PT ;  /* 0x00000032d900720c */ /* 0x000fe40003f66070 */
[----:B------:R-:W-:Y:S01]  /*2ece0*/  PRMT R110, R107, 0x7610, R110 ;  /* 0x000076106b6e7816 */ /* 0x000fe2000000006e */
[----:B------:R2:W-:Y:S01]  /*2ecf0*/  @!P6 STL.S16 [R1+0x1a8], R107 ;  /* 0x0001a86b0100e387 */ /* 0x0005e20000100600 */
[----:B------:R-:W-:Y:S02]  /*2ed00*/  PRMT R50, R119, 0x7610, R50 ;  /* 0x0000761077327816 */ /* 0x000fe40000000032 */
[----:B------:R-:W-:Y:S01]  /*2ed10*/  ISETP.GE.U32.AND P5, PT, R217, R49, PT ;  /* 0x00000031d900720c */ /* 0x000fe20003fa6070 */
[----:B------:R1:W-:Y:S01]  /*2ed20*/  ST.E.U16 [R168.64+0x62], R72 ;  /* 0x00006248a8007985 */ /* 0x0003e2000c101504 */
[----:B------:R-:W-:Y:S02]  /*2ed30*/  PRMT R76, R118, 0x7610, R76 ;  /* 0x00007610764c7816 */ /* 0x000fe4000000004c */
[----:B------:R-:W-:Y:S02]  /*2ed40*/  PRMT R111, R63, 0x5410, R62 ;  /* 0x000054103f6f7816 */ /* 0x000fe4000000003e */
[----:B------:R-:W-:Y:S02]  /*2ed50*/  PRMT R49, R119, 0x7632, R49 ;  /* 0x0000763277317816 */ /* 0x000fe40000000031 */
[----:B------:R-:W-:Y:S02]  /*2ed60*/  @!P6 PRMT R62, R110, 0x5410, RZ ;  /* 0x000054106e3ee816 */ /* 0x000fe400000000ff */
[C---:B------:R-:W-:Y:S02]  /*2ed70*/  ISETP.GE.U32.AND P6, PT, R217.reuse, R42, PT ;  /* 0x0000002ad900720c */ /* 0x040fe40003fc6070 */
[----:B------:R-:W-:Y:S01]  /*2ed80*/  LOP3.LUT R42, R46, 0xffff, RZ, 0xc0, !PT ;  /* 0x0000ffff2e2a7812 */ /* 0x000fe200078ec0ff */
[----:B------:R-:W-:Y:S01]  /*2ed90*/  ST.E.U16 [R172.64+0x60], R62 ;  /* 0x0000603eac007985 */ /* 0x000fe2000c101504 */
[----:B------:R-:W-:Y:S02]  /*2eda0*/  @!P5 PRMT R63, R76, 0x5410, RZ ;  /* 0x000054104c3fd816 */ /* 0x000fe400000000ff */
[----:B------:R-:W-:Y:S01]  /*2edb0*/  ISETP.GE.U32.AND P5, PT, R217, R44, PT ;  /* 0x0000002cd900720c */ /* 0x000fe20003fa6070 */
[----:B------:R-:W3:Y:S01]  /*2edc0*/  MUFU.EX2 R76, R115 ;  /* 0x00000073004c7308 */ /* 0x000ee20000000800 */
[----:B------:R-:W-:Y:S01]  /*2edd0*/  SHF.R.U32.HI R42, RZ, 0x8, R42 ;  /* 0x00000008ff2a7819 */ /* 0x000fe2000001162a */
[----:B------:R-:W-:Y:S01]  /*2ede0*/  ST.E.U16 [R172.64+0x5e], R63 ;  /* 0x00005e3fac007985 */ /* 0x000fe2000c101504 */
[----:B------:R-:W-:Y:S02]  /*2edf0*/  PRMT R110, R50, 0x5410, R49 ;  /* 0x00005410326e7816 */ /* 0x000fe40000000031 */
[----:B------:R-:W-:Y:S01]  /*2ee00*/  LOP3.LUT R42, R42, 0xffff, RZ, 0xc0, !PT ;  /* 0x0000ffff2a2a7812 */ /* 0x000fe200078ec0ff */
[----:B--2---:R2:W2:Y:S01]  /*2ee10*/  LDL.S16 R107, [R1+0x188] ;  /* 0x00018800016b7983 */ /* 0x0044a20000100600 */
[----:B-1----:R-:W-:Y:S03]  /*2ee20*/  PRMT R72, R181, 0x7610, R72 ;  /* 0x00007610b5487816 */ /* 0x002fe60000000048 */
[----:B------:R-:W-:Y:S01]  /*2ee30*/  MUFU.EX2 R181, R190 ;  /* 0x000000be00b57308 */ /* 0x000fe20000000800 */
[----:B----4-:R-:W-:Y:S05]  /*2ee40*/  @!P3 HADD2 R109, -R50.H0_H0, -RZ.H0_H0 ;  /* 0xa00000ff326db230 */ /* 0x010fea0000000900 */
[----:B------:R-:W-:Y:S01]  /*2ee50*/  PRMT R44, R109, 0x7610, R44 ;  /* 0x000076106d2c7816 */ /* 0x000fe2000000002c */
[----:B------:R1:W-:Y:S01]  /*2ee60*/  @!P3 STL.S16 [R1+0x194], R109 ;  /* 0x0001946d0100b387 */ /* 0x0003e20000100600 */
[----:B---3--:R-:W-:Y:S02]  /*2ee70*/  @!P5 HADD2 R78, -R49.H0_H0, -RZ.H0_H0 ;  /* 0xa00000ff314ed230 */ /* 0x008fe40000000900 */
[----:B------:R-:W-:Y:S02]  /*2ee80*/  @!P3 PRMT R50, R44, 0x5410, RZ ;  /* 0x000054102c32b816 */ /* 0x000fe400000000ff */
[----:B------:R-:W-:Y:S01]  /*2ee90*/  ISETP.GE.U32.AND P3, PT, R217, R42, PT ;  /* 0x0000002ad900720c */ /* 0x000fe20003f66070 */
[----:B------:R-:W-:Y:S01]  /*2eea0*/  FADD.FTZ R42, R106, R113 ;  /* 0x000000716a2a7221 */ /* 0x000fe20000010000 */
[----:B------:R-:W-:Y:S01]  /*2eeb0*/  PRMT R55, R78, 0x7610, R55 ;  /* 0x000076104e377816 */ /* 0x000fe20000000037 */
[----:B------:R-:W-:Y:S01]  /*2eec0*/  ST.E.U16 [R170.64+0x60], R50 ;  /* 0x00006032aa007985 */ /* 0x000fe2000c101504 */
[----:B------:R-:W-:Y:S01]  /*2eed0*/  SHF.R.U32.HI R44, RZ, 0x18, R46 ;  /* 0x00000018ff2c7819 */ /* 0x000fe2000001162e */
[----:B------:R-:W-:Y:S01]  /*2eee0*/  FADD.FTZ R47, R51, R42 ;  /* 0x0000002a332f7221 */ /* 0x000fe20000010000 */
[----:B------:R-:W-:Y:S02]  /*2eef0*/  IADD3 R42, R193, 0x2, RZ ;  /* 0x00000002c12a7810 */ /* 0x000fe40007ffe0ff */
[----:B------:R-:W-:Y:S02]  /*2ef00*/  @!P5 PRMT R49, R55, 0x5410, RZ ;  /* 0x000054103731d816 */ /* 0x000fe400000000ff */
[----:B------:R-:W-:Y:S01]  /*2ef10*/  LOP3.LUT R153, R215, R42, RZ, 0x3c, !PT ;  /* 0x0000002ad7997212 */ /* 0x000fe200078e3cff */
[----:B------:R-:W-:Y:S01]  /*2ef20*/  FADD.FTZ R42, R105, R66 ;  /* 0x00000042692a7221 */ /* 0x000fe20000010000 */
[----:B------:R-:W-:Y:S01]  /*2ef30*/  PRMT R51, R128, 0x7632, R51 ;  /* 0x0000763280337816 */ /* 0x000fe20000000033 */
[----:B------:R-:W-:Y:S01]  /*2ef40*/  ST.E.U16 [R170.64+0x62], R49 ;  /* 0x00006231aa007985 */ /* 0x000fe2000c101504 */
[C---:B------:R-:W-:Y:S01]  /*2ef50*/  F2FP.PACK_AB R128, R76.reuse, R105 ;  /* 0x000000694c80723e */ /* 0x040fe200000000ff */
[----:B------:R-:W-:Y:S01]  /*2ef60*/  FADD.FTZ R55, R76, R42 ;  /* 0x0000002a4c377221 */ /* 0x000fe20000010000 */
[----:B------:R-:W-:Y:S01]  /*2ef70*/  LOP3.LUT R118, R153, R213, RZ, 0x3c, !PT ;  /* 0x000000d599767212 */ /* 0x000fe200078e3cff */
[----:B------:R-:W-:Y:S01]  /*2ef80*/  MUFU.EX2 R66, R117 ;  /* 0x0000007500427308 */ /* 0x000fe20000000800 */
[----:B------:R-:W-:Y:S02]  /*2ef90*/  SHF.R.U32.HI R46, RZ, 0x10, R46 ;  /* 0x00000010ff2e7819 */ /* 0x000fe4000001162e */
[----:B------:R-:W-:Y:S01]  /*2efa0*/  PRMT R106, R52, 0x5410, R51 ;  /* 0x00005410346a7816 */ /* 0x000fe20000000033 */
[----:B------:R-:W-:Y:S06]  /*2efb0*/  IMAD.WIDE.U32 R118, R118, -0x326172a9, RZ ;  /* 0xcd9e8d5776767825 */ /* 0x000fec00078e00ff */
[----:B-1----:R1:W3:Y:S02]  /*2efc0*/  MUFU.EX2 R109, R232 ;  /* 0x000000e8006d7308 */ /* 0x0022e40000000800 */
[----:B-1----:R1:W5:Y:S01]  /*2efd0*/  LDL.LU R232, [R1+0x384] ;  /* 0x0003840001e87983 */ /* 0x0023620000300800 */
[----:B--2---:R-:W-:Y:S01]  /*2efe0*/  @!P0 HADD2 R107, -R52.H0_H0, -RZ.H0_H0 ;  /* 0xa00000ff346b8230 */ /* 0x004fe20000000900 */
[----:B---3--:R-:W-:Y:S02]  /*2eff0*/  FADD.FTZ R42, R109, R47 ;  /* 0x0000002f6d2a7221 */ /* 0x008fe40000010000 */
[----:B------:R2:W-:Y:S01]  /*2f000*/  @!P5 STL.S16 [R1+0x180], R78 ;  /* 0x0001804e0100d387 */ /* 0x0005e20000100600 */
[----:B------:R-:W-:Y:S02]  /*2f010*/  ISETP.GE.U32.AND P5, PT, R217, R44, PT ;  /* 0x0000002cd900720c */ /* 0x000fe40003fa6070 */
[----:B------:R-:W-:Y:S02]  /*2f020*/  PRMT R114, R107, 0x7610, R114 ;  /* 0x000076106b727816 */ /* 0x000fe40000000072 */
[----:B------:R-:W-:Y:S02]  /*2f030*/  LOP3.LUT R44, R46, 0xff, RZ, 0xc0, !PT ;  /* 0x000000ff2e2c7812 */ /* 0x000fe400078ec0ff */
[----:B------:R-:W-:Y:S02]  /*2f040*/  LOP3.LUT R46, R119, R240, R210, 0x96, !PT ;  /* 0x000000f0772e7212 */ /* 0x000fe400078e96d2 */
[----:B------:R-:W-:Y:S02]  /*2f050*/  @!P0 PRMT R52, R114, 0x5410, RZ ;  /* 0x0000541072348816 */ /* 0x000fe400000000ff */
[----:B------:R-:W-:Y:S01]  /*2f060*/  LOP3.LUT R114, R179, R239, R118, 0x96, !PT ;  /* 0x000000efb3727212 */ /* 0x000fe200078e9676 */
[----:B------:R-:W-:Y:S02]  /*2f070*/  IMAD.WIDE.U32 R46, R46, -0x2daee0ad, RZ ;  /* 0xd2511f532e2e7825 */ /* 0x000fe400078e00ff */
[----:B------:R-:W-:Y:S02]  /*2f080*/  ST.E.U16 [R174.64+0x70], R52 ;  /* 0x00007034ae007985 */ /* 0x000fe4000c101504 */
[----:B------:R-:W-:Y:S05]  /*2f090*/  IMAD.WIDE.U32 R114, R114, -0x2daee0ad, RZ ;  /* 0xd2511f5372727825 */ /* 0x000fea00078e00ff */
[----:B------:R-:W-:Y:S01]  /*2f0a0*/  LOP3.LUT R115, R115, R245, R46, 0x96, !PT ;  /* 0x000000f573737212 */ /* 0x000fe200078e962e */
[----:B--2---:R-:W2:Y:S02]  /*2f0b0*/  MUFU.EX2 R78, R224 ;  /* 0x000000e0004e7308 */ /* 0x004ea40000000800 */
[----:B--2---:R-:W-:Y:S01]  /*2f0c0*/  F2FP.PACK_AB R130, R78, R109 ;  /* 0x0000006d4e82723e */ /* 0x004fe200000000ff */
[----:B------:R1:W5:Y:S03]  /*2f0d0*/  LDL.LU R224, [R1+0x380] ;  /* 0x0003800001e07983 */ /* 0x0003660000300800 */
[----:B------:R-:W-:Y:S01]  /*2f0e0*/  PRMT R71, R130, 0x7610, R71 ;  /* 0x0000761082477816 */ /* 0x000fe20000000047 */
[----:B------:R2:W-:Y:S01]  /*2f0f0*/  @!P0 STL.S16 [R1+0x188], R107 ;  /* 0x0001886b01008387 */ /* 0x0005e20000100600 */
[----:B------:R-:W-:Y:S01]  /*2f100*/  ISETP.GE.U32.AND P0, PT, R217, R44, PT ;  /* 0x0000002cd900720c */ /* 0x000fe20003f06070 */
[----:B------:R-:W-:Y:S01]  /*2f110*/  FADD.FTZ R44, R78, R42 ;  /* 0x0000002a4e2c7221 */ /* 0x000fe20000010000 */
[----:B------:R-:W-:Y:S01]  /*2f120*/  PRMT R73, R130, 0x7632, R73 ;  /* 0x0000763282497816 */ /* 0x000fe20000000049 */
[----:B------:R1:W3:Y:S04]  /*2f130*/  LDL.S16 R124, [R1+0x1cc] ;  /* 0x0001cc00017c7983 */ /* 0x0002e80000100600 */
[----:B------:R1:W4:Y:S04]  /*2f140*/  LDL.S16 R105, [R1+0x1c8] ;  /* 0x0001c80001697983 */ /* 0x0003280000100600 */
[----:B------:R1:W4:Y:S04]  /*2f150*/  LDL.S16 R121, [R1+0x1b4] ;  /* 0x0001b40001797983 */ /* 0x0003280000100600 */
[----:B------:R1:W5:Y:S01]  /*2f160*/  LDL.LU R222, [R1+0x37c] ;  /* 0x00037c0001de7983 */ /* 0x0003620000300800 */
[----:B--2---:R-:W2:Y:S02]  /*2f170*/  MUFU.EX2 R107, R116 ;  /* 0x00000074006b7308 */ /* 0x004ea40000000800 */
[C---:B--2---:R-:W-:Y:S01]  /*2f180*/  F2FP.PACK_AB R129, R66.reuse, R107 ;  /* 0x0000006b4281723e */ /* 0x044fe200000000ff */
[----:B------:R-:W-:Y:S01]  /*2f190*/  FADD.FTZ R40, R107, R55 ;  /* 0x000000376b287221 */ /* 0x000fe20000010000 */
[----:B------:R-:W-:Y:S06]  /*2f1a0*/  LOP3.LUT R116, R47, R242, R182, 0x96, !PT ;  /* 0x000000f22f747212 */ /* 0x000fec00078e96b6 */
[----:B------:R-:W2:Y:S01]  /*2f1b0*/  MUFU.EX2 R55, R231 ;  /* 0x000000e700377308 */ /* 0x000ea20000000800 */
[----:B------:R-:W-:Y:S01]  /*2f1c0*/  PRMT R70, R129, 0x7610, R70 ;  /* 0x0000761081467816 */ /* 0x000fe20000000046 */
[----:B------:R-:W-:Y:S02]  /*2f1d0*/  FADD.FTZ R42, R66, R40 ;  /* 0x00000028422a7221 */ /* 0x000fe40000010000 */
[----:B------:R-:W-:Y:S05]  /*2f1e0*/  IMAD.WIDE.U32 R116, R116, -0x326172a9, RZ ;  /* 0xcd9e8d5774747825 */ /* 0x000fea00078e00ff */
[----:B------:R-:W-:Y:S01]  /*2f1f0*/  LOP3.LUT R46, R117, R238, R178, 0x96, !PT ;  /* 0x000000ee752e7212 */ /* 0x000fe200078e96b2 */
[----:B------:R-:W1:Y:S04]  /*2f200*/  MUFU.EX2 R66, R122 ;  /* 0x0000007a00427308 */ /* 0x000e680000000800 */
[----:B------:R-:W-:Y:S05]  /*2f210*/  IMAD.WIDE.U32 R46, R46, -0x2daee0ad, RZ ;  /* 0xd2511f532e2e7825 */ /* 0x000fea00078e00ff */
[----:B------:R-:W-:Y:S01]  /*2f220*/  LOP3.LUT R47, R47, R247, R114, 0x96, !PT ;  /* 0x000000f72f2f7212 */ /* 0x000fe200078e9672 */
[----:B------:R-:W-:Y:S01]  /*2f230*/  IMAD.WIDE.U32 R114, R115, -0x326172a9, RZ ;  /* 0xcd9e8d5773727825 */ /* 0x000fe200078e00ff */
[----:B--2---:R-:W-:Y:S01]  /*2f240*/  F2FP.PACK_AB R132, R55, R60 ;  /* 0x0000003c3784723e */ /* 0x004fe200000000ff */
[----:B------:R2:W5:Y:S03]  /*2f250*/  LDL.LU R231, [R1+0x378] ;  /* 0x0003780001e77983 */ /* 0x0005660000300800 */
[----:B------:R-:W-:Y:S01]  /*2f260*/  LOP3.LUT R116, R115, R248, R116, 0x96, !PT ;  /* 0x000000f873747212 */ /* 0x000fe200078e9674 */
[----:B------:R2:W2:Y:S04]  /*2f270*/  LDL.S16 R107, [R1+0x190] ;  /* 0x00019000016b7983 */ /* 0x0004a80000100600 */
[----:B------:R-:W-:Y:S01]  /*2f280*/  IMAD.WIDE.U32 R116, R116, -0x2daee0ad, RZ ;  /* 0xd2511f5374747825 */ /* 0x000fe200078e00ff */
[----:B------:R2:W2:Y:S03]  /*2f290*/  LDL.S16 R76, [R1+0x18c] ;  /* 0x00018c00014c7983 */ /* 0x0004a60000100600 */
[----:B-1----:R-:W-:Y:S01]  /*2f2a0*/  FADD.FTZ R42, R66, R42 ;  /* 0x0000002a422a7221 */ /* 0x002fe20000010000 */
[----:B------:R-:W-:Y:S01]  /*2f2b0*/  LOP3.LUT R115, R117, R244, R46, 0x96, !PT ;  /* 0x000000f475737212 */ /* 0x000fe200078e962e */
[----:B------:R-:W-:Y:S05]  /*2f2c0*/  IMAD.WIDE.U32 R46, R47, -0x326172a9, RZ ;  /* 0xcd9e8d572f2e7825 */ /* 0x000fea00078e00ff */
[----:B------:R-:W-:Y:S01]  /*2f2d0*/  LOP3.LUT R56, R47, R246, R114, 0x96, !PT ;  /* 0x000000f62f387212 */ /* 0x000fe200078e9672 */
[----:B------:R-:W-:Y:S01]  /*2f2e0*/  IMAD.WIDE.U32 R114, R115, -0x326172a9, RZ ;  /* 0xcd9e8d5773727825 */ /* 0x000fe200078e00ff */
[C---:B------:R-:W-:Y:S04]  /*2f2f0*/  PRMT R47, R120.reuse, 0x7610, R47 ;  /* 0x00007610782f7816 */ /* 0x040fe8000000002f */
[--C-:B------:R-:W-:Y:S02]  /*2f300*/  LOP3.LUT R2, R115, R249, R46.reuse, 0x96, !PT ;  /* 0x000000f973027212 */ /* 0x100fe400078e962e */
[----:B------:R-:W-:Y:S02]  /*2f310*/  PRMT R46, R120, 0x7632, R46 ;  /* 0x00007632782e7816 */ /* 0x000fe4000000002e */
[C---:B------:R-:W-:Y:S01]  /*2f320*/  LOP3.LUT R0, R2.reuse, 0xffff, RZ, 0xc0, !PT ;  /* 0x0000ffff02007812 */ /* 0x040fe200078ec0ff */
[----:B------:R-:W-:Y:S01]  /*2f330*/  MUFU.EX2 R120, R229 ;  /* 0x000000e500787308 */ /* 0x000fe20000000800 */
[----:B------:R-:W-:Y:S02]  /*2f340*/  LOP3.LUT R40, R2, 0xff, RZ, 0xc0, !PT ;  /* 0x000000ff02287812 */ /* 0x000fe400078ec0ff */
[----:B------:R-:W-:Y:S04]  /*2f350*/  SHF.R.U32.HI R0, RZ, 0x8, R0 ;  /* 0x00000008ff007819 */ /* 0x000fe80000011600 */
[----:B------:R-:W-:Y:S01]  /*2f360*/  LOP3.LUT R0, R0, 0xffff, RZ, 0xc0, !PT ;  /* 0x0000ffff00007812 */ /* 0x000fe200078ec0ff */
[----:B---3--:R-:W-:Y:S02]  /*2f370*/  @!P2 HADD2 R124, -R51.H0_H0, -RZ.H0_H0 ;  /* 0xa00000ff337ca230 */ /* 0x008fe40000000900 */
[----:B----4-:R-:W-:Y:S03]  /*2f380*/  @!P4 HADD2 R105, -R47.H0_H0, -RZ.H0_H0 ;  /* 0xa00000ff2f69c230 */ /* 0x010fe60000000900 */
[----:B------:R-:W-:Y:S01]  /*2f390*/  PRMT R59, R124, 0x7610, R59 ;  /* 0x000076107c3b7816 */ /* 0x000fe2000000003b */
[----:B------:R-:W-:Y:S01]  /*2f3a0*/  @!P2 STL.S16 [R1+0x1cc], R124 ;  /* 0x0001cc7c0100a387 */ /* 0x000fe20000100600 */
[----:B------:R-:W-:Y:S02]  /*2f3b0*/  @!P1 HADD2 R121, -R46.H0_H0, -RZ.H0_H0 ;  /* 0xa00000ff2e799230 */ /* 0x000fe40000000900 */
[----:B------:R-:W-:Y:S01]  /*2f3c0*/  @!P2 PRMT R51, R59, 0x5410, RZ ;  /* 0x000054103b33a816 */ /* 0x000fe200000000ff */
[----:B------:R1:W3:Y:S01]  /*2f3d0*/  LDL.S16 R109, [R1+0x1a4] ;  /* 0x0001a400016d7983 */ /* 0x0002e20000100600 */
[----:B------:R-:W-:Y:S01]  /*2f3e0*/  ISETP.GE.U32.AND P2, PT, R217, R40, PT ;  /* 0x00000028d900720c */ /* 0x000fe20003f46070 */
[----:B------:R-:W4:Y:S01]  /*2f3f0*/  MUFU.EX2 R59, R123 ;  /* 0x0000007b003b7308 */ /* 0x000f220000000800 */
[----:B------:R-:W-:Y:S01]  /*2f400*/  PRMT R40, R105, 0x7610, R40 ;  /* 0x0000761069287816 */ /* 0x000fe20000000028 */
[----:B------:R1:W-:Y:S01]  /*2f410*/  @!P4 STL.S16 [R1+0x1c8], R105 ;  /* 0x0001c8690100c387 */ /* 0x0003e20000100600 */
[----:B------:R-:W-:Y:S03]  /*2f420*/  PRMT R113, R121, 0x7610, R113 ;  /* 0x0000761079717816 */ /* 0x000fe60000000071 */
[----:B------:R1:W-:Y:S04]  /*2f430*/  @!P1 STL.S16 [R1+0x1b4], R121 ;  /* 0x0001b47901009387 */ /* 0x0003e80000100600 */
[----:B------:R-:W-:Y:S01]  /*2f440*/  ST.E.U16 [R174.64+0x72], R51 ;  /* 0x00007233ae007985 */ /* 0x000fe2000c101504 */
[C---:B----4-:R-:W-:Y:S03]  /*2f450*/  F2FP.PACK_AB R66, R59.reuse, R66 ;  /* 0x000000423b42723e */ /* 0x050fe600000000ff */
[----:B------:R4:W4:Y:S01]  /*2f460*/  LDL.S16 R123, [R1+0x1a0] ;  /* 0x0001a000017b7983 */ /* 0x0009220000100600 */
[----:B------:R-:W-:Y:S01]  /*2f470*/  FADD.FTZ R59, R59, R42 ;  /* 0x0000002a3b3b7221 */ /* 0x000fe20000010000 */
[----:B-1----:R-:W-:Y:S02]  /*2f480*/  PRMT R105, R47, 0x5410, R46 ;  /* 0x000054102f697816 */ /* 0x002fe4000000002e */
[----:B------:R-:W-:Y:S02]  /*2f490*/  @!P4 PRMT R47, R40, 0x5410, RZ ;  /* 0x00005410282fc816 */ /* 0x000fe400000000ff */
[----:B------:R-:W-:Y:S02]  /*2f4a0*/  ISETP.GE.U32.AND P4, PT, R217, R0, PT ;  /* 0x00000000d900720c */ /* 0x000fe40003f86070 */
[----:B------:R-:W-:Y:S01]  /*2f4b0*/  PRMT R0, R3, 0x7632, R0 ;  /* 0x0000763203007816 */ /* 0x000fe20000000000 */
[----:B------:R-:W-:Y:S01]  /*2f4c0*/  ST.E.U16 [R168.64+0x70], R47 ;  /* 0x0000702fa8007985 */ /* 0x000fe2000c101504 */
[----:B------:R-:W-:Y:S02]  /*2f4d0*/  @!P1 PRMT R46, R113, 0x5410, RZ ;  /* 0x00005410712e9816 */ /* 0x000fe400000000ff */
[--C-:B------:R-:W-:Y:S01]  /*2f4e0*/  SHF.R.U32.HI R40, RZ, 0x18, R2.reuse ;  /* 0x00000018ff287819 */ /* 0x100fe20000011602 */
[----:B------:R1:W4:Y:S01]  /*2f4f0*/  LDL.S16 R113, [R1+0x1c0] ;  /* 0x0001c00001717983 */ /* 0x0003220000100600 */
[----:B------:R-:W-:Y:S02]  /*2f500*/  SHF.R.U32.HI R2, RZ, 0x10, R2 ;  /* 0x00000010ff027819 */ /* 0x000fe40000011602 */
[----:B------:R-:W-:Y:S01]  /*2f510*/  ISETP.GE.U32.AND P1, PT, R217, R40, PT ;  /* 0x00000028d900720c */ /* 0x000fe20003f26070 */
[----:B------:R-:W-:Y:S01]  /*2f520*/  FADD.FTZ R40, R60, R44 ;  /* 0x0000002c3c287221 */ /* 0x000fe20000010000 */
[----:B------:R-:W-:Y:S01]  /*2f530*/  LOP3.LUT R2, R2, 0xff, RZ, 0xc0, !PT ;  /* 0x000000ff02027812 */ /* 0x000fe200078ec0ff */
[----:B------:R-:W-:Y:S01]  /*2f540*/  ST.E.U16 [R168.64+0x72], R46 ;  /* 0x0000722ea8007985 */ /* 0x000fe2000c101504 */
[----:B------:R-:W-:Y:S01]  /*2f550*/  LOP3.LUT R121, R114, 0xff, RZ, 0xc0, !PT ;  /* 0x000000ff72797812 */ /* 0x000fe200078ec0ff */
[--C-:B------:R-:W-:Y:S01]  /*2f560*/  FADD.FTZ R55, R55, R40.reuse ;  /* 0x0000002837377221 */ /* 0x100fe20000010000 */
[----:B------:R-:W-:Y:S02]  /*2f570*/  PRMT R40, R41, 0x7632, R40 ;  /* 0x0000763229287816 */ /* 0x000fe40000000028 */
[C---:B------:R-:W-:Y:S04]  /*2f580*/  PRMT R42, R43.reuse, 0x7632, R42 ;  /* 0x000076322b2a7816 */ /* 0x040fe8000000002a */
[----:B------:R-:W-:Y:S01]  /*2f590*/  PRMT R117, R43, 0x5410, R42 ;  /* 0x000054102b757816 */ /* 0x000fe2000000002a */
[----:B--2---:R-:W-:Y:S02]  /*2f5a0*/  @!P6 HADD2 R107, -R3.H0_H0, -RZ.H0_H0 ;  /* 0xa00000ff036be230 */ /* 0x004fe40000000900 */
[----:B------:R-:W-:Y:S03]  /*2f5b0*/  @!P3 HADD2 R76, -R0.H0_H0, -RZ.H0_H0 ;  /* 0xa00000ff004cb230 */ /* 0x000fe60000000900 */
[----:B------:R-:W-:Y:S01]  /*2f5c0*/  PRMT R58, R107, 0x7610, R58 ;  /* 0x000076106b3a7816 */ /* 0x000fe2000000003a */
[----:B------:R2:W-:Y:S01]  /*2f5d0*/  @!P6 STL.S16 [R1+0x190], R107 ;  /* 0x0001906b0100e387 */ /* 0x0005e20000100600 */
[----:B------:R-:W-:Y:S03]  /*2f5e0*/  PRMT R44, R76, 0x7610, R44 ;  /* 0x000076104c2c7816 */ /* 0x000fe6000000002c */
[----:B------:R1:W-:Y:S01]  /*2f5f0*/  @!P3 STL.S16 [R1+0x18c], R76 ;  /* 0x00018c4c0100b387 */ /* 0x0003e20000100600 */
[----:B--2---:R-:W-:Y:S02]  /*2f600*/  PRMT R107, R3, 0x5410, R0 ;  /* 0x00005410036b7816 */ /* 0x004fe40000000000 */
[----:B------:R-:W-:Y:S02]  /*2f610*/  @!P6 PRMT R3, R58, 0x5410, RZ ;  /* 0x000054103a03e816 */ /* 0x000fe400000000ff */
[----:B------:R-:W-:Y:S01]  /*2f620*/  @!P3 PRMT R0, R44, 0x5410, RZ ;  /* 0x000054102c00b816 */ /* 0x000fe200000000ff */
[----:B-1----:R1:W2:Y:S01]  /*2f630*/  LDL.S16 R76, [R1+0x184] ;  /* 0x00018400014c7983 */ /* 0x0022a20000100600 */
[----:B------:R-:W-:Y:S02]  /*2f640*/  ISETP.GE.U32.AND P3, PT, R217, R2, PT ;  /* 0x00000002d900720c */ /* 0x000fe40003f66070 */
[--C-:B------:R-:W-:Y:S01]  /*2f650*/  SHF.R.U32.HI R2, RZ, 0x18, R114.reuse ;  /* 0x00000018ff027819 */ /* 0x100fe20000011672 */
[----:B------:R-:W-:Y:S01]  /*2f660*/  ST.E.U16 [R172.64+0x70], R0 ;  /* 0x00007000ac007985 */ /* 0x000fe2000c101504 */
[----:B------:R-:W-:Y:S02]  /*2f670*/  SHF.R.U32.HI R44, RZ, 0x10, R114 ;  /* 0x00000010ff2c7819 */ /* 0x000fe40000011672 */
[----:B------:R-:W-:Y:S01]  /*2f680*/  LOP3.LUT R114, R114, 0xffff, RZ, 0xc0, !PT ;  /* 0x0000ffff72727812 */ /* 0x000fe200078ec0ff */
[----:B------:R-:W-:Y:S01]  /*2f690*/  ST.E.U16 [R172.64+0x6e], R3 ;  /* 0x00006e03ac007985 */ /* 0x000fe2000c101504 */
[----:B------:R-:W1:Y:S02]  /*2f6a0*/  MUFU.EX2 R115, R228 ;  /* 0x000000e400737308 */ /* 0x000e640000000800 */
[----:B-1----:R-:W-:Y:S01]  /*2f6b0*/  F2FP.PACK_AB R131, R115, R120 ;  /* 0x000000787383723e */ /* 0x002fe200000000ff */
[----:B---3--:R-:W-:Y:S05]  /*2f6c0*/  @!P0 HADD2 R109, -R41.H0_H0, -RZ.H0_H0 ;  /* 0xa00000ff296d8230 */ /* 0x008fea0000000900 */
[----:B------:R-:W-:Y:S01]  /*2f6d0*/  PRMT R57, R109, 0x7610, R57 ;  /* 0x000076106d397816 */ /* 0x000fe20000000039 */
[----:B------:R1:W-:Y:S04]  /*2f6e0*/  @!P0 STL.S16 [R1+0x1a4], R109 ;  /* 0x0001a46d01008387 */ /* 0x0003e80000100600 */
[----:B------:R3:W5:Y:S04]  /*2f6f0*/  LDL.LU R229, [R1+0x374] ;  /* 0x0003740001e57983 */ /* 0x0007680000300800 */
[----:B------:R3:W3:Y:S04]  /*2f700*/  LDL.S16 R122, [R1+0x1b0] ;  /* 0x0001b000017a7983 */ /* 0x0006e80000100600 */
[----:B------:R2:W3:Y:S01]  /*2f710*/  LDL.S16 R58, [R1+0x19c] ;  /* 0x00019c00013a7983 */ /* 0x0004e20000100600 */
[----:B----4-:R-:W-:Y:S01]  /*2f720*/  @!P2 HADD2 R123, -R43.H0_H0, -RZ.H0_H0 ;  /* 0xa00000ff2b7ba230 */ /* 0x010fe20000000900 */
[----:B-1----:R-:W-:Y:S02]  /*2f730*/  PRMT R109, R41, 0x5410, R40 ;  /* 0x00005410296d7816 */ /* 0x002fe40000000028 */
[----:B------:R-:W-:Y:S01]  /*2f740*/  @!P0 PRMT R41, R57, 0x5410, RZ ;  /* 0x0000541039298816 */ /* 0x000fe200000000ff */
[----:B------:R-:W-:Y:S01]  /*2f750*/  IMAD.WIDE.U32 R56, R56, -0x2daee0ad, RZ ;  /* 0xd2511f5338387825 */ /* 0x000fe200078e00ff */
[----:B------:R-:W-:Y:S02]  /*2f760*/  ISETP.GE.U32.AND P0, PT, R217, R2, PT ;  /* 0x00000002d900720c */ /* 0x000fe40003f06070 */
[----:B------:R-:W-:Y:S01]  /*2f770*/  SHF.R.U32.HI R2, RZ, 0x8, R114 ;  /* 0x00000008ff027819 */ /* 0x000fe20000011672 */
[----:B------:R1:W-:Y:S01]  /*2f780*/  ST.E.U16 [R170.64+0x70], R41 ;  /* 0x00007029aa007985 */ /* 0x0003e2000c101504 */
[----:B------:R-:W-:Y:S01]  /*2f790*/  PRMT R61, R123, 0x7610, R61 ;  /* 0x000076107b3d7816 */ /* 0x000fe2000000003d */
[----:B------:R-:W-:Y:S01]  /*2f7a0*/  @!P5 HADD2 R113, -R40.H0_H0, -RZ.H0_H0 ;  /* 0xa00000ff2871d230 */ /* 0x000fe20000000900 */
[----:B------:R-:W-:Y:S02]  /*2f7b0*/  LOP3.LUT R2, R2, 0xffff, RZ, 0xc0, !PT ;  /* 0x0000ffff02027812 */ /* 0x000fe400078ec0ff */
[----:B------:R-:W-:Y:S02]  /*2f7c0*/  @!P2 PRMT R43, R61, 0x5410, RZ ;  /* 0x000054103d2ba816 */ /* 0x000fe400000000ff */
[----:B------:R-:W-:Y:S01]  /*2f7d0*/  PRMT R78, R113, 0x7610, R78 ;  /* 0x00007610714e7816 */ /* 0x000fe2000000004e */
[----:B------:R4:W-:Y:S01]  /*2f7e0*/  @!P5 STL.S16 [R1+0x1c0], R113 ;  /* 0x0001c0710100d387 */ /* 0x0009e20000100600 */
[----:B------:R-:W-:Y:S02]  /*2f7f0*/  LOP3.LUT R61, R56, 0xffff, RZ, 0xc0, !PT ;  /* 0x0000ffff383d7812 */ /* 0x000fe400078ec0ff */
[----:B------:R-:W-:Y:S01]  /*2f800*/  @!P5 PRMT R40, R78, 0x5410, RZ ;  /* 0x000054104e28d816 */ /* 0x000fe200000000ff */
[----:B------:R2:W5:Y:S01]  /*2f810*/  LDL.LU R228, [R1+0x370] ;  /* 0x0003700001e47983 */ /* 0x0005620000300800 */
[----:B------:R-:W-:Y:S01]  /*2f820*/  LOP3.LUT R60, R57, R243, R116, 0x96, !PT ;  /* 0x000000f3393c7212 */ /* 0x000fe200078e9674 */
[----:B------:R-:W4:Y:S02]  /*2f830*/  MUFU.EX2 R78, R126 ;  /* 0x0000007e004e7308 */ /* 0x000f240000000800 */
[----:B------:R-:W-:Y:S01]  /*2f840*/  @!P2 STL.S16 [R1+0x1a0], R123 ;  /* 0x0001a07b0100a387 */ /* 0x000fe20000100600 */
[C---:B------:R-:W-:Y:S02]  /*2f850*/  ISETP.GE.U32.AND P2, PT, R217.reuse, R2, PT ;  /* 0x00000002d900720c */ /* 0x040fe40003f46070 */
[----:B------:R-:W-:Y:S01]  /*2f860*/  LOP3.LUT R2, R56, 0xff, RZ, 0xc0, !PT ;  /* 0x000000ff38027812 */ /* 0x000fe200078ec0ff */
[----:B------:R-:W-:Y:S03]  /*2f870*/  ST.E.U16 [R170.64+0x72], R40 ;  /* 0x00007228aa007985 */ /* 0x000fe6000c101504 */
[C---:B------:R-:W-:Y:S01]  /*2f880*/  ISETP.GE.U32.AND P5, PT, R217.reuse, R2, PT ;  /* 0x00000002d900720c */ /* 0x040fe20003fa6070 */
[----:B------:R4:W-:Y:S01]  /*2f890*/  ST.E.U16 [R174.64+0x80], R43 ;  /* 0x0000802bae007985 */ /* 0x0009e2000c101504 */
[----:B------:R-:W-:Y:S02]  /*2f8a0*/  LOP3.LUT R2, R60, 0xff, RZ, 0xc0, !PT ;  /* 0x000000ff3c027812 */ /* 0x000fe400078ec0ff */
[----:B-1----:R-:W-:Y:S02]  /*2f8b0*/  PRMT R41, R136, 0x7632, R41 ;  /* 0x0000763288297816 */ /* 0x002fe40000000029 */
[----:B------:R-:W-:Y:S02]  /*2f8c0*/  ISETP.GE.U32.AND P6, PT, R217, R2, PT ;  /* 0x00000002d900720c */ /* 0x000fe40003fc6070 */
[----:B------:R-:W-:Y:S02]  /*2f8d0*/  SHF.R.U32.HI R2, RZ, 0x18, R60 ;  /* 0x00000018ff027819 */ /* 0x000fe4000001163c */
[----:B----4-:R-:W-:Y:S02]  /*2f8e0*/  LOP3.LUT R113, R44, 0xff, RZ, 0xc0, !PT ;  /* 0x000000ff2c717812 */ /* 0x010fe400078ec0ff */
[C---:B------:R-:W-:Y:S02]  /*2f8f0*/  PRMT R44, R45.reuse, 0x7632, R44 ;  /* 0x000076322d2c7816 */ /* 0x040fe4000000002c */
[----:B------:R-:W-:Y:S01]  /*2f900*/  @P5 LOP3.LUT R220, R220, 0x100000, RZ, 0xfc, !PT ;  /* 0x00100000dcdc5812 */ /* 0x000fe200078efcff */
[----:B------:R-:W-:Y:S01]  /*2f910*/  FADD.FTZ R57, R78, R59 ;  /* 0x0000003b4e397221 */ /* 0x000fe20000010000 */
[----:B------:R-:W-:Y:S02]  /*2f920*/  SHF.R.U32.HI R126, RZ, 0x18, R56 ;  /* 0x00000018ff7e7819 */ /* 0x000fe40000011638 */
[----:B------:R-:W-:Y:S01]  /*2f930*/  PRMT R116, R45, 0x5410, R44 ;  /* 0x000054102d747816 */ /* 0x000fe2000000002c */
[----:B------:R-:W-:Y:S01]  /*2f940*/  FADD.FTZ R150, R53, R57 ;  /* 0x0000003935967221 */ /* 0x000fe20000010000 */
[----:B------:R-:W-:Y:S01]  /*2f950*/  PRMT R43, R133, 0x7632, R43 ;  /* 0x00007632852b7816 */ /* 0x000fe2000000002b */
[----:B--2---:R-:W-:Y:S05]  /*2f960*/  @!P4 HADD2 R76, -R42.H0_H0, -RZ.H0_H0 ;  /* 0xa00000ff2a4cc230 */ /* 0x004fea0000000900 */
[----:B------:R-:W-:Y:S01]  /*2f970*/  PRMT R114, R76, 0x7610, R114 ;  /* 0x000076104c727816 */ /* 0x000fe20000000072 */
[----:B------:R1:W-:Y:S03]  /*2f980*/  @!P4 STL.S16 [R1+0x184], R76 ;  /* 0x0001844c0100c387 */ /* 0x0003e60000100600 */
[----:B------:R-:W-:Y:S05]  /*2f990*/  @!P4 PRMT R42, R114, 0x5410, RZ ;  /* 0x00005410722ac816 */ /* 0x000fea00000000ff */
[----:B------:R2:W-:Y:S01]  /*2f9a0*/  ST.E.U16 [R174.64+0x82], R42 ;  /* 0x0000822aae007985 */ /* 0x0005e2000c101504 */
[----:B-1----:R-:W-:Y:S02]  /*2f9b0*/  SHF.R.U32.HI R76, RZ, 0x10, R56 ;  /* 0x00000010ff4c7819 */ /* 0x002fe40000011638 */
[----:B--2---:R-:W-:Y:S01]  /*2f9c0*/  PRMT R42, R136, 0x7610, R42 ;  /* 0x00007610882a7816 */ /* 0x004fe2000000002a */
[----:B---3--:R-:W-:Y:S02]  /*2f9d0*/  @!P3 HADD2 R122, -R45.H0_H0, -RZ.H0_H0 ;  /* 0xa00000ff2d7ab230 */ /* 0x008fe40000000900 */
[----:B------:R-:W-:Y:S03]  /*2f9e0*/  @!P1 HADD2 R58, -R44.H0_H0, -RZ.H0_H0 ;  /* 0xa00000ff2c3a9230 */ /* 0x000fe60000000900 */
[----:B------:R-:W-:Y:S01]  /*2f9f0*/  PRMT R54, R122, 0x7610, R54 ;  /* 0x000076107a367816 */ /* 0x000fe20000000036 */
[----:B------:R-:W-:Y:S01]  /*2fa00*/  @!P3 STL.S16 [R1+0x1b0], R122 ;  /* 0x0001b07a0100b387 */ /* 0x000fe20000100600 */
[----:B------:R-:W-:Y:S03]  /*2fa10*/  PRMT R56, R58, 0x7610, R56 ;  /* 0x000076103a387816 */ /* 0x000fe60000000038 */
[----:B------:R1:W-:Y:S01]  /*2fa20*/  @!P1 STL.S16 [R1+0x19c], R58 ;  /* 0x00019c3a01009387 */ /* 0x0003e20000100600 */
[----:B------:R-:W-:Y:S02]  /*2fa30*/  @!P3 PRMT R45, R54, 0x5410, RZ ;  /* 0x00005410362db816 */ /* 0x000fe400000000ff */
[----:B------:R-:W-:Y:S01]  /*2fa40*/  LOP3.LUT R54, R119, R240, R208, 0x96, !PT ;  /* 0x000000f077367212 */ /* 0x000fe200078e96d0 */
[----:B------:R2:W3:Y:S01]  /*2fa50*/  LDL.S16 R114, [R1+0x200] ;  /* 0x0002000001727983 */ /* 0x0004e20000100600 */
[----:B------:R-:W-:Y:S01]  /*2fa60*/  @!P1 PRMT R44, R56, 0x5410, RZ ;  /* 0x00005410382c9816 */ /* 0x000fe200000000ff */
[----:B------:R-:W-:Y:S01]  /*2fa70*/  FADD.FTZ R56, R120, R55 ;  /* 0x0000003778387221 */ /* 0x000fe20000010000 */
[----:B------:R-:W-:Y:S01]  /*2fa80*/  ISETP.GE.U32.AND P1, PT, R217, R2, PT ;  /* 0x00000002d900720c */ /* 0x000fe20003f26070 */
[----:B------:R2:W2:Y:S01]  /*2fa90*/  LDL.S16 R139, [R1+0x1e4] ;  /* 0x0001e400018b7983 */ /* 0x0004a20000100600 */
[----:B------:R-:W-:Y:S01]  /*2faa0*/  F2FP.PACK_AB R2, R53, R78 ;  /* 0x0000004e3502723e */ /* 0x000fe200000000ff */
[----:B------:R-:W-:Y:S01]  /*2fab0*/  FADD.FTZ R149, R115, R56 ;  /* 0x0000003873957221 */ /* 0x000fe20000010000 */
[----:B------:R-:W-:Y:S01]  /*2fac0*/  SHF.R.U32.HI R53, RZ, 0x10, R60 ;  /* 0x00000010ff357819 */ /* 0x000fe2000001163c */
[----:B------:R2:W2:Y:S01]  /*2fad0*/  LDL.S16 R143, [R1+0x1fc] ;  /* 0x0001fc00018f7983 */ /* 0x0004a20000100600 */
[----:B------:R-:W-:Y:S01]  /*2fae0*/  LOP3.LUT R60, R60, 0xffff, RZ, 0xc0, !PT ;  /* 0x0000ffff3c3c7812 */ /* 0x000fe200078ec0ff */
[----:B------:R-:W-:Y:S01]  /*2faf0*/  IMAD.WIDE.U32 R54, R54, -0x2daee0ad, RZ ;  /* 0xd2511f5336367825 */ /* 0x000fe200078e00ff */
[----:B------:R-:W-:Y:S01]  /*2fb00*/  LOP3.LUT R53, R53, 0xff, RZ, 0xc0, !PT ;  /* 0x000000ff35357812 */ /* 0x000fe200078ec0ff */
[----:B------:R1:W-:Y:S01]  /*2fb10*/  ST.E.U16 [R168.64+0x82], R44 ;  /* 0x0000822ca8007985 */ /* 0x0003e2000c101504 */
[----:B------:R-:W-:Y:S02]  /*2fb20*/  SHF.R.U32.HI R60, RZ, 0x8, R60 ;  /* 0x00000008ff3c7819 */ /* 0x000fe4000001163c */
[----:B------:R-:W-:Y:S01]  /*2fb30*/  LOP3.LUT R56, R55, R242, R180, 0x96, !PT ;  /* 0x000000f237387212 */ /* 0x000fe200078e96b4 */
[----:B------:R1:W-:Y:S01]  /*2fb40*/  ST.E.U16 [R168.64+0x80], R45 ;  /* 0x0000802da8007985 */ /* 0x0003e2000c101504 */
[----:B------:R-:W-:Y:S03]  /*2fb50*/  ISETP.GE.U32.AND P4, PT, R217, R53, PT ;  /* 0x00000035d900720c */ /* 0x000fe60003f86070 */
[----:B------:R-:W-:Y:S01]  /*2fb60*/  IMAD.WIDE.U32 R56, R56, -0x326172a9, RZ ;  /* 0xcd9e8d5738387825 */ /* 0x000fe200078e00ff */
[----:B-1----:R-:W-:Y:S02]  /*2fb70*/  LOP3.LUT R58, R177, R239, R118, 0x96, !PT ;  /* 0x000000efb13a7212 */ /* 0x002fe400078e9676 */
[----:B------:R1:W2:Y:S03]  /*2fb80*/  LDL.S16 R118, [R1+0x210] ;  /* 0x0002100001767983 */ /* 0x0002a60000100600 */
[----:B------:R-:W-:Y:S05]  /*2fb90*/  IMAD.WIDE.U32 R58, R58, -0x2daee0ad, RZ ;  /* 0xd2511f533a3a7825 */ /* 0x000fea00078e00ff */
[----:B------:R-:W-:Y:S02]  /*2fba0*/  LOP3.LUT R59, R59, R245, R54, 0x96, !PT ;  /* 0x000000f53b3b7212 */ /* 0x000fe400078e9636 */
[----:B------:R-:W-:Y:S02]  /*2fbb0*/  LOP3.LUT R54, R57, R238, R176, 0x96, !PT ;  /* 0x000000ee39367212 */ /* 0x000fe400078e96b0 */
[----:B------:R-:W-:Y:S03]  /*2fbc0*/  PRMT R57, R183, 0x7610, R57 ;  /* 0x00007610b7397816 */ /* 0x000fe60000000039 */
[----:B------:R-:W-:Y:S01]  /*2fbd0*/  IMAD.WIDE.U32 R54, R54, -0x2daee0ad, RZ ;  /* 0xd2511f5336367825 */ /* 0x000fe200078e00ff */
[----:B------:R-:W-:Y:S04]  /*2fbe0*/  PRMT R44, R133, 0x7610, R44 ;  /* 0x00007610852c7816 */ /* 0x000fe8000000002c */
[----:B------:R-:W-:Y:S01]  /*2fbf0*/  LOP3.LUT R55, R55, R247, R58, 0x96, !PT ;  /* 0x000000f737377212 */ /* 0x000fe200078e963a */
[----:B------:R-:W-:Y:S01]  /*2fc00*/  IMAD.WIDE.U32 R58, R59, -0x326172a9, RZ ;  /* 0xcd9e8d573b3a7825 */ /* 0x000fe200078e00ff */
[----:B------:R-:W-:Y:S04]  /*2fc10*/  PRMT R45, R131, 0x7632, R45 ;  /* 0x00007632832d7816 */ /* 0x000fe8000000002d */
        /* <DEDUP_REMOVED lines=12> */
[C---:B------:R-:W-:Y:S04]  /*2fce0*/  PRMT R53, R48.reuse, 0x7632, R53 ;  /* 0x0000763230357816 */ /* 0x040fe80000000035 */
[----:B------:R-:W-:Y:S07]  /*2fcf0*/  PRMT R119, R48, 0x5410, R53 ;  /* 0x0000541030777816 */ /* 0x000fee0000000035 */
[----:B---3--:R-:W-:Y:S05]  /*2fd00*/  @!P3 HADD2 R114, -R48.H0_H0, -RZ.H0_H0 ;  /* 0xa00000ff3072b230 */ /* 0x008fea0000000900 */
[----:B------:R-:W-:Y:S01]  /*2fd10*/  PRMT R55, R114, 0x7610, R55 ;  /* 0x0000761072377816 */ /* 0x000fe20000000037 */
[----:B------:R3:W-:Y:S03]  /*2fd20*/  @!P3 STL.S16 [R1+0x200], R114 ;  /* 0x000200720100b387 */ /* 0x0007e60000100600 */
[----:B------:R-:W-:Y:S01]  /*2fd30*/  @!P3 PRMT R48, R55, 0x5410, RZ ;  /* 0x000054103730b816 */ /* 0x000fe200000000ff */
[----:B------:R1:W4:Y:S01]  /*2fd40*/  LDL.S16 R140, [R1+0x1ac] ;  /* 0x0001ac00018c7983 */ /* 0x0003220000100600 */
[----:B------:R-:W-:Y:S03]  /*2fd50*/  LOP3.LUT R55, R54, 0xffff, RZ, 0xc0, !PT ;  /* 0x0000ffff36377812 */ /* 0x000fe600078ec0ff */
[----:B------:R-:W-:Y:S01]  /*2fd60*/  ST.E.U16 [R172.64+0x7e], R48 ;  /* 0x00007e30ac007985 */ /* 0x000fe2000c101504 */
[----:B------:R-:W-:Y:S04]  /*2fd70*/  SHF.R.U32.HI R55, RZ, 0x8, R55 ;  /* 0x00000008ff377819 */ /* 0x000fe80000011637 */
[----:B------:R-:W-:Y:S04]  /*2fd80*/  LOP3.LUT R55, R55, 0xffff, RZ, 0xc0, !PT ;  /* 0x0000ffff37377812 */ /* 0x000fe800078ec0ff */
[----:B------:R-:W-:Y:S01]  /*2fd90*/  ISETP.GE.U32.AND P3, PT, R217, R55, PT ;  /* 0x00000037d900720c */ /* 0x000fe20003f66070 */
[----:B---3--:R1:W3:Y:S11]  /*2fda0*/  LDL.S16 R114, [R1+0x198] ;  /* 0x0001980001727983 */ /* 0x0082f60000100600 */
[----:B------:R-:W-:Y:S01]  /*2fdb0*/  @!UPT UIADD3 URZ, URZ, URZ, URZ ;  /* 0x0000003f3f3ff290 */ /* 0x000fe2000fffe03f */
[----:B--2---:R-:W-:Y:S05]  /*2fdc0*/  @!P3 HADD2 R118, -R53.H0_H0, -RZ.H0_H0 ;  /* 0xa00000ff3576b230 */ /* 0x004fea0000000900 */
        /* <DEDUP_REMOVED lines=9> */
[----:B------:R-:W-:Y:S02]  /*2fe60*/  PRMT R55, R230, 0x7610, R55 ;  /* 0x00007610e6377816 */ /* 0x000fe40000000037 */
[----:B------:R-:W-:Y:S04]  /*2fe70*/  PRMT R54, R205, 0x7610, R54 ;  /* 0x00007610cd367816 */ /* 0x000fe80000000036 */
[----:B------:R-:W-:Y:S03]  /*2fe80*/  PRMT R120, R55, 0x5410, R54 ;  /* 0x0000541037787816 */ /* 0x000fe60000000036 */
[----:B------:R-:W-:Y:S01]  /*2fe90*/  @!P3 HADD2 R143, -R54.H0_H0, -RZ.H0_H0 ;  /* 0xa00000ff368fb230 */ /* 0x000fe20000000900 */
[----:B--2---:R1:W2:Y:S01]  /*2fea0*/  LDL.S16 R118, [R1+0x178] ;  /* 0x0001780001767983 */ /* 0x0042a20000100600 */
[----:B------:R-:W-:Y:S03]  /*2feb0*/  @!P5 HADD2 R139, -R55.H0_H0, -RZ.H0_H0 ;  /* 0xa00000ff378bd230 */ /* 0x000fe60000000900 */
[----:B------:R-:W-:Y:S01]  /*2fec0*/  PRMT R56, R143, 0x7610, R56 ;  /* 0x000076108f387816 */ /* 0x000fe20000000038 */
[----:B------:R1:W5:Y:S01]  /*2fed0*/  LDL.LU R230, [R1+0x36c] ;  /* 0x00036c0001e67983 */ /* 0x0003620000300800 */
[----:B------:R-:W-:Y:S02]  /*2fee0*/  PRMT R115, R139, 0x7610, R115 ;  /* 0x000076108b737816 */ /* 0x000fe40000000073 */
[----:B------:R-:W-:Y:S01]  /*2fef0*/  @!P3 PRMT R54, R56, 0x5410, RZ ;  /* 0x000054103836b816 */ /* 0x000fe200000000ff */
[----:B------:R1:W-:Y:S01]  /*2ff00*/  @!P5 STL.S16 [R1+0x1e4], R139 ;  /* 0x0001e48b0100d387 */ /* 0x0003e20000100600 */
[----:B------:R-:W-:Y:S02]  /*2ff10*/  @!P5 PRMT R55, R115, 0x5410, RZ ;  /* 0x000054107337d816 */ /* 0x000fe400000000ff */
[C---:B------:R-:W-:Y:S01]  /*2ff20*/  ISETP.GE.U32.AND P5, PT, R217.reuse, R121, PT ;  /* 0x00000079d900720c */ /* 0x040fe20003fa6070 */
[----:B------:R-:W2:Y:S01]  /*2ff30*/  LDL.LU R205, [R1+0x368] ;  /* 0x0003680001cd7983 */ /* 0x000ea20000300800 */
[----:B------:R-:W-:Y:S03]  /*2ff40*/  SHF.R.U32.HI R56, RZ, 0x8, R61 ;  /* 0x00000008ff387819 */ /* 0x000fe6000001163d */
[----:B------:R-:W-:Y:S01]  /*2ff50*/  ST.E.U16 [R170.64+0x82], R54 ;  /* 0x00008236aa007985 */ /* 0x000fe2000c101504 */
[----:B------:R-:W-:Y:S03]  /*2ff60*/  LOP3.LUT R56, R56, 0xffff, RZ, 0xc0, !PT ;  /* 0x0000ffff38387812 */ /* 0x000fe600078ec0ff */
[----:B------:R1:W-:Y:S04]  /*2ff70*/  ST.E.U16 [R170.64+0x80], R55 ;  /* 0x00008037aa007985 */ /* 0x0003e8000c101504 */
[----:B-1----:R1:W2:Y:S04]  /*2ff80*/  LDL.S16 R139, [R1+0x174] ;  /* 0x00017400018b7983 */ /* 0x0022a80000100600 */
[----:B------:R1:W-:Y:S01]  /*2ff90*/  @!P3 STL.S16 [R1+0x1fc], R143 ;  /* 0x0001fc8f0100b387 */ /* 0x0003e20000100600 */
[----:B------:R-:W-:Y:S02]  /*2ffa0*/  ISETP.GE.U32.AND P3, PT, R217, R56, PT ;  /* 0x00000038d900720c */ /* 0x000fe40003f66070 */
[----:B------:R-:W-:Y:S01]  /*2ffb0*/  PRMT R56, R183, 0x7632, R56 ;  /* 0x00007632b7387816 */ /* 0x000fe20000000038 */
[----:B------:R2:W2:Y:S01]  /*2ffc0*/  LDL.S16 R115, [R1+0x164] ;  /* 0x0001640001737983 */ /* 0x0004a20000100600 */
[----:B------:R-:W-:Y:S01]  /*2ffd0*/  MUFU.EX2 R183, R204 ;  /* 0x000000cc00b77308 */ /* 0x000fe20000000800 */
[----:B------:R-:W-:Y:S02]  /*2ffe0*/  PRMT R55, R158, 0x7632, R55 ;  /* 0x000076329e377816 */ /* 0x000fe40000000037 */
[----:B-1----:R1:W2:Y:S01]  /*2fff0*/  LDL.S16 R143, [R1+0x160] ;  /* 0x00016000018f7983 */ /* 0x0022a20000100600 */
[----:B----4-:R-:W-:Y:S05]  /*30000*/  @!P2 HADD2 R140, -R56.H0_H0, -RZ.H0_H0 ;  /* 0xa00000ff388ca230 */ /* 0x010fea0000000900 */
[----:B------:R-:W-:Y:S01]  /*30010*/  PRMT R61, R140, 0x7610, R61 ;  /* 0x000076108c3d7816 */ /* 0x000fe2000000003d */
[----:B---3--:R-:W-:Y:S05]  /*30020*/  @!P5 HADD2 R114, -R57.H0_H0, -RZ.H0_H0 ;  /* 0xa00000ff3972d230 */ /* 0x008fea0000000900 */
[----:B------:R-:W-:Y:S01]  /*30030*/  PRMT R144, R114, 0x7610, R144 ;  /* 0x0000761072907816 */ /* 0x000fe20000000090 */
[----:B------:R3:W-:Y:S04]  /*30040*/  @!P5 STL.S16 [R1+0x198], R114 ;  /* 0x000198720100d387 */ /* 0x0007e80000100600 */
[----:B------:R4:W-:Y:S01]  /*30050*/  @!P2 STL.S16 [R1+0x1ac], R140 ;  /* 0x0001ac8c0100a387 */ /* 0x0009e20000100600 */
[----:B---3--:R-:W-:Y:S02]  /*30060*/  PRMT R114, R57, 0x5410, R56 ;  /* 0x0000541039727816 */ /* 0x008fe40000000038 */
[----:B------:R-:W-:Y:S02]  /*30070*/  @!P5 PRMT R57, R144, 0x5410, RZ ;  /* 0x000054109039d816 */ /* 0x000fe400000000ff */
[----:B------:R-:W-:Y:S01]  /*30080*/  ISETP.GE.U32.AND P5, PT, R217, R113, PT ;  /* 0x00000071d900720c */ /* 0x000fe20003fa6070 */
[----:B----4-:R1:W3:Y:S01]  /*30090*/  LDL.S16 R140, [R1+0x170] ;  /* 0x00017000018c7983 */ /* 0x0102e20000100600 */
[----:B------:R-:W-:Y:S02]  /*300a0*/  @!P2 PRMT R56, R61, 0x5410, RZ ;  /* 0x000054103d38a816 */ /* 0x000fe400000000ff */
[----:B------:R-:W-:Y:S01]  /*300b0*/  LOP3.LUT R61, R76, 0xff, RZ, 0xc0, !PT ;  /* 0x000000ff4c3d7812 */ /* 0x000fe200078ec0ff */
[----:B------:R-:W-:Y:S01]  /*300c0*/  ST.E.U16 [R174.64+0x90], R57 ;  /* 0x00009039ae007985 */ /* 0x000fe2000c101504 */
[----:B------:R-:W-:Y:S02]  /*300d0*/  PRMT R113, R59, 0x5410, R58 ;  /* 0x000054103b717816 */ /* 0x000fe4000000003a */
[----:B------:R-:W-:Y:S01]  /*300e0*/  ISETP.GE.U32.AND P2, PT, R217, R61, PT ;  /* 0x0000003dd900720c */ /* 0x000fe20003f46070 */
[----:B------:R4:W-:Y:S01]  /*300f0*/  ST.E.U16 [R174.64+0x92], R56 ;  /* 0x00009238ae007985 */ /* 0x0009e2000c101504 */
[----:B------:R-:W-:Y:S02]  /*30100*/  LOP3.LUT R61, R122, 0xff, RZ, 0xc0, !PT ;  /* 0x000000ff7a3d7812 */ /* 0x000fe400078ec0ff */
[----:B------:R-:W-:Y:S01]  /*30110*/  PRMT R76, R77, 0x7632, R76 ;  /* 0x000076324d4c7816 */ /* 0x000fe2000000004c */
[----:B--2---:R-:W-:Y:S05]  /*30120*/  @!P5 HADD2 R118, -R59.H0_H0, -RZ.H0_H0 ;  /* 0xa00000ff3b76d230 */ /* 0x004fea0000000900 */
[----:B------:R-:W-:Y:S01]  /*30130*/  PRMT R69, R118, 0x7610, R69 ;  /* 0x0000761076457816 */ /* 0x000fe20000000045 */
[----:B------:R2:W-:Y:S03]  /*30140*/  @!P5 STL.S16 [R1+0x178], R118 ;  /* 0x000178760100d387 */ /* 0x0005e60000100600 */
[----:B------:R-:W-:Y:S05]  /*30150*/  @!P5 PRMT R59, R69, 0x5410, RZ ;  /* 0x00005410453bd816 */ /* 0x000fea00000000ff */
[----:B------:R1:W-:Y:S01]  /*30160*/  ST.E.U16 [R168.64+0x90], R59 ;  /* 0x0000903ba8007985 */ /* 0x0003e2000c101504 */
[----:B------:R-:W-:Y:S01]  /*30170*/  @!P0 HADD2 R139, -R58.H0_H0, -RZ.H0_H0 ;  /* 0xa00000ff3a8b8230 */ /* 0x000fe20000000900 */
[----:B----4-:R-:W-:Y:S04]  /*30180*/  PRMT R56, R158, 0x7610, R56 ;  /* 0x000076109e387816 */ /* 0x010fe80000000038 */
[----:B------:R-:W-:Y:S01]  /*30190*/  PRMT R65, R139, 0x7610, R65 ;  /* 0x000076108b417816 */ /* 0x000fe20000000041 */
[----:B------:R-:W-:Y:S03]  /*301a0*/  @!P6 HADD2 R115, -R80.H0_H0, -RZ.H0_H0 ;  /* 0xa00000ff5073e230 */ /* 0x000fe60000000900 */
[----:B------:R-:W-:Y:S01]  /*301b0*/  @!P0 PRMT R58, R65, 0x5410, RZ ;  /* 0x00005410413a8816 */ /* 0x000fe200000000ff */
[----:B--2---:R2:W4:Y:S01]  /*301c0*/  LDL.S16 R118, [R1+0x154] ;  /* 0x0001540001767983 */ /* 0x0045220000100600 */
[----:B------:R-:W-:Y:S02]  /*301d0*/  LOP3.LUT R65, R60, 0xffff, RZ, 0xc0, !PT ;  /* 0x0000ffff3c417812 */ /* 0x000fe400078ec0ff */
[C---:B------:R-:W-:Y:S01]  /*301e0*/  PRMT R60, R128.reuse, 0x7632, R60 ;  /* 0x00007632803c7816 */ /* 0x040fe2000000003c */
[----:B------:R2:W-:Y:S01]  /*301f0*/  @!P0 STL.S16 [R1+0x174], R139 ;  /* 0x0001748b01008387 */ /* 0x0005e20000100600 */
[----:B------:R-:W-:Y:S02]  /*30200*/  ISETP.GE.U32.AND P0, PT, R217, R61, PT ;  /* 0x0000003dd900720c */ /* 0x000fe40003f06070 */
[----:B------:R-:W-:Y:S01]  /*30210*/  PRMT R61, R128, 0x7610, R61 ;  /* 0x00007610803d7816 */ /* 0x000fe2000000003d */
[----:B------:R2:W-:Y:S01]  /*30220*/  ST.E.U16 [R168.64+0x92], R58 ;  /* 0x0000923aa8007985 */ /* 0x0005e2000c101504 */
[----:B------:R-:W-:Y:S02]  /*30230*/  PRMT R67, R115, 0x7610, R67 ;  /* 0x0000761073437816 */ /* 0x000fe40000000043 */
[----:B-1----:R-:W-:Y:S07]  /*30240*/  PRMT R59, R155, 0x7632, R59 ;  /* 0x000076329b3b7816 */ /* 0x002fee000000003b */
[----:B------:R-:W-:Y:S05]  /*30250*/  @!P0 HADD2 R143, -R61.H0_H0, -RZ.H0_H0 ;  /* 0xa00000ff3d8f8230 */ /* 0x000fea0000000900 */
[----:B------:R-:W-:Y:S01]  /*30260*/  PRMT R64, R143, 0x7610, R64 ;  /* 0x000076108f407816 */ /* 0x000fe20000000040 */
[----:B--2---:R1:W2:Y:S04]  /*30270*/  LDL.S16 R139, [R1+0x15c] ;  /* 0x00015c00018b7983 */ /* 0x0042a80000100600 */
[----:B------:R-:W-:Y:S01]  /*30280*/  @!P0 STL.S16 [R1+0x160], R143 ;  /* 0x0001608f01008387 */ /* 0x000fe20000100600 */
[----:B------:R-:W-:Y:S03]  /*30290*/  PRMT R58, R156, 0x7610, R58 ;  /* 0x000076109c3a7816 */ /* 0x000fe6000000003a */
[----:B------:R1:W-:Y:S04]  /*302a0*/  @!P6 STL.S16 [R1+0x164], R115 ;  /* 0x000164730100e387 */ /* 0x0003e80000100600 */
[----:B------:R2:W2:Y:S01]  /*302b0*/  LDL.S16 R69, [R1+0x144] ;  /* 0x0001440001457983 */ /* 0x0004a20000100600 */
[----:B-1----:R-:W-:Y:S02]  /*302c0*/  PRMT R115, R61, 0x5410, R60 ;  /* 0x000054103d737816 */ /* 0x002fe4000000003c */
[----:B------:R-:W-:Y:S02]  /*302d0*/  @!P0 PRMT R61, R64, 0x5410, RZ ;  /* 0x00005410403d8816 */ /* 0x000fe400000000ff */
[----:B------:R-:W-:Y:S03]  /*302e0*/  LOP3.LUT R64, R122, 0xffff, RZ, 0xc0, !PT ;  /* 0x0000ffff7a407812 */ /* 0x000fe600078ec0ff */
[----:B------:R-:W-:Y:S01]  /*302f0*/  ST.E.U16 [R172.64+0x8e], R61 ;  /* 0x00008e3dac007985 */ /* 0x000fe2000c101504 */
[----:B------:R-:W-:Y:S04]  /*30300*/  SHF.R.U32.HI R64, RZ, 0x8, R64 ;  /* 0x00000008ff407819 */ /* 0x000fe80000011640 */
[----:B------:R-:W-:Y:S04]  /*30310*/  LOP3.LUT R64, R64, 0xffff, RZ, 0xc0, !PT ;  /* 0x0000ffff40407812 */ /* 0x000fe800078ec0ff */
[C---:B------:R-:W-:Y:S11]  /*30320*/  ISETP.GE.U32.AND P0, PT, R217.reuse, R64, PT ;  /* 0x00000040d900720c */ /* 0x040ff60003f06070 */
[----:B------:R-:W-:Y:S02]  /*30330*/  @!UPT UIADD3 URZ, URZ, URZ, URZ ;  /* 0x0000003f3f3ff290 */ /* 0x000fe4000fffe03f */
[----:B---3--:R-:W-:Y:S05]  /*30340*/  @!P0 HADD2 R140, -R60.H0_H0, -RZ.H0_H0 ;  /* 0xa00000ff3c8c8230 */ /* 0x008fea0000000900 */
[----:B------:R-:W-:Y:S01]  /*30350*/  PRMT R64, R140, 0x7610, R64 ;  /* 0x000076108c407816 */ /* 0x000fe20000000040 */
[----:B------:R-:W-:Y:S03]  /*30360*/  @!P0 STL.S16 [R1+0x170], R140 ;  /* 0x0001708c01008387 */ /* 0x000fe60000100600 */
[----:B------:R-:W-:Y:S01]  /*30370*/  @!P0 PRMT R60, R64, 0x5410, RZ ;  /* 0x00005410403c8816 */ /* 0x000fe200000000ff */
[----:B------:R1:W3:Y:S01]  /*30380*/  LDL.S16 R143, [R1+0x150] ;  /* 0x00015000018f7983 */ /* 0x0002e20000100600 */
[--C-:B------:R-:W-:Y:S02]  /*30390*/  SHF.R.U32.HI R64, RZ, 0x10, R122.reuse ;  /* 0x00000010ff407819 */ /* 0x100fe4000001167a */
[----:B------:R-:W-:Y:S01]  /*303a0*/  SHF.R.U32.HI R122, RZ, 0x18, R122 ;  /* 0x00000018ff7a7819 */ /* 0x000fe2000001167a */
[----:B------:R1:W-:Y:S01]  /*303b0*/  ST.E.U16 [R172.64+0x90], R60 ;  /* 0x0000903cac007985 */ /* 0x0003e2000c101504 */
[----:B------:R-:W-:Y:S02]  /*303c0*/  LOP3.LUT R64, R64, 0xff, RZ, 0xc0, !PT ;  /* 0x000000ff40407812 */ /* 0x000fe400078ec0ff */
[C---:B------:R-:W-:Y:S02]  /*303d0*/  ISETP.GE.U32.AND P0, PT, R217.reuse, R122, PT ;  /* 0x0000007ad900720c */ /* 0x040fe40003f06070 */
[----:B------:R-:W-:Y:S02]  /*303e0*/  ISETP.GE.U32.AND P5, PT, R217, R64, PT ;  /* 0x00000040d900720c */ /* 0x000fe40003fa6070 */
[----:B-1----:R-:W-:Y:S11]  /*303f0*/  PRMT R60, R155, 0x7610, R60 ;  /* 0x000076109b3c7816 */ /* 0x002ff6000000003c */
[----:B----4-:R-:W-:Y:S05]  /*30400*/  @!P5 HADD2 R118, -R77.H0_H0, -RZ.H0_H0 ;  /* 0xa00000ff4d76d230 */ /* 0x010fea0000000900 */
[----:B------:R-:W-:Y:S01]  /*30410*/  PRMT R128, R118, 0x7610, R128 ;  /* 0x0000761076807816 */ /* 0x000fe20000000080 */
[----:B------:R1:W-:Y:S04]  /*30420*/  @!P5 STL.S16 [R1+0x154], R118 ;  /* 0x000154760100d387 */ /* 0x0003e80000100600 */
[----:B------:R4:W4:Y:S01]  /*30430*/  LDL.S16 R140, [R1+0x140] ;  /* 0x00014000018c7983 */ /* 0x0009220000100600 */
[----:B--2---:R-:W-:Y:S01]  /*30440*/  @!P0 HADD2 R139, -R76.H0_H0, -RZ.H0_H0 ;  /* 0xa00000ff4c8b8230 */ /* 0x004fe20000000900 */
[----:B-1----:R-:W-:Y:S02]  /*30450*/  PRMT R118, R77, 0x5410, R76 ;  /* 0x000054104d767816 */ /* 0x002fe4000000004c */
[----:B------:R-:W-:Y:S02]  /*30460*/  @!P5 PRMT R77, R128, 0x5410, RZ ;  /* 0x00005410804dd816 */ /* 0x000fe400000000ff */
[----:B------:R1:W-:Y:S01]  /*30470*/  @!P0 STL.S16 [R1+0x15c], R139 ;  /* 0x00015c8b01008387 */ /* 0x0003e20000100600 */
[----:B------:R-:W-:Y:S02]  /*30480*/  PRMT R64, R139, 0x7610, R64 ;  /* 0x000076108b407816 */ /* 0x000fe40000000040 */
[----:B------:R-:W-:Y:S01]  /*30490*/  LOP3.LUT P5, RZ, R220, 0x100000, RZ, 0xc0, !PT ;  /* 0x00100000dcff7812 */ /* 0x000fe200078ac0ff */
[----:B------:R2:W2:Y:S01]  /*304a0*/  LDL.S16 R128, [R1+0x12c] ;  /* 0x00012c0001807983 */ /* 0x0004a20000100600 */
[----:B------:R-:W-:Y:S02]  /*304b0*/  @!P0 PRMT R76, R64, 0x5410, RZ ;  /* 0x00005410404c8816 */ /* 0x000fe400000000ff */
[----:B------:R-:W-:Y:S01]  /*304c0*/  ISETP.GE.U32.AND P0, PT, R217, R126, PT ;  /* 0x0000007ed900720c */ /* 0x000fe20003f06070 */
[----:B------:R-:W-:Y:S01]  /*304d0*/  ST.E.U16 [R170.64+0x90], R77 ;  /* 0x0000904daa007985 */ /* 0x000fe2000c101504 */
[----:B------:R-:W-:Y:S02]  /*304e0*/  PRMT R126, R80, 0x5410, R75 ;  /* 0x00005410507e7816 */ /* 0x000fe4000000004b */
[----:B------:R-:W-:Y:S01]  /*304f0*/  @!P6 PRMT R80, R67, 0x5410, RZ ;  /* 0x000054104350e816 */ /* 0x000fe200000000ff */
[----:B------:R1:W-:Y:S01]  /*30500*/  ST.E.U16 [R170.64+0x92], R76 ;  /* 0x0000924caa007985 */ /* 0x0003e2000c101504 */
[----:B------:R-:W-:Y:S01]  /*30510*/  ISETP.GE.U32.AND P6, PT, R217, R65, PT ;  /* 0x00000041d900720c */ /* 0x000fe20003fc6070 */
[----:B------:R-:W-:Y:S01]  /*30520*/  IMAD.WIDE.U32 R64, R78, -0x2daee0ad, RZ ;  /* 0xd2511f534e407825 */ /* 0x000fe200078e00ff */
[----:B------:R-:W-:Y:S01]  /*30530*/  PRMT R78, R79, 0x7632, R78 ;  /* 0x000076324f4e7816 */ /* 0x000fe2000000004e */
[----:B------:R-:W-:Y:S03]  /*30540*/  ST.E.U16 [R174.64+0xa0], R80 ;  /* 0x0000a050ae007985 */ /* 0x000fe6000c101504 */
[----:B------:R-:W-:Y:S02]  /*30550*/  LOP3.LUT R67, R65, R243, R124, 0x96, !PT ;  /* 0x000000f341437212 */ /* 0x000fe400078e967c */
[----:B------:R-:W-:Y:S02]  /*30560*/  LOP3.LUT R62, R64, 0xff, RZ, 0xc0, !PT ;  /* 0x000000ff403e7812 */ /* 0x000fe400078ec0ff */
[----:B------:R-:W-:Y:S01]  /*30570*/  SHF.R.U32.HI R49, RZ, 0x18, R64 ;  /* 0x00000018ff317819 */ /* 0x000fe20000011640 */
[----:B-1----:R1:W2:Y:S02]  /*30580*/  LDL.S16 R139, [R1+0x130] ;  /* 0x00013000018b7983 */ /* 0x0022a40000100600 */
[----:B------:R-:W-:Y:S05]  /*30590*/  @!P6 HADD2 R69, -R75.H0_H0, -RZ.H0_H0 ;  /* 0xa00000ff4b45e230 */ /* 0x000fea0000000900 */
[----:B------:R-:W-:Y:S01]  /*305a0*/  PRMT R68, R69, 0x7610, R68 ;  /* 0x0000761045447816 */ /* 0x000fe20000000044 */
[----:B------:R1:W-:Y:S03]  /*305b0*/  @!P6 STL.S16 [R1+0x144], R69 ;  /* 0x000144450100e387 */ /* 0x0003e60000100600 */
[----:B------:R-:W-:Y:S01]  /*305c0*/  @!P6 PRMT R75, R68, 0x5410, RZ ;  /* 0x00005410444be816 */ /* 0x000fe200000000ff */
[----:B------:R2:W2:Y:S01]  /*305d0*/  LDL.S16 R124, [R1+0x128] ;  /* 0x00012800017c7983 */ /* 0x0004a20000100600 */
[----:B------:R-:W-:Y:S02]  /*305e0*/  LOP3.LUT R68, R67, 0xffff, RZ, 0xc0, !PT ;  /* 0x0000ffff43447812 */ /* 0x000fe400078ec0ff */
[----:B------:R-:W-:Y:S01]  /*305f0*/  PRMT R76, R60, 0x5410, R59 ;  /* 0x000054103c4c7816 */ /* 0x000fe2000000003b */
        /* <DEDUP_REMOVED lines=24> */
[----:B--2---:R-:W-:Y:S05]  /*30780*/  @!P6 HADD2 R128, -R69.H0_H0, -RZ.H0_H0 ;  /* 0xa00000ff4580e230 */ /* 0x004fea0000000900 */
[----:B------:R-:W-:Y:S01]  /*30790*/  PRMT R127, R128, 0x7610, R127 ;  /* 0x00007610807f7816 */ /* 0x000fe2000000007f */
[----:B------:R-:W-:Y:S05]  /*307a0*/  @!P4 HADD2 R139, -R70.H0_H0, -RZ.H0_H0 ;  /* 0xa00000ff468bc230 */ /* 0x000fea0000000900 */
[----:B------:R-:W-:Y:S01]  /*307b0*/  PRMT R138, R139, 0x7610, R138 ;  /* 0x000076108b8a7816 */ /* 0x000fe2000000008a */
[----:B------:R-:W-:Y:S04]  /*307c0*/  @!P4 STL.S16 [R1+0x130], R139 ;  /* 0x0001308b0100c387 */ /* 0x000fe80000100600 */
[----:B------:R2:W-:Y:S01]  /*307d0*/  @!P6 STL.S16 [R1+0x12c], R128 ;  /* 0x00012c800100e387 */ /* 0x0005e20000100600 */
[----:B------:R-:W-:Y:S05]  /*307e0*/  @!P1 HADD2 R124, -R72.H0_H0, -RZ.H0_H0 ;  /* 0xa00000ff487c9230 */ /* 0x000fea0000000900 */
[----:B------:R-:W-:Y:S01]  /*307f0*/  PRMT R123, R124, 0x7610, R123 ;  /* 0x000076107c7b7816 */ /* 0x000fe2000000007b */
[----:B------:R-:W-:Y:S01]  /*30800*/  @!P1 STL.S16 [R1+0x128], R124 ;  /* 0x0001287c01009387 */ /* 0x000fe20000100600 */
[----:B--2---:R-:W-:Y:S02]  /*30810*/  PRMT R128, R70, 0x5410, R69 ;  /* 0x0000541046807816 */ /* 0x004fe40000000045 */
        /* <DEDUP_REMOVED lines=9> */
[----:B------:R-:W-:Y:S02]  /*308b0*/  @!P1 PRMT R72, R123, 0x5410, RZ ;  /* 0x000054107b489816 */ /* 0x000fe400000000ff */
[----:B------:R-:W-:Y:S02]  /*308c0*/  LOP3.LUT R50, R62, 0xffff, RZ, 0xc0, !PT ;  /* 0x0000ffff3e327812 */ /* 0x000fe400078ec0ff */
[----:B------:R-:W-:Y:S01]  /*308d0*/  IADD3 R62, R193, 0x3, RZ ;  /* 0x00000003c13e7810 */ /* 0x000fe20007ffe0ff */
[----:B------:R-:W-:Y:S01]  /*308e0*/  ST.E.U16 [R170.64+0xa0], R72 ;  /* 0x0000a048aa007985 */ /* 0x000fe2000c101504 */
[----:B------:R-:W-:Y:S01]  /*308f0*/  ISETP.GE.U32.AND P1, PT, R217, R50, PT ;  /* 0x00000032d900720c */ /* 0x000fe20003f26070 */
[----:B------:R-:W2:Y:S01]  /*30900*/  MUFU.EX2 R193, R216 ;  /* 0x000000d800c17308 */ /* 0x000ea20000000800 */
[----:B------:R-:W-:Y:S02]  /*30910*/  LOP3.LUT R151, R215, R62, RZ, 0x3c, !PT ;  /* 0x0000003ed7977212 */ /* 0x000fe400078e3cff */
[----:B------:R-:W-:Y:S02]  /*30920*/  SHF.R.U32.HI R64, RZ, 0x10, R64 ;  /* 0x00000010ff407819 */ /* 0x000fe40000011640 */
[----:B------:R-:W-:Y:S02]  /*30930*/  LOP3.LUT R62, R151, R213, RZ, 0x3c, !PT ;  /* 0x000000d5973e7212 */ /* 0x000fe400078e3cff */
[----:B------:R-:W-:Y:S01]  /*30940*/  PRMT R67, R132, 0x7632, R67 ;  /* 0x0000763284437816 */ /* 0x000fe20000000043 */
        /* <DEDUP_REMOVED lines=11> */
[----:B---3--:R-:W-:Y:S01]  /*30a00*/  PRMT R122, R79, 0x5410, R78 ;  /* 0x000054104f7a7816 */ /* 0x008fe2000000004e */
[----:B----4-:R-:W-:Y:S05]  /*30a10*/  @!P5 HADD2 R121, -R79.H0_H0, -RZ.H0_H0 ;  /* 0xa00000ff4f79d230 */ /* 0x010fea0000000900 */
[----:B------:R-:W-:Y:S01]  /*30a20*/  PRMT R50, R121, 0x7610, R50 ;  /* 0x0000761079327816 */ /* 0x000fe20000000032 */
[----:B------:R3:W-:Y:S03]  /*30a30*/  @!P5 STL.S16 [R1+0x11c], R121 ;  /* 0x00011c790100d387 */ /* 0x0007e60000100600 */
[----:B------:R-:W-:Y:S01]  /*30a40*/  @!P5 PRMT R79, R50, 0x5410, RZ ;  /* 0x00005410324fd816 */ /* 0x000fe200000000ff */
[----:B------:R1:W4:Y:S01]  /*30a50*/  LDL.S16 R138, [R1+0x114] ;  /* 0x00011400018a7983 */ /* 0x0003220000100600 */
[--C-:B------:R-:W-:Y:S02]  /*30a60*/  LOP3.LUT R50, R179, R239, R62.reuse, 0x96, !PT ;  /* 0x000000efb3327212 */ /* 0x100fe400078e963e */
[----:B------:R-:W-:Y:S01]  /*30a70*/  ISETP.GE.U32.AND P5, PT, R217, R49, PT ;  /* 0x00000031d900720c */ /* 0x000fe20003fa6070 */
[----:B------:R1:W2:Y:S01]  /*30a80*/  LDL.S16 R123, [R1+0x108] ;  /* 0x00010800017b7983 */ /* 0x0002a20000100600 */
        /* <DEDUP_REMOVED lines=8> */
[----:B---3--:R1:W3:Y:S03]  /*30b10*/  LDL.S16 R121, [R1+0x110] ;  /* 0x0001100001797983 */ /* 0x0082e60000100600 */
        /* <DEDUP_REMOVED lines=13> */
[----:B----4-:R-:W-:Y:S02]  /*30bf0*/  @!P3 HADD2 R138, -R78.H0_H0, -RZ.H0_H0 ;  /* 0xa00000ff4e8ab230 */ /* 0x010fe40000000900 */
[----:B--2---:R-:W-:Y:S03]  /*30c00*/  @!P0 HADD2 R123, -R67.H0_H0, -RZ.H0_H0 ;  /* 0xa00000ff437b8230 */ /* 0x004fe60000000900 */
[----:B------:R-:W-:Y:S01]  /*30c10*/  PRMT R137, R138, 0x7610, R137 ;  /* 0x000076108a897816 */ /* 0x000fe20000000089 */
[----:B------:R2:W-:Y:S01]  /*30c20*/  @!P3 STL.S16 [R1+0x114], R138 ;  /* 0x0001148a0100b387 */ /* 0x0005e20000100600 */
[----:B------:R-:W-:Y:S02]  /*30c30*/  @!P6 HADD2 R143, -R66.H0_H0, -RZ.H0_H0 ;  /* 0xa00000ff428fe230 */ /* 0x000fe40000000900 */
        /* <DEDUP_REMOVED lines=9> */
[----:B---3--:R-:W-:Y:S01]  /*30cd0*/  @!P2 HADD2 R121, -R68.H0_H0, -RZ.H0_H0 ;  /* 0xa00000ff4479a230 */ /* 0x008fe20000000900 */
[----:B------:R-:W-:Y:S04]  /*30ce0*/  LOP3.LUT R3, R3, 0xffff, RZ, 0xc0, !PT ;  /* 0x0000ffff03037812 */ /* 0x000fe800078ec0ff */
[----:B------:R-:W-:Y:S01]  /*30cf0*/  PRMT R129, R121, 0x7610, R129 ;  /* 0x0000761079817816 */ /* 0x000fe20000000081 */
[----:B------:R3:W-:Y:S04]  /*30d00*/  @!P2 STL.S16 [R1+0x110], R121 ;  /* 0x000110790100a387 */ /* 0x0007e80000100600 */
[----:B------:R1:W4:Y:S04]  /*30d10*/  LDL.S16 R140, [R1+0xe0] ;  /* 0x0000e000018c7983 */ /* 0x0003280000100600 */
[----:B------:R1:W4:Y:S04]  /*30d20*/  LDL.S16 R139, [R1+0xdc] ;  /* 0x0000dc00018b7983 */ /* 0x0003280000100600 */
[----:B--2---:R1:W2:Y:S04]  /*30d30*/  LDL.S16 R138, [R1+0xf4] ;  /* 0x0000f400018a7983 */ /* 0x0042a80000100600 */
[----:B------:R1:W2:Y:S01]  /*30d40*/  LDL.S16 R137, [R1+0xf0] ;  /* 0x0000f00001897983 */ /* 0x0002a20000100600 */
[----:B---3--:R-:W-:Y:S02]  /*30d50*/  PRMT R121, R68, 0x5410, R67 ;  /* 0x0000541044797816 */ /* 0x008fe40000000043 */
[----:B------:R-:W-:Y:S02]  /*30d60*/  @!P2 PRMT R68, R129, 0x5410, RZ ;  /* 0x000054108144a816 */ /* 0x000fe400000000ff */
[----:B------:R-:W-:Y:S01]  /*30d70*/  ISETP.GE.U32.AND P2, PT, R217, R3, PT ;  /* 0x00000003d900720c */ /* 0x000fe20003f46070 */
[----:B------:R1:W3:Y:S01]  /*30d80*/  LDL.S16 R129, [R1+0xec] ;  /* 0x0000ec0001817983 */ /* 0x0002e20000100600 */
[--C-:B------:R-:W-:Y:S02]  /*30d90*/  SHF.R.U32.HI R3, RZ, 0x18, R0.reuse ;  /* 0x00000018ff037819 */ /* 0x100fe40000011600 */
[----:B------:R-:W-:Y:S01]  /*30da0*/  SHF.R.U32.HI R0, RZ, 0x10, R0 ;  /* 0x00000010ff007819 */ /* 0x000fe20000011600 */
[----:B------:R1:W-:Y:S01]  /*30db0*/  @!P0 STL.S16 [R1+0x108], R123 ;  /* 0x0001087b01008387 */ /* 0x0003e20000100600 */
[----:B------:R-:W-:Y:S02]  /*30dc0*/  @!P0 PRMT R67, R47, 0x5410, RZ ;  /* 0x000054102f438816 */ /* 0x000fe400000000ff */
[----:B------:R-:W-:Y:S01]  /*30dd0*/  LOP3.LUT R0, R0, 0xff, RZ, 0xc0, !PT ;  /* 0x000000ff00007812 */ /* 0x000fe200078ec0ff */
[----:B------:R-:W-:Y:S01]  /*30de0*/  ST.E.U16 [R168.64+0xb0], R68 ;  /* 0x0000b044a8007985 */ /* 0x000fe2000c101504 */
[----:B------:R-:W-:Y:S02]  /*30df0*/  ISETP.GE.U32.AND P0, PT, R217, R3, PT ;  /* 0x00000003d900720c */ /* 0x000fe40003f06070 */
[----:B------:R-:W-:Y:S01]  /*30e00*/  LOP3.LUT R47, R50, 0xff, RZ, 0xc0, !PT ;  /* 0x000000ff322f7812 */ /* 0x000fe200078ec0ff */
[----:B------:R-:W-:Y:S04]  /*30e10*/  ST.E.U16 [R168.64+0xb2], R67 ;  /* 0x0000b243a8007985 */ /* 0x000fe8000c101504 */
[----:B-1----:R1:W3:Y:S04]  /*30e20*/  LDL.S16 R123, [R1+0xe8] ;  /* 0x0000e800017b7983 */ /* 0x0022e80000100600 */
        /* <DEDUP_REMOVED lines=14> */
[----:B--2---:R-:W-:Y:S01]  /*30f10*/  @!P3 HADD2 R138, -R44.H0_H0, -RZ.H0_H0 ;  /* 0xa00000ff2c8ab230 */ /* 0x004fe20000000900 */
[----:B------:R-:W-:Y:S02]  /*30f20*/  PRMT R131, R139, 0x7610, R131 ;  /* 0x000076108b837816 */ /* 0x000fe40000000083 */
[----:B------:R-:W-:Y:S01]  /*30f30*/  @!P4 STL.S16 [R1+0xdc], R139 ;  /* 0x0000dc8b0100c387 */ /* 0x000fe20000100600 */
[----:B------:R-:W-:Y:S01]  /*30f40*/  @!P2 HADD2 R137, -R43.H0_H0, -RZ.H0_H0 ;  /* 0xa00000ff2b89a230 */ /* 0x000fe20000000900 */
[----:B------:R-:W-:Y:S02]  /*30f50*/  PRMT R48, R138, 0x7610, R48 ;  /* 0x000076108a307816 */ /* 0x000fe40000000030 */
[----:B------:R-:W-:Y:S02]  /*30f60*/  @!P3 STL.S16 [R1+0xf4], R138 ;  /* 0x0000f48a0100b387 */ /* 0x000fe40000100600 */
[----:B------:R-:W-:Y:S02]  /*30f70*/  PRMT R3, R137, 0x7610, R3 ;  /* 0x0000761089037816 */ /* 0x000fe40000000003 */
[----:B------:R-:W-:Y:S01]  /*30f80*/  @!P2 STL.S16 [R1+0xf0], R137 ;  /* 0x0000f0890100a387 */ /* 0x000fe20000100600 */
[----:B---3--:R-:W-:Y:S05]  /*30f90*/  @!P1 HADD2 R129, -R46.H0_H0, -RZ.H0_H0 ;  /* 0xa00000ff2e819230 */ /* 0x008fea0000000900 */
[----:B------:R-:W-:Y:S01]  /*30fa0*/  PRMT R130, R129, 0x7610, R130 ;  /* 0x0000761081827816 */ /* 0x000fe20000000082 */
[----:B------:R2:W-:Y:S01]  /*30fb0*/  @!P1 STL.S16 [R1+0xec], R129 ;  /* 0x0000ec8101009387 */ /* 0x0005e20000100600 */
[--C-:B-1----:R-:W-:Y:S01]  /*30fc0*/  SHF.R.U32.HI R140, RZ, 0x18, R50.reuse ;  /* 0x00000018ff8c7819 */ /* 0x102fe20000011632 */
[----:B------:R-:W-:Y:S01]  /*30fd0*/  @!P0 HADD2 R123, -R45.H0_H0, -RZ.H0_H0 ;  /* 0xa00000ff2d7b8230 */ /* 0x000fe20000000900 */
[----:B--2---:R-:W-:Y:S02]  /*30fe0*/  LOP3.LUT R129, R0, 0xffff, RZ, 0xc0, !PT ;  /* 0x0000ffff00817812 */ /* 0x004fe400078ec0ff */
[----:B------:R-:W-:Y:S02]  /*30ff0*/  SHF.R.U32.HI R0, RZ, 0x10, R50 ;  /* 0x00000010ff007819 */ /* 0x000fe40000011632 */
[----:B------:R1:W-:Y:S01]  /*31000*/  @!P0 STL.S16 [R1+0xe8], R123 ;  /* 0x0000e87b01008387 */ /* 0x0003e20000100600 */
[----:B------:R-:W-:Y:S02]  /*31010*/  PRMT R52, R123, 0x7610, R52 ;  /* 0x000076107b347816 */ /* 0x000fe40000000034 */
[----:B------:R-:W-:Y:S01]  /*31020*/  LOP3.LUT R133, R0, 0xff, RZ, 0xc0, !PT ;  /* 0x000000ff00857812 */ /* 0x000fe200078ec0ff */
[----:B------:R3:W3:Y:S04]  /*31030*/  LDL.S16 R138, [R1+0x16c] ;  /* 0x00016c00018a7983 */ /* 0x0006e80000100600 */
[----:B------:R3:W4:Y:S04]  /*31040*/  LDL.S16 R167, [R1+0x17c] ;  /* 0x00017c0001a77983 */ /* 0x0007280000100600 */
[----:B------:R3:W3:Y:S04]  /*31050*/  LDL.S16 R187, [R1+0x158] ;  /* 0x0001580001bb7983 */ /* 0x0006e80000100600 */
        /* <DEDUP_REMOVED lines=61> */
[----:B------:R-:W-:Y:S02]  /*31430*/  ISETP.GE.U32.AND P2, PT, R217, R0, PT ;  /* 0x00000000d900720c */ /* 0x000fe40003f46070 */
[----:B------:R-:W-:Y:S02]  /*31440*/  F2FP.PACK_AB R62, R193, R192 ;  /* 0x000000c0c13e723e */ /* 0x000fe400000000ff */
        /* <DEDUP_REMOVED lines=10> */
[C---:B------:R-:W-:Y:S02]  /*314f0*/  PRMT R61, R62.reuse, 0x7632, R61 ;  /* 0x000076323e3d7816 */ /* 0x040fe4000000003d */
[----:B------:R-:W-:Y:S02]  /*31500*/  SHF.R.U32.HI R52, RZ, 0x8, R52 ;  /* 0x00000008ff347819 */ /* 0x000fe40000011634 */
[----:B------:R-:W-:Y:S02]  /*31510*/  PRMT R71, R62, 0x5410, R61 ;  /* 0x000054103e477816 */ /* 0x000fe4000000003d */
[----:B------:R-:W-:Y:S01]  /*31520*/  LOP3.LUT R52, R52, 0xffff, RZ, 0xc0, !PT ;  /* 0x0000ffff34347812 */ /* 0x000fe200078ec0ff */
[----:B---3--:R-:W-:Y:S05]  /*31530*/  @!P5 HADD2 R138, -R2.H0_H0, -RZ.H0_H0 ;  /* 0xa00000ff028ad230 */ /* 0x008fea0000000900 */
[----:B------:R-:W-:Y:S01]  /*31540*/  PRMT R40, R138, 0x7610, R40 ;  /* 0x000076108a287816 */ /* 0x000fe20000000028 */
[----:B------:R3:W-:Y:S04]  /*31550*/  @!P5 STL.S16 [R1+0x16c], R138 ;  /* 0x00016c8a0100d387 */ /* 0x0007e80000100600 */
[----:B------:R1:W2:Y:S01]  /*31560*/  LDL.S16 R136, [R1+0x148] ;  /* 0x0001480001887983 */ /* 0x0002a20000100600 */
[----:B---3--:R-:W-:Y:S02]  /*31570*/  PRMT R138, R2, 0x5410, R0 ;  /* 0x00005410028a7816 */ /* 0x008fe40000000000 */
[----:B------:R-:W-:Y:S02]  /*31580*/  @!P5 PRMT R2, R40, 0x5410, RZ ;  /* 0x000054102802d816 */ /* 0x000fe400000000ff */
[----:B------:R-:W-:Y:S03]  /*31590*/  LOP3.LUT R40, R3, 0xffff, RZ, 0xc0, !PT ;  /* 0x0000ffff03287812 */ /* 0x000fe600078ec0ff */
[----:B------:R-:W-:Y:S01]  /*315a0*/  ST.E.U16 [R172.64+0xbe], R2 ;  /* 0x0000be02ac007985 */ /* 0x000fe2000c101504 */
[----:B------:R-:W-:Y:S04]  /*315b0*/  SHF.R.U32.HI R40, RZ, 0x8, R40 ;  /* 0x00000008ff287819 */ /* 0x000fe80000011628 */
[----:B------:R-:W-:Y:S04]  /*315c0*/  LOP3.LUT R40, R40, 0xffff, RZ, 0xc0, !PT ;  /* 0x0000ffff28287812 */ /* 0x000fe800078ec0ff */
[----:B------:R-:W-:Y:S11]  /*315d0*/  ISETP.GE.U32.AND P5, PT, R217, R40, PT ;  /* 0x00000028d900720c */ /* 0x000ff60003fa6070 */
[----:B------:R-:W-:Y:S02]  /*315e0*/  @!UPT UIADD3 URZ, URZ, URZ, URZ ;  /* 0x0000003f3f3ff290 */ /* 0x000fe4000fffe03f */
[----:B----4-:R-:W-:Y:S05]  /*315f0*/  @!P5 HADD2 R167, -R0.H0_H0, -RZ.H0_H0 ;  /* 0xa00000ff00a7d230 */ /* 0x010fea0000000900 */
        /* <DEDUP_REMOVED lines=17> */
[----:B------:R-:W-:Y:S01]  /*31710*/  @!P6 STL.S16 [R1+0x158], R187 ;  /* 0x000158bb0100e387 */ /* 0x000fe20000100600 */
[----:B------:R-:W-:Y:S02]  /*31720*/  @!P5 PRMT R3, R164, 0x5410, RZ ;  /* 0x00005410a403d816 */ /* 0x000fe400000000ff */
[----:B------:R-:W-:Y:S02]  /*31730*/  @!P6 PRMT R40, R161, 0x5410, RZ ;  /* 0x00005410a128e816 */ /* 0x000fe400000000ff */
[C---:B------:R-:W-:Y:S01]  /*31740*/  ISETP.GE.U32.AND P6, PT, R217.reuse, R129, PT ;  /* 0x00000081d900720c */ /* 0x040fe20003fc6070 */
[----:B------:R1:W3:Y:S04]  /*31750*/  LDL.S16 R161, [R1+0x138] ;  /* 0x0001380001a17983 */ /* 0x0002e80000100600 */
[----:B------:R1:W-:Y:S01]  /*31760*/  @!P5 STL.S16 [R1+0x168], R166 ;  /* 0x000168a60100d387 */ /* 0x0003e20000100600 */
[----:B------:R-:W-:Y:S02]  /*31770*/  ISETP.GE.U32.AND P5, PT, R217, R47, PT ;  /* 0x0000002fd900720c */ /* 0x000fe40003fa6070 */
[----:B------:R-:W-:Y:S01]  /*31780*/  PRMT R47, R154, 0x7610, R47 ;  /* 0x000076109a2f7816 */ /* 0x000fe2000000002f */
[----:B------:R1:W-:Y:S04]  /*31790*/  ST.E.U16 [R170.64+0xc0], R40 ;  /* 0x0000c028aa007985 */ /* 0x0003e8000c101504 */
[----:B------:R1:W-:Y:S06]  /*317a0*/  ST.E.U16 [R170.64+0xc2], R3 ;  /* 0x0000c203aa007985 */ /* 0x0003ec000c101504 */
[----:B------:R-:W-:Y:S05]  /*317b0*/  @!P5 HADD2 R130, -R47.H0_H0, -RZ.H0_H0 ;  /* 0xa00000ff2f82d230 */ /* 0x000fea0000000900 */
[----:B------:R-:W-:Y:S01]  /*317c0*/  PRMT R162, R130, 0x7610, R162 ;  /* 0x0000761082a27816 */ /* 0x000fe200000000a2 */
[----:B------:R1:W-:Y:S04]  /*317d0*/  @!P5 STL.S16 [R1+0x14c], R130 ;  /* 0x00014c820100d387 */ /* 0x0003e80000100600 */
[----:B-1----:R1:W3:Y:S01]  /*317e0*/  LDL.S16 R166, [R1+0x124] ;  /* 0x0001240001a67983 */ /* 0x0022e20000100600 */
[C---:B------:R-:W-:Y:S02]  /*317f0*/  PRMT R40, R160.reuse, 0x7610, R40 ;  /* 0x00007610a0287816 */ /* 0x040fe40000000028 */
[----:B------:R-:W-:Y:S02]  /*31800*/  PRMT R3, R160, 0x7632, R3 ;  /* 0x00007632a0037816 */ /* 0x000fe40000000003 */
[----:B------:R-:W-:Y:S02]  /*31810*/  PRMT R130, R47, 0x5410, R48 ;  /* 0x000054102f827816 */ /* 0x000fe40000000030 */
[----:B------:R-:W-:Y:S02]  /*31820*/  @!P5 PRMT R47, R162, 0x5410, RZ ;  /* 0x00005410a22fd816 */ /* 0x000fe400000000ff */
[C---:B------:R-:W-:Y:S03]  /*31830*/  ISETP.GE.U32.AND P5, PT, R217.reuse, R133, PT ;  /* 0x00000085d900720c */ /* 0x040fe60003fa6070 */
[----:B------:R-:W-:Y:S01]  /*31840*/  ST.E.U16 [R174.64+0xd0], R47 ;  /* 0x0000d02fae007985 */ /* 0x000fe2000c101504 */
        /* <DEDUP_REMOVED lines=8> */
[----:B-1----:R-:W4:Y:S01]  /*318d0*/  LDL.LU R206, [R1+0x364] ;  /* 0x0003640001ce7983 */ /* 0x002f220000300800 */
[----:B------:R-:W-:Y:S01]  /*318e0*/  FADD.FTZ R191, R64, R149 ;  /* 0x0000009540bf7221 */ /* 0x000fe20000010000 */
[----:B------:R-:W-:Y:S02]  /*318f0*/  F2FP.PACK_AB R64, R194, R64 ;  /* 0x00000040c240723e */ /* 0x000fe400000000ff */
[----:B------:R1:W5:Y:S02]  /*31900*/  LDL.LU R241, [R1+0x360] ;  /* 0x0003600001f17983 */ /* 0x0003640000300800 */
[C---:B------:R-:W-:Y:S02]  /*31910*/  PRMT R63, R64.reuse, 0x7632, R63 ;  /* 0x00007632403f7816 */ /* 0x040fe4000000003f */
[----:B--2---:R1:W2:Y:S02]  /*31920*/  LDL.S16 R136, [R1+0x118] ;  /* 0x0001180001887983 */ /* 0x0042a40000100600 */
[----:B------:R-:W-:Y:S02]  /*31930*/  PRMT R129, R64, 0x5410, R63 ;  /* 0x0000541040817816 */ /* 0x000fe4000000003f */
[----:B------:R1:W2:Y:S01]  /*31940*/  LDL.S16 R162, [R1+0x120] ;  /* 0x0001200001a27983 */ /* 0x0002a20000100600 */
[----:B---3--:R-:W-:Y:S05]  /*31950*/  @!P5 HADD2 R167, -R64.H0_H0, -RZ.H0_H0 ;  /* 0xa00000ff40a7d230 */ /* 0x008fea0000000900 */
[----:B------:R-:W-:Y:S01]  /*31960*/  PRMT R57, R167, 0x7610, R57 ;  /* 0x00007610a7397816 */ /* 0x000fe20000000039 */
[----:B------:R-:W-:Y:S03]  /*31970*/  @!P5 STL.S16 [R1+0x13c], R167 ;  /* 0x00013ca70100d387 */ /* 0x000fe60000100600 */
[----:B------:R-:W-:Y:S02]  /*31980*/  @!P5 PRMT R64, R57, 0x5410, RZ ;  /* 0x000054103940d816 */ /* 0x000fe400000000ff */
[----:B------:R-:W-:Y:S01]  /*31990*/  ISETP.GE.U32.AND P5, PT, R217, R142, PT ;  /* 0x0000008ed900720c */ /* 0x000fe20003fa6070 */
[----:B------:R-:W-:Y:S02]  /*319a0*/  @!P6 HADD2 R161, -R63.H0_H0, -RZ.H0_H0 ;  /* 0xa00000ff3fa1e230 */ /* 0x000fe40000000900 */
[----:B------:R-:W-:Y:S03]  /*319b0*/  ST.E.U16 [R168.64+0xd0], R64 ;  /* 0x0000d040a8007985 */ /* 0x000fe6000c101504 */
        /* <DEDUP_REMOVED lines=163> */
[C---:B------:R-:W-:Y:S02]  /*323f0*/  PRMT R41, R42.reuse, 0x7632, R41 ;  /* 0x000076322a297816 */ /* 0x040fe40000000029 */
        /* <DEDUP_REMOVED lines=35> */
[----:B------:R4:W-:Y:S04]  /*32630*/  ST.E.U16 [R168.64+0xf2], R41 ;  /* 0x0000f229a8007985 */ /* 0x0009e8000c101504 */
[----:B------:R-:W-:Y:S04]  /*32640*/  @!P1 STL.S16 [R1+0xac], R154 ;  /* 0x0000ac9a01009387 */ /* 0x000fe80000100600 */
[----:B------:R1:W-:Y:S04]  /*32650*/  ST.E.U16 [R172.64+0xee], R2 ;  /* 0x0000ee02ac007985 */ /* 0x0003e8000c101504 */
[----:B------:R1:W-:Y:S01]  /*32660*/  @!P3 STL.S16 [R1+0xa8], R44 ;  /* 0x0000a82c0100b387 */ /* 0x0003e20000100600 */
[----:B--2---:R-:W-:Y:S03]  /*32670*/  IMAD.WIDE.U32 R56, R56, -0x326172a9, RZ ;  /* 0xcd9e8d5738387825 */ /* 0x004fe600078e00ff */
[----:B------:R2:W-:Y:S02]  /*32680*/  ST.E.U16 [R172.64+0xf0], R0 ;  /* 0x0000f000ac007985 */ /* 0x0005e4000c101504 */
[----:B------:R-:W-:Y:S02]  /*32690*/  LOP3.LUT R64, R177, R239, R56, 0x96, !PT ;  /* 0x000000efb1407212 */ /* 0x000fe400078e9638 */
        /* <DEDUP_REMOVED lines=57> */
[----:B------:R-:W-:Y:S02]  /*32a30*/  LOP3.LUT R51, R81, R51, RZ, 0xc0, !PT ;  /* 0x0000003351337212 */ /* 0x000fe400078ec0ff */
[----:B------:R-:W-:Y:S01]  /*32a40*/  LOP3.LUT R48, R90, R48, RZ, 0xc0, !PT ;  /* 0x000000305a307212 */ /* 0x000fe200078ec0ff */
[-C--:B---3--:R-:W-:Y:S05]  /*32a50*/  HMMA.16816.F32 R4, R40, R44.reuse, R4 ;  /* 0x0000002c2804723c */ /* 0x088fea0000001804 */
[----:B------:R-:W-:Y:S02]  /*32a60*/  LOP3.LUT R49, R92, R49, RZ, 0xc0, !PT ;  /* 0x000000315c317212 */ /* 0x000fe400078ec0ff */
[----:B------:R-:W-:Y:S02]  /*32a70*/  LOP3.LUT R0, R179, R239, R56, 0x96, !PT ;  /* 0x000000efb3007212 */ /* 0x000fe400078e9638 */
[----:B------:R-:W-:Y:S03]  /*32a80*/  LOP3.LUT R56, R79, R246, R142, 0x96, !PT ;  /* 0x000000f64f387212 */ /* 0x000fe600078e968e */
[-C--:B------:R-:W-:Y:S01]  /*32a90*/  LOP3.LUT R3, R57, R240.reuse, R208, 0x96, !PT ;  /* 0x000000f039037212 */ /* 0x080fe200078e96d0 */
[C---:B------:R-:W-:Y:S04]  /*32aa0*/  HMMA.16816.F32 R8, R48.reuse, R44, R8 ;  /* 0x0000002c3008723c */ /* 0x040fe80000001808 */
[----:B------:R-:W-:Y:S01]  /*32ab0*/  LOP3.LUT R77, R151, R213, RZ, 0x3c, !PT ;  /* 0x000000d5974d7212 */ /* 0x000fe200078e3cff */
[----:B------:R-:W-:Y:S02]  /*32ac0*/  IMAD.WIDE.U32 R80, R0, -0x2daee0ad, RZ ;  /* 0xd2511f5300507825 */ /* 0x000fe400078e00ff */
[----:B------:R-:W-:Y:S01]  /*32ad0*/  LOP3.LUT R44, R57, R240, R210, 0x96, !PT ;  /* 0x000000f0392c7212 */ /* 0x000fe200078e96d2 */
[-C--:B------:R-:W-:Y:S04]  /*32ae0*/  HMMA.16816.F32 R12, R48, R46.reuse, R12 ;  /* 0x0000002e300c723c */ /* 0x080fe8000000180c */
[----:B------:R-:W-:Y:S04]  /*32af0*/  IMAD.WIDE.U32 R56, R56, -0x2daee0ad, RZ ;  /* 0xd2511f5338387825 */ /* 0x000fe800078e00ff */
[C---:B------:R-:W-:Y:S04]  /*32b00*/  HMMA.16816.F32 R16, R40.reuse, R46, R16 ;  /* 0x0000002e2810723c */ /* 0x040fe80000001810 */
[--C-:B------:R-:W-:Y:S01]  /*32b10*/  SHF.R.U32.HI R62, RZ, 0x10, R56.reuse ;  /* 0x00000010ff3e7819 */ /* 0x100fe20000011638 */
[----:B------:R-:W-:Y:S01]  /*32b20*/  IMAD.WIDE.U32 R44, R44, -0x2daee0ad, RZ ;  /* 0xd2511f532c2c7825 */ /* 0x000fe200078e00ff */
[----:B------:R-:W-:Y:S02]  /*32b30*/  SHF.R.U32.HI R67, RZ, 0x18, R56 ;  /* 0x00000018ff437819 */ /* 0x000fe40000011638 */
[C---:B------:R-:W-:Y:S01]  /*32b40*/  LOP3.LUT R46, R56.reuse, 0xffff, RZ, 0xc0, !PT ;  /* 0x0000ffff382e7812 */ /* 0x040fe200078ec0ff */
[-C--:B-1----:R-:W-:Y:S03]  /*32b50*/  HMMA.16816.F32 R20, R40, R52.reuse, R20 ;  /* 0x000000342814723c */ /* 0x082fe60000001814 */
[-C--:B------:R-:W-:Y:S02]  /*32b60*/  LOP3.LUT R75, R45, R242.reuse, R182, 0x96, !PT ;  /* 0x000000f22d4b7212 */ /* 0x080fe400078e96b6 */
[----:B------:R-:W-:Y:S01]  /*32b70*/  LOP3.LUT R78, R81, R245, R44, 0x96, !PT ;  /* 0x000000f5514e7212 */ /* 0x000fe200078e962c */
[----:B------:R-:W-:Y:S01]  /*32b80*/  IMAD.WIDE.U32 R44, R3, -0x2daee0ad, RZ ;  /* 0xd2511f53032c7825 */ /* 0x000fe200078e00ff */
[----:B------:R-:W-:Y:S01]  /*32b90*/  LOP3.LUT R3, R57, R243, R144, 0x96, !PT ;  /* 0x000000f339037212 */ /* 0x000fe200078e9690 */
[C---:B------:R-:W-:Y:S04]  /*32ba0*/  HMMA.16816.F32 R24, R48.reuse, R52, R24 ;  /* 0x000000343018723c */ /* 0x040fe80000001818 */
[----:B------:R-:W-:Y:S01]  /*32bb0*/  LOP3.LUT R47, R56, 0xff, RZ, 0xc0, !PT ;  /* 0x000000ff382f7812 */ /* 0x000fe200078ec0ff */
[----:B------:R-:W-:Y:S01]  /*32bc0*/  IMAD.WIDE.U32 R78, R78, -0x326172a9, RZ ;  /* 0xcd9e8d574e4e7825 */ /* 0x000fe200078e00ff */
[----:B------:R-:W-:Y:S01]  /*32bd0*/  LOP3.LUT R72, R45, R242, R180, 0x96, !PT ;  /* 0x000000f22d487212 */ /* 0x000fe200078e96b4 */
[----:B------:R-:W1:Y:S01]  /*32be0*/  LDSM.16.MT88.4 R56, [R205+0x4400] ;  /* 0x00440000cd38783b */ /* 0x000e620000004200 */
[----:B------:R-:W-:Y:S01]  /*32bf0*/  LOP3.LUT R82, R65, R245, R44, 0x96, !PT ;  /* 0x000000f541527212 */ /* 0x000fe200078e962c */
[-C--:B------:R-:W-:Y:S03]  /*32c00*/  HMMA.16816.F32 R28, R48, R54.reuse, R28 ;  /* 0x00000036301c723c */ /* 0x080fe6000000181c */
[----:B------:R-:W-:Y:S01]  /*32c10*/  SHF.R.U32.HI R46, RZ, 0x8, R46 ;  /* 0x00000008ff2e7819 */ /* 0x000fe2000001162e */
[----:B------:R-:W-:Y:S01]  /*32c20*/  IMAD.WIDE.U32 R44, R66, -0x2daee0ad, RZ ;  /* 0xd2511f53422c7825 */ /* 0x000fe200078e00ff */
[----:B------:R-:W-:Y:S02]  /*32c30*/  LOP3.LUT R53, R3, 0xff, RZ, 0xc0, !PT ;  /* 0x000000ff03357812 */ /* 0x000fe400078ec0ff */
[----:B------:R-:W-:Y:S01]  /*32c40*/  PRMT R68, R47, 0x5410, R46 ;  /* 0x000054102f447816 */ /* 0x000fe2000000002e */
[----:B------:R-:W-:Y:S04]  /*32c50*/  HMMA.16816.F32 R32, R40, R54, R32 ;  /* 0x000000362820723c */ /* 0x000fe80000001820 */
[----:B------:R-:W-:Y:S01]  /*32c60*/  LOP3.LUT R0, R45, R243, R140, 0x96, !PT ;  /* 0x000000f32d007212 */ /* 0x000fe200078e968c */
[----:B------:R-:W-:Y:S01]  /*32c70*/  IMAD.WIDE.U32 R82, R82, -0x326172a9, RZ ;  /* 0xcd9e8d5752527825 */ /* 0x000fe200078e00ff */
[----:B------:R-:W-:Y:S02]  /*32c80*/  LOP3.LUT R45, R44, 0xffff, RZ, 0xc0, !PT ;  /* 0x0000ffff2c2d7812 */ /* 0x000fe400078ec0ff */
[--C-:B------:R-:W-:Y:S01]  /*32c90*/  SHF.R.U32.HI R63, RZ, 0x10, R44.reuse ;  /* 0x00000010ff3f7819 */ /* 0x100fe2000001162c */
[----:B------:R-:W-:Y:S03]  /*32ca0*/  IMAD.WIDE.U32 R54, R72, -0x326172a9, RZ ;  /* 0xcd9e8d5748367825 */ /* 0x000fe600078e00ff */
        /* <DEDUP_REMOVED lines=42> */
[----:B------:R-:W-:Y:S02]  /*32f50*/  LOP3.LUT R53, R53, R238, R178, 0x96, !PT ;  /* 0x000000ee35357212 */ /* 0x000fe400078e96b2 */
        /* <DEDUP_REMOVED lines=89> */
[----:B------:R-:W-:Y:S04]  /*334f0*/  IMAD.WIDE.U32 R52, R52, -0x2daee0ad, RZ ;  /* 0xd2511f5334347825 */ /* 0x000fe800078e00ff */
[C---:B------:R-:W-:Y:S04]  /*33500*/  HMMA.16816.F32 R24, R44.reuse, R48, R24 ;  /* 0x000000302c18723c */ /* 0x040fe80000001818 */
[-C--:B------:R-:W-:Y:S01]  /*33510*/  LOP3.LUT R75, R53, R242.reuse, R182, 0x96, !PT ;  /* 0x000000f2354b7212 */ /* 0x080fe200078e96b6 */
[----:B------:R-:W-:Y:S01]  /*33520*/  IMAD.WIDE.U32 R66, R57, -0x2daee0ad, RZ ;  /* 0xd2511f5339427825 */ /* 0x000fe200078e00ff */
[-C--:B------:R-:W-:Y:S02]  /*33530*/  LOP3.LUT R78, R65, R245.reuse, R52, 0x96, !PT ;  /* 0x000000f5414e7212 */ /* 0x080fe400078e9634 */
[-C--:B------:R-:W-:Y:S04]  /*33540*/  HMMA.16816.F32 R28, R44, R50.reuse, R28 ;  /* 0x000000322c1c723c */ /* 0x080fe8000000181c */
[----:B------:R-:W-:Y:S04]  /*33550*/  IMAD.WIDE.U32 R52, R3, -0x2daee0ad, RZ ;  /* 0xd2511f5303347825 */ /* 0x000fe800078e00ff */
[----:B------:R-:W-:Y:S04]  /*33560*/  HMMA.16816.F32 R32, R40, R50, R32 ;  /* 0x000000322820723c */ /* 0x000fe80000001820 */
[----:B------:R-:W-:Y:S01]  /*33570*/  LOP3.LUT R72, R53, R242, R180, 0x96, !PT ;  /* 0x000000f235487212 */ /* 0x000fe200078e96b4 */
[----:B------:R-:W-:Y:S01]  /*33580*/  IMAD.WIDE.U32 R56, R56, -0x2daee0ad, RZ ;  /* 0xd2511f5338387825 */ /* 0x000fe200078e00ff */
[----:B------:R-:W-:Y:S03]  /*33590*/  LOP3.LUT R86, R67, R245, R52, 0x96, !PT ;  /* 0x000000f543567212 */ /* 0x000fe600078e9634 */
[----:B------:R-:W-:Y:S03]  /*335a0*/  IMAD.WIDE.U32 R52, R62, -0x2daee0ad, RZ ;  /* 0xd2511f533e347825 */ /* 0x000fe600078e00ff */
[----:B------:R-:W-:Y:S01]  /*335b0*/  LOP3.LUT R54, R56, 0xffff, RZ, 0xc0, !PT ;  /* 0x0000ffff38367812 */ /* 0x000fe200078ec0ff */
[----:B------:R-:W-:Y:S01]  /*335c0*/  IMAD.WIDE.U32 R78, R78, -0x326172a9, RZ ;  /* 0xcd9e8d574e4e7825 */ /* 0x000fe200078e00ff */
[----:B------:R-:W-:Y:S02]  /*335d0*/  LOP3.LUT R55, R56, 0xff, RZ, 0xc0, !PT ;  /* 0x000000ff38377812 */ /* 0x000fe400078ec0ff */
[-C--:B------:R-:W-:Y:S01]  /*335e0*/  LOP3.LUT R0, R53, R243.reuse, R84, 0x96, !PT ;  /* 0x000000f335007212 */ /* 0x080fe200078e9654 */
[----:B------:R-:W-:Y:S01]  /*335f0*/  IMAD.WIDE.U32 R86, R86, -0x326172a9, RZ ;  /* 0xcd9e8d5756567825 */ /* 0x000fe200078e00ff */
[----:B------:R-:W-:Y:S02]  /*33600*/  SHF.R.U32.HI R54, RZ, 0x8, R54 ;  /* 0x00000008ff367819 */ /* 0x000fe40000011636 */
[C---:B------:R-:W-:Y:S02]  /*33610*/  LOP3.LUT R53, R52.reuse, 0xffff, RZ, 0xc0, !PT ;  /* 0x0000ffff34357812 */ /* 0x040fe400078ec0ff */
[----:B------:R-:W-:Y:S02]  /*33620*/  LOP3.LUT R3, R57, R243, R74, 0x96, !PT ;  /* 0x000000f339037212 */ /* 0x000fe400078e964a */
[--C-:B------:R-:W-:Y:S02]  /*33630*/  SHF.R.U32.HI R57, RZ, 0x10, R52.reuse ;  /* 0x00000010ff397819 */ /* 0x100fe40000011634 */
[----:B------:R-:W-:Y:S02]  /*33640*/  LOP3.LUT R65, R52, 0xff, RZ, 0xc0, !PT ;  /* 0x000000ff34417812 */ /* 0x000fe400078ec0ff */
[----:B------:R-:W-:Y:S02]  /*33650*/  SHF.R.U32.HI R63, RZ, 0x18, R52 ;  /* 0x00000018ff3f7819 */ /* 0x000fe40000011634 */
[----:B------:R-:W-:Y:S02]  /*33660*/  PRMT R68, R55, 0x5410, R54 ;  /* 0x0000541037447816 */ /* 0x000fe40000000036 */
[----:B------:R-:W-:Y:S02]  /*33670*/  SHF.R.U32.HI R58, RZ, 0x8, R53 ;  /* 0x00000008ff3a7819 */ /* 0x000fe40000011635 */
[--C-:B------:R-:W-:Y:S01]  /*33680*/  SHF.R.U32.HI R62, RZ, 0x10, R56.reuse ;  /* 0x00000010ff3e7819 */ /* 0x100fe20000011638 */
[----:B------:R-:W2:Y:S01]  /*33690*/  LDSM.16.MT88.4 R52, [R205+0x4c00] ;  /* 0x004c0000cd34783b */ /* 0x000ea20000004200 */
[----:B------:R-:W-:Y:S01]  /*336a0*/  SHF.R.U32.HI R67, RZ, 0x18, R56 ;  /* 0x00000018ff437819 */ /* 0x000fe20000011638 */
[--C-:B------:R-:W-:Y:S01]  /*336b0*/  HSET2.LE.AND R46, R68, R141.reuse, PT ;  /* 0x0000008d442e7233 */ /* 0x100fe20003803000 */
[--C-:B------:R-:W-:Y:S02]  /*336c0*/  SHF.R.U32.HI R56, RZ, 0x10, R3.reuse ;  /* 0x00000010ff387819 */ /* 0x100fe40000011603 */
[C---:B------:R-:W-:Y:S02]  /*336d0*/  LOP3.LUT R48, R3.reuse, 0xffff, RZ, 0xc0, !PT ;  /* 0x0000ffff03307812 */ /* 0x040fe400078ec0ff */
[----:B------:R-:W-:Y:S02]  /*336e0*/  LOP3.LUT R59, R3, 0xff, RZ, 0xc0, !PT ;  /* 0x000000ff033b7812 */ /* 0x000fe400078ec0ff */
[----:B------:R-:W-:Y:S02]  /*336f0*/  SHF.R.U32.HI R49, RZ, 0x18, R3 ;  /* 0x00000018ff317819 */ /* 0x000fe40000011603 */
[----:B------:R-:W-:Y:S02]  /*33700*/  LOP3.LUT R3, R56, 0xff, RZ, 0xc0, !PT ;  /* 0x000000ff38037812 */ /* 0x000fe400078ec0ff */
[----:B------:R-:W-:Y:S02]  /*33710*/  LOP3.LUT R62, R62, 0xff, RZ, 0xc0, !PT ;  /* 0x000000ff3e3e7812 */ /* 0x000fe400078ec0ff */
[----:B------:R-:W-:Y:S02]  /*33720*/  SHF.R.U32.HI R48, RZ, 0x8, R48 ;  /* 0x00000008ff307819 */ /* 0x000fe40000011630 */
[----:B------:R-:W-:Y:S02]  /*33730*/  SHF.R.U32.HI R44, RZ, 0x10, R0 ;  /* 0x00000010ff2c7819 */ /* 0x000fe40000011600 */
[----:B------:R-:W-:Y:S02]  /*33740*/  PRMT R49, R3, 0x5410, R49 ;  /* 0x0000541003317816 */ /* 0x000fe40000000031 */
[----:B------:R-:W-:Y:S02]  /*33750*/  LOP3.LUT R3, R0, 0xffff, RZ, 0xc0, !PT ;  /* 0x0000ffff00037812 */ /* 0x000fe400078ec0ff */
[----:B------:R-:W-:Y:S02]  /*33760*/  PRMT R62, R62, 0x5410, R67 ;  /* 0x000054103e3e7816 */ /* 0x000fe40000000043 */
[----:B------:R-:W-:Y:S02]  /*33770*/  PRMT R59, R59, 0x5410, R48 ;  /* 0x000054103b3b7816 */ /* 0x000fe40000000030 */
[----:B------:R-:W-:Y:S01]  /*33780*/  LOP3.LUT R48, R0, 0xff, RZ, 0xc0, !PT ;  /* 0x000000ff00307812 */ /* 0x000fe200078ec0ff */
[--C-:B------:R-:W-:Y:S01]  /*33790*/  HSET2.LE.AND R47, R62, R141.reuse, PT ;  /* 0x0000008d3e2f7233 */ /* 0x100fe20003803000 */
[----:B------:R-:W-:Y:S02]  /*337a0*/  SHF.R.U32.HI R45, RZ, 0x18, R0 ;  /* 0x00000018ff2d7819 */ /* 0x000fe40000011600 */
[----:B------:R-:W-:Y:S01]  /*337b0*/  LOP3.LUT R0, R44, 0xff, RZ, 0xc0, !PT ;  /* 0x000000ff2c007812 */ /* 0x000fe200078ec0ff */
[--C-:B------:R-:W-:Y:S01]  /*337c0*/  HSET2.LE.AND R44, R59, R141.reuse, PT ;  /* 0x0000008d3b2c7233 */ /* 0x100fe20003803000 */
[----:B------:R-:W-:Y:S02]  /*337d0*/  SHF.R.U32.HI R3, RZ, 0x8, R3 ;  /* 0x00000008ff037819 */ /* 0x000fe40000011603 */
[----:B------:R-:W-:Y:S02]  /*337e0*/  LOP3.LUT R57, R57, 0xff, RZ, 0xc0, !PT ;  /* 0x000000ff39397812 */ /* 0x000fe400078ec0ff */
[----:B------:R-:W-:Y:S01]  /*337f0*/  PRMT R0, R0, 0x5410, R45 ;  /* 0x0000541000007816 */ /* 0x000fe2000000002d */
[--C-:B------:R-:W-:Y:S01]  /*33800*/  HSET2.LE.AND R45, R49, R141.reuse, PT ;  /* 0x0000008d312d7233 */ /* 0x100fe20003803000 */
[----:B------:R-:W-:Y:S02]  /*33810*/  PRMT R3, R48, 0x5410, R3 ;  /* 0x0000541030037816 */ /* 0x000fe40000000003 */
[----:B------:R-:W-:Y:S01]  /*33820*/  PRMT R58, R65, 0x5410, R58 ;  /* 0x00005410413a7816 */ /* 0x000fe2000000003a */
[----:B------:R-:W3:Y:S01]  /*33830*/  LDSM.16.MT88.4 R48, [R206+0x4c00] ;  /* 0x004c0000ce30783b */ /* 0x000ee20000004200 */
        /* <DEDUP_REMOVED lines=16> */
[----:B------:R-:W-:Y:S02]  /*33940*/  LOP3.LUT R3, R57, R238, R178, 0x96, !PT ;  /* 0x000000ee39037212 */ /* 0x000fe400078e96b2 */
[----:B------:R-:W-:Y:S03]  /*33950*/  LOP3.LUT R56, R79, R248, R56, 0x96, !PT ;  /* 0x000000f84f387212 */ /* 0x000fe600078e9638 */
        /* <DEDUP_REMOVED lines=26> */
[C---:B------:R-:W-:Y:S02]  /*33b00*/  LOP3.LUT R0, R56.reuse, 0xffff, RZ, 0xc0, !PT ;  /* 0x0000ffff38007812 */ /* 0x040fe400078ec0ff */
[--C-:B------:R-:W-:Y:S02]  /*33b10*/  SHF.R.U32.HI R3, RZ, 0x10, R56.reuse ;  /* 0x00000010ff037819 */ /* 0x100fe40000011638 */
[----:B------:R-:W-:Y:S02]  /*33b20*/  LOP3.LUT R59, R56, 0xff, RZ, 0xc0, !PT ;  /* 0x000000ff383b7812 */ /* 0x000fe400078ec0ff */
[----:B------:R-:W-:Y:S02]  /*33b30*/  SHF.R.U32.HI R58, RZ, 0x18, R56 ;  /* 0x00000018ff3a7819 */ /* 0x000fe40000011638 */
[-C--:B------:R-:W-:Y:S02]  /*33b40*/  LOP3.LUT R56, R57, R249.reuse, R64, 0x96, !PT ;  /* 0x000000f939387212 */ /* 0x080fe400078e9640 */
[----:B------:R-:W-:Y:S02]  /*33b50*/  SHF.R.U32.HI R63, RZ, 0x10, R52 ;  /* 0x00000010ff3f7819 */ /* 0x000fe40000011634 */
[----:B------:R-:W-:Y:S02]  /*33b60*/  LOP3.LUT R54, R3, 0xff, RZ, 0xc0, !PT ;  /* 0x000000ff03367812 */ /* 0x000fe400078ec0ff */
[----:B------:R-:W-:Y:S02]  /*33b70*/  SHF.R.U32.HI R3, RZ, 0x8, R55 ;  /* 0x00000008ff037819 */ /* 0x000fe40000011637 */
[----:B------:R-:W-:Y:S02]  /*33b80*/  LOP3.LUT R48, R56, 0xffff, RZ, 0xc0, !PT ;  /* 0x0000ffff38307812 */ /* 0x000fe400078ec0ff */
[----:B------:R-:W-:Y:S02]  /*33b90*/  SHF.R.U32.HI R49, RZ, 0x10, R56 ;  /* 0x00000010ff317819 */ /* 0x000fe40000011638 */
[----:B------:R-:W-:Y:S02]  /*33ba0*/  PRMT R68, R54, 0x5410, R58 ;  /* 0x0000541036447816 */ /* 0x000fe4000000003a */
[----:B------:R-:W-:Y:S02]  /*33bb0*/  PRMT R72, R62, 0x5410, R3 ;  /* 0x000054103e487816 */ /* 0x000fe40000000003 */
[----:B------:R-:W-:Y:S01]  /*33bc0*/  LOP3.LUT R58, R63, 0xff, RZ, 0xc0, !PT ;  /* 0x000000ff3f3a7812 */ /* 0x000fe200078ec0ff */
[--C-:B------:R-:W-:Y:S01]  /*33bd0*/  HSET2.LE.AND R43, R68, R141.reuse, PT ;  /* 0x0000008d442b7233 */ /* 0x100fe20003803000 */
[----:B------:R-:W-:Y:S02]  /*33be0*/  LOP3.LUT R63, R56, 0xff, RZ, 0xc0, !PT ;  /* 0x000000ff383f7812 */ /* 0x000fe400078ec0ff */
[----:B------:R-:W-:Y:S02]  /*33bf0*/  SHF.R.U32.HI R62, RZ, 0x18, R56 ;  /* 0x00000018ff3e7819 */ /* 0x000fe40000011638 */
[----:B------:R-:W-:Y:S02]  /*33c00*/  SHF.R.U32.HI R56, RZ, 0x8, R48 ;  /* 0x00000008ff387819 */ /* 0x000fe40000011630 */
[----:B------:R-:W-:Y:S02]  /*33c10*/  LOP3.LUT R48, R49, 0xff, RZ, 0xc0, !PT ;  /* 0x000000ff31307812 */ /* 0x000fe400078ec0ff */
[----:B------:R-:W-:Y:S02]  /*33c20*/  SHF.R.U32.HI R57, RZ, 0x8, R0 ;  /* 0x00000008ff397819 */ /* 0x000fe40000011600 */
[----:B------:R-:W-:Y:S02]  /*33c30*/  PRMT R48, R48, 0x5410, R62 ;  /* 0x0000541030307816 */ /* 0x000fe4000000003e */
[----:B------:R-:W-:Y:S02]  /*33c40*/  LOP3.LUT R0, R53, R249, R66, 0x96, !PT ;  /* 0x000000f935007212 */ /* 0x000fe400078e9642 */
[----:B------:R-:W-:Y:S01]  /*33c50*/  SHF.R.U32.HI R66, RZ, 0x18, R52 ;  /* 0x00000018ff427819 */ /* 0x000fe20000011634 */
[--C-:B------:R-:W-:Y:S01]  /*33c60*/  HSET2.LE.AND R41, R48, R141.reuse, PT ;  /* 0x0000008d30297233 */ /* 0x100fe20003803000 */
[----:B------:R-:W-:Y:S01]  /*33c70*/  PRMT R75, R59, 0x5410, R57 ;  /* 0x000054103b4b7816 */ /* 0x000fe20000000039 */
[----:B------:R-:W2:Y:S01]  /*33c80*/  LDSM.16.MT88.4 R52, [R205+0x5000] ;  /* 0x00500000cd34783b */ /* 0x000ea20000004200 */
[C---:B------:R-:W-:Y:S01]  /*33c90*/  LOP3.LUT R3, R0.reuse, 0xffff, RZ, 0xc0, !PT ;  /* 0x0000ffff00037812 */ /* 0x040fe200078ec0ff */
[----:B------:R-:W-:Y:S01]  /*33ca0*/  IMAD.WIDE.U32 R48, R77, -0x326172a9, RZ ;  /* 0xcd9e8d574d307825 */ /* 0x000fe200078e00ff */
[----:B------:R-:W-:Y:S01]  /*33cb0*/  SHF.R.U32.HI R57, RZ, 0x10, R0 ;  /* 0x00000010ff397819 */ /* 0x000fe20000011600 */
[--C-:B------:R-:W-:Y:S01]  /*33cc0*/  HSET2.LE.AND R42, R75, R141.reuse, PT ;  /* 0x0000008d4b2a7233 */ /* 0x100fe20003803000 */
[----:B------:R-:W-:Y:S02]  /*33cd0*/  PRMT R56, R63, 0x5410, R56 ;  /* 0x000054103f387816 */ /* 0x000fe40000000038 */
[CC--:B------:R-:W-:Y:S02]  /*33ce0*/  LOP3.LUT R62, R49.reuse, R240.reuse, R210, 0x96, !PT ;  /* 0x000000f0313e7212 */ /* 0x0c0fe400078e96d2 */
[----:B------:R-:W-:Y:S01]  /*33cf0*/  LOP3.LUT R49, R49, R240, R208, 0x96, !PT ;  /* 0x000000f031317212 */ /* 0x000fe200078e96d0 */
[----:B------:R1:W5:Y:S01]  /*33d00*/  LDL.LU.64 R210, [R1+0x338] ;  /* 0x0003380001d27983 */ /* 0x0003620000300a00 */
[----:B------:R-:W-:Y:S01]  /*33d10*/  LOP3.LUT R64, R0, 0xff, RZ, 0xc0, !PT ;  /* 0x000000ff00407812 */ /* 0x000fe200078ec0ff */
[--C-:B------:R-:W-:Y:S01]  /*33d20*/  HSET2.LE.AND R40, R56, R141.reuse, PT ;  /* 0x0000008d38287233 */ /* 0x100fe20003803000 */
[----:B------:R-:W-:Y:S01]  /*33d30*/  SHF.R.U32.HI R59, RZ, 0x18, R0 ;  /* 0x00000018ff3b7819 */ /* 0x000fe20000011600 */
[----:B------:R-:W-:Y:S01]  /*33d40*/  IMAD.WIDE.U32 R62, R62, -0x2daee0ad, RZ ;  /* 0xd2511f533e3e7825 */ /* 0x000fe200078e00ff */
[----:B------:R-:W-:Y:S01]  /*33d50*/  SHF.R.U32.HI R3, RZ, 0x8, R3 ;  /* 0x00000008ff037819 */ /* 0x000fe20000011603 */
[----:B------:R1:W5:Y:S01]  /*33d60*/  LDL.LU.64 R208, [R1+0x330] ;  /* 0x0003300001d07983 */ /* 0x0003620000300a00 */
[----:B------:R-:W-:Y:S02]  /*33d70*/  LOP3.LUT R0, R57, 0xff, RZ, 0xc0, !PT ;  /* 0x000000ff39007812 */ /* 0x000fe400078ec0ff */
[----:B------:R-:W-:Y:S01]  /*33d80*/  PRMT R66, R58, 0x5410, R66 ;  /* 0x000054103a427816 */ /* 0x000fe20000000042 */
[--C-:B------:R-:W-:Y:S01]  /*33d90*/  HSET2.LE.AND R58, R72, R141.reuse, PT ;  /* 0x0000008d483a7233 */ /* 0x100fe20003803000 */
[----:B------:R-:W-:Y:S01]  /*33da0*/  PRMT R3, R64, 0x5410, R3 ;  /* 0x0000541040037816 */ /* 0x000fe20000000003 */
[----:B------:R-:W3:Y:S01]  /*33db0*/  LDL R197, [R1+0x2d8] ;  /* 0x0002d80001c57983 */ /* 0x000ee20000100800 */
        /* <DEDUP_REMOVED lines=10> */
[----:B------:R-:W-:Y:S02]  /*33e60*/  LOP3.LUT R56, R119, R56, RZ, 0xc0, !PT ;  /* 0x0000003877387212 */ /* 0x000fe400078ec0ff */
[----:B------:R-:W-:Y:S01]  /*33e70*/  LOP3.LUT R57, R120, R57, RZ, 0xc0, !PT ;  /* 0x0000003978397212 */ /* 0x000fe200078ec0ff */
[-C--:B--2---:R-:W-:Y:S05]  /*33e80*/  HMMA.16816.F32 R4, R40, R52.reuse, R4 ;  /* 0x000000342804723c */ /* 0x084fea0000001804 */
[-CC-:B------:R-:W-:Y:S02]  /*33e90*/  LOP3.LUT R3, R177, R239.reuse, R48.reuse, 0x96, !PT ;  /* 0x000000efb1037212 */ /* 0x180fe400078e9630 */
[----:B------:R-:W-:Y:S01]  /*33ea0*/  LOP3.LUT R0, R179, R239, R48, 0x96, !PT ;  /* 0x000000efb3007212 */ /* 0x000fe200078e9630 */
[C---:B------:R-:W-:Y:S04]  /*33eb0*/  HMMA.16816.F32 R8, R56.reuse, R52, R8 ;  /* 0x000000343808723c */ /* 0x040fe80000001808 */
[----:B------:R-:W-:Y:S01]  /*33ec0*/  LOP3.LUT R66, R67, R246, R86, 0x96, !PT ;  /* 0x000000f643427212 */ /* 0x000fe200078e9656 */
[----:B------:R-:W-:Y:S01]  /*33ed0*/  IMAD.WIDE.U32 R80, R3, -0x2daee0ad, RZ ;  /* 0xd2511f5303507825 */ /* 0x000fe200078e00ff */
[----:B------:R-:W-:Y:S02]  /*33ee0*/  LOP3.LUT R3, R51, R243, R74, 0x96, !PT ;  /* 0x000000f333037212 */ /* 0x000fe400078e964a */
[C---:B------:R-:W-:Y:S01]  /*33ef0*/  LOP3.LUT R51, R50.reuse, 0xffff, RZ, 0xc0, !PT ;  /* 0x0000ffff32337812 */ /* 0x040fe200078ec0ff */
[-C--:B------:R-:W-:Y:S03]  /*33f00*/  HMMA.16816.F32 R12, R56, R54.reuse, R12 ;  /* 0x00000036380c723c */ /* 0x080fe6000000180c */
[--C-:B------:R-:W-:Y:S01]  /*33f10*/  SHF.R.U32.HI R52, RZ, 0x10, R50.reuse ;  /* 0x00000010ff347819 */ /* 0x100fe20000011632 */
[----:B------:R-:W-:Y:S01]  /*33f20*/  IMAD.WIDE.U32 R48, R49, -0x2daee0ad, RZ ;  /* 0xd2511f5331307825 */ /* 0x000fe200078e00ff */
[----:B------:R-:W-:Y:S02]  /*33f30*/  LOP3.LUT R53, R50, 0xff, RZ, 0xc0, !PT ;  /* 0x000000ff32357812 */ /* 0x000fe400078ec0ff */
[----:B------:R-:W-:Y:S01]  /*33f40*/  SHF.R.U32.HI R50, RZ, 0x18, R50 ;  /* 0x00000018ff327819 */ /* 0x000fe20000011632 */
[C---:B------:R-:W-:Y:S04]  /*33f50*/  HMMA.16816.F32 R16, R40.reuse, R54, R16 ;  /* 0x000000362810723c */ /* 0x040fe80000001810 */
[----:B------:R-:W-:Y:S01]  /*33f60*/  SHF.R.U32.HI R51, RZ, 0x8, R51 ;  /* 0x00000008ff337819 */ /* 0x000fe20000011633 */
[----:B------:R-:W-:Y:S01]  /*33f70*/  IMAD.WIDE.U32 R84, R0, -0x2daee0ad, RZ ;  /* 0xd2511f5300547825 */ /* 0x000fe200078e00ff */
[----:B------:R-:W-:Y:S02]  /*33f80*/  LOP3.LUT R52, R52, 0xff, RZ, 0xc0, !PT ;  /* 0x000000ff34347812 */ /* 0x000fe400078ec0ff */
[-C--:B------:R-:W-:Y:S01]  /*33f90*/  LOP3.LUT R67, R49, R242.reuse, R180, 0x96, !PT ;  /* 0x000000f231437212 */ /* 0x080fe200078e96b4 */
[-C--:B------:R-:W-:Y:S03]  /*33fa0*/  HMMA.16816.F32 R20, R40, R44.reuse, R20 ;  /* 0x0000002c2814723c */ /* 0x080fe60000001814 */
[----:B------:R-:W-:Y:S01]  /*33fb0*/  LOP3.LUT R83, R81, R245, R48, 0x96, !PT ;  /* 0x000000f551537212 */ /* 0x000fe200078e9630 */
[----:B------:R-:W-:Y:S01]  /*33fc0*/  IMAD.WIDE.U32 R48, R66, -0x2daee0ad, RZ ;  /* 0xd2511f5342307825 */ /* 0x000fe200078e00ff */
[----:B------:R-:W-:Y:S02]  /*33fd0*/  PRMT R66, R53, 0x5410, R51 ;  /* 0x0000541035427816 */ /* 0x000fe40000000033 */
[----:B------:R-:W-:Y:S01]  /*33fe0*/  PRMT R65, R52, 0x5410, R50 ;  /* 0x0000541034417816 */ /* 0x000fe20000000032 */
[C---:B------:R-:W-:Y:S01]  /*33ff0*/  HMMA.16816.F32 R24, R56.reuse, R44, R24 ;  /* 0x0000002c3818723c */ /* 0x040fe20000001818 */
[----:B------:R-:W2:Y:S03]  /*34000*/  LDSM.16.MT88.4 R52, [R205+0x5400] ;  /* 0x00540000cd34783b */ /* 0x000ea60000004200 */
[----:B------:R-:W-:Y:S01]  /*34010*/  LOP3.LUT R0, R49, R243, R82, 0x96, !PT ;  /* 0x000000f331007212 */ /* 0x000fe200078e9652 */
[----:B------:R-:W-:Y:S01]  /*34020*/  IMAD.WIDE.U32 R82, R83, -0x326172a9, RZ ;  /* 0xcd9e8d5753527825 */ /* 0x000fe200078e00ff */
[C---:B------:R-:W-:Y:S02]  /*34030*/  LOP3.LUT R49, R48.reuse, 0xffff, RZ, 0xc0, !PT ;  /* 0x0000ffff30317812 */ /* 0x040fe400078ec0ff */
[----:B------:R-:W-:Y:S01]  /*34040*/  LOP3.LUT R68, R63, R242, R182, 0x96, !PT ;  /* 0x000000f23f447212 */ /* 0x000fe200078e96b6 */
[-C--:B------:R-:W-:Y:S03]  /*34050*/  HMMA.16816.F32 R28, R56, R46.reuse, R28 ;  /* 0x0000002e381c723c */ /* 0x080fe6000000181c */
[----:B------:R-:W-:Y:S02]  /*34060*/  LOP3.LUT R75, R85, R245, R62, 0x96, !PT ;  /* 0x000000f5554b7212 */ /* 0x000fe400078e963e */
[----:B------:R-:W-:Y:S02]  /*34070*/  LOP3.LUT R63, R48, 0xff, RZ, 0xc0, !PT ;  /* 0x000000ff303f7812 */ /* 0x000fe400078ec0ff */
[--C-:B------:R-:W-:Y:S01]  /*34080*/  SHF.R.U32.HI R62, RZ, 0x10, R48.reuse ;  /* 0x00000010ff3e7819 */ /* 0x100fe20000011630 */
[----:B------:R-:W-:Y:S04]  /*34090*/  HMMA.16816.F32 R32, R40, R46, R32 ;  /* 0x0000002e2820723c */ /* 0x000fe80000001820 */
[----:B------:R-:W-:Y:S01]  /*340a0*/  SHF.R.U32.HI R49, RZ, 0x8, R49 ;  /* 0x00000008ff317819 */ /* 0x000fe20000011631 */
[----:B------:R-:W-:Y:S01]  /*340b0*/  IMAD.WIDE.U32 R56, R68, -0x326172a9, RZ ;  /* 0xcd9e8d5744387825 */ /* 0x000fe200078e00ff */
[----:B------:R-:W-:Y:S02]  /*340c0*/  LOP3.LUT R44, R3, 0xffff, RZ, 0xc0, !PT ;  /* 0x0000ffff032c7812 */ /* 0x000fe400078ec0ff */
[----:B------:R-:W-:Y:S01]  /*340d0*/  SHF.R.U32.HI R45, RZ, 0x10, R3 ;  /* 0x00000010ff2d7819 */ /* 0x000fe20000011603 */
[----:B------:R-:W-:Y:S03]  /*340e0*/  IMAD.WIDE.U32 R58, R67, -0x326172a9, RZ ;  /* 0xcd9e8d57433a7825 */ /* 0x000fe600078e00ff */
[----:B------:R-:W-:Y:S01]  /*340f0*/  SHF.R.U32.HI R64, RZ, 0x18, R48 ;  /* 0x00000018ff407819 */ /* 0x000fe20000011630 */
[----:B------:R-:W-:Y:S01]  /*34100*/  IMAD.WIDE.U32 R74, R75, -0x326172a9, RZ ;  /* 0xcd9e8d574b4a7825 */ /* 0x000fe200078e00ff */
[----:B------:R-:W-:Y:S02]  /*34110*/  PRMT R63, R63, 0x5410, R49 ;  /* 0x000054103f3f7816 */ /* 0x000fe40000000031 */
[----:B------:R-:W-:Y:S02]  /*34120*/  LOP3.LUT R51, R62, 0xff, RZ, 0xc0, !PT ;  /* 0x000000ff3e337812 */ /* 0x000fe400078ec0ff */
[----:B------:R-:W-:Y:S01]  /*34130*/  LOP3.LUT R62, R3, 0xff, RZ, 0xc0, !PT ;  /* 0x000000ff033e7812 */ /* 0x000fe200078ec0ff */
[--C-:B------:R-:W-:Y:S01]  /*34140*/  HSET2.LE.AND R42, R63, R141.reuse, PT ;  /* 0x0000008d3f2a7233 */ /* 0x100fe20003803000 */
        /* <DEDUP_REMOVED lines=19> */
[----:B------:R-:W4:Y:S01]  /*34280*/  LDSM.16.MT88.4 R44, [R206+0x5400] ;  /* 0x00540000ce2c783b */ /* 0x000f220000004200 */
        /* <DEDUP_REMOVED lines=25> */
[-C--:B----4-:R-:W-:Y:S04]  /*34420*/  HMMA.16816.F32 R20, R48, R44.reuse, R20 ;  /* 0x0000002c3014723c */ /* 0x090fe80000001814 */
[----:B------:R-:W-:Y:S01]  /*34430*/  LOP3.LUT R52, R79, R244, R52, 0x96, !PT ;  /* 0x000000f44f347212 */ /* 0x000fe200078e9634 */
[----:B------:R-:W-:Y:S03]  /*34440*/  IMAD.WIDE.U32 R56, R56, -0x326172a9, RZ ;  /* 0xcd9e8d5738387825 */ /* 0x000fe600078e00ff */
[C---:B------:R-:W-:Y:S04]  /*34450*/  HMMA.16816.F32 R24, R40.reuse, R44, R24 ;  /* 0x0000002c2818723c */ /* 0x040fe80000001818 */
[----:B------:R-:W-:Y:S01]  /*34460*/  LOP3.LUT R3, R56, 0xffff, RZ, 0xc0, !PT ;  /* 0x0000ffff38037812 */ /* 0x000fe200078ec0ff */
[----:B------:R-:W-:Y:S01]  /*34470*/  IMAD.WIDE.U32 R52, R52, -0x326172a9, RZ ;  /* 0xcd9e8d5734347825 */ /* 0x000fe200078e00ff */
[--C-:B------:R-:W-:Y:S02]  /*34480*/  SHF.R.U32.HI R54, RZ, 0x10, R56.reuse ;  /* 0x00000010ff367819 */ /* 0x100fe40000011638 */
[----:B------:R-:W-:Y:S01]  /*34490*/  LOP3.LUT R58, R56, 0xff, RZ, 0xc0, !PT ;  /* 0x000000ff383a7812 */ /* 0x000fe200078ec0ff */
[----:B------:R-:W-:Y:S01]  /*344a0*/  IMAD.WIDE.U32 R62, R62, -0x326172a9, RZ ;  /* 0xcd9e8d573e3e7825 */ /* 0x000fe200078e00ff */
[-C--:B------:R-:W-:Y:S03]  /*344b0*/  HMMA.16816.F32 R28, R40, R46.reuse, R28 ;  /* 0x0000002e281c723c */ /* 0x080fe6000000181c */
[----:B------:R-:W-:Y:S01]  /*344c0*/  SHF.R.U32.HI R55, RZ, 0x18, R56 ;  /* 0x00000018ff377819 */ /* 0x000fe20000011638 */
        /* <DEDUP_REMOVED lines=23> */
[----:B------:R-:W-:Y:S02]  /*34640*/  LOP3.LUT R3, R0, 0xff, RZ, 0xc0, !PT ;  /* 0x000000ff00037812 */ /* 0x000fe400078ec0ff */
[----:B------:R-:W-:Y:S02]  /*34650*/  PRMT R57, R45, 0x5410, R57 ;  /* 0x000054102d397816 */ /* 0x000fe40000000039 */
[----:B------:R-:W-:Y:S02]  /*34660*/  SHF.R.U32.HI R45, RZ, 0x10, R0 ;  /* 0x00000010ff2d7819 */ /* 0x000fe40000011600 */
[----:B------:R-:W-:Y:S01]  /*34670*/  SHF.R.U32.HI R44, RZ, 0x8, R44 ;  /* 0x00000008ff2c7819 */ /* 0x000fe2000001162c */
[--C-:B------:R-:W-:Y:S01]  /*34680*/  HSET2.LE.AND R41, R57, R141.reuse, PT ;  /* 0x0000008d39297233 */ /* 0x100fe20003803000 */
        /* <DEDUP_REMOVED lines=8> */
[----:B------:R-:W4:Y:S01]  /*34710*/  LDSM.16.MT88.4 R56, [R206+0x5800] ;  /* 0x00580000ce38783b */ /* 0x000f220000004200 */
        /* <DEDUP_REMOVED lines=19> */
[----:B------:R-:W-:Y:S02]  /*34850*/  LOP3.LUT R3, R51, R243, R66, 0x96, !PT ;  /* 0x000000f333037212 */ /* 0x000fe400078e9642 */
[----:B------:R-:W-:Y:S01]  /*34860*/  LOP3.LUT R51, R50, 0xffff, RZ, 0xc0, !PT ;  /* 0x0000ffff32337812 */ /* 0x000fe200078ec0ff */
[C---:B------:R-:W-:Y:S04]  /*34870*/  HMMA.16816.F32 R8, R44.reuse, R52, R8 ;  /* 0x000000342c08723c */ /* 0x040fe80000001808 */
[----:B------:R-:W-:Y:S01]  /*34880*/  SHF.R.U32.HI R51, RZ, 0x8, R51 ;  /* 0x00000008ff337819 */ /* 0x000fe20000011633 */
[----:B------:R-:W-:Y:S01]  /*34890*/  IMAD.MOV.U32 R133, RZ, RZ, R36 ;  /* 0x000000ffff857224 */ /* 0x000fe200078e0024 */
[----:B------:R-:W-:Y:S02]  /*348a0*/  LOP3.LUT R62, R48, 0xff, RZ, 0xc0, !PT ;  /* 0x000000ff303e7812 */ /* 0x000fe400078ec0ff */
[-C--:B------:R-:W-:Y:S03]  /*348b0*/  HMMA.16816.F32 R12, R44, R54.reuse, R12 ;  /* 0x000000362c0c723c */ /* 0x080fe6000000180c */
[----:B---3--:R-:W-:Y:S02]  /*348c0*/  ISETP.GT.AND P0, PT, R252, R197, PT ;  /* 0x000000c5fc00720c */ /* 0x008fe40003f04270 */
[--C-:B------:R-:W-:Y:S02]  /*348d0*/  SHF.R.U32.HI R52, RZ, 0x10, R50.reuse ;  /* 0x00000010ff347819 */ /* 0x100fe40000011632 */
[----:B------:R-:W-:Y:S01]  /*348e0*/  LOP3.LUT R53, R50, 0xff, RZ, 0xc0, !PT ;  /* 0x000000ff32357812 */ /* 0x000fe200078ec0ff */
[C---:B------:R-:W-:Y:S04]  /*348f0*/  HMMA.16816.F32 R16, R40.reuse, R54, R16 ;  /* 0x000000362810723c */ /* 0x040fe80000001810 */
[----:B------:R-:W-:Y:S02]  /*34900*/  SHF.R.U32.HI R50, RZ, 0x18, R50 ;  /* 0x00000018ff327819 */ /* 0x000fe40000011632 */
[----:B------:R-:W-:Y:S02]  /*34910*/  PRMT R146, R53, 0x5410, R51 ;  /* 0x0000541035927816 */ /* 0x000fe40000000033 */
[-C--:B----4-:R-:W-:Y:S04]  /*34920*/  HMMA.16816.F32 R20, R40, R56.reuse, R20 ;  /* 0x000000382814723c */ /* 0x090fe80000001814 */
        /* <DEDUP_REMOVED lines=69> */
.L_x_1041:
[----:B-----5:R1:W5:Y:S04]  /*34d80*/  LD.E R26, [R134.64+0xd8] ;  /* 0x0000d804861a7980 */ /* 0x020368000c101900 */
[----:B------:R1:W5:Y:S01]  /*34d90*/  LD.E R4, [R134.64+0x17c] ;  /* 0x00017c0486047980 */ /* 0x000362000c101900 */
[----:B------:R-:W-:-:S02]  /*34da0*/  MOV R7, 0x1f ;  /* 0x0000001f00077802 */ /* 0x000fc40000000f00 */
[----:B------:R-:W-:Y:S01]  /*34db0*/  MOV R6, 0xffffffff ;  /* 0xffffffff00067802 */ /* 0x000fe20000000f00 */
[----:B------:R-:W-:Y:S05]  /*34dc0*/  BRA.DIV ~URZ, `(.L_x_1045) ;  /* 0x000015327f007947 */ /* 0x000fea000b800000 */
[----:B------:R-:W2:Y:S04]  /*34dd0*/  LDL R2, [R1+0x2a8] ;  /* 0x0002a80001027983 */ /* 0x000ea80000100800 */
[----:B--2---:R2:W3:Y:S02]  /*34de0*/  SHFL.BFLY PT, R0, R2, 0x2, 0x1f ;  /* 0x0c401f0002007f89 */ /* 0x0044e400000e0000 */
.L_x_1060:
        /* <DEDUP_REMOVED lines=19> */
.L_x_1061:
        /* <DEDUP_REMOVED lines=162> */
.L_x_1050:
[----:B------:R-:W-:Y:S05]  /*35940*/  BSYNC B0 ;  /* 0x0000000000007941 */ /* 0x000fea0003800000 */
.L_x_1049:
[----:B------:R-:W-:Y:S01]  /*35950*/  PLOP3.LUT P4, PT, PT, PT, PT, 0x80, 0x0 ;  /* 0x000000000000781c */ /* 0x000fe20003f8f070 */
[--C-:B------:R-:W-:Y:S01]  /*35960*/  IMAD.MOV.U32 R4, RZ, RZ, R28.reuse ;  /* 0x000000ffff047224 */ /* 0x100fe200078e001c */
[----:B------:R-:W-:Y:S02]  /*35970*/  SHF.R.S32.HI R5, RZ, 0x1f, R28 ;  /* 0x0000001fff057819 */ /* 0x000fe4000001141c */
[----:B------:R-:W-:-:S04]  /*35980*/  PRMT R0, RZ, 0x7610, R0 ;  /* 0x00007610ff007816 */ /* 0x000fc80000000000 */
.L_x_1048:
[----:B--2---:R-:W-:Y:S05]  /*35990*/  BSYNC B1 ;  /* 0x0000000000017941 */ /* 0x004fea0003800000 */
.L_x_1047:
        /* <DEDUP_REMOVED lines=11> */
.L_x_1051:
        /* <DEDUP_REMOVED lines=15> */
[----:B------:R-:W3:Y:S01]  /*35b40*/  LDS.128 R236, [R236+0x1800] ;  /* 0x00180000ecec7984 */ /* 0x000ee20000000c00 */
        /* <DEDUP_REMOVED lines=39> */
.L_x_1053:
[----:B------:R-:W-:Y:S05]  /*35dc0*/  BSYNC B0 ;  /* 0x0000000000007941 */ /* 0x000fea0003800000 */
.L_x_1052:
        /* <DEDUP_REMOVED lines=30> */
.L_x_1055:
[----:B---3--:R-:W-:Y:S05]  /*35fb0*/  BSYNC B0 ;  /* 0x0000000000007941 */ /* 0x008fea0003800000 */
.L_x_1054:
        /* <DEDUP_REMOVED lines=15> */
.L_x_1057:
[----:B------:R-:W-:Y:S05]  /*360b0*/  BSYNC B0 ;  /* 0x0000000000007941 */ /* 0x000fea0003800000 */
.L_x_1056:
        /* <DEDUP_REMOVED lines=15> */
.L_x_1059:
[----:B------:R-:W-:Y:S05]  /*361b0*/  BSYNC B0 ;  /* 0x0000000000007941 */ /* 0x000fea0003800000 */
.L_x_1058:
[----:B------:R-:W-:Y:S01]  /*361c0*/  LEA.HI.SX32 R0, R27, 0x60, 0x1e ;  /* 0x000000601b007811 */ /* 0x000fe200078ff2ff */
[----:B------:R-:W-:Y:S01]  /*361d0*/  IMAD.MOV.U32 R3, RZ, RZ, 0x0 ;  /* 0x00000000ff037424 */ /* 0x000fe200078e00ff */
[----:B-1----:R-:W-:Y:S02]  /*361e0*/  MOV R10, 0x70 ;  /* 0x00000070000a7802 */ /* 0x002fe40000000f00 */
[----:B------:R-:W-:-:S03]  /*361f0*/  ISETP.GE.OR P1, PT, R0, R12, P1 ;  /* 0x0000000c0000720c */ /* 0x000fc60000f26670 */
[----:B------:R-:W-:-:S10]  /*36200*/  IMAD.MOV.U32 R2, RZ, RZ, R10 ;  /* 0x000000ffff027224 */ /* 0x000fd400078e000a */
[----:B------:R-:W-:Y:S05]  /*36210*/  @P1 RET.REL.NODEC R2 `(_ZN5flash16flash_fwd_kernelI23Flash_fwd_kernel_traitsILi32ELi128ELi128ELi4ELb0ELb0EN7cutlass6half_tE19Flash_kernel_traitsILi32ELi128ELi128ELi4ES3_EELb1ELb0ELb1ELb1ELb0ELb0ELb0ELb1EEEvNS_16Flash_fwd_paramsE) ;  /* 0xfffc9de002001950 */ /* 0x000fea0003c3ffff */
        /* <DEDUP_REMOVED lines=13> */
[----:B------:R-:W-:Y:S05]  /*362f0*/  RET.REL.NODEC R2 `(_ZN5flash16flash_fwd_kernelI23Flash_fwd_kernel_traitsILi32ELi128ELi128ELi4ELb0ELb0EN7cutlass6half_tE19Flash_kernel_traitsILi32ELi128ELi128ELi4ES3_EELb1ELb0ELb1ELb1ELb0ELb0ELb0ELb1EEEvNS_16Flash_fwd_paramsE) ;  /* 0xfffc9d0002007950 */ /* 0x000fea0003c3ffff */
.L_x_1045:
[----:B------:R2:W5:Y:S01]  /*36300*/  LDL R0, [R1+0x2a8] ;  /* 0x0002a80001007983 */ /* 0x0005620000100800 */
[----:B------:R-:W-:Y:S02]  /*36310*/  MOV R3, 0x2 ;  /* 0x0000000200037802 */ /* 0x000fe40000000f00 */
[----:B------:R-:W-:Y:S02]  /*36320*/  MOV R2, 0x36340 ;  /* 0x0003634000027802 */ /* 0x000fe40000000f00 */
[----:B-12--5:R-:W-:Y:S05]  /*36330*/  CALL.REL.NOINC `($__internal_1_$__cuda_sm70_shflsync_bfly_p) ;  /* 0x0000026000007944 */ /* 0x026fea0003c00000 */
[----:B------:R-:W-:Y:S01]  /*36340*/  MOV R0, R9 ;  /* 0x0000000900007202 */ /* 0x000fe20000000f00 */
[----:B------:R-:W-:Y:S05]  /*36350*/  BRA `(.L_x_1060) ;  /* 0xffffea9000007947 */ /* 0x000fea000383ffff */
.L_x_1046:
[----:B------:R-:W-:Y:S02]  /*36360*/  MOV R3, 0x1 ;  /* 0x0000000100037802 */ /* 0x000fe40000000f00 */
[----:B------:R-:W-:Y:S02]  /*36370*/  MOV R2, 0x36390 ;  /* 0x0003639000027802 */ /* 0x000fe40000000f00 */
[----:B-1---5:R-:W-:Y:S05]  /*36380*/  CALL.REL.NOINC `($__internal_1_$__cuda_sm70_shflsync_bfly_p) ;  /* 0x0000021000007944 */ /* 0x022fea0003c00000 */
[----:B------:R-:W-:Y:S02]  /*36390*/  FADD.FTZ R23, R0, R9 ;  /* 0x0000000900177221 */ /* 0x000fe40000010000 */
[----:B------:R1:W5:Y:S01]  /*363a0*/  LDL R0, [R1+0x70] ;  /* 0x0000700001007983 */ /* 0x0003620000100800 */
[----:B------:R-:W-:Y:S02]  /*363b0*/  MOV R3, 0x2 ;  /* 0x0000000200037802 */ /* 0x000fe40000000f00 */
[----:B------:R-:W-:-:S02]  /*363c0*/  MOV R2, 0x363e0 ;  /* 0x000363e000027802 */ /* 0x000fc40000000f00 */
[----:B-1---5:R-:W-:Y:S05]  /*363d0*/  CALL.REL.NOINC `($__internal_1_$__cuda_sm70_shflsync_bfly_p) ;  /* 0x000001c000007944 */ /* 0x022fea0003c00000 */
[----:B------:R-:W2:Y:S01]  /*363e0*/  LDL.LU R0, [R1+0x70] ;  /* 0x0000700001007983 */ /* 0x000ea20000300800 */
[----:B------:R-:W-:-:S02]  /*363f0*/  MOV R3, 0x1 ;  /* 0x0000000100037802 */ /* 0x000fc40000000f00 */
[----:B------:R-:W-:Y:S01]  /*36400*/  MOV R2, 0x36430 ;  /* 0x0003643000027802 */ /* 0x000fe20000000f00 */
[----:B--2---:R-:W-:Y:S02]  /*36410*/  FADD.FTZ R0, R0, R9 ;  /* 0x0000000900007221 */ /* 0x004fe40000010000 */
[----:B------:R-:W-:Y:S05]  /*36420*/  CALL.REL.NOINC `($__internal_1_$__cuda_sm70_shflsync_bfly_p) ;  /* 0x0000017000007944 */ /* 0x000fea0003c00000 */
[----:B------:R-:W-:Y:S02]  /*36430*/  FADD.FTZ R22, R0, R9 ;  /* 0x0000000900167221 */ /* 0x000fe40000010000 */
[----:B------:R1:W5:Y:S01]  /*36440*/  LDL R0, [R1+0x6c] ;  /* 0x00006c0001007983 */ /* 0x0003620000100800 */
[----:B------:R-:W-:Y:S02]  /*36450*/  MOV R3, 0x2 ;  /* 0x0000000200037802 */ /* 0x000fe40000000f00 */
[----:B------:R-:W-:Y:S02]  /*36460*/  MOV R2, 0x36480 ;  /* 0x0003648000027802 */ /* 0x000fe40000000f00 */
[----:B-1---5:R-:W-:Y:S05]  /*36470*/  CALL.REL.NOINC `($__internal_1_$__cuda_sm70_shflsync_bfly_p) ;  /* 0x0000012000007944 */ /* 0x022fea0003c00000 */
[----:B------:R-:W2:Y:S01]  /*36480*/  LDL.LU R0, [R1+0x6c] ;  /* 0x00006c0001007983 */ /* 0x000ea20000300800 */
[----:B------:R-:W-:Y:S02]  /*36490*/  MOV R3, 0x1 ;  /* 0x0000000100037802 */ /* 0x000fe40000000f00 */
[----:B------:R-:W-:Y:S01]  /*364a0*/  MOV R2, 0x364e0 ;  /* 0x000364e000027802 */ /* 0x000fe20000000f00 */
[----:B--2---:R-:W-:-:S05]  /*364b0*/  FADD.FTZ R21, R0, R9 ;  /* 0x0000000900157221 */ /* 0x004fca0000010000 */
[----:B------:R-:W-:Y:S02]  /*364c0*/  MOV R0, R21 ;  /* 0x0000001500007202 */ /* 0x000fe40000000f00 */
[----:B------:R-:W-:Y:S05]  /*364d0*/  CALL.REL.NOINC `($__internal_1_$__cuda_sm70_shflsync_bfly_p) ;  /* 0x000000c000007944 */ /* 0x000fea0003c00000 */
[----:B------:R1:W5:Y:S01]  /*364e0*/  LDL R0, [R1+0x9c] ;  /* 0x00009c0001007983 */ /* 0x0003620000100800 */
[----:B------:R-:W-:Y:S01]  /*364f0*/  FADD.FTZ R21, R21, R9 ;  /* 0x0000000915157221 */ /* 0x000fe20000010000 */
        /* <DEDUP_REMOVED lines=9> */
[----:B------:R-:W-:Y:S05]  /*36590*/  BRA `(.L_x_1061) ;  /* 0xffffe98000007947 */ /* 0x000fea000383ffff */
        .weak           $__internal_1_$__cuda_sm70_shflsync_bfly_p
        .type           $__internal_1_$__cuda_sm70_shflsync_bfly_p,@function
        .size           $__internal_1_$__cuda_sm70_shflsync_bfly_p,(.L_x_1123 - $__internal_1_$__cuda_sm70_shflsync_bfly_p)
$__internal_1_$__cuda_sm70_shflsync_bfly_p:
[----:B------:R-:W-:Y:S04]  /*365a0*/  WARPSYNC R6 ;  /* 0x0000000600007348 */ /* 0x000fe80003800000 */
[----:B------:R1:W2:Y:S02]  /*365b0*/  SHFL.BFLY PT, R9, R0, R3, R7 ;  /* 0x0c00000300097389 */ /* 0x0002a400000e0007 */
[----:B-1----:R-:W-:-:S04]  /*365c0*/  MOV R3, 0x0 ;  /* 0x0000000000037802 */ /* 0x002fc80000000f00 */
[----:B--2---:R-:W-:Y:S05]  /*365d0*/  RET.REL.NODEC R2 `(_ZN5flash16flash_fwd_kernelI23Flash_fwd_kernel_traitsILi32ELi128ELi128ELi4ELb0ELb0EN7cutlass6half_tE19Flash_kernel_traitsILi32ELi128ELi128ELi4ES3_EELb1ELb0ELb1ELb1ELb0ELb0ELb0ELb1EEEvNS_16Flash_fwd_paramsE) ;  /* 0xfffc9a2002007950 */ /* 0x004fea0003c3ffff */
.L_x_1062:
        /* <DEDUP_REMOVED lines=10> */
.L_x_1123:


//--------------------- .text._ZN5flash16flash_fwd_kernelI23Flash_fwd_kernel_traitsILi32ELi128ELi128ELi4ELb0ELb0EN7cutlass6half_tE19Flash_kernel_traitsILi32ELi128ELi128ELi4ES3_EELb0ELb0ELb1ELb1ELb0ELb0ELb1ELb0EEEvNS_16Flash_fwd_paramsE --------------------------
	.section	.text._ZN5flash16flash_fwd_kernelI23Flash_fwd_kernel_traitsILi32ELi128ELi128ELi4ELb0ELb0EN7cutlass6half_tE19Flash_kernel_traitsILi32ELi128ELi128ELi4ES3_EELb0ELb0ELb1ELb1ELb0ELb0ELb1ELb0EEEvNS_16Flash_fwd_paramsE,"ax",@progbits
	.sectioninfo	@"SHI_REGISTERS=255"
	.align	128
        .global         _ZN5flash16flash_fwd_kernelI23Flash_fwd_kernel_traitsILi32ELi128ELi128ELi4ELb0ELb0EN7cutlass6half_tE19Flash_kernel_traitsILi32ELi128ELi128ELi4ES3_EELb0ELb0ELb1ELb1ELb0ELb0ELb1ELb0EEEvNS_16Flash_fwd_paramsE
        .type           _ZN5flash16flash_fwd_kernelI23Flash_fwd_kernel_traitsILi32ELi128ELi128ELi4ELb0ELb0EN7cutlass6half_tE19Flash_kernel_traitsILi32ELi128ELi128ELi4ES3_EELb0ELb0ELb1ELb1ELb0ELb0ELb1ELb0EEEvNS_16Flash_fwd_paramsE,@function
        .size           _ZN5flash16flash_fwd_kernelI23Flash_fwd_kernel_traitsILi32ELi128ELi128ELi4ELb0ELb0EN7cutlass6half_tE19Flash_kernel_traitsILi32ELi128ELi128ELi4ES3_EELb0ELb0ELb1ELb1ELb0ELb0ELb1ELb0EEEvNS_16Flash_fwd_paramsE,(.L_x_1148 - _ZN5flash16flash_fwd_kernelI23Flash_fwd_kernel_traitsILi32ELi128ELi128ELi4ELb0ELb0EN7cutlass6half_tE19Flash_kernel_traitsILi32ELi128ELi128ELi4ES3_EELb0ELb0ELb1ELb1ELb0ELb0ELb1ELb0EEEvNS_16Flash_fwd_paramsE)
        .other          _ZN5flash16flash_fwd_kernelI23Flash_fwd_kernel_traitsILi32ELi128ELi128ELi4ELb0ELb0EN7cutlass6half_tE19Flash_kernel_traitsILi32ELi128ELi128ELi4ES3_EELb0ELb0ELb1ELb1ELb0ELb0ELb1ELb0EEEvNS_16Flash_fwd_paramsE,@"STO_CUDA_ENTRY STV_DEFAULT"
_ZN5flash16flash_fwd_kernelI23Flash_fwd_kernel_traitsILi32ELi128ELi128ELi4ELb0ELb0EN7cutlass6half_tE19Flash_kernel_traitsILi32ELi128ELi128ELi4ES3_EELb0ELb0ELb1ELb1ELb0ELb0ELb1ELb0EEEvNS_16Flash_fwd_paramsE:
.text._ZN5flash16flash_fwd_kernelI23Flash_fwd_kernel_traitsILi32ELi128ELi128ELi4ELb0ELb0EN7cutlass6half_tE19Flash_kernel_traitsILi32ELi128ELi128ELi4ES3_EELb0ELb0ELb1ELb1ELb0ELb0ELb1ELb0EEEvNS_16Flash_fwd_paramsE:
[----:B------:R-:W-:Y:S02]  /*0000*/  MOV R1, c[0x0][0x28] ;  /* 0x00000a0000017a02 */ /* 0x000fe40000000f00 */
[----:B------:R-:W1:Y:S01]  /*0010*/  S2UR UR11, SR_CTAID.Y ;  /* 0x00000000000b79c3 */ /* 0x000e620000002600 */
[----:B------:R-:W-:Y:S01]  /*0020*/  ULDC.64 UR4, c[0x0][0x240] ;  /* 0x0000900000047ab9 */ /* 0x000fe20000000a00 */
[----:B------:R-:W-:Y:S01]  /*0030*/  IADD3 R1, R1, -0x30, RZ ;  /* 0xffffffd001017810 */ /* 0x000fe20007ffe0ff */
        /* <DEDUP_REMOVED lines=23> */
[----:B------:R-:W-:Y:S02]  /*01b0*/  IMAD.U32 R4, RZ, RZ, UR4 ;  /* 0x00000004ff047e24 */ /* 0x000fe4000f8e00ff */
[----:B------:R-:W-:Y:S01]  /*01c0*/  IMAD.U32 R5, RZ, RZ, UR5 ;  /* 0x00000005ff057e24 */ /* 0x000fe2000f8e00ff */
[----:B------:R-:W-:-:S04]  /*01d0*/  PLOP3.LUT P1, PT, PT, PT, UP1, 0x80, 0x0 ;  /* 0x000000000000781c */ /* 0x000fc80003f2f018 */
[----:B------:R4:W5:Y:S01]  /*01e0*/  @P0 LDG.E R4, [R4.64] ;  /* 0x0000001204040981 */ /* 0x000962000c1e1900 */
[----:B------:R-:W-:-:S06]  /*01f0*/  UIMAD.WIDE UR8, UR11, UR7, UR8 ;  /* 0x000000070b0872a5 */ /* 0x000fcc000f8e0208 */
[----:B-1----:R-:W-:Y:S02]  /*0200*/  IMAD.U32 R2, RZ, RZ, UR8 ;  /* 0x00000008ff027e24 */ /* 0x002fe4000f8e00ff */
[----:B------:R-:W-:-:S05]  /*0210*/  IMAD.U32 R3, RZ, RZ, UR9 ;  /* 0x00000009ff037e24 */ /* 0x000fca000f8e00ff */
[----:B----4-:R-:W4:Y:S01]  /*0220*/  @!P1 LDG.E R5, [R2.64] ;  /* 0x0000001202059981 */ /* 0x010f22000c1e1900 */
[----:B------:R-:W-:Y:S02]  /*0230*/  UMOV UR10, 0xffffffff ;  /* 0xffffffff000a7882 */ /* 0x000fe40000000000 */
[----:B------:R-:W-:Y:S02]  /*0240*/  UMOV UR21, URZ ;  /* 0x0000003f00157c82 */ /* 0x000fe40008000000 */
[----:B------:R-:W-:Y:S01]  /*0250*/  UMOV UR23, 0xffffffff ;  /* 0xffffffff00177882 */ /* 0x000fe20000000000 */
[----:B------:R-:W1:Y:S08]  /*0260*/  S2UR UR13, SR_CTAID.X ;  /* 0x00000000000d79c3 */ /* 0x000e700000002500 */
[----:B------:R-:W1:Y:S08]  /*0270*/  S2UR UR12, SR_CTAID.Z ;  /* 0x00000000000c79c3 */ /* 0x000e700000002700 */
[----:B--2---:R-:W2:Y:S08]  /*0280*/  @P2 R2UR UR10, R6 ;  /* 0x00000000060a23c2 */ /* 0x004eb000000e0000 */
[----:B---3--:R3:W2:Y:S08]  /*0290*/  @P2 R2UR UR16, R0 ;  /* 0x00000000001023c2 */ /* 0x0086b000000e0000 */
[----:B-----5:R1:W1:Y:S01]  /*02a0*/  @P0 R2UR UR21, R4 ;  /* 0x00000000041503c2 */ /* 0x02026200000e0000 */
[----:B------:R-:W-:-:S04]  /*02b0*/  ISETP.NE.U32.AND P0, PT, RZ, c[0x0][0x248], PT ;  /* 0x00009200ff007a0c */ /* 0x000fc80003f05070 */
[----:B------:R-:W-:Y:S01]  /*02c0*/  ISETP.NE.AND.EX P0, PT, RZ, c[0x0][0x24c], PT, P0 ;  /* 0x00009300ff007a0c */ /* 0x000fe20003f05300 */
[----:B---3--:R-:W3:Y:S01]  /*02d0*/  S2R R0, SR_TID.X ;  /* 0x0000000000007919 */ /* 0x008ee20000002100 */
[----:B--2---:R-:W-:Y:S01]  /*02e0*/  @UP2 UIADD3 UR16, UR16, -UR10, URZ ;  /* 0x8000000a10102290 */ /* 0x004fe2000fffe03f */
[----:B----4-:R2:W4:Y:S06]  /*02f0*/  @!P1 R2UR UR23, R5 ;  /* 0x00000000051793c2 */ /* 0x01052c00000e0000 */
[----:B------:R-:W-:-:S04]  /*0300*/  @!UP2 ULDC UR16, c[0x0][0x214] ;  /* 0x000085000010aab9 */ /* 0x000fc80000000800 */
[----:B-12-4-:R-:W-:Y:S05]  /*0310*/  @!P0 BRA `(.L_x_1063) ;  /* 0x0000007000008947 */ /* 0x016fea0003800000 */
[----:B------:R-:W-:-:S13]  /*0320*/  PLOP3.LUT P0, PT, PT, PT, UP3, 0x80, 0x0 ;  /* 0x000000000000781c */ /* 0x000fda0003f0f038 */
[----:B------:R-:W2:Y:S04]  /*0330*/  @P0 LDG.E R4, [R2.64+0x4] ;  /* 0x0000041202040981 */ /* 0x000ea8000c1e1900 */
[----:B------:R-:W4:Y:S01]  /*0340*/  @!P0 LDG.E R2, [R2.64] ;  /* 0x0000001202028981 */ /* 0x000f22000c1e1900 */
[----:B--2---:R-:W1:Y:S02]  /*0350*/  @P0 R2UR UR6, R4 ;  /* 0x00000000040603c2 */ /* 0x004e6400000e0000 */
[----:B-1----:R-:W-:-:S11]  /*0360*/  @UP3 UIADD3 UR6, UR6, -UR23, URZ ;  /* 0x8000001706063290 */ /* 0x002fd6000fffe03f */
[----:B----4-:R1:W2:Y:S02]  /*0370*/  @!P0 R2UR UR6, R2 ;  /* 0x00000000020683c2 */ /* 0x0102a400000e0000 */
[----:B-12---:R-:W-:Y:S05]  /*0380*/  BRA `(.L_x_1064) ;  /* 0x0000001000007947 */ /* 0x006fea0003800000 */
.L_x_1063:
[----:B------:R-:W-:Y:S02]  /*0390*/  ULDC UR6, c[0x0][0x218] ;  /* 0x0000860000067ab9 */ /* 0x000fe40000000800 */
.L_x_1064:
        /* <DEDUP_REMOVED lines=45> */
[----:B---3--:R-:W-:Y:S01]  /*0670*/  SHF.R.S32.HI R12, RZ, 0x1f, R0 ;  /* 0x0000001fff0c7819 */ /* 0x008fe20000011400 */
        /* <DEDUP_REMOVED lines=70> */
.L_x_1067:
[----:B------:R-:W-:Y:S05]  /*0ae0*/  BSYNC B0 ;  /* 0x0000000000007941 */ /* 0x000fea0003800000 */
.L_x_1066:
        /* <DEDUP_REMOVED lines=16> */
.L_x_1069:
[----:B------:R-:W-:Y:S05]  /*0bf0*/  BSYNC B0 ;  /* 0x0000000000007941 */ /* 0x000fea0003800000 */
.L_x_1068:
        /* <DEDUP_REMOVED lines=16> */
.L_x_1071:
[----:B------:R-:W-:Y:S05]  /*0d00*/  BSYNC B0 ;  /* 0x0000000000007941 */ /* 0x000fea0003800000 */
.L_x_1070:
        /* <DEDUP_REMOVED lines=15> */
.L_x_1073:
[----:B------:R-:W-:Y:S05]  /*0e00*/  BSYNC B0 ;  /* 0x0000000000007941 */ /* 0x000fea0003800000 */
.L_x_1072:
        /* <DEDUP_REMOVED lines=34> */
.L_x_1065:
        /* <DEDUP_REMOVED lines=33> */
.L_x_1074:
        /* <DEDUP_REMOVED lines=43> */
.L_x_1075:
[----:B---3--:R-:W-:Y:S01]  /*14f0*/  SHF.R.S32.HI R8, RZ, 0x1f, R0 ;  /* 0x0000001fff087819 */ /* 0x008fe20000011400 */
        /* <DEDUP_REMOVED lines=20> */
[----:B------:R-:W-:Y:S02]  /*1640*/  LOP3.LUT R4, R2, 0x18, R216, 0xf8, !PT ;  /* 0x0000001802047812 */ /* 0x000fe400078ef8d8 */
[----:B------:R-:W-:Y:S02]  /*1650*/  SHF.R.U32.HI R2, RZ, 0x3, R2 ;  /* 0x00000003ff027819 */ /* 0x000fe40000011602 */
[----:B------:R-:W-:Y:S02]  /*1660*/  LOP3.LUT R199, R199, 0x7fffffe, RZ, 0xc0, !PT ;  /* 0x07fffffec7c77812 */ /* 0x000fe400078ec0ff */
[----:B------:R-:W-:-:S02]  /*1670*/  LOP3.LUT R2, R4, R2, RZ, 0x3c, !PT ;  /* 0x0000000204027212 */ /* 0x000fc400078e3cff */
[----:B------:R-:W-:Y:S01]  /*1680*/  IADD3 R4, P0, R216, UR6, RZ ;  /* 0x00000006d8047c10 */ /* 0x000fe2000ff1e0ff */
[----:B------:R-:W-:Y:S01]  /*1690*/  IMAD.IADD R199, R16, 0x1, -R199 ;  /* 0x0000000110c77824 */ /* 0x000fe200078e0ac7 */
[--C-:B------:R-:W-:Y:S02]  /*16a0*/  SHF.R.S32.HI R17, RZ, 0x1f, R16.reuse ;  /* 0x0000001fff117819 */ /* 0x100fe40000011410 */
[----:B------:R-:W-:Y:S01]  /*16b0*/  IADD3.X R5, R217, UR20, RZ, P0, !PT ;  /* 0x00000014d9057c10 */ /* 0x000fe200087fe4ff */
[----:B------:R-:W-:Y:S01]  /*16c0*/  IMAD R199, R196, 0x8, R199 ;  /* 0x00000008c4c77824 */ /* 0x000fe200078e02c7 */
[----:B------:R-:W-:Y:S01]  /*16d0*/  ISETP.GE.AND P0, PT, R16, UR21, PT ;  /* 0x0000001510007c0c */ /* 0x000fe2000bf06270 */
[----:B------:R-:W-:Y:S01]  /*16e0*/  IMAD.WIDE R20, R20, 0x80, R16 ;  /* 0x0000008014147825 */ /* 0x000fe200078e0210 */
[----:B------:R-:W-:-:S03]  /*16f0*/  SHF.R.S32.HI R246, RZ, 0x1f, R38 ;  /* 0x0000001ffff67819 */ /* 0x000fc60000011426 */
[----:B-1----:R-:W-:-:S04]  /*1700*/  IMAD.WIDE.U32 R12, R12, c[0x0][0x1a8], R4 ;  /* 0x00006a000c0c7a25 */ /* 0x002fc800078e0004 */
[----:B------:R-:W-:Y:S01]  /*1710*/  IMAD.U32 R199, R199, 0x20, R2 ;  /* 0x00000020c7c77824 */ /* 0x000fe200078e0002 */
[----:B------:R-:W-:-:S03]  /*1720*/  IADD3 R19, R13, UR4, RZ ;  /* 0x000000040d137c10 */ /* 0x000fc6000fffe0ff */
        /* <DEDUP_REMOVED lines=18> */
.L_x_1077:
[----:B------:R-:W-:Y:S05]  /*1850*/  BSYNC B0 ;  /* 0x0000000000007941 */ /* 0x000fea0003800000 */
.L_x_1076:
        /* <DEDUP_REMOVED lines=21> */
.L_x_1079:
[----:B------:R-:W-:Y:S05]  /*19b0*/  BSYNC B0 ;  /* 0x0000000000007941 */ /* 0x000fea0003800000 */
.L_x_1078:
[----:B--2---:R-:W-:Y:S01]  /*19c0*/  IADD3 R6, R16, 0x40, RZ ;  /* 0x0000004010067810 */ /* 0x004fe20007ffe0ff */
        /* <DEDUP_REMOVED lines=20> */
.L_x_1081:
[----:B------:R-:W-:Y:S05]  /*1b10*/  BSYNC B0 ;  /* 0x0000000000007941 */ /* 0x000fea0003800000 */
.L_x_1080:
[----:B----4-:R-:W-:Y:S01]  /*1b20*/  IADD3 R5, R16, 0x60, RZ ;  /* 0x0000006010057810 */ /* 0x010fe20007ffe0ff */
        /* <DEDUP_REMOVED lines=23> */
.L_x_1083:
[----:B------:R-:W-:Y:S05]  /*1ca0*/  BSYNC B0 ;  /* 0x0000000000007941 */ /* 0x000fea0003800000 */
.L_x_1082:
[----:B------:R-:W-:Y:S01]  /*1cb0*/  LEA.HI R8, R8, R0, RZ, 0x4 ;  /* 0x0000000008087211 */ /* 0x000fe200078f20ff */
[----:B------:R-:W-:Y:S01]  /*1cc0*/  IMAD R4, R17, c[0x0][0x1a0], RZ ;  /* 0x0000680011047a24 */ /* 0x000fe200078e02ff */
[----:B------:R-:W-:Y:S01]  /*1cd0*/  BSSY B0, `(.L_x_1084) ;  /* 0x0000033000007945 */ /* 0x000fe20003800000 */
[----:B------:R-:W-:Y:S01]  /*1ce0*/  IMAD.WIDE.U32 R12, R16, c[0x0][0x1a0], R216 ;  /* 0x00006800100c7a25 */ /* 0x000fe200078e00d8 */
[----:B------:R-:W-:-:S03]  /*1cf0*/  LOP3.LUT R2, R8, 0xfffffff0, RZ, 0xc0, !PT ;  /* 0xfffffff008027812 */ /* 0x000fc600078ec0ff */
[----:B------:R-:W-:Y:S01]  /*1d00*/  IMAD R7, R17, c[0x0][0x198], RZ ;  /* 0x0000660011077a24 */ /* 0x000fe200078e02ff */
[----:B------:R-:W-:Y:S01]  /*1d10*/  IADD3 R12, P0, R12, UR26, RZ ;  /* 0x0000001a0c0c7c10 */ /* 0x000fe2000ff1e0ff */
[----:B-1----:R-:W-:-:S04]  /*1d20*/  IMAD.WIDE.U32 R18, R16, c[0x0][0x198], R216 ;  /* 0x0000660010127a25 */ /* 0x002fc800078e00d8 */
        /* <DEDUP_REMOVED lines=10> */
[----:B------:R-:W-:Y:S01]  /*1dd0*/  SHF.R.S32.HI R4, RZ, 0x1, R144 ;  /* 0x00000001ff047819 */ /* 0x000fe20000011490 */
        /* <DEDUP_REMOVED lines=16> */
[C---:B------:R-:W-:Y:S01]  /*1ee0*/  IMAD R246, R38.reuse, c[0x0][0x1bc], R246 ;  /* 0x00006f0026f67a24 */ /* 0x040fe200078e02f6 */
[----:B------:R-:W-:Y:S01]  /*1ef0*/  LOP3.LUT P1, RZ, R7, 0x2, RZ, 0xc0, !PT ;  /* 0x0000000207ff7812 */ /* 0x000fe2000782c0ff */
[----:B------:R-:W-:Y:S01]  /*1f00*/  IMAD.WIDE.U32 R38, R38, c[0x0][0x1b8], R12 ;  /* 0x00006e0026267a25 */ /* 0x000fe200078e000c */
[----:B------:R-:W-:Y:S02]  /*1f10*/  IADD3 R21, R19, UR4, RZ ;  /* 0x0000000413157c10 */ /* 0x000fe4000fffe0ff */
        /* <DEDUP_REMOVED lines=14> */
.L_x_1085:
[----:B------:R-:W-:Y:S05]  /*2000*/  BSYNC B0 ;  /* 0x0000000000007941 */ /* 0x000fea0003800000 */
.L_x_1084:
        /* <DEDUP_REMOVED lines=18> */
.L_x_1087:
[----:B------:R-:W-:Y:S05]  /*2130*/  BSYNC B0 ;  /* 0x0000000000007941 */ /* 0x000fea0003800000 */
.L_x_1086:
        /* <DEDUP_REMOVED lines=17> */
.L_x_1089:
[----:B------:R-:W-:Y:S05]  /*2250*/  BSYNC B0 ;  /* 0x0000000000007941 */ /* 0x000fea0003800000 */
.L_x_1088:
        /* <DEDUP_REMOVED lines=12> */
[----:B-1----:R-:W-:-:S04]  /*2320*/  LEA R12, P0, R20, c[0x0][0x168], 0x1 ;  /* 0x00005a00140c7a11 */ /* 0x002fc800078008ff */
[----:B------:R-:W-:-:S05]  /*2330*/  LEA.HI.X R13, R20, c[0x0][0x16c], R11, 0x1, P0 ;  /* 0x00005b00140d7a11 */ /* 0x000fca00000f0c0b */
[----:B------:R-:W-:Y:S01]  /*2340*/  @!PT LDS RZ, [RZ] ;  /* 0x00000000fffff984 */ /* 0x000fe20000000800 */
[----:B------:R-:W-:Y:S01]  /*2350*/  @!PT LDS RZ, [RZ] ;  /* 0x00000000fffff984 */ /* 0x000fe20000000800 */
[----:B------:R-:W-:Y:S01]  /*2360*/  @!PT LDS RZ, [RZ] ;  /* 0x00000000fffff984 */ /* 0x000fe20000000800 */
[----:B------:R1:W-:Y:S04]  /*2370*/  LDGSTS.E.BYPASS.LTC128B.128 [R199+0x3800], [R12.64] ;  /* 0x038000000cc77fae */ /* 0x0003e8000b901d52 */
.L_x_1091:
[----:B------:R-:W-:Y:S05]  /*2380*/  BSYNC B0 ;  /* 0x0000000000007941 */ /* 0x000fea0003800000 */
.L_x_1090:
        /* <DEDUP_REMOVED lines=24> */
[----:B------:R-:W-:Y:S01]  /*2510*/  LOP3.LUT R178, R14, 0xffffffe0, RZ, 0xc0, !PT ;  /* 0xffffffe00eb27812 */ /* 0x000fe200078ec0ff */
[----:B------:R-:W-:Y:S01]  /*2520*/  USHF.L.U64.HI UR5, UR4, UR20, UR5 ;  /* 0x0000001404057299 */ /* 0x000fe20008010205 */
[----:B------:R-:W-:Y:S01]  /*2530*/  IMAD.MOV.U32 R246, RZ, RZ, R38 ;  /* 0x000000fffff67224 */ /* 0x000fe200078e0026 */
[----:B------:R-:W-:Y:S01]  /*2540*/  BAR.SYNC.DEFER_BLOCKING 0x0 ;  /* 0x0000000000007b1d */ /* 0x000fe20000010000 */
[----:B------:R-:W-:Y:S01]  /*2550*/  USHF.L.U32 UR11, UR4, 0x7, URZ ;  /* 0x00000007040b7899 */ /* 0x000fe2000800063f */
[C---:B------:R-:W-:Y:S01]  /*2560*/  IMAD.IADD R178, R0.reuse, 0x1, -R178 ;  /* 0x0000000100b27824 */ /* 0x040fe200078e0ab2 */
[----:B------:R-:W-:Y:S01]  /*2570*/  UIMAD UR17, UR5, UR25, URZ ;  /* 0x00000019051172a4 */ /* 0x000fe2000f8e023f */
[----:B------:R-:W-:Y:S02]  /*2580*/  IMAD.SHL.U32 R198, R0, 0x2, RZ ;  /* 0x0000000200c67824 */ /* 0x000fe400078e00ff */
[----:B------:R-:W-:Y:S01]  /*2590*/  BSSY B0, `(.L_x_1092) ;  /* 0x000001c000007945 */ /* 0x000fe20003800000 */
[----:B------:R-:W-:-:S02]  /*25a0*/  UIMAD UR24, UR24, UR11, UR17 ;  /* 0x0000000b181872a4 */ /* 0x000fc4000f8e0211 */
[----:B------:R-:W-:Y:S01]  /*25b0*/  LOP3.LUT R198, R198, 0x6, RZ, 0xc0, !PT ;  /* 0x00000006c6c67812 */ /* 0x000fe200078ec0ff */
[----:B------:R-:W-:Y:S01]  /*25c0*/  UMOV UR17, URZ ;  /* 0x0000003f00117c82 */ /* 0x000fe20008000000 */
[----:B------:R2:W-:Y:S04]  /*25d0*/  @P1 STS [R199+0x4000], RZ ;  /* 0x004000ffc7001388 */ /* 0x0005e80000000800 */
[----:B------:R2:W-:Y:S04]  /*25e0*/  @P1 STS [R199+0x4004], RZ ;  /* 0x004004ffc7001388 */ /* 0x0005e80000000800 */
[----:B------:R2:W-:Y:S01]  /*25f0*/  @P1 STS.64 [R199+0x4008], RZ ;  /* 0x004008ffc7001388 */ /* 0x0005e20000000a00 */
[----:B-1----:R-:W-:-:S02]  /*2600*/  @P0 FMUL.FTZ R11, R12, R11 ;  /* 0x0000000b0c0b0220 */ /* 0x002fc40000410000 */
[----:B------:R-:W-:Y:S02]  /*2610*/  IMAD.U32 R12, RZ, RZ, UR25 ;  /* 0x00000019ff0c7e24 */ /* 0x000fe4000f8e00ff */
[----:B------:R1:W5:Y:S02]  /*2620*/  @P0 R2UR UR12, R11 ;  /* 0x000000000b0c03c2 */ /* 0x00036400000e0000 */
[----:B------:R-:W-:-:S05]  /*2630*/  IMAD.WIDE.U32 R12, R12, UR11, R246 ;  /* 0x0000000b0c0c7c25 */ /* 0x000fca000f8e00f6 */
[----:B------:R-:W-:Y:S02]  /*2640*/  IADD3 R15, R13, UR24, RZ ;  /* 0x000000180d0f7c10 */ /* 0x000fe4000fffe0ff */
[----:B-1----:R-:W-:Y:S01]  /*2650*/  SHF.R.S32.HI R11, RZ, 0x1f, R178 ;  /* 0x0000001fff0b7819 */ /* 0x002fe200000114b2 */
[----:B-----5:R-:W-:-:S03]  /*2660*/  @UP1 UMOV UR17, UR12 ;  /* 0x0000000c00111c82 */ /* 0x020fc60008000000 */
[----:B------:R-:W-:-:S04]  /*2670*/  LEA.HI R178, R11, R178, RZ, 0x2 ;  /* 0x000000b20bb27211 */ /* 0x000fc800078f10ff */
[----:B------:R-:W-:Y:S01]  /*2680*/  SHF.R.S32.HI R178, RZ, 0x2, R178 ;  /* 0x00000002ffb27819 */ /* 0x000fe200000114b2 */
        /* <DEDUP_REMOVED lines=12> */
.L_x_1093:
[----:B--2---:R-:W-:Y:S05]  /*2750*/  BSYNC B0 ;  /* 0x0000000000007941 */ /* 0x004fea0003800000 */
.L_x_1092:
        /* <DEDUP_REMOVED lines=18> */
.L_x_1095:
[----:B------:R-:W-:Y:S05]  /*2880*/  BSYNC B0 ;  /* 0x0000000000007941 */ /* 0x000fea0003800000 */
.L_x_1094:
        /* <DEDUP_REMOVED lines=18> */
.L_x_1097:
[----:B------:R-:W-:Y:S05]  /*29b0*/  BSYNC B0 ;  /* 0x0000000000007941 */ /* 0x000fea0003800000 */
.L_x_1096:
        /* <DEDUP_REMOVED lines=19> */
.L_x_1099:
[----:B------:R-:W-:Y:S05]  /*2af0*/  BSYNC B0 ;  /* 0x0000000000007941 */ /* 0x000fea0003800000 */
.L_x_1098:
[----:B------:R-:W-:Y:S01]  /*2b00*/  LOP3.LUT R9, R9, 0xfffffff8, RZ, 0xc0, !PT ;  /* 0xfffffff809097812 */ /* 0x000fe200078ec0ff */
[----:B------:R-:W-:Y:S01]  /*2b10*/  IMAD.SHL.U32 R7, R7, 0x40, RZ ;  /* 0x0000004007077824 */ /* 0x000fe200078e00ff */
[----:B------:R-:W-:Y:S01]  /*2b20*/  LOP3.LUT R144, R144, 0x7fffffe, RZ, 0xc0, !PT ;  /* 0x07fffffe90907812 */ /* 0x000fe200078ec0ff */
[----:B------:R-:W-:Y:S01]  /*2b30*/  IMAD.SHL.U32 R3, R3, 0x8, RZ ;  /* 0x0000000803037824 */ /* 0x000fe200078e00ff */
[----:B------:R-:W-:Y:S01]  /*2b40*/  SHF.R.S32.HI R192, RZ, 0x1f, R2 ;  /* 0x0000001fffc07819 */ /* 0x000fe20000011402 */
[----:B------:R-:W-:Y:S01]  /*2b50*/  IMAD.IADD R0, R0, 0x1, -R9 ;  /* 0x0000000100007824 */ /* 0x000fe200078e0a09 */
[----:B------:R-:W-:Y:S01]  /*2b60*/  SHF.R.S32.HI R9, RZ, 0x4, R8 ;  /* 0x00000004ff097819 */ /* 0x000fe20000011408 */
[----:B------:R-:W-:Y:S01]  /*2b70*/  IMAD.IADD R144, R2, 0x1, -R144 ;  /* 0x0000000102907824 */ /* 0x000fe200078e0a90 */
[----:B------:R-:W-:Y:S01]  /*2b80*/  LEA.HI R192, R192, R2, RZ, 0x3 ;  /* 0x00000002c0c07211 */ /* 0x000fe200078f18ff */
[----:B------:R-:W-:Y:S01]  /*2b90*/  IMAD.U32 R169, RZ, RZ, UR25 ;  /* 0x00000019ffa97e24 */ /* 0x000fe2000f8e00ff */
[----:B------:R-:W-:Y:S01]  /*2ba0*/  LEA.HI R8, R8, R9, RZ, 0x1 ;  /* 0x0000000908087211 */ /* 0x000fe200078f08ff */
[----:B------:R-:W-:Y:S01]  /*2bb0*/  UIADD3 UR20, UR15, 0x1, -UR16 ;  /* 0x000000010f147890 */ /* 0x000fe2000fffe810 */
[----:B------:R-:W-:Y:S01]  /*2bc0*/  LEA.HI R2, R0, R0, RZ, 0x1 ;  /* 0x0000000000027211 */ /* 0x000fe200078f08ff */
[----:B------:R-:W-:Y:S01]  /*2bd0*/  IMAD.SHL.U32 R192, R192, 0x20, RZ ;  /* 0x00000020c0c07824 */ /* 0x000fe200078e00ff */
[----:B------:R-:W-:Y:S01]  /*2be0*/  LOP3.LUT R8, R8, 0xfffffffe, RZ, 0xc0, !PT ;  /* 0xfffffffe08087812 */ /* 0x000fe200078ec0ff */
[----:B------:R-:W-:Y:S01]  /*2bf0*/  IMAD R169, R169, 0x80, R198 ;  /* 0x00000080a9a97824 */ /* 0x000fe200078e02c6 */
[----:B------:R-:W-:Y:S01]  /*2c00*/  LOP3.LUT R195, R2, 0x3fffffe, RZ, 0xc0, !PT ;  /* 0x03fffffe02c37812 */ /* 0x000fe200078ec0ff */
[----:B------:R-:W0:Y:S01]  /*2c10*/  LDGDEPBAR ;  /* 0x00000000000079af */ /* 0x000e220000000000 */
[----:B------:R-:W-:Y:S01]  /*2c20*/  LOP3.LUT R7, R7, 0xc0, RZ, 0xc0, !PT ;  /* 0x000000c007077812 */ /* 0x000fe200078ec0ff */
[----:B------:R-:W-:Y:S01]  /*2c30*/  IMAD.IADD R8, R9, 0x1, -R8 ;  /* 0x0000000109087824 */ /* 0x000fe200078e0a08 */
[----:B------:R-:W-:Y:S01]  /*2c40*/  SHF.R.S32.HI R2, RZ, 0x1, R2 ;  /* 0x00000001ff027819 */ /* 0x000fe20000011402 */
[----:B------:R-:W-:Y:S01]  /*2c50*/  IMAD.IADD R195, R0, 0x1, -R195 ;  /* 0x0000000100c37824 */ /* 0x000fe200078e0ac3 */
[----:B------:R-:W-:Y:S01]  /*2c60*/  LOP3.LUT R192, R192, 0xffffff00, RZ, 0xc0, !PT ;  /* 0xffffff00c0c07812 */ /* 0x000fe200078ec0ff */
[----:B------:R-:W-:Y:S01]  /*2c70*/  IMAD.SHL.U32 R0, R8, 0x8, RZ ;  /* 0x0000000808007824 */ /* 0x000fe200078e00ff */
[----:B------:R-:W-:Y:S01]  /*2c80*/  LEA R5, R196, UR14, 0x4 ;  /* 0x0000000ec4057c11 */ /* 0x000fe2000f8e20ff */
[----:B------:R-:W-:Y:S01]  /*2c90*/  IMAD R195, R8, 0x8, R195 ;  /* 0x0000000808c37824 */ /* 0x000fe200078e02c3 */
[----:B------:R-:W-:Y:S01]  /*2ca0*/  LOP3.LUT P0, RZ, R2, 0x2, RZ, 0xc0, !PT ;  /* 0x0000000202ff7812 */ /* 0x000fe2000780c0ff */
[----:B------:R-:W-:Y:S01]  /*2cb0*/  IMAD R196, R196, 0x200, R192 ;  /* 0x00000200c4c47824 */ /* 0x000fe200078e02c0 */
[----:B------:R-:W-:Y:S01]  /*2cc0*/  LOP3.LUT R0, R7, 0x8, R0, 0xf8, !PT ;  /* 0x0000000807007812 */ /* 0x000fe200078ef800 */
[----:B------:R-:W-:Y:S01]  /*2cd0*/  UIADD3 UR14, UR15, -UR16, URZ ;  /* 0x800000100f0e7290 */ /* 0x000fe2000fffe03f */
[----:B------:R-:W-:Y:S01]  /*2ce0*/  SHF.R.U32.HI R7, RZ, 0x3, R7 ;  /* 0x00000003ff077819 */ /* 0x000fe20000011607 */
[----:B------:R-:W-:Y:S01]  /*2cf0*/  IMAD R196, R144, 0x20, R196 ;  /* 0x0000002090c47824 */ /* 0x000fe200078e02c4 */
[C---:B------:R-:W-:Y:S01]  /*2d00*/  IADD3 R36, R169.reuse, 0x78, RZ ;  /* 0x00000078a9247810 */ /* 0x040fe20007ffe0ff */
[----:B------:R-:W-:Y:S01]  /*2d10*/  IMAD.IADD R178, R178, 0x1, R5 ;  /* 0x00000001b2b27824 */ /* 0x000fe200078e0205 */
[----:B------:R-:W-:Y:S01]  /*2d20*/  LOP3.LUT R0, R0, R7, RZ, 0x3c, !PT ;  /* 0x0000000700007212 */ /* 0x000fe200078e3cff */
[----:B------:R-:W-:Y:S01]  /*2d30*/  IMAD.SHL.U32 R7, R2, 0x40, RZ ;  /* 0x0000004002077824 */ /* 0x000fe200078e00ff */
[----:B------:R-:W-:Y:S01]  /*2d40*/  IADD3 R167, R169, 0x1, RZ ;  /* 0x00000001a9a77810 */ /* 0x000fe20007ffe0ff */
[----:B------:R-:W-:Y:S01]  /*2d50*/  IMAD R192, R144, 0x20, R192 ;  /* 0x0000002090c07824 */ /* 0x000fe200078e02c0 */
[----:B------:R-:W-:Y:S01]  /*2d60*/  IADD3 R197, R178, UR14, RZ ;  /* 0x0000000eb2c57c10 */ /* 0x000fe2000fffe0ff */
[----:B------:R-:W-:Y:S01]  /*2d70*/  IMAD.IADD R196, R0, 0x1, R196 ;  /* 0x0000000100c47824 */ /* 0x000fe200078e02c4 */
[----:B------:R-:W-:Y:S01]  /*2d80*/  LOP3.LUT R7, R7, 0xc0, RZ, 0xc0, !PT ;  /* 0x000000c007077812 */ /* 0x000fe200078ec0ff */
[----:B------:R-:W-:Y:S01]  /*2d90*/  UISETP.GT.AND UP0, UPT, UR25, UR9, UPT ;  /* 0x000000091900728c */ /* 0x000fe2000bf04270 */
[----:B------:R-:W-:Y:S01]  /*2da0*/  IADD3 R170, R178, 0x8, RZ ;  /* 0x00000008b2aa7810 */ /* 0x000fe20007ffe0ff */
[----:B------:R-:W-:Y:S01]  /*2db0*/  IMAD.SHL.U32 R196, R196, 0x2, RZ ;  /* 0x00000002c4c47824 */ /* 0x000fe200078e00ff */
[----:B------:R-:W-:Y:S01]  /*2dc0*/  LOP3.LUT R3, R7, 0x8, R3, 0xf8, !PT ;  /* 0x0000000807037812 */ /* 0x000fe200078ef803 */
[C---:B------:R-:W-:Y:S01]  /*2dd0*/  IMAD.IADD R168, R197.reuse, 0x1, -R169 ;  /* 0x00000001c5a87824 */ /* 0x040fe200078e0aa9 */
[----:B------:R-:W-:Y:S01]  /*2de0*/  SHF.R.U32.HI R7, RZ, 0x3, R7 ;  /* 0x00000003ff077819 */ /* 0x000fe20000011607 */
[----:B------:R-:W-:Y:S01]  /*2df0*/  IMAD R194, R4, 0x2, R196 ;  /* 0x0000000204c27824 */ /* 0x000fe200078e02c4 */
[----:B------:R-:W-:Y:S01]  /*2e00*/  LDSM.16.M88.4 R100, [R196] ;  /* 0x00000000c464783b */ /* 0x000fe20000000200 */
[----:B------:R-:W-:Y:S01]  /*2e10*/  IADD3 R210, R170, UR14, RZ ;  /* 0x0000000eaad27c10 */ /* 0x000fe2000fffe0ff */
[--C-:B------:R-:W-:Y:S01]  /*2e20*/  IMAD.IADD R6, R197, 0x1, -R167.reuse ;  /* 0x00000001c5067824 */ /* 0x100fe200078e0aa7 */
[----:B------:R-:W-:Y:S01]  /*2e30*/  LOP3.LUT R3, R3, R7, RZ, 0x3c, !PT ;  /* 0x0000000703037212 */ /* 0x000fe200078e3cff */
[----:B------:R-:W-:Y:S01]  /*2e40*/  LDSM.16.M88.4 R96, [R196+0x1000] ;  /* 0x00100000c460783b */ /* 0x000fe20000000200 */
[----:B------:R-:W-:Y:S01]  /*2e50*/  IADD3 R173, R178, 0x40, RZ ;  /* 0x00000040b2ad7810 */ /* 0x000fe20007ffe0ff */
[----:B------:R-:W-:Y:S01]  /*2e60*/  IMAD.IADD R174, R210, 0x1, -R167 ;  /* 0x00000001d2ae7824 */ /* 0x000fe200078e0aa7 */
[----:B------:R-:W-:Y:S01]  /*2e70*/  IADD3 R177, R178, 0x48, RZ ;  /* 0x00000048b2b17810 */ /* 0x000fe20007ffe0ff */
[----:B------:R-:W-:Y:S01]  /*2e80*/  IMAD.U32 R195, R195, 0x20, R3 ;  /* 0x00000020c3c37824 */ /* 0x000fe200078e0003 */
[----:B------:R-:W-:Y:S01]  /*2e90*/  IADD3 R3, R169, 0x79, RZ ;  /* 0x00000079a9037810 */ /* 0x000fe20007ffe0ff */
[----:B------:R-:W-:Y:S01]  /*2ea0*/  LDSM.16.M88.4 R92, [R194] ;  /* 0x00000000c25c783b */ /* 0x000fe20000000200 */
[----:B------:R-:W-:Y:S01]  /*2eb0*/  IADD3 R207, R173, UR14, RZ ;  /* 0x0000000eadcf7c10 */ /* 0x000fe2000fffe0ff */
[----:B------:R-:W-:Y:S01]  /*2ec0*/  IMAD.SHL.U32 R195, R195, 0x2, RZ ;  /* 0x00000002c3c37824 */ /* 0x000fe200078e00ff */
[----:B------:R-:W-:Y:S01]  /*2ed0*/  IADD3 R204, R177, UR14, RZ ;  /* 0x0000000eb1cc7c10 */ /* 0x000fe2000fffe0ff */
[----:B------:R-:W-:Y:S01]  /*2ee0*/  IMAD.IADD R12, R197, 0x1, -R3 ;  /* 0x00000001c50c7824 */ /* 0x000fe200078e0a03 */
[----:B------:R-:W-:Y:S01]  /*2ef0*/  LDSM.16.M88.4 R88, [R194+0x1000] ;  /* 0x00100000c258783b */ /* 0x000fe20000000200 */
[----:B------:R-:W-:Y:S01]  /*2f00*/  IMAD.IADD R13, R207, 0x1, -R169 ;  /* 0x00000001cf0d7824 */ /* 0x000fe200078e0aa9 */
[C---:B------:R-:W-:Y:S01]  /*2f10*/  IADD3 R2, R195.reuse, 0x2000, RZ ;  /* 0x00002000c3027810 */ /* 0x040fe20007ffe0ff */
[----:B------:R-:W-:Y:S01]  /*2f20*/  IMAD.IADD R182, R204, 0x1, -R167 ;  /* 0x00000001ccb67824 */ /* 0x000fe200078e0aa7 */
[----:B------:R-:W5:Y:S01]  /*2f30*/  LDSM.16.M88.4 R76, [R195+0x2000] ;  /* 0x00200000c34c783b */ /* 0x000f620000000200 */
[----:B------:R-:W-:Y:S01]  /*2f40*/  IADD3 R193, R195, 0x2020, RZ ;  /* 0x00002020c3c17810 */ /* 0x000fe20007ffe0ff */
[----:B------:R-:W-:Y:S01]  /*2f50*/  ULDC UR14, c[0x0][0x2e8] ;  /* 0x0000ba00000e7ab9 */ /* 0x000fe20000000800 */
[----:B------:R-:W-:Y:S01]  /*2f60*/  @P0 IADD3 R193, R2, -0x20, RZ ;  /* 0xffffffe002c10810 */ /* 0x000fe20007ffe0ff */
[----:B------:R-:W-:Y:S01]  /*2f70*/  IMAD.IADD R2, R197, 0x1, -R36 ;  /* 0x00000001c5027824 */ /* 0x000fe200078e0a24 */
[----:B------:R-:W1:Y:S01]  /*2f80*/  LDSM.16.M88.4 R60, [R195+0x2400] ;  /* 0x00240000c33c783b */ /* 0x000e620000000200 */
[C---:B------:R-:W-:Y:S01]  /*2f90*/  IADD3 R166, R169.reuse, 0x8, RZ ;  /* 0x00000008a9a67810 */ /* 0x040fe20007ffe0ff */
[----:B------:R-:W-:Y:S01]  /*2fa0*/  UIADD3 UR14, UR20, UR14, URZ ;  /* 0x0000000e140e7290 */ /* 0x000fe2000fffe03f */
[----:B------:R-:W-:Y:S01]  /*2fb0*/  IADD3 R164, R169, 0x10, RZ ;  /* 0x00000010a9a47810 */ /* 0x000fe20007ffe0ff */
[----:B-1----:R-:W1:Y:S01]  /*2fc0*/  LDSM.16.M88.4 R8, [R193] ;  /* 0x00000000c108783b */ /* 0x002e620000000200 */
[----:B------:R-:W-:Y:S01]  /*2fd0*/  IABS R2, R2 ;  /* 0x0000000200027213 */ /* 0x000fe20000000000 */
[----:B------:R-:W-:Y:S01]  /*2fe0*/  IMAD.IADD R5, R197, 0x1, -R166 ;  /* 0x00000001c5057824 */ /* 0x000fe200078e0aa6 */
[C---:B------:R-:W-:Y:S01]  /*2ff0*/  IADD3 R165, R169.reuse, 0x9, RZ ;  /* 0x00000009a9a57810 */ /* 0x040fe20007ffe0ff */
[----:B------:R-:W-:Y:S01]  /*3000*/  LDSM.16.M88.4 R44, [R195+0x2800] ;  /* 0x00280000c32c783b */ /* 0x000fe20000000200 */
[C---:B------:R-:W-:Y:S01]  /*3010*/  IADD3 R163, R169.reuse, 0x11, RZ ;  /* 0x00000011a9a37810 */ /* 0x040fe20007ffe0ff */
[----:B------:R-:W-:Y:S01]  /*3020*/  IMAD.MOV.U32 R7, RZ, RZ, R2 ;  /* 0x000000ffff077224 */ /* 0x000fe200078e0002 */
[----:B------:R-:W-:Y:S01]  /*3030*/  IABS R2, R12 ;  /* 0x0000000c00027213 */ /* 0x000fe20000000000 */
[----:B------:R-:W-:Y:S01]  /*3040*/  IMAD.IADD R12, R210, 0x1, -R169 ;  /* 0x00000001d20c7824 */ /* 0x000fe200078e0aa9 */
[----:B------:R-:W-:Y:S01]  /*3050*/  LDSM.16.M88.4 R24, [R195+0x2c00] ;  /* 0x002c0000c318783b */ /* 0x000fe20000000200 */
[----:B------:R-:W-:Y:S01]  /*3060*/  IADD3 R160, R169, 0x18, RZ ;  /* 0x00000018a9a07810 */ /* 0x000fe20007ffe0ff */
[C-C-:B------:R-:W-:Y:S01]  /*3070*/  IMAD.IADD R139, R197.reuse, 0x1, -R165.reuse ;  /* 0x00000001c58b7824 */ /* 0x140fe200078e0aa5 */
[----:B------:R-:W-:Y:S01]  /*3080*/  IABS R168, R168 ;  /* 0x000000a800a87213 */ /* 0x000fe20000000000 */
[----:B------:R-:W-:Y:S01]  /*3090*/  LDSM.16.M88.4 R108, [R193+0x1000] ;  /* 0x00100000c16c783b */ /* 0x000fe20000000200 */
[----:B------:R-:W-:Y:S01]  /*30a0*/  IABS R12, R12 ;  /* 0x0000000c000c7213 */ /* 0x000fe20000000000 */
[C---:B------:R-:W-:Y:S01]  /*30b0*/  IMAD.IADD R188, R204.reuse, 0x1, -R165 ;  /* 0x00000001ccbc7824 */ /* 0x040fe200078e0aa5 */
[----:B------:R-:W-:Y:S01]  /*30c0*/  IABS R174, R174 ;  /* 0x000000ae00ae7213 */ /* 0x000fe20000000000 */
[----:B------:R-:W-:Y:S01]  /*30d0*/  IMAD.IADD R132, R197, 0x1, -R164 ;  /* 0x00000001c5847824 */ /* 0x000fe200078e0aa4 */
[----:B------:R-:W-:Y:S01]  /*30e0*/  IABS R182, R182 ;  /* 0x000000b600b67213 */ /* 0x000fe20000000000 */
[----:B------:R-:W-:Y:S01]  /*30f0*/  IMAD.MOV.U32 R171, RZ, RZ, R12 ;  /* 0x000000ffffab7224 */ /* 0x000fe200078e000c */
[----:B------:R-:W-:Y:S01]  /*3100*/  IABS R12, R13 ;  /* 0x0000000d000c7213 */ /* 0x000fe20000000000 */
[----:B------:R-:W-:Y:S01]  /*3110*/  IMAD.IADD R13, R204, 0x1, -R169 ;  /* 0x00000001cc0d7824 */ /* 0x000fe200078e0aa9 */
[C---:B------:R-:W-:Y:S01]  /*3120*/  IADD3 R156, R169.reuse, 0x20, RZ ;  /* 0x00000020a99c7810 */ /* 0x040fe20007ffe0ff */
[----:B------:R-:W-:Y:S01]  /*3130*/  I2F R168, R168 ;  /* 0x000000a800a87306 */ /* 0x000fe20000201400 */
[----:B------:R-:W-:Y:S01]  /*3140*/  IADD3 R161, R169, 0x21, RZ ;  /* 0x00000021a9a17810 */ /* 0x000fe20007ffe0ff */
[----:B------:R-:W-:Y:S01]  /*3150*/  IMAD.MOV.U32 R172, RZ, RZ, R12 ;  /* 0x000000ffffac7224 */ /* 0x000fe200078e000c */
[----:B------:R-:W-:Y:S01]  /*3160*/  IABS R12, R13 ;  /* 0x0000000d000c7213 */ /* 0x000fe20000000000 */
[--C-:B------:R-:W-:Y:S01]  /*3170*/  IMAD.IADD R16, R210, 0x1, -R156.reuse ;  /* 0x00000001d2107824 */ /* 0x100fe200078e0a9c */
[----:B------:R-:W-:Y:S01]  /*3180*/  IADD3 R211, R178, UR14, RZ ;  /* 0x0000000eb2d37c10 */ /* 0x000fe2000fffe0ff */
[----:B------:R-:W-:Y:S01]  /*3190*/  IMAD.IADD R17, R207, 0x1, -R156 ;  /* 0x00000001cf117824 */ /* 0x000fe200078e0a9c */
[----:B------:R-:W-:Y:S01]  /*31a0*/  IADD3 R208, R170, UR14, RZ ;  /* 0x0000000eaad07c10 */ /* 0x000fe2000fffe0ff */
[-C--:B-----5:R-:W-:Y:S01]  /*31b0*/  HMMA.16816.F32 R104, R100, R76.reuse, RZ ;  /* 0x0000004c6468723c */ /* 0x0a0fe200000018ff */
[----:B------:R5:W-:Y:S01]  /*31c0*/  I2F R175, R12 ;  /* 0x0000000c00af7306 */ /* 0x000be20000201400 */
[----:B------:R-:W-:Y:S01]  /*31d0*/  IABS R5, R5 ;  /* 0x0000000500057213 */ /* 0x000fe20000000000 */
[--C-:B------:R-:W-:Y:S01]  /*31e0*/  IMAD.IADD R162, R197, 0x1, -R163.reuse ;  /* 0x00000001c5a27824 */ /* 0x100fe200078e0aa3 */
[----:B------:R-:W-:Y:S01]  /*31f0*/  IABS R16, R16 ;  /* 0x0000001000107213 */ /* 0x000fe20000000000 */
[----:B------:R-:W-:Y:S01]  /*3200*/  IMAD.IADD R252, R207, 0x1, -R164 ;  /* 0x00000001cffc7824 */ /* 0x000fe200078e0aa4 */
[----:B------:R-:W-:Y:S01]  /*3210*/  IMNMX R211, R211, UR15, PT ;  /* 0x0000000fd3d37c17 */ /* 0x000fe2000b800200 */
[----:B------:R-:W-:Y:S01]  /*3220*/  IMAD.IADD R186, R210, 0x1, -R163 ;  /* 0x00000001d2ba7824 */ /* 0x000fe200078e0aa3 */
[----:B------:R-:W-:Y:S01]  /*3230*/  HMMA.16816.F32 R84, R96, R76, RZ ;  /* 0x0000004c6054723c */ /* 0x000fe200000018ff */
[----:B------:R-:W-:Y:S01]  /*3240*/  I2F R172, R172 ;  /* 0x000000ac00ac7306 */ /* 0x000fe20000201400 */
[C---:B------:R-:W-:Y:S01]  /*3250*/  IADD3 R212, R197.reuse, -c[0x0][0x2e4], RZ ;  /* 0x8000b900c5d47a10 */ /* 0x040fe20007ffe0ff */
[----:B------:R-:W-:Y:S01]  /*3260*/  IMAD.MOV.U32 R223, RZ, RZ, R16 ;  /* 0x000000ffffdf7224 */ /* 0x000fe200078e0010 */
[----:B------:R-:W-:Y:S01]  /*3270*/  IMNMX R208, R208, UR15, PT ;  /* 0x0000000fd0d07c17 */ /* 0x000fe2000b800200 */
[----:B------:R-:W-:Y:S01]  /*3280*/  IMAD.IADD R141, R197, 0x1, -R160 ;  /* 0x00000001c58d7824 */ /* 0x000fe200078e0aa0 */
[----:B------:R-:W-:Y:S01]  /*3290*/  IADD3 R209, R210, -c[0x0][0x2e4], RZ ;  /* 0x8000b900d2d17a10 */ /* 0x000fe20007ffe0ff */
[----:B------:R-:W-:Y:S01]  /*32a0*/  IMAD.IADD R176, R207, 0x1, -R166 ;  /* 0x00000001cfb07824 */ /* 0x000fe200078e0aa6 */
[-C--:B------:R-:W-:Y:S01]  /*32b0*/  HMMA.16816.F32 R72, R100, R60.reuse, RZ ;  /* 0x0000003c6448723c */ /* 0x080fe200000018ff */
[----:B-----5:R-:W5:Y:S01]  /*32c0*/  LDSM.16.M88.4 R12, [R193+0x400] ;  /* 0x00040000c10c783b */ /* 0x020f620000000200 */
[----:B------:R-:W-:Y:S01]  /*32d0*/  I2F R174, R174 ;  /* 0x000000ae00ae7306 */ /* 0x000fe20000201400 */
[----:B------:R-:W-:Y:S01]  /*32e0*/  IADD3 R205, R173, UR14, RZ ;  /* 0x0000000eadcd7c10 */ /* 0x000fe2000fffe0ff */
[--C-:B------:R-:W-:Y:S01]  /*32f0*/  IMAD.IADD R133, R197, 0x1, -R156.reuse ;  /* 0x00000001c5857824 */ /* 0x100fe200078e0a9c */
[----:B------:R-:W-:Y:S01]  /*3300*/  IADD3 R157, R169, 0x28, RZ ;  /* 0x00000028a99d7810 */ /* 0x000fe20007ffe0ff */
[----:B------:R-:W-:Y:S01]  /*3310*/  IMAD.IADD R151, R197, 0x1, -R161 ;  /* 0x00000001c5977824 */ /* 0x000fe200078e0aa1 */
[----:B------:R-:W-:Y:S01]  /*3320*/  IABS R139, R139 ;  /* 0x0000008b008b7213 */ /* 0x000fe20000000000 */
[----:B------:R-:W-:Y:S01]  /*3330*/  HMMA.16816.F32 R68, R96, R60, RZ ;  /* 0x0000003c6044723c */ /* 0x000fe200000018ff */
[----:B------:R-:W-:Y:S01]  /*3340*/  IMNMX R212, RZ, R212, !PT ;  /* 0x000000d4ffd47217 */ /* 0x000fe20007800200 */
[----:B------:R-:W-:Y:S01]  /*3350*/  I2F R182, R182 ;  /* 0x000000b600b67306 */ /* 0x000fe20000201400 */
[----:B------:R-:W-:Y:S01]  /*3360*/  ISETP.GE.AND P3, PT, R169, R211, PT ;  /* 0x000000d3a900720c */ /* 0x000fe20003f66270 */
[--C-:B------:R-:W-:Y:S01]  /*3370*/  IMAD.IADD R181, R204, 0x1, -R157.reuse ;  /* 0x00000001ccb57824 */ /* 0x100fe200078e0a9d */
[----:B------:R-:W-:Y:S01]  /*3380*/  IMNMX R209, RZ, R209, !PT ;  /* 0x000000d1ffd17217 */ /* 0x000fe20007800200 */
[----:B------:R-:W-:Y:S01]  /*3390*/  IMAD.IADD R152, R197, 0x1, -R157 ;  /* 0x00000001c5987824 */ /* 0x000fe200078e0a9d */
[----:B------:R-:W-:Y:S01]  /*33a0*/  ISETP.GE.AND P6, PT, R167, R208, PT ;  /* 0x000000d0a700720c */ /* 0x000fe20003fc6270 */
[-C--:B-1----:R-:W-:Y:S01]  /*33b0*/  HMMA.16816.F32 R104, R92, R8.reuse, R104 ;  /* 0x000000085c68723c */ /* 0x082fe20000001868 */
[----:B------:R-:W-:Y:S01]  /*33c0*/  IADD3 R202, R177, UR14, RZ ;  /* 0x0000000eb1ca7c10 */ /* 0x000fe2000fffe0ff */
[----:B------:R-:W-:Y:S01]  /*33d0*/  I2F R171, R171 ;  /* 0x000000ab00ab7306 */ /* 0x000fe20000201400 */
[----:B------:R-:W-:Y:S01]  /*33e0*/  IMNMX R205, R205, UR15, PT ;  /* 0x0000000fcdcd7c17 */ /* 0x000fe2000b800200 */
[--C-:B------:R-:W-:Y:S01]  /*33f0*/  IMAD.IADD R237, R210, 0x1, -R161.reuse ;  /* 0x00000001d2ed7824 */ /* 0x100fe200078e0aa1 */
[----:B------:R-:W-:Y:S01]  /*3400*/  IADD3 R206, R207, -c[0x0][0x2e4], RZ ;  /* 0x8000b900cfce7a10 */ /* 0x000fe20007ffe0ff */
[C---:B------:R-:W-:Y:S01]  /*3410*/  IMAD.IADD R244, R204.reuse, 0x1, -R161 ;  /* 0x00000001ccf47824 */ /* 0x040fe200078e0aa1 */
[----:B------:R-:W-:Y:S01]  /*3420*/  IABS R16, R17 ;  /* 0x0000001100107213 */ /* 0x000fe20000000000 */
[----:B------:R-:W-:Y:S01]  /*3430*/  HMMA.16816.F32 R84, R88, R8, R84 ;  /* 0x000000085854723c */ /* 0x000fe20000001854 */
[----:B------:R-:W-:Y:S01]  /*3440*/  IMAD.IADD R17, R204, 0x1, -R156 ;  /* 0x00000001cc117824 */ /* 0x000fe200078e0a9c */
[----:B------:R-:W-:Y:S01]  /*3450*/  I2F R5, R5 ;  /* 0x0000000500057306 */ /* 0x000fe20000201400 */
[C---:B------:R-:W-:Y:S01]  /*3460*/  IADD3 R140, R169.reuse, 0x51, RZ ;  /* 0x00000051a98c7810 */ /* 0x040fe20007ffe0ff */
[----:B------:R-:W-:Y:S01]  /*3470*/  IMAD.MOV.U32 R225, RZ, RZ, R16 ;  /* 0x000000ffffe17224 */ /* 0x000fe200078e0010 */
[----:B------:R-:W-:Y:S01]  /*3480*/  ISETP.LT.OR P3, PT, R169, R212, P3 ;  /* 0x000000d4a900720c */ /* 0x000fe20001f61670 */
[----:B------:R-:W-:Y:S01]  /*3490*/  IMAD.IADD R239, R207, 0x1, -R157 ;  /* 0x00000001cfef7824 */ /* 0x000fe200078e0a9d */
[----:B------:R-:W-:Y:S01]  /*34a0*/  ISETP.LT.OR P6, PT, R167, R209, P6 ;  /* 0x000000d1a700720c */ /* 0x000fe200037c1670 */
[----:B------:R-:W-:Y:S01]  /*34b0*/  IMAD.IADD R8, R207, 0x1, -R167 ;  /* 0x00000001cf087824 */ /* 0x000fe200078e0aa7 */
[-C--:B------:R-:W-:Y:S01]  /*34c0*/  HMMA.16816.F32 R80, R96, R78.reuse, RZ ;  /* 0x0000004e6050723c */ /* 0x080fe200000018ff */
[----:B------:R-:W-:Y:S01]  /*34d0*/  IMAD.IADD R9, R210, 0x1, -R165 ;  /* 0x00000001d2097824 */ /* 0x000fe200078e0aa5 */
[----:B------:R-:W-:Y:S01]  /*34e0*/  I2F R139, R139 ;  /* 0x0000008b008b7306 */ /* 0x000fe20000201400 */
[----:B------:R-:W-:Y:S01]  /*34f0*/  IMNMX R202, R202, UR15, PT ;  /* 0x0000000fcaca7c17 */ /* 0x000fe2000b800200 */
[--C-:B------:R-:W-:Y:S01]  /*3500*/  IMAD.IADD R138, R197, 0x1, -R140.reuse ;  /* 0x00000001c58a7824 */ /* 0x100fe200078e0a8c */
[----:B------:R-:W-:Y:S01]  /*3510*/  IABS R8, R8 ;  /* 0x0000000800087213 */ /* 0x000fe20000000000 */
[--C-:B------:R-:W-:Y:S01]  /*3520*/  IMAD.IADD R219, R210, 0x1, -R140.reuse ;  /* 0x00000001d2db7824 */ /* 0x100fe200078e0a8c */
[----:B------:R-:W-:Y:S01]  /*3530*/  IADD3 R203, R204, -c[0x0][0x2e4], RZ ;  /* 0x8000b900cccb7a10 */ /* 0x000fe20007ffe0ff */
[----:B------:R-:W-:Y:S01]  /*3540*/  HMMA.16816.F32 R76, R100, R78, RZ ;  /* 0x0000004e644c723c */ /* 0x000fe200000018ff */
[----:B------:R-:W-:Y:S01]  /*3550*/  FMUL.FTZ R104, R104, c[0x0][0x2ec] ;  /* 0x0000bb0068687a20 */ /* 0x000fe20000410000 */
[----:B------:R1:W-:Y:S01]  /*3560*/  I2F R185, R8 ;  /* 0x0000000800b97306 */ /* 0x0003e20000201400 */
[----:B------:R-:W-:Y:S01]  /*3570*/  FMUL.FTZ R106, R106, c[0x0][0x2ec] ;  /* 0x0000bb006a6a7a20 */ /* 0x000fe20000410000 */
[----:B------:R-:W-:Y:S01]  /*3580*/  IMNMX R206, RZ, R206, !PT ;  /* 0x000000ceffce7217 */ /* 0x000fe20007800200 */
[----:B------:R-:W-:Y:S01]  /*3590*/  FMUL.FTZ R105, R105, c[0x0][0x2ec] ;  /* 0x0000bb0069697a20 */ /* 0x000fe20000410000 */
[----:B------:R-:W-:Y:S01]  /*35a0*/  ISETP.GE.AND P0, PT, R169, R205, PT ;  /* 0x000000cda900720c */ /* 0x000fe20003f06270 */
[----:B------:R-:W-:Y:S01]  /*35b0*/  FMUL.FTZ R84, R84, c[0x0][0x2ec] ;  /* 0x0000bb0054547a20 */ /* 0x000fe20000410000 */
[-C--:B-----5:R-:W-:Y:S01]  /*35c0*/  HMMA.16816.F32 R72, R92, R12.reuse, R72 ;  /* 0x0000000c5c48723c */ /* 0x0a0fe20000001848 */
[----:B------:R-:W-:Y:S01]  /*35d0*/  FMUL.FTZ R86, R86, c[0x0][0x2ec] ;  /* 0x0000bb0056567a20 */ /* 0x000fe20000410000 */
[----:B------:R-:W5:Y:S01]  /*35e0*/  MUFU.TANH R104, R104 ;  /* 0x0000006800687308 */ /* 0x000f620000002400 */
[----:B------:R-:W-:Y:S01]  /*35f0*/  FMUL.FTZ R87, R87, c[0x0][0x2ec] ;  /* 0x0000bb0057577a20 */ /* 0x000fe20000410000 */
[----:B------:R-:W-:Y:S01]  /*3600*/  IABS R16, R17 ;  /* 0x0000001100107213 */ /* 0x000fe20000000000 */
[----:B------:R-:W-:Y:S01]  /*3610*/  IMAD.IADD R218, R204, 0x1, -R140 ;  /* 0x00000001ccda7824 */ /* 0x000fe200078e0a8c */
[----:B------:R-:W-:Y:S01]  /*3620*/  IMNMX R203, RZ, R203, !PT ;  /* 0x000000cbffcb7217 */ /* 0x000fe20007800200 */
[----:B------:R-:W-:Y:S01]  /*3630*/  IMAD.IADD R192, R0, 0x1, R192 ;  /* 0x0000000100c07824 */ /* 0x000fe200078e02c0 */
[----:B------:R-:W-:Y:S01]  /*3640*/  HMMA.16816.F32 R68, R88, R12, R68 ;  /* 0x0000000c5844723c */ /* 0x000fe20000001844 */
[C---:B------:R-:W-:Y:S01]  /*3650*/  ISETP.LT.OR P0, PT, R169.reuse, R206, P0 ;  /* 0x000000cea900720c */ /* 0x040fe20000701670 */
[----:B-1----:R-:W-:Y:S01]  /*3660*/  IMAD.IADD R8, R210, 0x1, -R166 ;  /* 0x00000001d2087824 */ /* 0x002fe200078e0aa6 */
[----:B------:R-:W1:Y:S01]  /*3670*/  MUFU.TANH R84, R84 ;  /* 0x0000005400547308 */ /* 0x000e620000002400 */
[----:B------:R-:W-:-:S02]  /*3680*/  IADD3 R143, R169, 0x50, RZ ;  /* 0x00000050a98f7810 */ /* 0x000fc40007ffe0ff */
[----:B------:R-:W-:Y:S01]  /*3690*/  IADD3 R153, R169, 0x29, RZ ;  /* 0x00000029a9997810 */ /* 0x000fe20007ffe0ff */
[----:B------:R-:W-:Y:S01]  /*36a0*/  IMAD.IADD R12, R210, 0x1, -R164 ;  /* 0x00000001d20c7824 */ /* 0x000fe200078e0aa4 */
[----:B------:R-:W-:Y:S01]  /*36b0*/  IABS R8, R8 ;  /* 0x0000000800087213 */ /* 0x000fe20000000000 */
[-C--:B------:R-:W-:Y:S01]  /*36c0*/  HMMA.16816.F32 R64, R96, R62.reuse, RZ ;  /* 0x0000003e6040723c */ /* 0x080fe200000018ff */
[----:B------:R-:W-:Y:S01]  /*36d0*/  IMAD.IADD R13, R204, 0x1, -R163 ;  /* 0x00000001cc0d7824 */ /* 0x000fe200078e0aa3 */
[----:B------:R-:W2:Y:S01]  /*36e0*/  MUFU.TANH R87, R87 ;  /* 0x0000005700577308 */ /* 0x000ea20000002400 */
[----:B------:R-:W-:Y:S01]  /*36f0*/  IABS R12, R12 ;  /* 0x0000000c000c7213 */ /* 0x000fe20000000000 */
[----:B-----5:R-:W-:Y:S01]  /*3700*/  FFMA.FTZ R104, R168, -UR17, R104 ;  /* 0x80000011a8687c23 */ /* 0x020fe20008010068 */
[----:B------:R-:W-:Y:S01]  /*3710*/  IABS R188, R188 ;  /* 0x000000bc00bc7213 */ /* 0x000fe20000000000 */
[----:B------:R-:W-:Y:S01]  /*3720*/  IMAD.IADD R183, R210, 0x1, -R153 ;  /* 0x00000001d2b77824 */ /* 0x000fe200078e0a99 */
[----:B------:R-:W-:Y:S01]  /*3730*/  IABS R181, R181 ;  /* 0x000000b500b57213 */ /* 0x000fe20000000000 */
[----:B------:R-:W-:Y:S01]  /*3740*/  HMMA.16816.F32 R60, R100, R62, RZ ;  /* 0x0000003e643c723c */ /* 0x000fe200000018ff */
[----:B------:R-:W-:Y:S01]  /*3750*/  FSEL R104, R104, -INF , !P3 ;  /* 0xff80000068687808 */ /* 0x000fe20005800000 */
[----:B------:R5:W-:Y:S01]  /*3760*/  I2F R180, R8 ;  /* 0x0000000800b47306 */ /* 0x000be20000201400 */
[----:B-1----:R-:W-:Y:S01]  /*3770*/  FFMA.FTZ R172, R172, -UR17, R84 ;  /* 0x80000011acac7c23 */ /* 0x002fe20008010054 */
[----:B------:R-:W-:Y:S01]  /*3780*/  ISETP.GE.AND P3, PT, R167, R202, PT ;  /* 0x000000caa700720c */ /* 0x000fe20003f66270 */
[----:B------:R-:W-:Y:S01]  /*3790*/  FMUL.FTZ R72, R72, c[0x0][0x2ec] ;  /* 0x0000bb0048487a20 */ /* 0x000fe20000410000 */
[----:B------:R-:W-:Y:S01]  /*37a0*/  ISETP.GE.AND P1, PT, R169, R208, PT ;  /* 0x000000d0a900720c */ /* 0x000fe20003f26270 */
[----:B------:R-:W-:Y:S01]  /*37b0*/  IMAD.MOV.U32 R243, RZ, RZ, R181 ;  /* 0x000000fffff37224 */ /* 0x000fe200078e00b5 */
[-C--:B------:R-:W-:Y:S01]  /*37c0*/  HMMA.16816.F32 R80, R88, R10.reuse, R80 ;  /* 0x0000000a5850723c */ /* 0x080fe20000001850 */
[----:B------:R-:W-:Y:S01]  /*37d0*/  ISETP.LT.OR P3, PT, R167, R203, P3 ;  /* 0x000000cba700720c */ /* 0x000fe20001f61670 */
[----:B------:R1:W-:Y:S01]  /*37e0*/  I2F R189, R12 ;  /* 0x0000000c00bd7306 */ /* 0x0003e20000201400 */
[----:B--2---:R-:W-:Y:S01]  /*37f0*/  FFMA.FTZ R182, R182, -UR17, R87 ;  /* 0x80000011b6b67c23 */ /* 0x004fe20008010057 */
[----:B------:R-:W-:Y:S01]  /*3800*/  IABS R132, R132 ;  /* 0x0000008400847213 */ /* 0x000fe20000000000 */
[----:B------:R-:W-:Y:S01]  /*3810*/  FMUL.FTZ R73, R73, c[0x0][0x2ec] ;  /* 0x0000bb0049497a20 */ /* 0x000fe20000410000 */
[----:B------:R-:W-:Y:S01]  /*3820*/  ISETP.LT.OR P1, PT, R169, R209, P1 ;  /* 0x000000d1a900720c */ /* 0x000fe20000f21670 */
[----:B------:R-:W-:Y:S01]  /*3830*/  FMUL.FTZ R74, R74, c[0x0][0x2ec] ;  /* 0x0000bb004a4a7a20 */ /* 0x000fe20000410000 */
[----:B------:R-:W-:Y:S01]  /*3840*/  HMMA.16816.F32 R76, R92, R10, R76 ;  /* 0x0000000a5c4c723c */ /* 0x000fe2000000184c */
[----:B------:R-:W-:Y:S01]  /*3850*/  IABS R181, R183 ;  /* 0x000000b700b57213 */ /* 0x000fe20000000000 */
[C---:B-----5:R-:W-:Y:S01]  /*3860*/  IMAD.IADD R8, R204.reuse, 0x1, -R166 ;  /* 0x00000001cc087824 */ /* 0x060fe200078e0aa6 */
[----:B------:R-:W2:Y:S01]  /*3870*/  MUFU.TANH R84, R86 ;  /* 0x0000005600547308 */ /* 0x000ea20000002400 */
[----:B------:R-:W-:Y:S01]  /*3880*/  ISETP.GE.AND P5, PT, R167, R205, PT ;  /* 0x000000cda700720c */ /* 0x000fe20003fa6270 */
[----:B------:R-:W-:Y:S01]  /*3890*/  FMUL.FTZ R69, R69, c[0x0][0x2ec] ;  /* 0x0000bb0045457a20 */ /* 0x000fe20000410000 */
[----:B------:R-:W-:Y:S01]  /*38a0*/  IADD3 R137, R169, 0x58, RZ ;  /* 0x00000058a9897810 */ /* 0x000fe20007ffe0ff */
[----:B------:R-:W-:Y:S01]  /*38b0*/  IMAD.MOV.U32 R238, RZ, RZ, R181 ;  /* 0x000000ffffee7224 */ /* 0x000fe200078e00b5 */
[----:B------:R-:W-:Y:S01]  /*38c0*/  IABS R8, R8 ;  /* 0x0000000800087213 */ /* 0x000fe20000000000 */
[-C--:B------:R-:W-:Y:S01]  /*38d0*/  HMMA.16816.F32 R56, R100, R44.reuse, RZ ;  /* 0x0000002c6438723c */ /* 0x080fe200000018ff */
[----:B-1----:R-:W-:Y:S01]  /*38e0*/  IMAD.IADD R12, R204, 0x1, -R164 ;  /* 0x00000001cc0c7824 */ /* 0x002fe200078e0aa4 */
[----:B------:R-:W1:Y:S01]  /*38f0*/  MUFU.TANH R106, R106 ;  /* 0x0000006a006a7308 */ /* 0x000e620000002400 */
[----:B------:R-:W-:Y:S01]  /*3900*/  ISETP.LT.OR P5, PT, R167, R206, P5 ;  /* 0x000000cea700720c */ /* 0x000fe20002fa1670 */
[----:B------:R-:W-:Y:S01]  /*3910*/  IMAD.MOV.U32 R184, RZ, RZ, R8 ;  /* 0x000000ffffb87224 */ /* 0x000fe200078e0008 */
[----:B------:R-:W-:Y:S01]  /*3920*/  IABS R8, R9 ;  /* 0x0000000900087213 */ /* 0x000fe20000000000 */
[----:B------:R-:W-:Y:S01]  /*3930*/  IMAD.IADD R9, R207, 0x1, -R165 ;  /* 0x00000001cf097824 */ /* 0x000fe200078e0aa5 */
[----:B------:R-:W-:Y:S01]  /*3940*/  IABS R12, R12 ;  /* 0x0000000c000c7213 */ /* 0x000fe20000000000 */
[C---:B------:R-:W-:Y:S01]  /*3950*/  HMMA.16816.F32 R52, R96.reuse, R44, RZ ;  /* 0x0000002c6034723c */ /* 0x040fe200000018ff */
[----:B------:R-:W-:Y:S01]  /*3960*/  FMUL.FTZ R80, R80, c[0x0][0x2ec] ;  /* 0x0000bb0050507a20 */ /* 0x000fe20000410000 */
[----:B------:R-:W-:Y:S01]  /*3970*/  I2F R226, R16 ;  /* 0x0000001000e27306 */ /* 0x000fe20000201400 */
[----:B------:R-:W-:Y:S01]  /*3980*/  IMAD.MOV.U32 R179, RZ, RZ, R8 ;  /* 0x000000ffffb37224 */ /* 0x000fe200078e0008 */
[----:B------:R-:W-:Y:S01]  /*3990*/  IABS R8, R9 ;  /* 0x0000000900087213 */ /* 0x000fe20000000000 */
[----:B--2---:R-:W-:Y:S01]  /*39a0*/  FFMA.FTZ R175, R175, -UR17, R84 ;  /* 0x80000011afaf7c23 */ /* 0x004fe20008010054 */
[----:B------:R-:W-:Y:S01]  /*39b0*/  IADD3 R155, R169, 0x30, RZ ;  /* 0x00000030a99b7810 */ /* 0x000fe20007ffe0ff */
[----:B------:R-:W-:Y:S01]  /*39c0*/  FMUL.FTZ R84, R107, c[0x0][0x2ec] ;  /* 0x0000bb006b547a20 */ /* 0x000fe20000410000 */
[-C--:B------:R-:W-:Y:S01]  /*39d0*/  HMMA.16816.F32 R48, R96, R46.reuse, RZ ;  /* 0x0000002e6030723c */ /* 0x080fe200000018ff */
[----:B------:R-:W-:Y:S01]  /*39e0*/  FMUL.FTZ R76, R76, c[0x0][0x2ec] ;  /* 0x0000bb004c4c7a20 */ /* 0x000fe20000410000 */
[----:B------:R2:W-:Y:S01]  /*39f0*/  I2F R190, R12 ;  /* 0x0000000c00be7306 */ /* 0x0005e20000201400 */
[----:B------:R-:W-:Y:S01]  /*3a00*/  FMUL.FTZ R78, R78, c[0x0][0x2ec] ;  /* 0x0000bb004e4e7a20 */ /* 0x000fe20000410000 */
[----:B------:R-:W-:Y:S01]  /*3a10*/  IABS R6, R6 ;  /* 0x0000000600067213 */ /* 0x000fe20000000000 */
[----:B------:R-:W-:Y:S01]  /*3a20*/  FMUL.FTZ R77, R77, c[0x0][0x2ec] ;  /* 0x0000bb004d4d7a20 */ /* 0x000fe20000410000 */
[----:B------:R-:W-:Y:S01]  /*3a30*/  IABS R162, R162 ;  /* 0x000000a200a27213 */ /* 0x000fe20000000000 */
[----:B-1----:R-:W-:Y:S01]  /*3a40*/  FFMA.FTZ R171, R171, -UR17, R106 ;  /* 0x80000011abab7c23 */ /* 0x002fe2000801006a */
[----:B------:R-:W-:Y:S01]  /*3a50*/  HMMA.16816.F32 R44, R100, R46, RZ ;  /* 0x0000002e642c723c */ /* 0x000fe200000018ff */
[----:B------:R-:W-:Y:S01]  /*3a60*/  FMUL.FTZ R106, R85, c[0x0][0x2ec] ;  /* 0x0000bb00556a7a20 */ /* 0x000fe20000410000 */
[----:B------:R1:W-:Y:S01]  /*3a70*/  I2F R187, R8 ;  /* 0x0000000800bb7306 */ /* 0x0003e20000201400 */
[----:B------:R-:W-:Y:S01]  /*3a80*/  FSEL R85, R172, -INF , !P0 ;  /* 0xff800000ac557808 */ /* 0x000fe20004000000 */
[--C-:B------:R-:W-:Y:S01]  /*3a90*/  IMAD.IADD R86, R210, 0x1, -R143.reuse ;  /* 0x00000001d2567824 */ /* 0x100fe200078e0a8f */
[----:B------:R-:W-:Y:S01]  /*3aa0*/  ISETP.GE.AND P0, PT, R166, R208, PT ;  /* 0x000000d0a600720c */ /* 0x000fe20003f06270 */
[----:B------:R-:W-:Y:S01]  /*3ab0*/  IMAD.IADD R107, R204, 0x1, -R143 ;  /* 0x00000001cc6b7824 */ /* 0x000fe200078e0a8f */
[----:B------:R-:W-:Y:S01]  /*3ac0*/  IADD3 R135, R169, 0x59, RZ ;  /* 0x00000059a9877810 */ /* 0x000fe20007ffe0ff */
[-C--:B------:R-:W-:Y:S01]  /*3ad0*/  HMMA.16816.F32 R64, R88, R14.reuse, R64 ;  /* 0x0000000e5840723c */ /* 0x080fe20000001840 */
[----:B------:R-:W-:Y:S01]  /*3ae0*/  ISETP.LT.OR P0, PT, R166, R209, P0 ;  /* 0x000000d1a600720c */ /* 0x000fe20000701670 */
[----:B--2---:R-:W-:Y:S01]  /*3af0*/  IMAD.IADD R12, R207, 0x1, -R163 ;  /* 0x00000001cf0c7824 */ /* 0x004fe200078e0aa3 */
[----:B------:R-:W2:Y:S01]  /*3b00*/  MUFU.TANH R84, R84 ;  /* 0x0000005400547308 */ /* 0x000ea20000002400 */
[----:B------:R-:W-:Y:S01]  /*3b10*/  IABS R86, R86 ;  /* 0x0000005600567213 */ /* 0x000fe20000000000 */
[----:B------:R-:W-:Y:S01]  /*3b20*/  FMUL.FTZ R81, R81, c[0x0][0x2ec] ;  /* 0x0000bb0051517a20 */ /* 0x000fe20000410000 */
[----:B------:R-:W-:Y:S01]  /*3b30*/  IABS R107, R107 ;  /* 0x0000006b006b7213 */ /* 0x000fe20000000000 */
[C---:B------:R-:W-:Y:S01]  /*3b40*/  IMAD.IADD R181, R210.reuse, 0x1, -R155 ;  /* 0x00000001d2b57824 */ /* 0x040fe200078e0a9b */
[----:B------:R-:W-:Y:S01]  /*3b50*/  IABS R12, R12 ;  /* 0x0000000c000c7213 */ /* 0x000fe20000000000 */
[----:B------:R-:W-:Y:S01]  /*3b60*/  HMMA.16816.F32 R60, R92, R14, R60 ;  /* 0x0000000e5c3c723c */ /* 0x000fe2000000183c */
[----:B-1----:R-:W1:Y:S01]  /*3b70*/  LDSM.16.M88.4 R8, [R193+0x800] ;  /* 0x00080000c108783b */ /* 0x002e620000000200 */
[----:B------:R-:W5:Y:S01]  /*3b80*/  MUFU.TANH R76, R76 ;  /* 0x0000004c004c7308 */ /* 0x000f620000002400 */
[----:B------:R-:W-:Y:S01]  /*3b90*/  IADD3 R126, R169, 0x31, RZ ;  /* 0x00000031a97e7810 */ /* 0x000fe20007ffe0ff */
[----:B------:R-:W-:Y:S01]  /*3ba0*/  IMAD.MOV.U32 R240, RZ, RZ, R12 ;  /* 0x000000fffff07224 */ /* 0x000fe200078e000c */
[----:B------:R-:W-:Y:S01]  /*3bb0*/  IABS R12, R13 ;  /* 0x0000000d000c7213 */ /* 0x000fe20000000000 */
[----:B------:R-:W-:Y:S01]  /*3bc0*/  IMAD.IADD R13, R210, 0x1, -R160 ;  /* 0x00000001d20d7824 */ /* 0x000fe200078e0aa0 */
[----:B------:R-:W-:Y:S01]  /*3bd0*/  ISETP.GE.AND P2, PT, R167, R211, PT ;  /* 0x000000d3a700720c */ /* 0x000fe20003f46270 */
[-C--:B------:R-:W-:Y:S01]  /*3be0*/  HMMA.16816.F32 R40, R100, R24.reuse, RZ ;  /* 0x000000186428723c */ /* 0x080fe200000018ff */
[----:B------:R-:W-:Y:S01]  /*3bf0*/  FMUL.FTZ R82, R82, c[0x0][0x2ec] ;  /* 0x0000bb0052527a20 */ /* 0x000fe20000410000 */
[----:B------:R-:W3:Y:S01]  /*3c00*/  MUFU.TANH R78, R78 ;  /* 0x0000004e004e7308 */ /* 0x000ee20000002400 */
[----:B------:R-:W-:Y:S01]  /*3c10*/  IMAD.MOV.U32 R245, RZ, RZ, R12 ;  /* 0x000000fffff57224 */ /* 0x000fe200078e000c */
[----:B------:R-:W-:Y:S01]  /*3c20*/  IABS R12, R13 ;  /* 0x0000000d000c7213 */ /* 0x000fe20000000000 */
[----:B--2---:R-:W-:Y:S01]  /*3c30*/  FFMA.FTZ R84, R174, -UR17, R84 ;  /* 0x80000011ae547c23 */ /* 0x004fe20008010054 */
[----:B------:R-:W-:Y:S01]  /*3c40*/  IABS R252, R252 ;  /* 0x000000fc00fc7213 */ /* 0x000fe20000000000 */
[----:B------:R-:W-:Y:S01]  /*3c50*/  FMUL.FTZ R68, R68, c[0x0][0x2ec] ;  /* 0x0000bb0044447a20 */ /* 0x000fe20000410000 */
[C---:B------:R-:W-:Y:S01]  /*3c60*/  HMMA.16816.F32 R32, R96.reuse, R24, RZ ;  /* 0x000000186020723c */ /* 0x040fe200000018ff */
[----:B------:R-:W-:Y:S01]  /*3c70*/  IABS R186, R186 ;  /* 0x000000ba00ba7213 */ /* 0x000fe20000000000 */
[----:B------:R2:W-:Y:S01]  /*3c80*/  I2F R251, R12 ;  /* 0x0000000c00fb7306 */ /* 0x0005e20000201400 */
[----:B------:R-:W-:Y:S01]  /*3c90*/  FSEL R87, R84, -INF , !P6 ;  /* 0xff80000054577808 */ /* 0x000fe20007000000 */
[----:B------:R-:W-:Y:S01]  /*3ca0*/  IMAD.IADD R84, R207, 0x1, -R140 ;  /* 0x00000001cf547824 */ /* 0x000fe200078e0a8c */
[----:B------:R-:W-:Y:S01]  /*3cb0*/  IABS R141, R141 ;  /* 0x0000008d008d7213 */ /* 0x000fe20000000000 */
[----:B-----5:R-:W-:Y:S01]  /*3cc0*/  FFMA.FTZ R76, R5, -UR17, R76 ;  /* 0x80000011054c7c23 */ /* 0x020fe2000801004c */
[----:B------:R-:W-:Y:S01]  /*3cd0*/  FSEL R5, R182, -INF , !P3 ;  /* 0xff800000b6057808 */ /* 0x000fe20005800000 */
[-C--:B------:R-:W-:Y:S01]  /*3ce0*/  HMMA.16816.F32 R28, R96, R26.reuse, RZ ;  /* 0x0000001a601c723c */ /* 0x080fe200000018ff */
[----:B------:R-:W-:Y:S01]  /*3cf0*/  IABS R84, R84 ;  /* 0x0000005400547213 */ /* 0x000fe20000000000 */
[----:B------:R-:W5:Y:S01]  /*3d00*/  MUFU.TANH R77, R77 ;  /* 0x0000004d004d7308 */ /* 0x000f620000002400 */
[----:B---3--:R-:W-:Y:S01]  /*3d10*/  FFMA.FTZ R78, R180, -UR17, R78 ;  /* 0x80000011b44e7c23 */ /* 0x008fe2000801004e */
[----:B------:R-:W-:Y:S01]  /*3d20*/  ISETP.GE.AND P3, PT, R165, R205, PT ;  /* 0x000000cda500720c */ /* 0x000fe20003f66270 */
[----:B------:R-:W-:Y:S01]  /*3d30*/  FMUL.FTZ R75, R75, c[0x0][0x2ec] ;  /* 0x0000bb004b4b7a20 */ /* 0x000fe20000410000 */
[----:B------:R-:W-:Y:S01]  /*3d40*/  ISETP.LT.OR P2, PT, R167, R212, P2 ;  /* 0x000000d4a700720c */ /* 0x000fe20001741670 */
[----:B------:R-:W-:Y:S01]  /*3d50*/  IMAD.IADD R167, R207, 0x1, -R160 ;  /* 0x00000001cfa77824 */ /* 0x000fe200078e0aa0 */
[----:B------:R-:W-:Y:S01]  /*3d60*/  HMMA.16816.F32 R24, R100, R26, RZ ;  /* 0x0000001a6418723c */ /* 0x000fe200000018ff */
[----:B------:R-:W-:Y:S01]  /*3d70*/  ISETP.LT.OR P3, PT, R165, R206, P3 ;  /* 0x000000cea500720c */ /* 0x000fe20001f61670 */
[----:B--2---:R-:W2:Y:S01]  /*3d80*/  LDSM.16.M88.4 R12, [R193+0xc00] ;  /* 0x000c0000c10c783b */ /* 0x004ea20000000200 */
[----:B------:R3:W-:Y:S01]  /*3d90*/  I2F R182, R84 ;  /* 0x0000005400b67306 */ /* 0x0007e20000201400 */
[----:B------:R-:W-:Y:S01]  /*3da0*/  FMUL.FTZ R60, R60, c[0x0][0x2ec] ;  /* 0x0000bb003c3c7a20 */ /* 0x000fe20000410000 */
[C---:B------:R-:W-:Y:S01]  /*3db0*/  IADD3 R148, R169.reuse, 0x48, RZ ;  /* 0x00000048a9947810 */ /* 0x040fe20007ffe0ff */
[----:B------:R-:W-:Y:S01]  /*3dc0*/  FMUL.FTZ R70, R70, c[0x0][0x2ec] ;  /* 0x0000bb0046467a20 */ /* 0x000fe20000410000 */
[----:B------:R-:W-:Y:S01]  /*3dd0*/  IADD3 R130, R169, 0x60, RZ ;  /* 0x00000060a9827810 */ /* 0x000fe20007ffe0ff */
[----:B------:R-:W-:Y:S01]  /*3de0*/  FMUL.FTZ R62, R62, c[0x0][0x2ec] ;  /* 0x0000bb003e3e7a20 */ /* 0x000fe20000410000 */
[-C--:B-1----:R-:W-:Y:S01]  /*3df0*/  HMMA.16816.F32 R56, R92, R8.reuse, R56 ;  /* 0x000000085c38723c */ /* 0x082fe20000001838 */
[----:B-----5:R-:W-:Y:S01]  /*3e00*/  FFMA.FTZ R77, R139, -UR17, R77 ;  /* 0x800000118b4d7c23 */ /* 0x020fe2000801004d */
[----:B------:R-:W1:Y:S01]  /*3e10*/  MUFU.TANH R106, R106 ;  /* 0x0000006a006a7308 */ /* 0x000e620000002400 */
[----:B------:R-:W-:Y:S01]  /*3e20*/  FSEL R139, R78, -INF , !P0 ;  /* 0xff8000004e8b7808 */ /* 0x000fe20004000000 */
[----:B------:R-:W-:Y:S01]  /*3e30*/  FMUL.FTZ R64, R64, c[0x0][0x2ec] ;  /* 0x0000bb0040407a20 */ /* 0x000fe20000410000 */
[----:B------:R-:W-:Y:S01]  /*3e40*/  IABS R167, R167 ;  /* 0x000000a700a77213 */ /* 0x000fe20000000000 */
[----:B------:R-:W-:Y:S01]  /*3e50*/  FMUL.FTZ R66, R66, c[0x0][0x2ec] ;  /* 0x0000bb0042427a20 */ /* 0x000fe20000410000 */
[----:B------:R-:W-:Y:S01]  /*3e60*/  ISETP.GE.AND P6, PT, R165, R211, PT ;  /* 0x000000d3a500720c */ /* 0x000fe20003fc6270 */
[C---:B------:R-:W-:Y:S01]  /*3e70*/  HMMA.16816.F32 R52, R88.reuse, R8, R52 ;  /* 0x000000085834723c */ /* 0x040fe20000001834 */
[----:B------:R-:W-:Y:S01]  /*3e80*/  IADD3 R146, R169, 0x49, RZ ;  /* 0x00000049a9927810 */ /* 0x000fe20007ffe0ff */
[----:B---3--:R-:W-:Y:S01]  /*3e90*/  FMUL.FTZ R84, R83, c[0x0][0x2ec] ;  /* 0x0000bb0053547a20 */ /* 0x008fe20000410000 */
[----:B------:R-:W-:Y:S01]  /*3ea0*/  I2F R188, R188 ;  /* 0x000000bc00bc7306 */ /* 0x000fe20000201400 */
[----:B------:R-:W-:Y:S01]  /*3eb0*/  FMUL.FTZ R83, R79, c[0x0][0x2ec] ;  /* 0x0000bb004f537a20 */ /* 0x000fe20000410000 */
[----:B------:R-:W-:Y:S01]  /*3ec0*/  ISETP.LT.OR P6, PT, R165, R212, P6 ;  /* 0x000000d4a500720c */ /* 0x000fe200037c1670 */
[----:B------:R-:W-:Y:S01]  /*3ed0*/  FMUL.FTZ R65, R65, c[0x0][0x2ec] ;  /* 0x0000bb0041417a20 */ /* 0x000fe20000410000 */
[----:B------:R-:W-:Y:S01]  /*3ee0*/  IADD3 R127, R169, 0x61, RZ ;  /* 0x00000061a97f7810 */ /* 0x000fe20007ffe0ff */
[-C--:B------:R-:W-:Y:S01]  /*3ef0*/  HMMA.16816.F32 R48, R88, R10.reuse, R48 ;  /* 0x0000000a5830723c */ /* 0x080fe20000001830 */
[----:B------:R-:W-:Y:S01]  /*3f00*/  FSEL R77, R77, -INF , !P6 ;  /* 0xff8000004d4d7808 */ /* 0x000fe20007000000 */
[----:B-1----:R-:W-:Y:S01]  /*3f10*/  FFMA.FTZ R106, R185, -UR17, R106 ;  /* 0x80000011b96a7c23 */ /* 0x002fe2000801006a */
[----:B------:R-:W1:Y:S01]  /*3f20*/  MUFU.TANH R78, R84 ;  /* 0x00000054004e7308 */ /* 0x000e620000002400 */
[CC--:B------:R-:W-:Y:S01]  /*3f30*/  ISETP.GE.AND P6, PT, R164.reuse, R202.reuse, PT ;  /* 0x000000caa400720c */ /* 0x0c0fe20003fc6270 */
[----:B------:R-:W-:Y:S01]  /*3f40*/  FMUL.FTZ R63, R63, c[0x0][0x2ec] ;  /* 0x0000bb003f3f7a20 */ /* 0x000fe20000410000 */
[----:B------:R-:W-:Y:S01]  /*3f50*/  ISETP.GE.AND P4, PT, R169, R202, PT ;  /* 0x000000caa900720c */ /* 0x000fe20003f86270 */
[----:B------:R-:W-:Y:S01]  /*3f60*/  FMUL.FTZ R67, R67, c[0x0][0x2ec] ;  /* 0x0000bb0043437a20 */ /* 0x000fe20000410000 */
[C---:B------:R-:W-:Y:S01]  /*3f70*/  HMMA.16816.F32 R44, R92.reuse, R10, R44 ;  /* 0x0000000a5c2c723c */ /* 0x040fe2000000182c */
[----:B------:R-:W3:Y:S01]  /*3f80*/  LDSM.16.M88.4 R8, [R195+0x3000] ;  /* 0x00300000c308783b */ /* 0x000ee20000000200 */
[----:B------:R-:W-:Y:S01]  /*3f90*/  IABS R176, R176 ;  /* 0x000000b000b07213 */ /* 0x000fe20000000000 */
[----:B------:R5:W-:Y:S01]  /*3fa0*/  I2F R183, R86 ;  /* 0x0000005600b77306 */ /* 0x000be20000201400 */
[-C--:B------:R-:W-:Y:S01]  /*3fb0*/  ISETP.LT.OR P6, PT, R164, R203.reuse, P6 ;  /* 0x000000cba400720c */ /* 0x080fe200037c1670 */
[----:B------:R-:W-:Y:S01]  /*3fc0*/  FMUL.FTZ R56, R56, c[0x0][0x2ec] ;  /* 0x0000bb0038387a20 */ /* 0x000fe20000410000 */
[----:B------:R-:W-:Y:S01]  /*3fd0*/  ISETP.LT.OR P4, PT, R169, R203, P4 ;  /* 0x000000cba900720c */ /* 0x000fe20002781670 */
[----:B------:R-:W-:Y:S01]  /*3fe0*/  FMUL.FTZ R57, R57, c[0x0][0x2ec] ;  /* 0x0000bb0039397a20 */ /* 0x000fe20000410000 */
[C---:B------:R-:W-:Y:S01]  /*3ff0*/  IADD3 R123, R169.reuse, 0x68, RZ ;  /* 0x00000068a97b7810 */ /* 0x040fe20007ffe0ff */
[-C--:B--2---:R-:W-:Y:S01]  /*4000*/  HMMA.16816.F32 R40, R92, R12.reuse, R40 ;  /* 0x0000000c5c28723c */ /* 0x084fe20000001828 */
[----:B------:R-:W-:Y:S01]  /*4010*/  IADD3 R159, R169, 0x19, RZ ;  /* 0x00000019a99f7810 */ /* 0x000fe20007ffe0ff */
[----:B------:R-:W-:Y:S01]  /*4020*/  I2F R132, R132 ;  /* 0x0000008400847306 */ /* 0x000fe20000201400 */
[----:B-1----:R-:W-:Y:S01]  /*4030*/  FFMA.FTZ R78, R188, -UR17, R78 ;  /* 0x80000011bc4e7c23 */ /* 0x002fe2000801004e */
[----:B------:R-:W-:Y:S01]  /*4040*/  ISETP.GE.AND P0, PT, R164, R211, PT ;  /* 0x000000d3a400720c */ /* 0x000fe20003f06270 */
[----:B------:R-:W-:Y:S01]  /*4050*/  IMAD.IADD R84, R210, 0x1, -R137 ;  /* 0x00000001d2547824 */ /* 0x000fe200078e0a89 */
[----:B------:R-:W-:Y:S01]  /*4060*/  IABS R133, R133 ;  /* 0x0000008500857213 */ /* 0x000fe20000000000 */
[----:B------:R-:W-:Y:S01]  /*4070*/  IMAD.IADD R224, R204, 0x1, -R159 ;  /* 0x00000001cce07824 */ /* 0x000fe200078e0a9f */
[C---:B------:R-:W-:Y:S01]  /*4080*/  HMMA.16816.F32 R32, R88.reuse, R12, R32 ;  /* 0x0000000c5820723c */ /* 0x040fe20000001820 */
[----:B------:R-:W-:Y:S01]  /*4090*/  FMUL.FTZ R54, R54, c[0x0][0x2ec] ;  /* 0x0000bb0036367a20 */ /* 0x000fe20000410000 */
[----:B-----5:R-:W-:Y:S01]  /*40a0*/  FSEL R86, R171, -INF , !P1 ;  /* 0xff800000ab567808 */ /* 0x020fe20004800000 */
[----:B------:R-:W-:Y:S01]  /*40b0*/  MUFU.TANH R72, R72 ;  /* 0x0000004800487308 */ /* 0x000fe20000002400 */
[----:B------:R-:W-:Y:S01]  /*40c0*/  ISETP.GE.AND P1, PT, R166, R211, PT ;  /* 0x000000d3a600720c */ /* 0x000fe20003f26270 */
[----:B------:R-:W-:Y:S01]  /*40d0*/  FMUL.FTZ R58, R58, c[0x0][0x2ec] ;  /* 0x0000bb003a3a7a20 */ /* 0x000fe20000410000 */
[----:B------:R-:W-:Y:S01]  /*40e0*/  IABS R84, R84 ;  /* 0x0000005400547213 */ /* 0x000fe20000000000 */
[----:B------:R-:W-:Y:S01]  /*40f0*/  IMAD.IADD R12, R207, 0x1, -R161 ;  /* 0x00000001cf0c7824 */ /* 0x000fe200078e0aa1 */
[-C--:B------:R-:W-:Y:S01]  /*4100*/  HMMA.16816.F32 R28, R88, R14.reuse, R28 ;  /* 0x0000000e581c723c */ /* 0x080fe2000000181c */
[----:B------:R-:W-:Y:S01]  /*4110*/  ISETP.LT.OR P1, PT, R166, R212, P1 ;  /* 0x000000d4a600720c */ /* 0x000fe20000f21670 */
[----:B------:R-:W-:Y:S01]  /*4120*/  FMUL.FTZ R52, R52, c[0x0][0x2ec] ;  /* 0x0000bb0034347a20 */ /* 0x000fe20000410000 */
[----:B------:R-:W-:Y:S01]  /*4130*/  I2F R179, R179 ;  /* 0x000000b300b37306 */ /* 0x000fe20000201400 */
[----:B------:R-:W-:Y:S01]  /*4140*/  IABS R12, R12 ;  /* 0x0000000c000c7213 */ /* 0x000fe20000000000 */
[----:B------:R-:W-:Y:S01]  /*4150*/  FMUL.FTZ R48, R48, c[0x0][0x2ec] ;  /* 0x0000bb0030307a20 */ /* 0x000fe20000410000 */
[----:B------:R-:W-:Y:S01]  /*4160*/  FSEL R76, R76, -INF , !P1 ;  /* 0xff8000004c4c7808 */ /* 0x000fe20004800000 */
[----:B------:R-:W-:Y:S01]  /*4170*/  FMUL.FTZ R44, R44, c[0x0][0x2ec] ;  /* 0x0000bb002c2c7a20 */ /* 0x000fe20000410000 */
[----:B------:R-:W-:Y:S01]  /*4180*/  HMMA.16816.F32 R24, R92, R14, R24 ;  /* 0x0000000e5c18723c */ /* 0x000fe20000001818 */
[----:B------:R-:W-:Y:S01]  /*4190*/  ISETP.GE.AND P1, PT, R165, R202, PT ;  /* 0x000000caa500720c */ /* 0x000fe20003f26270 */
[----:B------:R-:W-:Y:S01]  /*41a0*/  FMUL.FTZ R40, R40, c[0x0][0x2ec] ;  /* 0x0000bb0028287a20 */ /* 0x000fe20000410000 */
[----:B------:R1:W-:Y:S01]  /*41b0*/  I2F R249, R12 ;  /* 0x0000000c00f97306 */ /* 0x0003e20000201400 */
[----:B------:R-:W-:Y:S01]  /*41c0*/  IABS R224, R224 ;  /* 0x000000e000e07213 */ /* 0x000fe20000000000 */
[----:B------:R-:W-:Y:S01]  /*41d0*/  FMUL.FTZ R53, R53, c[0x0][0x2ec] ;  /* 0x0000bb0035357a20 */ /* 0x000fe20000410000 */
[----:B------:R-:W-:Y:S01]  /*41e0*/  ISETP.LT.OR P1, PT, R165, R203, P1 ;  /* 0x000000cba500720c */ /* 0x000fe20000f21670 */
[----:B------:R-:W-:Y:S01]  /*41f0*/  FMUL.FTZ R47, R47, c[0x0][0x2ec] ;  /* 0x0000bb002f2f7a20 */ /* 0x000fe20000410000 */
[-C--:B---3--:R-:W-:Y:S01]  /*4200*/  HMMA.16816.F32 R20, R100, R8.reuse, RZ ;  /* 0x000000086414723c */ /* 0x088fe200000018ff */
[----:B------:R-:W-:Y:S01]  /*4210*/  ISETP.LT.OR P0, PT, R164, R212, P0 ;  /* 0x000000d4a400720c */ /* 0x000fe20000701670 */
[----:B------:R-:W-:Y:S01]  /*4220*/  FMUL.FTZ R42, R42, c[0x0][0x2ec] ;  /* 0x0000bb002a2a7a20 */ /* 0x000fe20000410000 */
[----:B------:R-:W2:Y:S01]  /*4230*/  MUFU.TANH R83, R83 ;  /* 0x0000005300537308 */ /* 0x000ea20000002400 */
[----:B------:R-:W-:Y:S01]  /*4240*/  IABS R151, R151 ;  /* 0x0000009700977213 */ /* 0x000fe20000000000 */
[----:B------:R-:W-:Y:S01]  /*4250*/  FMUL.FTZ R55, R55, c[0x0][0x2ec] ;  /* 0x0000bb0037377a20 */ /* 0x000fe20000410000 */
[----:B------:R-:W-:Y:S01]  /*4260*/  IABS R152, R152 ;  /* 0x0000009800987213 */ /* 0x000fe20000000000 */
[----:B------:R-:W-:Y:S01]  /*4270*/  FMUL.FTZ R59, R59, c[0x0][0x2ec] ;  /* 0x0000bb003b3b7a20 */ /* 0x000fe20000410000 */
[----:B------:R-:W-:Y:S01]  /*4280*/  HMMA.16816.F32 R16, R96, R8, RZ ;  /* 0x000000086010723c */ /* 0x000fe200000018ff */
[----:B------:R-:W-:Y:S01]  /*4290*/  IABS R237, R237 ;  /* 0x000000ed00ed7213 */ /* 0x000fe20000000000 */
[----:B------:R-:W-:Y:S01]  /*42a0*/  FMUL.FTZ R34, R34, c[0x0][0x2ec] ;  /* 0x0000bb0022227a20 */ /* 0x000fe20000410000 */
[----:B------:R-:W3:Y:S01]  /*42b0*/  MUFU.TANH R81, R81 ;  /* 0x0000005100517308 */ /* 0x000ee20000002400 */
[----:B-1----:R-:W-:Y:S01]  /*42c0*/  IMAD.IADD R12, R210, 0x1, -R157 ;  /* 0x00000001d20c7824 */ /* 0x002fe200078e0a9d */
[----:B------:R-:W-:Y:S01]  /*42d0*/  IABS R244, R244 ;  /* 0x000000f400f47213 */ /* 0x000fe20000000000 */
[----:B------:R-:W-:Y:S01]  /*42e0*/  FMUL.FTZ R50, R50, c[0x0][0x2ec] ;  /* 0x0000bb0032327a20 */ /* 0x000fe20000410000 */
[----:B------:R-:W-:Y:S01]  /*42f0*/  IABS R239, R239 ;  /* 0x000000ef00ef7213 */ /* 0x000fe20000000000 */
[----:B------:R-:W-:Y:S01]  /*4300*/  FMUL.FTZ R45, R45, c[0x0][0x2ec] ;  /* 0x0000bb002d2d7a20 */ /* 0x000fe20000410000 */
[----:B------:R-:W-:Y:S01]  /*4310*/  IABS R12, R12 ;  /* 0x0000000c000c7213 */ /* 0x000fe20000000000 */
[----:B------:R-:W-:Y:S01]  /*4320*/  FMUL.FTZ R35, R35, c[0x0][0x2ec] ;  /* 0x0000bb0023237a20 */ /* 0x000fe20000410000 */
[----:B------:R-:W-:Y:S01]  /*4330*/  I2F R6, R6 ;  /* 0x0000000600067306 */ /* 0x000fe20000201400 */
[----:B--2---:R-:W-:Y:S01]  /*4340*/  FFMA.FTZ R83, R179, -UR17, R83 ;  /* 0x80000011b3537c23 */ /* 0x004fe20008010053 */
[C---:B------:R-:W-:Y:S01]  /*4350*/  IADD3 R125, R169.reuse, 0x38, RZ ;  /* 0x00000038a97d7810 */ /* 0x040fe20007ffe0ff */
[----:B------:R-:W-:Y:S01]  /*4360*/  FMUL.FTZ R32, R32, c[0x0][0x2ec] ;  /* 0x0000bb0020207a20 */ /* 0x000fe20000410000 */
[----:B------:R-:W-:Y:S01]  /*4370*/  IADD3 R129, R169, 0x39, RZ ;  /* 0x00000039a9817810 */ /* 0x000fe20007ffe0ff */
[-C--:B------:R-:W-:Y:S01]  /*4380*/  HMMA.16816.F32 R20, R92, R108.reuse, R20 ;  /* 0x0000006c5c14723c */ /* 0x080fe20000001814 */
[----:B------:R-:W-:Y:S01]  /*4390*/  FMUL.FTZ R41, R41, c[0x0][0x2ec] ;  /* 0x0000bb0029297a20 */ /* 0x000fe20000410000 */
[----:B------:R-:W-:Y:S01]  /*43a0*/  IADD3 R131, R169, 0x40, RZ ;  /* 0x00000040a9837810 */ /* 0x000fe20007ffe0ff */
[----:B------:R1:W-:Y:S01]  /*43b0*/  I2F R241, R12 ;  /* 0x0000000c00f17306 */ /* 0x0003e20000201400 */
[----:B---3--:R-:W-:Y:S01]  /*43c0*/  FFMA.FTZ R81, R187, -UR17, R81 ;  /* 0x80000011bb517c23 */ /* 0x008fe20008010051 */
[C---:B------:R-:W-:Y:S01]  /*43d0*/  IADD3 R150, R169.reuse, 0x41, RZ ;  /* 0x00000041a9967810 */ /* 0x040fe20007ffe0ff */
[----:B------:R-:W-:Y:S01]  /*43e0*/  FMUL.FTZ R28, R28, c[0x0][0x2ec] ;  /* 0x0000bb001c1c7a20 */ /* 0x000fe20000410000 */
[----:B------:R-:W-:Y:S01]  /*43f0*/  IADD3 R120, R169, 0x69, RZ ;  /* 0x00000069a9787810 */ /* 0x000fe20007ffe0ff */
[----:B------:R-:W-:Y:S01]  /*4400*/  HMMA.16816.F32 R16, R88, R108, R16 ;  /* 0x0000006c5810723c */ /* 0x000fe20000001810 */
[----:B------:R-:W-:Y:S01]  /*4410*/  FMUL.FTZ R29, R29, c[0x0][0x2ec] ;  /* 0x0000bb001d1d7a20 */ /* 0x000fe20000410000 */
[C---:B------:R-:W-:Y:S01]  /*4420*/  IADD3 R115, R169.reuse, 0x70, RZ ;  /* 0x00000070a9737810 */ /* 0x040fe20007ffe0ff */
[----:B------:R-:W2:Y:S01]  /*4430*/  MUFU.TANH R105, R105 ;  /* 0x0000006900697308 */ /* 0x000ea20000002400 */
[----:B------:R-:W-:Y:S01]  /*4440*/  FMUL.FTZ R24, R24, c[0x0][0x2ec] ;  /* 0x0000bb0018187a20 */ /* 0x000fe20000410000 */
[----:B------:R-:W-:Y:S01]  /*4450*/  IADD3 R112, R169, 0x71, RZ ;  /* 0x00000071a9707810 */ /* 0x000fe20007ffe0ff */
[----:B------:R-:W-:Y:S01]  /*4460*/  FMUL.FTZ R25, R25, c[0x0][0x2ec] ;  /* 0x0000bb0019197a20 */ /* 0x000fe20000410000 */
[----:B------:R-:W-:Y:S01]  /*4470*/  IABS R108, R181 ;  /* 0x000000b5006c7213 */ /* 0x000fe20000000000 */
[----:B------:R-:W-:Y:S01]  /*4480*/  IMAD.IADD R109, R204, 0x1, -R126 ;  /* 0x00000001cc6d7824 */ /* 0x000fe200078e0a7e */
[----:B------:R-:W-:Y:S01]  /*4490*/  IABS R138, R138 ;  /* 0x0000008a008a7213 */ /* 0x000fe20000000000 */
[----:B------:R-:W-:Y:S01]  /*44a0*/  FMUL.FTZ R26, R26, c[0x0][0x2ec] ;  /* 0x0000bb001a1a7a20 */ /* 0x000fe20000410000 */
[----:B-1----:R-:W-:Y:S01]  /*44b0*/  HMMA.16816.F32 R12, R96, R10, RZ ;  /* 0x0000000a600c723c */ /* 0x002fe200000018ff */
[----:B------:R-:W-:Y:S01]  /*44c0*/  I2F R162, R162 ;  /* 0x000000a200a27306 */ /* 0x000fe20000201400 */
[----:B------:R-:W-:Y:S01]  /*44d0*/  FMUL.FTZ R27, R27, c[0x0][0x2ec] ;  /* 0x0000bb001b1b7a20 */ /* 0x000fe20000410000 */
[----:B------:R-:W-:Y:S01]  /*44e0*/  IABS R219, R219 ;  /* 0x000000db00db7213 */ /* 0x000fe20000000000 */
[----:B------:R-:W-:Y:S01]  /*44f0*/  FMUL.FTZ R49, R49, c[0x0][0x2ec] ;  /* 0x0000bb0031317a20 */ /* 0x000fe20000410000 */
[----:B------:R-:W-:Y:S01]  /*4500*/  IABS R218, R218 ;  /* 0x000000da00da7213 */ /* 0x000fe20000000000 */
[----:B------:R-:W-:-:S02]  /*4510*/  FMUL.FTZ R46, R46, c[0x0][0x2ec] ;  /* 0x0000bb002e2e7a20 */ /* 0x000fc40000410000 */
[----:B------:R-:W-:Y:S01]  /*4520*/  HMMA.16816.F32 R8, R100, R10, RZ ;  /* 0x0000000a6408723c */ /* 0x000fe200000018ff */
[----:B------:R-:W-:Y:S01]  /*4530*/  I2F R240, R240 ;  /* 0x000000f000f07306 */ /* 0x000fe20000201400 */
[----:B--2---:R-:W-:Y:S01]  /*4540*/  FFMA.FTZ R105, R6, -UR17, R105 ;  /* 0x8000001106697c23 */ /* 0x004fe20008010069 */
[----:B------:R-:W-:Y:S01]  /*4550*/  FSEL R6, R175, -INF , !P4 ;  /* 0xff800000af067808 */ /* 0x000fe20006000000 */
[C---:B------:R-:W-:Y:S01]  /*4560*/  IMAD.IADD R154, R197.reuse, 0x1, -R155 ;  /* 0x00000001c59a7824 */ /* 0x040fe200078e0a9b */
[C---:B------:R-:W-:Y:S01]  /*4570*/  ISETP.GE.AND P4, PT, R166.reuse, R205, PT ;  /* 0x000000cda600720c */ /* 0x040fe20003f86270 */
[----:B------:R-:W-:Y:S01]  /*4580*/  IMAD.IADD R158, R197, 0x1, -R159 ;  /* 0x00000001c59e7824 */ /* 0x000fe200078e0a9f */
[----:B------:R-:W-:Y:S01]  /*4590*/  FSEL R105, R105, -INF , !P2 ;  /* 0xff80000069697808 */ /* 0x000fe20005000000 */
[----:B------:R-:W-:Y:S01]  /*45a0*/  FMUL.FTZ R33, R33, c[0x0][0x2ec] ;  /* 0x0000bb0021217a20 */ /* 0x000fe20000410000 */
[----:B------:R-:W1:Y:S01]  /*45b0*/  MUFU.TANH R73, R73 ;  /* 0x0000004900497308 */ /* 0x000e620000002400 */
[C---:B------:R-:W-:Y:S01]  /*45c0*/  ISETP.GE.AND P2, PT, R166.reuse, R202, PT ;  /* 0x000000caa600720c */ /* 0x040fe20003f46270 */
[----:B------:R-:W-:Y:S01]  /*45d0*/  FMUL.FTZ R31, R31, c[0x0][0x2ec] ;  /* 0x0000bb001f1f7a20 */ /* 0x000fe20000410000 */
[----:B------:R-:W-:Y:S01]  /*45e0*/  ISETP.LT.OR P4, PT, R166, R206, P4 ;  /* 0x000000cea600720c */ /* 0x000fe20002781670 */
[----:B------:R-:W-:Y:S01]  /*45f0*/  FMUL.FTZ R20, R20, c[0x0][0x2ec] ;  /* 0x0000bb0014147a20 */ /* 0x000fe20000410000 */
[----:B------:R-:W-:Y:S01]  /*4600*/  ISETP.LT.OR P2, PT, R166, R203, P2 ;  /* 0x000000cba600720c */ /* 0x000fe20001741670 */
[----:B------:R-:W-:Y:S01]  /*4610*/  FMUL.FTZ R21, R21, c[0x0][0x2ec] ;  /* 0x0000bb0015157a20 */ /* 0x000fe20000410000 */
[----:B------:R-:W-:Y:S01]  /*4620*/  HMMA.16816.F32 R12, R88, R110, R12 ;  /* 0x0000006e580c723c */ /* 0x000fe2000000180c */
[----:B------:R2:W-:Y:S01]  /*4630*/  I2F R250, R108 ;  /* 0x0000006c00fa7306 */ /* 0x0005e20000201400 */
[----:B------:R-:W-:Y:S01]  /*4640*/  IABS R154, R154 ;  /* 0x0000009a009a7213 */ /* 0x000fe20000000000 */
[----:B------:R-:W-:Y:S01]  /*4650*/  FMUL.FTZ R22, R22, c[0x0][0x2ec] ;  /* 0x0000bb0016167a20 */ /* 0x000fe20000410000 */
[----:B------:R-:W-:Y:S01]  /*4660*/  IABS R158, R158 ;  /* 0x0000009e009e7213 */ /* 0x000fe20000000000 */
[----:B------:R-:W-:-:S02]  /*4670*/  FMUL.FTZ R23, R23, c[0x0][0x2ec] ;  /* 0x0000bb0017177a20 */ /* 0x000fc40000410000 */
[----:B------:R-:W-:Y:S01]  /*4680*/  FMUL.FTZ R61, R61, c[0x0][0x2ec] ;  /* 0x0000bb003d3d7a20 */ /* 0x000fe20000410000 */
[----:B------:R-:W-:Y:S01]  /*4690*/  HMMA.16816.F32 R8, R92, R110, R8 ;  /* 0x0000006e5c08723c */ /* 0x000fe20000001808 */
[----:B------:R-:W-:Y:S01]  /*46a0*/  I2F R184, R184 ;  /* 0x000000b800b87306 */ /* 0x000fe20000201400 */
[----:B-1----:R-:W-:Y:S02]  /*46b0*/  FFMA.FTZ R162, R162, -UR17, R73 ;  /* 0x80000011a2a27c23 */ /* 0x002fe40008010049 */
[----:B------:R-:W-:Y:S02]  /*46c0*/  IMAD.IADD R114, R197, 0x1, -R153 ;  /* 0x00000001c5727824 */ /* 0x000fe400078e0a99 */
[----:B------:R-:W-:Y:S02]  /*46d0*/  FMUL.FTZ R16, R16, c[0x0][0x2ec] ;  /* 0x0000bb0010107a20 */ /* 0x000fe40000410000 */
[----:B------:R-:W-:Y:S01]  /*46e0*/  IMAD.MOV.U32 R111, RZ, RZ, R190 ;  /* 0x000000ffff6f7224 */ /* 0x000fe200078e00be */
[----:B------:R-:W1:Y:S01]  /*46f0*/  MUFU.TANH R82, R82 ;  /* 0x0000005200527308 */ /* 0x000e620000002400 */
[----:B------:R-:W-:Y:S01]  /*4700*/  IMAD.MOV.U32 R110, RZ, RZ, R189 ;  /* 0x000000ffff6e7224 */ /* 0x000fe200078e00bd */
[----:B------:R-:W-:Y:S01]  /*4710*/  IABS R114, R114 ;  /* 0x0000007200727213 */ /* 0x000fe20000000000 */
[----:B--2---:R-:W-:-:S02]  /*4720*/  IMAD.IADD R108, R207, 0x1, -R126 ;  /* 0x00000001cf6c7824 */ /* 0x004fc400078e0a7e */
[----:B------:R-:W-:Y:S02]  /*4730*/  FMUL.FTZ R18, R18, c[0x0][0x2ec] ;  /* 0x0000bb0012127a20 */ /* 0x000fe40000410000 */
[----:B------:R-:W-:Y:S01]  /*4740*/  FMUL.FTZ R17, R17, c[0x0][0x2ec] ;  /* 0x0000bb0011117a20 */ /* 0x000fe20000410000 */
[----:B------:R-:W-:Y:S01]  /*4750*/  I2F R190, R107 ;  /* 0x0000006b00be7306 */ /* 0x000fe20000201400 */
[----:B------:R-:W-:Y:S01]  /*4760*/  IABS R108, R108 ;  /* 0x0000006c006c7213 */ /* 0x000fe20000000000 */
[----:B------:R-:W-:Y:S02]  /*4770*/  FMUL.FTZ R19, R19, c[0x0][0x2ec] ;  /* 0x0000bb0013137a20 */ /* 0x000fe40000410000 */
[----:B------:R-:W-:Y:S02]  /*4780*/  IMAD.IADD R116, R197, 0x1, -R126 ;  /* 0x00000001c5747824 */ /* 0x000fe400078e0a7e */
[----:B------:R-:W-:Y:S01]  /*4790*/  IMAD.MOV.U32 R235, RZ, RZ, R108 ;  /* 0x000000ffffeb7224 */ /* 0x000fe200078e006c */
[----:B------:R-:W-:Y:S01]  /*47a0*/  IABS R108, R109 ;  /* 0x0000006d006c7213 */ /* 0x000fe20000000000 */
[----:B------:R2:W-:Y:S01]  /*47b0*/  MUFU.TANH R107, R80 ;  /* 0x00000050006b7308 */ /* 0x0005e20000002400 */
[----:B-1----:R-:W-:Y:S01]  /*47c0*/  FFMA.FTZ R184, R184, -UR17, R82 ;  /* 0x80000011b8b87c23 */ /* 0x002fe20008010052 */
[----:B------:R-:W-:Y:S01]  /*47d0*/  IABS R116, R116 ;  /* 0x0000007400747213 */ /* 0x000fe20000000000 */
[----:B------:R-:W-:-:S02]  /*47e0*/  IMAD.IADD R109, R204, 0x1, -R160 ;  /* 0x00000001cc6d7824 */ /* 0x000fc400078e0aa0 */
[--C-:B------:R-:W-:Y:S01]  /*47f0*/  IMAD.IADD R248, R207, 0x1, -R155.reuse ;  /* 0x00000001cff87824 */ /* 0x100fe200078e0a9b */
[----:B------:R-:W-:Y:S01]  /*4800*/  FSEL R79, R184, -INF , !P2 ;  /* 0xff800000b84f7808 */ /* 0x000fe20005000000 */
[----:B------:R-:W-:Y:S01]  /*4810*/  IMAD.IADD R242, R204, 0x1, -R155 ;  /* 0x00000001ccf27824 */ /* 0x000fe200078e0a9b */
[----:B------:R-:W-:Y:S01]  /*4820*/  I2F R189, R84 ;  /* 0x0000005400bd7306 */ /* 0x000fe20000201400 */
[----:B------:R-:W-:Y:S01]  /*4830*/  IABS R109, R109 ;  /* 0x0000006d006d7213 */ /* 0x000fe20000000000 */
[----:B------:R-:W-:Y:S01]  /*4840*/  IMAD.IADD R117, R197, 0x1, -R125 ;  /* 0x00000001c5757824 */ /* 0x000fe200078e0a7d */
[----:B------:R-:W-:Y:S01]  /*4850*/  ISETP.GE.AND P2, PT, R164, R205, PT ;  /* 0x000000cda400720c */ /* 0x000fe20003f46270 */
[----:B------:R-:W-:Y:S01]  /*4860*/  IMAD.IADD R236, R210, 0x1, -R126 ;  /* 0x00000001d2ec7824 */ /* 0x000fe200078e0a7e */
[----:B------:R-:W-:Y:S01]  /*4870*/  IABS R248, R248 ;  /* 0x000000f800f87213 */ /* 0x000fe20000000000 */
[----:B------:R-:W-:Y:S01]  /*4880*/  FMUL.FTZ R43, R43, c[0x0][0x2ec] ;  /* 0x0000bb002b2b7a20 */ /* 0x000fe20000410000 */
[----:B------:R-:W-:Y:S01]  /*4890*/  ISETP.LT.OR P2, PT, R164, R206, P2 ;  /* 0x000000cea400720c */ /* 0x000fe20001741670 */
[----:B------:R1:W3:Y:S01]  /*48a0*/  MUFU.TANH R84, R74 ;  /* 0x0000004a00547308 */ /* 0x0002e20000002400 */
[----:B--2---:R-:W-:Y:S01]  /*48b0*/  FSEL R80, R106, -INF , !P5 ;  /* 0xff8000006a507808 */ /* 0x004fe20006800000 */
[----:B------:R-:W-:Y:S01]  /*48c0*/  FFMA.FTZ R106, R132, -UR17, R72 ;  /* 0x80000011846a7c23 */ /* 0x000fe20008010048 */
[----:B------:R-:W-:Y:S01]  /*48d0*/  FSEL R72, R78, -INF , !P1 ;  /* 0xff8000004e487808 */ /* 0x000fe20004800000 */
[C---:B------:R-:W-:Y:S01]  /*48e0*/  IMAD.IADD R78, R204.reuse, 0x1, -R137 ;  /* 0x00000001cc4e7824 */ /* 0x040fe200078e0a89 */
[----:B------:R-:W-:Y:S01]  /*48f0*/  ISETP.GE.AND P5, PT, R165, R208, PT ;  /* 0x000000d0a500720c */ /* 0x000fe20003fa6270 */
[----:B------:R-:W-:Y:S01]  /*4900*/  IMAD.IADD R231, R204, 0x1, -R125 ;  /* 0x00000001cce77824 */ /* 0x000fe200078e0a7d */
[----:B------:R-:W-:Y:S01]  /*4910*/  FSEL R132, R81, -INF , !P3 ;  /* 0xff80000051847808 */ /* 0x000fe20005800000 */
[----:B------:R-:W-:Y:S01]  /*4920*/  I2F R252, R252 ;  /* 0x000000fc00fc7306 */ /* 0x000fe20000201400 */
[----:B------:R-:W-:Y:S01]  /*4930*/  IABS R78, R78 ;  /* 0x0000004e004e7213 */ /* 0x000fe20000000000 */
[----:B------:R-:W-:Y:S01]  /*4940*/  IMAD.IADD R119, R197, 0x1, -R129 ;  /* 0x00000001c5777824 */ /* 0x000fe200078e0a81 */
[----:B------:R-:W-:Y:S01]  /*4950*/  ISETP.LT.OR P5, PT, R165, R209, P5 ;  /* 0x000000d1a500720c */ /* 0x000fe20002fa1670 */
[----:B------:R-:W-:Y:S01]  /*4960*/  IMAD.IADD R233, R210, 0x1, -R125 ;  /* 0x00000001d2e97824 */ /* 0x000fe200078e0a7d */
[C---:B------:R-:W-:Y:S01]  /*4970*/  ISETP.GE.AND P3, PT, R163.reuse, R208, PT ;  /* 0x000000d0a300720c */ /* 0x040fe20003f66270 */
[----:B------:R-:W-:Y:S01]  /*4980*/  FMUL.FTZ R30, R30, c[0x0][0x2ec] ;  /* 0x0000bb001e1e7a20 */ /* 0x000fe20000410000 */
[----:B------:R-:W-:Y:S01]  /*4990*/  ISETP.GE.AND P1, PT, R163, R205, PT ;  /* 0x000000cda300720c */ /* 0x000fe20003f26270 */
[----:B------:R-:W-:Y:S01]  /*49a0*/  I2F R179, R78 ;  /* 0x0000004e00b37306 */ /* 0x000fe20000201400 */
[----:B-1----:R-:W-:Y:S01]  /*49b0*/  FSEL R74, R83, -INF , !P5 ;  /* 0xff800000534a7808 */ /* 0x002fe20006800000 */
[----:B------:R-:W-:Y:S01]  /*49c0*/  IMAD.IADD R83, R207, 0x1, -R135 ;  /* 0x00000001cf537824 */ /* 0x000fe200078e0a87 */
[C---:B------:R-:W-:Y:S01]  /*49d0*/  ISETP.LT.OR P3, PT, R163.reuse, R209, P3 ;  /* 0x000000d1a300720c */ /* 0x040fe20001f61670 */
[----:B---3--:R-:W-:Y:S01]  /*49e0*/  FFMA.FTZ R84, R110, -UR17, R84 ;  /* 0x800000116e547c23 */ /* 0x008fe20008010054 */
[C---:B------:R-:W-:Y:S01]  /*49f0*/  ISETP.LT.OR P1, PT, R163.reuse, R206, P1 ;  /* 0x000000cea300720c */ /* 0x040fe20000f21670 */
[----:B------:R-:W-:Y:S01]  /*4a00*/  IMAD.IADD R110, R210, 0x1, -R159 ;  /* 0x00000001d26e7824 */ /* 0x000fe200078e0a9f */
[----:B------:R-:W-:Y:S01]  /*4a10*/  IABS R83, R83 ;  /* 0x0000005300537213 */ /* 0x000fe20000000000 */
[----:B------:R1:W2:Y:S01]  /*4a20*/  MUFU.TANH R78, R69 ;  /* 0x00000045004e7308 */ /* 0x0002a20000002400 */
[----:B------:R-:W-:Y:S01]  /*4a30*/  ISETP.GE.AND P5, PT, R163, R211, PT ;  /* 0x000000d3a300720c */ /* 0x000fe20003fa6270 */
[----:B------:R-:W-:Y:S01]  /*4a40*/  FMUL.FTZ R12, R12, c[0x0][0x2ec] ;  /* 0x0000bb000c0c7a20 */ /* 0x000fe20000410000 */
[----:B------:R-:W-:Y:S01]  /*4a50*/  IABS R110, R110 ;  /* 0x0000006e006e7213 */ /* 0x000fe20000000000 */
[----:B------:R-:W-:Y:S01]  /*4a60*/  FMUL.FTZ R13, R13, c[0x0][0x2ec] ;  /* 0x0000bb000d0d7a20 */ /* 0x000fe20000410000 */
[----:B------:R-:W-:Y:S01]  /*4a70*/  ISETP.LT.OR P5, PT, R163, R212, P5 ;  /* 0x000000d4a300720c */ /* 0x000fe20002fa1670 */
[----:B------:R-:W-:Y:S01]  /*4a80*/  FMUL.FTZ R14, R14, c[0x0][0x2ec] ;  /* 0x0000bb000e0e7a20 */ /* 0x000fe20000410000 */
[----:B------:R-:W-:Y:S01]  /*4a90*/  IABS R242, R242 ;  /* 0x000000f200f27213 */ /* 0x000fe20000000000 */
[----:B------:R3:W-:Y:S01]  /*4aa0*/  I2F R174, R83 ;  /* 0x0000005300ae7306 */ /* 0x0007e20000201400 */
[----:B------:R-:W-:Y:S01]  /*4ab0*/  IABS R117, R117 ;  /* 0x0000007500757213 */ /* 0x000fe20000000000 */
[----:B------:R-:W-:Y:S01]  /*4ac0*/  FMUL.FTZ R15, R15, c[0x0][0x2ec] ;  /* 0x0000bb000f0f7a20 */ /* 0x000fe20000410000 */
[----:B------:R-:W-:Y:S01]  /*4ad0*/  IABS R236, R236 ;  /* 0x000000ec00ec7213 */ /* 0x000fe20000000000 */
[----:B------:R-:W-:Y:S01]  /*4ae0*/  FMUL.FTZ R8, R8, c[0x0][0x2ec] ;  /* 0x0000bb0008087a20 */ /* 0x000fe20000410000 */
[----:B------:R-:W-:Y:S01]  /*4af0*/  IABS R231, R231 ;  /* 0x000000e700e77213 */ /* 0x000fe20000000000 */
[----:B------:R-:W-:Y:S01]  /*4b00*/  FMUL.FTZ R9, R9, c[0x0][0x2ec] ;  /* 0x0000bb0009097a20 */ /* 0x000fe20000410000 */
[----:B------:R-:W-:Y:S01]  /*4b10*/  IABS R119, R119 ;  /* 0x0000007700777213 */ /* 0x000fe20000000000 */
[----:B------:R-:W5:Y:S01]  /*4b20*/  MUFU.TANH R81, R68 ;  /* 0x0000004400517308 */ /* 0x000f620000002400 */
[----:B-1----:R-:W-:Y:S01]  /*4b30*/  FSEL R69, R162, -INF , !P5 ;  /* 0xff800000a2457808 */ /* 0x002fe20006800000 */
[----:B------:R-:W-:Y:S01]  /*4b40*/  FMUL.FTZ R10, R10, c[0x0][0x2ec] ;  /* 0x0000bb000a0a7a20 */ /* 0x000fe20000410000 */
[C---:B------:R-:W-:Y:S01]  /*4b50*/  ISETP.GE.AND P5, PT, R160.reuse, R202, PT ;  /* 0x000000caa000720c */ /* 0x040fe20003fa6270 */
[----:B------:R-:W-:Y:S01]  /*4b60*/  FMUL.FTZ R11, R11, c[0x0][0x2ec] ;  /* 0x0000bb000b0b7a20 */ /* 0x000fe20000410000 */
[----:B------:R-:W-:Y:S01]  /*4b70*/  IABS R233, R233 ;  /* 0x000000e900e97213 */ /* 0x000fe20000000000 */
[----:B------:R-:W-:Y:S01]  /*4b80*/  IMAD.IADD R232, R207, 0x1, -R125 ;  /* 0x00000001cfe87824 */ /* 0x000fe200078e0a7d */
[----:B------:R-:W-:Y:S01]  /*4b90*/  ISETP.LT.OR P5, PT, R160, R203, P5 ;  /* 0x000000cba000720c */ /* 0x000fe20002fa1670 */
[----:B---3--:R-:W-:Y:S01]  /*4ba0*/  FMUL.FTZ R83, R71, c[0x0][0x2ec] ;  /* 0x0000bb0047537a20 */ /* 0x008fe20000410000 */
[----:B------:R-:W-:Y:S01]  /*4bb0*/  I2F R186, R186 ;  /* 0x000000ba00ba7306 */ /* 0x000fe20000201400 */
[----:B--2---:R-:W-:Y:S01]  /*4bc0*/  FFMA.FTZ R71, R240, -UR17, R78 ;  /* 0x80000011f0477c23 */ /* 0x004fe2000801004e */
[----:B------:R-:W-:Y:S01]  /*4bd0*/  IABS R232, R232 ;  /* 0x000000e800e87213 */ /* 0x000fe20000000000 */
[----:B------:R-:W-:-:S02]  /*4be0*/  IMAD.IADD R230, R210, 0x1, -R129 ;  /* 0x00000001d2e67824 */ /* 0x000fc400078e0a81 */
[----:B------:R-:W-:Y:S01]  /*4bf0*/  IMAD.IADD R122, R197, 0x1, -R131 ;  /* 0x00000001c57a7824 */ /* 0x000fe200078e0a83 */
[----:B------:R-:W-:Y:S01]  /*4c00*/  FSEL R71, R71, -INF , !P1 ;  /* 0xff80000047477808 */ /* 0x000fe20004800000 */
[----:B-----5:R-:W-:Y:S01]  /*4c10*/  FFMA.FTZ R81, R252, -UR17, R81 ;  /* 0x80000011fc517c23 */ /* 0x020fe20008010051 */
[----:B------:R-:W1:Y:S01]  /*4c20*/  MUFU.TANH R73, R75 ;  /* 0x0000004b00497308 */ /* 0x000e620000002400 */
[----:B------:R-:W-:Y:S01]  /*4c30*/  FSEL R68, R106, -INF , !P0 ;  /* 0xff8000006a447808 */ /* 0x000fe20004000000 */
[--C-:B------:R-:W-:Y:S01]  /*4c40*/  IMAD.IADD R191, R207, 0x1, -R129.reuse ;  /* 0x00000001cfbf7824 */ /* 0x100fe200078e0a81 */
[----:B------:R-:W-:Y:S01]  /*4c50*/  ISETP.GE.AND P0, PT, R163, R202, PT ;  /* 0x000000caa300720c */ /* 0x000fe20003f06270 */
[----:B------:R-:W-:Y:S01]  /*4c60*/  IMAD.IADD R229, R204, 0x1, -R129 ;  /* 0x00000001cce57824 */ /* 0x000fe200078e0a81 */
[----:B------:R-:W-:Y:S01]  /*4c70*/  FSEL R81, R81, -INF , !P2 ;  /* 0xff80000051517808 */ /* 0x000fe20005000000 */
[--C-:B------:R-:W-:Y:S01]  /*4c80*/  IMAD.IADD R178, R207, 0x1, -R131.reuse ;  /* 0x00000001cfb27824 */ /* 0x100fe200078e0a83 */
[-C--:B------:R-:W-:Y:S01]  /*4c90*/  ISETP.GE.AND P2, PT, R160, R208.reuse, PT ;  /* 0x000000d0a000720c */ /* 0x080fe20003f46270 */
[----:B------:R-:W-:Y:S01]  /*4ca0*/  MUFU.TANH R78, R83 ;  /* 0x00000053004e7308 */ /* 0x000fe20000002400 */
[----:B------:R-:W-:Y:S01]  /*4cb0*/  ISETP.LT.OR P0, PT, R163, R203, P0 ;  /* 0x000000cba300720c */ /* 0x000fe20000701670 */
[----:B------:R-:W-:Y:S01]  /*4cc0*/  IMAD.IADD R168, R204, 0x1, -R131 ;  /* 0x00000001cca87824 */ /* 0x000fe200078e0a83 */
[-C--:B------:R-:W-:Y:S01]  /*4cd0*/  ISETP.LT.OR P2, PT, R160, R209.reuse, P2 ;  /* 0x000000d1a000720c */ /* 0x080fe20001741670 */
[--C-:B------:R-:W-:Y:S01]  /*4ce0*/  IMAD.IADD R227, R210, 0x1, -R150.reuse ;  /* 0x00000001d2e37824 */ /* 0x100fe200078e0a96 */
[----:B------:R-:W-:Y:S01]  /*4cf0*/  ISETP.GE.AND P1, PT, R159, R208, PT ;  /* 0x000000d09f00720c */ /* 0x000fe20003f26270 */
[----:B------:R-:W-:Y:S01]  /*4d00*/  IMAD.IADD R177, R207, 0x1, -R150 ;  /* 0x00000001cfb17824 */ /* 0x000fe200078e0a96 */
[----:B------:R-:W-:Y:S01]  /*4d10*/  IABS R230, R230 ;  /* 0x000000e600e67213 */ /* 0x000fe20000000000 */
[----:B------:R-:W-:Y:S01]  /*4d20*/  I2F R141, R141 ;  /* 0x0000008d008d7306 */ /* 0x000fe20000201400 */
[----:B-1----:R-:W-:Y:S01]  /*4d30*/  FFMA.FTZ R73, R186, -UR17, R73 ;  /* 0x80000011ba497c23 */ /* 0x002fe20008010049 */
[----:B------:R-:W-:Y:S01]  /*4d40*/  ISETP.LT.OR P1, PT, R159, R209, P1 ;  /* 0x000000d19f00720c */ /* 0x000fe20000f21670 */
[----:B------:R-:W-:Y:S01]  /*4d50*/  IMAD.IADD R228, R210, 0x1, -R131 ;  /* 0x00000001d2e47824 */ /* 0x000fe200078e0a83 */
[----:B------:R-:W-:Y:S01]  /*4d60*/  IABS R122, R122 ;  /* 0x0000007a007a7213 */ /* 0x000fe20000000000 */
[C---:B------:R-:W-:Y:S01]  /*4d70*/  IMAD.IADD R147, R197.reuse, 0x1, -R148 ;  /* 0x00000001c5937824 */ /* 0x040fe200078e0a94 */
[----:B------:R-:W-:Y:S01]  /*4d80*/  IABS R191, R191 ;  /* 0x000000bf00bf7213 */ /* 0x000fe20000000000 */
[C---:B------:R-:W-:Y:S01]  /*4d90*/  IMAD.IADD R145, R197.reuse, 0x1, -R146 ;  /* 0x00000001c5917824 */ /* 0x040fe200078e0a92 */
[----:B------:R1:W2:Y:S01]  /*4da0*/  MUFU.TANH R83, R60 ;  /* 0x0000003c00537308 */ /* 0x0002a20000002400 */
[----:B------:R-:W-:Y:S01]  /*4db0*/  IABS R229, R229 ;  /* 0x000000e500e57213 */ /* 0x000fe20000000000 */
[----:B------:R-:W-:Y:S01]  /*4dc0*/  IMAD.IADD R149, R197, 0x1, -R150 ;  /* 0x00000001c5957824 */ /* 0x000fe200078e0a96 */
[----:B------:R-:W-:Y:S01]  /*4dd0*/  IABS R178, R178 ;  /* 0x000000b200b27213 */ /* 0x000fe20000000000 */
[C---:B------:R-:W-:Y:S01]  /*4de0*/  IMAD.IADD R181, R207.reuse, 0x1, -R148 ;  /* 0x00000001cfb57824 */ /* 0x040fe200078e0a94 */
[----:B------:R-:W-:Y:S01]  /*4df0*/  IABS R168, R168 ;  /* 0x000000a800a87213 */ /* 0x000fe20000000000 */
[----:B------:R-:W-:Y:S01]  /*4e00*/  IMAD.IADD R169, R204, 0x1, -R150 ;  /* 0x00000001cca97824 */ /* 0x000fe200078e0a96 */
[----:B------:R-:W-:Y:S01]  /*4e10*/  IABS R227, R227 ;  /* 0x000000e300e37213 */ /* 0x000fe20000000000 */
[----:B------:R3:W-:Y:S01]  /*4e20*/  I2F R234, R108 ;  /* 0x0000006c00ea7306 */ /* 0x0007e20000201400 */
[----:B------:R-:W-:Y:S01]  /*4e30*/  IABS R177, R177 ;  /* 0x000000b100b17213 */ /* 0x000fe20000000000 */
[----:B------:R-:W-:Y:S01]  /*4e40*/  IMAD.IADD R222, R210, 0x1, -R148 ;  /* 0x00000001d2de7824 */ /* 0x000fe200078e0a94 */
[----:B------:R-:W-:Y:S01]  /*4e50*/  IABS R147, R147 ;  /* 0x0000009300937213 */ /* 0x000fe20000000000 */
[--C-:B------:R-:W-:Y:S01]  /*4e60*/  IMAD.IADD R173, R204, 0x1, -R146.reuse ;  /* 0x00000001ccad7824 */ /* 0x100fe200078e0a92 */
[----:B------:R-:W-:Y:S01]  /*4e70*/  IABS R145, R145 ;  /* 0x0000009100917213 */ /* 0x000fe20000000000 */
[----:B------:R-:W-:Y:S01]  /*4e80*/  IMAD.IADD R221, R210, 0x1, -R146 ;  /* 0x00000001d2dd7824 */ /* 0x000fe200078e0a92 */
[----:B------:R-:W-:Y:S01]  /*4e90*/  IABS R228, R228 ;  /* 0x000000e400e47213 */ /* 0x000fe20000000000 */
[----:B------:R-:W5:Y:S01]  /*4ea0*/  MUFU.TANH R70, R70 ;  /* 0x0000004600467308 */ /* 0x000f620000002400 */
[C---:B-1----:R-:W-:Y:S01]  /*4eb0*/  IMAD.IADD R60, R207.reuse, 0x1, -R130 ;  /* 0x00000001cf3c7824 */ /* 0x042fe200078e0a82 */
[----:B------:R-:W-:Y:S01]  /*4ec0*/  IABS R149, R149 ;  /* 0x0000009500957213 */ /* 0x000fe20000000000 */
[--C-:B------:R-:W-:Y:S01]  /*4ed0*/  IMAD.IADD R213, R207, 0x1, -R143.reuse ;  /* 0x00000001cfd57824 */ /* 0x100fe200078e0a8f */
[----:B------:R-:W-:Y:S01]  /*4ee0*/  IABS R181, R181 ;  /* 0x000000b500b57213 */ /* 0x000fe20000000000 */
[C---:B------:R-:W-:Y:S01]  /*4ef0*/  IMAD.IADD R142, R197.reuse, 0x1, -R143 ;  /* 0x00000001c58e7824 */ /* 0x040fe200078e0a8f */
[----:B------:R-:W-:Y:S01]  /*4f00*/  IABS R60, R60 ;  /* 0x0000003c003c7213 */ /* 0x000fe20000000000 */
[----:B------:R-:W-:Y:S01]  /*4f10*/  IMAD.IADD R136, R197, 0x1, -R137 ;  /* 0x00000001c5887824 */ /* 0x000fe200078e0a89 */
[----:B------:R-:W-:Y:S01]  /*4f20*/  I2F R167, R167 ;  /* 0x000000a700a77306 */ /* 0x000fe20000201400 */
[C---:B---3--:R-:W-:Y:S01]  /*4f30*/  IMAD.IADD R108, R204.reuse, 0x1, -R148 ;  /* 0x00000001cc6c7824 */ /* 0x048fe200078e0a94 */
[----:B------:R-:W-:Y:S01]  /*4f40*/  IABS R169, R169 ;  /* 0x000000a900a97213 */ /* 0x000fe20000000000 */
[----:B------:R-:W-:Y:S01]  /*4f50*/  IMAD.MOV.U32 R165, RZ, RZ, R60 ;  /* 0x000000ffffa57224 */ /* 0x000fe200078e003c */
[----:B------:R-:W-:Y:S01]  /*4f60*/  IABS R222, R222 ;  /* 0x000000de00de7213 */ /* 0x000fe20000000000 */
[----:B--2---:R-:W-:Y:S01]  /*4f70*/  FFMA.FTZ R60, R141, -UR17, R83 ;  /* 0x800000118d3c7c23 */ /* 0x004fe20008010053 */
[----:B------:R-:W-:Y:S01]  /*4f80*/  IABS R108, R108 ;  /* 0x0000006c006c7213 */ /* 0x000fe20000000000 */
[----:B------:R-:W-:Y:S01]  /*4f90*/  IMAD.IADD R83, R204, 0x1, -R130 ;  /* 0x00000001cc537824 */ /* 0x000fe200078e0a82 */
[----:B------:R-:W1:Y:S01]  /*4fa0*/  MUFU.TANH R62, R62 ;  /* 0x0000003e003e7308 */ /* 0x000e620000002400 */
[----:B-----5:R-:W-:Y:S01]  /*4fb0*/  FFMA.FTZ R70, R111, -UR17, R70 ;  /* 0x800000116f467c23 */ /* 0x020fe20008010046 */
[----:B------:R-:W-:Y:S01]  /*4fc0*/  FSEL R141, R73, -INF , !P3 ;  /* 0xff800000498d7808 */ /* 0x000fe20005800000 */
[C---:B------:R-:W-:Y:S01]  /*4fd0*/  IMAD.IADD R73, R207.reuse, 0x1, -R127 ;  /* 0x00000001cf497824 */ /* 0x040fe200078e0a7f */
[----:B------:R-:W-:Y:S01]  /*4fe0*/  IABS R83, R83 ;  /* 0x0000005300537213 */ /* 0x000fe20000000000 */
[C---:B------:R-:W-:Y:S01]  /*4ff0*/  IMAD.IADD R111, R207.reuse, 0x1, -R159 ;  /* 0x00000001cf6f7824 */ /* 0x040fe200078e0a9f */
[----:B------:R-:W-:Y:S01]  /*5000*/  FSEL R70, R70, -INF , !P6 ;  /* 0xff80000046467808 */ /* 0x000fe20007000000 */
[----:B------:R-:W-:Y:S01]  /*5010*/  IMAD.IADD R188, R207, 0x1, -R137 ;  /* 0x00000001cfbc7824 */ /* 0x000fe200078e0a89 */
[----:B------:R-:W-:Y:S01]  /*5020*/  MUFU.TANH R64, R64 ;  /* 0x0000004000407308 */ /* 0x000fe20000002400 */
[----:B------:R-:W-:Y:S01]  /*5030*/  ISETP.GE.AND P6, PT, R160, R205, PT ;  /* 0x000000cda000720c */ /* 0x000fe20003fc6270 */
[--C-:B------:R-:W-:Y:S01]  /*5040*/  IMAD.IADD R186, R204, 0x1, -R135.reuse ;  /* 0x00000001ccba7824 */ /* 0x100fe200078e0a87 */
[----:B------:R-:W-:Y:S01]  /*5050*/  IABS R73, R73 ;  /* 0x0000004900497213 */ /* 0x000fe20000000000 */
[--C-:B------:R-:W-:Y:S01]  /*5060*/  IMAD.IADD R187, R210, 0x1, -R135.reuse ;  /* 0x00000001d2bb7824 */ /* 0x100fe200078e0a87 */
[----:B------:R-:W-:Y:S01]  /*5070*/  ISETP.LT.OR P6, PT, R160, R206, P6 ;  /* 0x000000cea000720c */ /* 0x000fe200037c1670 */
[----:B------:R-:W-:Y:S01]  /*5080*/  IMAD.IADD R134, R197, 0x1, -R135 ;  /* 0x00000001c5867824 */ /* 0x000fe200078e0a87 */
[----:B------:R-:W-:Y:S01]  /*5090*/  IABS R111, R111 ;  /* 0x0000006f006f7213 */ /* 0x000fe20000000000 */
[----:B------:R2:W-:Y:S01]  /*50a0*/  I2F R170, R108 ;  /* 0x0000006c00aa7306 */ /* 0x0005e20000201400 */
[----:B-1----:R-:W-:Y:S01]  /*50b0*/  FFMA.FTZ R62, R251, -UR17, R62 ;  /* 0x80000011fb3e7c23 */ /* 0x002fe2000801003e */
[----:B------:R-:W-:Y:S01]  /*50c0*/  ISETP.GE.AND P3, PT, R159, R211, PT ;  /* 0x000000d39f00720c */ /* 0x000fe20003f66270 */
[----:B------:R-:W-:Y:S01]  /*50d0*/  IMAD.MOV.U32 R166, RZ, RZ, R73 ;  /* 0x000000ffffa67224 */ /* 0x000fe200078e0049 */
[----:B------:R-:W-:Y:S01]  /*50e0*/  IABS R173, R173 ;  /* 0x000000ad00ad7213 */ /* 0x000fe20000000000 */
[----:B------:R-:W-:Y:S01]  /*50f0*/  IMAD.IADD R128, R197, 0x1, -R130 ;  /* 0x00000001c5807824 */ /* 0x000fe200078e0a82 */
[----:B------:R-:W-:Y:S01]  /*5100*/  ISETP.LT.OR P3, PT, R159, R212, P3 ;  /* 0x000000d49f00720c */ /* 0x000fe20001f61670 */
[C-C-:B------:R-:W-:Y:S01]  /*5110*/  IMAD.IADD R124, R197.reuse, 0x1, -R127.reuse ;  /* 0x00000001c57c7824 */ /* 0x140fe200078e0a7f */
[----:B------:R-:W-:Y:S01]  /*5120*/  I2F R109, R109 ;  /* 0x0000006d006d7306 */ /* 0x000fe20000201400 */
[----:B------:R-:W-:Y:S01]  /*5130*/  IABS R221, R221 ;  /* 0x000000dd00dd7213 */ /* 0x000fe20000000000 */
[C---:B------:R-:W-:Y:S01]  /*5140*/  IMAD.IADD R175, R210.reuse, 0x1, -R127 ;  /* 0x00000001d2af7824 */ /* 0x040fe200078e0a7f */
[----:B------:R-:W-:Y:S01]  /*5150*/  IABS R213, R213 ;  /* 0x000000d500d57213 */ /* 0x000fe20000000000 */
[--C-:B------:R-:W-:Y:S01]  /*5160*/  IMAD.IADD R184, R210, 0x1, -R120.reuse ;  /* 0x00000001d2b87824 */ /* 0x100fe200078e0a78 */
[----:B------:R-:W-:Y:S01]  /*5170*/  IABS R142, R142 ;  /* 0x0000008e008e7213 */ /* 0x000fe20000000000 */
[----:B------:R-:W-:Y:S01]  /*5180*/  IMAD.IADD R118, R197, 0x1, -R120 ;  /* 0x00000001c5767824 */ /* 0x000fe200078e0a78 */
[----:B------:R-:W-:Y:S01]  /*5190*/  IABS R136, R136 ;  /* 0x0000008800887213 */ /* 0x000fe20000000000 */
[----:B--2---:R-:W-:Y:S01]  /*51a0*/  IMAD.IADD R108, R207, 0x1, -R146 ;  /* 0x00000001cf6c7824 */ /* 0x004fe200078e0a92 */
[----:B------:R-:W1:Y:S01]  /*51b0*/  MUFU.TANH R66, R66 ;  /* 0x0000004200427308 */ /* 0x000e620000002400 */
[----:B------:R-:W-:Y:S01]  /*51c0*/  IABS R186, R186 ;  /* 0x000000ba00ba7213 */ /* 0x000fe20000000000 */
[C---:B------:R-:W-:Y:S01]  /*51d0*/  IMAD.IADD R121, R197.reuse, 0x1, -R123 ;  /* 0x00000001c5797824 */ /* 0x040fe200078e0a7b */
[----:B------:R-:W-:Y:S01]  /*51e0*/  IABS R187, R187 ;  /* 0x000000bb00bb7213 */ /* 0x000fe20000000000 */
[--C-:B------:R-:W-:Y:S01]  /*51f0*/  IMAD.IADD R163, R204, 0x1, -R120.reuse ;  /* 0x00000001cca37824 */ /* 0x100fe200078e0a78 */
[----:B------:R-:W-:Y:S01]  /*5200*/  IABS R108, R108 ;  /* 0x0000006c006c7213 */ /* 0x000fe20000000000 */
[--C-:B------:R-:W-:Y:S01]  /*5210*/  IMAD.IADD R113, R197, 0x1, -R115.reuse ;  /* 0x00000001c5717824 */ /* 0x100fe200078e0a73 */
[----:B------:R-:W-:Y:S01]  /*5220*/  IABS R134, R134 ;  /* 0x0000008600867213 */ /* 0x000fe20000000000 */
[----:B------:R-:W2:Y:S01]  /*5230*/  I2F R176, R176 ;  /* 0x000000b000b07306 */ /* 0x000ea20000201400 */
[----:B------:R-:W-:Y:S01]  /*5240*/  IABS R128, R128 ;  /* 0x0000008000807213 */ /* 0x000fe20000000000 */
[----:B------:R-:W-:Y:S01]  /*5250*/  IMAD.IADD R171, R207, 0x1, -R120 ;  /* 0x00000001cfab7824 */ /* 0x000fe200078e0a78 */
[----:B------:R-:W-:Y:S01]  /*5260*/  IABS R188, R188 ;  /* 0x000000bc00bc7213 */ /* 0x000fe20000000000 */
[--C-:B------:R-:W-:Y:S01]  /*5270*/  IMAD.IADD R162, R210, 0x1, -R115.reuse ;  /* 0x00000001d2a27824 */ /* 0x100fe200078e0a73 */
[----:B------:R-:W-:Y:S01]  /*5280*/  IABS R124, R124 ;  /* 0x0000007c007c7213 */ /* 0x000fe20000000000 */
[----:B------:R-:W-:Y:S01]  /*5290*/  IMAD.IADD R37, R197, 0x1, -R112 ;  /* 0x00000001c5257824 */ /* 0x000fe200078e0a70 */
[----:B------:R-:W-:Y:S01]  /*52a0*/  IABS R175, R175 ;  /* 0x000000af00af7213 */ /* 0x000fe20000000000 */
[----:B------:R3:W-:Y:S01]  /*52b0*/  I2F R220, R108 ;  /* 0x0000006c00dc7306 */ /* 0x0007e20000201400 */
[----:B-1----:R-:W-:Y:S01]  /*52c0*/  FFMA.FTZ R73, R109, -UR17, R66 ;  /* 0x800000116d497c23 */ /* 0x002fe20008010042 */
[----:B------:R-:W-:Y:S01]  /*52d0*/  IABS R184, R184 ;  /* 0x000000b800b87213 */ /* 0x000fe20000000000 */
[C---:B------:R-:W-:Y:S01]  /*52e0*/  IMAD.IADD R109, R207.reuse, 0x1, -R115 ;  /* 0x00000001cf6d7824 */ /* 0x040fe200078e0a73 */
[----:B------:R-:W-:Y:S01]  /*52f0*/  IABS R118, R118 ;  /* 0x0000007600767213 */ /* 0x000fe20000000000 */
[----:B------:R-:W-:Y:S01]  /*5300*/  IMAD.IADD R106, R207, 0x1, -R3 ;  /* 0x00000001cf6a7824 */ /* 0x000fe200078e0a03 */
[----:B------:R-:W-:Y:S01]  /*5310*/  FSEL R73, R73, -INF , !P5 ;  /* 0xff80000049497808 */ /* 0x000fe20006800000 */
[----:B--2---:R-:W-:Y:S01]  /*5320*/  FFMA.FTZ R107, R176, -UR17, R107 ;  /* 0x80000011b06b7c23 */ /* 0x004fe2000801006b */
[----:B------:R-:W1:Y:S01]  /*5330*/  I2F R245, R245 ;  /* 0x000000f500f57306 */ /* 0x000e620000201400 */
[----:B------:R-:W-:Y:S01]  /*5340*/  ISETP.GE.AND P5, PT, R156, R205, PT ;  /* 0x000000cd9c00720c */ /* 0x000fe20003fa6270 */
[----:B------:R-:W-:Y:S01]  /*5350*/  IMAD.IADD R176, R210, 0x1, -R130 ;  /* 0x00000001d2b07824 */ /* 0x000fe200078e0a82 */
[----:B------:R-:W-:-:S02]  /*5360*/  IABS R121, R121 ;  /* 0x0000007900797213 */ /* 0x000fc40000000000 */
[----:B------:R-:W-:Y:S01]  /*5370*/  FSEL R82, R107, -INF , !P4 ;  /* 0xff8000006b527808 */ /* 0x000fe20006000000 */
[----:B------:R-:W-:Y:S01]  /*5380*/  IMAD.IADD R107, R207, 0x1, -R36 ;  /* 0x00000001cf6b7824 */ /* 0x000fe200078e0a24 */
[----:B------:R-:W-:Y:S01]  /*5390*/  ISETP.GE.AND P4, PT, R164, R208, PT ;  /* 0x000000d0a400720c */ /* 0x000fe20003f86270 */
[----:B---3--:R-:W-:Y:S01]  /*53a0*/  IMAD.MOV.U32 R108, RZ, RZ, R167 ;  /* 0x000000ffff6c7224 */ /* 0x008fe200078e00a7 */
[----:B------:R-:W-:Y:S01]  /*53b0*/  I2F R110, R110 ;  /* 0x0000006e006e7306 */ /* 0x000fe20000201400 */
[----:B------:R-:W-:Y:S02]  /*53c0*/  ISETP.LT.OR P5, PT, R156, R206, P5 ;  /* 0x000000ce9c00720c */ /* 0x000fe40002fa1670 */
[----:B------:R-:W-:Y:S01]  /*53d0*/  ISETP.LT.OR P4, PT, R164, R209, P4 ;  /* 0x000000d1a400720c */ /* 0x000fe20002781670 */
[----:B------:R-:W-:Y:S01]  /*53e0*/  IMAD.IADD R164, R204, 0x1, -R123 ;  /* 0x00000001cca47824 */ /* 0x000fe200078e0a7b */
[----:B------:R-:W-:Y:S02]  /*53f0*/  IABS R176, R176 ;  /* 0x000000b000b07213 */ /* 0x000fe40000000000 */
[----:B------:R-:W-:Y:S01]  /*5400*/  FSEL R75, R84, -INF , !P4 ;  /* 0xff800000544b7808 */ /* 0x000fe20006000000 */
[----:B------:R2:W-:Y:S01]  /*5410*/  I2F R167, R83 ;  /* 0x0000005300a77306 */ /* 0x0005e20000201400 */
[----:B-1----:R-:W-:Y:S01]  /*5420*/  FFMA.FTZ R78, R245, -UR17, R78 ;  /* 0x80000011f54e7c23 */ /* 0x002fe2000801004e */
[----:B------:R-:W-:-:S02]  /*5430*/  ISETP.GE.AND P4, PT, R160, R211, PT ;  /* 0x000000d3a000720c */ /* 0x000fc40003f86270 */
[----:B------:R-:W-:Y:S02]  /*5440*/  IABS R164, R164 ;  /* 0x000000a400a47213 */ /* 0x000fe40000000000 */
[----:B------:R-:W-:Y:S02]  /*5450*/  FSEL R78, R78, -INF , !P0 ;  /* 0xff8000004e4e7808 */ /* 0x000fe40004000000 */
[----:B------:R-:W1:Y:S01]  /*5460*/  MUFU.TANH R63, R63 ;  /* 0x0000003f003f7308 */ /* 0x000e620000002400 */
[C---:B------:R-:W-:Y:S02]  /*5470*/  ISETP.GE.AND P0, PT, R159.reuse, R205, PT ;  /* 0x000000cd9f00720c */ /* 0x040fe40003f06270 */
[----:B------:R-:W-:Y:S01]  /*5480*/  ISETP.LT.OR P4, PT, R160, R212, P4 ;  /* 0x000000d4a000720c */ /* 0x000fe20002781670 */
[----:B------:R-:W-:Y:S01]  /*5490*/  IMAD.IADD R160, R204, 0x1, -R115 ;  /* 0x00000001cca07824 */ /* 0x000fe200078e0a73 */
[C---:B------:R-:W-:Y:S02]  /*54a0*/  ISETP.LT.OR P0, PT, R159.reuse, R206, P0 ;  /* 0x000000ce9f00720c */ /* 0x040fe40000701670 */
[----:B------:R-:W-:Y:S01]  /*54b0*/  FSEL R60, R60, -INF , !P4 ;  /* 0xff8000003c3c7808 */ /* 0x000fe20006000000 */
[----:B--2---:R-:W-:Y:S01]  /*54c0*/  FFMA.FTZ R83, R108, -UR17, R64 ;  /* 0x800000116c537c23 */ /* 0x004fe20008010040 */
[----:B------:R-:W-:Y:S01]  /*54d0*/  FSEL R64, R62, -INF , !P2 ;  /* 0xff8000003e407808 */ /* 0x000fe20005000000 */
[----:B------:R-:W-:Y:S01]  /*54e0*/  IMAD.IADD R62, R204, 0x1, -R127 ;  /* 0x00000001cc3e7824 */ /* 0x000fe200078e0a7f */
[----:B------:R-:W-:Y:S01]  /*54f0*/  I2F R111, R111 ;  /* 0x0000006f006f7306 */ /* 0x000fe20000201400 */
[----:B------:R-:W-:Y:S01]  /*5500*/  ISETP.GE.AND P4, PT, R159, R202, PT ;  /* 0x000000ca9f00720c */ /* 0x000fe20003f86270 */
[----:B------:R-:W-:Y:S01]  /*5510*/  IMAD.IADD R108, R210, 0x1, -R3 ;  /* 0x00000001d26c7824 */ /* 0x000fe200078e0a03 */
[----:B------:R-:W-:-:S02]  /*5520*/  FSEL R66, R83, -INF , !P6 ;  /* 0xff80000053427808 */ /* 0x000fc40007000000 */
[----:B------:R-:W-:Y:S01]  /*5530*/  IABS R83, R62 ;  /* 0x0000003e00537213 */ /* 0x000fe20000000000 */
[----:B-1----:R-:W-:Y:S01]  /*5540*/  FFMA.FTZ R63, R110, -UR17, R63 ;  /* 0x800000116e3f7c23 */ /* 0x002fe2000801003f */
[----:B------:R-:W-:Y:S01]  /*5550*/  ISETP.GE.AND P2, PT, R156, R211, PT ;  /* 0x000000d39c00720c */ /* 0x000fe20003f46270 */
[----:B------:R1:W2:Y:S01]  /*5560*/  MUFU.TANH R62, R65 ;  /* 0x00000041003e7308 */ /* 0x0002a20000002400 */
[----:B------:R-:W-:Y:S01]  /*5570*/  ISETP.LT.OR P4, PT, R159, R203, P4 ;  /* 0x000000cb9f00720c */ /* 0x000fe20002781670 */
[----:B------:R-:W-:Y:S01]  /*5580*/  IMAD.IADD R159, R210, 0x1, -R112 ;  /* 0x00000001d29f7824 */ /* 0x000fe200078e0a70 */
[C---:B------:R-:W-:Y:S02]  /*5590*/  ISETP.LT.OR P2, PT, R156.reuse, R212, P2 ;  /* 0x000000d49c00720c */ /* 0x040fe40001741670 */
[C---:B------:R-:W-:Y:S02]  /*55a0*/  ISETP.GE.AND P6, PT, R156.reuse, R208, PT ;  /* 0x000000d09c00720c */ /* 0x040fe40003fc6270 */
[----:B------:R-:W-:Y:S01]  /*55b0*/  FSEL R63, R63, -INF , !P1 ;  /* 0xff8000003f3f7808 */ /* 0x000fe20004800000 */
[----:B------:R3:W-:Y:S01]  /*55c0*/  I2F R180, R83 ;  /* 0x0000005300b47306 */ /* 0x0007e20000201400 */
[----:B------:R-:W-:-:S02]  /*55d0*/  ISETP.LT.OR P6, PT, R156, R209, P6 ;  /* 0x000000d19c00720c */ /* 0x000fc400037c1670 */
[C---:B------:R-:W-:Y:S02]  /*55e0*/  ISETP.GE.AND P1, PT, R161.reuse, R211, PT ;  /* 0x000000d3a100720c */ /* 0x040fe40003f26270 */
[----:B------:R-:W-:Y:S02]  /*55f0*/  IABS R109, R109 ;  /* 0x0000006d006d7213 */ /* 0x000fe40000000000 */
[----:B------:R-:W-:Y:S01]  /*5600*/  ISETP.LT.OR P1, PT, R161, R212, P1 ;  /* 0x000000d4a100720c */ /* 0x000fe20000f21670 */
[C---:B-1----:R-:W-:Y:S01]  /*5610*/  IMAD.IADD R65, R210.reuse, 0x1, -R123 ;  /* 0x00000001d2417824 */ /* 0x042fe200078e0a7b */
[----:B------:R-:W-:Y:S01]  /*5620*/  MUFU.TANH R84, R54 ;  /* 0x0000003600547308 */ /* 0x000fe20000002400 */
[----:B--2---:R-:W-:Y:S01]  /*5630*/  FFMA.FTZ R110, R111, -UR17, R62 ;  /* 0x800000116f6e7c23 */ /* 0x004fe2000801003e */
[----:B------:R-:W-:Y:S01]  /*5640*/  IABS R163, R163 ;  /* 0x000000a300a37213 */ /* 0x000fe20000000000 */
[----:B------:R-:W-:Y:S01]  /*5650*/  IMAD.IADD R111, R210, 0x1, -R36 ;  /* 0x00000001d26f7824 */ /* 0x000fe200078e0a24 */
[----:B------:R-:W-:Y:S01]  /*5660*/  IABS R65, R65 ;  /* 0x0000004100417213 */ /* 0x000fe20000000000 */
[----:B------:R-:W-:Y:S01]  /*5670*/  IMAD.IADD R62, R204, 0x1, -R3 ;  /* 0x00000001cc3e7824 */ /* 0x000fe200078e0a03 */
[----:B------:R-:W-:Y:S01]  /*5680*/  IABS R113, R113 ;  /* 0x0000007100717213 */ /* 0x000fe20000000000 */
[----:B---3--:R-:W-:Y:S01]  /*5690*/  IMAD.IADD R83, R207, 0x1, -R123 ;  /* 0x00000001cf537824 */ /* 0x008fe200078e0a7b */
[----:B------:R-:W-:Y:S01]  /*56a0*/  I2F R224, R224 ;  /* 0x000000e000e07306 */ /* 0x000fe20000201400 */
[----:B------:R-:W-:Y:S01]  /*56b0*/  IMAD.MOV.U32 R185, RZ, RZ, R65 ;  /* 0x000000ffffb97224 */ /* 0x000fe200078e0041 */
[----:B------:R-:W-:-:S02]  /*56c0*/  IABS R171, R171 ;  /* 0x000000ab00ab7213 */ /* 0x000fc40000000000 */
[----:B------:R-:W-:Y:S02]  /*56d0*/  IABS R65, R83 ;  /* 0x0000005300417213 */ /* 0x000fe40000000000 */
[----:B------:R-:W-:Y:S02]  /*56e0*/  IABS R162, R162 ;  /* 0x000000a200a27213 */ /* 0x000fe40000000000 */
[----:B------:R-:W1:Y:S01]  /*56f0*/  MUFU.TANH R83, R67 ;  /* 0x0000004300537308 */ /* 0x000e620000002400 */
[----:B------:R-:W-:Y:S02]  /*5700*/  IABS R111, R111 ;  /* 0x0000006f006f7213 */ /* 0x000fe40000000000 */
[----:B------:R-:W-:Y:S02]  /*5710*/  IABS R62, R62 ;  /* 0x0000003e003e7213 */ /* 0x000fe40000000000 */
[----:B------:R-:W-:Y:S02]  /*5720*/  IABS R160, R160 ;  /* 0x000000a000a07213 */ /* 0x000fe40000000000 */
[----:B------:R-:W-:Y:S01]  /*5730*/  IABS R37, R37 ;  /* 0x0000002500257213 */ /* 0x000fe20000000000 */
[----:B------:R-:W-:Y:S01]  /*5740*/  MUFU.TANH R54, R57 ;  /* 0x0000003900367308 */ /* 0x000fe20000002400 */
[----:B------:R-:W-:-:S02]  /*5750*/  IABS R159, R159 ;  /* 0x0000009f009f7213 */ /* 0x000fc40000000000 */
[----:B------:R-:W-:Y:S02]  /*5760*/  IABS R107, R107 ;  /* 0x0000006b006b7213 */ /* 0x000fe40000000000 */
[----:B------:R-:W-:Y:S02]  /*5770*/  IABS R108, R108 ;  /* 0x0000006c006c7213 */ /* 0x000fe40000000000 */
[----:B------:R-:W-:Y:S01]  /*5780*/  IABS R106, R106 ;  /* 0x0000006a006a7213 */ /* 0x000fe20000000000 */
[----:B------:R-:W-:Y:S08]  /*5790*/  I2F R133, R133 ;  /* 0x0000008500857306 */ /* 0x000ff00000201400 */
[----:B------:R-:W2:Y:S08]  /*57a0*/  MUFU.TANH R56, R56 ;  /* 0x0000003800387308 */ /* 0x000eb00000002400 */
[----:B------:R1:W-:Y:S08]  /*57b0*/  MUFU.TANH R252, R52 ;  /* 0x0000003400fc7308 */ /* 0x0003f00000002400 */
[----:B------:R-:W-:Y:S01]  /*57c0*/  MUFU.TANH R67, R58 ;  /* 0x0000003a00437308 */ /* 0x000fe20000002400 */
[----:B-1----:R-:W-:-:S07]  /*57d0*/  IMAD.MOV.U32 R52, RZ, RZ, R83 ;  /* 0x000000ffff347224 */ /* 0x002fce00078e0053 */
[----:B------:R-:W-:Y:S08]  /*57e0*/  MUFU.TANH R58, R48 ;  /* 0x00000030003a7308 */ /* 0x000ff00000002400 */
[----:B------:R-:W-:Y:S08]  /*57f0*/  MUFU.TANH R48, R44 ;  /* 0x0000002c00307308 */ /* 0x000ff00000002400 */
[----:B------:R1:W-:Y:S08]  /*5800*/  MUFU.TANH R44, R40 ;  /* 0x00000028002c7308 */ /* 0x0003f00000002400 */
[----:B------:R3:W5:Y:S01]  /*5810*/  MUFU.TANH R251, R53 ;  /* 0x0000003500fb7308 */ /* 0x0007620000002400 */
[----:B-1----:R-:W-:-:S07]  /*5820*/  IMAD.MOV.U32 R40, RZ, RZ, R52 ;  /* 0x000000ffff287224 */ /* 0x002fce00078e0034 */
[----:B------:R-:W1:Y:S01]  /*5830*/  I2F R223, R223 ;  /* 0x000000df00df7306 */ /* 0x000e620000201400 */
[----:B------:R-:W-:Y:S02]  /*5840*/  FFMA.FTZ R144, R224, -UR17, R40 ;  /* 0x80000011e0907c23 */ /* 0x000fe40008010028 */
[----:B--2---:R-:W-:Y:S02]  /*5850*/  FFMA.FTZ R40, R133, -UR17, R56 ;  /* 0x8000001185287c23 */ /* 0x004fe40008010038 */
[----:B---3--:R-:W-:-:S03]  /*5860*/  IMAD.MOV.U32 R53, RZ, RZ, R110 ;  /* 0x000000ffff357224 */ /* 0x008fc600078e006e */
[----:B------:R-:W-:Y:S01]  /*5870*/  I2F R151, R151 ;  /* 0x0000009700977306 */ /* 0x000fe20000201400 */
[----:B------:R-:W-:Y:S01]  /*5880*/  FSEL R144, R144, -INF , !P4 ;  /* 0xff80000090907808 */ /* 0x000fe20006000000 */
[----:B-----5:R-:W-:Y:S01]  /*5890*/  FFMA.FTZ R249, R249, -UR17, R251 ;  /* 0x80000011f9f97c23 */ /* 0x020fe200080100fb */
[----:B------:R-:W-:Y:S01]  /*58a0*/  FSEL R40, R40, -INF , !P2 ;  /* 0xff80000028287808 */ /* 0x000fe20005000000 */
[----:B------:R-:W-:Y:S01]  /*58b0*/  FFMA.FTZ R224, R226, -UR17, R84 ;  /* 0x80000011e2e07c23 */ /* 0x000fe20008010054 */
[----:B------:R-:W-:Y:S01]  /*58c0*/  FSEL R133, R53, -INF , !P0 ;  /* 0xff80000035857808 */ /* 0x000fe20004000000 */
[----:B------:R-:W-:Y:S01]  /*58d0*/  IMAD.IADD R53, R207, 0x1, -R153 ;  /* 0x00000001cf357824 */ /* 0x000fe200078e0a99 */
[----:B------:R-:W-:Y:S01]  /*58e0*/  ISETP.GE.AND P0, PT, R161, R208, PT ;  /* 0x000000d0a100720c */ /* 0x000fe20003f06270 */
[----:B------:R2:W-:Y:S01]  /*58f0*/  MUFU.TANH R110, R47 ;  /* 0x0000002f006e7308 */ /* 0x0005e20000002400 */
[----:B-1----:R-:W-:Y:S01]  /*5900*/  FFMA.FTZ R67, R223, -UR17, R67 ;  /* 0x80000011df437c23 */ /* 0x002fe20008010043 */
[----:B------:R-:W-:-:S02]  /*5910*/  ISETP.GE.AND P4, PT, R161, R205, PT ;  /* 0x000000cda100720c */ /* 0x000fc40003f86270 */
[----:B------:R-:W-:Y:S02]  /*5920*/  IABS R53, R53 ;  /* 0x0000003500357213 */ /* 0x000fe40000000000 */
[C---:B------:R-:W-:Y:S02]  /*5930*/  ISETP.GE.AND P2, PT, R161.reuse, R202, PT ;  /* 0x000000caa100720c */ /* 0x040fe40003f46270 */
[----:B------:R-:W-:Y:S01]  /*5940*/  I2F R152, R152 ;  /* 0x0000009800987306 */ /* 0x000fe20000201400 */
[C---:B------:R-:W-:Y:S02]  /*5950*/  ISETP.LT.OR P0, PT, R161.reuse, R209, P0 ;  /* 0x000000d1a100720c */ /* 0x040fe40000701670 */
[C---:B------:R-:W-:Y:S02]  /*5960*/  ISETP.LT.OR P4, PT, R161.reuse, R206, P4 ;  /* 0x000000cea100720c */ /* 0x040fe40002781670 */
[----:B------:R-:W-:Y:S01]  /*5970*/  ISETP.LT.OR P2, PT, R161, R203, P2 ;  /* 0x000000cba100720c */ /* 0x000fe20001741670 */
[----:B--2---:R-:W-:-:S02]  /*5980*/  IMAD.MOV.U32 R47, RZ, RZ, R54 ;  /* 0x000000ffff2f7224 */ /* 0x004fc400078e0036 */
[----:B------:R-:W-:Y:S08]  /*5990*/  I2F R53, R53 ;  /* 0x0000003500357306 */ /* 0x000ff00000201400 */
[----:B------:R1:W2:Y:S08]  /*59a0*/  MUFU.TANH R54, R42 ;  /* 0x0000002a00367308 */ /* 0x0002b00000002400 */
[----:B------:R-:W-:Y:S01]  /*59b0*/  MUFU.TANH R245, R55 ;  /* 0x0000003700f57308 */ /* 0x000fe20000002400 */
[----:B-1----:R-:W-:-:S07]  /*59c0*/  IMAD.IADD R42, R204, 0x1, -R153 ;  /* 0x00000001cc2a7824 */ /* 0x002fce00078e0a99 */
[----:B------:R1:W-:Y:S01]  /*59d0*/  MUFU.TANH R55, R34 ;  /* 0x0000002200377308 */ /* 0x0003e20000002400 */
[----:B--2---:R-:W-:Y:S01]  /*59e0*/  FFMA.FTZ R54, R250, -UR17, R54 ;  /* 0x80000011fa367c23 */ /* 0x004fe20008010036 */
[----:B------:R-:W-:-:S06]  /*59f0*/  IABS R42, R42 ;  /* 0x0000002a002a7213 */ /* 0x000fcc0000000000 */
[----:B------:R-:W-:Y:S08]  /*5a00*/  MUFU.TANH R83, R59 ;  /* 0x0000003b00537308 */ /* 0x000ff00000002400 */
[----:B------:R-:W-:Y:S01]  /*5a10*/  I2F R42, R42 ;  /* 0x0000002a002a7306 */ /* 0x000fe20000201400 */
[----:B-1----:R-:W-:-:S07]  /*5a20*/  IMAD.MOV.U32 R34, RZ, RZ, R47 ;  /* 0x000000ffff227224 */ /* 0x002fce00078e002f */
[----:B------:R-:W1:Y:S08]  /*5a30*/  I2F R237, R237 ;  /* 0x000000ed00ed7306 */ /* 0x000e700000201400 */
[----:B------:R2:W-:Y:S08]  /*5a40*/  MUFU.TANH R59, R50 ;  /* 0x00000032003b7308 */ /* 0x0005f00000002400 */
[----:B------:R-:W3:Y:S01]  /*5a50*/  I2F R244, R244 ;  /* 0x000000f400f47306 */ /* 0x000ee20000201400 */
[----:B-1----:R-:W-:-:S02]  /*5a60*/  FFMA.FTZ R83, R237, -UR17, R83 ;  /* 0x80000011ed537c23 */ /* 0x002fc40008010053 */
[----:B--2---:R-:W-:-:S05]  /*5a70*/  FMUL.FTZ R50, R51, c[0x0][0x2ec] ;  /* 0x0000bb0033327a20 */ /* 0x004fca0000410000 */
[----:B------:R-:W-:Y:S01]  /*5a80*/  MUFU.TANH R240, R45 ;  /* 0x0000002d00f07308 */ /* 0x000fe20000002400 */
[----:B---3--:R-:W-:-:S07]  /*5a90*/  FFMA.FTZ R223, R244, -UR17, R245 ;  /* 0x80000011f4df7c23 */ /* 0x008fce00080100f5 */
[----:B------:R-:W-:Y:S01]  /*5aa0*/  MUFU.TANH R56, R35 ;  /* 0x0000002300387308 */ /* 0x000fe20000002400 */
[----:B------:R-:W-:Y:S02]  /*5ab0*/  FSEL R223, R223, -INF , !P2 ;  /* 0xff800000dfdf7808 */ /* 0x000fe40005000000 */
[----:B------:R-:W-:-:S05]  /*5ac0*/  ISETP.GE.AND P2, PT, R153, R205, PT ;  /* 0x000000cd9900720c */ /* 0x000fca0003f46270 */
[----:B------:R-:W-:Y:S01]  /*5ad0*/  MUFU.TANH R51, R32 ;  /* 0x0000002000337308 */ /* 0x000fe20000002400 */
[----:B------:R-:W-:-:S07]  /*5ae0*/  ISETP.LT.OR P2, PT, R153, R206, P2 ;  /* 0x000000ce9900720c */ /* 0x000fce0001741670 */
[----:B------:R1:W-:Y:S08]  /*5af0*/  MUFU.TANH R45, R41 ;  /* 0x00000029002d7308 */ /* 0x0003f00000002400 */
[----:B------:R2:W-:Y:S08]  /*5b00*/  MUFU.TANH R35, R28 ;  /* 0x0000001c00237308 */ /* 0x0005f00000002400 */
[----:B------:R3:W-:Y:S01]  /*5b10*/  MUFU.TANH R32, R29 ;  /* 0x0000001d00207308 */ /* 0x0007e20000002400 */
[----:B-1----:R-:W-:Y:S01]  /*5b20*/  FFMA.FTZ R41, R151, -UR17, R34 ;  /* 0x8000001197297c23 */ /* 0x002fe20008010022 */
[----:B------:R-:W-:-:S02]  /*5b30*/  FSEL R151, R67, -INF , !P6 ;  /* 0xff80000043977808 */ /* 0x000fc40007000000 */
[----:B------:R-:W-:Y:S02]  /*5b40*/  ISETP.GE.AND P6, PT, R157, R211, PT ;  /* 0x000000d39d00720c */ /* 0x000fe40003fc6270 */
[----:B------:R-:W-:Y:S01]  /*5b50*/  FSEL R41, R41, -INF , !P1 ;  /* 0xff80000029297808 */ /* 0x000fe20004800000 */
[----:B--2---:R-:W-:Y:S01]  /*5b60*/  IMAD.MOV.U32 R28, RZ, RZ, R42 ;  /* 0x000000ffff1c7224 */ /* 0x004fe200078e002a */
[----:B------:R-:W-:Y:S01]  /*5b70*/  MUFU.TANH R67, R24 ;  /* 0x0000001800437308 */ /* 0x000fe20000002400 */
[----:B------:R-:W-:Y:S01]  /*5b80*/  FFMA.FTZ R42, R152, -UR17, R48 ;  /* 0x80000011982a7c23 */ /* 0x000fe20008010030 */
[----:B------:R-:W-:Y:S02]  /*5b90*/  ISETP.LT.OR P6, PT, R157, R212, P6 ;  /* 0x000000d49d00720c */ /* 0x000fe400037c1670 */
[----:B------:R-:W-:Y:S02]  /*5ba0*/  FSEL R152, R83, -INF , !P0 ;  /* 0xff80000053987808 */ /* 0x000fe40004000000 */
[----:B------:R-:W-:Y:S01]  /*5bb0*/  FSEL R83, R249, -INF , !P4 ;  /* 0xff800000f9537808 */ /* 0x000fe20006000000 */
[----:B---3--:R-:W-:Y:S01]  /*5bc0*/  IMAD.MOV.U32 R29, RZ, RZ, R53 ;  /* 0x000000ffff1d7224 */ /* 0x008fe200078e0035 */
[----:B------:R-:W-:Y:S01]  /*5bd0*/  MUFU.TANH R161, R26 ;  /* 0x0000001a00a17308 */ /* 0x000fe20000002400 */
[----:B------:R-:W-:-:S02]  /*5be0*/  FSEL R42, R42, -INF , !P6 ;  /* 0xff8000002a2a7808 */ /* 0x000fc40007000000 */
[C---:B------:R-:W-:Y:S02]  /*5bf0*/  ISETP.GE.AND P0, PT, R153.reuse, R211, PT ;  /* 0x000000d39900720c */ /* 0x040fe40003f06270 */
[C---:B------:R-:W-:Y:S02]  /*5c00*/  ISETP.GE.AND P4, PT, R153.reuse, R208, PT ;  /* 0x000000d09900720c */ /* 0x040fe40003f86270 */
[C---:B------:R-:W-:Y:S01]  /*5c10*/  ISETP.GE.AND P6, PT, R153.reuse, R202, PT ;  /* 0x000000ca9900720c */ /* 0x040fe20003fc6270 */
[----:B------:R-:W-:Y:S01]  /*5c20*/  MUFU.TANH R53, R25 ;  /* 0x0000001900357308 */ /* 0x000fe20000002400 */
[C---:B------:R-:W-:Y:S02]  /*5c30*/  ISETP.LT.OR P0, PT, R153.reuse, R212, P0 ;  /* 0x000000d49900720c */ /* 0x040fe40000701670 */
[C---:B------:R-:W-:Y:S02]  /*5c40*/  ISETP.LT.OR P4, PT, R153.reuse, R209, P4 ;  /* 0x000000d19900720c */ /* 0x040fe40002781670 */
[----:B------:R-:W-:-:S02]  /*5c50*/  ISETP.LT.OR P6, PT, R153, R203, P6 ;  /* 0x000000cb9900720c */ /* 0x000fc400037c1670 */
[C---:B------:R-:W-:Y:S01]  /*5c60*/  ISETP.GE.AND P1, PT, R157.reuse, R202, PT ;  /* 0x000000ca9d00720c */ /* 0x040fe20003f26270 */
[----:B------:R1:W-:Y:S03]  /*5c70*/  MUFU.TANH R48, R27 ;  /* 0x0000001b00307308 */ /* 0x0003e60000002400 */
[----:B------:R-:W-:-:S05]  /*5c80*/  ISETP.LT.OR P1, PT, R157, R203, P1 ;  /* 0x000000cb9d00720c */ /* 0x000fca0000f21670 */
[----:B------:R-:W-:Y:S01]  /*5c90*/  MUFU.TANH R57, R49 ;  /* 0x0000003100397308 */ /* 0x000fe20000002400 */
[----:B-1----:R-:W1:Y:S07]  /*5ca0*/  LDSM.16.M88.4 R24, [R195+0x3400] ;  /* 0x00340000c318783b */ /* 0x002e6e0000000200 */
[----:B------:R-:W2:Y:S08]  /*5cb0*/  I2F R239, R239 ;  /* 0x000000ef00ef7306 */ /* 0x000eb00000201400 */
[----:B------:R-:W3:Y:S08]  /*5cc0*/  MUFU.TANH R49, R46 ;  /* 0x0000002e00317308 */ /* 0x000ef00000002400 */
[----:B------:R-:W5:Y:S01]  /*5cd0*/  I2F R225, R225 ;  /* 0x000000e100e17306 */ /* 0x000f620000201400 */
[----:B--2---:R-:W-:-:S07]  /*5ce0*/  FFMA.FTZ R226, R239, -UR17, R58 ;  /* 0x80000011efe27c23 */ /* 0x004fce000801003a */
[----:B------:R-:W2:Y:S01]  /*5cf0*/  I2F R243, R243 ;  /* 0x000000f300f37306 */ /* 0x000ea20000201400 */
[----:B---3--:R-:W-:-:S07]  /*5d00*/  FFMA.FTZ R153, R241, -UR17, R49 ;  /* 0x80000011f1997c23 */ /* 0x008fce0008010031 */
[----:B------:R-:W3:Y:S01]  /*5d10*/  I2F R238, R238 ;  /* 0x000000ee00ee7306 */ /* 0x000ee20000201400 */
[----:B-----5:R-:W-:-:S05]  /*5d20*/  FFMA.FTZ R225, R225, -UR17, R252 ;  /* 0x80000011e1e17c23 */ /* 0x020fca00080100fc */
[----:B------:R-:W-:Y:S01]  /*5d30*/  FSEL R84, R225, -INF , !P5 ;  /* 0xff800000e1547808 */ /* 0x000fe20006800000 */
[----:B------:R-:W-:Y:S01]  /*5d40*/  FFMA.FTZ R225, R29, -UR17, R57 ;  /* 0x800000111de17c23 */ /* 0x000fe20008010039 */
[----:B------:R-:W-:Y:S01]  /*5d50*/  MUFU.TANH R50, R50 ;  /* 0x0000003200327308 */ /* 0x000fe20000002400 */
[----:B--2---:R-:W-:Y:S01]  /*5d60*/  FFMA.FTZ R243, R243, -UR17, R59 ;  /* 0x80000011f3f37c23 */ /* 0x004fe2000801003b */
[----:B------:R-:W-:Y:S02]  /*5d70*/  ISETP.GE.AND P5, PT, R157, R208, PT ;  /* 0x000000d09d00720c */ /* 0x000fe40003fa6270 */
[----:B------:R-:W-:Y:S02]  /*5d80*/  FSEL R225, R225, -INF , !P2 ;  /* 0xff800000e1e17808 */ /* 0x000fe40005000000 */
[----:B------:R-:W-:Y:S02]  /*5d90*/  ISETP.LT.OR P5, PT, R157, R209, P5 ;  /* 0x000000d19d00720c */ /* 0x000fe40002fa1670 */
[----:B------:R-:W2:Y:S01]  /*5da0*/  I2F R154, R154 ;  /* 0x0000009a009a7306 */ /* 0x000ea20000201400 */
[----:B---3--:R-:W-:Y:S01]  /*5db0*/  FFMA.FTZ R110, R238, -UR17, R110 ;  /* 0x80000011ee6e7c23 */ /* 0x008fe2000801006e */
[----:B------:R-:W-:-:S02]  /*5dc0*/  FSEL R153, R153, -INF , !P5 ;  /* 0xff80000099997808 */ /* 0x000fc40006800000 */
[C---:B------:R-:W-:Y:S02]  /*5dd0*/  ISETP.GE.AND P5, PT, R155.reuse, R211, PT ;  /* 0x000000d39b00720c */ /* 0x040fe40003fa6270 */
[C---:B------:R-:W-:Y:S02]  /*5de0*/  ISETP.GE.AND P2, PT, R126.reuse, R208, PT ;  /* 0x000000d07e00720c */ /* 0x040fe40003f46270 */
[----:B------:R-:W-:Y:S01]  /*5df0*/  MUFU.TANH R46, R33 ;  /* 0x00000021002e7308 */ /* 0x000fe20000002400 */
[----:B------:R-:W-:Y:S02]  /*5e00*/  ISETP.LT.OR P5, PT, R155, R212, P5 ;  /* 0x000000d49b00720c */ /* 0x000fe40002fa1670 */
[----:B------:R-:W-:-:S05]  /*5e10*/  ISETP.LT.OR P2, PT, R126, R209, P2 ;  /* 0x000000d17e00720c */ /* 0x000fca0001741670 */
[----:B------:R-:W-:Y:S01]  /*5e20*/  MUFU.TANH R33, R31 ;  /* 0x0000001f00217308 */ /* 0x000fe20000002400 */
[----:B--2---:R-:W-:Y:S01]  /*5e30*/  FFMA.FTZ R44, R154, -UR17, R44 ;  /* 0x800000119a2c7c23 */ /* 0x004fe2000801002c */
[----:B------:R-:W-:Y:S02]  /*5e40*/  FSEL R154, R110, -INF , !P4 ;  /* 0xff8000006e9a7808 */ /* 0x000fe40006000000 */
[----:B------:R-:W-:Y:S02]  /*5e50*/  ISETP.GE.AND P4, PT, R126, R211, PT ;  /* 0x000000d37e00720c */ /* 0x000fe40003f86270 */
[----:B------:R-:W-:Y:S02]  /*5e60*/  FSEL R44, R44, -INF , !P5 ;  /* 0xff8000002c2c7808 */ /* 0x000fe40006800000 */
[----:B------:R-:W-:Y:S01]  /*5e70*/  MUFU.TANH R34, R20 ;  /* 0x0000001400227308 */ /* 0x000fe20000002400 */
[C---:B------:R-:W-:Y:S02]  /*5e80*/  ISETP.GE.AND P5, PT, R126.reuse, R202, PT ;  /* 0x000000ca7e00720c */ /* 0x040fe40003fa6270 */
[----:B------:R-:W-:-:S02]  /*5e90*/  ISETP.LT.OR P4, PT, R126, R212, P4 ;  /* 0x000000d47e00720c */ /* 0x000fc40002781670 */
[----:B------:R-:W-:-:S03]  /*5ea0*/  ISETP.LT.OR P5, PT, R126, R203, P5 ;  /* 0x000000cb7e00720c */ /* 0x000fc60002fa1670 */
[----:B------:R-:W-:Y:S08]  /*5eb0*/  MUFU.TANH R31, R21 ;  /* 0x00000015001f7308 */ /* 0x000ff00000002400 */
[----:B------:R-:W-:Y:S08]  /*5ec0*/  MUFU.TANH R49, R22 ;  /* 0x0000001600317308 */ /* 0x000ff00000002400 */
[----:B------:R2:W-:Y:S08]  /*5ed0*/  MUFU.TANH R58, R23 ;  /* 0x00000017003a7308 */ /* 0x0005f00000002400 */
[----:B------:R-:W-:Y:S01]  /*5ee0*/  I2F R158, R158 ;  /* 0x0000009e009e7306 */ /* 0x000fe20000201400 */
[----:B--2---:R-:W2:Y:S07]  /*5ef0*/  LDSM.16.M88.4 R20, [R193+0x1400] ;  /* 0x00140000c114783b */ /* 0x004eae0000000200 */
[----:B------:R-:W3:Y:S08]  /*5f00*/  MUFU.TANH R61, R61 ;  /* 0x0000003d003d7308 */ /* 0x000ef00000002400 */
[----:B------:R5:W-:Y:S08]  /*5f10*/  MUFU.TANH R59, R16 ;  /* 0x00000010003b7308 */ /* 0x000bf00000002400 */
[----:B------:R-:W-:Y:S01]  /*5f20*/  MUFU.TANH R239, R18 ;  /* 0x0000001200ef7308 */ /* 0x000fe20000002400 */
[----:B---3--:R-:W-:-:S02]  /*5f30*/  FFMA.FTZ R61, R158, -UR17, R61 ;  /* 0x800000119e3d7c23 */ /* 0x008fc4000801003d */
[----:B------:R-:W-:-:S03]  /*5f40*/  IMAD.IADD R158, R207, 0x1, -R112 ;  /* 0x00000001cf9e7824 */ /* 0x000fc600078e0a70 */
[----:B------:R-:W-:Y:S01]  /*5f50*/  FSEL R61, R61, -INF , !P3 ;  /* 0xff8000003d3d7808 */ /* 0x000fe20005800000 */
[----:B-----5:R-:W-:Y:S01]  /*5f60*/  FFMA.FTZ R16, R28, -UR17, R50 ;  /* 0x800000111c107c23 */ /* 0x020fe20008010032 */
[----:B------:R-:W-:Y:S01]  /*5f70*/  MUFU.TANH R57, R17 ;  /* 0x0000001100397308 */ /* 0x000fe20000002400 */
[----:B------:R-:W-:Y:S02]  /*5f80*/  ISETP.GE.AND P3, PT, R156, R202, PT ;  /* 0x000000ca9c00720c */ /* 0x000fe40003f66270 */
[----:B------:R-:W-:Y:S02]  /*5f90*/  IABS R158, R158 ;  /* 0x0000009e009e7213 */ /* 0x000fe40000000000 */
[----:B------:R-:W-:Y:S02]  /*5fa0*/  FSEL R110, R16, -INF , !P6 ;  /* 0xff800000106e7808 */ /* 0x000fe40007000000 */
[----:B------:R-:W-:Y:S01]  /*5fb0*/  ISETP.LT.OR P3, PT, R156, R203, P3 ;  /* 0x000000cb9c00720c */ /* 0x000fe20001f61670 */
[----:B------:R1:W-:Y:S01]  /*5fc0*/  MUFU.TANH R50, R19 ;  /* 0x0000001300327308 */ /* 0x0003e20000002400 */
[----:B------:R-:W-:Y:S01]  /*5fd0*/  ISETP.GE.AND P6, PT, R126, R205, PT ;  /* 0x000000cd7e00720c */ /* 0x000fe20003fc6270 */
[----:B------:R-:W-:Y:S01]  /*5fe0*/  IMAD.IADD R156, R204, 0x1, -R112 ;  /* 0x00000001cc9c7824 */ /* 0x000fe200078e0a70 */
[----:B------:R-:W-:-:S02]  /*5ff0*/  FSEL R224, R224, -INF , !P3 ;  /* 0xff800000e0e07808 */ /* 0x000fc40005800000 */
[C---:B------:R-:W-:Y:S02]  /*6000*/  ISETP.GE.AND P3, PT, R157.reuse, R205, PT ;  /* 0x000000cd9d00720c */ /* 0x040fe40003f66270 */
[-C--:B------:R-:W-:Y:S01]  /*6010*/  ISETP.LT.OR P6, PT, R126, R206.reuse, P6 ;  /* 0x000000ce7e00720c */ /* 0x080fe200037c1670 */
[----:B------:R-:W-:Y:S01]  /*6020*/  I2F R114, R114 ;  /* 0x0000007200727306 */ /* 0x000fe20000201400 */
[----:B------:R-:W-:Y:S02]  /*6030*/  ISETP.LT.OR P3, PT, R157, R206, P3 ;  /* 0x000000ce9d00720c */ /* 0x000fe40001f61670 */
[----:B------:R-:W-:Y:S02]  /*6040*/  IABS R156, R156 ;  /* 0x0000009c009c7213 */ /* 0x000fe40000000000 */
[----:B------:R-:W-:Y:S02]  /*6050*/  FSEL R226, R226, -INF , !P3 ;  /* 0xff800000e2e27808 */ /* 0x000fe40005800000 */
[C---:B------:R-:W-:Y:S01]  /*6060*/  ISETP.GE.AND P3, PT, R155.reuse, R208, PT ;  /* 0x000000d09b00720c */ /* 0x040fe20003f66270 */
[----:B-1----:R-:W-:Y:S01]  /*6070*/  HMMA.16816.F32 R16, R100, R24, RZ ;  /* 0x000000186410723c */ /* 0x002fe200000018ff */
[----:B------:R-:W1:Y:S02]  /*6080*/  I2F R116, R116 ;  /* 0x0000007400747306 */ /* 0x000e640000201400 */
[----:B------:R-:W-:-:S06]  /*6090*/  ISETP.LT.OR P3, PT, R155, R209, P3 ;  /* 0x000000d19b00720c */ /* 0x000fcc0001f61670 */
[----:B------:R-:W3:Y:S08]  /*60a0*/  I2F R248, R248 ;  /* 0x000000f800f87306 */ /* 0x000ef00000201400 */
[----:B------:R-:W5:Y:S01]  /*60b0*/  I2F R242, R242 ;  /* 0x000000f200f27306 */ /* 0x000f620000201400 */
[----:B-1----:R-:W-:-:S05]  /*60c0*/  FFMA.FTZ R45, R116, -UR17, R45 ;  /* 0x80000011742d7c23 */ /* 0x002fca000801002d */
[----:B------:R-:W-:Y:S01]  /*60d0*/  FSEL R45, R45, -INF , !P4 ;  /* 0xff8000002d2d7808 */ /* 0x000fe20006000000 */
[----:B--2---:R-:W-:Y:S01]  /*60e0*/  HMMA.16816.F32 R16, R92, R20, R16 ;  /* 0x000000145c10723c */ /* 0x004fe20000001810 */
[----:B------:R1:W-:Y:S01]  /*60f0*/  MUFU.TANH R52, R43 ;  /* 0x0000002b00347308 */ /* 0x0003e20000002400 */
[----:B---3--:R-:W-:Y:S01]  /*6100*/  FFMA.FTZ R248, R248, -UR17, R51 ;  /* 0x80000011f8f87c23 */ /* 0x008fe20008010033 */
[----:B------:R-:W-:-:S04]  /*6110*/  ISETP.GE.AND P4, PT, R125, R202, PT ;  /* 0x000000ca7d00720c */ /* 0x000fc80003f86270 */
[----:B------:R-:W-:Y:S02]  /*6120*/  ISETP.LT.OR P4, PT, R125, R203, P4 ;  /* 0x000000cb7d00720c */ /* 0x000fe40002781670 */
[----:B------:R-:W2:Y:S01]  /*6130*/  I2F R235, R235 ;  /* 0x000000eb00eb7306 */ /* 0x000ea20000201400 */
[----:B-----5:R-:W-:Y:S02]  /*6140*/  FFMA.FTZ R126, R242, -UR17, R55 ;  /* 0x80000011f27e7c23 */ /* 0x020fe40008010037 */
[----:B-1----:R-:W-:-:S05]  /*6150*/  FFMA.FTZ R43, R114, -UR17, R240 ;  /* 0x80000011722b7c23 */ /* 0x002fca00080100f0 */
[----:B------:R-:W1:Y:S01]  /*6160*/  I2F R117, R117 ;  /* 0x0000007500757306 */ /* 0x000e620000201400 */
[----:B------:R-:W-:Y:S02]  /*6170*/  FSEL R114, R243, -INF , !P1 ;  /* 0xff800000f3727808 */ /* 0x000fe40004800000 */
[----:B------:R-:W-:Y:S02]  /*6180*/  ISETP.GE.AND P1, PT, R155, R205, PT ;  /* 0x000000cd9b00720c */ /* 0x000fe40003f26270 */
[----:B------:R-:W-:Y:S02]  /*6190*/  FSEL R43, R43, -INF , !P0 ;  /* 0xff8000002b2b7808 */ /* 0x000fe40004000000 */
[----:B------:R-:W-:Y:S01]  /*61a0*/  FMUL.FTZ R16, R16, c[0x0][0x2ec] ;  /* 0x0000bb0010107a20 */ /* 0x000fe20000410000 */
[C---:B------:R-:W-:Y:S01]  /*61b0*/  ISETP.GE.AND P0, PT, R155.reuse, R202, PT ;  /* 0x000000ca9b00720c */ /* 0x040fe20003f06270 */
[----:B------:R-:W3:Y:S01]  /*61c0*/  I2F R236, R236 ;  /* 0x000000ec00ec7306 */ /* 0x000ee20000201400 */
[----:B------:R-:W-:Y:S01]  /*61d0*/  ISETP.LT.OR P1, PT, R155, R206, P1 ;  /* 0x000000ce9b00720c */ /* 0x000fe20000f21670 */
[----:B--2---:R-:W-:Y:S01]  /*61e0*/  FFMA.FTZ R235, R235, -UR17, R46 ;  /* 0x80000011ebeb7c23 */ /* 0x004fe2000801002e */
[----:B------:R-:W-:Y:S01]  /*61f0*/  ISETP.LT.OR P0, PT, R155, R203, P0 ;  /* 0x000000cb9b00720c */ /* 0x000fe20000701670 */
[----:B------:R-:W-:Y:S01]  /*6200*/  FMUL.FTZ R17, R17, c[0x0][0x2ec] ;  /* 0x0000bb0011117a20 */ /* 0x000fe20000410000 */
[----:B------:R-:W-:Y:S01]  /*6210*/  FSEL R155, R54, -INF , !P3 ;  /* 0xff800000369b7808 */ /* 0x000fe20005800000 */
[----:B------:R-:W-:Y:S01]  /*6220*/  FMUL.FTZ R18, R18, c[0x0][0x2ec] ;  /* 0x0000bb0012127a20 */ /* 0x000fe20000410000 */
[----:B------:R-:W-:Y:S01]  /*6230*/  FSEL R116, R248, -INF , !P1 ;  /* 0xff800000f8747808 */ /* 0x000fe20004800000 */
[----:B------:R-:W-:Y:S01]  /*6240*/  MUFU.TANH R47, R30 ;  /* 0x0000001e002f7308 */ /* 0x000fe20000002400 */
[----:B------:R-:W-:Y:S01]  /*6250*/  FSEL R126, R126, -INF , !P0 ;  /* 0xff8000007e7e7808 */ /* 0x000fe20004000000 */
[----:B-1----:R-:W-:Y:S01]  /*6260*/  FFMA.FTZ R46, R117, -UR17, R67 ;  /* 0x80000011752e7c23 */ /* 0x002fe20008010043 */
[----:B------:R-:W-:Y:S01]  /*6270*/  ISETP.GE.AND P3, PT, R125, R211, PT ;  /* 0x000000d37d00720c */ /* 0x000fe20003f66270 */
[----:B------:R-:W-:Y:S01]  /*6280*/  FMUL.FTZ R19, R19, c[0x0][0x2ec] ;  /* 0x0000bb0013137a20 */ /* 0x000fe20000410000 */
[----:B------:R-:W-:-:S02]  /*6290*/  ISETP.GE.AND P1, PT, R125, R208, PT ;  /* 0x000000d07d00720c */ /* 0x000fc40003f26270 */
[C---:B------:R-:W-:Y:S01]  /*62a0*/  ISETP.GE.AND P0, PT, R125.reuse, R205, PT ;  /* 0x000000cd7d00720c */ /* 0x040fe20003f06270 */
[----:B------:R-:W1:Y:S01]  /*62b0*/  I2F R231, R231 ;  /* 0x000000e700e77306 */ /* 0x000e620000201400 */
[C---:B------:R-:W-:Y:S01]  /*62c0*/  ISETP.LT.OR P3, PT, R125.reuse, R212, P3 ;  /* 0x000000d47d00720c */ /* 0x040fe20001f61670 */
[----:B---3--:R-:W-:Y:S01]  /*62d0*/  FFMA.FTZ R52, R236, -UR17, R52 ;  /* 0x80000011ec347c23 */ /* 0x008fe20008010034 */
[C---:B------:R-:W-:Y:S02]  /*62e0*/  ISETP.LT.OR P1, PT, R125.reuse, R209, P1 ;  /* 0x000000d17d00720c */ /* 0x040fe40000f21670 */
[----:B------:R-:W-:Y:S01]  /*62f0*/  ISETP.LT.OR P0, PT, R125, R206, P0 ;  /* 0x000000ce7d00720c */ /* 0x000fe20000701670 */
[----:B------:R-:W-:Y:S01]  /*6300*/  FFMA.FTZ R125, R234, -UR17, R56 ;  /* 0x80000011ea7d7c23 */ /* 0x000fe20008010038 */
[----:B------:R-:W-:Y:S01]  /*6310*/  FSEL R157, R52, -INF , !P2 ;  /* 0xff800000349d7808 */ /* 0x000fe20005000000 */
[----:B------:R-:W-:Y:S01]  /*6320*/  MUFU.TANH R29, R12 ;  /* 0x0000000c001d7308 */ /* 0x000fe20000002400 */
[----:B------:R-:W-:-:S02]  /*6330*/  FSEL R117, R235, -INF , !P6 ;  /* 0xff800000eb757808 */ /* 0x000fc40007000000 */
[----:B------:R-:W-:Y:S02]  /*6340*/  FSEL R125, R125, -INF , !P5 ;  /* 0xff8000007d7d7808 */ /* 0x000fe40006800000 */
[----:B------:R-:W-:Y:S02]  /*6350*/  FSEL R46, R46, -INF , !P3 ;  /* 0xff8000002e2e7808 */ /* 0x000fe40005800000 */
[C---:B------:R-:W-:Y:S01]  /*6360*/  ISETP.GE.AND P2, PT, R129.reuse, R211, PT ;  /* 0x000000d38100720c */ /* 0x040fe20003f46270 */
[----:B------:R-:W2:Y:S01]  /*6370*/  MUFU.TANH R28, R13 ;  /* 0x0000000d001c7308 */ /* 0x000ea20000002400 */
[C---:B------:R-:W-:Y:S02]  /*6380*/  ISETP.GE.AND P6, PT, R129.reuse, R208, PT ;  /* 0x000000d08100720c */ /* 0x040fe40003fc6270 */
[C---:B------:R-:W-:Y:S02]  /*6390*/  ISETP.GE.AND P5, PT, R129.reuse, R205, PT ;  /* 0x000000cd8100720c */ /* 0x040fe40003fa6270 */
[----:B------:R-:W-:-:S02]  /*63a0*/  ISETP.GE.AND P3, PT, R129, R202, PT ;  /* 0x000000ca8100720c */ /* 0x000fc40003f66270 */
[C---:B------:R-:W-:Y:S01]  /*63b0*/  ISETP.LT.OR P2, PT, R129.reuse, R212, P2 ;  /* 0x000000d48100720c */ /* 0x040fe20001741670 */
[----:B------:R-:W3:Y:S01]  /*63c0*/  MUFU.TANH R30, R14 ;  /* 0x0000000e001e7308 */ /* 0x000ee20000002400 */
[C---:B------:R-:W-:Y:S02]  /*63d0*/  ISETP.LT.OR P6, PT, R129.reuse, R209, P6 ;  /* 0x000000d18100720c */ /* 0x040fe400037c1670 */
[C---:B------:R-:W-:Y:S02]  /*63e0*/  ISETP.LT.OR P5, PT, R129.reuse, R206, P5 ;  /* 0x000000ce8100720c */ /* 0x040fe40002fa1670 */
[----:B------:R-:W-:Y:S01]  /*63f0*/  ISETP.LT.OR P3, PT, R129, R203, P3 ;  /* 0x000000cb8100720c */ /* 0x000fe20001f61670 */
[----:B-1----:R-:W-:Y:S02]  /*6400*/  FFMA.FTZ R129, R231, -UR17, R47 ;  /* 0x80000011e7817c23 */ /* 0x002fe4000801002f */
[----:B------:R1:W-:Y:S01]  /*6410*/  MUFU.TANH R51, R15 ;  /* 0x0000000f00337308 */ /* 0x0003e20000002400 */
[----:B--2---:R-:W-:-:S02]  /*6420*/  FFMA.FTZ R220, R220, -UR17, R28 ;  /* 0x80000011dcdc7c23 */ /* 0x004fc4000801001c */
[----:B------:R-:W-:Y:S02]  /*6430*/  FSEL R129, R129, -INF , !P4 ;  /* 0xff80000081817808 */ /* 0x000fe40006000000 */
[----:B------:R-:W-:-:S03]  /*6440*/  ISETP.GE.AND P4, PT, R131, R205, PT ;  /* 0x000000cd8300720c */ /* 0x000fc60003f86270 */
[----:B------:R-:W2:Y:S01]  /*6450*/  I2F R119, R119 ;  /* 0x0000007700777306 */ /* 0x000ea20000201400 */
[----:B------:R-:W-:Y:S01]  /*6460*/  ISETP.LT.OR P4, PT, R131, R206, P4 ;  /* 0x000000ce8300720c */ /* 0x000fe20002781670 */
[----:B---3--:R-:W-:-:S06]  /*6470*/  FFMA.FTZ R30, R170, -UR17, R30 ;  /* 0x80000011aa1e7c23 */ /* 0x008fcc000801001e */
[----:B------:R-:W3:Y:S01]  /*6480*/  I2F R233, R233 ;  /* 0x000000e900e97306 */ /* 0x000ee20000201400 */
[----:B-1----:R-:W-:Y:S07]  /*6490*/  HMMA.16816.F32 R12, R96, R24, RZ ;  /* 0x00000018600c723c */ /* 0x002fee00000018ff */
[----:B------:R-:W-:Y:S01]  /*64a0*/  MUFU.TANH R238, R8 ;  /* 0x0000000800ee7308 */ /* 0x000fe20000002400 */
[----:B--2---:R-:W-:-:S05]  /*64b0*/  FFMA.FTZ R47, R119, -UR17, R53 ;  /* 0x80000011772f7c23 */ /* 0x004fca0008010035 */
[----:B------:R-:W-:Y:S02]  /*64c0*/  FSEL R47, R47, -INF , !P2 ;  /* 0xff8000002f2f7808 */ /* 0x000fe40005000000 */
[----:B------:R-:W-:Y:S01]  /*64d0*/  MUFU.TANH R55, R9 ;  /* 0x0000000900377308 */ /* 0x000fe20000002400 */
[----:B---3--:R-:W-:Y:S01]  /*64e0*/  FFMA.FTZ R161, R233, -UR17, R161 ;  /* 0x80000011e9a17c23 */ /* 0x008fe200080100a1 */
[----:B------:R-:W-:-:S04]  /*64f0*/  ISETP.GE.AND P2, PT, R131, R202, PT ;  /* 0x000000ca8300720c */ /* 0x000fc80003f46270 */
[----:B------:R-:W-:Y:S02]  /*6500*/  FSEL R161, R161, -INF , !P1 ;  /* 0xff800000a1a17808 */ /* 0x000fe40004800000 */
[----:B------:R-:W-:Y:S01]  /*6510*/  MUFU.TANH R237, R10 ;  /* 0x0000000a00ed7308 */ /* 0x000fe20000002400 */
[----:B------:R-:W-:Y:S01]  /*6520*/  HMMA.16816.F32 R12, R88, R20, R12 ;  /* 0x00000014580c723c */ /* 0x000fe2000000180c */
[C---:B------:R-:W-:Y:S02]  /*6530*/  ISETP.GE.AND P1, PT, R131.reuse, R211, PT ;  /* 0x000000d38300720c */ /* 0x040fe40003f26270 */
[C---:B------:R-:W-:Y:S02]  /*6540*/  ISETP.LT.OR P2, PT, R131.reuse, R203, P2 ;  /* 0x000000cb8300720c */ /* 0x040fe40001741670 */
[----:B------:R-:W-:Y:S02]  /*6550*/  ISETP.LT.OR P1, PT, R131, R212, P1 ;  /* 0x000000d48300720c */ /* 0x000fe40000f21670 */
[----:B------:R1:W-:Y:S08]  /*6560*/  MUFU.TANH R54, R11 ;  /* 0x0000000b00367308 */ /* 0x0003f00000002400 */
[----:B------:R-:W2:Y:S01]  /*6570*/  I2F R232, R232 ;  /* 0x000000e800e87306 */ /* 0x000ea20000201400 */
[----:B-1----:R-:W-:Y:S07]  /*6580*/  HMMA.16816.F32 R8, R96, R26, RZ ;  /* 0x0000001a6008723c */ /* 0x002fee00000018ff */
[----:B------:R-:W-:Y:S01]  /*6590*/  MUFU.TANH R56, R16 ;  /* 0x0000001000387308 */ /* 0x000fe20000002400 */
[----:B------:R-:W-:-:S02]  /*65a0*/  FMUL.FTZ R12, R12, c[0x0][0x2ec] ;  /* 0x0000bb000c0c7a20 */ /* 0x000fc40000410000 */
[----:B------:R-:W-:Y:S02]  /*65b0*/  FMUL.FTZ R13, R13, c[0x0][0x2ec] ;  /* 0x0000bb000d0d7a20 */ /* 0x000fe40000410000 */
[----:B------:R-:W-:Y:S02]  /*65c0*/  FMUL.FTZ R14, R14, c[0x0][0x2ec] ;  /* 0x0000bb000e0e7a20 */ /* 0x000fe40000410000 */
[----:B--2---:R-:W-:Y:S01]  /*65d0*/  FFMA.FTZ R35, R232, -UR17, R35 ;  /* 0x80000011e8237c23 */ /* 0x004fe20008010023 */
[----:B------:R-:W-:Y:S01]  /*65e0*/  MUFU.TANH R52, R17 ;  /* 0x0000001100347308 */ /* 0x000fe20000002400 */
[----:B------:R-:W-:Y:S01]  /*65f0*/  HMMA.16816.F32 R24, R100, R26, RZ ;  /* 0x0000001a6418723c */ /* 0x000fe200000018ff */
[----:B------:R-:W-:Y:S02]  /*6600*/  FMUL.FTZ R15, R15, c[0x0][0x2ec] ;  /* 0x0000bb000f0f7a20 */ /* 0x000fe40000410000 */
[----:B------:R-:W-:Y:S02]  /*6610*/  FSEL R119, R35, -INF , !P0 ;  /* 0xff80000023777808 */ /* 0x000fe40004000000 */
[----:B------:R-:W-:-:S02]  /*6620*/  ISETP.GE.AND P0, PT, R131, R208, PT ;  /* 0x000000d08300720c */ /* 0x000fc40003f06270 */
[----:B------:R-:W1:Y:S02]  /*6630*/  MUFU.TANH R233, R18 ;  /* 0x0000001200e97308 */ /* 0x000e640000002400 */
[----:B------:R-:W-:Y:S01]  /*6640*/  ISETP.LT.OR P0, PT, R131, R209, P0 ;  /* 0x000000d18300720c */ /* 0x000fe20000701670 */
[-C--:B------:R-:W-:Y:S05]  /*6650*/  HMMA.16816.F32 R8, R88, R22.reuse, R8 ;  /* 0x000000165808723c */ /* 0x080fea0000001808 */
[----:B------:R2:W-:Y:S08]  /*6660*/  MUFU.TANH R53, R19 ;  /* 0x0000001300357308 */ /* 0x0005f00000002400 */
[----:B------:R-:W3:Y:S01]  /*6670*/  I2F R230, R230 ;  /* 0x000000e600e67306 */ /* 0x000ee20000201400 */
[----:B------:R-:W-:Y:S01]  /*6680*/  HMMA.16816.F32 R20, R92, R22, R24 ;  /* 0x000000165c14723c */ /* 0x000fe20000001818 */
[----:B------:R-:W-:Y:S01]  /*6690*/  LDSM.16.M88.4 R24, [R195+0x3c00] ;  /* 0x003c0000c318783b */ /* 0x000fe20000000200 */
[----:B-1----:R-:W-:-:S03]  /*66a0*/  FFMA.FTZ R233, R183, -UR17, R233 ;  /* 0x80000011b7e97c23 */ /* 0x002fc600080100e9 */
[----:B--2---:R-:W1:Y:S02]  /*66b0*/  LDSM.16.M88.4 R16, [R195+0x3800] ;  /* 0x00380000c310783b */ /* 0x004e640000000200 */
[----:B------:R-:W2:Y:S03]  /*66c0*/  I2F R122, R122 ;  /* 0x0000007a007a7306 */ /* 0x000ea60000201400 */
[----:B------:R-:W-:-:S05]  /*66d0*/  FMUL.FTZ R8, R8, c[0x0][0x2ec] ;  /* 0x0000bb0008087a20 */ /* 0x000fca0000410000 */
[----:B------:R-:W5:Y:S01]  /*66e0*/  I2F R191, R191 ;  /* 0x000000bf00bf7306 */ /* 0x000f620000201400 */
[----:B---3--:R-:W-:Y:S02]  /*66f0*/  FFMA.FTZ R48, R230, -UR17, R48 ;  /* 0x80000011e6307c23 */ /* 0x008fe40008010030 */
[----:B------:R-:W-:-:S05]  /*6700*/  FMUL.FTZ R9, R9, c[0x0][0x2ec] ;  /* 0x0000bb0009097a20 */ /* 0x000fca0000410000 */
[----:B------:R-:W3:Y:S01]  /*6710*/  I2F R229, R229 ;  /* 0x000000e500e57306 */ /* 0x000ee20000201400 */
[----:B--2---:R-:W-:Y:S02]  /*6720*/  FFMA.FTZ R34, R122, -UR17, R34 ;  /* 0x800000117a227c23 */ /* 0x004fe40008010022 */
[----:B------:R-:W-:Y:S02]  /*6730*/  FMUL.FTZ R21, R21, c[0x0][0x2ec] ;  /* 0x0000bb0015157a20 */ /* 0x000fe40000410000 */
[----:B------:R-:W-:-:S03]  /*6740*/  FMUL.FTZ R23, R23, c[0x0][0x2ec] ;  /* 0x0000bb0017177a20 */ /* 0x000fc60000410000 */
[----:B------:R-:W2:Y:S01]  /*6750*/  I2F R178, R178 ;  /* 0x000000b200b27306 */ /* 0x000ea20000201400 */
[----:B-----5:R-:W-:Y:S01]  /*6760*/  FFMA.FTZ R32, R191, -UR17, R32 ;  /* 0x80000011bf207c23 */ /* 0x020fe20008010020 */
[----:B------:R-:W-:Y:S02]  /*6770*/  FSEL R191, R48, -INF , !P6 ;  /* 0xff80000030bf7808 */ /* 0x000fe40007000000 */
[----:B------:R-:W-:Y:S02]  /*6780*/  FSEL R48, R34, -INF , !P1 ;  /* 0xff80000022307808 */ /* 0x000fe40004800000 */
[----:B------:R-:W-:Y:S01]  /*6790*/  FSEL R122, R32, -INF , !P5 ;  /* 0xff800000207a7808 */ /* 0x000fe20006800000 */
[----:B---3--:R-:W-:Y:S01]  /*67a0*/  FFMA.FTZ R33, R229, -UR17, R33 ;  /* 0x80000011e5217c23 */ /* 0x008fe20008010021 */
[----:B------:R-:W3:Y:S01]  /*67b0*/  I2F R168, R168 ;  /* 0x000000a800a87306 */ /* 0x000ee20000201400 */
[C---:B------:R-:W-:Y:S02]  /*67c0*/  ISETP.GE.AND P6, PT, R150.reuse, R211, PT ;  /* 0x000000d39600720c */ /* 0x040fe40003fc6270 */
[----:B------:R-:W-:-:S02]  /*67d0*/  ISETP.GE.AND P1, PT, R150, R202, PT ;  /* 0x000000ca9600720c */ /* 0x000fc40003f26270 */
[----:B------:R-:W-:Y:S02]  /*67e0*/  FSEL R131, R33, -INF , !P3 ;  /* 0xff80000021837808 */ /* 0x000fe40005800000 */
[----:B------:R-:W5:Y:S01]  /*67f0*/  LDSM.16.M88.4 R32, [R193+0x1800] ;  /* 0x00180000c120783b */ /* 0x000f620000000200 */
[----:B------:R-:W4:Y:S01]  /*6800*/  I2F R227, R227 ;  /* 0x000000e300e37306 */ /* 0x000f220000201400 */
[----:B--2---:R-:W-:Y:S01]  /*6810*/  FFMA.FTZ R59, R178, -UR17, R59 ;  /* 0x80000011b23b7c23 */ /* 0x004fe2000801003b */
[C---:B------:R-:W-:Y:S02]  /*6820*/  ISETP.LT.OR P6, PT, R150.reuse, R212, P6 ;  /* 0x000000d49600720c */ /* 0x040fe400037c1670 */
[C---:B------:R-:W-:Y:S02]  /*6830*/  ISETP.GE.AND P3, PT, R150.reuse, R205, PT ;  /* 0x000000cd9600720c */ /* 0x040fe40003f66270 */
[----:B------:R-:W-:Y:S02]  /*6840*/  ISETP.GE.AND P5, PT, R150, R208, PT ;  /* 0x000000d09600720c */ /* 0x000fe40003fa6270 */
[----:B------:R-:W2:Y:S01]  /*6850*/  I2F R177, R177 ;  /* 0x000000b100b17306 */ /* 0x000ea20000201400 */
[----:B---3--:R-:W-:Y:S01]  /*6860*/  FFMA.FTZ R178, R168, -UR17, R239 ;  /* 0x80000011a8b27c23 */ /* 0x008fe200080100ef */
[----:B------:R-:W-:-:S02]  /*6870*/  FSEL R168, R59, -INF , !P4 ;  /* 0xff8000003ba87808 */ /* 0x000fc40006000000 */
[-C--:B------:R-:W-:Y:S02]  /*6880*/  ISETP.LT.OR P3, PT, R150, R206.reuse, P3 ;  /* 0x000000ce9600720c */ /* 0x080fe40001f61670 */
[----:B------:R-:W-:Y:S02]  /*6890*/  FSEL R178, R178, -INF , !P2 ;  /* 0xff800000b2b27808 */ /* 0x000fe40005000000 */
[----:B------:R3:W-:Y:S01]  /*68a0*/  MUFU.TANH R232, R12 ;  /* 0x0000000c00e87308 */ /* 0x0007e20000002400 */
[----:B----4-:R-:W-:Y:S01]  /*68b0*/  FFMA.FTZ R227, R227, -UR17, R58 ;  /* 0x80000011e3e37c23 */ /* 0x010fe2000801003a */
[----:B------:R-:W-:Y:S02]  /*68c0*/  ISETP.GE.AND P2, PT, R148, R205, PT ;  /* 0x000000cd9400720c */ /* 0x000fe40003f46270 */
[----:B------:R-:W-:Y:S02]  /*68d0*/  ISETP.LT.OR P1, PT, R150, R203, P1 ;  /* 0x000000cb9600720c */ /* 0x000fe40000f21670 */
[----:B------:R-:W-:-:S02]  /*68e0*/  ISETP.LT.OR P2, PT, R148, R206, P2 ;  /* 0x000000ce9400720c */ /* 0x000fc40001741670 */
[----:B------:R4:W1:Y:S01]  /*68f0*/  MUFU.TANH R231, R13 ;  /* 0x0000000d00e77308 */ /* 0x0008620000002400 */
[----:B--2---:R-:W-:Y:S01]  /*6900*/  FFMA.FTZ R177, R177, -UR17, R57 ;  /* 0x80000011b1b17c23 */ /* 0x004fe20008010039 */
[----:B------:R-:W-:Y:S02]  /*6910*/  ISETP.GE.AND P4, PT, R148, R208, PT ;  /* 0x000000d09400720c */ /* 0x000fe40003f86270 */
[-C--:B------:R-:W-:Y:S02]  /*6920*/  ISETP.LT.OR P5, PT, R150, R209.reuse, P5 ;  /* 0x000000d19600720c */ /* 0x080fe40002fa1670 */
[----:B------:R-:W-:Y:S01]  /*6930*/  ISETP.LT.OR P4, PT, R148, R209, P4 ;  /* 0x000000d19400720c */ /* 0x000fe20002781670 */
[----:B---3--:R-:W-:Y:S01]  /*6940*/  FMUL.FTZ R12, R11, c[0x0][0x2ec] ;  /* 0x0000bb000b0c7a20 */ /* 0x008fe20000410000 */
[----:B------:R-:W2:Y:S01]  /*6950*/  MUFU.TANH R230, R14 ;  /* 0x0000000e00e67308 */ /* 0x000ea20000002400 */
[----:B----4-:R-:W-:-:S07]  /*6960*/  FMUL.FTZ R13, R10, c[0x0][0x2ec] ;  /* 0x0000bb000a0d7a20 */ /* 0x010fce0000410000 */
[----:B------:R-:W-:Y:S01]  /*6970*/  MUFU.TANH R229, R15 ;  /* 0x0000000f00e57308 */ /* 0x000fe20000002400 */
[----:B-1----:R-:W-:-:S07]  /*6980*/  FFMA.FTZ R182, R182, -UR17, R231 ;  /* 0x80000011b6b67c23 */ /* 0x002fce00080100e7 */
[----:B------:R-:W-:Y:S01]  /*6990*/  MUFU.TANH R67, R8 ;  /* 0x0000000800437308 */ /* 0x000fe20000002400 */
[----:B--2---:R-:W-:-:S07]  /*69a0*/  FFMA.FTZ R190, R190, -UR17, R230 ;  /* 0x80000011bebe7c23 */ /* 0x004fce00080100e6 */
[----:B------:R1:W2:Y:S08]  /*69b0*/  MUFU.TANH R58, R9 ;  /* 0x00000009003a7308 */ /* 0x0002b00000002400 */
[----:B------:R-:W3:Y:S08]  /*69c0*/  MUFU.TANH R59, R13 ;  /* 0x0000000d003b7308 */ /* 0x000ef00000002400 */
[----:B------:R4:W-:Y:S01]  /*69d0*/  MUFU.TANH R57, R12 ;  /* 0x0000000c00397308 */ /* 0x0009e20000002400 */
[----:B-1----:R-:W-:Y:S01]  /*69e0*/  HMMA.16816.F32 R8, R100, R16, RZ ;  /* 0x000000106408723c */ /* 0x002fe200000018ff */
[----:B--2---:R-:W-:-:S06]  /*69f0*/  FFMA.FTZ R58, R174, -UR17, R58 ;  /* 0x80000011ae3a7c23 */ /* 0x004fcc000801003a */
[----:B------:R-:W1:Y:S01]  /*6a00*/  I2F R147, R147 ;  /* 0x0000009300937306 */ /* 0x000e620000201400 */
[----:B---3--:R-:W-:Y:S01]  /*6a10*/  FFMA.FTZ R179, R179, -UR17, R59 ;  /* 0x80000011b3b37c23 */ /* 0x008fe2000801003b */
[----:B----4-:R-:W-:Y:S06]  /*6a20*/  HMMA.16816.F32 R12, R96, R16, RZ ;  /* 0x00000010600c723c */ /* 0x010fec00000018ff */
[----:B------:R-:W-:Y:S01]  /*6a30*/  I2F R145, R145 ;  /* 0x0000009100917306 */ /* 0x000fe20000201400 */
[----:B------:R-:W-:-:S07]  /*6a40*/  FMUL.FTZ R16, R20, c[0x0][0x2ec] ;  /* 0x0000bb0014107a20 */ /* 0x000fce0000410000 */
[----:B------:R-:W2:Y:S01]  /*6a50*/  I2F R228, R228 ;  /* 0x000000e400e47306 */ /* 0x000ea20000201400 */
[----:B-----5:R-:W-:Y:S01]  /*6a60*/  HMMA.16816.F32 R8, R92, R32, R8 ;  /* 0x000000205c08723c */ /* 0x020fe20000001808 */
[----:B-1----:R-:W-:Y:S02]  /*6a70*/  FFMA.FTZ R238, R147, -UR17, R238 ;  /* 0x8000001193ee7c23 */ /* 0x002fe400080100ee */
[----:B------:R-:W-:-:S04]  /*6a80*/  FMUL.FTZ R17, R22, c[0x0][0x2ec] ;  /* 0x0000bb0016117a20 */ /* 0x000fc80000410000 */
[----:B------:R-:W1:Y:S02]  /*6a90*/  I2F R149, R149 ;  /* 0x0000009500957306 */ /* 0x000e640000201400 */
[----:B------:R-:W-:Y:S06]  /*6aa0*/  HMMA.16816.F32 R12, R88, R32, R12 ;  /* 0x00000020580c723c */ /* 0x000fec000000180c */
[----:B------:R-:W3:Y:S01]  /*6ab0*/  I2F R181, R181 ;  /* 0x000000b500b57306 */ /* 0x000ee20000201400 */
[----:B--2---:R-:W-:Y:S02]  /*6ac0*/  FFMA.FTZ R49, R228, -UR17, R49 ;  /* 0x80000011e4317c23 */ /* 0x004fe40008010031 */
[----:B------:R-:W-:-:S05]  /*6ad0*/  FFMA.FTZ R32, R145, -UR17, R55 ;  /* 0x8000001191207c23 */ /* 0x000fca0008010037 */
[----:B------:R-:W-:Y:S01]  /*6ae0*/  MUFU.TANH R147, R21 ;  /* 0x0000001500937308 */ /* 0x000fe20000002400 */
[----:B-1----:R-:W-:Y:S01]  /*6af0*/  FFMA.FTZ R31, R149, -UR17, R31 ;  /* 0x80000011951f7c23 */ /* 0x002fe2000801001f */
[----:B------:R-:W-:Y:S01]  /*6b00*/  FSEL R149, R49, -INF , !P0 ;  /* 0xff80000031957808 */ /* 0x000fe20004000000 */
[----:B------:R-:W-:Y:S01]  /*6b10*/  FMUL.FTZ R8, R8, c[0x0][0x2ec] ;  /* 0x0000bb0008087a20 */ /* 0x000fe20000410000 */
[----:B------:R-:W-:Y:S01]  /*6b20*/  ISETP.GE.AND P0, PT, R148, R211, PT ;  /* 0x000000d39400720c */ /* 0x000fe20003f06270 */
[----:B------:R-:W-:Y:S01]  /*6b30*/  FMUL.FTZ R9, R9, c[0x0][0x2ec] ;  /* 0x0000bb0009097a20 */ /* 0x000fe20000410000 */
[----:B------:R-:W-:Y:S01]  /*6b40*/  FSEL R49, R31, -INF , !P6 ;  /* 0xff8000001f317808 */ /* 0x000fe20007000000 */
[----:B------:R-:W-:Y:S01]  /*6b50*/  FMUL.FTZ R10, R10, c[0x0][0x2ec] ;  /* 0x0000bb000a0a7a20 */ /* 0x000fe20000410000 */
[----:B------:R1:W-:Y:S01]  /*6b60*/  MUFU.TANH R145, R23 ;  /* 0x0000001700917308 */ /* 0x0003e20000002400 */
[C---:B------:R-:W-:Y:S01]  /*6b70*/  ISETP.GE.AND P6, PT, R148.reuse, R202, PT ;  /* 0x000000ca9400720c */ /* 0x040fe20003fc6270 */
[----:B---3--:R-:W-:Y:S01]  /*6b80*/  FFMA.FTZ R29, R181, -UR17, R29 ;  /* 0x80000011b51d7c23 */ /* 0x008fe2000801001d */
[C---:B------:R-:W-:Y:S01]  /*6b90*/  ISETP.LT.OR P0, PT, R148.reuse, R212, P0 ;  /* 0x000000d49400720c */ /* 0x040fe20000701670 */
[----:B------:R-:W-:Y:S01]  /*6ba0*/  FMUL.FTZ R11, R11, c[0x0][0x2ec] ;  /* 0x0000bb000b0b7a20 */ /* 0x000fe20000410000 */
[----:B------:R-:W-:-:S02]  /*6bb0*/  ISETP.LT.OR P6, PT, R148, R203, P6 ;  /* 0x000000cb9400720c */ /* 0x000fc400037c1670 */
[----:B------:R-:W-:Y:S01]  /*6bc0*/  FSEL R170, R29, -INF , !P2 ;  /* 0xff8000001daa7808 */ /* 0x000fe20005000000 */
[----:B------:R-:W2:Y:S01]  /*6bd0*/  I2F R169, R169 ;  /* 0x000000a900a97306 */ /* 0x000ea20000201400 */
[----:B------:R-:W-:Y:S01]  /*6be0*/  FSEL R181, R30, -INF , !P6 ;  /* 0xff8000001eb57808 */ /* 0x000fe20007000000 */
[----:B------:R-:W-:Y:S01]  /*6bf0*/  FMUL.FTZ R12, R12, c[0x0][0x2ec] ;  /* 0x0000bb000c0c7a20 */ /* 0x000fe20000410000 */
[----:B------:R-:W-:Y:S01]  /*6c00*/  HMMA.16816.F32 R28, R100, R24, RZ ;  /* 0x00000018641c723c */ /* 0x000fe200000018ff */
[----:B------:R-:W-:Y:S01]  /*6c10*/  FSEL R148, R227, -INF , !P5 ;  /* 0xff800000e3947808 */ /* 0x000fe20006800000 */
[----:B------:R-:W-:Y:S01]  /*6c20*/  FMUL.FTZ R13, R13, c[0x0][0x2ec] ;  /* 0x0000bb000d0d7a20 */ /* 0x000fe20000410000 */
[----:B------:R-:W-:Y:S01]  /*6c30*/  ISETP.GE.AND P5, PT, R146, R211, PT ;  /* 0x000000d39200720c */ /* 0x000fe20003fa6270 */
[----:B------:R-:W-:Y:S01]  /*6c40*/  FMUL.FTZ R14, R14, c[0x0][0x2ec] ;  /* 0x0000bb000e0e7a20 */ /* 0x000fe20000410000 */
[----:B-1----:R-:W1:Y:S01]  /*6c50*/  LDSM.16.M88.4 R20, [R193+0x1c00] ;  /* 0x001c0000c114783b */ /* 0x002e620000000200 */
[----:B------:R-:W-:Y:S01]  /*6c60*/  I2F R222, R222 ;  /* 0x000000de00de7306 */ /* 0x000fe20000201400 */
[----:B------:R-:W-:Y:S01]  /*6c70*/  ISETP.LT.OR P5, PT, R146, R212, P5 ;  /* 0x000000d49200720c */ /* 0x000fe20002fa1670 */
[----:B------:R-:W-:Y:S01]  /*6c80*/  FMUL.FTZ R15, R15, c[0x0][0x2ec] ;  /* 0x0000bb000f0f7a20 */ /* 0x000fe20000410000 */
[----:B------:R-:W-:Y:S01]  /*6c90*/  ISETP.GE.AND P2, PT, R143, R208, PT ;  /* 0x000000d08f00720c */ /* 0x000fe20003f46270 */
[----:B------:R-:W-:-:S04]  /*6ca0*/  DEPBAR.LE SB0, 0x0 ;  /* 0x000080000000791a */ /* 0x000fc80000000000 */
[----:B--2---:R-:W-:Y:S01]  /*6cb0*/  FFMA.FTZ R50, R169, -UR17, R50 ;  /* 0x80000011a9327c23 */ /* 0x004fe20008010032 */
[----:B------:R-:W2:Y:S01]  /*6cc0*/  I2F R173, R173 ;  /* 0x000000ad00ad7306 */ /* 0x000ea20000201400 */
[----:B------:R-:W-:Y:S02]  /*6cd0*/  FSEL R169, R177, -INF , !P3 ;  /* 0xff800000b1a97808 */ /* 0x000fe40005800000 */
[----:B------:R-:W-:Y:S02]  /*6ce0*/  ISETP.GE.AND P3, PT, R146, R208, PT ;  /* 0x000000d09200720c */ /* 0x000fe40003f66270 */
[----:B------:R-:W-:Y:S02]  /*6cf0*/  FSEL R177, R50, -INF , !P1 ;  /* 0xff80000032b17808 */ /* 0x000fe40004800000 */
[----:B------:R-:W-:Y:S01]  /*6d00*/  FSEL R50, R238, -INF , !P0 ;  /* 0xff800000ee327808 */ /* 0x000fe20004000000 */
[----:B------:R-:W3:Y:S01]  /*6d10*/  I2F R221, R221 ;  /* 0x000000dd00dd7306 */ /* 0x000ee20000201400 */
[----:B------:R-:W-:-:S02]  /*6d20*/  ISETP.GE.AND P1, PT, R146, R205, PT ;  /* 0x000000cd9200720c */ /* 0x000fc40003f26270 */
[C---:B------:R-:W-:Y:S02]  /*6d30*/  ISETP.GE.AND P0, PT, R146.reuse, R202, PT ;  /* 0x000000ca9200720c */ /* 0x040fe40003f06270 */
[C---:B------:R-:W-:Y:S02]  /*6d40*/  ISETP.LT.OR P3, PT, R146.reuse, R209, P3 ;  /* 0x000000d19200720c */ /* 0x040fe40001f61670 */
[C---:B------:R-:W-:Y:S01]  /*6d50*/  ISETP.LT.OR P1, PT, R146.reuse, R206, P1 ;  /* 0x000000ce9200720c */ /* 0x040fe20000f21670 */
[----:B--2---:R-:W-:Y:S01]  /*6d60*/  FFMA.FTZ R51, R173, -UR17, R51 ;  /* 0x80000011ad337c23 */ /* 0x004fe20008010033 */
[----:B------:R-:W-:Y:S01]  /*6d70*/  ISETP.LT.OR P0, PT, R146, R203, P0 ;  /* 0x000000cb9200720c */ /* 0x000fe20000701670 */
[----:B------:R-:W-:Y:S01]  /*6d80*/  FFMA.FTZ R146, R222, -UR17, R237 ;  /* 0x80000011de927c23 */ /* 0x000fe200080100ed */
[----:B------:R-:W-:Y:S01]  /*6d90*/  FSEL R32, R32, -INF , !P5 ;  /* 0xff80000020207808 */ /* 0x000fe20006800000 */
[----:B------:R-:W2:Y:S01]  /*6da0*/  I2F R213, R213 ;  /* 0x000000d500d57306 */ /* 0x000ea20000201400 */
[----:B------:R-:W-:-:S02]  /*6db0*/  ISETP.GE.AND P6, PT, R143, R205, PT ;  /* 0x000000cd8f00720c */ /* 0x000fc40003fc6270 */
[----:B------:R-:W-:Y:S02]  /*6dc0*/  FSEL R146, R146, -INF , !P4 ;  /* 0xff80000092927808 */ /* 0x000fe40006000000 */
[C---:B------:R-:W-:Y:S02]  /*6dd0*/  ISETP.GE.AND P4, PT, R143.reuse, R211, PT ;  /* 0x000000d38f00720c */ /* 0x040fe40003f86270 */
[C---:B------:R-:W-:Y:S01]  /*6de0*/  ISETP.GE.AND P5, PT, R143.reuse, R202, PT ;  /* 0x000000ca8f00720c */ /* 0x040fe20003fa6270 */
[----:B------:R-:W4:Y:S01]  /*6df0*/  I2F R138, R138 ;  /* 0x0000008a008a7306 */ /* 0x000f220000201400 */
[C---:B------:R-:W-:Y:S01]  /*6e00*/  ISETP.LT.OR P4, PT, R143.reuse, R212, P4 ;  /* 0x000000d48f00720c */ /* 0x040fe20002781670 */
[----:B-1----:R-:W-:Y:S01]  /*6e10*/  HMMA.16816.F32 R28, R92, R20, R28 ;  /* 0x000000145c1c723c */ /* 0x002fe2000000181c */
[C---:B------:R-:W-:Y:S02]  /*6e20*/  ISETP.LT.OR P2, PT, R143.reuse, R209, P2 ;  /* 0x000000d18f00720c */ /* 0x040fe40001741670 */
[----:B------:R-:W-:-:S02]  /*6e30*/  ISETP.LT.OR P6, PT, R143, R206, P6 ;  /* 0x000000ce8f00720c */ /* 0x000fc400037c1670 */
[----:B------:R-:W-:Y:S01]  /*6e40*/  ISETP.LT.OR P5, PT, R143, R203, P5 ;  /* 0x000000cb8f00720c */ /* 0x000fe20002fa1670 */
[----:B---3--:R-:W-:Y:S01]  /*6e50*/  FFMA.FTZ R143, R221, -UR17, R54 ;  /* 0x80000011dd8f7c23 */ /* 0x008fe20008010036 */
[----:B------:R-:W-:Y:S01]  /*6e60*/  FSEL R183, R51, -INF , !P0 ;  /* 0xff80000033b77808 */ /* 0x000fe20004000000 */
[----:B------:R-:W-:Y:S01]  /*6e70*/  MUFU.TANH R55, R8 ;  /* 0x0000000800377308 */ /* 0x000fe20000002400 */
[----:B--2---:R-:W-:Y:S01]  /*6e80*/  FFMA.FTZ R213, R213, -UR17, R232 ;  /* 0x80000011d5d57c23 */ /* 0x004fe200080100e8 */
[----:B------:R-:W-:Y:S02]  /*6e90*/  FSEL R173, R220, -INF , !P1 ;  /* 0xff800000dcad7808 */ /* 0x000fe40004800000 */
[----:B------:R-:W-:Y:S02]  /*6ea0*/  FSEL R143, R143, -INF , !P3 ;  /* 0xff8000008f8f7808 */ /* 0x000fe40005800000 */
[----:B------:R-:W-:Y:S02]  /*6eb0*/  ISETP.GE.AND P3, PT, R140, R211, PT ;  /* 0x000000d38c00720c */ /* 0x000fe40003f66270 */
[----:B------:R-:W-:Y:S01]  /*6ec0*/  MUFU.TANH R54, R9 ;  /* 0x0000000900367308 */ /* 0x000fe20000002400 */
[----:B------:R-:W-:-:S02]  /*6ed0*/  FSEL R221, R213, -INF , !P6 ;  /* 0xff800000d5dd7808 */ /* 0x000fc40007000000 */
[----:B------:R-:W-:Y:S02]  /*6ee0*/  ISETP.LT.OR P3, PT, R140, R212, P3 ;  /* 0x000000d48c00720c */ /* 0x000fe40001f61670 */
[----:B------:R-:W-:Y:S02]  /*6ef0*/  FSEL R213, R190, -INF , !P5 ;  /* 0xff800000bed57808 */ /* 0x000fe40006800000 */
[-C--:B------:R-:W-:Y:S01]  /*6f00*/  ISETP.GE.AND P1, PT, R140, R208.reuse, PT ;  /* 0x000000d08c00720c */ /* 0x080fe20003f26270 */
[----:B------:R-:W-:Y:S01]  /*6f10*/  MUFU.TANH R150, R10 ;  /* 0x0000000a00967308 */ /* 0x000fe20000002400 */
[C---:B------:R-:W-:Y:S01]  /*6f20*/  ISETP.GE.AND P6, PT, R137.reuse, R208, PT ;  /* 0x000000d08900720c */ /* 0x040fe20003fc6270 */
[----:B------:R-:W-:Y:S01]  /*6f30*/  FMUL.FTZ R28, R28, c[0x0][0x2ec] ;  /* 0x0000bb001c1c7a20 */ /* 0x000fe20000410000 */
[----:B------:R-:W-:Y:S01]  /*6f40*/  ISETP.GE.AND P5, PT, R137, R205, PT ;  /* 0x000000cd8900720c */ /* 0x000fe20003fa6270 */
[----:B------:R-:W-:Y:S01]  /*6f50*/  FMUL.FTZ R30, R30, c[0x0][0x2ec] ;  /* 0x0000bb001e1e7a20 */ /* 0x000fe20000410000 */
[CC--:B------:R-:W-:Y:S01]  /*6f60*/  ISETP.LT.OR P1, PT, R140.reuse, R209.reuse, P1 ;  /* 0x000000d18c00720c */ /* 0x0c0fe20000f21670 */
[----:B------:R-:W-:Y:S01]  /*6f70*/  FMUL.FTZ R29, R29, c[0x0][0x2ec] ;  /* 0x0000bb001d1d7a20 */ /* 0x000fe20000410000 */
[C---:B------:R-:W-:Y:S01]  /*6f80*/  ISETP.LT.OR P6, PT, R137.reuse, R209, P6 ;  /* 0x000000d18900720c */ /* 0x040fe200037c1670 */
[----:B------:R1:W-:Y:S01]  /*6f90*/  MUFU.TANH R51, R11 ;  /* 0x0000000b00337308 */ /* 0x0003e20000002400 */
[----:B------:R-:W-:Y:S01]  /*6fa0*/  ISETP.LT.OR P5, PT, R137, R206, P5 ;  /* 0x000000ce8900720c */ /* 0x000fe20002fa1670 */
[----:B------:R-:W-:Y:S01]  /*6fb0*/  FMUL.FTZ R31, R31, c[0x0][0x2ec] ;  /* 0x0000bb001f1f7a20 */ /* 0x000fe20000410000 */
[----:B------:R-:W-:-:S02]  /*6fc0*/  ISETP.GE.AND P0, PT, R140, R205, PT ;  /* 0x000000cd8c00720c */ /* 0x000fc40003f06270 */
[----:B------:R-:W-:Y:S02]  /*6fd0*/  IADD3 R190, R193, 0x400, RZ ;  /* 0x00000400c1be7810 */ /* 0x000fe40007ffe0ff */
[----:B------:R-:W-:Y:S01]  /*6fe0*/  ISETP.LT.OR P0, PT, R140, R206, P0 ;  /* 0x000000ce8c00720c */ /* 0x000fe20000701670 */
[----:B------:R-:W2:Y:S03]  /*6ff0*/  I2F R219, R219 ;  /* 0x000000db00db7306 */ /* 0x000ea60000201400 */
[----:B------:R-:W-:Y:S02]  /*7000*/  FSEL R222, R182, -INF , !P0 ;  /* 0xff800000b6de7808 */ /* 0x000fe40004000000 */
[C---:B------:R-:W-:Y:S01]  /*7010*/  ISETP.GE.AND P0, PT, R135.reuse, R208, PT ;  /* 0x000000d08700720c */ /* 0x040fe20003f06270 */
[----:B-1----:R-:W-:Y:S02]  /*7020*/  HMMA.16816.F32 R8, R96, R24, RZ ;  /* 0x000000186008723c */ /* 0x002fe400000018ff */
[----:B------:R-:W1:Y:S01]  /*7030*/  I2F R142, R142 ;  /* 0x0000008e008e7306 */ /* 0x000e620000201400 */
[----:B------:R-:W-:-:S04]  /*7040*/  ISETP.LT.OR P0, PT, R135, R209, P0 ;  /* 0x000000d18700720c */ /* 0x000fc80000701670 */
[----:B----4-:R-:W-:Y:S01]  /*7050*/  FFMA.FTZ R25, R138, -UR17, R52 ;  /* 0x800000118a197c23 */ /* 0x010fe20008010034 */
[----:B------:R-:W-:Y:S02]  /*7060*/  FSEL R24, R233, -INF , !P2 ;  /* 0xff800000e9187808 */ /* 0x000fe40005000000 */
[----:B------:R-:W-:Y:S01]  /*7070*/  I2F R136, R136 ;  /* 0x0000008800887306 */ /* 0x000fe20000201400 */
[----:B------:R-:W-:Y:S01]  /*7080*/  ISETP.GE.AND P2, PT, R137, R211, PT ;  /* 0x000000d38900720c */ /* 0x000fe20003f46270 */
[----:B--2---:R-:W-:Y:S01]  /*7090*/  FFMA.FTZ R53, R219, -UR17, R53 ;  /* 0x80000011db357c23 */ /* 0x004fe20008010035 */
[----:B------:R-:W-:Y:S02]  /*70a0*/  FSEL R25, R25, -INF , !P3 ;  /* 0xff80000019197808 */ /* 0x000fe40005800000 */
[C---:B------:R-:W-:Y:S02]  /*70b0*/  ISETP.GE.AND P3, PT, R137.reuse, R202, PT ;  /* 0x000000ca8900720c */ /* 0x040fe40003f66270 */
[C---:B------:R-:W-:Y:S01]  /*70c0*/  ISETP.LT.OR P2, PT, R137.reuse, R212, P2 ;  /* 0x000000d48900720c */ /* 0x040fe20001741670 */
[----:B------:R-:W2:Y:S01]  /*70d0*/  MUFU.TANH R16, R16 ;  /* 0x0000001000107308 */ /* 0x000ea20000002400 */
[----:B-1----:R-:W-:Y:S01]  /*70e0*/  FFMA.FTZ R33, R142, -UR17, R56 ;  /* 0x800000118e217c23 */ /* 0x002fe20008010038 */
[----:B------:R-:W-:-:S04]  /*70f0*/  ISETP.LT.OR P3, PT, R137, R203, P3 ;  /* 0x000000cb8900720c */ /* 0x000fc80001f61670 */
[----:B------:R-:W-:Y:S01]  /*7100*/  FSEL R33, R33, -INF , !P4 ;  /* 0xff80000021217808 */ /* 0x000fe20006000000 */
[----:B------:R-:W-:Y:S01]  /*7110*/  HMMA.16816.F32 R8, R88, R20, R8 ;  /* 0x000000145808723c */ /* 0x000fe20000001808 */
[----:B------:R-:W1:Y:S01]  /*7120*/  MUFU.TANH R17, R17 ;  /* 0x0000001100117308 */ /* 0x000e620000002400 */
[C---:B------:R-:W-:Y:S02]  /*7130*/  ISETP.GE.AND P4, PT, R140.reuse, R202, PT ;  /* 0x000000ca8c00720c */ /* 0x040fe40003f86270 */
[----:B------:R-:W-:Y:S02]  /*7140*/  FSEL R179, R179, -INF , !P3 ;  /* 0xff800000b3b37808 */ /* 0x000fe40005800000 */
[----:B------:R-:W-:Y:S02]  /*7150*/  ISETP.LT.OR P4, PT, R140, R203, P4 ;  /* 0x000000cb8c00720c */ /* 0x000fe40002781670 */
[----:B------:R-:W-:Y:S01]  /*7160*/  FSEL R21, R53, -INF , !P1 ;  /* 0xff80000035157808 */ /* 0x000fe20004800000 */
[----:B------:R-:W-:Y:S01]  /*7170*/  MUFU.TANH R56, R12 ;  /* 0x0000000c00387308 */ /* 0x000fe20000002400 */
[----:B--2---:R-:W-:Y:S01]  /*7180*/  FFMA.FTZ R16, R136, -UR17, R16 ;  /* 0x8000001188107c23 */ /* 0x004fe20008010010 */
[----:B------:R-:W-:-:S02]  /*7190*/  ISETP.GE.AND P1, PT, R135, R211, PT ;  /* 0x000000d38700720c */ /* 0x000fc40003f26270 */
[C---:B------:R-:W-:Y:S02]  /*71a0*/  ISETP.GE.AND P3, PT, R130.reuse, R205, PT ;  /* 0x000000cd8200720c */ /* 0x040fe40003f66270 */
[----:B------:R-:W-:Y:S02]  /*71b0*/  ISETP.LT.OR P1, PT, R135, R212, P1 ;  /* 0x000000d48700720c */ /* 0x000fe40000f21670 */
[----:B------:R-:W-:Y:S01]  /*71c0*/  MUFU.TANH R52, R13 ;  /* 0x0000000d00347308 */ /* 0x000fe20000002400 */
[----:B-1----:R-:W-:Y:S01]  /*71d0*/  FFMA.FTZ R20, R189, -UR17, R17 ;  /* 0x80000011bd147c23 */ /* 0x002fe20008010011 */
[----:B------:R-:W-:Y:S02]  /*71e0*/  ISETP.LT.OR P3, PT, R130, R206, P3 ;  /* 0x000000ce8200720c */ /* 0x000fe40001f61670 */
[----:B------:R-:W-:Y:S02]  /*71f0*/  IADD3 R189, R193, 0x800, RZ ;  /* 0x00000800c1bd7810 */ /* 0x000fe40007ffe0ff */
[----:B------:R-:W-:Y:S01]  /*7200*/  FSEL R20, R20, -INF , !P6 ;  /* 0xff80000014147808 */ /* 0x000fe20007000000 */
[----:B------:R-:W-:Y:S01]  /*7210*/  FMUL.FTZ R9, R9, c[0x0][0x2ec] ;  /* 0x0000bb0009097a20 */ /* 0x000fe20000410000 */
[----:B------:R-:W1:Y:S01]  /*7220*/  MUFU.TANH R138, R14 ;  /* 0x0000000e008a7308 */ /* 0x000e620000002400 */
[----:B------:R-:W-:Y:S01]  /*7230*/  FMUL.FTZ R59, R8, c[0x0][0x2ec] ;  /* 0x0000bb00083b7a20 */ /* 0x000fe20000410000 */
[----:B------:R-:W-:Y:S01]  /*7240*/  ISETP.GE.AND P6, PT, R130, R211, PT ;  /* 0x000000d38200720c */ /* 0x000fe20003fc6270 */
[----:B------:R-:W-:-:S02]  /*7250*/  FMUL.FTZ R10, R10, c[0x0][0x2ec] ;  /* 0x0000bb000a0a7a20 */ /* 0x000fc40000410000 */
[----:B------:R-:W-:Y:S01]  /*7260*/  FMUL.FTZ R11, R11, c[0x0][0x2ec] ;  /* 0x0000bb000b0b7a20 */ /* 0x000fe20000410000 */
[----:B------:R-:W-:Y:S02]  /*7270*/  ISETP.LT.OR P6, PT, R130, R212, P6 ;  /* 0x000000d48200720c */ /* 0x000fe400037c1670 */
[----:B------:R2:W3:Y:S08]  /*7280*/  MUFU.TANH R137, R15 ;  /* 0x0000000f00897308 */ /* 0x0004f00000002400 */
[----:B------:R4:W-:Y:S01]  /*7290*/  MUFU.TANH R53, R28 ;  /* 0x0000001c00357308 */ /* 0x0009e20000002400 */
[----:B-1----:R-:W-:Y:S01]  /*72a0*/  FFMA.FTZ R167, R167, -UR17, R138 ;  /* 0x80000011a7a77c23 */ /* 0x002fe2000801008a */
[C---:B--2---:R-:W-:Y:S06]  /*72b0*/  HMMA.16816.F32 R12, R96.reuse, R18, RZ ;  /* 0x00000012600c723c */ /* 0x044fec00000018ff */
[----:B------:R-:W1:Y:S01]  /*72c0*/  I2F R218, R218 ;  /* 0x000000da00da7306 */ /* 0x000e620000201400 */
[----:B---3--:R-:W-:Y:S01]  /*72d0*/  FFMA.FTZ R137, R180, -UR17, R137 ;  /* 0x80000011b4897c23 */ /* 0x008fe20008010089 */
[----:B----4-:R-:W-:Y:S01]  /*72e0*/  FSEL R28, R16, -INF , !P2 ;  /* 0xff800000101c7808 */ /* 0x010fe20005000000 */
[----:B------:R-:W-:Y:S05]  /*72f0*/  HMMA.16816.F32 R96, R96, R26, RZ ;  /* 0x0000001a6060723c */ /* 0x000fea00000018ff */
[----:B------:R-:W2:Y:S01]  /*7300*/  I2F R186, R186 ;  /* 0x000000ba00ba7306 */ /* 0x000ea20000201400 */
[----:B------:R-:W-:-:S04]  /*7310*/  ISETP.GE.AND P2, PT, R135, R202, PT ;  /* 0x000000ca8700720c */ /* 0x000fc80003f46270 */
[----:B------:R-:W-:Y:S01]  /*7320*/  ISETP.LT.OR P2, PT, R135, R203, P2 ;  /* 0x000000cb8700720c */ /* 0x000fe20001741670 */
[----:B------:R-:W-:Y:S02]  /*7330*/  HMMA.16816.F32 R16, R100, R18, RZ ;  /* 0x000000126410723c */ /* 0x000fe400000018ff */
[----:B------:R-:W3:Y:S01]  /*7340*/  I2F R187, R187 ;  /* 0x000000bb00bb7306 */ /* 0x000ee20000201400 */
[----:B-1----:R-:W-:-:S05]  /*7350*/  FFMA.FTZ R218, R218, -UR17, R229 ;  /* 0x80000011dada7c23 */ /* 0x002fca00080100e5 */
[----:B------:R-:W-:Y:S01]  /*7360*/  FSEL R182, R218, -INF , !P4 ;  /* 0xff800000dab67808 */ /* 0x000fe20006000000 */
[----:B------:R-:W-:Y:S01]  /*7370*/  HMMA.16816.F32 R12, R88, R34, R12 ;  /* 0x00000022580c723c */ /* 0x000fe2000000180c */
[----:B------:R-:W1:Y:S01]  /*7380*/  I2F R166, R166 ;  /* 0x000000a600a67306 */ /* 0x000e620000201400 */
[----:B--2---:R-:W-:Y:S01]  /*7390*/  FFMA.FTZ R57, R186, -UR17, R57 ;  /* 0x80000011ba397c23 */ /* 0x004fe20008010039 */
[-C--:B------:R-:W-:Y:S02]  /*73a0*/  ISETP.GE.AND P4, PT, R135, R205.reuse, PT ;  /* 0x000000cd8700720c */ /* 0x080fe40003f86270 */
[----:B------:R-:W-:Y:S02]  /*73b0*/  IADD3 R186, R193, 0x1400, RZ ;  /* 0x00001400c1ba7810 */ /* 0x000fe40007ffe0ff */
[----:B------:R-:W-:Y:S01]  /*73c0*/  FSEL R174, R57, -INF , !P2 ;  /* 0xff80000039ae7808 */ /* 0x000fe20005000000 */
[----:B------:R-:W-:Y:S01]  /*73d0*/  HMMA.16816.F32 R100, R100, R26, RZ ;  /* 0x0000001a6464723c */ /* 0x000fe200000018ff */
[----:B------:R-:W2:Y:S01]  /*73e0*/  I2F R134, R134 ;  /* 0x0000008600867306 */ /* 0x000ea20000201400 */
[----:B---3--:R-:W-:Y:S01]  /*73f0*/  FFMA.FTZ R145, R187, -UR17, R145 ;  /* 0x80000011bb917c23 */ /* 0x008fe20008010091 */
[----:B------:R-:W-:-:S02]  /*7400*/  ISETP.GE.AND P2, PT, R127, R205, PT ;  /* 0x000000cd7f00720c */ /* 0x000fc40003f46270 */
[-C--:B------:R-:W-:Y:S02]  /*7410*/  ISETP.LT.OR P4, PT, R135, R206.reuse, P4 ;  /* 0x000000ce8700720c */ /* 0x080fe40002781670 */
[----:B------:R-:W-:Y:S01]  /*7420*/  FSEL R227, R145, -INF , !P0 ;  /* 0xff80000091e37808 */ /* 0x000fe20004000000 */
[----:B------:R-:W-:Y:S01]  /*7430*/  HMMA.16816.F32 R16, R92, R34, R16 ;  /* 0x000000225c10723c */ /* 0x000fe20000001810 */
[----:B------:R-:W-:Y:S01]  /*7440*/  I2F R128, R128 ;  /* 0x0000008000807306 */ /* 0x000fe20000201400 */
[C---:B------:R-:W-:Y:S01]  /*7450*/  ISETP.GE.AND P0, PT, R127.reuse, R211, PT ;  /* 0x000000d37f00720c */ /* 0x040fe20003f06270 */
[----:B-1----:R-:W-:Y:S01]  /*7460*/  FFMA.FTZ R52, R166, -UR17, R52 ;  /* 0x80000011a6347c23 */ /* 0x002fe20008010034 */
[C---:B------:R-:W-:Y:S02]  /*7470*/  ISETP.LT.OR P2, PT, R127.reuse, R206, P2 ;  /* 0x000000ce7f00720c */ /* 0x040fe40001741670 */
[----:B------:R-:W-:Y:S02]  /*7480*/  ISETP.LT.OR P0, PT, R127, R212, P0 ;  /* 0x000000d47f00720c */ /* 0x000fe40000701670 */
[----:B------:R-:W-:Y:S01]  /*7490*/  FMUL.FTZ R13, R13, c[0x0][0x2ec] ;  /* 0x0000bb000d0d7a20 */ /* 0x000fe20000410000 */
[----:B------:R-:W1:Y:S01]  /*74a0*/  I2F R188, R188 ;  /* 0x000000bc00bc7306 */ /* 0x000e620000201400 */
[-C--:B------:R-:W-:Y:S01]  /*74b0*/  HMMA.16816.F32 R96, R88, R22.reuse, R96 ;  /* 0x000000165860723c */ /* 0x080fe20000001860 */
[----:B------:R-:W-:Y:S01]  /*74c0*/  FMUL.FTZ R14, R14, c[0x0][0x2ec] ;  /* 0x0000bb000e0e7a20 */ /* 0x000fe20000410000 */
[----:B------:R-:W-:Y:S01]  /*74d0*/  FSEL R219, R58, -INF , !P4 ;  /* 0xff8000003adb7808 */ /* 0x000fe20006000000 */
[----:B------:R-:W-:Y:S01]  /*74e0*/  FMUL.FTZ R12, R12, c[0x0][0x2ec] ;  /* 0x0000bb000c0c7a20 */ /* 0x000fe20000410000 */
[----:B------:R-:W-:Y:S01]  /*74f0*/  ISETP.GE.AND P4, PT, R127, R208, PT ;  /* 0x000000d07f00720c */ /* 0x000fe20003f86270 */
[----:B--2---:R-:W-:Y:S01]  /*7500*/  FFMA.FTZ R134, R134, -UR17, R147 ;  /* 0x8000001186867c23 */ /* 0x004fe20008010093 */
[----:B------:R-:W-:Y:S01]  /*7510*/  IADD3 R187, R193, 0x1000, RZ ;  /* 0x00001000c1bb7810 */ /* 0x000fe20007ffe0ff */
[----:B------:R2:W-:Y:S01]  /*7520*/  MUFU.TANH R35, R13 ;  /* 0x0000000d00237308 */ /* 0x0005e20000002400 */
[----:B------:R-:W-:Y:S01]  /*7530*/  HMMA.16816.F32 R100, R92, R22, R100 ;  /* 0x000000165c64723c */ /* 0x000fe20000001864 */
[----:B------:R-:W-:Y:S01]  /*7540*/  FMUL.FTZ R15, R15, c[0x0][0x2ec] ;  /* 0x0000bb000f0f7a20 */ /* 0x000fe20000410000 */
[----:B------:R-:W-:-:S02]  /*7550*/  FSEL R8, R134, -INF , !P1 ;  /* 0xff80000086087808 */ /* 0x000fc40004800000 */
[----:B------:R-:W-:Y:S02]  /*7560*/  ISETP.GE.AND P1, PT, R130, R202, PT ;  /* 0x000000ca8200720c */ /* 0x000fe40003f26270 */
[----:B------:R-:W-:Y:S01]  /*7570*/  FMUL.FTZ R19, R19, c[0x0][0x2ec] ;  /* 0x0000bb0013137a20 */ /* 0x000fe20000410000 */
[----:B------:R-:W-:Y:S01]  /*7580*/  I2F R124, R124 ;  /* 0x0000007c007c7306 */ /* 0x000fe20000201400 */
[----:B------:R-:W-:Y:S01]  /*7590*/  FMUL.FTZ R17, R17, c[0x0][0x2ec] ;  /* 0x0000bb0011117a20 */ /* 0x000fe20000410000 */
[----:B------:R-:W-:Y:S01]  /*75a0*/  ISETP.LT.OR P4, PT, R127, R209, P4 ;  /* 0x000000d17f00720c */ /* 0x000fe20002781670 */
[----:B-1----:R-:W-:Y:S01]  /*75b0*/  FFMA.FTZ R67, R188, -UR17, R67 ;  /* 0x80000011bc437c23 */ /* 0x002fe20008010043 */
[----:B------:R-:W-:Y:S02]  /*75c0*/  ISETP.LT.OR P1, PT, R130, R203, P1 ;  /* 0x000000cb8200720c */ /* 0x000fe40000f21670 */
[----:B------:R-:W-:Y:S01]  /*75d0*/  IADD3 R188, R193, 0xc00, RZ ;  /* 0x00000c00c1bc7810 */ /* 0x000fe20007ffe0ff */
[----:B--2---:R-:W-:Y:S01]  /*75e0*/  FMUL.FTZ R13, R16, c[0x0][0x2ec] ;  /* 0x0000bb00100d7a20 */ /* 0x004fe20000410000 */
[----:B------:R-:W1:Y:S01]  /*75f0*/  I2F R175, R175 ;  /* 0x000000af00af7306 */ /* 0x000e620000201400 */
[----:B------:R-:W-:Y:S01]  /*7600*/  FMUL.FTZ R16, R18, c[0x0][0x2ec] ;  /* 0x0000bb0012107a20 */ /* 0x000fe20000410000 */
[----:B------:R-:W-:Y:S01]  /*7610*/  FSEL R220, R67, -INF , !P5 ;  /* 0xff80000043dc7808 */ /* 0x000fe20006800000 */
[----:B------:R-:W-:Y:S01]  /*7620*/  FMUL.FTZ R99, R99, c[0x0][0x2ec] ;  /* 0x0000bb0063637a20 */ /* 0x000fe20000410000 */
[----:B------:R-:W-:Y:S01]  /*7630*/  ISETP.GE.AND P5, PT, R130, R208, PT ;  /* 0x000000d08200720c */ /* 0x000fe20003fa6270 */
[----:B------:R-:W-:Y:S01]  /*7640*/  FMUL.FTZ R96, R96, c[0x0][0x2ec] ;  /* 0x0000bb0060607a20 */ /* 0x000fe20000410000 */
[----:B------:R-:W-:-:S02]  /*7650*/  FSEL R167, R167, -INF , !P1 ;  /* 0xff800000a7a77808 */ /* 0x000fc40004800000 */
[----:B------:R-:W-:Y:S01]  /*7660*/  I2F R185, R185 ;  /* 0x000000b900b97306 */ /* 0x000fe20000201400 */
[----:B------:R-:W-:Y:S01]  /*7670*/  FMUL.FTZ R22, R102, c[0x0][0x2ec] ;  /* 0x0000bb0066167a20 */ /* 0x000fe20000410000 */
[----:B------:R-:W-:Y:S01]  /*7680*/  ISETP.LT.OR P5, PT, R130, R209, P5 ;  /* 0x000000d18200720c */ /* 0x000fe20002fa1670 */
[----:B------:R-:W-:Y:S01]  /*7690*/  FMUL.FTZ R18, R101, c[0x0][0x2ec] ;  /* 0x0000bb0065127a20 */ /* 0x000fe20000410000 */
[----:B------:R-:W-:Y:S01]  /*76a0*/  ISETP.GE.AND P1, PT, R123, R205, PT ;  /* 0x000000cd7b00720c */ /* 0x000fe20003f26270 */
[----:B------:R-:W-:-:S03]  /*76b0*/  FMUL.FTZ R103, R103, c[0x0][0x2ec] ;  /* 0x0000bb0067677a20 */ /* 0x000fc60000410000 */
[----:B------:R-:W2:Y:S01]  /*76c0*/  MUFU.TANH R16, R16 ;  /* 0x0000001000107308 */ /* 0x000ea20000002400 */
[----:B-1----:R-:W-:Y:S01]  /*76d0*/  FFMA.FTZ R51, R175, -UR17, R51 ;  /* 0x80000011af337c23 */ /* 0x002fe20008010033 */
[----:B------:R-:W-:Y:S02]  /*76e0*/  FSEL R175, R52, -INF , !P2 ;  /* 0xff80000034af7808 */ /* 0x000fe40005000000 */
[C---:B------:R-:W-:Y:S02]  /*76f0*/  ISETP.GE.AND P2, PT, R120.reuse, R208, PT ;  /* 0x000000d07800720c */ /* 0x040fe40003f46270 */
[----:B------:R-:W-:Y:S02]  /*7700*/  FSEL R218, R51, -INF , !P4 ;  /* 0xff80000033da7808 */ /* 0x000fe40006000000 */
[----:B------:R-:W-:Y:S01]  /*7710*/  I2F R184, R184 ;  /* 0x000000b800b87306 */ /* 0x000fe20000201400 */
[C---:B------:R-:W-:Y:S02]  /*7720*/  ISETP.LT.OR P2, PT, R120.reuse, R209, P2 ;  /* 0x000000d17800720c */ /* 0x040fe40001741670 */
[----:B------:R-:W-:-:S02]  /*7730*/  ISETP.GE.AND P4, PT, R120, R211, PT ;  /* 0x000000d37800720c */ /* 0x000fc40003f86270 */
[----:B------:R-:W-:Y:S02]  /*7740*/  ISETP.LT.OR P1, PT, R123, R206, P1 ;  /* 0x000000ce7b00720c */ /* 0x000fe40000f21670 */
[----:B------:R-:W-:Y:S01]  /*7750*/  ISETP.LT.OR P4, PT, R120, R212, P4 ;  /* 0x000000d47800720c */ /* 0x000fe20002781670 */
[----:B------:R-:W1:Y:S01]  /*7760*/  MUFU.TANH R19, R19 ;  /* 0x0000001300137308 */ /* 0x000e620000002400 */
[----:B--2---:R-:W-:Y:S01]  /*7770*/  FFMA.FTZ R180, R185, -UR17, R16 ;  /* 0x80000011b9b47c23 */ /* 0x004fe20008010010 */
[----:B------:R-:W-:-:S06]  /*7780*/  IADD3 R185, R193, 0x1800, RZ ;  /* 0x00001800c1b97810 */ /* 0x000fcc0007ffe0ff */
[----:B------:R-:W2:Y:S08]  /*7790*/  I2F R176, R176 ;  /* 0x000000b000b07306 */ /* 0x000eb00000201400 */
[----:B------:R-:W3:Y:S01]  /*77a0*/  I2F R165, R165 ;  /* 0x000000a500a57306 */ /* 0x000ee20000201400 */
[----:B-1----:R-:W-:Y:S01]  /*77b0*/  FFMA.FTZ R19, R184, -UR17, R19 ;  /* 0x80000011b8137c23 */ /* 0x002fe20008010013 */
[----:B------:R-:W-:-:S06]  /*77c0*/  IADD3 R184, R193, 0x1c00, RZ ;  /* 0x00001c00c1b87810 */ /* 0x000fcc0007ffe0ff */
[----:B------:R-:W-:Y:S01]  /*77d0*/  I2F R164, R164 ;  /* 0x000000a400a47306 */ /* 0x000fe20000201400 */
[----:B--2---:R-:W-:-:S07]  /*77e0*/  FFMA.FTZ R150, R176, -UR17, R150 ;  /* 0x80000011b0967c23 */ /* 0x004fce0008010096 */
[----:B------:R-:W1:Y:S01]  /*77f0*/  MUFU.TANH R14, R14 ;  /* 0x0000000e000e7308 */ /* 0x000e620000002400 */
[----:B---3--:R-:W-:Y:S01]  /*7800*/  FFMA.FTZ R56, R165, -UR17, R56 ;  /* 0x80000011a5387c23 */ /* 0x008fe20008010038 */
[----:B------:R-:W-:Y:S02]  /*7810*/  FSEL R165, R150, -INF , !P5 ;  /* 0xff80000096a57808 */ /* 0x000fe40006800000 */
[C---:B------:R-:W-:Y:S02]  /*7820*/  ISETP.GE.AND P5, PT, R123.reuse, R211, PT ;  /* 0x000000d37b00720c */ /* 0x040fe40003fa6270 */
[----:B------:R-:W-:Y:S02]  /*7830*/  FSEL R176, R56, -INF , !P3 ;  /* 0xff80000038b07808 */ /* 0x000fe40005800000 */
[----:B------:R2:W-:Y:S01]  /*7840*/  MUFU.TANH R34, R9 ;  /* 0x0000000900227308 */ /* 0x0005e20000002400 */
[C---:B------:R-:W-:Y:S02]  /*7850*/  ISETP.GE.AND P3, PT, R123.reuse, R208, PT ;  /* 0x000000d07b00720c */ /* 0x040fe40003f66270 */
[----:B------:R-:W-:-:S02]  /*7860*/  ISETP.LT.OR P5, PT, R123, R212, P5 ;  /* 0x000000d47b00720c */ /* 0x000fc40002fa1670 */
[----:B------:R-:W-:-:S03]  /*7870*/  ISETP.LT.OR P3, PT, R123, R209, P3 ;  /* 0x000000d17b00720c */ /* 0x000fc60001f61670 */
[----:B------:R-:W-:Y:S01]  /*7880*/  I2F R118, R118 ;  /* 0x0000007600767306 */ /* 0x000fe20000201400 */
[----:B-1----:R-:W-:Y:S01]  /*7890*/  FFMA.FTZ R164, R164, -UR17, R14 ;  /* 0x80000011a4a47c23 */ /* 0x002fe2000801000e */
[----:B------:R-:W-:Y:S02]  /*78a0*/  FSEL R180, R180, -INF , !P3 ;  /* 0xff800000b4b47808 */ /* 0x000fe40005800000 */
[----:B------:R-:W-:Y:S01]  /*78b0*/  ISETP.GE.AND P3, PT, R115, R211, PT ;  /* 0x000000d37300720c */ /* 0x000fe20003f66270 */
[----:B--2---:R-:W-:-:S03]  /*78c0*/  FFMA.FTZ R9, R128, -UR17, R55 ;  /* 0x8000001180097c23 */ /* 0x004fc60008010037 */
[----:B------:R-:W1:Y:S01]  /*78d0*/  MUFU.TANH R17, R17 ;  /* 0x0000001100117308 */ /* 0x000e620000002400 */
[----:B------:R-:W-:Y:S01]  /*78e0*/  FSEL R128, R19, -INF , !P2 ;  /* 0xff80000013807808 */ /* 0x000fe20005000000 */
[----:B------:R-:W-:Y:S01]  /*78f0*/  FMUL.FTZ R19, R100, c[0x0][0x2ec] ;  /* 0x0000bb0064137a20 */ /* 0x000fe20000410000 */
[----:B------:R-:W-:Y:S02]  /*7900*/  ISETP.LT.OR P3, PT, R115, R212, P3 ;  /* 0x000000d47300720c */ /* 0x000fe40001f61670 */
[----:B------:R-:W-:Y:S02]  /*7910*/  FSEL R9, R9, -INF , !P6 ;  /* 0xff80000009097808 */ /* 0x000fe40007000000 */
[C---:B------:R-:W-:Y:S01]  /*7920*/  ISETP.GE.AND P6, PT, R127.reuse, R202, PT ;  /* 0x000000ca7f00720c */ /* 0x040fe20003fc6270 */
[----:B------:R2:W-:Y:S01]  /*7930*/  MUFU.TANH R55, R12 ;  /* 0x0000000c00377308 */ /* 0x0005e20000002400 */
[----:B------:R-:W-:Y:S02]  /*7940*/  ISETP.GE.AND P2, PT, R112, R211, PT ;  /* 0x000000d37000720c */ /* 0x000fe40003f46270 */
[----:B------:R-:W-:-:S02]  /*7950*/  ISETP.LT.OR P6, PT, R127, R203, P6 ;  /* 0x000000cb7f00720c */ /* 0x000fc400037c1670 */
[----:B------:R-:W-:Y:S02]  /*7960*/  ISETP.LT.OR P2, PT, R112, R212, P2 ;  /* 0x000000d47000720c */ /* 0x000fe40001741670 */
[----:B------:R-:W-:Y:S01]  /*7970*/  FSEL R166, R137, -INF , !P6 ;  /* 0xff80000089a67808 */ /* 0x000fe20007000000 */
[----:B------:R-:W-:Y:S01]  /*7980*/  I2F R121, R121 ;  /* 0x0000007900797306 */ /* 0x000fe20000201400 */
[----:B-1----:R-:W-:Y:S01]  /*7990*/  FFMA.FTZ R17, R118, -UR17, R17 ;  /* 0x8000001176117c23 */ /* 0x002fe20008010011 */
[----:B------:R-:W-:-:S04]  /*79a0*/  ISETP.GE.AND P6, PT, R120, R205, PT ;  /* 0x000000cd7800720c */ /* 0x000fc80003fc6270 */
[----:B------:R-:W-:Y:S02]  /*79b0*/  ISETP.LT.OR P6, PT, R120, R206, P6 ;  /* 0x000000ce7800720c */ /* 0x000fe400037c1670 */
[----:B------:R1:W3:Y:S01]  /*79c0*/  I2F R172, R65 ;  /* 0x0000004100ac7306 */ /* 0x0002e20000201400 */
[----:B--2---:R-:W-:-:S05]  /*79d0*/  FFMA.FTZ R12, R124, -UR17, R54 ;  /* 0x800000117c0c7c23 */ /* 0x004fca0008010036 */
[----:B------:R-:W-:Y:S02]  /*79e0*/  FSEL R12, R12, -INF , !P0 ;  /* 0xff8000000c0c7808 */ /* 0x000fe40004000000 */
[----:B------:R-:W2:Y:S01]  /*79f0*/  MUFU.TANH R13, R13 ;  /* 0x0000000d000d7308 */ /* 0x000ea20000002400 */
[----:B------:R-:W-:-:S04]  /*7a00*/  ISETP.GE.AND P0, PT, R123, R202, PT ;  /* 0x000000ca7b00720c */ /* 0x000fc80003f06270 */
[----:B------:R-:W-:-:S03]  /*7a10*/  ISETP.LT.OR P0, PT, R123, R203, P0 ;  /* 0x000000cb7b00720c */ /* 0x000fc60000701670 */
[----:B------:R-:W-:Y:S01]  /*7a20*/  I2F R109, R109 ;  /* 0x0000006d006d7306 */ /* 0x000fe20000201400 */
[----:B------:R-:W-:Y:S01]  /*7a30*/  FSEL R164, R164, -INF , !P0 ;  /* 0xff800000a4a47808 */ /* 0x000fe20004000000 */
[----:B-1----:R-:W-:Y:S01]  /*7a40*/  IMAD.IADD R65, R204, 0x1, -R36 ;  /* 0x00000001cc417824 */ /* 0x002fe200078e0a24 */
[----:B------:R-:W-:Y:S01]  /*7a50*/  ISETP.GE.AND P0, PT, R115, R205, PT ;  /* 0x000000cd7300720c */ /* 0x000fe20003f06270 */
[----:B---3--:R-:W-:-:S03]  /*7a60*/  FFMA.FTZ R172, R172, -UR17, R55 ;  /* 0x80000011acac7c23 */ /* 0x008fc60008010037 */
[----:B------:R-:W-:Y:S01]  /*7a70*/  ISETP.LT.OR P0, PT, R115, R206, P0 ;  /* 0x000000ce7300720c */ /* 0x000fe20000701670 */
[----:B------:R-:W1:Y:S01]  /*7a80*/  MUFU.TANH R59, R59 ;  /* 0x0000003b003b7308 */ /* 0x000e620000002400 */
[----:B--2---:R-:W-:Y:S01]  /*7a90*/  FFMA.FTZ R13, R121, -UR17, R13 ;  /* 0x80000011790d7c23 */ /* 0x004fe2000801000d */
[----:B------:R-:W-:Y:S02]  /*7aa0*/  IABS R65, R65 ;  /* 0x0000004100417213 */ /* 0x000fe40000000000 */
[----:B------:R-:W-:Y:S02]  /*7ab0*/  FSEL R172, R172, -INF , !P1 ;  /* 0xff800000acac7808 */ /* 0x000fe40004800000 */
[----:B------:R-:W-:Y:S02]  /*7ac0*/  FSEL R13, R13, -INF , !P5 ;  /* 0xff8000000d0d7808 */ /* 0x000fe40006800000 */
[----:B------:R-:W-:Y:S01]  /*7ad0*/  I2F R163, R163 ;  /* 0x000000a300a37306 */ /* 0x000fe20000201400 */
[----:B------:R-:W-:-:S02]  /*7ae0*/  ISETP.GE.AND P5, PT, R120, R202, PT ;  /* 0x000000ca7800720c */ /* 0x000fc40003fa6270 */
[C---:B------:R-:W-:Y:S02]  /*7af0*/  ISETP.GE.AND P1, PT, R115.reuse, R208, PT ;  /* 0x000000d07300720c */ /* 0x040fe40003f26270 */
[----:B------:R-:W-:Y:S02]  /*7b00*/  ISETP.LT.OR P5, PT, R120, R203, P5 ;  /* 0x000000cb7800720c */ /* 0x000fe40002fa1670 */
[----:B------:R-:W-:Y:S01]  /*7b10*/  ISETP.LT.OR P1, PT, R115, R209, P1 ;  /* 0x000000d17300720c */ /* 0x000fe20000f21670 */
[----:B------:R-:W2:Y:S01]  /*7b20*/  MUFU.TANH R16, R15 ;  /* 0x0000000f00107308 */ /* 0x000ea20000002400 */
[----:B-1----:R-:W-:-:S05]  /*7b30*/  FFMA.FTZ R59, R109, -UR17, R59 ;  /* 0x800000116d3b7c23 */ /* 0x002fca000801003b */
[----:B------:R-:W-:Y:S02]  /*7b40*/  FSEL R127, R59, -INF , !P0 ;  /* 0xff8000003b7f7808 */ /* 0x000fe40004000000 */
[----:B------:R-:W-:Y:S01]  /*7b50*/  I2F R113, R113 ;  /* 0x0000007100717306 */ /* 0x000fe20000201400 */
[----:B------:R-:W-:-:S04]  /*7b60*/  ISETP.GE.AND P0, PT, R36, R208, PT ;  /* 0x000000d02400720c */ /* 0x000fc80003f06270 */
[----:B------:R-:W-:-:S03]  /*7b70*/  ISETP.LT.OR P0, PT, R36, R209, P0 ;  /* 0x000000d12400720c */ /* 0x000fc60000701670 */
[----:B------:R-:W1:Y:S01]  /*7b80*/  I2F R171, R171 ;  /* 0x000000ab00ab7306 */ /* 0x000e620000201400 */
[----:B--2---:R-:W-:Y:S02]  /*7b90*/  FFMA.FTZ R130, R163, -UR17, R16 ;  /* 0x80000011a3827c23 */ /* 0x004fe40008010010 */
[----:B------:R-:W-:-:S03]  /*7ba0*/  FMUL.FTZ R16, R97, c[0x0][0x2ec] ;  /* 0x0000bb0061107a20 */ /* 0x000fc60000410000 */
[----:B------:R-:W-:Y:S02]  /*7bb0*/  FSEL R130, R130, -INF , !P5 ;  /* 0xff80000082827808 */ /* 0x000fe40006800000 */
[----:B------:R-:W-:Y:S01]  /*7bc0*/  I2F R162, R162 ;  /* 0x000000a200a27306 */ /* 0x000fe20000201400 */
[----:B------:R-:W-:-:S04]  /*7bd0*/  ISETP.GE.AND P5, PT, R112, R205, PT ;  /* 0x000000cd7000720c */ /* 0x000fc80003fa6270 */
[----:B------:R-:W-:-:S03]  /*7be0*/  ISETP.LT.OR P5, PT, R112, R206, P5 ;  /* 0x000000ce7000720c */ /* 0x000fc60002fa1670 */
[----:B------:R-:W2:Y:S01]  /*7bf0*/  MUFU.TANH R30, R30 ;  /* 0x0000001e001e7308 */ /* 0x000ea20000002400 */
[----:B-1----:R-:W-:-:S05]  /*7c00*/  FFMA.FTZ R171, R171, -UR17, R35 ;  /* 0x80000011abab7c23 */ /* 0x002fca0008010023 */
[----:B------:R-:W-:Y:S02]  /*7c10*/  FSEL R171, R171, -INF , !P6 ;  /* 0xff800000abab7808 */ /* 0x000fe40007000000 */
[----:B------:R-:W-:Y:S01]  /*7c20*/  I2F R111, R111 ;  /* 0x0000006f006f7306 */ /* 0x000fe20000201400 */
[----:B------:R-:W-:-:S04]  /*7c30*/  ISETP.GE.AND P6, PT, R112, R208, PT ;  /* 0x000000d07000720c */ /* 0x000fc80003fc6270 */
[----:B------:R-:W-:-:S03]  /*7c40*/  ISETP.LT.OR P6, PT, R112, R209, P6 ;  /* 0x000000d17000720c */ /* 0x000fc600037c1670 */
[----:B------:R-:W1:Y:S01]  /*7c50*/  MUFU.TANH R22, R22 ;  /* 0x0000001600167308 */ /* 0x000e620000002400 */
[----:B--2---:R-:W-:-:S05]  /*7c60*/  FFMA.FTZ R30, R162, -UR17, R30 ;  /* 0x80000011a21e7c23 */ /* 0x004fca000801001e */
[----:B------:R-:W-:Y:S02]  /*7c70*/  FSEL R109, R30, -INF , !P1 ;  /* 0xff8000001e6d7808 */ /* 0x000fe40004800000 */
[----:B------:R-:W-:Y:S01]  /*7c80*/  I2F R62, R62 ;  /* 0x0000003e003e7306 */ /* 0x000fe20000201400 */
[----:B------:R-:W-:-:S04]  /*7c90*/  ISETP.GE.AND P1, PT, R36, R211, PT ;  /* 0x000000d32400720c */ /* 0x000fc80003f26270 */
[----:B------:R-:W-:-:S03]  /*7ca0*/  ISETP.LT.OR P1, PT, R36, R212, P1 ;  /* 0x000000d42400720c */ /* 0x000fc60000f21670 */
[----:B------:R-:W2:Y:S01]  /*7cb0*/  MUFU.TANH R99, R99 ;  /* 0x0000006300637308 */ /* 0x000ea20000002400 */
[----:B-1----:R-:W-:-:S07]  /*7cc0*/  FFMA.FTZ R22, R111, -UR17, R22 ;  /* 0x800000116f167c23 */ /* 0x002fce0008010016 */
[----:B------:R-:W-:Y:S08]  /*7cd0*/  I2F R160, R160 ;  /* 0x000000a000a07306 */ /* 0x000ff00000201400 */
[----:B------:R1:W3:Y:S01]  /*7ce0*/  MUFU.TANH R14, R10 ;  /* 0x0000000a000e7308 */ /* 0x0002e20000002400 */
[----:B--2---:R-:W-:Y:S01]  /*7cf0*/  FFMA.FTZ R62, R62, -UR17, R99 ;  /* 0x800000113e3e7c23 */ /* 0x004fe20008010063 */
[----:B------:R-:W-:-:S02]  /*7d00*/  FSEL R99, R22, -INF , !P0 ;  /* 0xff80000016637808 */ /* 0x000fc40004000000 */
[----:B------:R-:W-:-:S04]  /*7d10*/  PLOP3.LUT P0, PT, PT, PT, UP0, 0x80, 0x0 ;  /* 0x000000000000781c */ /* 0x000fc80003f0f008 */
[----:B------:R-:W-:Y:S08]  /*7d20*/  I2F R37, R37 ;  /* 0x0000002500257306 */ /* 0x000ff00000201400 */
[----:B------:R-:W-:Y:S01]  /*7d30*/  I2F R7, R7 ;  /* 0x0000000700077306 */ /* 0x000fe20000201400 */
[----:B-1----:R-:W-:Y:S01]  /*7d40*/  FSEL R10, R17, -INF , !P4 ;  /* 0xff800000110a7808 */ /* 0x002fe20006000000 */
[----:B------:R-:W-:Y:S01]  /*7d50*/  FMUL.FTZ R17, R98, c[0x0][0x2ec] ;  /* 0x0000bb0062117a20 */ /* 0x000fe20000410000 */
[----:B------:R-:W-:Y:S01]  /*7d60*/  ISETP.GE.AND P4, PT, R115, R202, PT ;  /* 0x000000ca7300720c */ /* 0x000fe20003f86270 */
[----:B---3--:R-:W-:-:S03]  /*7d70*/  FFMA.FTZ R14, R160, -UR17, R14 ;  /* 0x80000011a00e7c23 */ /* 0x008fc6000801000e */
[----:B------:R-:W-:Y:S01]  /*7d80*/  ISETP.LT.OR P4, PT, R115, R203, P4 ;  /* 0x000000cb7300720c */ /* 0x000fe20002781670 */
[----:B------:R-:W-:Y:S03]  /*7d90*/  I2F R159, R159 ;  /* 0x0000009f009f7306 */ /* 0x000fe60000201400 */
[----:B------:R-:W-:Y:S02]  /*7da0*/  FSEL R118, R14, -INF , !P4 ;  /* 0xff8000000e767808 */ /* 0x000fe40006000000 */
[----:B------:R-:W-:-:S03]  /*7db0*/  ISETP.GE.AND P4, PT, R36, R205, PT ;  /* 0x000000cd2400720c */ /* 0x000fc60003f86270 */
[----:B------:R-:W1:Y:S01]  /*7dc0*/  I2F R158, R158 ;  /* 0x0000009e009e7306 */ /* 0x000e620000201400 */
[----:B------:R-:W-:-:S07]  /*7dd0*/  ISETP.LT.OR P4, PT, R36, R206, P4 ;  /* 0x000000ce2400720c */ /* 0x000fce0002781670 */
[----:B------:R-:W-:Y:S08]  /*7de0*/  I2F R156, R156 ;  /* 0x0000009c009c7306 */ /* 0x000ff00000201400 */
[----:B------:R-:W2:Y:S01]  /*7df0*/  MUFU.TANH R29, R29 ;  /* 0x0000001d001d7308 */ /* 0x000ea20000002400 */
[----:B-1----:R-:W-:-:S05]  /*7e00*/  FFMA.FTZ R34, R158, -UR17, R34 ;  /* 0x800000119e227c23 */ /* 0x002fca0008010022 */
[----:B------:R-:W-:Y:S02]  /*7e10*/  FSEL R124, R34, -INF , !P5 ;  /* 0xff800000227c7808 */ /* 0x000fe40006800000 */
[----:B------:R-:W1:Y:S01]  /*7e20*/  MUFU.TANH R31, R31 ;  /* 0x0000001f001f7308 */ /* 0x000e620000002400 */
[----:B------:R-:W-:-:S04]  /*7e30*/  ISETP.GE.AND P5, PT, R3, R208, PT ;  /* 0x000000d00300720c */ /* 0x000fc80003fa6270 */
[----:B------:R-:W-:-:S03]  /*7e40*/  ISETP.LT.OR P5, PT, R3, R209, P5 ;  /* 0x000000d10300720c */ /* 0x000fc60002fa1670 */
[----:B------:R3:W4:Y:S01]  /*7e50*/  MUFU.TANH R15, R11 ;  /* 0x0000000b000f7308 */ /* 0x0007220000002400 */
[----:B--2---:R-:W-:-:S05]  /*7e60*/  FFMA.FTZ R29, R37, -UR17, R29 ;  /* 0x80000011251d7c23 */ /* 0x004fca000801001d */
[----:B------:R-:W-:Y:S02]  /*7e70*/  FSEL R14, R29, -INF , !P2 ;  /* 0xff8000001d0e7808 */ /* 0x000fe40005000000 */
[----:B------:R-:W2:Y:S01]  /*7e80*/  MUFU.TANH R19, R19 ;  /* 0x0000001300137308 */ /* 0x000ea20000002400 */
[----:B-1----:R-:W-:Y:S01]  /*7e90*/  FFMA.FTZ R31, R159, -UR17, R31 ;  /* 0x800000119f1f7c23 */ /* 0x002fe2000801001f */
[----:B------:R-:W-:-:S04]  /*7ea0*/  ISETP.GE.AND P2, PT, R36, R202, PT ;  /* 0x000000ca2400720c */ /* 0x000fc80003f46270 */
[----:B------:R-:W-:Y:S01]  /*7eb0*/  FSEL R100, R31, -INF , !P6 ;  /* 0xff8000001f647808 */ /* 0x000fe20007000000 */
[----:B---3--:R-:W-:Y:S01]  /*7ec0*/  FFMA.FTZ R11, R113, -UR17, R53 ;  /* 0x80000011710b7c23 */ /* 0x008fe20008010035 */
[----:B------:R-:W-:Y:S01]  /*7ed0*/  I2F R2, R2 ;  /* 0x0000000200027306 */ /* 0x000fe20000201400 */
[----:B----4-:R-:W-:Y:S01]  /*7ee0*/  FFMA.FTZ R15, R156, -UR17, R15 ;  /* 0x800000119c0f7c23 */ /* 0x010fe2000801000f */
[----:B------:R-:W-:Y:S02]  /*7ef0*/  ISETP.GE.AND P6, PT, R3, R211, PT ;  /* 0x000000d30300720c */ /* 0x000fe40003fc6270 */
[----:B------:R-:W-:Y:S02]  /*7f00*/  FSEL R11, R11, -INF , !P3 ;  /* 0xff8000000b0b7808 */ /* 0x000fe40005800000 */
[----:B------:R-:W-:Y:S01]  /*7f10*/  ISETP.GE.AND P3, PT, R112, R202, PT ;  /* 0x000000ca7000720c */ /* 0x000fe20003f66270 */
[----:B--2---:R-:W-:Y:S01]  /*7f20*/  FFMA.FTZ R7, R7, -UR17, R19 ;  /* 0x8000001107077c23 */ /* 0x004fe20008010013 */
[----:B------:R-:W-:Y:S01]  /*7f30*/  I2F R107, R107 ;  /* 0x0000006b006b7306 */ /* 0x000fe20000201400 */
[----:B------:R-:W-:-:S02]  /*7f40*/  ISETP.LT.OR P2, PT, R36, R203, P2 ;  /* 0x000000cb2400720c */ /* 0x000fc40001741670 */
[----:B------:R-:W-:Y:S02]  /*7f50*/  ISETP.LT.OR P3, PT, R112, R203, P3 ;  /* 0x000000cb7000720c */ /* 0x000fe40001f61670 */
[----:B------:R-:W-:Y:S02]  /*7f60*/  FSEL R7, R7, -INF , !P1 ;  /* 0xff80000007077808 */ /* 0x000fe40004800000 */
[----:B------:R-:W-:Y:S01]  /*7f70*/  FSEL R115, R15, -INF , !P3 ;  /* 0xff8000000f737808 */ /* 0x000fe20005800000 */
[----:B------:R-:W-:Y:S01]  /*7f80*/  I2F R65, R65 ;  /* 0x0000004100417306 */ /* 0x000fe20000201400 */
[C---:B------:R-:W-:Y:S02]  /*7f90*/  ISETP.GE.AND P3, PT, R3.reuse, R205, PT ;  /* 0x000000cd0300720c */ /* 0x040fe40003f66270 */
[C---:B------:R-:W-:Y:S02]  /*7fa0*/  ISETP.GE.AND P1, PT, R3.reuse, R202, PT ;  /* 0x000000ca0300720c */ /* 0x040fe40003f26270 */
[----:B------:R-:W-:-:S02]  /*7fb0*/  ISETP.LT.OR P6, PT, R3, R212, P6 ;  /* 0x000000d40300720c */ /* 0x000fc400037c1670 */
[C---:B------:R-:W-:Y:S01]  /*7fc0*/  ISETP.LT.OR P3, PT, R3.reuse, R206, P3 ;  /* 0x000000ce0300720c */ /* 0x040fe20001f61670 */
[----:B------:R-:W-:Y:S01]  /*7fd0*/  I2F R108, R108 ;  /* 0x0000006c006c7306 */ /* 0x000fe20000201400 */
[----:B------:R-:W-:Y:S01]  /*7fe0*/  BAR.SYNC.DEFER_BLOCKING 0x0 ;  /* 0x0000000000007b1d */ /* 0x000fe20000010000 */
[----:B------:R-:W-:-:S04]  /*7ff0*/  ISETP.LT.OR P1, PT, R3, R203, P1 ;  /* 0x000000cb0300720c */ /* 0x000fc80000f21670 */
[----:B------:R-:W-:Y:S02]  /*8000*/  FSEL R111, R62, -INF , !P1 ;  /* 0xff8000003e6f7808 */ /* 0x000fe40004800000 */
[----:B------:R-:W-:Y:S08]  /*8010*/  I2F R106, R106 ;  /* 0x0000006a006a7306 */ /* 0x000ff00000201400 */
[----:B------:R-:W1:Y:S08]  /*8020*/  MUFU.TANH R96, R96 ;  /* 0x0000006000607308 */ /* 0x000e700000002400 */
[----:B------:R-:W2:Y:S08]  /*8030*/  MUFU.TANH R16, R16 ;  /* 0x0000001000107308 */ /* 0x000eb00000002400 */
[----:B------:R-:W3:Y:S01]  /*8040*/  MUFU.TANH R17, R17 ;  /* 0x0000001100117308 */ /* 0x000ee20000002400 */
[----:B-1----:R-:W-:-:S05]  /*8050*/  FFMA.FTZ R96, R107, -UR17, R96 ;  /* 0x800000116b607c23 */ /* 0x002fca0008010060 */
[----:B------:R-:W-:Y:S02]  /*8060*/  FSEL R123, R96, -INF , !P4 ;  /* 0xff800000607b7808 */ /* 0x000fe40006000000 */
[----:B------:R-:W1:Y:S01]  /*8070*/  MUFU.TANH R18, R18 ;  /* 0x0000001200127308 */ /* 0x000e620000002400 */
[----:B--2---:R-:W-:-:S05]  /*8080*/  FFMA.FTZ R16, R106, -UR17, R16 ;  /* 0x800000116a107c23 */ /* 0x004fca0008010010 */
[----:B------:R-:W-:Y:S02]  /*8090*/  FSEL R120, R16, -INF , !P3 ;  /* 0xff80000010787808 */ /* 0x000fe40005800000 */
[----:B------:R-:W2:Y:S01]  /*80a0*/  MUFU.TANH R103, R103 ;  /* 0x0000006700677308 */ /* 0x000ea20000002400 */
[----:B---3--:R-:W-:-:S05]  /*80b0*/  FFMA.FTZ R17, R65, -UR17, R17 ;  /* 0x8000001141117c23 */ /* 0x008fca0008010011 */
[----:B------:R-:W-:Y:S01]  /*80c0*/  FSEL R112, R17, -INF , !P2 ;  /* 0xff80000011707808 */ /* 0x000fe20005000000 */
[----:B-1----:R-:W-:-:S05]  /*80d0*/  FFMA.FTZ R0, R2, -UR17, R18 ;  /* 0x8000001102007c23 */ /* 0x002fca0008010012 */
[----:B------:R-:W-:Y:S01]  /*80e0*/  FSEL R0, R0, -INF , !P6 ;  /* 0xff80000000007808 */ /* 0x000fe20007000000 */
[----:B--2---:R-:W-:-:S05]  /*80f0*/  FFMA.FTZ R98, R108, -UR17, R103 ;  /* 0x800000116c627c23 */ /* 0x004fca0008010067 */
[----:B------:R-:W-:Y:S01]  /*8100*/  FSEL R98, R98, -INF , !P5 ;  /* 0xff80000062627808 */ /* 0x000fe20006800000 */
        /* <DEDUP_REMOVED lines=16> */
[----:B------:R-:W-:Y:S02]  /*8210*/  @!P1 IADD3 R15, P3, R18, UR28, RZ ;  /* 0x0000001c120f9c10 */ /* 0x000fe4000ff7e0ff */
        /* <DEDUP_REMOVED lines=37> */
.L_x_1102:
[----:B------:R-:W-:Y:S05]  /*8470*/  BSYNC B0 ;  /* 0x0000000000007941 */ /* 0x000fea0003800000 */
.L_x_1101:
[----:B------:R-:W0:Y:S02]  /*8480*/  LDGDEPBAR ;  /* 0x00000000000079af */ /* 0x000e240000000000 */
.L_x_1100:
[----:B------:R-:W-:Y:S01]  /*8490*/  FMNMX.FTZ R3, R104, R105, !PT ;  /* 0x0000006968037209 */ /* 0x000fe20007810000 */
[----:B------:R-:W-:Y:S01]  /*84a0*/  UMOV UR7, UR25 ;  /* 0x0000001900077c82 */ /* 0x000fe20008000000 */
        /* <DEDUP_REMOVED lines=31> */
[----:B------:R-:W3:Y:S02]  /*86a0*/  SHFL.BFLY PT, R2, R3, 0x2, 0x1f ;  /* 0x0c401f0003027f89 */ /* 0x000ee400000e0000 */
[----:B---3--:R-:W-:Y:S02]  /*86b0*/  FMNMX.FTZ R2, R3, R2, !PT ;  /* 0x0000000203027209 */ /* 0x008fe40007810000 */
[----:B------:R-:W-:-:S03]  /*86c0*/  FMNMX.FTZ R3, R86, R87, !PT ;  /* 0x0000005756037209 */ /* 0x000fc60007810000 */
[----:B------:R-:W3:Y:S01]  /*86d0*/  SHFL.BFLY PT, R36, R2, 0x1, 0x1f ;  /* 0x0c201f0002247f89 */ /* 0x000ee200000e0000 */
[----:B------:R-:W-:-:S04]  /*86e0*/  FMNMX.FTZ R3, R139, R3, !PT ;  /* 0x000000038b037209 */ /* 0x000fc80007810000 */
[----:B------:R-:W-:-:S04]  /*86f0*/  FMNMX.FTZ R3, R74, R3, !PT ;  /* 0x000000034a037209 */ /* 0x000fc80007810000 */
[----:B------:R-:W-:-:S04]  /*8700*/  FMNMX.FTZ R3, R75, R3, !PT ;  /* 0x000000034b037209 */ /* 0x000fc80007810000 */
[----:B------:R-:W-:-:S04]  /*8710*/  FMNMX.FTZ R3, R141, R3, !PT ;  /* 0x000000038d037209 */ /* 0x000fc80007810000 */
[----:B------:R-:W-:-:S04]  /*8720*/  FMNMX.FTZ R3, R64, R3, !PT ;  /* 0x0000000340037209 */ /* 0x000fc80007810000 */
[----:B------:R-:W-:Y:S02]  /*8730*/  FMNMX.FTZ R3, R63, R3, !PT ;  /* 0x000000033f037209 */ /* 0x000fe40007810000 */
[----:B---3--:R-:W-:Y:S02]  /*8740*/  FMNMX.FTZ R36, R2, R36, !PT ;  /* 0x0000002402247209 */ /* 0x008fe40007810000 */
[----:B------:R-:W-:Y:S02]  /*8750*/  FMNMX.FTZ R3, R151, R3, !PT ;  /* 0x0000000397037209 */ /* 0x000fe40007810000 */
[C---:B------:R-:W-:Y:S01]  /*8760*/  FSETP.NEU.FTZ.AND P1, PT, R36.reuse, -INF , PT ;  /* 0xff8000002400780b */ /* 0x040fe20003f3d000 */
[----:B------:R-:W-:Y:S01]  /*8770*/  FMUL.FTZ R2, R36, c[0x0][0x23c] ;  /* 0x00008f0024027a20 */ /* 0x000fe20000410000 */
[----:B------:R-:W-:-:S04]  /*8780*/  FMNMX.FTZ R3, R152, R3, !PT ;  /* 0x0000000398037209 */ /* 0x000fc80007810000 */
        /* <DEDUP_REMOVED lines=81> */
[----:B------:R-:W3:Y:S01]  /*8ca0*/  MUFU.EX2 R89, R89 ;  /* 0x0000005900597308 */ /* 0x000ee20000000800 */
        /* <DEDUP_REMOVED lines=44> */
[----:B------:R-:W4:Y:S01]  /*8f70*/  SHFL.BFLY PT, R15, R3, 0x2, 0x1f ;  /* 0x0c401f00030f7f89 */ /* 0x000f2200000e0000 */
[----:B------:R-:W-:Y:S01]  /*8f80*/  FMNMX.FTZ R2, R120, R2, !PT ;  /* 0x0000000278027209 */ /* 0x000fe20007810000 */
[----:B------:R-:W-:Y:S01]  /*8f90*/  MUFU.EX2 R59, R59 ;  /* 0x0000003b003b7308 */ /* 0x000fe20000000800 */
[----:B------:R-:W-:-:S02]  /*8fa0*/  FMNMX.FTZ R0, R112, R0, !PT ;  /* 0x0000000070007209 */ /* 0x000fc40007810000 */
[----:B---3--:R-:W-:Y:S01]  /*8fb0*/  F2FP.PACK_AB R134, R89, R90 ;  /* 0x0000005a5986723e */ /* 0x008fe200000000ff */
[----:B------:R-:W3:Y:S01]  /*8fc0*/  SHFL.BFLY PT, R8, R2, 0x2, 0x1f ;  /* 0x0c401f0002087f89 */ /* 0x000ee200000e0000 */
[----:B------:R-:W-:-:S03]  /*8fd0*/  FMNMX.FTZ R0, R111, R0, !PT ;  /* 0x000000006f007209 */ /* 0x000fc60007810000 */
[----:B------:R-:W-:Y:S02]  /*8fe0*/  MUFU.EX2 R58, R58 ;  /* 0x0000003a003a7308 */ /* 0x000fe40000000800 */
[----:B------:R-:W5:Y:S06]  /*8ff0*/  SHFL.BFLY PT, R7, R0, 0x2, 0x1f ;  /* 0x0c401f0000077f89 */ /* 0x000f6c00000e0000 */
[----:B------:R-:W-:Y:S01]  /*9000*/  MUFU.EX2 R57, R57 ;  /* 0x0000003900397308 */ /* 0x000fe20000000800 */
[----:B----4-:R-:W-:-:S07]  /*9010*/  FMNMX.FTZ R15, R3, R15, !PT ;  /* 0x0000000f030f7209 */ /* 0x010fce0007810000 */
[----:B------:R-:W-:Y:S01]  /*9020*/  MUFU.EX2 R56, R56 ;  /* 0x0000003800387308 */ /* 0x000fe20000000800 */
[----:B------:R-:W4:Y:S01]  /*9030*/  SHFL.BFLY PT, R3, R15, 0x1, 0x1f ;  /* 0x0c201f000f037f89 */ /* 0x000f2200000e0000 */
[----:B---3--:R-:W-:-:S06]  /*9040*/  FMNMX.FTZ R2, R2, R8, !PT ;  /* 0x0000000802027209 */ /* 0x008fcc0007810000 */
[----:B------:R-:W-:Y:S01]  /*9050*/  MUFU.EX2 R55, R55 ;  /* 0x0000003700377308 */ /* 0x000fe20000000800 */
[----:B------:R-:W3:Y:S01]  /*9060*/  SHFL.BFLY PT, R8, R2, 0x1, 0x1f ;  /* 0x0c201f0002087f89 */ /* 0x000ee200000e0000 */
[----:B-----5:R-:W-:-:S05]  /*9070*/  FMNMX.FTZ R0, R0, R7, !PT ;  /* 0x0000000700007209 */ /* 0x020fca0007810000 */
[----:B------:R-:W5:Y:S01]  /*9080*/  SHFL.BFLY PT, R7, R0, 0x1, 0x1f ;  /* 0x0c201f0000077f89 */ /* 0x000f6200000e0000 */
[----:B------:R-:W-:Y:S08]  /*9090*/  MUFU.EX2 R54, R54 ;  /* 0x0000003600367308 */ /* 0x000ff00000000800 */
[----:B------:R-:W-:Y:S01]  /*90a0*/  MUFU.EX2 R53, R53 ;  /* 0x0000003500357308 */ /* 0x000fe20000000800 */
[----:B----4-:R-:W-:-:S02]  /*90b0*/  FMNMX.FTZ R3, R15, R3, !PT ;  /* 0x000000030f037209 */ /* 0x010fc40007810000 */
[----:B------:R-:W-:Y:S02]  /*90c0*/  LDSM.16.MT88.4 R12, [R192+0x4400] ;  /* 0x00440000c00c783b */ /* 0x000fe40000004200 */
[C---:B------:R-:W-:Y:S01]  /*90d0*/  FSETP.NEU.FTZ.AND P1, PT, R3.reuse, -INF , PT ;  /* 0xff8000000300780b */ /* 0x040fe20003f3d000 */
[----:B------:R-:W-:Y:S01]  /*90e0*/  FMUL.FTZ R106, R3, c[0x0][0x23c] ;  /* 0x00008f00036a7a20 */ /* 0x000fe20000410000 */
[----:B---3--:R-:W-:Y:S01]  /*90f0*/  FMNMX.FTZ R2, R2, R8, !PT ;  /* 0x0000000802027209 */ /* 0x008fe20007810000 */
[----:B------:R-:W-:Y:S03]  /*9100*/  MUFU.EX2 R52, R52 ;  /* 0x0000003400347308 */ /* 0x000fe60000000800 */
[----:B------:R-:W-:Y:S01]  /*9110*/  FSEL R106, R106, RZ, P1 ;  /* 0x000000ff6a6a7208 */ /* 0x000fe20000800000 */
[----:B------:R-:W-:Y:S01]  /*9120*/  FMUL.FTZ R121, R2, c[0x0][0x23c] ;  /* 0x00008f0002797a20 */ /* 0x000fe20000410000 */
[----:B-----5:R-:W-:-:S02]  /*9130*/  FMNMX.FTZ R0, R0, R7, !PT ;  /* 0x0000000700007209 */ /* 0x020fc40007810000 */
[----:B------:R-:W-:Y:S01]  /*9140*/  FSETP.NEU.FTZ.AND P1, PT, R2, -INF , PT ;  /* 0xff8000000200780b */ /* 0x000fe20003f3d000 */
[--C-:B-1----:R-:W-:Y:S01]  /*9150*/  FFMA.FTZ R30, R191, c[0x0][0x23c], -R106.reuse ;  /* 0x00008f00bf1e7a23 */ /* 0x102fe2000001086a */
[----:B------:R-:W-:Y:S01]  /*9160*/  LEA R191, R4, R192, 0x1 ;  /* 0x000000c004bf7211 */ /* 0x000fe200078e08ff */
[----:B------:R-:W-:Y:S01]  /*9170*/  FMUL.FTZ R113, R0, c[0x0][0x23c] ;  /* 0x00008f0000717a20 */ /* 0x000fe20000410000 */
[----:B------:R-:W-:Y:S01]  /*9180*/  FSEL R121, R121, RZ, P1 ;  /* 0x000000ff79797208 */ /* 0x000fe20000800000 */
[--C-:B------:R-:W-:Y:S01]  /*9190*/  FFMA.FTZ R67, R64, c[0x0][0x23c], -R106.reuse ;  /* 0x00008f0040437a23 */ /* 0x100fe2000001086a */
[----:B------:R-:W-:Y:S01]  /*91a0*/  FSETP.NEU.FTZ.AND P1, PT, R0, -INF , PT ;  /* 0xff8000000000780b */ /* 0x000fe20003f3d000 */
[--C-:B------:R-:W-:Y:S01]  /*91b0*/  FFMA.FTZ R64, R63, c[0x0][0x23c], -R106.reuse ;  /* 0x00008f003f407a23 */ /* 0x100fe2000001086a */
[----:B------:R-:W-:Y:S01]  /*91c0*/  LDSM.16.MT88.4 R8, [R191+0x4400] ;  /* 0x00440000bf08783b */ /* 0x000fe20000004200 */
[--C-:B------:R-:W-:Y:S01]  /*91d0*/  FFMA.FTZ R63, R151, c[0x0][0x23c], -R106.reuse ;  /* 0x00008f00973f7a23 */ /* 0x100fe2000001086a */
[----:B------:R-:W-:Y:S01]  /*91e0*/  FSEL R113, R113, RZ, P1 ;  /* 0x000000ff71717208 */ /* 0x000fe20000800000 */
[--C-:B------:R-:W-:Y:S01]  /*91f0*/  FFMA.FTZ R29, R149, c[0x0][0x23c], -R106.reuse ;  /* 0x00008f00951d7a23 */ /* 0x100fe2000001086a */
[----:B--2---:R-:W-:Y:S01]  /*9200*/  LDSM.16.MT88.4 R16, [R191+0x4800] ;  /* 0x00480000bf10783b */ /* 0x004fe20000004200 */
[----:B------:R-:W-:Y:S01]  /*9210*/  FFMA.FTZ R28, R148, c[0x0][0x23c], -R106 ;  /* 0x00008f00941c7a23 */ /* 0x000fe2000001086a */
[----:B------:R-:W-:Y:S01]  /*9220*/  MUFU.EX2 R67, R67 ;  /* 0x0000004300437308 */ /* 0x000fe20000000800 */
[--C-:B------:R-:W-:Y:S01]  /*9230*/  FFMA.FTZ R93, R6, c[0x0][0x23c], -R113.reuse ;  /* 0x00008f00065d7a23 */ /* 0x100fe20000010871 */
[----:B------:R-:W1:Y:S01]  /*9240*/  LDSM.16.MT88.4 R148, [R192+0x4000] ;  /* 0x00400000c094783b */ /* 0x000e620000004200 */
[----:B------:R-:W-:-:S02]  /*9250*/  FFMA.FTZ R94, R5, c[0x0][0x23c], -R113 ;  /* 0x00008f00055e7a23 */ /* 0x000fc40000010871 */
[----:B------:R-:W-:Y:S01]  /*9260*/  FFMA.FTZ R105, R86, c[0x0][0x23c], -R106 ;  /* 0x00008f0056697a23 */ /* 0x000fe2000001086a */
[----:B------:R-:W2:Y:S01]  /*9270*/  LDSM.16.MT88.4 R4, [R191+0x4000] ;  /* 0x00400000bf04783b */ /* 0x000ea20000004200 */
[--C-:B------:R-:W-:Y:S01]  /*9280*/  FFMA.FTZ R103, R85, c[0x0][0x23c], -R121.reuse ;  /* 0x00008f0055677a23 */ /* 0x100fe20000010879 */
[----:B------:R-:W-:Y:S01]  /*9290*/  MUFU.EX2 R93, R93 ;  /* 0x0000005d005d7308 */ /* 0x000fe20000000800 */
[--C-:B------:R-:W-:Y:S02]  /*92a0*/  FFMA.FTZ R102, R80, c[0x0][0x23c], -R121.reuse ;  /* 0x00008f0050667a23 */ /* 0x100fe40000010879 */
[--C-:B------:R-:W-:Y:S02]  /*92b0*/  FFMA.FTZ R86, R82, c[0x0][0x23c], -R121.reuse ;  /* 0x00008f0052567a23 */ /* 0x100fe40000010879 */
[----:B------:R-:W-:Y:S01]  /*92c0*/  FFMA.FTZ R85, R132, c[0x0][0x23c], -R121 ;  /* 0x00008f0084557a23 */ /* 0x000fe20000010879 */
[----:B------:R-:W-:Y:S01]  /*92d0*/  F2FP.PACK_AB R132, R107, R108 ;  /* 0x0000006c6b84723e */ /* 0x000fe200000000ff */
[--C-:B------:R-:W-:Y:S01]  /*92e0*/  FFMA.FTZ R91, R79, c[0x0][0x23c], -R113.reuse ;  /* 0x00008f004f5b7a23 */ /* 0x100fe20000010871 */
[----:B------:R-:W-:Y:S01]  /*92f0*/  MUFU.EX2 R103, R103 ;  /* 0x0000006700677308 */ /* 0x000fe20000000800 */
[----:B------:R-:W-:-:S02]  /*9300*/  FFMA.FTZ R80, R72, c[0x0][0x23c], -R113 ;  /* 0x00008f0048507a23 */ /* 0x000fc40000010871 */
[--C-:B------:R-:W-:Y:S02]  /*9310*/  FFMA.FTZ R104, R87, c[0x0][0x23c], -R106.reuse ;  /* 0x00008f0057687a23 */ /* 0x100fe4000001086a */
[--C-:B------:R-:W-:Y:S02]  /*9320*/  FFMA.FTZ R88, R139, c[0x0][0x23c], -R106.reuse ;  /* 0x00008f008b587a23 */ /* 0x100fe4000001086a */
[----:B------:R-:W-:Y:S01]  /*9330*/  FFMA.FTZ R87, R74, c[0x0][0x23c], -R106 ;  /* 0x00008f004a577a23 */ /* 0x000fe2000001086a */
[----:B------:R-:W3:Y:S01]  /*9340*/  MUFU.EX2 R102, R102 ;  /* 0x0000006600667308 */ /* 0x000ee20000000800 */
[----:B------:R-:W-:Y:S02]  /*9350*/  FFMA.FTZ R72, R71, c[0x0][0x23c], -R121 ;  /* 0x00008f0047487a23 */ /* 0x000fe40000010879 */
[----:B------:R-:W-:Y:S02]  /*9360*/  FFMA.FTZ R79, R70, c[0x0][0x23c], -R113 ;  /* 0x00008f00464f7a23 */ /* 0x000fe40000010871 */
[----:B------:R-:W-:-:S02]  /*9370*/  FFMA.FTZ R71, R66, c[0x0][0x23c], -R121 ;  /* 0x00008f0042477a23 */ /* 0x000fc40000010879 */
[----:B------:R-:W-:Y:S01]  /*9380*/  FFMA.FTZ R70, R78, c[0x0][0x23c], -R113 ;  /* 0x00008f004e467a23 */ /* 0x000fe20000010871 */
[----:B------:R-:W-:Y:S01]  /*9390*/  MUFU.EX2 R86, R86 ;  /* 0x0000005600567308 */ /* 0x000fe20000000800 */
[--C-:B------:R-:W-:Y:S02]  /*93a0*/  FFMA.FTZ R81, R81, c[0x0][0x23c], -R121.reuse ;  /* 0x00008f0051517a23 */ /* 0x100fe40000010879 */
[----:B------:R-:W-:Y:S02]  /*93b0*/  FFMA.FTZ R66, R133, c[0x0][0x23c], -R121 ;  /* 0x00008f0085427a23 */ /* 0x000fe40000010879 */
[--C-:B------:R-:W-:Y:S02]  /*93c0*/  FFMA.FTZ R82, R73, c[0x0][0x23c], -R113.reuse ;  /* 0x00008f0049527a23 */ /* 0x100fe40000010871 */
[----:B------:R-:W-:Y:S01]  /*93d0*/  FFMA.FTZ R78, R144, c[0x0][0x23c], -R113 ;  /* 0x00008f00904e7a23 */ /* 0x000fe20000010871 */
[----:B------:R-:W4:Y:S01]  /*93e0*/  MUFU.EX2 R85, R85 ;  /* 0x0000005500557308 */ /* 0x000f220000000800 */
[----:B---3--:R-:W-:Y:S01]  /*93f0*/  F2FP.PACK_AB R136, R102, R103 ;  /* 0x000000676688723e */ /* 0x008fe200000000ff */
[----:B------:R-:W-:-:S02]  /*9400*/  FFMA.FTZ R74, R141, c[0x0][0x23c], -R106 ;  /* 0x00008f008d4a7a23 */ /* 0x000fc4000001086a */
[--C-:B------:R-:W-:Y:S02]  /*9410*/  FFMA.FTZ R37, R152, c[0x0][0x23c], -R106.reuse ;  /* 0x00008f0098257a23 */ /* 0x100fe4000001086a */
[--C-:B------:R-:W-:Y:S02]  /*9420*/  FFMA.FTZ R35, R153, c[0x0][0x23c], -R106.reuse ;  /* 0x00008f0099237a23 */ /* 0x100fe4000001086a */
[----:B------:R-:W3:Y:S01]  /*9430*/  MUFU.EX2 R94, R94 ;  /* 0x0000005e005e7308 */ /* 0x000ee20000000800 */
[--C-:B------:R-:W-:Y:S02]  /*9440*/  FFMA.FTZ R34, R154, c[0x0][0x23c], -R106.reuse ;  /* 0x00008f009a227a23 */ /* 0x100fe4000001086a */
[--C-:B------:R-:W-:Y:S02]  /*9450*/  FFMA.FTZ R33, R155, c[0x0][0x23c], -R106.reuse ;  /* 0x00008f009b217a23 */ /* 0x100fe4000001086a */
[--C-:B------:R-:W-:Y:S02]  /*9460*/  FFMA.FTZ R32, R157, c[0x0][0x23c], -R106.reuse ;  /* 0x00008f009d207a23 */ /* 0x100fe4000001086a */
[--C-:B------:R-:W-:Y:S01]  /*9470*/  FFMA.FTZ R26, R143, c[0x0][0x23c], -R106.reuse ;  /* 0x00008f008f1a7a23 */ /* 0x100fe2000001086a */
[----:B------:R-:W-:Y:S01]  /*9480*/  MUFU.EX2 R91, R91 ;  /* 0x0000005b005b7308 */ /* 0x000fe20000000800 */
[----:B----4-:R-:W-:Y:S01]  /*9490*/  F2FP.PACK_AB R138, R85, R86 ;  /* 0x00000056558a723e */ /* 0x010fe200000000ff */
[----:B------:R-:W-:-:S02]  /*94a0*/  FFMA.FTZ R75, R75, c[0x0][0x23c], -R106 ;  /* 0x00008f004b4b7a23 */ /* 0x000fc4000001086a */
[--C-:B------:R-:W-:Y:S02]  /*94b0*/  FFMA.FTZ R31, R161, c[0x0][0x23c], -R106.reuse ;  /* 0x00008f00a11f7a23 */ /* 0x100fe4000001086a */
[--C-:B------:R-:W-:Y:S02]  /*94c0*/  FFMA.FTZ R27, R146, c[0x0][0x23c], -R106.reuse ;  /* 0x00008f00921b7a23 */ /* 0x100fe4000001086a */
[----:B------:R-:W4:Y:S01]  /*94d0*/  MUFU.EX2 R80, R80 ;  /* 0x0000005000507308 */ /* 0x000f220000000800 */
[----:B---3--:R-:W-:Y:S01]  /*94e0*/  F2FP.PACK_AB R137, R94, R93 ;  /* 0x0000005d5e89723e */ /* 0x008fe200000000ff */
[--C-:B------:R-:W-:Y:S02]  /*94f0*/  FFMA.FTZ R25, R24, c[0x0][0x23c], -R106.reuse ;  /* 0x00008f0018197a23 */ /* 0x100fe4000001086a */
[--C-:B------:R-:W-:Y:S02]  /*9500*/  FFMA.FTZ R24, R21, c[0x0][0x23c], -R106.reuse ;  /* 0x00008f0015187a23 */ /* 0x100fe4000001086a */
[----:B------:R-:W-:-:S02]  /*9510*/  FFMA.FTZ R73, R20, c[0x0][0x23c], -R106 ;  /* 0x00008f0014497a23 */ /* 0x000fc4000001086a */
[----:B------:R-:W-:Y:S01]  /*9520*/  MUFU.EX2 R105, R105 ;  /* 0x0000006900697308 */ /* 0x000fe20000000800 */
[----:B------:R-:W3:Y:S01]  /*9530*/  LDSM.16.MT88.4 R20, [R192+0x4800] ;  /* 0x00480000c014783b */ /* 0x000ee20000004200 */
[--C-:B------:R-:W-:Y:S02]  /*9540*/  FFMA.FTZ R84, R84, c[0x0][0x23c], -R121.reuse ;  /* 0x00008f0054547a23 */ /* 0x100fe40000010879 */
[--C-:B------:R-:W-:Y:S02]  /*9550*/  FFMA.FTZ R83, R83, c[0x0][0x23c], -R121.reuse ;  /* 0x00008f0053537a23 */ /* 0x100fe40000010879 */
[--C-:B------:R-:W-:Y:S02]  /*9560*/  FFMA.FTZ R92, R226, c[0x0][0x23c], -R121.reuse ;  /* 0x00008f00e25c7a23 */ /* 0x100fe40000010879 */
[----:B------:R-:W5:Y:S01]  /*9570*/  MUFU.EX2 R104, R104 ;  /* 0x0000006800687308 */ /* 0x000f620000000800 */
[----:B----4-:R-:W-:Y:S01]  /*9580*/  F2FP.PACK_AB R139, R80, R91 ;  /* 0x0000005b508b723e */ /* 0x010fe200000000ff */
[----:B------:R-:W-:-:S02]  /*9590*/  FFMA.FTZ R95, R225, c[0x0][0x23c], -R121 ;  /* 0x00008f00e15f7a23 */ /* 0x000fc40000010879 */
[--C-:B------:R-:W-:Y:S02]  /*95a0*/  FFMA.FTZ R97, R224, c[0x0][0x23c], -R113.reuse ;  /* 0x00008f00e0617a23 */ /* 0x100fe40000010871 */
[--C-:B------:R-:W-:Y:S02]  /*95b0*/  FFMA.FTZ R96, R223, c[0x0][0x23c], -R113.reuse ;  /* 0x00008f00df607a23 */ /* 0x100fe40000010871 */
[----:B------:R-:W-:Y:S01]  /*95c0*/  MUFU.EX2 R88, R88 ;  /* 0x0000005800587308 */ /* 0x000fe20000000800 */
[----:B-1----:R-:W-:Y:S01]  /*95d0*/  HMMA.16816.F32 R156, R136, R148, RZ ;  /* 0x00000094889c723c */ /* 0x002fe200000018ff */
[--C-:B------:R-:W-:Y:S02]  /*95e0*/  FFMA.FTZ R101, R114, c[0x0][0x23c], -R113.reuse ;  /* 0x00008f0072657a23 */ /* 0x100fe40000010871 */
[----:B------:R-:W-:Y:S02]  /*95f0*/  FFMA.FTZ R110, R110, c[0x0][0x23c], -R113 ;  /* 0x00008f006e6e7a23 */ /* 0x000fe40000010871 */
[----:B------:R-:W-:-:S02]  /*9600*/  FFMA.FTZ R116, R116, c[0x0][0x23c], -R121 ;  /* 0x00008f0074747a23 */ /* 0x000fc40000010879 */
[----:B------:R-:W1:Y:S01]  /*9610*/  MUFU.EX2 R87, R87 ;  /* 0x0000005700577308 */ /* 0x000e620000000800 */
[C---:B--2---:R-:W-:Y:S01]  /*9620*/  HMMA.16816.F32 R140, R136.reuse, R4, RZ ;  /* 0x00000004888c723c */ /* 0x044fe200000018ff */
[----:B-----5:R-:W-:Y:S01]  /*9630*/  F2FP.PACK_AB R133, R104, R105 ;  /* 0x000000696885723e */ /* 0x020fe200000000ff */
[--C-:B------:R-:W-:Y:S02]  /*9640*/  FFMA.FTZ R117, R117, c[0x0][0x23c], -R121.reuse ;  /* 0x00008f0075757a23 */ /* 0x100fe40000010879 */
[--C-:B------:R-:W-:Y:S02]  /*9650*/  FFMA.FTZ R119, R119, c[0x0][0x23c], -R121.reuse ;  /* 0x00008f0077777a23 */ /* 0x100fe40000010879 */
[----:B------:R-:W-:Y:S01]  /*9660*/  FFMA.FTZ R122, R122, c[0x0][0x23c], -R121 ;  /* 0x00008f007a7a7a23 */ /* 0x000fe20000010879 */
[----:B------:R-:W-:Y:S01]  /*9670*/  MUFU.EX2 R81, R81 ;  /* 0x0000005100517308 */ /* 0x000fe20000000800 */
[----:B------:R-:W-:Y:S01]  /*9680*/  HMMA.16816.F32 R152, R136, R150, RZ ;  /* 0x000000968898723c */ /* 0x000fe200000018ff */
[----:B------:R-:W-:-:S02]  /*9690*/  FFMA.FTZ R126, R126, c[0x0][0x23c], -R113 ;  /* 0x00008f007e7e7a23 */ /* 0x000fc40000010871 */
[--C-:B------:R-:W-:Y:S02]  /*96a0*/  FFMA.FTZ R125, R125, c[0x0][0x23c], -R113.reuse ;  /* 0x00008f007d7d7a23 */ /* 0x100fe40000010871 */
[--C-:B------:R-:W-:Y:S01]  /*96b0*/  FFMA.FTZ R129, R129, c[0x0][0x23c], -R113.reuse ;  /* 0x00008f0081817a23 */ /* 0x100fe20000010871 */
[----:B-1----:R-:W-:Y:S02]  /*96c0*/  F2FP.PACK_AB R135, R87, R88 ;  /* 0x000000585787723e */ /* 0x002fe400000000ff */
[----:B------:R-:W-:Y:S01]  /*96d0*/  HMMA.16816.F32 R136, R136, R6, RZ ;  /* 0x000000068888723c */ /* 0x000fe200000018ff */
[----:B------:R-:W1:Y:S01]  /*96e0*/  MUFU.EX2 R72, R72 ;  /* 0x0000004800487308 */ /* 0x000e620000000800 */
[----:B------:R-:W-:Y:S02]  /*96f0*/  FFMA.FTZ R131, R131, c[0x0][0x23c], -R113 ;  /* 0x00008f0083837a23 */ /* 0x000fe40000010871 */
[--C-:B------:R-:W-:Y:S02]  /*9700*/  FFMA.FTZ R168, R168, c[0x0][0x23c], -R121.reuse ;  /* 0x00008f00a8a87a23 */ /* 0x100fe40000010879 */
[----:B------:R-:W-:-:S02]  /*9710*/  FFMA.FTZ R169, R169, c[0x0][0x23c], -R121 ;  /* 0x00008f00a9a97a23 */ /* 0x000fc40000010879 */
[C---:B------:R-:W-:Y:S01]  /*9720*/  HMMA.16816.F32 R160, R132.reuse, R148, RZ ;  /* 0x0000009484a0723c */ /* 0x040fe200000018ff */
[----:B------:R-:W-:Y:S01]  /*9730*/  MUFU.EX2 R71, R71 ;  /* 0x0000004700477308 */ /* 0x000fe20000000800 */
[--C-:B------:R-:W-:Y:S02]  /*9740*/  FFMA.FTZ R170, R170, c[0x0][0x23c], -R121.reuse ;  /* 0x00008f00aaaa7a23 */ /* 0x100fe40000010879 */
[----:B------:R-:W-:Y:S02]  /*9750*/  FFMA.FTZ R173, R173, c[0x0][0x23c], -R121 ;  /* 0x00008f00adad7a23 */ /* 0x000fe40000010879 */
[--C-:B------:R-:W-:Y:S02]  /*9760*/  FFMA.FTZ R178, R178, c[0x0][0x23c], -R113.reuse ;  /* 0x00008f00b2b27a23 */ /* 0x100fe40000010871 */
[----:B------:R-:W-:Y:S01]  /*9770*/  HMMA.16816.F32 R148, R132, R150, RZ ;  /* 0x000000968494723c */ /* 0x000fe200000018ff */
[----:B------:R-:W2:Y:S01]  /*9780*/  MUFU.EX2 R66, R66 ;  /* 0x0000004200427308 */ /* 0x000ea20000000800 */
[----:B------:R-:W-:-:S02]  /*9790*/  FFMA.FTZ R177, R177, c[0x0][0x23c], -R113 ;  /* 0x00008f00b1b17a23 */ /* 0x000fc40000010871 */
[--C-:B------:R-:W-:Y:S02]  /*97a0*/  FFMA.FTZ R181, R181, c[0x0][0x23c], -R113.reuse ;  /* 0x00008f00b5b57a23 */ /* 0x100fe40000010871 */
[----:B------:R-:W-:Y:S02]  /*97b0*/  FFMA.FTZ R183, R183, c[0x0][0x23c], -R113 ;  /* 0x00008f00b7b77a23 */ /* 0x000fe40000010871 */
[C---:B------:R-:W-:Y:S01]  /*97c0*/  HMMA.16816.F32 R144, R132.reuse, R4, RZ ;  /* 0x000000048490723c */ /* 0x040fe200000018ff */
[----:B------:R-:W-:Y:S01]  /*97d0*/  MUFU.EX2 R79, R79 ;  /* 0x0000004f004f7308 */ /* 0x000fe20000000800 */
[----:B------:R-:W-:Y:S02]  /*97e0*/  FADD.FTZ R107, R108, R107 ;  /* 0x0000006b6c6b7221 */ /* 0x000fe40000010000 */
[----:B------:R-:W-:Y:S02]  /*97f0*/  FADD.FTZ R104, R105, R104 ;  /* 0x0000006869687221 */ /* 0x000fe40000010000 */
[----:B------:R-:W-:Y:S01]  /*9800*/  FADD.FTZ R102, R103, R102 ;  /* 0x0000006667667221 */ /* 0x000fe20000010000 */
[----:B-1----:R-:W-:Y:S01]  /*9810*/  F2FP.PACK_AB R4, R72, R81 ;  /* 0x000000514804723e */ /* 0x002fe200000000ff */
[----:B------:R-:W-:Y:S01]  /*9820*/  HMMA.16816.F32 R132, R132, R6, RZ ;  /* 0x000000068484723c */ /* 0x000fe200000018ff */
[----:B------:R-:W1:Y:S01]  /*9830*/  MUFU.EX2 R70, R70 ;  /* 0x0000004600467308 */ /* 0x000e620000000800 */
[----:B------:R-:W-:-:S02]  /*9840*/  FADD.FTZ R93, R93, R94 ;  /* 0x0000005e5d5d7221 */ /* 0x000fc40000010000 */
[----:B------:R-:W-:Y:S02]  /*9850*/  FADD.FTZ R107, R90, R107 ;  /* 0x0000006b5a6b7221 */ /* 0x000fe40000010000 */
        /* <DEDUP_REMOVED lines=8> */
[----:B------:R-:W2:Y:S01]  /*98e0*/  MUFU.EX2 R78, R78 ;  /* 0x0000004e004e7308 */ /* 0x000ea20000000800 */
[----:B-1----:R-:W-:Y:S01]  /*98f0*/  F2FP.PACK_AB R5, R70, R79 ;  /* 0x0000004f4605723e */ /* 0x002fe200000000ff */
[----:B------:R-:W-:Y:S02]  /*9900*/  FADD.FTZ R91, R80, R91 ;  /* 0x0000005b505b7221 */ /* 0x000fe40000010000 */
[----:B------:R-:W-:Y:S02]  /*9910*/  FADD.FTZ R89, R77, R89 ;  /* 0x000000594d597221 */ /* 0x000fe40000010000 */
[----:B------:R-:W-:Y:S02]  /*9920*/  FADD.FTZ R85, R81, R85 ;  /* 0x0000005551557221 */ /* 0x000fe40000010000 */
[----:B------:R-:W1:Y:S01]  /*9930*/  MUFU.EX2 R75, R75 ;  /* 0x0000004b004b7308 */ /* 0x000e620000000800 */
[----:B------:R-:W-:-:S02]  /*9940*/  FADD.FTZ R91, R79, R91 ;  /* 0x0000005b4f5b7221 */ /* 0x000fc40000010000 */
[----:B------:R-:W-:Y:S02]  /*9950*/  FADD.FTZ R89, R76, R89 ;  /* 0x000000594c597221 */ /* 0x000fe40000010000 */
[----:B------:R-:W-:Y:S02]  /*9960*/  FADD.FTZ R85, R72, R85 ;  /* 0x0000005548557221 */ /* 0x000fe40000010000 */
[----:B------:R-:W-:Y:S01]  /*9970*/  FADD.FTZ R91, R70, R91 ;  /* 0x0000005b465b7221 */ /* 0x000fe20000010000 */
[----:B------:R-:W4:Y:S01]  /*9980*/  MUFU.EX2 R74, R74 ;  /* 0x0000004a004a7308 */ /* 0x000f220000000800 */
[----:B--2---:R-:W-:Y:S01]  /*9990*/  F2FP.PACK_AB R7, R78, R82 ;  /* 0x000000524e07723e */ /* 0x004fe200000000ff */
[--C-:B------:R-:W-:Y:S02]  /*99a0*/  FFMA.FTZ R221, R221, c[0x0][0x23c], -R121.reuse ;  /* 0x00008f00dddd7a23 */ /* 0x100fe40000010879 */
[--C-:B------:R-:W-:Y:S02]  /*99b0*/  FFMA.FTZ R222, R222, c[0x0][0x23c], -R121.reuse ;  /* 0x00008f00dede7a23 */ /* 0x100fe40000010879 */
[----:B------:R-:W-:-:S02]  /*99c0*/  FFMA.FTZ R220, R220, c[0x0][0x23c], -R121 ;  /* 0x00008f00dcdc7a23 */ /* 0x000fc40000010879 */
[----:B------:R-:W2:Y:S01]  /*99d0*/  MUFU.EX2 R64, R64 ;  /* 0x0000004000407308 */ /* 0x000ea20000000800 */
[C---:B------:R-:W-:Y:S01]  /*99e0*/  HMMA.16816.F32 R156, R4.reuse, R12, R156 ;  /* 0x0000000c049c723c */ /* 0x040fe2000000189c */
[----:B-1----:R-:W-:Y:S02]  /*99f0*/  FADD.FTZ R87, R75, R87 ;  /* 0x000000574b577221 */ /* 0x002fe40000010000 */
[----:B------:R-:W-:Y:S02]  /*9a00*/  FFMA.FTZ R219, R219, c[0x0][0x23c], -R121 ;  /* 0x00008f00dbdb7a23 */ /* 0x000fe40000010879 */
[----:B------:R-:W-:Y:S02]  /*9a10*/  FFMA.FTZ R213, R213, c[0x0][0x23c], -R113 ;  /* 0x00008f00d5d57a23 */ /* 0x000fe40000010871 */
[----:B------:R-:W1:Y:S01]  /*9a20*/  MUFU.EX2 R84, R84 ;  /* 0x0000005400547308 */ /* 0x000e620000000800 */
[----:B------:R-:W-:Y:S01]  /*9a30*/  HMMA.16816.F32 R140, R4, R8, R140 ;  /* 0x00000008048c723c */ /* 0x000fe2000000188c */
[----:B----4-:R-:W-:-:S02]  /*9a40*/  FADD.FTZ R87, R74, R87 ;  /* 0x000000574a577221 */ /* 0x010fc40000010000 */
[--C-:B------:R-:W-:Y:S02]  /*9a50*/  FFMA.FTZ R182, R182, c[0x0][0x23c], -R113.reuse ;  /* 0x00008f00b6b67a23 */ /* 0x100fe40000010871 */
[--C-:B------:R-:W-:Y:S02]  /*9a60*/  FFMA.FTZ R179, R179, c[0x0][0x23c], -R113.reuse ;  /* 0x00008f00b3b37a23 */ /* 0x100fe40000010871 */
[----:B------:R-:W4:Y:S01]  /*9a70*/  MUFU.EX2 R83, R83 ;  /* 0x0000005300537308 */ /* 0x000f220000000800 */
[----:B------:R-:W-:Y:S01]  /*9a80*/  HMMA.16816.F32 R152, R4, R14, R152 ;  /* 0x0000000e0498723c */ /* 0x000fe20000001898 */
[----:B------:R-:W-:Y:S02]  /*9a90*/  FFMA.FTZ R174, R174, c[0x0][0x23c], -R113 ;  /* 0x00008f00aeae7a23 */ /* 0x000fe40000010871 */
[----:B------:R-:W-:Y:S02]  /*9aa0*/  FADD.FTZ R89, R69, R89 ;  /* 0x0000005945597221 */ /* 0x000fe40000010000 */
[----:B------:R-:W-:-:S02]  /*9ab0*/  FADD.FTZ R87, R67, R87 ;  /* 0x0000005743577221 */ /* 0x000fc40000010000 */
[----:B------:R-:W5:Y:S01]  /*9ac0*/  MUFU.EX2 R92, R92 ;  /* 0x0000005c005c7308 */ /* 0x000f620000000800 */
[----:B------:R-:W-:Y:S01]  /*9ad0*/  HMMA.16816.F32 R136, R4, R10, R136 ;  /* 0x0000000a0488723c */ /* 0x000fe20000001888 */
[----:B------:R-:W-:Y:S02]  /*9ae0*/  FADD.FTZ R85, R71, R85 ;  /* 0x0000005547557221 */ /* 0x000fe40000010000 */
[----:B------:R-:W-:Y:S02]  /*9af0*/  FADD.FTZ R91, R82, R91 ;  /* 0x0000005b525b7221 */ /* 0x000fe40000010000 */
[----:B------:R-:W-:Y:S02]  /*9b00*/  FADD.FTZ R89, R68, R89 ;  /* 0x0000005944597221 */ /* 0x000fe40000010000 */
[----:B------:R-:W-:Y:S01]  /*9b10*/  MUFU.EX2 R95, R95 ;  /* 0x0000005f005f7308 */ /* 0x000fe20000000800 */
[----:B------:R-:W-:Y:S01]  /*9b20*/  F2FP.PACK_AB R4, R76, R77 ;  /* 0x0000004d4c04723e */ /* 0x000fe200000000ff */
[----:B--2---:R-:W-:Y:S01]  /*9b30*/  FADD.FTZ R87, R64, R87 ;  /* 0x0000005740577221 */ /* 0x004fe20000010000 */
[----:B------:R-:W-:Y:S01]  /*9b40*/  F2FP.PACK_AB R5, R74, R75 ;  /* 0x0000004b4a05723e */ /* 0x000fe200000000ff */
[----:B------:R-:W-:Y:S01]  /*9b50*/  FADD.FTZ R85, R66, R85 ;  /* 0x0000005542557221 */ /* 0x000fe20000010000 */
[----:B------:R-:W-:Y:S01]  /*9b60*/  F2FP.PACK_AB R6, R68, R69 ;  /* 0x000000454406723e */ /* 0x000fe200000000ff */
[----:B------:R-:W-:Y:S01]  /*9b70*/  FADD.FTZ R91, R78, R91 ;  /* 0x0000005b4e5b7221 */ /* 0x000fe20000010000 */
[----:B------:R-:W-:Y:S01]  /*9b80*/  F2FP.PACK_AB R7, R64, R67 ;  /* 0x000000434007723e */ /* 0x000fe200000000ff */
[----:B------:R-:W2:Y:S01]  /*9b90*/  MUFU.EX2 R97, R97 ;  /* 0x0000006100617308 */ /* 0x000ea20000000800 */
[----:B------:R-:W-:-:S02]  /*9ba0*/  FFMA.FTZ R114, R227, c[0x0][0x23c], -R106 ;  /* 0x00008f00e3727a23 */ /* 0x000fc4000001086a */
[----:B------:R-:W-:Y:S02]  /*9bb0*/  FADD.FTZ R89, R65, R89 ;  /* 0x0000005941597221 */ /* 0x000fe40000010000 */
[----:B-1----:R-:W-:Y:S01]  /*9bc0*/  FADD.FTZ R85, R84, R85 ;  /* 0x0000005554557221 */ /* 0x002fe20000010000 */
[C---:B------:R-:W-:Y:S01]  /*9bd0*/  HMMA.16816.F32 R160, R4.reuse, R12, R160 ;  /* 0x0000000c04a0723c */ /* 0x040fe200000018a0 */
[----:B------:R-:W-:Y:S01]  /*9be0*/  FADD.FTZ R89, R62, R89 ;  /* 0x000000593e597221 */ /* 0x000fe20000010000 */
[----:B------:R-:W1:Y:S01]  /*9bf0*/  MUFU.EX2 R96, R96 ;  /* 0x0000006000607308 */ /* 0x000e620000000800 */
[----:B----4-:R-:W-:Y:S02]  /*9c00*/  FADD.FTZ R85, R83, R85 ;  /* 0x0000005553557221 */ /* 0x010fe40000010000 */
[----:B------:R-:W-:Y:S02]  /*9c10*/  FADD.FTZ R89, R61, R89 ;  /* 0x000000593d597221 */ /* 0x000fe40000010000 */
[----:B-----5:R-:W-:Y:S01]  /*9c20*/  FADD.FTZ R85, R92, R85 ;  /* 0x000000555c557221 */ /* 0x020fe20000010000 */
[----:B------:R-:W-:Y:S01]  /*9c30*/  HMMA.16816.F32 R144, R4, R8, R144 ;  /* 0x000000080490723c */ /* 0x000fe20000001890 */
[----:B------:R-:W-:Y:S01]  /*9c40*/  FADD.FTZ R89, R60, R89 ;  /* 0x000000593c597221 */ /* 0x000fe20000010000 */
[----:B------:R-:W4:Y:S01]  /*9c50*/  MUFU.EX2 R101, R101 ;  /* 0x0000006500657308 */ /* 0x000f220000000800 */
[----:B--2---:R-:W-:-:S02]  /*9c60*/  FADD.FTZ R91, R97, R91 ;  /* 0x0000005b615b7221 */ /* 0x004fc40000010000 */
[----:B------:R-:W-:Y:S02]  /*9c70*/  FADD.FTZ R85, R95, R85 ;  /* 0x000000555f557221 */ /* 0x000fe40000010000 */
[----:B------:R-:W-:Y:S01]  /*9c80*/  FFMA.FTZ R176, R176, c[0x0][0x23c], -R121 ;  /* 0x00008f00b0b07a23 */ /* 0x000fe20000010879 */
[C---:B------:R-:W-:Y:S01]  /*9c90*/  HMMA.16816.F32 R148, R4.reuse, R14, R148 ;  /* 0x0000000e0494723c */ /* 0x040fe20000001894 */
[----:B------:R-:W2:Y:S01]  /*9ca0*/  LDSM.16.MT88.4 R12, [R192+0x4c00] ;  /* 0x004c0000c00c783b */ /* 0x000ea20000004200 */
[----:B------:R-:W5:Y:S01]  /*9cb0*/  MUFU.EX2 R110, R110 ;  /* 0x0000006e006e7308 */ /* 0x000f620000000800 */
[----:B-1----:R-:W-:Y:S02]  /*9cc0*/  FADD.FTZ R91, R96, R91 ;  /* 0x0000005b605b7221 */ /* 0x002fe40000010000 */
[--C-:B------:R-:W-:Y:S02]  /*9cd0*/  FFMA.FTZ R175, R175, c[0x0][0x23c], -R121.reuse ;  /* 0x00008f00afaf7a23 */ /* 0x100fe40000010879 */
[----:B------:R-:W-:Y:S01]  /*9ce0*/  FFMA.FTZ R172, R172, c[0x0][0x23c], -R121 ;  /* 0x00008f00acac7a23 */ /* 0x000fe20000010879 */
[----:B------:R-:W-:Y:S01]  /*9cf0*/  HMMA.16816.F32 R132, R4, R10, R132 ;  /* 0x0000000a0484723c */ /* 0x000fe20000001884 */
[----:B------:R-:W1:Y:S01]  /*9d00*/  LDSM.16.MT88.4 R8, [R191+0x4c00] ;  /* 0x004c0000bf08783b */ /* 0x000e620000004200 */
[----:B------:R-:W3:Y:S01]  /*9d10*/  MUFU.EX2 R63, R63 ;  /* 0x0000003f003f7308 */ /* 0x000ee20000000800 */
[----:B----4-:R-:W-:-:S02]  /*9d20*/  FADD.FTZ R91, R101, R91 ;  /* 0x0000005b655b7221 */ /* 0x010fc40000010000 */
[----:B------:R-:W-:Y:S02]  /*9d30*/  FFMA.FTZ R171, R171, c[0x0][0x23c], -R121 ;  /* 0x00008f00abab7a23 */ /* 0x000fe40000010879 */
[----:B------:R-:W-:Y:S01]  /*9d40*/  F2FP.PACK_AB R4, R83, R84 ;  /* 0x000000545304723e */ /* 0x000fe200000000ff */
[----:B------:R-:W-:Y:S01]  /*9d50*/  FFMA.FTZ R167, R167, c[0x0][0x23c], -R113 ;  /* 0x00008f00a7a77a23 */ /* 0x000fe20000010871 */
[----:B------:R-:W-:Y:S01]  /*9d60*/  F2FP.PACK_AB R5, R96, R97 ;  /* 0x000000616005723e */ /* 0x000fe200000000ff */
[----:B------:R-:W4:Y:S01]  /*9d70*/  MUFU.EX2 R37, R37 ;  /* 0x0000002500257308 */ /* 0x000f220000000800 */
[----:B------:R-:W-:Y:S01]  /*9d80*/  F2FP.PACK_AB R6, R95, R92 ;  /* 0x0000005c5f06723e */ /* 0x000fe200000000ff */
[C---:B-----5:R-:W-:Y:S01]  /*9d90*/  FADD.FTZ R91, R110.reuse, R91 ;  /* 0x0000005b6e5b7221 */ /* 0x060fe20000010000 */
[----:B------:R-:W-:Y:S01]  /*9da0*/  F2FP.PACK_AB R7, R110, R101 ;  /* 0x000000656e07723e */ /* 0x000fe200000000ff */
[--C-:B------:R-:W-:Y:S02]  /*9db0*/  FFMA.FTZ R166, R166, c[0x0][0x23c], -R113.reuse ;  /* 0x00008f00a6a67a23 */ /* 0x100fe40000010871 */
[----:B------:R-:W-:-:S02]  /*9dc0*/  FFMA.FTZ R164, R164, c[0x0][0x23c], -R113 ;  /* 0x00008f00a4a47a23 */ /* 0x000fc40000010871 */
[----:B------:R-:W5:Y:S01]  /*9dd0*/  MUFU.EX2 R35, R35 ;  /* 0x0000002300237308 */ /* 0x000f620000000800 */
[----:B---3--:R-:W-:Y:S01]  /*9de0*/  FADD.FTZ R87, R63, R87 ;  /* 0x000000573f577221 */ /* 0x008fe20000010000 */
[C---:B------:R-:W-:Y:S01]  /*9df0*/  HMMA.16816.F32 R156, R4.reuse, R20, R156 ;  /* 0x00000014049c723c */ /* 0x040fe2000000189c */
[----:B------:R-:W-:Y:S02]  /*9e00*/  FFMA.FTZ R130, R130, c[0x0][0x23c], -R113 ;  /* 0x00008f0082827a23 */ /* 0x000fe40000010871 */
[----:B------:R-:W-:Y:S02]  /*9e10*/  FADD.FTZ R89, R59, R89 ;  /* 0x000000593b597221 */ /* 0x000fe40000010000 */
[----:B------:R-:W-:Y:S01]  /*9e20*/  FFMA.FTZ R165, R165, c[0x0][0x23c], -R106 ;  /* 0x00008f00a5a57a23 */ /* 0x000fe2000001086a */
[----:B------:R-:W3:Y:S01]  /*9e30*/  MUFU.EX2 R34, R34 ;  /* 0x0000002200227308 */ /* 0x000ee20000000800 */
[----:B----4-:R-:W-:Y:S01]  /*9e40*/  FADD.FTZ R87, R37, R87 ;  /* 0x0000005725577221 */ /* 0x010fe20000010000 */
[----:B------:R-:W-:Y:S01]  /*9e50*/  HMMA.16816.F32 R140, R4, R16, R140 ;  /* 0x00000010048c723c */ /* 0x000fe2000000188c */
[----:B------:R-:W-:-:S02]  /*9e60*/  FADD.FTZ R89, R58, R89 ;  /* 0x000000593a597221 */ /* 0x000fc40000010000 */
[--C-:B------:R-:W-:Y:S02]  /*9e70*/  FFMA.FTZ R218, R218, c[0x0][0x23c], -R106.reuse ;  /* 0x00008f00dada7a23 */ /* 0x100fe4000001086a */
[--C-:B------:R-:W-:Y:S01]  /*9e80*/  FFMA.FTZ R180, R180, c[0x0][0x23c], -R106.reuse ;  /* 0x00008f00b4b47a23 */ /* 0x100fe2000001086a */
[----:B------:R-:W4:Y:S01]  /*9e90*/  MUFU.EX2 R116, R116 ;  /* 0x0000007400747308 */ /* 0x000f220000000800 */
[----:B-----5:R-:W-:Y:S01]  /*9ea0*/  FADD.FTZ R87, R35, R87 ;  /* 0x0000005723577221 */ /* 0x020fe20000010000 */
[C---:B------:R-:W-:Y:S01]  /*9eb0*/  HMMA.16816.F32 R152, R4.reuse, R22, R152 ;  /* 0x000000160498723c */ /* 0x040fe20000001898 */
[----:B------:R-:W-:Y:S02]  /*9ec0*/  FFMA.FTZ R128, R128, c[0x0][0x23c], -R106 ;  /* 0x00008f0080807a23 */ /* 0x000fe4000001086a */
[----:B------:R-:W-:Y:S02]  /*9ed0*/  FADD.FTZ R89, R57, R89 ;  /* 0x0000005939597221 */ /* 0x000fe40000010000 */
[----:B------:R-:W-:Y:S01]  /*9ee0*/  FFMA.FTZ R127, R127, c[0x0][0x23c], -R121 ;  /* 0x00008f007f7f7a23 */ /* 0x000fe20000010879 */
[----:B------:R-:W5:Y:S01]  /*9ef0*/  MUFU.EX2 R117, R117 ;  /* 0x0000007500757308 */ /* 0x000f620000000800 */
[----:B---3--:R-:W-:Y:S01]  /*9f00*/  FADD.FTZ R87, R34, R87 ;  /* 0x0000005722577221 */ /* 0x008fe20000010000 */
[----:B------:R-:W-:Y:S01]  /*9f10*/  HMMA.16816.F32 R136, R4, R18, R136 ;  /* 0x000000120488723c */ /* 0x000fe20000001888 */
[----:B------:R-:W-:-:S02]  /*9f20*/  FADD.FTZ R89, R56, R89 ;  /* 0x0000005938597221 */ /* 0x000fc40000010000 */
[----:B------:R-:W-:Y:S02]  /*9f30*/  FFMA.FTZ R124, R124, c[0x0][0x23c], -R121 ;  /* 0x00008f007c7c7a23 */ /* 0x000fe40000010879 */
[----:B------:R-:W-:Y:S01]  /*9f40*/  FADD.FTZ R89, R55, R89 ;  /* 0x0000005937597221 */ /* 0x000fe20000010000 */
[----:B------:R-:W3:Y:S01]  /*9f50*/  MUFU.EX2 R119, R119 ;  /* 0x0000007700777308 */ /* 0x000ee20000000800 */
[----:B------:R-:W-:Y:S01]  /*9f60*/  F2FP.PACK_AB R4, R62, R65 ;  /* 0x000000413e04723e */ /* 0x000fe200000000ff */
[----:B----4-:R-:W-:Y:S01]  /*9f70*/  FADD.FTZ R85, R116, R85 ;  /* 0x0000005574557221 */ /* 0x010fe20000010000 */
[----:B------:R-:W-:Y:S01]  /*9f80*/  F2FP.PACK_AB R5, R37, R63 ;  /* 0x0000003f2505723e */ /* 0x000fe200000000ff */
[----:B------:R-:W-:Y:S01]  /*9f90*/  FADD.FTZ R89, R54, R89 ;  /* 0x0000005936597221 */ /* 0x000fe20000010000 */
[----:B------:R-:W-:Y:S01]  /*9fa0*/  F2FP.PACK_AB R6, R60, R61 ;  /* 0x0000003d3c06723e */ /* 0x000fe200000000ff */
[----:B------:R-:W-:Y:S01]  /*9fb0*/  FFMA.FTZ R123, R123, c[0x0][0x23c], -R121 ;  /* 0x00008f007b7b7a23 */ /* 0x000fe20000010879 */
[----:B------:R-:W-:Y:S01]  /*9fc0*/  F2FP.PACK_AB R7, R34, R35 ;  /* 0x000000232207723e */ /* 0x000fe200000000ff */
[----:B------:R-:W4:Y:S01]  /*9fd0*/  MUFU.EX2 R122, R122 ;  /* 0x0000007a007a7308 */ /* 0x000f220000000800 */
[----:B-----5:R-:W-:-:S02]  /*9fe0*/  FADD.FTZ R85, R117, R85 ;  /* 0x0000005575557221 */ /* 0x020fc40000010000 */
[----:B------:R-:W-:Y:S02]  /*9ff0*/  FADD.FTZ R89, R53, R89 ;  /* 0x0000005935597221 */ /* 0x000fe40000010000 */
[----:B------:R-:W-:Y:S01]  /*a000*/  FFMA.FTZ R120, R120, c[0x0][0x23c], -R121 ;  /* 0x00008f0078787a23 */ /* 0x000fe20000010879 */
[C---:B------:R-:W-:Y:S01]  /*a010*/  HMMA.16816.F32 R160, R4.reuse, R20, R160 ;  /* 0x0000001404a0723c */ /* 0x040fe200000018a0 */
[----:B------:R-:W-:Y:S01]  /*a020*/  FADD.FTZ R89, R52, R89 ;  /* 0x0000005934597221 */ /* 0x000fe20000010000 */
[----:B------:R-:W5:Y:S01]  /*a030*/  MUFU.EX2 R126, R126 ;  /* 0x0000007e007e7308 */ /* 0x000f620000000800 */
[----:B---3--:R-:W-:Y:S02]  /*a040*/  FADD.FTZ R85, R119, R85 ;  /* 0x0000005577557221 */ /* 0x008fe40000010000 */
[--C-:B------:R-:W-:Y:S02]  /*a050*/  FFMA.FTZ R118, R118, c[0x0][0x23c], -R113.reuse ;  /* 0x00008f0076767a23 */ /* 0x100fe40000010871 */
[----:B------:R-:W-:Y:S01]  /*a060*/  FFMA.FTZ R115, R115, c[0x0][0x23c], -R113 ;  /* 0x00008f0073737a23 */ /* 0x000fe20000010871 */
[----:B------:R-:W-:Y:S01]  /*a070*/  HMMA.16816.F32 R148, R4, R22, R148 ;  /* 0x000000160494723c */ /* 0x000fe20000001894 */
[----:B------:R-:W3:Y:S01]  /*a080*/  LDSM.16.MT88.4 R20, [R192+0x5000] ;  /* 0x00500000c014783b */ /* 0x000ee20000004200 */
[----:B------:R-:W1:Y:S01]  /*a090*/  MUFU.EX2 R125, R125 ;  /* 0x0000007d007d7308 */ /* 0x000e620000000800 */
[----:B----4-:R-:W-:-:S02]  /*a0a0*/  FADD.FTZ R85, R122, R85 ;  /* 0x000000557a557221 */ /* 0x010fc40000010000 */
[--C-:B------:R-:W-:Y:S02]  /*a0b0*/  FFMA.FTZ R109, R109, c[0x0][0x23c], -R106.reuse ;  /* 0x00008f006d6d7a23 */ /* 0x100fe4000001086a */
[--C-:B------:R-:W-:Y:S01]  /*a0c0*/  FFMA.FTZ R99, R99, c[0x0][0x23c], -R106.reuse ;  /* 0x00008f0063637a23 */ /* 0x100fe2000001086a */
[----:B------:R-:W-:Y:S01]  /*a0d0*/  HMMA.16816.F32 R144, R4, R16, R144 ;  /* 0x000000100490723c */ /* 0x000fe20000001890 */
[----:B------:R-:W-:Y:S01]  /*a0e0*/  FFMA.FTZ R98, R98, c[0x0][0x23c], -R106 ;  /* 0x00008f0062627a23 */ /* 0x000fe2000001086a */
[----:B------:R-:W4:Y:S01]  /*a0f0*/  MUFU.EX2 R129, R129 ;  /* 0x0000008100817308 */ /* 0x000f220000000800 */
[----:B-----5:R-:W-:-:S05]  /*a100*/  FADD.FTZ R91, R126, R91 ;  /* 0x0000005b7e5b7221 */ /* 0x020fca0000010000 */
[----:B------:R-:W-:Y:S01]  /*a110*/  HMMA.16816.F32 R132, R4, R18, R132 ;  /* 0x000000120484723c */ /* 0x000fe20000001884 */
[----:B------:R-:W5:Y:S01]  /*a120*/  LDSM.16.MT88.4 R16, [R191+0x5000] ;  /* 0x00500000bf10783b */ /* 0x000f620000004200 */
[----:B------:R-:W2:Y:S01]  /*a130*/  MUFU.EX2 R131, R131 ;  /* 0x0000008300837308 */ /* 0x000ea20000000800 */
[----:B-1----:R-:W-:-:S04]  /*a140*/  FADD.FTZ R91, R125, R91 ;  /* 0x0000005b7d5b7221 */ /* 0x002fc80000010000 */
[----:B------:R-:W-:Y:S02]  /*a150*/  F2FP.PACK_AB R4, R117, R116 ;  /* 0x000000747504723e */ /* 0x000fe400000000ff */
[----:B------:R-:W-:Y:S01]  /*a160*/  F2FP.PACK_AB R5, R125, R126 ;  /* 0x0000007e7d05723e */ /* 0x000fe200000000ff */
[----:B------:R-:W1:Y:S01]  /*a170*/  MUFU.EX2 R33, R33 ;  /* 0x0000002100217308 */ /* 0x000e620000000800 */
[----:B------:R-:W-:Y:S01]  /*a180*/  F2FP.PACK_AB R6, R122, R119 ;  /* 0x000000777a06723e */ /* 0x000fe200000000ff */
[----:B----4-:R-:W-:-:S06]  /*a190*/  FADD.FTZ R91, R129, R91 ;  /* 0x0000005b815b7221 */ /* 0x010fcc0000010000 */
[----:B------:R-:W4:Y:S01]  /*a1a0*/  MUFU.EX2 R32, R32 ;  /* 0x0000002000207308 */ /* 0x000f220000000800 */
[C---:B--2---:R-:W-:Y:S01]  /*a1b0*/  F2FP.PACK_AB R7, R131.reuse, R129 ;  /* 0x000000818307723e */ /* 0x044fe200000000ff */
[----:B------:R-:W-:-:S06]  /*a1c0*/  FADD.FTZ R91, R131, R91 ;  /* 0x0000005b835b7221 */ /* 0x000fcc0000010000 */
[----:B------:R-:W2:Y:S01]  /*a1d0*/  MUFU.EX2 R31, R31 ;  /* 0x0000001f001f7308 */ /* 0x000ea20000000800 */
[----:B------:R-:W-:Y:S01]  /*a1e0*/  HMMA.16816.F32 R156, R4, R12, R156 ;  /* 0x0000000c049c723c */ /* 0x000fe2000000189c */
[----:B-1----:R-:W-:-:S06]  /*a1f0*/  FADD.FTZ R87, R33, R87 ;  /* 0x0000005721577221 */ /* 0x002fcc0000010000 */
[----:B------:R-:W1:Y:S01]  /*a200*/  MUFU.EX2 R30, R30 ;  /* 0x0000001e001e7308 */ /* 0x000e620000000800 */
[----:B------:R-:W-:Y:S01]  /*a210*/  HMMA.16816.F32 R152, R4, R14, R152 ;  /* 0x0000000e0498723c */ /* 0x000fe20000001898 */
[----:B----4-:R-:W-:-:S06]  /*a220*/  FADD.FTZ R87, R32, R87 ;  /* 0x0000005720577221 */ /* 0x010fcc0000010000 */
[----:B------:R-:W4:Y:S01]  /*a230*/  MUFU.EX2 R168, R168 ;  /* 0x000000a800a87308 */ /* 0x000f220000000800 */
[----:B------:R-:W-:Y:S01]  /*a240*/  HMMA.16816.F32 R140, R4, R8, R140 ;  /* 0x00000008048c723c */ /* 0x000fe2000000188c */
[----:B--2---:R-:W-:-:S06]  /*a250*/  FADD.FTZ R87, R31, R87 ;  /* 0x000000571f577221 */ /* 0x004fcc0000010000 */
[----:B------:R-:W2:Y:S01]  /*a260*/  MUFU.EX2 R169, R169 ;  /* 0x000000a900a97308 */ /* 0x000ea20000000800 */
[----:B------:R-:W-:Y:S01]  /*a270*/  HMMA.16816.F32 R136, R4, R10, R136 ;  /* 0x0000000a0488723c */ /* 0x000fe20000001888 */
[----:B-1----:R-:W-:-:S06]  /*a280*/  FADD.FTZ R87, R30, R87 ;  /* 0x000000571e577221 */ /* 0x002fcc0000010000 */
[----:B------:R-:W1:Y:S01]  /*a290*/  MUFU.EX2 R170, R170 ;  /* 0x000000aa00aa7308 */ /* 0x000e620000000800 */
[----:B------:R-:W-:Y:S01]  /*a2a0*/  F2FP.PACK_AB R4, R58, R59 ;  /* 0x0000003b3a04723e */ /* 0x000fe200000000ff */
[----:B----4-:R-:W-:Y:S01]  /*a2b0*/  FADD.FTZ R85, R168, R85 ;  /* 0x00000055a8557221 */ /* 0x010fe20000010000 */
[----:B------:R-:W-:Y:S02]  /*a2c0*/  F2FP.PACK_AB R5, R32, R33 ;  /* 0x000000212005723e */ /* 0x000fe400000000ff */
[----:B------:R-:W-:Y:S02]  /*a2d0*/  F2FP.PACK_AB R6, R56, R57 ;  /* 0x000000393806723e */ /* 0x000fe400000000ff */
[----:B------:R-:W-:Y:S01]  /*a2e0*/  F2FP.PACK_AB R7, R30, R31 ;  /* 0x0000001f1e07723e */ /* 0x000fe200000000ff */
[----:B------:R-:W4:Y:S01]  /*a2f0*/  MUFU.EX2 R173, R173 ;  /* 0x000000ad00ad7308 */ /* 0x000f220000000800 */
[----:B--2---:R-:W-:-:S05]  /*a300*/  FADD.FTZ R85, R169, R85 ;  /* 0x00000055a9557221 */ /* 0x004fca0000010000 */
[----:B------:R-:W-:Y:S02]  /*a310*/  HMMA.16816.F32 R160, R4, R12, R160 ;  /* 0x0000000c04a0723c */ /* 0x000fe400000018a0 */
[----:B------:R-:W2:Y:S01]  /*a320*/  MUFU.EX2 R178, R178 ;  /* 0x000000b200b27308 */ /* 0x000ea20000000800 */
[----:B-1----:R-:W-:-:S05]  /*a330*/  FADD.FTZ R85, R170, R85 ;  /* 0x00000055aa557221 */ /* 0x002fca0000010000 */
[----:B------:R-:W-:Y:S01]  /*a340*/  HMMA.16816.F32 R148, R4, R14, R148 ;  /* 0x0000000e0494723c */ /* 0x000fe20000001894 */
[----:B------:R-:W1:Y:S01]  /*a350*/  LDSM.16.MT88.4 R12, [R192+0x5400] ;  /* 0x00540000c00c783b */ /* 0x000e620000004200 */
[----:B------:R-:W3:Y:S01]  /*a360*/  MUFU.EX2 R177, R177 ;  /* 0x000000b100b17308 */ /* 0x000ee20000000800 */
[----:B----4-:R-:W-:-:S05]  /*a370*/  FADD.FTZ R85, R173, R85 ;  /* 0x00000055ad557221 */ /* 0x010fca0000010000 */
[----:B------:R-:W-:Y:S02]  /*a380*/  HMMA.16816.F32 R144, R4, R8, R144 ;  /* 0x000000080490723c */ /* 0x000fe40000001890 */
[----:B------:R-:W4:Y:S01]  /*a390*/  MUFU.EX2 R181, R181 ;  /* 0x000000b500b57308 */ /* 0x000f220000000800 */
[----:B--2---:R-:W-:-:S05]  /*a3a0*/  FADD.FTZ R91, R178, R91 ;  /* 0x0000005bb25b7221 */ /* 0x004fca0000010000 */
[----:B------:R-:W-:Y:S01]  /*a3b0*/  HMMA.16816.F32 R132, R4, R10, R132 ;  /* 0x0000000a0484723c */ /* 0x000fe20000001884 */
[----:B------:R-:W2:Y:S01]  /*a3c0*/  LDSM.16.MT88.4 R8, [R191+0x5400] ;  /* 0x00540000bf08783b */ /* 0x000ea20000004200 */
[----:B------:R-:W5:Y:S01]  /*a3d0*/  MUFU.EX2 R183, R183 ;  /* 0x000000b700b77308 */ /* 0x000f620000000800 */
[----:B---3--:R-:W-:-:S04]  /*a3e0*/  FADD.FTZ R91, R177, R91 ;  /* 0x0000005bb15b7221 */ /* 0x008fc80000010000 */
[----:B------:R-:W-:Y:S02]  /*a3f0*/  F2FP.PACK_AB R4, R169, R168 ;  /* 0x000000a8a904723e */ /* 0x000fe400000000ff */
[----:B------:R-:W-:Y:S01]  /*a400*/  F2FP.PACK_AB R5, R177, R178 ;  /* 0x000000b2b105723e */ /* 0x000fe200000000ff */
[----:B------:R-:W3:Y:S01]  /*a410*/  MUFU.EX2 R29, R29 ;  /* 0x0000001d001d7308 */ /* 0x000ee20000000800 */
[----:B------:R-:W-:Y:S01]  /*a420*/  F2FP.PACK_AB R6, R173, R170 ;  /* 0x000000aaad06723e */ /* 0x000fe200000000ff */
[----:B----4-:R-:W-:-:S06]  /*a430*/  FADD.FTZ R91, R181, R91 ;  /* 0x0000005bb55b7221 */ /* 0x010fcc0000010000 */
[----:B------:R-:W4:Y:S01]  /*a440*/  MUFU.EX2 R28, R28 ;  /* 0x0000001c001c7308 */ /* 0x000f220000000800 */
[C---:B-----5:R-:W-:Y:S01]  /*a450*/  F2FP.PACK_AB R7, R183.reuse, R181 ;  /* 0x000000b5b707723e */ /* 0x060fe200000000ff */
[----:B------:R-:W-:-:S06]  /*a460*/  FADD.FTZ R91, R183, R91 ;  /* 0x0000005bb75b7221 */ /* 0x000fcc0000010000 */
[----:B------:R-:W5:Y:S01]  /*a470*/  MUFU.EX2 R27, R27 ;  /* 0x0000001b001b7308 */ /* 0x000f620000000800 */
[----:B------:R-:W-:Y:S01]  /*a480*/  HMMA.16816.F32 R156, R4, R20, R156 ;  /* 0x00000014049c723c */ /* 0x000fe2000000189c */
[----:B---3--:R-:W-:-:S06]  /*a490*/  FADD.FTZ R87, R29, R87 ;  /* 0x000000571d577221 */ /* 0x008fcc0000010000 */
[----:B------:R-:W3:Y:S01]  /*a4a0*/  MUFU.EX2 R26, R26 ;  /* 0x0000001a001a7308 */ /* 0x000ee20000000800 */
[----:B------:R-:W-:Y:S01]  /*a4b0*/  HMMA.16816.F32 R152, R4, R22, R152 ;  /* 0x000000160498723c */ /* 0x000fe20000001898 */
[----:B----4-:R-:W-:-:S06]  /*a4c0*/  FADD.FTZ R87, R28, R87 ;  /* 0x000000571c577221 */ /* 0x010fcc0000010000 */
[----:B------:R-:W4:Y:S01]  /*a4d0*/  MUFU.EX2 R221, R221 ;  /* 0x000000dd00dd7308 */ /* 0x000f220000000800 */
[----:B------:R-:W-:Y:S01]  /*a4e0*/  HMMA.16816.F32 R140, R4, R16, R140 ;  /* 0x00000010048c723c */ /* 0x000fe2000000188c */
[----:B-----5:R-:W-:-:S06]  /*a4f0*/  FADD.FTZ R87, R27, R87 ;  /* 0x000000571b577221 */ /* 0x020fcc0000010000 */
[----:B------:R-:W5:Y:S01]  /*a500*/  MUFU.EX2 R222, R222 ;  /* 0x000000de00de7308 */ /* 0x000f620000000800 */
[----:B------:R-:W-:Y:S01]  /*a510*/  HMMA.16816.F32 R136, R4, R18, R136 ;  /* 0x000000120488723c */ /* 0x000fe20000001888 */
[----:B---3--:R-:W-:-:S06]  /*a520*/  FADD.FTZ R87, R26, R87 ;  /* 0x000000571a577221 */ /* 0x008fcc0000010000 */
[----:B------:R-:W-:Y:S01]  /*a530*/  F2FP.PACK_AB R4, R54, R55 ;  /* 0x000000373604723e */ /* 0x000fe200000000ff */
[----:B------:R-:W3:Y:S01]  /*a540*/  MUFU.EX2 R220, R220 ;  /* 0x000000dc00dc7308 */ /* 0x000ee20000000800 */
[----:B------:R-:W-:Y:S01]  /*a550*/  F2FP.PACK_AB R5, R28, R29 ;  /* 0x0000001d1c05723e */ /* 0x000fe200000000ff */
[----:B----4-:R-:W-:Y:S01]  /*a560*/  FADD.FTZ R85, R221, R85 ;  /* 0x00000055dd557221 */ /* 0x010fe20000010000 */
[----:B------:R-:W-:Y:S02]  /*a570*/  F2FP.PACK_AB R6, R52, R53 ;  /* 0x000000353406723e */ /* 0x000fe400000000ff */
[----:B------:R-:W-:Y:S01]  /*a580*/  F2FP.PACK_AB R7, R26, R27 ;  /* 0x0000001b1a07723e */ /* 0x000fe200000000ff */
[----:B-----5:R-:W-:Y:S02]  /*a590*/  FADD.FTZ R85, R222, R85 ;  /* 0x00000055de557221 */ /* 0x020fe40000010000 */
[----:B------:R-:W4:Y:S04]  /*a5a0*/  MUFU.EX2 R219, R219 ;  /* 0x000000db00db7308 */ /* 0x000f280000000800 */
[----:B------:R-:W-:Y:S04]  /*a5b0*/  HMMA.16816.F32 R160, R4, R20, R160 ;  /* 0x0000001404a0723c */ /* 0x000fe800000018a0 */
[----:B------:R-:W5:Y:S01]  /*a5c0*/  MUFU.EX2 R213, R213 ;  /* 0x000000d500d57308 */ /* 0x000f620000000800 */
[----:B---3--:R-:W-:-:S03]  /*a5d0*/  FADD.FTZ R85, R220, R85 ;  /* 0x00000055dc557221 */ /* 0x008fc60000010000 */
[----:B------:R-:W-:Y:S01]  /*a5e0*/  HMMA.16816.F32 R148, R4, R22, R148 ;  /* 0x000000160494723c */ /* 0x000fe20000001894 */
[----:B------:R-:W3:Y:S03]  /*a5f0*/  LDSM.16.MT88.4 R20, [R192+0x5800] ;  /* 0x00580000c014783b */ /* 0x000ee60000004200 */
[----:B------:R-:W1:Y:S01]  /*a600*/  MUFU.EX2 R182, R182 ;  /* 0x000000b600b67308 */ /* 0x000e620000000800 */
[----:B----4-:R-:W-:-:S03]  /*a610*/  FADD.FTZ R85, R219, R85 ;  /* 0x00000055db557221 */ /* 0x010fc60000010000 */
[----:B------:R-:W-:Y:S04]  /*a620*/  HMMA.16816.F32 R144, R4, R16, R144 ;  /* 0x000000100490723c */ /* 0x000fe80000001890 */
[----:B------:R-:W4:Y:S01]  /*a630*/  MUFU.EX2 R179, R179 ;  /* 0x000000b300b37308 */ /* 0x000f220000000800 */
[----:B-----5:R-:W-:-:S03]  /*a640*/  FADD.FTZ R91, R213, R91 ;  /* 0x0000005bd55b7221 */ /* 0x020fc60000010000 */
[----:B------:R-:W-:Y:S01]  /*a650*/  HMMA.16816.F32 R132, R4, R18, R132 ;  /* 0x000000120484723c */ /* 0x000fe20000001884 */
[----:B------:R-:W5:Y:S03]  /*a660*/  LDSM.16.MT88.4 R16, [R191+0x5800] ;  /* 0x00580000bf10783b */ /* 0x000f660000004200 */
[----:B------:R-:W2:Y:S01]  /*a670*/  MUFU.EX2 R174, R174 ;  /* 0x000000ae00ae7308 */ /* 0x000ea20000000800 */
[----:B-1----:R-:W-:Y:S02]  /*a680*/  FADD.FTZ R91, R182, R91 ;  /* 0x0000005bb65b7221 */ /* 0x002fe40000010000 */
[----:B------:R-:W-:Y:S02]  /*a690*/  F2FP.PACK_AB R4, R222, R221 ;  /* 0x000000ddde04723e */ /* 0x000fe400000000ff */
[----:B------:R-:W-:Y:S02]  /*a6a0*/  F2FP.PACK_AB R5, R182, R213 ;  /* 0x000000d5b605723e */ /* 0x000fe400000000ff */
[----:B------:R-:W-:Y:S01]  /*a6b0*/  F2FP.PACK_AB R6, R219, R220 ;  /* 0x000000dcdb06723e */ /* 0x000fe200000000ff */
[----:B------:R-:W1:Y:S01]  /*a6c0*/  MUFU.EX2 R51, R51 ;  /* 0x0000003300337308 */ /* 0x000e620000000800 */
[----:B----4-:R-:W-:-:S07]  /*a6d0*/  FADD.FTZ R91, R179, R91 ;  /* 0x0000005bb35b7221 */ /* 0x010fce0000010000 */
        /* <DEDUP_REMOVED lines=18> */
[----:B------:R-:W-:-:S05]  /*a800*/  F2FP.PACK_AB R6, R48, R49 ;  /* 0x000000313006723e */ /* 0x000fca00000000ff */
[----:B------:R-:W4:Y:S01]  /*a810*/  MUFU.EX2 R114, R114 ;  /* 0x0000007200727308 */ /* 0x000f220000000800 */
[C---:B--2---:R-:W-:Y:S01]  /*a820*/  F2FP.PACK_AB R5, R24.reuse, R25 ;  /* 0x000000191805723e */ /* 0x044fe200000000ff */
[----:B------:R-:W-:-:S06]  /*a830*/  FADD.FTZ R87, R24, R87 ;  /* 0x0000005718577221 */ /* 0x000fcc0000010000 */
[----:B------:R-:W2:Y:S01]  /*a840*/  MUFU.EX2 R176, R176 ;  /* 0x000000b000b07308 */ /* 0x000ea20000000800 */
[----:B-1----:R-:W-:-:S07]  /*a850*/  FADD.FTZ R87, R73, R87 ;  /* 0x0000005749577221 */ /* 0x002fce0000010000 */
[----:B------:R-:W1:Y:S01]  /*a860*/  MUFU.EX2 R175, R175 ;  /* 0x000000af00af7308 */ /* 0x000e620000000800 */
[C---:B----4-:R-:W-:Y:S01]  /*a870*/  F2FP.PACK_AB R7, R114.reuse, R73 ;  /* 0x000000497207723e */ /* 0x050fe200000000ff */
[----:B------:R-:W-:-:S06]  /*a880*/  FADD.FTZ R87, R114, R87 ;  /* 0x0000005772577221 */ /* 0x000fcc0000010000 */
[----:B------:R-:W4:Y:S01]  /*a890*/  MUFU.EX2 R172, R172 ;  /* 0x000000ac00ac7308 */ /* 0x000f220000000800 */
[----:B------:R-:W-:Y:S01]  /*a8a0*/  HMMA.16816.F32 R160, R4, R12, R160 ;  /* 0x0000000c04a0723c */ /* 0x000fe200000018a0 */
[----:B--2---:R-:W-:-:S06]  /*a8b0*/  FADD.FTZ R85, R176, R85 ;  /* 0x00000055b0557221 */ /* 0x004fcc0000010000 */
[----:B------:R-:W2:Y:S01]  /*a8c0*/  MUFU.EX2 R171, R171 ;  /* 0x000000ab00ab7308 */ /* 0x000ea20000000800 */
[----:B------:R-:W-:Y:S01]  /*a8d0*/  HMMA.16816.F32 R148, R4, R14, R148 ;  /* 0x0000000e0494723c */ /* 0x000fe20000001894 */
[----:B------:R-:W3:Y:S01]  /*a8e0*/  LDSM.16.MT88.4 R12, [R192+0x5c00] ;  /* 0x005c0000c00c783b */ /* 0x000ee20000004200 */
[----:B-1----:R-:W-:-:S05]  /*a8f0*/  FADD.FTZ R85, R175, R85 ;  /* 0x00000055af557221 */ /* 0x002fca0000010000 */
[----:B------:R-:W1:Y:S01]  /*a900*/  MUFU.EX2 R167, R167 ;  /* 0x000000a700a77308 */ /* 0x000e620000000800 */
[----:B------:R-:W-:Y:S01]  /*a910*/  HMMA.16816.F32 R144, R4, R8, R144 ;  /* 0x000000080490723c */ /* 0x000fe20000001890 */
[----:B----4-:R-:W-:-:S06]  /*a920*/  FADD.FTZ R85, R172, R85 ;  /* 0x00000055ac557221 */ /* 0x010fcc0000010000 */
[----:B------:R-:W4:Y:S01]  /*a930*/  MUFU.EX2 R166, R166 ;  /* 0x000000a600a67308 */ /* 0x000f220000000800 */
[----:B------:R-:W-:Y:S01]  /*a940*/  HMMA.16816.F32 R132, R4, R10, R132 ;  /* 0x0000000a0484723c */ /* 0x000fe20000001884 */
[----:B------:R-:W5:Y:S01]  /*a950*/  LDSM.16.MT88.4 R8, [R191+0x5c00] ;  /* 0x005c0000bf08783b */ /* 0x000f620000004200 */
[----:B--2---:R-:W-:-:S05]  /*a960*/  FADD.FTZ R85, R171, R85 ;  /* 0x00000055ab557221 */ /* 0x004fca0000010000 */
[----:B------:R-:W2:Y:S01]  /*a970*/  MUFU.EX2 R164, R164 ;  /* 0x000000a400a47308 */ /* 0x000ea20000000800 */
[----:B------:R-:W-:Y:S01]  /*a980*/  F2FP.PACK_AB R4, R175, R176 ;  /* 0x000000b0af04723e */ /* 0x000fe200000000ff */
[----:B-1----:R-:W-:Y:S01]  /*a990*/  FADD.FTZ R91, R167, R91 ;  /* 0x0000005ba75b7221 */ /* 0x002fe20000010000 */
[----:B------:R-:W-:-:S05]  /*a9a0*/  F2FP.PACK_AB R6, R171, R172 ;  /* 0x000000acab06723e */ /* 0x000fca00000000ff */
[----:B------:R-:W1:Y:S01]  /*a9b0*/  MUFU.EX2 R130, R130 ;  /* 0x0000008200827308 */ /* 0x000e620000000800 */
[C---:B----4-:R-:W-:Y:S01]  /*a9c0*/  F2FP.PACK_AB R5, R166.reuse, R167 ;  /* 0x000000a7a605723e */ /* 0x050fe200000000ff */
[----:B------:R-:W-:-:S06]  /*a9d0*/  FADD.FTZ R91, R166, R91 ;  /* 0x0000005ba65b7221 */ /* 0x000fcc0000010000 */
[----:B------:R-:W4:Y:S01]  /*a9e0*/  MUFU.EX2 R47, R47 ;  /* 0x0000002f002f7308 */ /* 0x000f220000000800 */
[----:B--2---:R-:W-:-:S07]  /*a9f0*/  FADD.FTZ R91, R164, R91 ;  /* 0x0000005ba45b7221 */ /* 0x004fce0000010000 */
[----:B------:R-:W2:Y:S01]  /*aa00*/  MUFU.EX2 R46, R46 ;  /* 0x0000002e002e7308 */ /* 0x000ea20000000800 */
[C---:B-1----:R-:W-:Y:S01]  /*aa10*/  F2FP.PACK_AB R7, R130.reuse, R164 ;  /* 0x000000a48207723e */ /* 0x042fe200000000ff */
[----:B------:R-:W-:-:S06]  /*aa20*/  FADD.FTZ R91, R130, R91 ;  /* 0x0000005b825b7221 */ /* 0x000fcc0000010000 */
[----:B------:R-:W1:Y:S01]  /*aa30*/  MUFU.EX2 R45, R45 ;  /* 0x0000002d002d7308 */ /* 0x000e620000000800 */
[----:B---3--:R-:W-:Y:S01]  /*aa40*/  HMMA.16816.F32 R156, R4, R20, R156 ;  /* 0x00000014049c723c */ /* 0x008fe2000000189c */
[----:B----4-:R-:W-:-:S06]  /*aa50*/  FADD.FTZ R89, R47, R89 ;  /* 0x000000592f597221 */ /* 0x010fcc0000010000 */
[----:B------:R-:W3:Y:S01]  /*aa60*/  MUFU.EX2 R44, R44 ;  /* 0x0000002c002c7308 */ /* 0x000ee20000000800 */
[----:B------:R-:W-:Y:S01]  /*aa70*/  HMMA.16816.F32 R152, R4, R22, R152 ;  /* 0x000000160498723c */ /* 0x000fe20000001898 */
[----:B--2---:R-:W-:-:S06]  /*aa80*/  FADD.FTZ R89, R46, R89 ;  /* 0x000000592e597221 */ /* 0x004fcc0000010000 */
[----:B------:R-:W2:Y:S01]  /*aa90*/  MUFU.EX2 R165, R165 ;  /* 0x000000a500a57308 */ /* 0x000ea20000000800 */
[----:B-----5:R-:W-:Y:S01]  /*aaa0*/  HMMA.16816.F32 R140, R4, R16, R140 ;  /* 0x00000010048c723c */ /* 0x020fe2000000188c */
[----:B-1----:R-:W-:-:S06]  /*aab0*/  FADD.FTZ R89, R45, R89 ;  /* 0x000000592d597221 */ /* 0x002fcc0000010000 */
[----:B------:R-:W1:Y:S01]  /*aac0*/  MUFU.EX2 R218, R218 ;  /* 0x000000da00da7308 */ /* 0x000e620000000800 */
[----:B------:R-:W-:Y:S01]  /*aad0*/  HMMA.16816.F32 R136, R4, R18, R136 ;  /* 0x000000120488723c */ /* 0x000fe20000001888 */
[----:B---3--:R-:W-:-:S06]  /*aae0*/  FADD.FTZ R89, R44, R89 ;  /* 0x000000592c597221 */ /* 0x008fcc0000010000 */
[----:B------:R-:W3:Y:S01]  /*aaf0*/  MUFU.EX2 R180, R180 ;  /* 0x000000b400b47308 */ /* 0x000ee20000000800 */
[----:B------:R-:W-:Y:S01]  /*ab00*/  F2FP.PACK_AB R4, R46, R47 ;  /* 0x0000002f2e04723e */ /* 0x000fe200000000ff */
[----:B--2---:R-:W-:Y:S01]  /*ab10*/  FADD.FTZ R87, R165, R87 ;  /* 0x00000057a5577221 */ /* 0x004fe20000010000 */
[----:B------:R-:W-:-:S05]  /*ab20*/  F2FP.PACK_AB R6, R44, R45 ;  /* 0x0000002d2c06723e */ /* 0x000fca00000000ff */
[----:B------:R-:W2:Y:S01]  /*ab30*/  MUFU.EX2 R128, R128 ;  /* 0x0000008000807308 */ /* 0x000ea20000000800 */
[C---:B-1----:R-:W-:Y:S01]  /*ab40*/  F2FP.PACK_AB R5, R218.reuse, R165 ;  /* 0x000000a5da05723e */ /* 0x042fe200000000ff */
[----:B------:R-:W-:-:S06]  /*ab50*/  FADD.FTZ R87, R218, R87 ;  /* 0x00000057da577221 */ /* 0x000fcc0000010000 */
[----:B------:R-:W1:Y:S01]  /*ab60*/  MUFU.EX2 R127, R127 ;  /* 0x0000007f007f7308 */ /* 0x000e620000000800 */
[----:B---3--:R-:W-:Y:S01]  /*ab70*/  FADD.FTZ R87, R180, R87 ;  /* 0x00000057b4577221 */ /* 0x008fe20000010000 */
[----:B--2---:R-:W-:-:S06]  /*ab80*/  F2FP.PACK_AB R7, R128, R180 ;  /* 0x000000b48007723e */ /* 0x004fcc00000000ff */
[----:B------:R-:W2:Y:S01]  /*ab90*/  MUFU.EX2 R124, R124 ;  /* 0x0000007c007c7308 */ /* 0x000ea20000000800 */
[----:B------:R-:W-:Y:S01]  /*aba0*/  FADD.FTZ R87, R128, R87 ;  /* 0x0000005780577221 */ /* 0x000fe20000010000 */
[----:B------:R-:W-:Y:S01]  /*abb0*/  HMMA.16816.F32 R160, R4, R20, R160 ;  /* 0x0000001404a0723c */ /* 0x000fe200000018a0 */
[----:B-1----:R-:W-:-:S05]  /*abc0*/  FADD.FTZ R85, R127, R85 ;  /* 0x000000557f557221 */ /* 0x002fca0000010000 */
[----:B------:R-:W1:Y:S01]  /*abd0*/  MUFU.EX2 R123, R123 ;  /* 0x0000007b007b7308 */ /* 0x000e620000000800 */
[--C-:B------:R-:W-:Y:S01]  /*abe0*/  FFMA.FTZ R20, R112, c[0x0][0x23c], -R113.reuse ;  /* 0x00008f0070147a23 */ /* 0x100fe20000010871 */
[----:B------:R-:W-:Y:S01]  /*abf0*/  HMMA.16816.F32 R144, R4, R16, R144 ;  /* 0x000000100490723c */ /* 0x000fe20000001890 */
[----:B------:R-:W-:-:S05]  /*ac00*/  FFMA.FTZ R21, R111, c[0x0][0x23c], -R113 ;  /* 0x00008f006f157a23 */ /* 0x000fca0000010871 */
[----:B------:R-:W3:Y:S01]  /*ac10*/  MUFU.EX2 R120, R120 ;  /* 0x0000007800787308 */ /* 0x000ee20000000800 */
[----:B--2---:R-:W-:Y:S02]  /*ac20*/  FADD.FTZ R85, R124, R85 ;  /* 0x000000557c557221 */ /* 0x004fe40000010000 */
[----:B------:R-:W-:Y:S01]  /*ac30*/  FFMA.FTZ R17, R100, c[0x0][0x23c], -R106 ;  /* 0x00008f0064117a23 */ /* 0x000fe2000001086a */
[----:B------:R-:W-:Y:S04]  /*ac40*/  HMMA.16816.F32 R148, R4, R22, R148 ;  /* 0x000000160494723c */ /* 0x000fe80000001894 */
[----:B------:R-:W2:Y:S01]  /*ac50*/  MUFU.EX2 R118, R118 ;  /* 0x0000007600767308 */ /* 0x000ea20000000800 */
[----:B-1----:R-:W-:-:S03]  /*ac60*/  FADD.FTZ R85, R123, R85 ;  /* 0x000000557b557221 */ /* 0x002fc60000010000 */
[----:B------:R-:W-:Y:S04]  /*ac70*/  HMMA.16816.F32 R132, R4, R18, R132 ;  /* 0x000000120484723c */ /* 0x000fe80000001884 */
[----:B------:R-:W1:Y:S01]  /*ac80*/  MUFU.EX2 R115, R115 ;  /* 0x0000007300737308 */ /* 0x000e620000000800 */
[----:B---3--:R-:W-:Y:S02]  /*ac90*/  FADD.FTZ R218, R120, R85 ;  /* 0x0000005578da7221 */ /* 0x008fe40000010000 */
[----:B------:R-:W-:Y:S02]  /*aca0*/  F2FP.PACK_AB R4, R124, R127 ;  /* 0x0000007f7c04723e */ /* 0x000fe400000000ff */
[----:B------:R-:W-:-:S03]  /*acb0*/  F2FP.PACK_AB R6, R120, R123 ;  /* 0x0000007b7806723e */ /* 0x000fc600000000ff */
[----:B------:R-:W3:Y:S01]  /*acc0*/  MUFU.EX2 R20, R20 ;  /* 0x0000001400147308 */ /* 0x000ee20000000800 */
[----:B--2---:R-:W-:-:S07]  /*acd0*/  FADD.FTZ R91, R118, R91 ;  /* 0x0000005b765b7221 */ /* 0x004fce0000010000 */
[----:B------:R-:W2:Y:S01]  /*ace0*/  MUFU.EX2 R21, R21 ;  /* 0x0000001500157308 */ /* 0x000ea20000000800 */
[C---:B-1----:R-:W-:Y:S01]  /*acf0*/  F2FP.PACK_AB R5, R115.reuse, R118 ;  /* 0x000000767305723e */ /* 0x042fe200000000ff */
[----:B------:R-:W-:-:S06]  /*ad00*/  FADD.FTZ R91, R115, R91 ;  /* 0x0000005b735b7221 */ /* 0x000fcc0000010000 */
[----:B------:R-:W1:Y:S01]  /*ad10*/  MUFU.EX2 R43, R43 ;  /* 0x0000002b002b7308 */ /* 0x000e620000000800 */
[----:B---3--:R-:W-:-:S07]  /*ad20*/  FADD.FTZ R91, R20, R91 ;  /* 0x0000005b145b7221 */ /* 0x008fce0000010000 */
[----:B------:R-:W3:Y:S01]  /*ad30*/  MUFU.EX2 R16, R109 ;  /* 0x0000006d00107308 */ /* 0x000ee20000000800 */
[C---:B--2---:R-:W-:Y:S01]  /*ad40*/  F2FP.PACK_AB R7, R21.reuse, R20 ;  /* 0x000000141507723e */ /* 0x044fe200000000ff */
[----:B------:R-:W-:-:S06]  /*ad50*/  FADD.FTZ R213, R21, R91 ;  /* 0x0000005b15d57221 */ /* 0x000fcc0000010000 */
[----:B------:R-:W2:Y:S01]  /*ad60*/  MUFU.EX2 R42, R42 ;  /* 0x0000002a002a7308 */ /* 0x000ea20000000800 */
[----:B-1----:R-:W-:Y:S01]  /*ad70*/  FADD.FTZ R89, R43, R89 ;  /* 0x000000592b597221 */ /* 0x002fe20000010000 */
[C---:B------:R-:W-:Y:S06]  /*ad80*/  HMMA.16816.F32 R156, R4.reuse, R12, R156 ;  /* 0x0000000c049c723c */ /* 0x040fec000000189c */
[----:B------:R-:W1:Y:S01]  /*ad90*/  MUFU.EX2 R41, R41 ;  /* 0x0000002900297308 */ /* 0x000e620000000800 */
[----:B---3--:R-:W-:Y:S01]  /*ada0*/  FADD.FTZ R87, R16, R87 ;  /* 0x0000005710577221 */ /* 0x008fe20000010000 */
[C---:B------:R-:W-:Y:S06]  /*adb0*/  HMMA.16816.F32 R152, R4.reuse, R14, R152 ;  /* 0x0000000e0498723c */ /* 0x040fec0000001898 */
[----:B------:R-:W3:Y:S01]  /*adc0*/  MUFU.EX2 R40, R40 ;  /* 0x0000002800287308 */ /* 0x000ee20000000800 */
[C---:B--2---:R-:W-:Y:S01]  /*add0*/  FADD.FTZ R89, R42.reuse, R89 ;  /* 0x000000592a597221 */ /* 0x044fe20000010000 */
[C---:B------:R-:W-:Y:S06]  /*ade0*/  HMMA.16816.F32 R140, R4.reuse, R8, R140 ;  /* 0x00000008048c723c */ /* 0x040fec000000188c */
[----:B------:R-:W2:Y:S01]  /*adf0*/  MUFU.EX2 R17, R17 ;  /* 0x0000001100117308 */ /* 0x000ea20000000800 */
[----:B-1----:R-:W-:Y:S01]  /*ae00*/  FADD.FTZ R89, R41, R89 ;  /* 0x0000005929597221 */ /* 0x002fe20000010000 */
[----:B------:R-:W-:Y:S06]  /*ae10*/  HMMA.16816.F32 R136, R4, R10, R136 ;  /* 0x0000000a0488723c */ /* 0x000fec0000001888 */
[----:B------:R-:W1:Y:S01]  /*ae20*/  MUFU.EX2 R18, R99 ;  /* 0x0000006300127308 */ /* 0x000e620000000800 */
[----:B------:R-:W-:Y:S01]  /*ae30*/  F2FP.PACK_AB R4, R42, R43 ;  /* 0x0000002b2a04723e */ /* 0x000fe200000000ff */
[C---:B---3--:R-:W-:Y:S01]  /*ae40*/  FADD.FTZ R244, R40.reuse, R89 ;  /* 0x0000005928f47221 */ /* 0x048fe20000010000 */
[----:B------:R-:W-:-:S05]  /*ae50*/  F2FP.PACK_AB R6, R40, R41 ;  /* 0x000000292806723e */ /* 0x000fca00000000ff */
[----:B------:R-:W3:Y:S01]  /*ae60*/  MUFU.EX2 R19, R98 ;  /* 0x0000006200137308 */ /* 0x000ee20000000800 */
[C---:B--2---:R-:W-:Y:S01]  /*ae70*/  F2FP.PACK_AB R5, R17.reuse, R16 ;  /* 0x000000101105723e */ /* 0x044fe200000000ff */
[----:B------:R-:W-:-:S04]  /*ae80*/  FADD.FTZ R87, R17, R87 ;  /* 0x0000005711577221 */ /* 0x000fc80000010000 */
[----:B-1----:R-:W-:Y:S01]  /*ae90*/  FADD.FTZ R87, R18, R87 ;  /* 0x0000005712577221 */ /* 0x002fe20000010000 */
        /* <DEDUP_REMOVED lines=67> */
[----:B------:R-:W-:Y:S04]  /*b2d0*/  LDSM.16.M88.4 R116, [R195+0x2400] ;  /* 0x00240000c374783b */ /* 0x000fe80000000200 */
[----:B------:R-:W-:Y:S04]  /*b2e0*/  LDSM.16.M88.4 R108, [R195+0x2800] ;  /* 0x00280000c36c783b */ /* 0x000fe80000000200 */
[----:B------:R-:W-:Y:S04]  /*b2f0*/  LDSM.16.M88.4 R100, [R195+0x2c00] ;  /* 0x002c0000c364783b */ /* 0x000fe80000000200 */
[----:B------:R-:W-:Y:S04]  /*b300*/  LDSM.16.M88.4 R92, [R195+0x3000] ;  /* 0x00300000c35c783b */ /* 0x000fe80000000200 */
[----:B------:R-:W-:Y:S04]  /*b310*/  LDSM.16.M88.4 R84, [R195+0x3400] ;  /* 0x00340000c354783b */ /* 0x000fe80000000200 */
[----:B---3--:R-:W3:Y:S04]  /*b320*/  LDSM.16.M88.4 R4, [R196+0x1000] ;  /* 0x00100000c404783b */ /* 0x008ee80000000200 */
[----:B------:R-:W1:Y:S04]  /*b330*/  LDSM.16.M88.4 R76, [R195+0x3800] ;  /* 0x00380000c34c783b */ /* 0x000e680000000200 */
[----:B------:R-:W4:Y:S04]  /*b340*/  LDSM.16.M88.4 R240, [R195+0x3c00] ;  /* 0x003c0000c3f0783b */ /* 0x000f280000000200 */
[----:B------:R-:W5:Y:S04]  /*b350*/  LDSM.16.M88.4 R236, [R196] ;  /* 0x00000000c4ec783b */ /* 0x000f680000000200 */
[----:B------:R-:W-:Y:S04]  /*b360*/  LDSM.16.M88.4 R228, [R193] ;  /* 0x00000000c1e4783b */ /* 0x000fe80000000200 */
[----:B------:R-:W1:Y:S04]  /*b370*/  LDSM.16.M88.4 R72, [R194+0x1000] ;  /* 0x00100000c248783b */ /* 0x000e680000000200 */
[----:B------:R-:W1:Y:S04]  /*b380*/  LDSM.16.M88.4 R224, [R190] ;  /* 0x00000000bee0783b */ /* 0x000e680000000200 */
[----:B------:R-:W1:Y:S04]  /*b390*/  LDSM.16.M88.4 R220, [R189] ;  /* 0x00000000bddc783b */ /* 0x000e680000000200 */
[----:B------:R-:W1:Y:S04]  /*b3a0*/  LDSM.16.M88.4 R180, [R188] ;  /* 0x00000000bcb4783b */ /* 0x000e680000000200 */
[----:B------:R-:W1:Y:S04]  /*b3b0*/  LDSM.16.M88.4 R176, [R187] ;  /* 0x00000000bbb0783b */ /* 0x000e680000000200 */
[----:B------:R-:W1:Y:S01]  /*b3c0*/  LDSM.16.M88.4 R172, [R186] ;  /* 0x00000000baac783b */ /* 0x000e620000000200 */
[C---:B---3--:R-:W-:Y:S03]  /*b3d0*/  HMMA.16816.F32 R68, R4.reuse, R124, RZ ;  /* 0x0000007c0444723c */ /* 0x048fe600000018ff */
[----:B------:R-:W3:Y:S04]  /*b3e0*/  LDSM.16.M88.4 R168, [R185] ;  /* 0x00000000b9a8783b */ /* 0x000ee80000000200 */
[----:B------:R-:W1:Y:S01]  /*b3f0*/  LDSM.16.M88.4 R164, [R184] ;  /* 0x00000000b8a4783b */ /* 0x000e620000000200 */
[C---:B------:R-:W-:Y:S03]  /*b400*/  HMMA.16816.F32 R64, R4.reuse, R126, RZ ;  /* 0x0000007e0440723c */ /* 0x040fe600000018ff */
[----:B------:R-:W1:Y:S04]  /*b410*/  LDSM.16.M88.4 R232, [R194] ;  /* 0x00000000c2e8783b */ /* 0x000e680000000200 */
[----:B------:R-:W0:Y:S01]  /*b420*/  LDGDEPBAR ;  /* 0x00000000000079af */ /* 0x000e220000000000 */
[C---:B------:R-:W-:Y:S08]  /*b430*/  HMMA.16816.F32 R60, R4.reuse, R116, RZ ;  /* 0x00000074043c723c */ /* 0x040ff000000018ff */
[C---:B------:R-:W-:Y:S08]  /*b440*/  HMMA.16816.F32 R56, R4.reuse, R118, RZ ;  /* 0x000000760438723c */ /* 0x040ff000000018ff */
[----:B------:R-:W-:Y:S01]  /*b450*/  HMMA.16816.F32 R52, R4, R108, RZ ;  /* 0x0000006c0434723c */ /* 0x000fe200000018ff */
[----:B------:R-:W-:-:S07]  /*b460*/  DEPBAR.LE SB0, 0x0 ;  /* 0x000080000000791a */ /* 0x000fce0000000000 */
[C---:B------:R-:W-:Y:S08]  /*b470*/  HMMA.16816.F32 R48, R4.reuse, R110, RZ ;  /* 0x0000006e0430723c */ /* 0x040ff000000018ff */
[C---:B------:R-:W-:Y:S08]  /*b480*/  HMMA.16816.F32 R44, R4.reuse, R100, RZ ;  /* 0x00000064042c723c */ /* 0x040ff000000018ff */
[C---:B------:R-:W-:Y:S08]  /*b490*/  HMMA.16816.F32 R40, R4.reuse, R102, RZ ;  /* 0x000000660428723c */ /* 0x040ff000000018ff */
[C---:B------:R-:W-:Y:S08]  /*b4a0*/  HMMA.16816.F32 R32, R4.reuse, R92, RZ ;  /* 0x0000005c0420723c */ /* 0x040ff000000018ff */
[C---:B------:R-:W-:Y:S08]  /*b4b0*/  HMMA.16816.F32 R28, R4.reuse, R94, RZ ;  /* 0x0000005e041c723c */ /* 0x040ff000000018ff */
[C---:B------:R-:W-:Y:S08]  /*b4c0*/  HMMA.16816.F32 R24, R4.reuse, R84, RZ ;  /* 0x000000540418723c */ /* 0x040ff000000018ff */
[C---:B------:R-:W-:Y:S08]  /*b4d0*/  HMMA.16816.F32 R20, R4.reuse, R86, RZ ;  /* 0x000000560414723c */ /* 0x040ff000000018ff */
[C---:B-1----:R-:W-:Y:S08]  /*b4e0*/  HMMA.16816.F32 R16, R4.reuse, R76, RZ ;  /* 0x0000004c0410723c */ /* 0x042ff000000018ff */
[C---:B----4-:R-:W-:Y:S08]  /*b4f0*/  HMMA.16816.F32 R8, R4.reuse, R240, RZ ;  /* 0x000000f00408723c */ /* 0x050ff000000018ff */
[C---:B--2---:R-:W-:Y:S08]  /*b500*/  HMMA.16816.F32 R12, R4.reuse, R78, RZ ;  /* 0x0000004e040c723c */ /* 0x044ff000000018ff */
[----:B------:R-:W-:Y:S08]  /*b510*/  HMMA.16816.F32 R4, R4, R242, RZ ;  /* 0x000000f20404723c */ /* 0x000ff000000018ff */
[C---:B-----5:R-:W-:Y:S08]  /*b520*/  HMMA.16816.F32 R128, R236.reuse, R124, RZ ;  /* 0x0000007cec80723c */ /* 0x060ff000000018ff */
[----:B------:R-:W-:Y:S08]  /*b530*/  HMMA.16816.F32 R80, R236, R76, RZ ;  /* 0x0000004cec50723c */ /* 0x000ff000000018ff */
[C---:B------:R-:W-:Y:S08]  /*b540*/  HMMA.16816.F32 R68, R72.reuse, R228, R68 ;  /* 0x000000e44844723c */ /* 0x040ff00000001844 */
[C---:B------:R-:W-:Y:S08]  /*b550*/  HMMA.16816.F32 R64, R72.reuse, R230, R64 ;  /* 0x000000e64840723c */ /* 0x040ff00000001840 */
[C---:B------:R-:W-:Y:S08]  /*b560*/  HMMA.16816.F32 R60, R72.reuse, R224, R60 ;  /* 0x000000e0483c723c */ /* 0x040ff0000000183c */
[----:B------:R-:W-:Y:S01]  /*b570*/  HMMA.16816.F32 R56, R72, R226, R56 ;  /* 0x000000e24838723c */ /* 0x000fe20000001838 */
[----:B------:R-:W-:-:S02]  /*b580*/  FMUL.FTZ R70, R70, c[0x0][0x2ec] ;  /* 0x0000bb0046467a20 */ /* 0x000fc40000410000 */
[----:B------:R-:W-:Y:S02]  /*b590*/  FMUL.FTZ R68, R68, c[0x0][0x2ec] ;  /* 0x0000bb0044447a20 */ /* 0x000fe40000410000 */
[----:B------:R-:W-:-:S03]  /*b5a0*/  FMUL.FTZ R69, R69, c[0x0][0x2ec] ;  /* 0x0000bb0045457a20 */ /* 0x000fc60000410000 */
[C---:B------:R-:W-:Y:S01]  /*b5b0*/  HMMA.16816.F32 R52, R72.reuse, R220, R52 ;  /* 0x000000dc4834723c */ /* 0x040fe20000001834 */
[----:B------:R-:W-:Y:S02]  /*b5c0*/  FMUL.FTZ R64, R64, c[0x0][0x2ec] ;  /* 0x0000bb0040407a20 */ /* 0x000fe40000410000 */
[----:B------:R-:W-:Y:S02]  /*b5d0*/  FMUL.FTZ R66, R66, c[0x0][0x2ec] ;  /* 0x0000bb0042427a20 */ /* 0x000fe40000410000 */
[----:B------:R-:W-:Y:S02]  /*b5e0*/  FMUL.FTZ R65, R65, c[0x0][0x2ec] ;  /* 0x0000bb0041417a20 */ /* 0x000fe40000410000 */
[----:B------:R-:W-:Y:S01]  /*b5f0*/  FMUL.FTZ R67, R67, c[0x0][0x2ec] ;  /* 0x0000bb0043437a20 */ /* 0x000fe20000410000 */
[----:B------:R-:W-:Y:S01]  /*b600*/  HMMA.16816.F32 R48, R72, R222, R48 ;  /* 0x000000de4830723c */ /* 0x000fe20000001830 */
[----:B------:R-:W-:Y:S01]  /*b610*/  MUFU.TANH R66, R66 ;  /* 0x0000004200427308 */ /* 0x000fe20000002400 */
[----:B------:R-:W-:-:S02]  /*b620*/  FMUL.FTZ R62, R62, c[0x0][0x2ec] ;  /* 0x0000bb003e3e7a20 */ /* 0x000fc40000410000 */
[----:B------:R-:W-:Y:S02]  /*b630*/  FMUL.FTZ R61, R61, c[0x0][0x2ec] ;  /* 0x0000bb003d3d7a20 */ /* 0x000fe40000410000 */
[----:B------:R-:W-:Y:S02]  /*b640*/  FMUL.FTZ R63, R63, c[0x0][0x2ec] ;  /* 0x0000bb003f3f7a20 */ /* 0x000fe40000410000 */
[----:B------:R-:W-:Y:S01]  /*b650*/  HMMA.16816.F32 R44, R72, R180, R44 ;  /* 0x000000b4482c723c */ /* 0x000fe2000000182c */
[----:B------:R-:W-:Y:S01]  /*b660*/  MUFU.TANH R67, R67 ;  /* 0x0000004300437308 */ /* 0x000fe20000002400 */
[----:B------:R-:W-:Y:S02]  /*b670*/  FMUL.FTZ R56, R56, c[0x0][0x2ec] ;  /* 0x0000bb0038387a20 */ /* 0x000fe40000410000 */
[----:B------:R-:W-:Y:S02]  /*b680*/  FMUL.FTZ R58, R58, c[0x0][0x2ec] ;  /* 0x0000bb003a3a7a20 */ /* 0x000fe40000410000 */
[----:B------:R-:W-:-:S02]  /*b690*/  FMUL.FTZ R59, R59, c[0x0][0x2ec] ;  /* 0x0000bb003b3b7a20 */ /* 0x000fc40000410000 */
[C---:B------:R-:W-:Y:S01]  /*b6a0*/  HMMA.16816.F32 R40, R72.reuse, R182, R40 ;  /* 0x000000b64828723c */ /* 0x040fe20000001828 */
[----:B------:R-:W-:Y:S01]  /*b6b0*/  MUFU.TANH R63, R63 ;  /* 0x0000003f003f7308 */ /* 0x000fe20000002400 */
[----:B------:R-:W-:Y:S02]  /*b6c0*/  FMUL.FTZ R52, R52, c[0x0][0x2ec] ;  /* 0x0000bb0034347a20 */ /* 0x000fe40000410000 */
[----:B------:R-:W-:Y:S02]  /*b6d0*/  FMUL.FTZ R55, R55, c[0x0][0x2ec] ;  /* 0x0000bb0037377a20 */ /* 0x000fe40000410000 */
[----:B------:R-:W-:Y:S02]  /*b6e0*/  FMUL.FTZ R54, R54, c[0x0][0x2ec] ;  /* 0x0000bb0036367a20 */ /* 0x000fe40000410000 */
[----:B------:R-:W-:Y:S01]  /*b6f0*/  HMMA.16816.F32 R32, R72, R176, R32 ;  /* 0x000000b04820723c */ /* 0x000fe20000001820 */
[----:B------:R-:W-:Y:S01]  /*b700*/  MUFU.TANH R59, R59 ;  /* 0x0000003b003b7308 */ /* 0x000fe20000002400 */
[----:B------:R-:W-:-:S02]  /*b710*/  FMUL.FTZ R48, R48, c[0x0][0x2ec] ;  /* 0x0000bb0030307a20 */ /* 0x000fc40000410000 */
[----:B------:R-:W-:-:S04]  /*b720*/  FMUL.FTZ R49, R49, c[0x0][0x2ec] ;  /* 0x0000bb0031317a20 */ /* 0x000fc80000410000 */
        /* <DEDUP_REMOVED lines=15> */
[C---:B---3--:R-:W-:Y:S01]  /*b820*/  HMMA.16816.F32 R16, R72.reuse, R168, R16 ;  /* 0x000000a84810723c */ /* 0x048fe20000001810 */
        /* <DEDUP_REMOVED lines=14> */
[----:B------:R-:W-:Y:S01]  /*b910*/  HMMA.16816.F32 R4, R72, R166, R4 ;  /* 0x000000a64804723c */ /* 0x000fe20000001804 */
[----:B------:R-:W-:Y:S01]  /*b920*/  MUFU.TANH R21, R21 ;  /* 0x0000001500157308 */ /* 0x000fe20000002400 */
[----:B------:R-:W-:Y:S02]  /*b930*/  FMUL.FTZ R25, R25, c[0x0][0x2ec] ;  /* 0x0000bb0019197a20 */ /* 0x000fe40000410000 */
[----:B------:R-:W-:Y:S02]  /*b940*/  FMUL.FTZ R16, R16, c[0x0][0x2ec] ;  /* 0x0000bb0010107a20 */ /* 0x000fe40000410000 */
[----:B------:R-:W-:Y:S02]  /*b950*/  FMUL.FTZ R20, R20, c[0x0][0x2ec] ;  /* 0x0000bb0014147a20 */ /* 0x000fe40000410000 */
[----:B------:R-:W-:Y:S01]  /*b960*/  HMMA.16816.F32 R72, R236, R240, RZ ;  /* 0x000000f0ec48723c */ /* 0x000fe200000018ff */
[----:B------:R-:W-:Y:S01]  /*b970*/  MUFU.TANH R23, R23 ;  /* 0x0000001700177308 */ /* 0x000fe20000002400 */
[----:B------:R-:W-:-:S02]  /*b980*/  FMUL.FTZ R18, R18, c[0x0][0x2ec] ;  /* 0x0000bb0012127a20 */ /* 0x000fc40000410000 */
[----:B------:R-:W-:Y:S02]  /*b990*/  FMUL.FTZ R17, R17, c[0x0][0x2ec] ;  /* 0x0000bb0011117a20 */ /* 0x000fe40000410000 */
[----:B------:R-:W-:Y:S02]  /*b9a0*/  FMUL.FTZ R19, R19, c[0x0][0x2ec] ;  /* 0x0000bb0013137a20 */ /* 0x000fe40000410000 */
[C---:B------:R-:W-:Y:S01]  /*b9b0*/  HMMA.16816.F32 R120, R236.reuse, R116, RZ ;  /* 0x00000074ec78723c */ /* 0x040fe200000018ff */
[----:B------:R-:W-:Y:S02]  /*b9c0*/  FMUL.FTZ R12, R12, c[0x0][0x2ec] ;  /* 0x0000bb000c0c7a20 */ /* 0x000fe40000410000 */
[----:B------:R-:W-:Y:S02]  /*b9d0*/  FMUL.FTZ R14, R14, c[0x0][0x2ec] ;  /* 0x0000bb000e0e7a20 */ /* 0x000fe40000410000 */
[----:B------:R-:W-:Y:S02]  /*b9e0*/  FMUL.FTZ R15, R15, c[0x0][0x2ec] ;  /* 0x0000bb000f0f7a20 */ /* 0x000fe40000410000 */
[----:B------:R-:W-:Y:S01]  /*b9f0*/  FMUL.FTZ R10, R10, c[0x0][0x2ec] ;  /* 0x0000bb000a0a7a20 */ /* 0x000fe20000410000 */
[----:B------:R-:W-:Y:S01]  /*ba00*/  HMMA.16816.F32 R116, R236, R118, RZ ;  /* 0x00000076ec74723c */ /* 0x000fe200000018ff */
[----:B------:R-:W-:Y:S01]  /*ba10*/  MUFU.TANH R14, R14 ;  /* 0x0000000e000e7308 */ /* 0x000fe20000002400 */
[----:B------:R-:W-:-:S02]  /*ba20*/  FMUL.FTZ R5, R5, c[0x0][0x2ec] ;  /* 0x0000bb0005057a20 */ /* 0x000fc40000410000 */
[----:B------:R-:W-:Y:S02]  /*ba30*/  FMUL.FTZ R4, R4, c[0x0][0x2ec] ;  /* 0x0000bb0004047a20 */ /* 0x000fe40000410000 */
[----:B------:R-:W-:Y:S02]  /*ba40*/  FMUL.FTZ R11, R11, c[0x0][0x2ec] ;  /* 0x0000bb000b0b7a20 */ /* 0x000fe40000410000 */
[----:B------:R-:W-:Y:S01]  /*ba50*/  HMMA.16816.F32 R128, R232, R228, R128 ;  /* 0x000000e4e880723c */ /* 0x000fe20000001880 */
[----:B------:R-:W-:Y:S01]  /*ba60*/  MUFU.TANH R15, R15 ;  /* 0x0000000f000f7308 */ /* 0x000fe20000002400 */
[----:B------:R-:W-:Y:S02]  /*ba70*/  FMUL.FTZ R7, R7, c[0x0][0x2ec] ;  /* 0x0000bb0007077a20 */ /* 0x000fe40000410000 */
[----:B------:R-:W-:-:S04]  /*ba80*/  FMUL.FTZ R6, R6, c[0x0][0x2ec] ;  /* 0x0000bb0006067a20 */ /* 0x000fc80000410000 */
[C---:B------:R-:W-:Y:S01]  /*ba90*/  HMMA.16816.F32 R112, R236.reuse, R108, RZ ;  /* 0x0000006cec70723c */ /* 0x040fe200000018ff */
[----:B------:R-:W-:Y:S07]  /*baa0*/  MUFU.TANH R11, R11 ;  /* 0x0000000b000b7308 */ /* 0x000fee0000002400 */
[C---:B------:R-:W-:Y:S01]  /*bab0*/  HMMA.16816.F32 R104, R236.reuse, R100, RZ ;  /* 0x00000064ec68723c */ /* 0x040fe200000018ff */
[----:B------:R-:W-:Y:S07]  /*bac0*/  MUFU.TANH R7, R7 ;  /* 0x0000000700077308 */ /* 0x000fee0000002400 */
[----:B------:R-:W-:Y:S01]  /*bad0*/  HMMA.16816.F32 R96, R236, R92, RZ ;  /* 0x0000005cec60723c */ /* 0x000fe200000018ff */
[----:B------:R-:W-:-:S02]  /*bae0*/  FMUL.FTZ R128, R128, c[0x0][0x2ec] ;  /* 0x0000bb0080807a20 */ /* 0x000fc40000410000 */
[----:B------:R-:W-:Y:S02]  /*baf0*/  FMUL.FTZ R129, R129, c[0x0][0x2ec] ;  /* 0x0000bb0081817a20 */ /* 0x000fe40000410000 */
[----:B------:R-:W-:Y:S02]  /*bb00*/  FMUL.FTZ R131, R131, c[0x0][0x2ec] ;  /* 0x0000bb0083837a20 */ /* 0x000fe40000410000 */
[----:B------:R-:W-:Y:S01]  /*bb10*/  MUFU.TANH R128, R128 ;  /* 0x0000008000807308 */ /* 0x000fe20000002400 */
        /* <DEDUP_REMOVED lines=8> */
[C---:B------:R-:W-:Y:S07]  /*bba0*/  HMMA.16816.F32 R80, R232.reuse, R168, R80 ;  /* 0x000000a8e850723c */ /* 0x040fee0000001850 */
[----:B------:R-:W-:Y:S01]  /*bbb0*/  IADD3 R169, R37, 0x10, RZ ;  /* 0x0000001025a97810 */ /* 0x000fe20007ffe0ff */
[C---:B------:R-:W-:Y:S01]  /*bbc0*/  HMMA.16816.F32 R72, R232.reuse, R164, R72 ;  /* 0x000000a4e848723c */ /* 0x040fe20000001848 */
[----:B------:R-:W-:Y:S06]  /*bbd0*/  MUFU.TANH R165, R68 ;  /* 0x0000004400a57308 */ /* 0x000fec0000002400 */
[----:B------:R-:W-:Y:S01]  /*bbe0*/  IMAD.IADD R164, R210, 0x1, -R169 ;  /* 0x00000001d2a47824 */ /* 0x000fe200078e0aa9 */
[----:B------:R-:W-:Y:S04]  /*bbf0*/  HMMA.16816.F32 R120, R232, R224, R120 ;  /* 0x000000e0e878723c */ /* 0x000fe80000001878 */
[----:B------:R-:W-:-:S03]  /*bc00*/  IABS R164, R164 ;  /* 0x000000a400a47213 */ /* 0x000fc60000000000 */
[--C-:B------:R-:W-:Y:S01]  /*bc10*/  IMAD.IADD R224, R197, 0x1, -R37.reuse ;  /* 0x00000001c5e07824 */ /* 0x100fe200078e0a25 */
[C---:B------:R-:W-:Y:S01]  /*bc20*/  HMMA.16816.F32 R116, R232.reuse, R226, R116 ;  /* 0x000000e2e874723c */ /* 0x040fe20000001874 */
[----:B------:R-:W-:Y:S01]  /*bc30*/  IMAD.IADD R225, R210, 0x1, -R37 ;  /* 0x00000001d2e17824 */ /* 0x000fe200078e0a25 */
[----:B------:R1:W-:Y:S01]  /*bc40*/  I2F R227, R164 ;  /* 0x000000a400e37306 */ /* 0x0003e20000201400 */
[----:B------:R-:W-:Y:S01]  /*bc50*/  FMUL.FTZ R82, R82, c[0x0][0x2ec] ;  /* 0x0000bb0052527a20 */ /* 0x000fe20000410000 */
[----:B------:R-:W-:Y:S01]  /*bc60*/  IABS R224, R224 ;  /* 0x000000e000e07213 */ /* 0x000fe20000000000 */
[----:B------:R-:W-:Y:S01]  /*bc70*/  FMUL.FTZ R80, R80, c[0x0][0x2ec] ;  /* 0x0000bb0050507a20 */ /* 0x000fe20000410000 */
[----:B------:R-:W-:Y:S02]  /*bc80*/  IABS R225, R225 ;  /* 0x000000e100e17213 */ /* 0x000fe40000000000 */
[C---:B------:R-:W-:Y:S01]  /*bc90*/  HMMA.16816.F32 R236, R232.reuse, R166, R236 ;  /* 0x000000a6e8ec723c */ /* 0x040fe200000018ec */
[----:B------:R-:W-:Y:S01]  /*bca0*/  FMUL.FTZ R72, R72, c[0x0][0x2ec] ;  /* 0x0000bb0048487a20 */ /* 0x000fe20000410000 */
[----:B------:R2:W-:Y:S06]  /*bcb0*/  MUFU.TANH R166, R129 ;  /* 0x0000008100a67308 */ /* 0x0005ec0000002400 */
[----:B------:R-:W-:Y:S01]  /*bcc0*/  HMMA.16816.F32 R124, R232, R230, R124 ;  /* 0x000000e6e87c723c */ /* 0x000fe2000000187c */
[----:B------:R-:W-:Y:S01]  /*bcd0*/  FMUL.FTZ R120, R120, c[0x0][0x2ec] ;  /* 0x0000bb0078787a20 */ /* 0x000fe20000410000 */
[----:B------:R-:W-:Y:S01]  /*bce0*/  I2F R224, R224 ;  /* 0x000000e000e07306 */ /* 0x000fe20000201400 */
[----:B-1----:R-:W-:-:S02]  /*bcf0*/  IMAD.IADD R164, R204, 0x1, -R169 ;  /* 0x00000001cca47824 */ /* 0x002fc400078e0aa9 */
[----:B------:R-:W-:-:S03]  /*bd00*/  FMUL.FTZ R121, R121, c[0x0][0x2ec] ;  /* 0x0000bb0079797a20 */ /* 0x000fc60000410000 */
[C---:B------:R-:W-:Y:S01]  /*bd10*/  HMMA.16816.F32 R112, R232.reuse, R220, R112 ;  /* 0x000000dce870723c */ /* 0x040fe20000001870 */
[----:B------:R-:W-:Y:S01]  /*bd20*/  IABS R164, R164 ;  /* 0x000000a400a47213 */ /* 0x000fe20000000000 */
[----:B--2---:R-:W-:Y:S01]  /*bd30*/  FMUL.FTZ R129, R130, c[0x0][0x2ec] ;  /* 0x0000bb0082817a20 */ /* 0x004fe20000410000 */
[----:B------:R1:W-:Y:S01]  /*bd40*/  MUFU.TANH R167, R69 ;  /* 0x0000004500a77308 */ /* 0x0003e20000002400 */
[----:B------:R-:W-:Y:S02]  /*bd50*/  FMUL.FTZ R117, R117, c[0x0][0x2ec] ;  /* 0x0000bb0075757a20 */ /* 0x000fe40000410000 */
[----:B------:R-:W-:Y:S02]  /*bd60*/  FMUL.FTZ R119, R119, c[0x0][0x2ec] ;  /* 0x0000bb0077777a20 */ /* 0x000fe40000410000 */
[C---:B------:R-:W-:Y:S01]  /*bd70*/  HMMA.16816.F32 R108, R232.reuse, R222, R108 ;  /* 0x000000dee86c723c */ /* 0x040fe2000000186c */
[----:B------:R-:W-:Y:S02]  /*bd80*/  IMAD.IADD R221, R207, 0x1, -R37 ;  /* 0x00000001cfdd7824 */ /* 0x000fe400078e0a25 */
[----:B------:R-:W-:Y:S01]  /*bd90*/  IMAD.MOV.U32 R220, RZ, RZ, R225 ;  /* 0x000000ffffdc7224 */ /* 0x000fe200078e00e1 */
[----:B------:R-:W-:Y:S01]  /*bda0*/  MUFU.TANH R129, R129 ;  /* 0x0000008100817308 */ /* 0x000fe20000002400 */
[----:B------:R-:W-:Y:S01]  /*bdb0*/  FMUL.FTZ R239, R239, c[0x0][0x2ec] ;  /* 0x0000bb00efef7a20 */ /* 0x000fe20000410000 */
[----:B------:R-:W-:Y:S01]  /*bdc0*/  IABS R225, R221 ;  /* 0x000000dd00e17213 */ /* 0x000fe20000000000 */
[----:B------:R-:W-:Y:S01]  /*bdd0*/  IMAD.IADD R221, R204, 0x1, -R37 ;  /* 0x00000001ccdd7824 */ /* 0x000fe200078e0a25 */
[----:B------:R-:W-:Y:S01]  /*bde0*/  HMMA.16816.F32 R104, R232, R180, R104 ;  /* 0x000000b4e868723c */ /* 0x000fe20000001868 */
[----:B------:R-:W-:Y:S01]  /*bdf0*/  IADD3 R223, R37, 0x1, RZ ;  /* 0x0000000125df7810 */ /* 0x000fe20007ffe0ff */
[----:B------:R-:W-:-:S02]  /*be00*/  FMUL.FTZ R124, R124, c[0x0][0x2ec] ;  /* 0x0000bb007c7c7a20 */ /* 0x000fc40000410000 */
[----:B------:R-:W2:Y:S01]  /*be10*/  I2F R220, R220 ;  /* 0x000000dc00dc7306 */ /* 0x000ea20000201400 */
[----:B------:R-:W-:Y:S01]  /*be20*/  IMAD.MOV.U32 R222, RZ, RZ, R225 ;  /* 0x000000ffffde7224 */ /* 0x000fe200078e00e1 */
[----:B------:R-:W-:Y:S01]  /*be30*/  IABS R221, R221 ;  /* 0x000000dd00dd7213 */ /* 0x000fe20000000000 */
[--C-:B------:R-:W-:Y:S01]  /*be40*/  IMAD.IADD R225, R197, 0x1, -R223.reuse ;  /* 0x00000001c5e17824 */ /* 0x100fe200078e0adf */
[C---:B------:R-:W-:Y:S01]  /*be50*/  HMMA.16816.F32 R100, R232.reuse, R182, R100 ;  /* 0x000000b6e864723c */ /* 0x040fe20000001864 */
[--C-:B------:R-:W-:Y:S01]  /*be60*/  IMAD.IADD R181, R210, 0x1, -R223.reuse ;  /* 0x00000001d2b57824 */ /* 0x100fe200078e0adf */
[----:B------:R-:W-:Y:S01]  /*be70*/  ISETP.GE.AND P6, PT, R223, R211, PT ;  /* 0x000000d3df00720c */ /* 0x000fe20003fc6270 */
[--C-:B------:R-:W-:Y:S01]  /*be80*/  IMAD.IADD R180, R207, 0x1, -R223.reuse ;  /* 0x00000001cfb47824 */ /* 0x100fe200078e0adf */
[----:B------:R-:W-:Y:S01]  /*be90*/  IABS R225, R225 ;  /* 0x000000e100e17213 */ /* 0x000fe20000000000 */
[----:B------:R-:W3:Y:S01]  /*bea0*/  I2F R222, R222 ;  /* 0x000000de00de7306 */ /* 0x000ee20000201400 */
[----:B------:R-:W-:Y:S01]  /*beb0*/  IABS R181, R181 ;  /* 0x000000b500b57213 */ /* 0x000fe20000000000 */
[----:B------:R-:W-:Y:S01]  /*bec0*/  IMAD.IADD R183, R204, 0x1, -R223 ;  /* 0x00000001ccb77824 */ /* 0x000fe200078e0adf */
[C---:B------:R-:W-:Y:S01]  /*bed0*/  HMMA.16816.F32 R96, R232.reuse, R176, R96 ;  /* 0x000000b0e860723c */ /* 0x040fe20000001860 */
[----:B------:R-:W-:Y:S01]  /*bee0*/  IADD3 R182, R37, 0x8, RZ ;  /* 0x0000000825b67810 */ /* 0x000fe20007ffe0ff */
[----:B-1----:R-:W-:Y:S01]  /*bef0*/  FMUL.FTZ R69, R71, c[0x0][0x2ec] ;  /* 0x0000bb0047457a20 */ /* 0x002fe20000410000 */
[----:B------:R-:W-:Y:S01]  /*bf00*/  ISETP.GE.AND P5, PT, R223, R208, PT ;  /* 0x000000d0df00720c */ /* 0x000fe20003fa6270 */
[----:B--2---:R-:W-:Y:S01]  /*bf10*/  FFMA.FTZ R68, R220, -UR17, R129 ;  /* 0x80000011dc447c23 */ /* 0x004fe20008010081 */
[----:B------:R-:W1:Y:S01]  /*bf20*/  I2F R225, R225 ;  /* 0x000000e100e17306 */ /* 0x000e620000201400 */
[----:B------:R-:W-:Y:S01]  /*bf30*/  IABS R183, R183 ;  /* 0x000000b700b77213 */ /* 0x000fe20000000000 */
[--C-:B------:R-:W-:Y:S01]  /*bf40*/  IMAD.IADD R177, R197, 0x1, -R182.reuse ;  /* 0x00000001c5b17824 */ /* 0x100fe200078e0ab6 */
[C---:B------:R-:W-:Y:S01]  /*bf50*/  HMMA.16816.F32 R92, R232.reuse, R178, R92 ;  /* 0x000000b2e85c723c */ /* 0x040fe2000000185c */
[----:B------:R-:W-:Y:S01]  /*bf60*/  FSEL R68, R68, -INF , !P3 ;  /* 0xff80000044447808 */ /* 0x000fe20005800000 */
[----:B------:R-:W-:Y:S01]  /*bf70*/  FMUL.FTZ R109, R109, c[0x0][0x2ec] ;  /* 0x0000bb006d6d7a20 */ /* 0x000fe20000410000 */
[----:B------:R-:W-:Y:S01]  /*bf80*/  ISETP.GE.AND P3, PT, R37, R202, PT ;  /* 0x000000ca2500720c */ /* 0x000fe20003f66270 */
[----:B------:R-:W-:Y:S01]  /*bf90*/  IMAD.MOV.U32 R176, RZ, RZ, R183 ;  /* 0x000000ffffb07224 */ /* 0x000fe200078e00b7 */
[----:B------:R-:W-:Y:S01]  /*bfa0*/  I2F R221, R221 ;  /* 0x000000dd00dd7306 */ /* 0x000fe20000201400 */
[--C-:B------:R-:W-:Y:S01]  /*bfb0*/  IMAD.IADD R183, R210, 0x1, -R182.reuse ;  /* 0x00000001d2b77824 */ /* 0x100fe200078e0ab6 */
[C---:B------:R-:W-:Y:S01]  /*bfc0*/  ISETP.LT.OR P6, PT, R223.reuse, R212, P6 ;  /* 0x000000d4df00720c */ /* 0x040fe200037c1670 */
[C---:B------:R-:W-:Y:S01]  /*bfd0*/  HMMA.16816.F32 R88, R232.reuse, R172, R88 ;  /* 0x000000ace858723c */ /* 0x040fe20000001858 */
[----:B------:R-:W-:Y:S01]  /*bfe0*/  IABS R180, R180 ;  /* 0x000000b400b47213 */ /* 0x000fe20000000000 */
[----:B---3--:R-:W-:Y:S01]  /*bff0*/  FFMA.FTZ R165, R222, -UR17, R165 ;  /* 0x80000011dea57c23 */ /* 0x008fe200080100a5 */
[----:B------:R-:W-:Y:S01]  /*c000*/  ISETP.LT.OR P5, PT, R223, R209, P5 ;  /* 0x000000d1df00720c */ /* 0x000fe20002fa1670 */
[----:B------:R-:W-:Y:S01]  /*c010*/  IMAD.IADD R179, R207, 0x1, -R182 ;  /* 0x00000001cfb37824 */ /* 0x000fe200078e0ab6 */
[----:B------:R-:W-:Y:S01]  /*c020*/  I2F R181, R181 ;  /* 0x000000b500b57306 */ /* 0x000fe20000201400 */
[----:B-1----:R-:W-:Y:S01]  /*c030*/  FFMA.FTZ R166, R225, -UR17, R166 ;  /* 0x80000011e1a67c23 */ /* 0x002fe200080100a6 */
[----:B------:R-:W-:Y:S01]  /*c040*/  ISETP.LT.OR P3, PT, R37, R203, P3 ;  /* 0x000000cb2500720c */ /* 0x000fe20001f61670 */
[C---:B------:R-:W-:Y:S01]  /*c050*/  HMMA.16816.F32 R84, R232.reuse, R174, R84 ;  /* 0x000000aee854723c */ /* 0x040fe20000001854 */
[----:B------:R-:W-:Y:S01]  /*c060*/  IABS R183, R183 ;  /* 0x000000b700b77213 */ /* 0x000fe20000000000 */
[----:B------:R-:W-:Y:S01]  /*c070*/  FMUL.FTZ R111, R111, c[0x0][0x2ec] ;  /* 0x0000bb006f6f7a20 */ /* 0x000fe20000410000 */
[----:B------:R-:W-:Y:S01]  /*c080*/  FSEL R71, R166, -INF , !P6 ;  /* 0xff800000a6477808 */ /* 0x000fe20007000000 */
[----:B------:R-:W-:Y:S01]  /*c090*/  FMUL.FTZ R106, R106, c[0x0][0x2ec] ;  /* 0x0000bb006a6a7a20 */ /* 0x000fe20000410000 */
[----:B------:R-:W-:Y:S01]  /*c0a0*/  MUFU.TANH R166, R69 ;  /* 0x0000004500a67308 */ /* 0x000fe20000002400 */
[----:B------:R-:W-:Y:S01]  /*c0b0*/  ISETP.GE.AND P6, PT, R182, R205, PT ;  /* 0x000000cdb600720c */ /* 0x000fe20003fc6270 */
[----:B------:R-:W-:Y:S01]  /*c0c0*/  IMAD.MOV.U32 R178, RZ, RZ, R183 ;  /* 0x000000ffffb27224 */ /* 0x000fe200078e00b7 */
[----:B------:R-:W-:Y:S01]  /*c0d0*/  HMMA.16816.F32 R76, R232, R170, R76 ;  /* 0x000000aae84c723c */ /* 0x000fe2000000184c */
[----:B------:R-:W-:Y:S01]  /*c0e0*/  IMAD.IADD R183, R204, 0x1, -R182 ;  /* 0x00000001ccb77824 */ /* 0x000fe200078e0ab6 */
[----:B------:R-:W-:Y:S01]  /*c0f0*/  ISETP.LT.OR P6, PT, R182, R206, P6 ;  /* 0x000000ceb600720c */ /* 0x000fe200037c1670 */
[----:B------:R-:W-:Y:S01]  /*c100*/  FMUL.FTZ R107, R107, c[0x0][0x2ec] ;  /* 0x0000bb006b6b7a20 */ /* 0x000fe20000410000 */
[----:B------:R-:W-:Y:S01]  /*c110*/  IABS R179, R179 ;  /* 0x000000b300b37213 */ /* 0x000fe20000000000 */
[----:B------:R1:W-:Y:S01]  /*c120*/  I2F R233, R164 ;  /* 0x000000a400e97306 */ /* 0x0003e20000201400 */
[----:B------:R-:W-:Y:S01]  /*c130*/  IABS R177, R177 ;  /* 0x000000b100b17213 */ /* 0x000fe20000000000 */
[----:B------:R-:W-:Y:S01]  /*c140*/  IMAD.IADD R170, R207, 0x1, -R169 ;  /* 0x00000001cfaa7824 */ /* 0x000fe200078e0aa9 */
[C---:B------:R-:W-:Y:S01]  /*c150*/  IADD3 R232, R37.reuse, 0x18, RZ ;  /* 0x0000001825e87810 */ /* 0x040fe20007ffe0ff */
[----:B------:R-:W-:Y:S01]  /*c160*/  IMAD.MOV.U32 R173, RZ, RZ, R179 ;  /* 0x000000ffffad7224 */ /* 0x000fe200078e00b3 */
[----:B------:R-:W-:Y:S01]  /*c170*/  IABS R172, R183 ;  /* 0x000000b700ac7213 */ /* 0x000fe20000000000 */
[----:B------:R-:W-:Y:S01]  /*c180*/  FMUL.FTZ R104, R104, c[0x0][0x2ec] ;  /* 0x0000bb0068687a20 */ /* 0x000fe20000410000 */
[----:B------:R-:W-:Y:S01]  /*c190*/  IADD3 R179, R37, 0x9, RZ ;  /* 0x0000000925b37810 */ /* 0x000fe20007ffe0ff */
[----:B------:R-:W2:Y:S01]  /*c1a0*/  I2F R180, R180 ;  /* 0x000000b400b47306 */ /* 0x000ea20000201400 */
[----:B------:R-:W-:Y:S01]  /*c1b0*/  ISETP.GE.AND P4, PT, R223, R205, PT ;  /* 0x000000cddf00720c */ /* 0x000fe20003f86270 */
[--C-:B------:R-:W-:Y:S01]  /*c1c0*/  IMAD.IADD R231, R197, 0x1, -R232.reuse ;  /* 0x00000001c5e77824 */ /* 0x100fe200078e0ae8 */
[----:B------:R-:W-:Y:S01]  /*c1d0*/  ISETP.GE.AND P2, PT, R223, R202, PT ;  /* 0x000000cadf00720c */ /* 0x000fe20003f46270 */
[--C-:B------:R-:W-:Y:S01]  /*c1e0*/  IMAD.IADD R183, R197, 0x1, -R179.reuse ;  /* 0x00000001c5b77824 */ /* 0x100fe200078e0ab3 */
[C---:B------:R-:W-:Y:S01]  /*c1f0*/  ISETP.LT.OR P4, PT, R223.reuse, R206, P4 ;  /* 0x000000cedf00720c */ /* 0x040fe20002781670 */
[C-C-:B------:R-:W-:Y:S01]  /*c200*/  IMAD.IADD R174, R210.reuse, 0x1, -R179.reuse ;  /* 0x00000001d2ae7824 */ /* 0x140fe200078e0ab3 */
[----:B------:R-:W-:Y:S01]  /*c210*/  ISETP.LT.OR P2, PT, R223, R203, P2 ;  /* 0x000000cbdf00720c */ /* 0x000fe20001741670 */
[--C-:B-1----:R-:W-:Y:S01]  /*c220*/  IMAD.IADD R164, R210, 0x1, -R232.reuse ;  /* 0x00000001d2a47824 */ /* 0x102fe200078e0ae8 */
[----:B------:R-:W1:Y:S01]  /*c230*/  I2F R176, R176 ;  /* 0x000000b000b07306 */ /* 0x000e620000201400 */
[----:B------:R-:W-:Y:S01]  /*c240*/  IABS R183, R183 ;  /* 0x000000b700b77213 */ /* 0x000fe20000000000 */
[C---:B------:R-:W-:Y:S01]  /*c250*/  IMAD.IADD R226, R204.reuse, 0x1, -R179 ;  /* 0x00000001cce27824 */ /* 0x040fe200078e0ab3 */
[----:B------:R-:W-:Y:S01]  /*c260*/  IABS R174, R174 ;  /* 0x000000ae00ae7213 */ /* 0x000fe20000000000 */
[----:B------:R-:W-:Y:S01]  /*c270*/  IMAD.IADD R130, R204, 0x1, -R232 ;  /* 0x00000001cc827824 */ /* 0x000fe200078e0ae8 */
[----:B------:R-:W-:Y:S01]  /*c280*/  IABS R164, R164 ;  /* 0x000000a400a47213 */ /* 0x000fe20000000000 */
[----:B------:R-:W-:Y:S01]  /*c290*/  IMAD.MOV.U32 R175, RZ, RZ, R183 ;  /* 0x000000ffffaf7224 */ /* 0x000fe200078e00b7 */
[----:B------:R-:W-:Y:S01]  /*c2a0*/  IADD3 R171, R37, 0x11, RZ ;  /* 0x0000001125ab7810 */ /* 0x000fe20007ffe0ff */
[----:B------:R-:W-:Y:S01]  /*c2b0*/  I2F R178, R178 ;  /* 0x000000b200b27306 */ /* 0x000fe20000201400 */
[----:B--2---:R-:W-:Y:S01]  /*c2c0*/  FFMA.FTZ R180, R180, -UR17, R167 ;  /* 0x80000011b4b47c23 */ /* 0x004fe200080100a7 */
[----:B------:R-:W-:Y:S01]  /*c2d0*/  IABS R170, R170 ;  /* 0x000000aa00aa7213 */ /* 0x000fe20000000000 */
[----:B------:R-:W-:Y:S01]  /*c2e0*/  IMAD.IADD R183, R207, 0x1, -R179 ;  /* 0x00000001cfb77824 */ /* 0x000fe200078e0ab3 */
[----:B------:R-:W-:Y:S01]  /*c2f0*/  IABS R231, R231 ;  /* 0x000000e700e77213 */ /* 0x000fe20000000000 */
[--C-:B------:R-:W-:Y:S01]  /*c300*/  IMAD.IADD R235, R197, 0x1, -R171.reuse ;  /* 0x00000001c5eb7824 */ /* 0x100fe200078e0aab */
[----:B------:R-:W-:Y:S01]  /*c310*/  IADD3 R223, R37, 0x19, RZ ;  /* 0x0000001925df7810 */ /* 0x000fe20007ffe0ff */
[--C-:B------:R-:W-:Y:S01]  /*c320*/  IMAD.IADD R234, R210, 0x1, -R171.reuse ;  /* 0x00000001d2ea7824 */ /* 0x100fe200078e0aab */
[----:B------:R-:W-:Y:S01]  /*c330*/  I2F R230, R164 ;  /* 0x000000a400e67306 */ /* 0x000fe20000201400 */
[----:B-1----:R-:W-:Y:S01]  /*c340*/  FFMA.FTZ R166, R176, -UR17, R166 ;  /* 0x80000011b0a67c23 */ /* 0x002fe200080100a6 */
[----:B------:R-:W-:Y:S01]  /*c350*/  IABS R183, R183 ;  /* 0x000000b700b77213 */ /* 0x000fe20000000000 */
[----:B------:R-:W-:Y:S01]  /*c360*/  FMUL.FTZ R176, R125, c[0x0][0x2ec] ;  /* 0x0000bb007db07a20 */ /* 0x000fe20000410000 */
[----:B------:R-:W-:Y:S01]  /*c370*/  IABS R235, R235 ;  /* 0x000000eb00eb7213 */ /* 0x000fe20000000000 */
[----:B------:R-:W-:Y:S01]  /*c380*/  IMAD.IADD R229, R207, 0x1, -R171 ;  /* 0x00000001cfe57824 */ /* 0x000fe200078e0aab */
[----:B------:R-:W-:Y:S01]  /*c390*/  FSEL R166, R166, -INF , !P2 ;  /* 0xff800000a6a67808 */ /* 0x000fe20005000000 */
[----:B------:R-:W-:Y:S01]  /*c3a0*/  IMAD.MOV.U32 R168, RZ, RZ, R183 ;  /* 0x000000ffffa87224 */ /* 0x000fe200078e00b7 */
[----:B------:R1:W2:Y:S01]  /*c3b0*/  MUFU.TANH R164, R70 ;  /* 0x0000004600a47308 */ /* 0x0002a20000002400 */
[----:B------:R-:W-:Y:S01]  /*c3c0*/  IABS R183, R226 ;  /* 0x000000e200b77213 */ /* 0x000fe20000000000 */
[----:B------:R-:W-:Y:S01]  /*c3d0*/  IMAD.IADD R226, R197, 0x1, -R169 ;  /* 0x00000001c5e27824 */ /* 0x000fe200078e0aa9 */
[C---:B------:R-:W-:Y:S01]  /*c3e0*/  ISETP.GE.AND P2, PT, R179.reuse, R208, PT ;  /* 0x000000d0b300720c */ /* 0x040fe20003f46270 */
[----:B------:R-:W-:Y:S01]  /*c3f0*/  IMAD.IADD R228, R204, 0x1, -R171 ;  /* 0x00000001cce47824 */ /* 0x000fe200078e0aab */
[----:B------:R-:W-:Y:S01]  /*c400*/  IABS R234, R234 ;  /* 0x000000ea00ea7213 */ /* 0x000fe20000000000 */
[----:B------:R-:W-:Y:S01]  /*c410*/  FMUL.FTZ R100, R100, c[0x0][0x2ec] ;  /* 0x0000bb0064647a20 */ /* 0x000fe20000410000 */
[----:B------:R-:W-:Y:S01]  /*c420*/  IABS R226, R226 ;  /* 0x000000e200e27213 */ /* 0x000fe20000000000 */
[----:B------:R-:W-:Y:S01]  /*c430*/  I2F R173, R173 ;  /* 0x000000ad00ad7306 */ /* 0x000fe20000201400 */
[----:B------:R-:W-:Y:S01]  /*c440*/  ISETP.LT.OR P2, PT, R179, R209, P2 ;  /* 0x000000d1b300720c */ /* 0x000fe20001741670 */
[----:B------:R-:W-:Y:S01]  /*c450*/  FMUL.FTZ R102, R102, c[0x0][0x2ec] ;  /* 0x0000bb0066667a20 */ /* 0x000fe20000410000 */
[----:B------:R-:W-:Y:S01]  /*c460*/  IABS R229, R229 ;  /* 0x000000e500e57213 */ /* 0x000fe20000000000 */
[----:B------:R-:W-:Y:S01]  /*c470*/  FMUL.FTZ R101, R101, c[0x0][0x2ec] ;  /* 0x0000bb0065657a20 */ /* 0x000fe20000410000 */
[----:B------:R-:W-:Y:S01]  /*c480*/  IABS R228, R228 ;  /* 0x000000e400e47213 */ /* 0x000fe20000000000 */
[----:B------:R-:W-:-:S02]  /*c490*/  FMUL.FTZ R98, R98, c[0x0][0x2ec] ;  /* 0x0000bb0062627a20 */ /* 0x000fc40000410000 */
[----:B-1----:R-:W-:Y:S01]  /*c4a0*/  FFMA.FTZ R70, R224, -UR17, R128 ;  /* 0x80000011e0467c23 */ /* 0x002fe20008010080 */
[----:B------:R-:W1:Y:S01]  /*c4b0*/  MUFU.TANH R167, R64 ;  /* 0x0000004000a77308 */ /* 0x000e620000002400 */
[----:B------:R-:W-:Y:S02]  /*c4c0*/  IMAD.IADD R128, R207, 0x1, -R232 ;  /* 0x00000001cf807824 */ /* 0x000fe400078e0ae8 */
[----:B--2---:R-:W-:Y:S01]  /*c4d0*/  FFMA.FTZ R164, R221, -UR17, R164 ;  /* 0x80000011dda47c23 */ /* 0x004fe200080100a4 */
[----:B------:R-:W-:Y:S01]  /*c4e0*/  FSEL R70, R70, -INF , !P0 ;  /* 0xff80000046467808 */ /* 0x000fe20004000000 */
[----:B------:R-:W-:Y:S01]  /*c4f0*/  FMUL.FTZ R96, R96, c[0x0][0x2ec] ;  /* 0x0000bb0060607a20 */ /* 0x000fe20000410000 */
[----:B------:R-:W-:Y:S01]  /*c500*/  IABS R129, R128 ;  /* 0x0000008000817213 */ /* 0x000fe20000000000 */
[----:B------:R-:W-:Y:S01]  /*c510*/  FMUL.FTZ R94, R94, c[0x0][0x2ec] ;  /* 0x0000bb005e5e7a20 */ /* 0x000fe20000410000 */
[----:B------:R-:W2:Y:S01]  /*c520*/  MUFU.TANH R128, R131 ;  /* 0x0000008300807308 */ /* 0x000ea20000002400 */
[----:B------:R-:W-:Y:S01]  /*c530*/  ISETP.GE.AND P0, PT, R37, R205, PT ;  /* 0x000000cd2500720c */ /* 0x000fe20003f06270 */
[----:B------:R-:W-:Y:S01]  /*c540*/  FMUL.FTZ R99, R99, c[0x0][0x2ec] ;  /* 0x0000bb0063637a20 */ /* 0x000fe20000410000 */
[----:B------:R-:W-:Y:S01]  /*c550*/  FSEL R164, R164, -INF , !P3 ;  /* 0xff800000a4a47808 */ /* 0x000fe20005800000 */
[----:B------:R-:W-:Y:S01]  /*c560*/  IMAD.MOV.U32 R222, RZ, RZ, R129 ;  /* 0x000000ffffde7224 */ /* 0x000fe200078e0081 */
[----:B------:R-:W-:Y:S01]  /*c570*/  ISETP.LT.OR P0, PT, R37, R206, P0 ;  /* 0x000000ce2500720c */ /* 0x000fe20000701670 */
[----:B------:R-:W-:Y:S01]  /*c580*/  FMUL.FTZ R93, R93, c[0x0][0x2ec] ;  /* 0x0000bb005d5d7a20 */ /* 0x000fe20000410000 */
[C---:B------:R-:W-:Y:S01]  /*c590*/  ISETP.GE.AND P3, PT, R182.reuse, R208, PT ;  /* 0x000000d0b600720c */ /* 0x040fe20003f66270 */
[----:B------:R-:W-:Y:S01]  /*c5a0*/  I2F R177, R177 ;  /* 0x000000b100b17306 */ /* 0x000fe20000201400 */
[----:B------:R-:W-:Y:S01]  /*c5b0*/  FSEL R165, R165, -INF , !P0 ;  /* 0xff800000a5a57808 */ /* 0x000fe20004000000 */
[----:B-1----:R-:W-:Y:S01]  /*c5c0*/  FFMA.FTZ R173, R173, -UR17, R167 ;  /* 0x80000011adad7c23 */ /* 0x002fe200080100a7 */
[C---:B------:R-:W-:Y:S01]  /*c5d0*/  ISETP.GE.AND P0, PT, R182.reuse, R211, PT ;  /* 0x000000d3b600720c */ /* 0x040fe20003f06270 */
[----:B------:R-:W-:Y:S01]  /*c5e0*/  FMUL.FTZ R95, R95, c[0x0][0x2ec] ;  /* 0x0000bb005f5f7a20 */ /* 0x000fe20000410000 */
[----:B------:R-:W-:Y:S01]  /*c5f0*/  ISETP.LT.OR P3, PT, R182, R209, P3 ;  /* 0x000000d1b600720c */ /* 0x000fe20001f61670 */
[----:B------:R-:W-:Y:S01]  /*c600*/  FMUL.FTZ R92, R92, c[0x0][0x2ec] ;  /* 0x0000bb005c5c7a20 */ /* 0x000fe20000410000 */
[----:B------:R-:W-:Y:S01]  /*c610*/  ISETP.LT.OR P0, PT, R182, R212, P0 ;  /* 0x000000d4b600720c */ /* 0x000fe20000701670 */
[----:B--2---:R-:W-:Y:S01]  /*c620*/  FFMA.FTZ R128, R181, -UR17, R128 ;  /* 0x80000011b5807c23 */ /* 0x004fe20008010080 */
[----:B------:R-:W-:Y:S01]  /*c630*/  IADD3 R181, R37, 0x20, RZ ;  /* 0x0000002025b57810 */ /* 0x000fe20007ffe0ff */
[----:B------:R-:W-:Y:S01]  /*c640*/  I2F R172, R172 ;  /* 0x000000ac00ac7306 */ /* 0x000fe20000201400 */
[----:B------:R-:W-:Y:S01]  /*c650*/  IABS R129, R130 ;  /* 0x0000008200817213 */ /* 0x000fe20000000000 */
[----:B------:R-:W-:Y:S01]  /*c660*/  IMAD.IADD R130, R197, 0x1, -R223 ;  /* 0x00000001c5827824 */ /* 0x000fe200078e0adf */
[----:B------:R-:W-:Y:S01]  /*c670*/  FSEL R69, R128, -INF , !P5 ;  /* 0xff80000080457808 */ /* 0x000fe20006800000 */
[--C-:B------:R-:W-:Y:S01]  /*c680*/  IMAD.IADD R128, R210, 0x1, -R181.reuse ;  /* 0x00000001d2807824 */ /* 0x100fe200078e0ab5 */
[----:B------:R-:W-:Y:S01]  /*c690*/  ISETP.GE.AND P5, PT, R182, R202, PT ;  /* 0x000000cab600720c */ /* 0x000fe20003fa6270 */
[----:B------:R-:W-:-:S02]  /*c6a0*/  IMAD.IADD R167, R204, 0x1, -R181 ;  /* 0x00000001cca77824 */ /* 0x000fc400078e0ab5 */
[----:B------:R-:W1:Y:S01]  /*c6b0*/  MUFU.TANH R124, R124 ;  /* 0x0000007c007c7308 */ /* 0x000e620000002400 */
[----:B------:R-:W-:Y:S01]  /*c6c0*/  ISETP.LT.OR P5, PT, R182, R203, P5 ;  /* 0x000000cbb600720c */ /* 0x000fe20002fa1670 */
[----:B------:R-:W-:Y:S01]  /*c6d0*/  FMUL.FTZ R182, R126, c[0x0][0x2ec] ;  /* 0x0000bb007eb67a20 */ /* 0x000fe20000410000 */
[----:B------:R-:W-:Y:S01]  /*c6e0*/  IABS R126, R128 ;  /* 0x00000080007e7213 */ /* 0x000fe20000000000 */
[----:B------:R-:W-:Y:S01]  /*c6f0*/  IMAD.MOV.U32 R221, RZ, RZ, R129 ;  /* 0x000000ffffdd7224 */ /* 0x000fe200078e0081 */
[----:B------:R-:W-:Y:S01]  /*c700*/  IABS R129, R130 ;  /* 0x0000008200817213 */ /* 0x000fe20000000000 */
[----:B------:R-:W-:Y:S02]  /*c710*/  IMAD.IADD R130, R210, 0x1, -R223 ;  /* 0x00000001d2827824 */ /* 0x000fe400078e0adf */
[----:B------:R2:W3:Y:S01]  /*c720*/  MUFU.TANH R128, R182 ;  /* 0x000000b600807308 */ /* 0x0004e20000002400 */
[----:B------:R-:W-:Y:S02]  /*c730*/  IMAD.IADD R131, R197, 0x1, -R181 ;  /* 0x00000001c5837824 */ /* 0x000fe400078e0ab5 */
[----:B------:R-:W-:Y:S01]  /*c740*/  IABS R130, R130 ;  /* 0x0000008200827213 */ /* 0x000fe20000000000 */
[----:B------:R-:W-:-:S02]  /*c750*/  FMUL.FTZ R89, R89, c[0x0][0x2ec] ;  /* 0x0000bb0059597a20 */ /* 0x000fc40000410000 */
[----:B------:R-:W-:Y:S01]  /*c760*/  IABS R131, R131 ;  /* 0x0000008300837213 */ /* 0x000fe20000000000 */
[----:B------:R-:W-:Y:S01]  /*c770*/  FMUL.FTZ R86, R86, c[0x0][0x2ec] ;  /* 0x0000bb0056567a20 */ /* 0x000fe20000410000 */
[----:B------:R-:W-:Y:S01]  /*c780*/  I2F R175, R175 ;  /* 0x000000af00af7306 */ /* 0x000fe20000201400 */
[----:B-1----:R-:W-:Y:S01]  /*c790*/  FFMA.FTZ R177, R177, -UR17, R124 ;  /* 0x80000011b1b17c23 */ /* 0x002fe2000801007c */
[----:B------:R-:W-:Y:S01]  /*c7a0*/  FSEL R124, R180, -INF , !P4 ;  /* 0xff800000b47c7808 */ /* 0x000fe20006000000 */
[----:B------:R-:W-:Y:S01]  /*c7b0*/  IMAD.MOV.U32 R224, RZ, RZ, R130 ;  /* 0x000000ffffe07224 */ /* 0x000fe200078e0082 */
[----:B------:R-:W-:Y:S01]  /*c7c0*/  ISETP.GE.AND P4, PT, R179, R211, PT ;  /* 0x000000d3b300720c */ /* 0x000fe20003f86270 */
[----:B------:R-:W-:Y:S01]  /*c7d0*/  FMUL.FTZ R90, R90, c[0x0][0x2ec] ;  /* 0x0000bb005a5a7a20 */ /* 0x000fe20000410000 */
[----:B------:R-:W-:Y:S01]  /*c7e0*/  FSEL R125, R177, -INF , !P0 ;  /* 0xff800000b17d7808 */ /* 0x000fe20004000000 */
[----:B------:R-:W-:Y:S01]  /*c7f0*/  FMUL.FTZ R88, R88, c[0x0][0x2ec] ;  /* 0x0000bb0058587a20 */ /* 0x000fe20000410000 */
[----:B--2---:R-:W-:Y:S01]  /*c800*/  IADD3 R182, R37, 0x21, RZ ;  /* 0x0000002125b67810 */ /* 0x004fe20007ffe0ff */
[----:B---3--:R-:W-:Y:S01]  /*c810*/  FFMA.FTZ R64, R178, -UR17, R128 ;  /* 0x80000011b2407c23 */ /* 0x008fe20008010080 */
[----:B------:R-:W-:Y:S01]  /*c820*/  I2F R174, R174 ;  /* 0x000000ae00ae7306 */ /* 0x000fe20000201400 */
[----:B------:R-:W-:Y:S01]  /*c830*/  FMUL.FTZ R128, R127, c[0x0][0x2ec] ;  /* 0x0000bb007f807a20 */ /* 0x000fe20000410000 */
[----:B------:R-:W-:Y:S01]  /*c840*/  IADD3 R177, R37, 0x28, RZ ;  /* 0x0000002825b17810 */ /* 0x000fe20007ffe0ff */
[----:B------:R-:W-:Y:S01]  /*c850*/  FMUL.FTZ R91, R91, c[0x0][0x2ec] ;  /* 0x0000bb005b5b7a20 */ /* 0x000fe20000410000 */
[----:B------:R-:W-:Y:S01]  /*c860*/  FSEL R64, R64, -INF , !P3 ;  /* 0xff80000040407808 */ /* 0x000fe20005800000 */
[----:B------:R-:W-:Y:S01]  /*c870*/  FMUL.FTZ R87, R87, c[0x0][0x2ec] ;  /* 0x0000bb0057577a20 */ /* 0x000fe20000410000 */
[C---:B------:R-:W-:Y:S01]  /*c880*/  ISETP.GE.AND P0, PT, R179.reuse, R205, PT ;  /* 0x000000cdb300720c */ /* 0x040fe20003f06270 */
[----:B------:R-:W-:Y:S01]  /*c890*/  FMUL.FTZ R84, R84, c[0x0][0x2ec] ;  /* 0x0000bb0054547a20 */ /* 0x000fe20000410000 */
[----:B------:R1:W2:Y:S01]  /*c8a0*/  MUFU.TANH R127, R176 ;  /* 0x000000b0007f7308 */ /* 0x0002a20000002400 */
[----:B------:R-:W-:Y:S01]  /*c8b0*/  ISETP.GE.AND P3, PT, R179, R202, PT ;  /* 0x000000cab300720c */ /* 0x000fe20003f66270 */
[----:B------:R-:W-:Y:S01]  /*c8c0*/  FMUL.FTZ R85, R85, c[0x0][0x2ec] ;  /* 0x0000bb0055557a20 */ /* 0x000fe20000410000 */
[C---:B------:R-:W-:Y:S01]  /*c8d0*/  ISETP.LT.OR P4, PT, R179.reuse, R212, P4 ;  /* 0x000000d4b300720c */ /* 0x040fe20002781670 */
[----:B------:R-:W-:Y:S01]  /*c8e0*/  FMUL.FTZ R78, R78, c[0x0][0x2ec] ;  /* 0x0000bb004e4e7a20 */ /* 0x000fe20000410000 */
[----:B------:R-:W-:Y:S01]  /*c8f0*/  ISETP.LT.OR P0, PT, R179, R206, P0 ;  /* 0x000000ceb300720c */ /* 0x000fe20000701670 */
[----:B------:R-:W-:Y:S01]  /*c900*/  FMUL.FTZ R79, R79, c[0x0][0x2ec] ;  /* 0x0000bb004f4f7a20 */ /* 0x000fe20000410000 */
[----:B------:R-:W-:Y:S01]  /*c910*/  ISETP.LT.OR P3, PT, R179, R203, P3 ;  /* 0x000000cbb300720c */ /* 0x000fe20001f61670 */
[----:B------:R-:W3:Y:S01]  /*c920*/  MUFU.TANH R128, R128 ;  /* 0x0000008000807308 */ /* 0x000ee20000002400 */
[----:B-1----:R-:W-:-:S07]  /*c930*/  IMAD.IADD R176, R207, 0x1, -R181 ;  /* 0x00000001cfb07824 */ /* 0x002fce00078e0ab5 */
[----:B------:R-:W-:Y:S01]  /*c940*/  I2F R226, R226 ;  /* 0x000000e200e27306 */ /* 0x000fe20000201400 */
[----:B--2---:R-:W-:Y:S02]  /*c950*/  FFMA.FTZ R175, R175, -UR17, R127 ;  /* 0x80000011afaf7c23 */ /* 0x004fe4000801007f */
[----:B------:R-:W-:Y:S01]  /*c960*/  IMAD.IADD R127, R210, 0x1, -R182 ;  /* 0x00000001d27f7824 */ /* 0x000fe200078e0ab6 */
[----:B------:R-:W-:Y:S02]  /*c970*/  IABS R176, R176 ;  /* 0x000000b000b07213 */ /* 0x000fe40000000000 */
[----:B------:R-:W-:Y:S01]  /*c980*/  FSEL R179, R175, -INF , !P4 ;  /* 0xff800000afb37808 */ /* 0x000fe20006000000 */
[----:B---3--:R-:W-:Y:S01]  /*c990*/  FFMA.FTZ R128, R174, -UR17, R128 ;  /* 0x80000011ae807c23 */ /* 0x008fe20008010080 */
[----:B------:R-:W1:Y:S01]  /*c9a0*/  MUFU.TANH R120, R120 ;  /* 0x0000007800787308 */ /* 0x000e620000002400 */
[----:B------:R-:W-:Y:S01]  /*c9b0*/  IMAD.MOV.U32 R178, RZ, RZ, R176 ;  /* 0x000000ffffb27224 */ /* 0x000fe200078e00b0 */
[----:B------:R-:W-:Y:S01]  /*c9c0*/  IABS R176, R167 ;  /* 0x000000a700b07213 */ /* 0x000fe20000000000 */
[----:B------:R-:W-:Y:S01]  /*c9d0*/  FFMA.FTZ R167, R172, -UR17, R66 ;  /* 0x80000011aca77c23 */ /* 0x000fe20008010042 */
[----:B------:R-:W-:Y:S01]  /*c9e0*/  FSEL R172, R173, -INF , !P6 ;  /* 0xff800000adac7808 */ /* 0x000fe20007000000 */
[--C-:B------:R-:W-:Y:S01]  /*c9f0*/  IMAD.IADD R66, R197, 0x1, -R182.reuse ;  /* 0x00000001c5427824 */ /* 0x100fe200078e0ab6 */
[----:B------:R-:W-:Y:S01]  /*ca00*/  ISETP.GE.AND P6, PT, R169, R211, PT ;  /* 0x000000d3a900720c */ /* 0x000fe20003fc6270 */
[----:B------:R-:W-:Y:S01]  /*ca10*/  IMAD.IADD R174, R207, 0x1, -R182 ;  /* 0x00000001cfae7824 */ /* 0x000fe200078e0ab6 */
[----:B------:R-:W2:Y:S01]  /*ca20*/  I2F R240, R176 ;  /* 0x000000b000f07306 */ /* 0x000ea20000201400 */
[----:B------:R-:W-:-:S02]  /*ca30*/  FSEL R167, R167, -INF , !P5 ;  /* 0xff800000a7a77808 */ /* 0x000fc40006800000 */
[----:B------:R-:W-:Y:S02]  /*ca40*/  IABS R66, R66 ;  /* 0x0000004200427213 */ /* 0x000fe40000000000 */
[C---:B------:R-:W-:Y:S02]  /*ca50*/  ISETP.GE.AND P5, PT, R169.reuse, R208, PT ;  /* 0x000000d0a900720c */ /* 0x040fe40003fa6270 */
[C---:B------:R-:W-:Y:S01]  /*ca60*/  ISETP.GE.AND P4, PT, R169.reuse, R205, PT ;  /* 0x000000cda900720c */ /* 0x040fe20003f86270 */
[----:B------:R3:W-:Y:S01]  /*ca70*/  I2F R242, R66 ;  /* 0x0000004200f27306 */ /* 0x0007e20000201400 */
[C---:B------:R-:W-:Y:S01]  /*ca80*/  ISETP.LT.OR P6, PT, R169.reuse, R212, P6 ;  /* 0x000000d4a900720c */ /* 0x040fe200037c1670 */
[----:B-1----:R-:W-:Y:S01]  /*ca90*/  FFMA.FTZ R120, R226, -UR17, R120 ;  /* 0x80000011e2787c23 */ /* 0x002fe20008010078 */
[C---:B------:R-:W-:Y:S02]  /*caa0*/  ISETP.LT.OR P5, PT, R169.reuse, R209, P5 ;  /* 0x000000d1a900720c */ /* 0x040fe40002fa1670 */
[----:B------:R-:W-:-:S02]  /*cab0*/  ISETP.LT.OR P4, PT, R169, R206, P4 ;  /* 0x000000cea900720c */ /* 0x000fc40002781670 */
[----:B------:R-:W-:Y:S01]  /*cac0*/  FSEL R180, R120, -INF , !P6 ;  /* 0xff80000078b47808 */ /* 0x000fe20007000000 */
[----:B------:R-:W1:Y:S01]  /*cad0*/  I2F R183, R183 ;  /* 0x000000b700b77306 */ /* 0x000e620000201400 */
[C---:B------:R-:W-:Y:S01]  /*cae0*/  ISETP.GE.AND P6, PT, R171.reuse, R205, PT ;  /* 0x000000cdab00720c */ /* 0x040fe20003fc6270 */
[----:B--2---:R-:W-:Y:S01]  /*caf0*/  FFMA.FTZ R54, R240, -UR17, R54 ;  /* 0x80000011f0367c23 */ /* 0x004fe20008010036 */
[----:B------:R-:W-:Y:S02]  /*cb00*/  IABS R127, R127 ;  /* 0x0000007f007f7213 */ /* 0x000fe40000000000 */
[----:B------:R-:W-:Y:S02]  /*cb10*/  ISETP.LT.OR P6, PT, R171, R206, P6 ;  /* 0x000000ceab00720c */ /* 0x000fe400037c1670 */
[----:B------:R-:W-:Y:S01]  /*cb20*/  IABS R174, R174 ;  /* 0x000000ae00ae7213 */ /* 0x000fe20000000000 */
[----:B---3--:R-:W-:Y:S01]  /*cb30*/  IMAD.IADD R66, R197, 0x1, -R177 ;  /* 0x00000001c5427824 */ /* 0x008fe200078e0ab1 */
[----:B------:R-:W-:Y:S04]  /*cb40*/  I2F R168, R168 ;  /* 0x000000a800a87306 */ /* 0x000fe80000201400 */
[----:B------:R-:W-:Y:S01]  /*cb50*/  IABS R66, R66 ;  /* 0x0000004200427213 */ /* 0x000fe20000000000 */
[----:B-1----:R-:W-:-:S03]  /*cb60*/  FFMA.FTZ R67, R183, -UR17, R67 ;  /* 0x80000011b7437c23 */ /* 0x002fc60008010043 */
[----:B------:R-:W-:Y:S01]  /*cb70*/  I2F R176, R66 ;  /* 0x0000004200b07306 */ /* 0x000fe20000201400 */
[----:B------:R-:W-:-:S05]  /*cb80*/  IMAD.IADD R183, R207, 0x1, -R245 ;  /* 0x00000001cfb77824 */ /* 0x000fca00078e0af5 */
[----:B------:R-:W-:Y:S02]  /*cb90*/  IABS R183, R183 ;  /* 0x000000b700b77213 */ /* 0x000fe40000000000 */
[----:B------:R1:W2:Y:S08]  /*cba0*/  MUFU.TANH R66, R65 ;  /* 0x0000004100427308 */ /* 0x0002b00000002400 */
[----:B------:R3:W4:Y:S01]  /*cbb0*/  MUFU.TANH R120, R62 ;  /* 0x0000003e00787308 */ /* 0x0007220000002400 */
[----:B-1----:R-:W-:Y:S01]  /*cbc0*/  FSEL R65, R128, -INF , !P2 ;  /* 0xff80000080417808 */ /* 0x002fe20005000000 */
[----:B------:R-:W-:Y:S01]  /*cbd0*/  IMAD.IADD R128, R210, 0x1, -R177 ;  /* 0x00000001d2807824 */ /* 0x000fe200078e0ab1 */
[----:B------:R-:W-:-:S05]  /*cbe0*/  ISETP.GE.AND P2, PT, R169, R202, PT ;  /* 0x000000caa900720c */ /* 0x000fca0003f46270 */
[----:B------:R-:W-:Y:S01]  /*cbf0*/  I2F R235, R235 ;  /* 0x000000eb00eb7306 */ /* 0x000fe20000201400 */
[----:B--2---:R-:W-:Y:S01]  /*cc00*/  FFMA.FTZ R66, R168, -UR17, R66 ;  /* 0x80000011a8427c23 */ /* 0x004fe20008010042 */
[----:B------:R-:W-:Y:S01]  /*cc10*/  FSEL R168, R67, -INF , !P3 ;  /* 0xff80000043a87808 */ /* 0x000fe20005800000 */
[--C-:B------:R-:W-:Y:S01]  /*cc20*/  IMAD.IADD R67, R204, 0x1, -R177.reuse ;  /* 0x00000001cc437824 */ /* 0x100fe200078e0ab1 */
[----:B------:R-:W-:Y:S01]  /*cc30*/  ISETP.LT.OR P2, PT, R169, R203, P2 ;  /* 0x000000cba900720c */ /* 0x000fe20001741670 */
[----:B------:R-:W-:Y:S01]  /*cc40*/  FMUL.FTZ R169, R122, c[0x0][0x2ec] ;  /* 0x0000bb007aa97a20 */ /* 0x000fe20000410000 */
[----:B------:R-:W-:Y:S01]  /*cc50*/  IABS R122, R128 ;  /* 0x00000080007a7213 */ /* 0x000fe20000000000 */
[----:B---3--:R-:W-:Y:S01]  /*cc60*/  IMAD.IADD R62, R207, 0x1, -R177 ;  /* 0x00000001cf3e7824 */ /* 0x008fe200078e0ab1 */
[----:B------:R1:W2:Y:S01]  /*cc70*/  MUFU.TANH R220, R121 ;  /* 0x0000007900dc7308 */ /* 0x0002a20000002400 */
[----:B----4-:R-:W-:Y:S01]  /*cc80*/  FFMA.FTZ R120, R233, -UR17, R120 ;  /* 0x80000011e9787c23 */ /* 0x010fe20008010078 */
[----:B------:R-:W-:-:S02]  /*cc90*/  ISETP.GE.AND P3, PT, R171, R208, PT ;  /* 0x000000d0ab00720c */ /* 0x000fc40003f66270 */
[----:B------:R-:W-:Y:S02]  /*cca0*/  IABS R62, R62 ;  /* 0x0000003e003e7213 */ /* 0x000fe40000000000 */
[----:B------:R-:W-:Y:S02]  /*ccb0*/  ISETP.LT.OR P3, PT, R171, R209, P3 ;  /* 0x000000d1ab00720c */ /* 0x000fe40001f61670 */
[----:B------:R-:W3:Y:S01]  /*ccc0*/  MUFU.TANH R128, R169 ;  /* 0x000000a900807308 */ /* 0x000ee20000002400 */
[----:B------:R-:W-:Y:S01]  /*ccd0*/  IMAD.MOV.U32 R243, RZ, RZ, R62 ;  /* 0x000000fffff37224 */ /* 0x000fe200078e003e */
[----:B------:R-:W-:Y:S01]  /*cce0*/  IABS R62, R67 ;  /* 0x00000043003e7213 */ /* 0x000fe20000000000 */
[--C-:B------:R-:W-:Y:S01]  /*ccf0*/  IMAD.IADD R67, R197, 0x1, -R245.reuse ;  /* 0x00000001c5437824 */ /* 0x100fe200078e0af5 */
[----:B------:R-:W-:Y:S02]  /*cd00*/  FSEL R120, R120, -INF , !P2 ;  /* 0xff80000078787808 */ /* 0x000fe40005000000 */
[----:B------:R-:W-:Y:S01]  /*cd10*/  ISETP.GE.AND P2, PT, R232, R208, PT ;  /* 0x000000d0e800720c */ /* 0x000fe20003f46270 */
[----:B------:R-:W-:Y:S01]  /*cd20*/  IMAD.MOV.U32 R233, RZ, RZ, R62 ;  /* 0x000000ffffe97224 */ /* 0x000fe200078e003e */
[----:B------:R-:W-:Y:S01]  /*cd30*/  I2F R234, R234 ;  /* 0x000000ea00ea7306 */ /* 0x000fe20000201400 */
[----:B-1----:R-:W-:Y:S01]  /*cd40*/  FMUL.FTZ R121, R60, c[0x0][0x2ec] ;  /* 0x0000bb003c797a20 */ /* 0x002fe20000410000 */
[----:B------:R-:W-:Y:S01]  /*cd50*/  IABS R62, R67 ;  /* 0x00000043003e7213 */ /* 0x000fe20000000000 */
[----:B--2---:R-:W-:Y:S01]  /*cd60*/  FFMA.FTZ R220, R235, -UR17, R220 ;  /* 0x80000011ebdc7c23 */ /* 0x004fe200080100dc */
[----:B------:R-:W-:Y:S01]  /*cd70*/  ISETP.LT.OR P2, PT, R232, R209, P2 ;  /* 0x000000d1e800720c */ /* 0x000fe20001741670 */
[----:B------:R-:W-:-:S02]  /*cd80*/  IMAD.IADD R67, R210, 0x1, -R245 ;  /* 0x00000001d2437824 */ /* 0x000fc400078e0af5 */
[----:B---3--:R-:W-:Y:S01]  /*cd90*/  FFMA.FTZ R60, R227, -UR17, R128 ;  /* 0x80000011e33c7c23 */ /* 0x008fe20008010080 */
[----:B------:R-:W-:Y:S01]  /*cda0*/  IADD3 R227, R37, 0x30, RZ ;  /* 0x0000003025e37810 */ /* 0x000fe20007ffe0ff */
[----:B------:R-:W-:Y:S01]  /*cdb0*/  FMUL.FTZ R128, R123, c[0x0][0x2ec] ;  /* 0x0000bb007b807a20 */ /* 0x000fe20000410000 */
[----:B------:R-:W-:Y:S01]  /*cdc0*/  FSEL R123, R66, -INF , !P0 ;  /* 0xff800000427b7808 */ /* 0x000fe20004000000 */
[----:B------:R1:W-:Y:S01]  /*cdd0*/  I2F R235, R62 ;  /* 0x0000003e00eb7306 */ /* 0x0003e20000201400 */
[----:B------:R-:W-:Y:S02]  /*cde0*/  IABS R67, R67 ;  /* 0x0000004300437213 */ /* 0x000fe40000000000 */
[----:B------:R-:W-:Y:S02]  /*cdf0*/  FSEL R60, R60, -INF , !P5 ;  /* 0xff8000003c3c7808 */ /* 0x000fe40006800000 */
[C---:B------:R-:W-:Y:S02]  /*ce00*/  ISETP.GE.AND P5, PT, R171.reuse, R202, PT ;  /* 0x000000caab00720c */ /* 0x040fe40003fa6270 */
[C---:B------:R-:W-:Y:S01]  /*ce10*/  ISETP.GE.AND P0, PT, R171.reuse, R211, PT ;  /* 0x000000d3ab00720c */ /* 0x040fe20003f06270 */
[----:B------:R-:W2:Y:S01]  /*ce20*/  MUFU.TANH R66, R128 ;  /* 0x0000008000427308 */ /* 0x000ea20000002400 */
[----:B------:R-:W-:-:S02]  /*ce30*/  ISETP.LT.OR P5, PT, R171, R203, P5 ;  /* 0x000000cbab00720c */ /* 0x000fc40002fa1670 */
[----:B------:R-:W-:Y:S01]  /*ce40*/  ISETP.LT.OR P0, PT, R171, R212, P0 ;  /* 0x000000d4ab00720c */ /* 0x000fe20000701670 */
[----:B------:R-:W-:-:S03]  /*ce50*/  IMAD.IADD R171, R204, 0x1, -R245 ;  /* 0x00000001ccab7824 */ /* 0x000fc600078e0af5 */
[----:B------:R-:W-:Y:S01]  /*ce60*/  FSEL R220, R220, -INF , !P0 ;  /* 0xff800000dcdc7808 */ /* 0x000fe20004000000 */
[----:B-1----:R-:W-:Y:S01]  /*ce70*/  IMAD.IADD R62, R197, 0x1, -R227 ;  /* 0x00000001c53e7824 */ /* 0x002fe200078e0ae3 */
[----:B------:R-:W-:Y:S01]  /*ce80*/  I2F R170, R170 ;  /* 0x000000aa00aa7306 */ /* 0x000fe20000201400 */
[----:B------:R-:W-:Y:S02]  /*ce90*/  ISETP.GE.AND P0, PT, R232, R205, PT ;  /* 0x000000cde800720c */ /* 0x000fe40003f06270 */
[----:B------:R-:W-:Y:S02]  /*cea0*/  IABS R171, R171 ;  /* 0x000000ab00ab7213 */ /* 0x000fe40000000000 */
[----:B------:R-:W-:Y:S01]  /*ceb0*/  IABS R62, R62 ;  /* 0x0000003e003e7213 */ /* 0x000fe20000000000 */
[----:B--2---:R-:W-:Y:S02]  /*cec0*/  FFMA.FTZ R66, R234, -UR17, R66 ;  /* 0x80000011ea427c23 */ /* 0x004fe40008010042 */
[----:B------:R-:W1:Y:S01]  /*ced0*/  MUFU.TANH R121, R121 ;  /* 0x0000007900797308 */ /* 0x000e620000002400 */
[----:B------:R-:W-:-:S07]  /*cee0*/  ISETP.LT.OR P0, PT, R232, R206, P0 ;  /* 0x000000cee800720c */ /* 0x000fce0000701670 */
[----:B------:R-:W-:Y:S08]  /*cef0*/  I2F R226, R62 ;  /* 0x0000003e00e27306 */ /* 0x000ff00000201400 */
[----:B------:R2:W-:Y:S01]  /*cf00*/  MUFU.TANH R62, R61 ;  /* 0x0000003d003e7308 */ /* 0x0005e20000002400 */
[----:B-1----:R-:W-:-:S05]  /*cf10*/  FFMA.FTZ R170, R170, -UR17, R121 ;  /* 0x80000011aaaa7c23 */ /* 0x002fca0008010079 */
[----:B------:R-:W-:Y:S02]  /*cf20*/  FSEL R175, R170, -INF , !P4 ;  /* 0xff800000aaaf7808 */ /* 0x000fe40006000000 */
[----:B------:R1:W-:Y:S01]  /*cf30*/  I2F R234, R67 ;  /* 0x0000004300ea7306 */ /* 0x0003e20000201400 */
[----:B------:R-:W-:-:S04]  /*cf40*/  ISETP.GE.AND P4, PT, R232, R211, PT ;  /* 0x000000d3e800720c */ /* 0x000fc80003f86270 */
[----:B------:R-:W-:Y:S02]  /*cf50*/  ISETP.LT.OR P4, PT, R232, R212, P4 ;  /* 0x000000d4e800720c */ /* 0x000fe40002781670 */
[----:B--2---:R-:W-:Y:S01]  /*cf60*/  FSEL R61, R66, -INF , !P3 ;  /* 0xff800000423d7808 */ /* 0x004fe20005800000 */
[----:B------:R-:W-:Y:S01]  /*cf70*/  FMUL.FTZ R66, R116, c[0x0][0x2ec] ;  /* 0x0000bb0074427a20 */ /* 0x000fe20000410000 */
[----:B------:R-:W2:Y:S01]  /*cf80*/  I2F R229, R229 ;  /* 0x000000e500e57306 */ /* 0x000ea20000201400 */
[----:B------:R-:W-:Y:S01]  /*cf90*/  IMAD.IADD R116, R210, 0x1, -R227 ;  /* 0x00000001d2747824 */ /* 0x000fe200078e0ae3 */
[----:B------:R-:W-:Y:S01]  /*cfa0*/  ISETP.GE.AND P3, PT, R232, R202, PT ;  /* 0x000000cae800720c */ /* 0x000fe20003f66270 */
[----:B-1----:R-:W-:-:S03]  /*cfb0*/  FMUL.FTZ R67, R118, c[0x0][0x2ec] ;  /* 0x0000bb0076437a20 */ /* 0x002fc60000410000 */
[----:B------:R-:W-:Y:S02]  /*cfc0*/  IABS R116, R116 ;  /* 0x0000007400747213 */ /* 0x000fe40000000000 */
[----:B------:R-:W1:Y:S01]  /*cfd0*/  I2F R228, R228 ;  /* 0x000000e400e47306 */ /* 0x000e620000201400 */
[----:B------:R-:W-:-:S07]  /*cfe0*/  ISETP.LT.OR P3, PT, R232, R203, P3 ;  /* 0x000000cbe800720c */ /* 0x000fce0001f61670 */
[----:B------:R-:W-:Y:S01]  /*cff0*/  I2F R231, R231 ;  /* 0x000000e700e77306 */ /* 0x000fe20000201400 */
[----:B--2---:R-:W-:Y:S01]  /*d000*/  FFMA.FTZ R62, R229, -UR17, R62 ;  /* 0x80000011e53e7c23 */ /* 0x004fe2000801003e */
[----:B------:R-:W-:-:S04]  /*d010*/  IADD3 R229, R37, 0x31, RZ ;  /* 0x0000003125e57810 */ /* 0x000fc80007ffe0ff */
[----:B------:R-:W-:Y:S02]  /*d020*/  FSEL R169, R62, -INF , !P6 ;  /* 0xff8000003ea97808 */ /* 0x000fe40007000000 */
[----:B------:R-:W2:Y:S01]  /*d030*/  MUFU.TANH R66, R66 ;  /* 0x0000004200427308 */ /* 0x000ea20000002400 */
[----:B-1----:R-:W-:Y:S01]  /*d040*/  FFMA.FTZ R63, R228, -UR17, R63 ;  /* 0x80000011e43f7c23 */ /* 0x002fe2000801003f */
[----:B------:R-:W-:-:S04]  /*d050*/  ISETP.GE.AND P6, PT, R223, R211, PT ;  /* 0x000000d3df00720c */ /* 0x000fc80003fc6270 */
[----:B------:R-:W-:Y:S02]  /*d060*/  FSEL R128, R63, -INF , !P5 ;  /* 0xff8000003f807808 */ /* 0x000fe40006800000 */
[----:B------:R-:W1:Y:S01]  /*d070*/  MUFU.TANH R67, R67 ;  /* 0x0000004300437308 */ /* 0x000e620000002400 */
[C---:B------:R-:W-:Y:S02]  /*d080*/  ISETP.GE.AND P5, PT, R223.reuse, R208, PT ;  /* 0x000000d0df00720c */ /* 0x040fe40003fa6270 */
[C---:B------:R-:W-:Y:S02]  /*d090*/  ISETP.LT.OR P6, PT, R223.reuse, R212, P6 ;  /* 0x000000d4df00720c */ /* 0x040fe400037c1670 */
[----:B------:R-:W-:-:S03]  /*d0a0*/  ISETP.LT.OR P5, PT, R223, R209, P5 ;  /* 0x000000d1df00720c */ /* 0x000fc60002fa1670 */
[----:B------:R3:W-:Y:S01]  /*d0b0*/  MUFU.TANH R170, R56 ;  /* 0x0000003800aa7308 */ /* 0x0007e20000002400 */
[----:B--2---:R-:W-:-:S07]  /*d0c0*/  FFMA.FTZ R66, R231, -UR17, R66 ;  /* 0x80000011e7427c23 */ /* 0x004fce0008010042 */
[----:B------:R2:W-:Y:S01]  /*d0d0*/  I2F R225, R129 ;  /* 0x0000008100e17306 */ /* 0x0005e20000201400 */
[----:B-1----:R-:W-:-:S05]  /*d0e0*/  FFMA.FTZ R67, R230, -UR17, R67 ;  /* 0x80000011e6437c23 */ /* 0x002fca0008010043 */
[----:B------:R-:W-:Y:S01]  /*d0f0*/  FSEL R62, R67, -INF , !P2 ;  /* 0xff800000433e7808 */ /* 0x000fe20005000000 */
[----:B------:R-:W-:Y:S01]  /*d100*/  FMUL.FTZ R67, R115, c[0x0][0x2ec] ;  /* 0x0000bb0073437a20 */ /* 0x000fe20000410000 */
[----:B------:R-:W1:Y:S01]  /*d110*/  MUFU.TANH R117, R117 ;  /* 0x0000007500757308 */ /* 0x000e620000002400 */
[----:B---3--:R-:W-:Y:S01]  /*d120*/  IMAD.IADD R56, R207, 0x1, -R227 ;  /* 0x00000001cf387824 */ /* 0x008fe200078e0ae3 */
[----:B------:R-:W-:-:S04]  /*d130*/  ISETP.GE.AND P2, PT, R223, R202, PT ;  /* 0x000000cadf00720c */ /* 0x000fc80003f46270 */
[----:B------:R-:W-:Y:S02]  /*d140*/  IABS R56, R56 ;  /* 0x0000003800387213 */ /* 0x000fe40000000000 */
[----:B------:R3:W-:Y:S01]  /*d150*/  MUFU.TANH R121, R58 ;  /* 0x0000003a00797308 */ /* 0x0007e20000002400 */
[----:B--2---:R-:W-:Y:S01]  /*d160*/  IMAD.IADD R129, R207, 0x1, -R223 ;  /* 0x00000001cf817824 */ /* 0x004fe200078e0adf */
[----:B------:R-:W-:Y:S01]  /*d170*/  ISETP.LT.OR P2, PT, R223, R203, P2 ;  /* 0x000000cbdf00720c */ /* 0x000fe20001741670 */
[----:B------:R-:W-:-:S03]  /*d180*/  IMAD.MOV.U32 R228, RZ, RZ, R56 ;  /* 0x000000ffffe47224 */ /* 0x000fc600078e0038 */
[----:B------:R-:W-:Y:S01]  /*d190*/  IABS R130, R129 ;  /* 0x0000008100827213 */ /* 0x000fe20000000000 */
[----:B------:R-:W-:Y:S01]  /*d1a0*/  IMAD.IADD R129, R204, 0x1, -R223 ;  /* 0x00000001cc817824 */ /* 0x000fe200078e0adf */
[----:B------:R2:W-:Y:S01]  /*d1b0*/  I2F R118, R116 ;  /* 0x0000007400767306 */ /* 0x0005e20000201400 */
[----:B-1----:R-:W-:-:S03]  /*d1c0*/  FFMA.FTZ R117, R225, -UR17, R117 ;  /* 0x80000011e1757c23 */ /* 0x002fc60008010075 */
[----:B------:R-:W-:Y:S02]  /*d1d0*/  IABS R129, R129 ;  /* 0x0000008100817213 */ /* 0x000fe40000000000 */
[----:B------:R-:W-:Y:S01]  /*d1e0*/  FSEL R117, R117, -INF , !P6 ;  /* 0xff80000075757808 */ /* 0x000fe20007000000 */
[----:B---3--:R-:W-:Y:S01]  /*d1f0*/  IMAD.IADD R58, R204, 0x1, -R227 ;  /* 0x00000001cc3a7824 */ /* 0x008fe200078e0ae3 */
[----:B------:R-:W-:Y:S01]  /*d200*/  I2F R224, R224 ;  /* 0x000000e000e07306 */ /* 0x000fe20000201400 */
[----:B------:R-:W-:-:S03]  /*d210*/  ISETP.GE.AND P6, PT, R181, R205, PT ;  /* 0x000000cdb500720c */ /* 0x000fc60003fc6270 */
[----:B------:R-:W-:Y:S01]  /*d220*/  IABS R56, R58 ;  /* 0x0000003a00387213 */ /* 0x000fe20000000000 */
[--C-:B------:R-:W-:Y:S01]  /*d230*/  IMAD.IADD R58, R197, 0x1, -R229.reuse ;  /* 0x00000001c53a7824 */ /* 0x100fe200078e0ae5 */
[----:B------:R-:W-:Y:S02]  /*d240*/  ISETP.LT.OR P6, PT, R181, R206, P6 ;  /* 0x000000ceb500720c */ /* 0x000fe400037c1670 */
[----:B--2---:R-:W-:Y:S01]  /*d250*/  FSEL R116, R66, -INF , !P4 ;  /* 0xff80000042747808 */ /* 0x004fe20006000000 */
[----:B------:R-:W1:Y:S01]  /*d260*/  MUFU.TANH R63, R119 ;  /* 0x00000077003f7308 */ /* 0x000e620000002400 */
[C---:B------:R-:W-:Y:S01]  /*d270*/  ISETP.GE.AND P4, PT, R223.reuse, R205, PT ;  /* 0x000000cddf00720c */ /* 0x040fe20003f86270 */
[----:B------:R-:W-:Y:S01]  /*d280*/  IMAD.MOV.U32 R230, RZ, RZ, R56 ;  /* 0x000000ffffe67224 */ /* 0x000fe200078e0038 */
[----:B------:R-:W-:Y:S01]  /*d290*/  IABS R56, R58 ;  /* 0x0000003a00387213 */ /* 0x000fe20000000000 */
[----:B------:R-:W-:Y:S01]  /*d2a0*/  IMAD.IADD R58, R210, 0x1, -R229 ;  /* 0x00000001d23a7824 */ /* 0x000fe200078e0ae5 */
[----:B------:R-:W-:-:S02]  /*d2b0*/  ISETP.LT.OR P4, PT, R223, R206, P4 ;  /* 0x000000cedf00720c */ /* 0x000fc40002781670 */
[----:B------:R-:W-:Y:S01]  /*d2c0*/  IADD3 R223, R37, 0x38, RZ ;  /* 0x0000003825df7810 */ /* 0x000fe20007ffe0ff */
[----:B------:R-:W2:Y:S01]  /*d2d0*/  I2F R222, R222 ;  /* 0x000000de00de7306 */ /* 0x000ea20000201400 */
[----:B------:R-:W-:-:S03]  /*d2e0*/  IABS R58, R58 ;  /* 0x0000003a003a7213 */ /* 0x000fc60000000000 */
[----:B------:R-:W-:-:S04]  /*d2f0*/  IMAD.IADD R66, R210, 0x1, -R223 ;  /* 0x00000001d2427824 */ /* 0x000fc800078e0adf */
[----:B------:R3:W-:Y:S01]  /*d300*/  I2F R225, R56 ;  /* 0x0000003800e17306 */ /* 0x0007e20000201400 */
[----:B-1----:R-:W-:Y:S01]  /*d310*/  FFMA.FTZ R63, R224, -UR17, R63 ;  /* 0x80000011e03f7c23 */ /* 0x002fe2000801003f */
[----:B------:R-:W-:Y:S01]  /*d320*/  IABS R66, R66 ;  /* 0x0000004200427213 */ /* 0x000fe20000000000 */
[----:B------:R-:W-:-:S03]  /*d330*/  IMAD.IADD R119, R204, 0x1, -R229 ;  /* 0x00000001cc777824 */ /* 0x000fc600078e0ae5 */
[----:B------:R-:W-:Y:S01]  /*d340*/  FSEL R63, R63, -INF , !P5 ;  /* 0xff8000003f3f7808 */ /* 0x000fe20006800000 */
[----:B--2---:R-:W-:Y:S01]  /*d350*/  FFMA.FTZ R170, R222, -UR17, R170 ;  /* 0x80000011deaa7c23 */ /* 0x004fe200080100aa */
[----:B------:R1:W-:Y:S01]  /*d360*/  I2F R224, R58 ;  /* 0x0000003a00e07306 */ /* 0x0003e20000201400 */
[----:B------:R-:W-:Y:S02]  /*d370*/  ISETP.GE.AND P5, PT, R181, R202, PT ;  /* 0x000000cab500720c */ /* 0x000fe40003fa6270 */
[----:B------:R-:W-:Y:S02]  /*d380*/  IABS R119, R119 ;  /* 0x0000007700777213 */ /* 0x000fe40000000000 */
[----:B------:R-:W-:Y:S01]  /*d390*/  FSEL R170, R170, -INF , !P0 ;  /* 0xff800000aaaa7808 */ /* 0x000fe20004000000 */
[----:B---3--:R-:W-:Y:S02]  /*d3a0*/  IMAD.IADD R56, R197, 0x1, -R223 ;  /* 0x00000001c5387824 */ /* 0x008fe400078e0adf */
[----:B------:R-:W2:Y:S01]  /*d3b0*/  I2F R221, R221 ;  /* 0x000000dd00dd7306 */ /* 0x000ea20000201400 */
[----:B------:R-:W-:-:S02]  /*d3c0*/  ISETP.GE.AND P0, PT, R181, R211, PT ;  /* 0x000000d3b500720c */ /* 0x000fc40003f06270 */
[C---:B------:R-:W-:Y:S02]  /*d3d0*/  ISETP.LT.OR P5, PT, R181.reuse, R203, P5 ;  /* 0x000000cbb500720c */ /* 0x040fe40002fa1670 */
[----:B------:R-:W-:Y:S02]  /*d3e0*/  IABS R56, R56 ;  /* 0x0000003800387213 */ /* 0x000fe40000000000 */
[----:B------:R-:W-:Y:S01]  /*d3f0*/  ISETP.LT.OR P0, PT, R181, R212, P0 ;  /* 0x000000d4b500720c */ /* 0x000fe20000701670 */
[----:B-1----:R-:W-:Y:S01]  /*d400*/  FMUL.FTZ R58, R114, c[0x0][0x2ec] ;  /* 0x0000bb00723a7a20 */ /* 0x002fe20000410000 */
[----:B------:R1:W-:Y:S01]  /*d410*/  I2F R222, R56 ;  /* 0x0000003800de7306 */ /* 0x0003e20000201400 */
[----:B------:R-:W-:Y:S02]  /*d420*/  FSEL R54, R54, -INF , !P5 ;  /* 0xff80000036367808 */ /* 0x000fe40006800000 */
[----:B------:R-:W-:Y:S01]  /*d430*/  ISETP.GE.AND P5, PT, R177, R208, PT ;  /* 0x000000d0b100720c */ /* 0x000fe20003fa6270 */
[----:B--2---:R-:W-:-:S04]  /*d440*/  FFMA.FTZ R121, R221, -UR17, R121 ;  /* 0x80000011dd797c23 */ /* 0x004fc80008010079 */
[----:B------:R-:W-:Y:S01]  /*d450*/  I2F R126, R126 ;  /* 0x0000007e007e7306 */ /* 0x000fe20000201400 */
[-C--:B------:R-:W-:Y:S01]  /*d460*/  ISETP.LT.OR P5, PT, R177, R209.reuse, P5 ;  /* 0x000000d1b100720c */ /* 0x080fe20002fa1670 */
[----:B------:R-:W-:Y:S01]  /*d470*/  IMAD.IADD R221, R207, 0x1, -R229 ;  /* 0x00000001cfdd7824 */ /* 0x000fe200078e0ae5 */
[----:B------:R-:W-:Y:S02]  /*d480*/  FSEL R121, R121, -INF , !P3 ;  /* 0xff80000079797808 */ /* 0x000fe40005800000 */
[----:B------:R-:W-:Y:S01]  /*d490*/  ISETP.GE.AND P3, PT, R181, R208, PT ;  /* 0x000000d0b500720c */ /* 0x000fe20003f66270 */
[----:B-1----:R-:W-:Y:S02]  /*d4a0*/  FMUL.FTZ R56, R57, c[0x0][0x2ec] ;  /* 0x0000bb0039387a20 */ /* 0x002fe40000410000 */
[----:B------:R-:W-:Y:S01]  /*d4b0*/  MUFU.TANH R58, R58 ;  /* 0x0000003a003a7308 */ /* 0x000fe20000002400 */
[----:B------:R-:W-:Y:S01]  /*d4c0*/  FMUL.FTZ R57, R112, c[0x0][0x2ec] ;  /* 0x0000bb0070397a20 */ /* 0x000fe20000410000 */
[----:B------:R-:W-:-:S02]  /*d4d0*/  ISETP.LT.OR P3, PT, R181, R209, P3 ;  /* 0x000000d1b500720c */ /* 0x000fc40001f61670 */
[----:B------:R-:W-:Y:S02]  /*d4e0*/  IADD3 R181, R37, 0x39, RZ ;  /* 0x0000003925b57810 */ /* 0x000fe40007ffe0ff */
[----:B------:R-:W-:Y:S02]  /*d4f0*/  IABS R221, R221 ;  /* 0x000000dd00dd7213 */ /* 0x000fe40000000000 */
[----:B------:R-:W-:Y:S08]  /*d500*/  I2F R131, R131 ;  /* 0x0000008300837306 */ /* 0x000ff00000201400 */
[----:B------:R-:W1:Y:S08]  /*d510*/  MUFU.TANH R57, R57 ;  /* 0x0000003900397308 */ /* 0x000e700000002400 */
[----:B------:R-:W-:Y:S08]  /*d520*/  I2F R130, R130 ;  /* 0x0000008200827306 */ /* 0x000ff00000201400 */
[----:B------:R-:W2:Y:S01]  /*d530*/  I2F R129, R129 ;  /* 0x0000008100817306 */ /* 0x000ea20000201400 */
[----:B-1----:R-:W-:-:S05]  /*d540*/  FFMA.FTZ R57, R131, -UR17, R57 ;  /* 0x8000001183397c23 */ /* 0x002fca0008010039 */
[----:B------:R-:W-:Y:S01]  /*d550*/  FSEL R112, R57, -INF , !P0 ;  /* 0xff80000039707808 */ /* 0x000fe20004000000 */
[----:B------:R-:W-:Y:S01]  /*d560*/  IMAD.IADD R57, R204, 0x1, -R223 ;  /* 0x00000001cc397824 */ /* 0x000fe200078e0adf */
[----:B------:R-:W1:Y:S01]  /*d570*/  MUFU.TANH R56, R56 ;  /* 0x0000003800387308 */ /* 0x000e620000002400 */
[----:B------:R-:W-:-:S04]  /*d580*/  ISETP.GE.AND P0, PT, R182, R205, PT ;  /* 0x000000cdb600720c */ /* 0x000fc80003f06270 */
[----:B------:R-:W-:-:S03]  /*d590*/  ISETP.LT.OR P0, PT, R182, R206, P0 ;  /* 0x000000ceb600720c */ /* 0x000fc60000701670 */
[----:B------:R3:W-:Y:S01]  /*d5a0*/  I2F R114, R66 ;  /* 0x0000004200727306 */ /* 0x0007e20000201400 */
[----:B--2---:R-:W-:-:S05]  /*d5b0*/  FFMA.FTZ R59, R129, -UR17, R59 ;  /* 0x80000011813b7c23 */ /* 0x004fca000801003b */
[----:B------:R-:W-:Y:S01]  /*d5c0*/  FSEL R59, R59, -INF , !P2 ;  /* 0xff8000003b3b7808 */ /* 0x000fe20005000000 */
[----:B-1----:R-:W-:Y:S01]  /*d5d0*/  FFMA.FTZ R130, R130, -UR17, R56 ;  /* 0x8000001182827c23 */ /* 0x002fe20008010038 */
[----:B------:R-:W-:Y:S01]  /*d5e0*/  ISETP.GE.AND P2, PT, R182, R208, PT ;  /* 0x000000d0b600720c */ /* 0x000fe20003f46270 */
[----:B------:R-:W-:Y:S01]  /*d5f0*/  FMUL.FTZ R56, R113, c[0x0][0x2ec] ;  /* 0x0000bb0071387a20 */ /* 0x000fe20000410000 */
[----:B------:R1:W-:Y:S01]  /*d600*/  I2F R241, R127 ;  /* 0x0000007f00f17306 */ /* 0x0003e20000201400 */
[--C-:B------:R-:W-:Y:S01]  /*d610*/  IMAD.IADD R113, R204, 0x1, -R181.reuse ;  /* 0x00000001cc717824 */ /* 0x100fe200078e0ab5 */
[----:B------:R-:W-:Y:S02]  /*d620*/  FSEL R173, R130, -INF , !P4 ;  /* 0xff80000082ad7808 */ /* 0x000fe40006000000 */
[----:B------:R-:W-:Y:S01]  /*d630*/  ISETP.GE.AND P4, PT, R182, R211, PT ;  /* 0x000000d3b600720c */ /* 0x000fe20003f86270 */
[----:B---3--:R-:W-:Y:S01]  /*d640*/  FFMA.FTZ R66, R126, -UR17, R58 ;  /* 0x800000117e427c23 */ /* 0x008fe2000801003a */
[C---:B------:R-:W-:Y:S01]  /*d650*/  ISETP.LT.OR P2, PT, R182.reuse, R209, P2 ;  /* 0x000000d1b600720c */ /* 0x040fe20001741670 */
[----:B------:R-:W-:Y:S01]  /*d660*/  IMAD.IADD R126, R207, 0x1, -R181 ;  /* 0x00000001cf7e7824 */ /* 0x000fe200078e0ab5 */
[----:B------:R2:W-:Y:S01]  /*d670*/  MUFU.TANH R58, R52 ;  /* 0x00000034003a7308 */ /* 0x0005e20000002400 */
[----:B------:R-:W-:-:S02]  /*d680*/  ISETP.LT.OR P4, PT, R182, R212, P4 ;  /* 0x000000d4b600720c */ /* 0x000fc40002781670 */
[----:B------:R-:W-:Y:S02]  /*d690*/  FSEL R66, R66, -INF , !P3 ;  /* 0xff80000042427808 */ /* 0x000fe40005800000 */
[----:B------:R-:W-:Y:S02]  /*d6a0*/  ISETP.GE.AND P3, PT, R182, R202, PT ;  /* 0x000000cab600720c */ /* 0x000fe40003f66270 */
[----:B------:R-:W-:Y:S01]  /*d6b0*/  IADD3 R130, R37, 0x40, RZ ;  /* 0x0000004025827810 */ /* 0x000fe20007ffe0ff */
[----:B------:R-:W3:Y:S01]  /*d6c0*/  MUFU.TANH R56, R56 ;  /* 0x0000003800387308 */ /* 0x000ee20000002400 */
[----:B-1----:R-:W-:Y:S01]  /*d6d0*/  IMAD.IADD R127, R204, 0x1, -R182 ;  /* 0x00000001cc7f7824 */ /* 0x002fe200078e0ab6 */
[----:B------:R-:W-:Y:S02]  /*d6e0*/  ISETP.LT.OR P3, PT, R182, R203, P3 ;  /* 0x000000cbb600720c */ /* 0x000fe40001f61670 */
[----:B------:R-:W-:Y:S02]  /*d6f0*/  IABS R113, R113 ;  /* 0x0000007100717213 */ /* 0x000fe40000000000 */
[----:B------:R-:W-:Y:S01]  /*d700*/  IABS R127, R127 ;  /* 0x0000007f007f7213 */ /* 0x000fe20000000000 */
[----:B--2---:R-:W-:Y:S01]  /*d710*/  IMAD.IADD R52, R207, 0x1, -R223 ;  /* 0x00000001cf347824 */ /* 0x004fe200078e0adf */
[----:B------:R-:W-:Y:S01]  /*d720*/  I2F R174, R174 ;  /* 0x000000ae00ae7306 */ /* 0x000fe20000201400 */
[----:B------:R-:W-:-:S03]  /*d730*/  IABS R126, R126 ;  /* 0x0000007e007e7213 */ /* 0x000fc60000000000 */
[----:B------:R-:W-:Y:S01]  /*d740*/  IABS R52, R52 ;  /* 0x0000003400347213 */ /* 0x000fe20000000000 */
[----:B---3--:R-:W-:-:S03]  /*d750*/  FFMA.FTZ R115, R242, -UR17, R56 ;  /* 0x80000011f2737c23 */ /* 0x008fc60008010038 */
[----:B------:R-:W1:Y:S01]  /*d760*/  I2F R127, R127 ;  /* 0x0000007f007f7306 */ /* 0x000e620000201400 */
[----:B------:R-:W-:Y:S01]  /*d770*/  IMAD.MOV.U32 R131, RZ, RZ, R52 ;  /* 0x000000ffff837224 */ /* 0x000fe200078e0034 */
[----:B------:R-:W-:Y:S01]  /*d780*/  IABS R52, R57 ;  /* 0x0000003900347213 */ /* 0x000fe20000000000 */
[--C-:B------:R-:W-:Y:S01]  /*d790*/  IMAD.IADD R57, R197, 0x1, -R181.reuse ;  /* 0x00000001c5397824 */ /* 0x100fe200078e0ab5 */
[----:B------:R-:W-:Y:S01]  /*d7a0*/  FSEL R115, R115, -INF , !P4 ;  /* 0xff80000073737808 */ /* 0x000fe20006000000 */
[C---:B------:R-:W-:Y:S01]  /*d7b0*/  IMAD.IADD R56, R210.reuse, 0x1, -R181 ;  /* 0x00000001d2387824 */ /* 0x040fe200078e0ab5 */
[C---:B------:R-:W-:Y:S01]  /*d7c0*/  ISETP.GE.AND P4, PT, R177.reuse, R205, PT ;  /* 0x000000cdb100720c */ /* 0x040fe20003f86270 */
[----:B------:R-:W-:Y:S01]  /*d7d0*/  IMAD.MOV.U32 R182, RZ, RZ, R52 ;  /* 0x000000ffffb67224 */ /* 0x000fe200078e0034 */
[----:B------:R-:W-:Y:S01]  /*d7e0*/  IABS R52, R57 ;  /* 0x0000003900347213 */ /* 0x000fe20000000000 */
[----:B------:R-:W-:Y:S01]  /*d7f0*/  I2F R122, R122 ;  /* 0x0000007a007a7306 */ /* 0x000fe20000201400 */
[----:B------:R-:W-:Y:S01]  /*d800*/  IABS R56, R56 ;  /* 0x0000003800387213 */ /* 0x000fe20000000000 */
[----:B------:R-:W-:Y:S01]  /*d810*/  IMAD.IADD R57, R210, 0x1, -R130 ;  /* 0x00000001d2397824 */ /* 0x000fe200078e0a82 */
[----:B------:R-:W-:Y:S01]  /*d820*/  ISETP.LT.OR P4, PT, R177, R206, P4 ;  /* 0x000000ceb100720c */ /* 0x000fe20002781670 */
[----:B-1----:R-:W-:-:S04]  /*d830*/  FFMA.FTZ R127, R127, -UR17, R55 ;  /* 0x800000117f7f7c23 */ /* 0x002fc80008010037 */
[----:B------:R1:W-:Y:S01]  /*d840*/  I2F R232, R52 ;  /* 0x0000003400e87306 */ /* 0x0003e20000201400 */
[----:B------:R-:W-:Y:S01]  /*d850*/  FMUL.FTZ R55, R50, c[0x0][0x2ec] ;  /* 0x0000bb0032377a20 */ /* 0x000fe20000410000 */
[----:B------:R-:W-:-:S06]  /*d860*/  IABS R57, R57 ;  /* 0x0000003900397213 */ /* 0x000fcc0000000000 */
[----:B------:R2:W-:Y:S01]  /*d870*/  I2F R231, R56 ;  /* 0x0000003800e77306 */ /* 0x0005e20000201400 */
[----:B-1----:R-:W-:-:S07]  /*d880*/  IMAD.IADD R52, R197, 0x1, -R130 ;  /* 0x00000001c5347824 */ /* 0x002fce00078e0a82 */
[----:B------:R-:W-:Y:S01]  /*d890*/  I2F R243, R243 ;  /* 0x000000f300f37306 */ /* 0x000fe20000201400 */
[----:B------:R-:W-:Y:S01]  /*d8a0*/  IABS R52, R52 ;  /* 0x0000003400347213 */ /* 0x000fe20000000000 */
[----:B--2---:R-:W-:-:S06]  /*d8b0*/  FMUL.FTZ R56, R110, c[0x0][0x2ec] ;  /* 0x0000bb006e387a20 */ /* 0x004fcc0000410000 */
[----:B------:R1:W-:Y:S08]  /*d8c0*/  I2F R129, R52 ;  /* 0x0000003400817306 */ /* 0x0003f00000201400 */
[----:B------:R-:W2:Y:S01]  /*d8d0*/  MUFU.TANH R56, R56 ;  /* 0x0000003800387308 */ /* 0x000ea20000002400 */
[----:B-1----:R-:W-:-:S07]  /*d8e0*/  FMUL.FTZ R52, R53, c[0x0][0x2ec] ;  /* 0x0000bb0035347a20 */ /* 0x002fce0000410000 */
[----:B------:R-:W-:Y:S01]  /*d8f0*/  I2F R233, R233 ;  /* 0x000000e900e97306 */ /* 0x000fe20000201400 */
[----:B------:R-:W-:Y:S02]  /*d900*/  FMUL.FTZ R53, R108, c[0x0][0x2ec] ;  /* 0x0000bb006c357a20 */ /* 0x000fe40000410000 */
[----:B--2---:R-:W-:-:S05]  /*d910*/  FFMA.FTZ R50, R122, -UR17, R56 ;  /* 0x800000117a327c23 */ /* 0x004fca0008010038 */
[----:B------:R-:W1:Y:S01]  /*d920*/  MUFU.TANH R52, R52 ;  /* 0x0000003400347308 */ /* 0x000e620000002400 */
[----:B------:R-:W-:Y:S02]  /*d930*/  FFMA.FTZ R56, R243, -UR17, R48 ;  /* 0x80000011f3387c23 */ /* 0x000fe40008010030 */
[----:B------:R-:W-:Y:S01]  /*d940*/  IMAD.IADD R48, R204, 0x1, -R130 ;  /* 0x00000001cc307824 */ /* 0x000fe200078e0a82 */
[----:B------:R-:W-:Y:S02]  /*d950*/  FSEL R50, R50, -INF , !P5 ;  /* 0xff80000032327808 */ /* 0x000fe40006800000 */
[C---:B------:R-:W-:Y:S02]  /*d960*/  ISETP.GE.AND P5, PT, R245.reuse, R202, PT ;  /* 0x000000caf500720c */ /* 0x040fe40003fa6270 */
[----:B------:R-:W2:Y:S01]  /*d970*/  MUFU.TANH R53, R53 ;  /* 0x0000003500357308 */ /* 0x000ea20000002400 */
[----:B------:R-:W-:Y:S02]  /*d980*/  IABS R48, R48 ;  /* 0x0000003000307213 */ /* 0x000fe40000000000 */
[----:B------:R-:W-:-:S02]  /*d990*/  ISETP.LT.OR P5, PT, R245, R203, P5 ;  /* 0x000000cbf500720c */ /* 0x000fc40002fa1670 */
[----:B------:R-:W-:Y:S02]  /*d9a0*/  FSEL R56, R56, -INF , !P4 ;  /* 0xff80000038387808 */ /* 0x000fe40006000000 */
[----:B------:R-:W-:Y:S01]  /*d9b0*/  ISETP.GE.AND P4, PT, R227, R211, PT ;  /* 0x000000d3e300720c */ /* 0x000fe20003f86270 */
[----:B-1----:R-:W-:Y:S01]  /*d9c0*/  FFMA.FTZ R52, R174, -UR17, R52 ;  /* 0x80000011ae347c23 */ /* 0x002fe20008010034 */
[----:B------:R-:W-:Y:S01]  /*d9d0*/  MUFU.TANH R55, R55 ;  /* 0x0000003700377308 */ /* 0x000fe20000002400 */
[----:B------:R-:W-:Y:S02]  /*d9e0*/  IADD3 R174, R37, 0x41, RZ ;  /* 0x0000004125ae7810 */ /* 0x000fe40007ffe0ff */
[----:B------:R-:W-:-:S03]  /*d9f0*/  ISETP.LT.OR P4, PT, R227, R212, P4 ;  /* 0x000000d4e300720c */ /* 0x000fc60002781670 */
[----:B------:R-:W-:Y:S02]  /*da00*/  IMAD.IADD R122, R207, 0x1, -R174 ;  /* 0x00000001cf7a7824 */ /* 0x000fe400078e0aae */
[----:B------:R1:W-:Y:S01]  /*da10*/  I2F R108, R57 ;  /* 0x00000039006c7306 */ /* 0x0003e20000201400 */
[----:B--2---:R-:W-:Y:S01]  /*da20*/  FFMA.FTZ R110, R176, -UR17, R53 ;  /* 0x80000011b06e7c23 */ /* 0x004fe20008010035 */
[----:B------:R-:W-:Y:S01]  /*da30*/  FSEL R53, R127, -INF , !P3 ;  /* 0xff8000007f357808 */ /* 0x000fe20005800000 */
[----:B------:R-:W-:Y:S01]  /*da40*/  IMAD.MOV.U32 R176, RZ, RZ, R48 ;  /* 0x000000ffffb07224 */ /* 0x000fe200078e0030 */
[C---:B------:R-:W-:Y:S02]  /*da50*/  ISETP.GE.AND P3, PT, R245.reuse, R208, PT ;  /* 0x000000d0f500720c */ /* 0x040fe40003f66270 */
[----:B------:R-:W-:Y:S02]  /*da60*/  IABS R122, R122 ;  /* 0x0000007a007a7213 */ /* 0x000fe40000000000 */
[----:B------:R-:W2:Y:S01]  /*da70*/  MUFU.TANH R109, R109 ;  /* 0x0000006d006d7308 */ /* 0x000ea20000002400 */
[----:B------:R-:W-:-:S02]  /*da80*/  ISETP.LT.OR P3, PT, R245, R209, P3 ;  /* 0x000000d1f500720c */ /* 0x000fc40001f61670 */
[----:B-1----:R-:W-:Y:S01]  /*da90*/  FSEL R57, R52, -INF , !P0 ;  /* 0xff80000034397808 */ /* 0x002fe20004000000 */
[----:B------:R-:W-:-:S04]  /*daa0*/  IMAD.IADD R52, R207, 0x1, -R130 ;  /* 0x00000001cf347824 */ /* 0x000fc800078e0a82 */
[----:B------:R-:W-:Y:S01]  /*dab0*/  MUFU.TANH R111, R111 ;  /* 0x0000006f006f7308 */ /* 0x000fe20000002400 */
[----:B------:R-:W-:Y:S02]  /*dac0*/  ISETP.GE.AND P0, PT, R245, R211, PT ;  /* 0x000000d3f500720c */ /* 0x000fe40003f06270 */
[----:B------:R-:W-:Y:S01]  /*dad0*/  IABS R52, R52 ;  /* 0x0000003400347213 */ /* 0x000fe20000000000 */
[----:B--2---:R-:W-:Y:S01]  /*dae0*/  FFMA.FTZ R109, R235, -UR17, R109 ;  /* 0x80000011eb6d7c23 */ /* 0x004fe2000801006d */
[----:B------:R-:W-:-:S03]  /*daf0*/  ISETP.LT.OR P0, PT, R245, R212, P0 ;  /* 0x000000d4f500720c */ /* 0x000fc60000701670 */
[----:B------:R1:W-:Y:S01]  /*db00*/  I2F R127, R52 ;  /* 0x00000034007f7306 */ /* 0x0003e20000201400 */
[----:B------:R-:W-:Y:S02]  /*db10*/  FSEL R109, R109, -INF , !P0 ;  /* 0xff8000006d6d7808 */ /* 0x000fe40004000000 */
[----:B------:R-:W-:-:S05]  /*db20*/  ISETP.GE.AND P0, PT, R227, R205, PT ;  /* 0x000000cde300720c */ /* 0x000fca0003f06270 */
[----:B------:R-:W2:Y:S01]  /*db30*/  I2F R178, R178 ;  /* 0x000000b200b27306 */ /* 0x000ea20000201400 */
[----:B------:R-:W-:Y:S01]  /*db40*/  ISETP.LT.OR P0, PT, R227, R206, P0 ;  /* 0x000000cee300720c */ /* 0x000fe20000701670 */
[----:B-1----:R-:W-:-:S06]  /*db50*/  FFMA.FTZ R52, R233, -UR17, R55 ;  /* 0x80000011e9347c23 */ /* 0x002fcc0008010037 */
[----:B------:R-:W-:Y:S01]  /*db60*/  I2F R171, R171 ;  /* 0x000000ab00ab7306 */ /* 0x000fe20000201400 */
[----:B------:R-:W-:-:S05]  /*db70*/  IMAD.IADD R55, R197, 0x1, -R174 ;  /* 0x00000001c5377824 */ /* 0x000fca00078e0aae */
[----:B------:R-:W-:Y:S01]  /*db80*/  IABS R48, R55 ;  /* 0x0000003700307213 */ /* 0x000fe20000000000 */
[----:B------:R-:W-:Y:S01]  /*db90*/  IMAD.IADD R55, R210, 0x1, -R174 ;  /* 0x00000001d2377824 */ /* 0x000fe200078e0aae */
[----:B------:R-:W1:Y:S01]  /*dba0*/  MUFU.TANH R106, R106 ;  /* 0x0000006a006a7308 */ /* 0x000e620000002400 */
[----:B--2---:R-:W-:Y:S02]  /*dbb0*/  FFMA.FTZ R58, R178, -UR17, R58 ;  /* 0x80000011b23a7c23 */ /* 0x004fe4000801003a */
[----:B------:R-:W-:Y:S01]  /*dbc0*/  IMAD.MOV.U32 R235, RZ, RZ, R48 ;  /* 0x000000ffffeb7224 */ /* 0x000fe200078e0030 */
[----:B------:R-:W-:Y:S01]  /*dbd0*/  IABS R55, R55 ;  /* 0x0000003700377213 */ /* 0x000fe20000000000 */
[----:B------:R-:W-:Y:S01]  /*dbe0*/  FFMA.FTZ R48, R234, -UR17, R111 ;  /* 0x80000011ea307c23 */ /* 0x000fe2000801006f */
[----:B------:R-:W-:Y:S01]  /*dbf0*/  FSEL R58, R58, -INF , !P6 ;  /* 0xff8000003a3a7808 */ /* 0x000fe20007000000 */
[----:B------:R-:W-:Y:S01]  /*dc00*/  FMUL.FTZ R178, R105, c[0x0][0x2ec] ;  /* 0x0000bb0069b27a20 */ /* 0x000fe20000410000 */
[----:B------:R-:W-:Y:S01]  /*dc10*/  I2F R234, R55 ;  /* 0x0000003700ea7306 */ /* 0x000fe20000201400 */
[----:B------:R-:W-:Y:S01]  /*dc20*/  ISETP.GE.AND P6, PT, R177, R211, PT ;  /* 0x000000d3b100720c */ /* 0x000fe20003fc6270 */
[----:B------:R-:W-:Y:S01]  /*dc30*/  IMAD.IADD R111, R204, 0x1, -R174 ;  /* 0x00000001cc6f7824 */ /* 0x000fe200078e0aae */
[----:B------:R-:W-:-:S02]  /*dc40*/  FSEL R48, R48, -INF , !P3 ;  /* 0xff80000030307808 */ /* 0x000fc40005800000 */
[----:B------:R-:W-:Y:S02]  /*dc50*/  ISETP.LT.OR P6, PT, R177, R212, P6 ;  /* 0x000000d4b100720c */ /* 0x000fe400037c1670 */
[----:B------:R-:W-:Y:S01]  /*dc60*/  ISETP.GE.AND P3, PT, R227, R202, PT ;  /* 0x000000cae300720c */ /* 0x000fe20003f66270 */
[----:B------:R2:W-:Y:S01]  /*dc70*/  MUFU.TANH R55, R49 ;  /* 0x0000003100377308 */ /* 0x0005e20000002400 */
[----:B-1----:R-:W-:Y:S01]  /*dc80*/  FFMA.FTZ R105, R118, -UR17, R106 ;  /* 0x8000001176697c23 */ /* 0x002fe2000801006a */
[----:B------:R-:W-:Y:S02]  /*dc90*/  FSEL R110, R110, -INF , !P6 ;  /* 0xff8000006e6e7808 */ /* 0x000fe40007000000 */
[----:B------:R-:W-:Y:S02]  /*dca0*/  ISETP.GE.AND P6, PT, R245, R205, PT ;  /* 0x000000cdf500720c */ /* 0x000fe40003fc6270 */
[----:B------:R-:W-:Y:S02]  /*dcb0*/  ISETP.LT.OR P3, PT, R227, R203, P3 ;  /* 0x000000cbe300720c */ /* 0x000fe40001f61670 */
[----:B------:R-:W1:Y:S01]  /*dcc0*/  I2F R183, R183 ;  /* 0x000000b700b77306 */ /* 0x000e620000201400 */
[----:B------:R-:W-:-:S02]  /*dcd0*/  ISETP.LT.OR P6, PT, R245, R206, P6 ;  /* 0x000000cef500720c */ /* 0x000fc400037c1670 */
[----:B------:R-:W-:Y:S01]  /*dce0*/  IABS R111, R111 ;  /* 0x0000006f006f7213 */ /* 0x000fe20000000000 */
[----:B--2---:R-:W-:-:S04]  /*dcf0*/  FMUL.FTZ R49, R51, c[0x0][0x2ec] ;  /* 0x0000bb0033317a20 */ /* 0x004fc80000410000 */
[----:B------:R-:W2:Y:S01]  /*dd00*/  MUFU.TANH R118, R178 ;  /* 0x000000b200767308 */ /* 0x000ea20000002400 */
[----:B-1----:R-:W-:-:S07]  /*dd10*/  FFMA.FTZ R55, R183, -UR17, R55 ;  /* 0x80000011b7377c23 */ /* 0x002fce0008010037 */
[----:B------:R-:W1:Y:S01]  /*dd20*/  MUFU.TANH R49, R49 ;  /* 0x0000003100317308 */ /* 0x000e620000002400 */
[----:B------:R-:W-:Y:S02]  /*dd30*/  FSEL R55, R55, -INF , !P6 ;  /* 0xff80000037377808 */ /* 0x000fe40007000000 */
[----:B------:R-:W-:-:S05]  /*dd40*/  ISETP.GE.AND P6, PT, R229, R211, PT ;  /* 0x000000d3e500720c */ /* 0x000fca0003fc6270 */
[----:B------:R-:W3:Y:S01]  /*dd50*/  I2F R230, R230 ;  /* 0x000000e600e67306 */ /* 0x000ee20000201400 */
[----:B--2---:R-:W-:Y:S01]  /*dd60*/  FFMA.FTZ R225, R225, -UR17, R118 ;  /* 0x80000011e1e17c23 */ /* 0x004fe20008010076 */
[----:B------:R-:W-:Y:S01]  /*dd70*/  ISETP.LT.OR P6, PT, R229, R212, P6 ;  /* 0x000000d4e500720c */ /* 0x000fe200037c1670 */
[----:B-1----:R-:W-:-:S05]  /*dd80*/  FFMA.FTZ R171, R171, -UR17, R49 ;  /* 0x80000011abab7c23 */ /* 0x002fca0008010031 */
[----:B------:R-:W-:Y:S01]  /*dd90*/  I2F R228, R228 ;  /* 0x000000e400e47306 */ /* 0x000fe20000201400 */
[----:B------:R-:W-:Y:S02]  /*dda0*/  FSEL R178, R171, -INF , !P5 ;  /* 0xff800000abb27808 */ /* 0x000fe40006800000 */
[----:B------:R-:W-:Y:S01]  /*ddb0*/  ISETP.GE.AND P5, PT, R229, R208, PT ;  /* 0x000000d0e500720c */ /* 0x000fe20003fa6270 */
[----:B---3--:R-:W-:-:S04]  /*ddc0*/  FFMA.FTZ R46, R230, -UR17, R46 ;  /* 0x80000011e62e7c23 */ /* 0x008fc8000801002e */
[----:B------:R-:W1:Y:S01]  /*ddd0*/  MUFU.TANH R67, R67 ;  /* 0x0000004300437308 */ /* 0x000e620000002400 */
[----:B------:R-:W-:Y:S02]  /*dde0*/  ISETP.LT.OR P5, PT, R229, R209, P5 ;  /* 0x000000d1e500720c */ /* 0x000fe40002fa1670 */
[----:B------:R-:W-:Y:S02]  /*ddf0*/  FSEL R248, R46, -INF , !P3 ;  /* 0xff8000002ef87808 */ /* 0x000fe40005800000 */
[----:B------:R-:W-:-:S03]  /*de00*/  FSEL R46, R225, -INF , !P6 ;  /* 0xff800000e12e7808 */ /* 0x000fc60007000000 */
[----:B------:R-:W2:Y:S01]  /*de10*/  MUFU.TANH R171, R44 ;  /* 0x0000002c00ab7308 */ /* 0x000ea20000002400 */
[C---:B------:R-:W-:Y:S02]  /*de20*/  ISETP.GE.AND P3, PT, R223.reuse, R208, PT ;  /* 0x000000d0df00720c */ /* 0x040fe40003f66270 */
[C---:B------:R-:W-:Y:S02]  /*de30*/  ISETP.GE.AND P6, PT, R223.reuse, R205, PT ;  /* 0x000000cddf00720c */ /* 0x040fe40003fc6270 */
[C---:B------:R-:W-:Y:S02]  /*de40*/  ISETP.LT.OR P3, PT, R223.reuse, R209, P3 ;  /* 0x000000d1df00720c */ /* 0x040fe40001f61670 */
[----:B------:R-:W-:Y:S01]  /*de50*/  ISETP.LT.OR P6, PT, R223, R206, P6 ;  /* 0x000000cedf00720c */ /* 0x000fe200037c1670 */
[----:B------:R-:W-:Y:S01]  /*de60*/  MUFU.TANH R183, R107 ;  /* 0x0000006b00b77308 */ /* 0x000fe20000002400 */
[----:B-1----:R-:W-:-:S05]  /*de70*/  FFMA.FTZ R67, R241, -UR17, R67 ;  /* 0x80000011f1437c23 */ /* 0x002fca0008010043 */
[----:B------:R-:W-:Y:S02]  /*de80*/  FSEL R67, R67, -INF , !P2 ;  /* 0xff80000043437808 */ /* 0x000fe40005000000 */
[----:B------:R-:W1:Y:S01]  /*de90*/  MUFU.TANH R49, R104 ;  /* 0x0000006800317308 */ /* 0x000e620000002400 */
[----:B--2---:R-:W-:Y:S01]  /*dea0*/  FFMA.FTZ R171, R228, -UR17, R171 ;  /* 0x80000011e4ab7c23 */ /* 0x004fe200080100ab */
[----:B------:R-:W-:-:S04]  /*deb0*/  ISETP.GE.AND P2, PT, R177, R202, PT ;  /* 0x000000cab100720c */ /* 0x000fc80003f46270 */
[----:B------:R-:W-:Y:S02]  /*dec0*/  FSEL R171, R171, -INF , !P0 ;  /* 0xff800000abab7808 */ /* 0x000fe40004000000 */
[----:B------:R2:W-:Y:S01]  /*ded0*/  MUFU.TANH R118, R45 ;  /* 0x0000002d00767308 */ /* 0x0005e20000002400 */
[----:B------:R-:W-:Y:S02]  /*dee0*/  ISETP.GE.AND P0, PT, R223, R211, PT ;  /* 0x000000d3df00720c */ /* 0x000fe40003f06270 */
[----:B------:R-:W-:Y:S01]  /*def0*/  ISETP.LT.OR P2, PT, R177, R203, P2 ;  /* 0x000000cbb100720c */ /* 0x000fe20001741670 */
[----:B------:R3:W-:Y:S01]  /*df00*/  STL [R1+0x2c], R171 ;  /* 0x00002cab01007387 */ /* 0x0007e20000100800 */
[----:B------:R-:W-:Y:S02]  /*df10*/  ISETP.LT.OR P0, PT, R223, R212, P0 ;  /* 0x000000d4df00720c */ /* 0x000fe40000701670 */
[----:B------:R-:W-:Y:S01]  /*df20*/  FSEL R52, R52, -INF , !P2 ;  /* 0xff80000034347808 */ /* 0x000fe20005000000 */
[----:B------:R-:W4:Y:S01]  /*df30*/  I2F R221, R221 ;  /* 0x000000dd00dd7306 */ /* 0x000f220000201400 */
[----:B-1----:R-:W-:Y:S01]  /*df40*/  FFMA.FTZ R49, R226, -UR17, R49 ;  /* 0x80000011e2317c23 */ /* 0x002fe20008010031 */
[----:B------:R-:W-:-:S02]  /*df50*/  ISETP.GE.AND P2, PT, R227, R208, PT ;  /* 0x000000d0e300720c */ /* 0x000fc40003f46270 */
[----:B------:R-:W-:Y:S02]  /*df60*/  IADD3 R177, R37, 0x48, RZ ;  /* 0x0000004825b17810 */ /* 0x000fe40007ffe0ff */
[----:B------:R-:W-:Y:S01]  /*df70*/  FSEL R49, R49, -INF , !P4 ;  /* 0xff80000031317808 */ /* 0x000fe20006000000 */
[----:B--2---:R-:W-:Y:S01]  /*df80*/  FFMA.FTZ R45, R224, -UR17, R183 ;  /* 0x80000011e02d7c23 */ /* 0x004fe200080100b7 */
[----:B------:R-:W-:Y:S01]  /*df90*/  I2F R119, R119 ;  /* 0x0000007700777306 */ /* 0x000fe20000201400 */
[----:B------:R-:W-:Y:S01]  /*dfa0*/  ISETP.GE.AND P4, PT, R229, R205, PT ;  /* 0x000000cde500720c */ /* 0x000fe20003f86270 */
[--C-:B------:R-:W-:Y:S01]  /*dfb0*/  IMAD.IADD R104, R207, 0x1, -R177.reuse ;  /* 0x00000001cf687824 */ /* 0x100fe200078e0ab1 */
[----:B------:R-:W-:Y:S01]  /*dfc0*/  ISETP.LT.OR P2, PT, R227, R209, P2 ;  /* 0x000000d1e300720c */ /* 0x000fe20001741670 */
[--C-:B------:R-:W-:Y:S01]  /*dfd0*/  IMAD.IADD R233, R197, 0x1, -R177.reuse ;  /* 0x00000001c5e97824 */ /* 0x100fe200078e0ab1 */
[----:B------:R-:W-:Y:S01]  /*dfe0*/  FSEL R45, R45, -INF , !P5 ;  /* 0xff8000002d2d7808 */ /* 0x000fe20006800000 */
[----:B------:R-:W-:Y:S01]  /*dff0*/  IMAD.IADD R51, R210, 0x1, -R177 ;  /* 0x00000001d2337824 */ /* 0x000fe200078e0ab1 */
[----:B------:R-:W-:Y:S01]  /*e000*/  ISETP.GE.AND P5, PT, R223, R202, PT ;  /* 0x000000cadf00720c */ /* 0x000fe20003fa6270 */
[----:B------:R4:W1:Y:S01]  /*e010*/  MUFU.TANH R245, R47 ;  /* 0x0000002f00f57308 */ /* 0x0008620000002400 */
[----:B------:R-:W-:-:S02]  /*e020*/  ISETP.LT.OR P4, PT, R229, R206, P4 ;  /* 0x000000cee500720c */ /* 0x000fc40002781670 */
[-C--:B------:R-:W-:Y:S02]  /*e030*/  ISETP.LT.OR P5, PT, R223, R203.reuse, P5 ;  /* 0x000000cbdf00720c */ /* 0x080fe40002fa1670 */
[----:B------:R-:W-:Y:S02]  /*e040*/  FSEL R44, R105, -INF , !P2 ;  /* 0xff800000692c7808 */ /* 0x000fe40005000000 */
[----:B------:R-:W-:Y:S01]  /*e050*/  ISETP.GE.AND P2, PT, R229, R202, PT ;  /* 0x000000cae500720c */ /* 0x000fe20003f46270 */
[----:B------:R-:W2:Y:S01]  /*e060*/  MUFU.TANH R224, R100 ;  /* 0x0000006400e07308 */ /* 0x000ea20000002400 */
[----:B------:R-:W-:Y:S02]  /*e070*/  IADD3 R105, R37, 0x49, RZ ;  /* 0x0000004925697810 */ /* 0x000fe40007ffe0ff */
[----:B------:R-:W-:Y:S02]  /*e080*/  ISETP.LT.OR P2, PT, R229, R203, P2 ;  /* 0x000000cbe500720c */ /* 0x000fe40001741670 */
[----:B------:R-:W-:Y:S01]  /*e090*/  IABS R104, R104 ;  /* 0x0000006800687213 */ /* 0x000fe20000000000 */
[----:B------:R-:W-:Y:S01]  /*e0a0*/  IMAD.IADD R106, R197, 0x1, -R105 ;  /* 0x00000001c56a7824 */ /* 0x000fe200078e0a69 */
[----:B------:R-:W-:Y:S01]  /*e0b0*/  IADD3 R183, R37, 0x50, RZ ;  /* 0x0000005025b77810 */ /* 0x000fe20007ffe0ff */
[----:B------:R-:W5:Y:S01]  /*e0c0*/  MUFU.TANH R223, R102 ;  /* 0x0000006600df7308 */ /* 0x000f620000002400 */
[----:B----4-:R-:W-:Y:S01]  /*e0d0*/  FFMA.FTZ R47, R221, -UR17, R118 ;  /* 0x80000011dd2f7c23 */ /* 0x010fe20008010076 */
[----:B------:R-:W-:Y:S01]  /*e0e0*/  IABS R233, R233 ;  /* 0x000000e900e97213 */ /* 0x000fe20000000000 */
[----:B-1----:R-:W-:Y:S01]  /*e0f0*/  FFMA.FTZ R245, R119, -UR17, R245 ;  /* 0x8000001177f57c23 */ /* 0x002fe200080100f5 */
[----:B------:R-:W-:Y:S01]  /*e100*/  IABS R106, R106 ;  /* 0x0000006a006a7213 */ /* 0x000fe20000000000 */
[----:B------:R-:W-:Y:S01]  /*e110*/  IMAD.IADD R107, R210, 0x1, -R105 ;  /* 0x00000001d26b7824 */ /* 0x000fe200078e0a69 */
[----:B------:R-:W-:Y:S01]  /*e120*/  FSEL R47, R47, -INF , !P4 ;  /* 0xff8000002f2f7808 */ /* 0x000fe20006000000 */
[----:B--2---:R-:W-:Y:S01]  /*e130*/  FFMA.FTZ R224, R222, -UR17, R224 ;  /* 0x80000011dee07c23 */ /* 0x004fe200080100e0 */
[----:B------:R1:W-:Y:S01]  /*e140*/  MUFU.TANH R225, R40 ;  /* 0x0000002800e17308 */ /* 0x0003e20000002400 */
[----:B------:R-:W-:-:S02]  /*e150*/  FSEL R245, R245, -INF , !P2 ;  /* 0xff800000f5f57808 */ /* 0x000fc40005000000 */
[----:B------:R2:W-:Y:S01]  /*e160*/  STL [R1+0x28], R47 ;  /* 0x0000282f01007387 */ /* 0x0005e20000100800 */
[----:B------:R-:W-:Y:S01]  /*e170*/  ISETP.GE.AND P4, PT, R181, R211, PT ;  /* 0x000000d3b500720c */ /* 0x000fe20003f86270 */
[----:B------:R-:W-:Y:S01]  /*e180*/  IMAD.IADD R100, R207, 0x1, -R105 ;  /* 0x00000001cf647824 */ /* 0x000fe200078e0a69 */
[C---:B------:R-:W-:Y:S01]  /*e190*/  ISETP.GE.AND P2, PT, R181.reuse, R208, PT ;  /* 0x000000d0b500720c */ /* 0x040fe20003f46270 */
[----:B-----5:R-:W-:Y:S01]  /*e1a0*/  FFMA.FTZ R223, R114, -UR17, R223 ;  /* 0x8000001172df7c23 */ /* 0x020fe200080100df */
[----:B------:R-:W4:Y:S01]  /*e1b0*/  I2F R182, R182 ;  /* 0x000000b600b67306 */ /* 0x000f220000201400 */
[C---:B------:R-:W-:Y:S01]  /*e1c0*/  ISETP.LT.OR P4, PT, R181.reuse, R212, P4 ;  /* 0x000000d4b500720c */ /* 0x040fe20002781670 */
[----:B------:R-:W-:Y:S01]  /*e1d0*/  IMAD.IADD R102, R204, 0x1, -R105 ;  /* 0x00000001cc667824 */ /* 0x000fe200078e0a69 */
[----:B------:R-:W-:Y:S02]  /*e1e0*/  ISETP.LT.OR P2, PT, R181, R209, P2 ;  /* 0x000000d1b500720c */ /* 0x000fe40001741670 */
[----:B------:R-:W-:-:S02]  /*e1f0*/  IABS R100, R100 ;  /* 0x0000006400647213 */ /* 0x000fc40000000000 */
[----:B------:R-:W-:Y:S01]  /*e200*/  IABS R107, R107 ;  /* 0x0000006b006b7213 */ /* 0x000fe20000000000 */
[----:B------:R-:W5:Y:S01]  /*e210*/  I2F R131, R131 ;  /* 0x0000008300837306 */ /* 0x000f620000201400 */
[----:B-1----:R-:W-:Y:S01]  /*e220*/  FSEL R40, R223, -INF , !P3 ;  /* 0xff800000df287808 */ /* 0x002fe20005800000 */
[----:B------:R-:W-:Y:S01]  /*e230*/  FMUL.FTZ R223, R103, c[0x0][0x2ec] ;  /* 0x0000bb0067df7a20 */ /* 0x000fe20000410000 */
[----:B------:R-:W-:Y:S01]  /*e240*/  ISETP.GE.AND P3, PT, R181, R202, PT ;  /* 0x000000cab500720c */ /* 0x000fe20003f66270 */
[----:B---3--:R-:W-:Y:S01]  /*e250*/  IMAD.MOV.U32 R171, RZ, RZ, R100 ;  /* 0x000000ffffab7224 */ /* 0x008fe200078e0064 */
[----:B------:R-:W-:Y:S01]  /*e260*/  IABS R100, R102 ;  /* 0x0000006600647213 */ /* 0x000fe20000000000 */
[----:B------:R-:W-:Y:S01]  /*e270*/  IMAD.IADD R102, R197, 0x1, -R183 ;  /* 0x00000001c5667824 */ /* 0x000fe200078e0ab7 */
[----:B------:R-:W-:Y:S01]  /*e280*/  ISETP.LT.OR P3, PT, R181, R203, P3 ;  /* 0x000000cbb500720c */ /* 0x000fe20001f61670 */
[----:B----4-:R-:W-:Y:S01]  /*e290*/  FFMA.FTZ R42, R182, -UR17, R42 ;  /* 0x80000011b62a7c23 */ /* 0x010fe2000801002a */
[----:B------:R-:W1:Y:S01]  /*e2a0*/  MUFU.TANH R223, R223 ;  /* 0x000000df00df7308 */ /* 0x000e620000002400 */
[----:B------:R-:W-:Y:S01]  /*e2b0*/  FMUL.FTZ R182, R41, c[0x0][0x2ec] ;  /* 0x0000bb0029b67a20 */ /* 0x000fe20000410000 */
[----:B--2---:R-:W-:Y:S01]  /*e2c0*/  FSEL R47, R224, -INF , !P0 ;  /* 0xff800000e02f7808 */ /* 0x004fe20004000000 */
[----:B------:R-:W-:Y:S01]  /*e2d0*/  IMAD.MOV.U32 R119, RZ, RZ, R100 ;  /* 0x000000ffff777224 */ /* 0x000fe200078e0064 */
[----:B------:R-:W-:-:S02]  /*e2e0*/  ISETP.GE.AND P0, PT, R181, R205, PT ;  /* 0x000000cdb500720c */ /* 0x000fc40003f06270 */
[----:B------:R-:W-:Y:S01]  /*e2f0*/  IABS R100, R102 ;  /* 0x0000006600647213 */ /* 0x000fe20000000000 */
[----:B-----5:R-:W-:Y:S01]  /*e300*/  FFMA.FTZ R131, R131, -UR17, R225 ;  /* 0x8000001183837c23 */ /* 0x020fe200080100e1 */
[----:B------:R-:W-:Y:S01]  /*e310*/  ISETP.LT.OR P0, PT, R181, R206, P0 ;  /* 0x000000ceb500720c */ /* 0x000fe20000701670 */
[----:B------:R-:W2:Y:S01]  /*e320*/  I2F R113, R113 ;  /* 0x0000007100717306 */ /* 0x000ea20000201400 */
[----:B------:R-:W-:Y:S01]  /*e330*/  IMAD.IADD R102, R210, 0x1, -R183 ;  /* 0x00000001d2667824 */ /* 0x000fe200078e0ab7 */
[----:B------:R-:W-:Y:S02]  /*e340*/  IABS R51, R51 ;  /* 0x0000003300337213 */ /* 0x000fe40000000000 */
[----:B------:R-:W-:Y:S02]  /*e350*/  IADD3 R118, R37, 0x51, RZ ;  /* 0x0000005125767810 */ /* 0x000fe40007ffe0ff */
[----:B------:R-:W-:Y:S01]  /*e360*/  IABS R102, R102 ;  /* 0x0000006600667213 */ /* 0x000fe20000000000 */
[----:B-1----:R-:W-:Y:S01]  /*e370*/  FFMA.FTZ R41, R231, -UR17, R223 ;  /* 0x80000011e7297c23 */ /* 0x002fe200080100df */
[----:B------:R-:W1:Y:S01]  /*e380*/  MUFU.TANH R181, R101 ;  /* 0x0000006500b57308 */ /* 0x000e620000002400 */
[----:B------:R-:W-:Y:S01]  /*e390*/  FSEL R223, R131, -INF , !P6 ;  /* 0xff80000083df7808 */ /* 0x000fe20007000000 */
[----:B------:R-:W-:Y:S01]  /*e3a0*/  IMAD.IADD R114, R197, 0x1, -R118 ;  /* 0x00000001c5727824 */ /* 0x000fe200078e0a76 */
[----:B------:R-:W-:Y:S01]  /*e3b0*/  FSEL R131, R42, -INF , !P5 ;  /* 0xff8000002a837808 */ /* 0x000fe20006800000 */
[----:B------:R-:W-:Y:S01]  /*e3c0*/  IMAD.MOV.U32 R221, RZ, RZ, R102 ;  /* 0x000000ffffdd7224 */ /* 0x000fe200078e0066 */
[----:B------:R-:W-:Y:S01]  /*e3d0*/  FSEL R41, R41, -INF , !P2 ;  /* 0xff80000029297808 */ /* 0x000fe20005000000 */
[----:B------:R-:W-:Y:S01]  /*e3e0*/  STL [R1+0x24], R223 ;  /* 0x000024df01007387 */ /* 0x000fe20000100800 */
[C---:B------:R-:W-:Y:S01]  /*e3f0*/  ISETP.GE.AND P2, PT, R130.reuse, R202, PT ;  /* 0x000000ca8200720c */ /* 0x040fe20003f46270 */
[----:B------:R-:W-:Y:S01]  /*e400*/  I2F R126, R126 ;  /* 0x0000007e007e7306 */ /* 0x000fe20000201400 */
[----:B--2---:R-:W-:Y:S01]  /*e410*/  FFMA.FTZ R43, R113, -UR17, R43 ;  /* 0x80000011712b7c23 */ /* 0x004fe2000801002b */
[----:B------:R2:W-:Y:S01]  /*e420*/  STL [R1+0x4], R131 ;  /* 0x0000048301007387 */ /* 0x0005e20000100800 */
[----:B------:R-:W-:Y:S01]  /*e430*/  ISETP.LT.OR P2, PT, R130, R203, P2 ;  /* 0x000000cb8200720c */ /* 0x000fe20001741670 */
[----:B------:R-:W-:Y:S01]  /*e440*/  IMAD.IADD R103, R210, 0x1, -R118 ;  /* 0x00000001d2677824 */ /* 0x000fe200078e0a76 */
[----:B------:R-:W-:-:S02]  /*e450*/  ISETP.GE.AND P6, PT, R130, R211, PT ;  /* 0x000000d38200720c */ /* 0x000fc40003fc6270 */
[----:B------:R-:W-:Y:S01]  /*e460*/  ISETP.GE.AND P5, PT, R130, R208, PT ;  /* 0x000000d08200720c */ /* 0x000fe20003fa6270 */
[----:B-1----:R-:W-:Y:S01]  /*e470*/  FFMA.FTZ R181, R232, -UR17, R181 ;  /* 0x80000011e8b57c23 */ /* 0x002fe200080100b5 */
[----:B------:R-:W1:Y:S01]  /*e480*/  MUFU.TANH R182, R182 ;  /* 0x000000b600b67308 */ /* 0x000e620000002400 */
[----:B------:R-:W-:Y:S01]  /*e490*/  FMUL.FTZ R232, R34, c[0x0][0x2ec] ;  /* 0x0000bb0022e87a20 */ /* 0x000fe20000410000 */
[C---:B------:R-:W-:Y:S01]  /*e4a0*/  ISETP.LT.OR P6, PT, R130.reuse, R212, P6 ;  /* 0x000000d48200720c */ /* 0x040fe200037c1670 */
[----:B------:R-:W-:Y:S01]  /*e4b0*/  IMAD.IADD R101, R207, 0x1, -R118 ;  /* 0x00000001cf657824 */ /* 0x000fe200078e0a76 */
[----:B------:R-:W-:Y:S02]  /*e4c0*/  FSEL R42, R181, -INF , !P4 ;  /* 0xff800000b52a7808 */ /* 0x000fe40006000000 */
[C---:B------:R-:W-:Y:S02]  /*e4d0*/  ISETP.GE.AND P4, PT, R130.reuse, R205, PT ;  /* 0x000000cd8200720c */ /* 0x040fe40003f86270 */
[----:B------:R3:W4:Y:S01]  /*e4e0*/  MUFU.TANH R241, R32 ;  /* 0x0000002000f17308 */ /* 0x0007220000002400 */
[----:B------:R-:W-:-:S02]  /*e4f0*/  ISETP.LT.OR P5, PT, R130, R209, P5 ;  /* 0x000000d18200720c */ /* 0x000fc40002fa1670 */
[----:B------:R-:W-:Y:S01]  /*e500*/  ISETP.LT.OR P4, PT, R130, R206, P4 ;  /* 0x000000ce8200720c */ /* 0x000fe20002781670 */
[----:B------:R-:W-:Y:S01]  /*e510*/  IMAD.IADD R130, R204, 0x1, -R118 ;  /* 0x00000001cc827824 */ /* 0x000fe200078e0a76 */
[----:B------:R-:W-:Y:S02]  /*e520*/  IABS R114, R114 ;  /* 0x0000007200727213 */ /* 0x000fe40000000000 */
[C---:B------:R-:W-:Y:S01]  /*e530*/  IADD3 R229, R37.reuse, 0x59, RZ ;  /* 0x0000005925e57810 */ /* 0x040fe20007ffe0ff */
[----:B------:R-:W-:Y:S01]  /*e540*/  I2F R176, R176 ;  /* 0x000000b000b07306 */ /* 0x000fe20000201400 */
[----:B-1----:R-:W-:Y:S01]  /*e550*/  FFMA.FTZ R182, R126, -UR17, R182 ;  /* 0x800000117eb67c23 */ /* 0x002fe200080100b6 */
[----:B--2---:R-:W-:Y:S02]  /*e560*/  IADD3 R131, R37, 0x58, RZ ;  /* 0x0000005825837810 */ /* 0x004fe40007ffe0ff */
[----:B------:R-:W-:Y:S01]  /*e570*/  IABS R103, R103 ;  /* 0x0000006700677213 */ /* 0x000fe20000000000 */
[----:B------:R-:W-:Y:S01]  /*e580*/  IMAD.IADD R223, R207, 0x1, -R229 ;  /* 0x00000001cfdf7824 */ /* 0x000fe200078e0ae5 */
[----:B------:R-:W-:Y:S01]  /*e590*/  IABS R126, R130 ;  /* 0x00000082007e7213 */ /* 0x000fe20000000000 */
[----:B------:R-:W-:Y:S01]  /*e5a0*/  IMAD.IADD R181, R210, 0x1, -R131 ;  /* 0x00000001d2b57824 */ /* 0x000fe200078e0a83 */
[----:B------:R-:W1:Y:S01]  /*e5b0*/  MUFU.TANH R232, R232 ;  /* 0x000000e800e87308 */ /* 0x000e620000002400 */
[----:B---3--:R-:W-:Y:S01]  /*e5c0*/  FSEL R32, R43, -INF , !P3 ;  /* 0xff8000002b207808 */ /* 0x008fe20005800000 */
[----:B----4-:R-:W-:Y:S01]  /*e5d0*/  FFMA.FTZ R241, R127, -UR17, R241 ;  /* 0x800000117ff17c23 */ /* 0x010fe200080100f1 */
[----:B------:R-:W-:Y:S01]  /*e5e0*/  ISETP.GE.AND P3, PT, R174, R208, PT ;  /* 0x000000d0ae00720c */ /* 0x000fe20003f66270 */
[----:B------:R-:W-:Y:S01]  /*e5f0*/  FMUL.FTZ R43, R97, c[0x0][0x2ec] ;  /* 0x0000bb00612b7a20 */ /* 0x000fe20000410000 */
[----:B------:R-:W-:Y:S01]  /*e600*/  IABS R181, R181 ;  /* 0x000000b500b57213 */ /* 0x000fe20000000000 */
[----:B------:R-:W-:Y:S01]  /*e610*/  IMAD.IADD R97, R204, 0x1, -R131 ;  /* 0x00000001cc617824 */ /* 0x000fe200078e0a83 */
[----:B------:R-:W-:Y:S01]  /*e620*/  ISETP.LT.OR P3, PT, R174, R209, P3 ;  /* 0x000000d1ae00720c */ /* 0x000fe20001f61670 */
[----:B------:R-:W2:Y:S01]  /*e630*/  MUFU.TANH R98, R98 ;  /* 0x0000006200627308 */ /* 0x000ea20000002400 */
[----:B------:R-:W-:Y:S01]  /*e640*/  IABS R223, R223 ;  /* 0x000000df00df7213 */ /* 0x000fe20000000000 */
[----:B------:R-:W-:Y:S01]  /*e650*/  IMAD.IADD R231, R210, 0x1, -R229 ;  /* 0x00000001d2e77824 */ /* 0x000fe200078e0ae5 */
[----:B------:R-:W-:Y:S01]  /*e660*/  IABS R101, R101 ;  /* 0x0000006500657213 */ /* 0x000fe20000000000 */
[----:B------:R-:W-:Y:S01]  /*e670*/  IMAD.IADD R130, R197, 0x1, -R131 ;  /* 0x00000001c5827824 */ /* 0x000fe200078e0a83 */
[----:B------:R-:W-:-:S02]  /*e680*/  IADD3 R226, R37, 0x60, RZ ;  /* 0x0000006025e27810 */ /* 0x000fc40007ffe0ff */
[----:B------:R-:W-:Y:S01]  /*e690*/  IABS R231, R231 ;  /* 0x000000e700e77213 */ /* 0x000fe20000000000 */
[----:B-1----:R-:W-:Y:S01]  /*e6a0*/  FFMA.FTZ R232, R176, -UR17, R232 ;  /* 0x80000011b0e87c23 */ /* 0x002fe200080100e8 */
[----:B------:R1:W-:Y:S01]  /*e6b0*/  MUFU.TANH R242, R35 ;  /* 0x0000002300f27308 */ /* 0x0003e20000002400 */
[----:B------:R-:W-:Y:S01]  /*e6c0*/  IADD3 R176, R37, 0x61, RZ ;  /* 0x0000006125b07810 */ /* 0x000fe20007ffe0ff */
[--C-:B------:R-:W-:Y:S01]  /*e6d0*/  IMAD.IADD R113, R204, 0x1, -R226.reuse ;  /* 0x00000001cc717824 */ /* 0x100fe200078e0ae2 */
[----:B------:R-:W-:Y:S01]  /*e6e0*/  IABS R130, R130 ;  /* 0x0000008200827213 */ /* 0x000fe20000000000 */
[--C-:B------:R-:W-:Y:S01]  /*e6f0*/  IMAD.IADD R127, R207, 0x1, -R226.reuse ;  /* 0x00000001cf7f7824 */ /* 0x100fe200078e0ae2 */
[----:B------:R-:W-:Y:S01]  /*e700*/  FSEL R232, R232, -INF , !P2 ;  /* 0xff800000e8e87808 */ /* 0x000fe20005000000 */
[----:B------:R-:W-:Y:S01]  /*e710*/  IMAD.IADD R224, R210, 0x1, -R226 ;  /* 0x00000001d2e07824 */ /* 0x000fe200078e0ae2 */
[C---:B------:R-:W-:Y:S01]  /*e720*/  ISETP.GE.AND P2, PT, R177.reuse, R208, PT ;  /* 0x000000d0b100720c */ /* 0x040fe20003f46270 */
[----:B--2---:R-:W-:Y:S01]  /*e730*/  FFMA.FTZ R98, R108, -UR17, R98 ;  /* 0x800000116c627c23 */ /* 0x004fe20008010062 */
[----:B------:R-:W-:Y:S01]  /*e740*/  FSEL R108, R182, -INF , !P0 ;  /* 0xff800000b66c7808 */ /* 0x000fe20004000000 */
[----:B------:R-:W2:Y:S01]  /*e750*/  MUFU.TANH R96, R96 ;  /* 0x0000006000607308 */ /* 0x000ea20000002400 */
[----:B------:R-:W-:Y:S01]  /*e760*/  ISETP.GE.AND P0, PT, R174, R211, PT ;  /* 0x000000d3ae00720c */ /* 0x000fe20003f06270 */
[----:B------:R-:W-:Y:S01]  /*e770*/  IMAD.IADD R182, R204, 0x1, -R229 ;  /* 0x00000001ccb67824 */ /* 0x000fe200078e0ae5 */
[----:B------:R-:W-:Y:S01]  /*e780*/  ISETP.LT.OR P2, PT, R177, R209, P2 ;  /* 0x000000d1b100720c */ /* 0x000fe20001741670 */
[----:B------:R-:W-:Y:S01]  /*e790*/  STL [R1+0x10], R108 ;  /* 0x0000106c01007387 */ /* 0x000fe20000100800 */
[----:B------:R-:W-:Y:S01]  /*e7a0*/  ISETP.LT.OR P0, PT, R174, R212, P0 ;  /* 0x000000d4ae00720c */ /* 0x000fe20000701670 */
[----:B------:R-:W-:Y:S01]  /*e7b0*/  IMAD.IADD R225, R197, 0x1, -R226 ;  /* 0x00000001c5e17824 */ /* 0x000fe200078e0ae2 */
[----:B-1----:R-:W-:Y:S01]  /*e7c0*/  FSEL R35, R241, -INF , !P4 ;  /* 0xff800000f1237808 */ /* 0x002fe20006000000 */
[----:B------:R-:W-:Y:S01]  /*e7d0*/  I2F R235, R235 ;  /* 0x000000eb00eb7306 */ /* 0x000fe20000201400 */
[----:B------:R1:W-:Y:S01]  /*e7e0*/  STL [R1+0xc], R32 ;  /* 0x00000c2001007387 */ /* 0x0003e20000100800 */
[----:B------:R-:W-:-:S02]  /*e7f0*/  ISETP.GE.AND P4, PT, R177, R211, PT ;  /* 0x000000d3b100720c */ /* 0x000fc40003f86270 */
[----:B------:R-:W-:Y:S01]  /*e800*/  IABS R182, R182 ;  /* 0x000000b600b67213 */ /* 0x000fe20000000000 */
[----:B------:R3:W-:Y:S01]  /*e810*/  STL [R1+0x20], R35 ;  /* 0x0000202301007387 */ /* 0x0007e20000100800 */
[----:B------:R-:W-:Y:S02]  /*e820*/  ISETP.LT.OR P4, PT, R177, R212, P4 ;  /* 0x000000d4b100720c */ /* 0x000fe40002781670 */
[----:B------:R-:W4:Y:S01]  /*e830*/  MUFU.TANH R43, R43 ;  /* 0x0000002b002b7308 */ /* 0x000f220000002400 */
[----:B------:R5:W-:Y:S01]  /*e840*/  STL [R1+0x8], R232 ;  /* 0x000008e801007387 */ /* 0x000be20000100800 */
[----:B--2---:R-:W-:Y:S01]  /*e850*/  FFMA.FTZ R96, R129, -UR17, R96 ;  /* 0x8000001181607c23 */ /* 0x004fe20008010060 */
[----:B------:R-:W-:Y:S01]  /*e860*/  IABS R113, R113 ;  /* 0x0000007100717213 */ /* 0x000fe20000000000 */
[----:B------:R-:W-:Y:S01]  /*e870*/  IMAD.IADD R129, R210, 0x1, -R176 ;  /* 0x00000001d2817824 */ /* 0x000fe200078e0ab0 */
[----:B------:R-:W-:Y:S02]  /*e880*/  IABS R127, R127 ;  /* 0x0000007f007f7213 */ /* 0x000fe40000000000 */
[----:B------:R-:W-:Y:S01]  /*e890*/  FSEL R34, R96, -INF , !P6 ;  /* 0xff80000060227808 */ /* 0x000fe20007000000 */
[----:B------:R-:W-:Y:S01]  /*e8a0*/  I2F R104, R104 ;  /* 0x0000006800687306 */ /* 0x000fe20000201400 */
[----:B------:R-:W-:Y:S01]  /*e8b0*/  ISETP.GE.AND P6, PT, R174, R205, PT ;  /* 0x000000cdae00720c */ /* 0x000fe20003fc6270 */
[----:B------:R-:W-:Y:S01]  /*e8c0*/  IMAD.IADD R96, R207, 0x1, -R131 ;  /* 0x00000001cf607824 */ /* 0x000fe200078e0a83 */
[----:B------:R-:W-:-:S02]  /*e8d0*/  IABS R224, R224 ;  /* 0x000000e000e07213 */ /* 0x000fc40000000000 */
[----:B------:R-:W-:Y:S02]  /*e8e0*/  ISETP.LT.OR P6, PT, R174, R206, P6 ;  /* 0x000000ceae00720c */ /* 0x000fe400037c1670 */
[----:B------:R-:W-:Y:S01]  /*e8f0*/  IABS R96, R96 ;  /* 0x0000006000607213 */ /* 0x000fe20000000000 */
[----:B------:R-:W-:Y:S01]  /*e900*/  MUFU.TANH R243, R99 ;  /* 0x0000006300f37308 */ /* 0x000fe20000002400 */
[----:B----4-:R-:W-:Y:S01]  /*e910*/  FFMA.FTZ R235, R235, -UR17, R43 ;  /* 0x80000011ebeb7c23 */ /* 0x010fe2000801002b */
[----:B-1----:R-:W-:Y:S01]  /*e920*/  FSEL R32, R98, -INF , !P5 ;  /* 0xff80000062207808 */ /* 0x002fe20006800000 */
[----:B------:R-:W-:Y:S01]  /*e930*/  IMAD.IADD R43, R204, 0x1, -R176 ;  /* 0x00000001cc2b7824 */ /* 0x000fe200078e0ab0 */
[----:B------:R-:W-:Y:S01]  /*e940*/  ISETP.GE.AND P5, PT, R174, R202, PT ;  /* 0x000000caae00720c */ /* 0x000fe20003fa6270 */
[----:B------:R-:W-:Y:S01]  /*e950*/  IMAD.MOV.U32 R228, RZ, RZ, R96 ;  /* 0x000000ffffe47224 */ /* 0x000fe200078e0060 */
[----:B---3--:R-:W-:Y:S02]  /*e960*/  FSEL R35, R235, -INF , !P0 ;  /* 0xff800000eb237808 */ /* 0x008fe40004000000 */
[----:B------:R-:W-:Y:S01]  /*e970*/  I2F R122, R122 ;  /* 0x0000007a007a7306 */ /* 0x000fe20000201400 */
[----:B------:R-:W-:-:S02]  /*e980*/  ISETP.GE.AND P0, PT, R177, R205, PT ;  /* 0x000000cdb100720c */ /* 0x000fc40003f06270 */
[----:B------:R-:W-:Y:S01]  /*e990*/  ISETP.LT.OR P5, PT, R174, R203, P5 ;  /* 0x000000cbae00720c */ /* 0x000fe20002fa1670 */
[----:B------:R-:W-:Y:S01]  /*e9a0*/  IMAD.IADD R174, R197, 0x1, -R176 ;  /* 0x00000001c5ae7824 */ /* 0x000fe200078e0ab0 */
[----:B------:R-:W-:Y:S02]  /*e9b0*/  ISETP.LT.OR P0, PT, R177, R206, P0 ;  /* 0x000000ceb100720c */ /* 0x000fe40000701670 */
[----:B------:R-:W-:Y:S01]  /*e9c0*/  IABS R96, R97 ;  /* 0x0000006100607213 */ /* 0x000fe20000000000 */
[----:B-----5:R-:W-:Y:S01]  /*e9d0*/  MUFU.TANH R232, R94 ;  /* 0x0000005e00e87308 */ /* 0x020fe20000002400 */
[----:B------:R-:W-:Y:S01]  /*e9e0*/  IABS R174, R174 ;  /* 0x000000ae00ae7213 */ /* 0x000fe20000000000 */
[----:B------:R-:W-:Y:S01]  /*e9f0*/  IMAD.IADD R97, R197, 0x1, -R229 ;  /* 0x00000001c5617824 */ /* 0x000fe200078e0ae5 */
[----:B------:R-:W-:Y:S01]  /*ea00*/  IADD3 R108, R37, 0x68, RZ ;  /* 0x00000068256c7810 */ /* 0x000fe20007ffe0ff */
[----:B------:R-:W-:Y:S01]  /*ea10*/  IMAD.MOV.U32 R230, RZ, RZ, R96 ;  /* 0x000000ffffe67224 */ /* 0x000fe200078e0060 */
[----:B------:R-:W-:-:S02]  /*ea20*/  IABS R225, R225 ;  /* 0x000000e100e17213 */ /* 0x000fc40000000000 */
[----:B------:R-:W-:Y:S01]  /*ea30*/  IABS R96, R97 ;  /* 0x0000006100607213 */ /* 0x000fe20000000000 */
[----:B------:R-:W1:Y:S01]  /*ea40*/  MUFU.TANH R94, R28 ;  /* 0x0000001c005e7308 */ /* 0x000e620000002400 */
[--C-:B------:R-:W-:Y:S01]  /*ea50*/  IMAD.IADD R97, R210, 0x1, -R108.reuse ;  /* 0x00000001d2617824 */ /* 0x100fe200078e0a6c */
[----:B------:R-:W-:Y:S01]  /*ea60*/  IABS R43, R43 ;  /* 0x0000002b002b7213 */ /* 0x000fe20000000000 */
[----:B------:R-:W-:Y:S01]  /*ea70*/  IMAD.IADD R98, R197, 0x1, -R108 ;  /* 0x00000001c5627824 */ /* 0x000fe200078e0a6c */
[----:B------:R-:W-:Y:S02]  /*ea80*/  IABS R129, R129 ;  /* 0x0000008100817213 */ /* 0x000fe40000000000 */
[----:B------:R-:W-:Y:S02]  /*ea90*/  IABS R97, R97 ;  /* 0x0000006100617213 */ /* 0x000fe40000000000 */
[----:B------:R-:W2:Y:S01]  /*eaa0*/  MUFU.TANH R99, R33 ;  /* 0x0000002100637308 */ /* 0x000ea20000002400 */
[----:B------:R-:W-:-:S07]  /*eab0*/  IABS R98, R98 ;  /* 0x0000006200627213 */ /* 0x000fce0000000000 */
[----:B------:R-:W3:Y:S01]  /*eac0*/  I2F R111, R111 ;  /* 0x0000006f006f7306 */ /* 0x000ee20000201400 */
[----:B-1----:R-:W-:-:S07]  /*ead0*/  FFMA.FTZ R104, R104, -UR17, R94 ;  /* 0x8000001168687c23 */ /* 0x002fce000801005e */
[----:B------:R-:W-:Y:S01]  /*eae0*/  I2F R106, R106 ;  /* 0x0000006a006a7306 */ /* 0x000fe20000201400 */
[----:B--2---:R-:W-:Y:S02]  /*eaf0*/  FFMA.FTZ R122, R122, -UR17, R99 ;  /* 0x800000117a7a7c23 */ /* 0x004fe40008010063 */
[----:B------:R-:W-:-:S03]  /*eb00*/  FFMA.FTZ R33, R234, -UR17, R243 ;  /* 0x80000011ea217c23 */ /* 0x000fc600080100f3 */
[----:B------:R-:W-:Y:S02]  /*eb10*/  FSEL R122, R122, -INF , !P6 ;  /* 0xff8000007a7a7808 */ /* 0x000fe40007000000 */
[----:B------:R-:W1:Y:S01]  /*eb20*/  MUFU.TANH R93, R93 ;  /* 0x0000005d005d7308 */ /* 0x000e620000002400 */
[----:B---3--:R-:W-:Y:S01]  /*eb30*/  FFMA.FTZ R111, R111, -UR17, R242 ;  /* 0x800000116f6f7c23 */ /* 0x008fe200080100f2 */
[----:B------:R-:W-:Y:S01]  /*eb40*/  FSEL R33, R33, -INF , !P3 ;  /* 0xff80000021217808 */ /* 0x000fe20005800000 */
[----:B------:R-:W-:Y:S01]  /*eb50*/  STL [R1+0x1c], R122 ;  /* 0x00001c7a01007387 */ /* 0x000fe20000100800 */
[----:B------:R-:W-:Y:S02]  /*eb60*/  ISETP.GE.AND P3, PT, R177, R202, PT ;  /* 0x000000cab100720c */ /* 0x000fe40003f66270 */
[----:B------:R-:W-:Y:S02]  /*eb70*/  FSEL R111, R111, -INF , !P5 ;  /* 0xff8000006f6f7808 */ /* 0x000fe40006800000 */
[----:B------:R-:W-:Y:S01]  /*eb80*/  I2F R107, R107 ;  /* 0x0000006b006b7306 */ /* 0x000fe20000201400 */
[----:B------:R-:W-:-:S02]  /*eb90*/  ISETP.GE.AND P5, PT, R105, R208, PT ;  /* 0x000000d06900720c */ /* 0x000fc40003fa6270 */
[----:B------:R-:W-:Y:S01]  /*eba0*/  STL [R1], R111 ;  /* 0x0000006f01007387 */ /* 0x000fe20000100800 */
[C---:B------:R-:W-:Y:S02]  /*ebb0*/  ISETP.GE.AND P6, PT, R105.reuse, R211, PT ;  /* 0x000000d36900720c */ /* 0x040fe40003fc6270 */
[----:B------:R-:W-:Y:S02]  /*ebc0*/  ISETP.LT.OR P5, PT, R105, R209, P5 ;  /* 0x000000d16900720c */ /* 0x000fe40002fa1670 */
[----:B------:R-:W2:Y:S01]  /*ebd0*/  MUFU.TANH R95, R95 ;  /* 0x0000005f005f7308 */ /* 0x000ea20000002400 */
[----:B------:R-:W-:Y:S02]  /*ebe0*/  ISETP.LT.OR P3, PT, R177, R203, P3 ;  /* 0x000000cbb100720c */ /* 0x000fe40001f61670 */
[----:B------:R-:W-:-:S05]  /*ebf0*/  ISETP.LT.OR P6, PT, R105, R212, P6 ;  /* 0x000000d46900720c */ /* 0x000fca00037c1670 */
[----:B------:R-:W-:Y:S08]  /*ec00*/  I2F R233, R233 ;  /* 0x000000e900e97306 */ /* 0x000ff00000201400 */
[----:B------:R-:W-:Y:S08]  /*ec10*/  MUFU.TANH R92, R92 ;  /* 0x0000005c005c7308 */ /* 0x000ff00000002400 */
[----:B------:R3:W-:Y:S08]  /*ec20*/  MUFU.TANH R94, R29 ;  /* 0x0000001d005e7308 */ /* 0x0007f00000002400 */
[----:B------:R4:W-:Y:S01]  /*ec30*/  I2F R222, R100 ;  /* 0x0000006400de7306 */ /* 0x0009e20000201400 */
[----:B---3--:R-:W-:-:S07]  /*ec40*/  FMUL.FTZ R29, R31, c[0x0][0x2ec] ;  /* 0x0000bb001f1d7a20 */ /* 0x008fce0000410000 */
[----:B------:R-:W-:Y:S01]  /*ec50*/  I2F R119, R119 ;  /* 0x0000007700777306 */ /* 0x000fe20000201400 */
[----:B-1----:R-:W-:-:S05]  /*ec60*/  FFMA.FTZ R31, R106, -UR17, R93 ;  /* 0x800000116a1f7c23 */ /* 0x002fca000801005d */
[----:B------:R-:W-:Y:S01]  /*ec70*/  FSEL R31, R31, -INF , !P6 ;  /* 0xff8000001f1f7808 */ /* 0x000fe20007000000 */
[----:B----4-:R-:W-:Y:S01]  /*ec80*/  IMAD.IADD R100, R207, 0x1, -R183 ;  /* 0x00000001cf647824 */ /* 0x010fe200078e0ab7 */
[----:B------:R2:W1:Y:S01]  /*ec90*/  MUFU.TANH R93, R29 ;  /* 0x0000001d005d7308 */ /* 0x0004620000002400 */
[----:B------:R-:W-:-:S03]  /*eca0*/  ISETP.GE.AND P6, PT, R183, R205, PT ;  /* 0x000000cdb700720c */ /* 0x000fc60003fc6270 */
[----:B------:R-:W-:Y:S01]  /*ecb0*/  IABS R102, R100 ;  /* 0x0000006400667213 */ /* 0x000fe20000000000 */
[----:B------:R-:W-:Y:S01]  /*ecc0*/  IMAD.IADD R100, R204, 0x1, -R183 ;  /* 0x00000001cc647824 */ /* 0x000fe200078e0ab7 */
[----:B------:R-:W-:Y:S02]  /*ecd0*/  ISETP.LT.OR P6, PT, R183, R206, P6 ;  /* 0x000000ceb700720c */ /* 0x000fe400037c1670 */
[----:B------:R3:W4:Y:S02]  /*ece0*/  I2F R227, R51 ;  /* 0x0000003300e37306 */ /* 0x0007240000201400 */
[----:B------:R-:W-:Y:S01]  /*ecf0*/  IABS R100, R100 ;  /* 0x0000006400647213 */ /* 0x000fe20000000000 */
[----:B--2---:R-:W-:Y:S01]  /*ed00*/  FFMA.FTZ R29, R107, -UR17, R95 ;  /* 0x800000116b1d7c23 */ /* 0x004fe2000801005f */
[----:B------:R-:W-:-:S04]  /*ed10*/  FSEL R95, R104, -INF , !P0 ;  /* 0xff800000685f7808 */ /* 0x000fc80004000000 */
[----:B------:R-:W2:Y:S01]  /*ed20*/  I2F R171, R171 ;  /* 0x000000ab00ab7306 */ /* 0x000ea20000201400 */
[----:B-1----:R-:W-:Y:S01]  /*ed30*/  FFMA.FTZ R119, R119, -UR17, R93 ;  /* 0x8000001177777c23 */ /* 0x002fe2000801005d */
[----:B------:R-:W-:Y:S01]  /*ed40*/  ISETP.GE.AND P0, PT, R183, R211, PT ;  /* 0x000000d3b700720c */ /* 0x000fe20003f06270 */
[----:B------:R1:W-:Y:S01]  /*ed50*/  STL [R1+0x18], R95 ;  /* 0x0000185f01007387 */ /* 0x0003e20000100800 */
[----:B------:R-:W-:Y:S01]  /*ed60*/  FSEL R29, R29, -INF , !P5 ;  /* 0xff8000001d1d7808 */ /* 0x000fe20006800000 */
[----:B---3--:R-:W-:Y:S01]  /*ed70*/  IMAD.IADD R51, R204, 0x1, -R177 ;  /* 0x00000001cc337824 */ /* 0x008fe200078e0ab1 */
[----:B------:R-:W-:Y:S02]  /*ed80*/  ISETP.GE.AND P5, PT, R183, R202, PT ;  /* 0x000000cab700720c */ /* 0x000fe40003fa6270 */
[----:B------:R3:W-:Y:S01]  /*ed90*/  MUFU.TANH R99, R30 ;  /* 0x0000001e00637308 */ /* 0x0007e20000002400 */
[----:B----4-:R-:W-:Y:S01]  /*eda0*/  FFMA.FTZ R28, R227, -UR17, R232 ;  /* 0x80000011e31c7c23 */ /* 0x010fe200080100e8 */
[----:B------:R-:W-:-:S02]  /*edb0*/  ISETP.LT.OR P0, PT, R183, R212, P0 ;  /* 0x000000d4b700720c */ /* 0x000fc40000701670 */
[----:B------:R-:W-:Y:S02]  /*edc0*/  IABS R51, R51 ;  /* 0x0000003300337213 */ /* 0x000fe40000000000 */
[----:B------:R-:W-:Y:S02]  /*edd0*/  FSEL R28, R28, -INF , !P2 ;  /* 0xff8000001c1c7808 */ /* 0x000fe40005000000 */
[----:B------:R-:W-:Y:S01]  /*ede0*/  I2F R100, R100 ;  /* 0x0000006400647306 */ /* 0x000fe20000201400 */
[----:B--2---:R-:W-:Y:S01]  /*edf0*/  FFMA.FTZ R94, R171, -UR17, R94 ;  /* 0x80000011ab5e7c23 */ /* 0x004fe2000801005e */
[----:B------:R-:W-:Y:S02]  /*ee00*/  ISETP.GE.AND P2, PT, R105, R202, PT ;  /* 0x000000ca6900720c */ /* 0x000fe40003f46270 */
[-C--:B------:R-:W-:Y:S02]  /*ee10*/  ISETP.LT.OR P5, PT, R183, R203.reuse, P5 ;  /* 0x000000cbb700720c */ /* 0x080fe40002fa1670 */
[----:B------:R-:W-:Y:S01]  /*ee20*/  ISETP.LT.OR P2, PT, R105, R203, P2 ;  /* 0x000000cb6900720c */ /* 0x000fe20001741670 */
[----:B---3--:R-:W-:Y:S01]  /*ee30*/  FFMA.FTZ R30, R233, -UR17, R92 ;  /* 0x80000011e91e7c23 */ /* 0x008fe2000801005c */
[----:B------:R-:W2:Y:S02]  /*ee40*/  I2F R51, R51 ;  /* 0x0000003300337306 */ /* 0x000ea40000201400 */
[----:B------:R-:W-:Y:S01]  /*ee50*/  FSEL R243, R119, -INF , !P2 ;  /* 0xff80000077f37808 */ /* 0x000fe20005000000 */
[----:B------:R-:W-:Y:S01]  /*ee60*/  IMAD.IADD R92, R207, 0x1, -R108 ;  /* 0x00000001cf5c7824 */ /* 0x000fe200078e0a6c */
[----:B------:R-:W-:Y:S01]  /*ee70*/  ISETP.GE.AND P2, PT, R118, R208, PT ;  /* 0x000000d07600720c */ /* 0x000fe20003f46270 */
[----:B-1----:R-:W-:Y:S01]  /*ee80*/  FMUL.FTZ R95, R26, c[0x0][0x2ec] ;  /* 0x0000bb001a5f7a20 */ /* 0x002fe20000410000 */
[----:B------:R-:W-:-:S02]  /*ee90*/  FSEL R30, R30, -INF , !P4 ;  /* 0xff8000001e1e7808 */ /* 0x000fc40006000000 */
[C---:B------:R-:W-:Y:S01]  /*eea0*/  ISETP.GE.AND P4, PT, R105.reuse, R205, PT ;  /* 0x000000cd6900720c */ /* 0x040fe20003f86270 */
[----:B------:R-:W-:Y:S01]  /*eeb0*/  I2F R114, R114 ;  /* 0x0000007200727306 */ /* 0x000fe20000201400 */
[----:B------:R-:W-:Y:S02]  /*eec0*/  ISETP.LT.OR P2, PT, R118, R209, P2 ;  /* 0x000000d17600720c */ /* 0x000fe40001741670 */
[----:B------:R-:W-:Y:S02]  /*eed0*/  ISETP.LT.OR P4, PT, R105, R206, P4 ;  /* 0x000000ce6900720c */ /* 0x000fe40002781670 */
[----:B------:R-:W-:-:S03]  /*eee0*/  IABS R92, R92 ;  /* 0x0000005c005c7213 */ /* 0x000fc60000000000 */
[----:B------:R-:W1:Y:S01]  /*eef0*/  MUFU.TANH R95, R95 ;  /* 0x0000005f005f7308 */ /* 0x000e620000002400 */
[----:B--2---:R-:W-:-:S05]  /*ef00*/  FFMA.FTZ R51, R51, -UR17, R99 ;  /* 0x8000001133337c23 */ /* 0x004fca0008010063 */
[----:B------:R-:W-:Y:S01]  /*ef10*/  FSEL R249, R51, -INF , !P3 ;  /* 0xff80000033f97808 */ /* 0x000fe20005800000 */
[----:B------:R-:W-:Y:S01]  /*ef20*/  IMAD.IADD R51, R204, 0x1, -R108 ;  /* 0x00000001cc337824 */ /* 0x000fe200078e0a6c */
[----:B------:R2:W3:Y:S01]  /*ef30*/  MUFU.TANH R93, R89 ;  /* 0x00000059005d7308 */ /* 0x0004e20000002400 */
[----:B------:R-:W-:-:S03]  /*ef40*/  ISETP.GE.AND P3, PT, R183, R208, PT ;  /* 0x000000d0b700720c */ /* 0x000fc60003f66270 */
[----:B------:R-:W-:Y:S02]  /*ef50*/  IABS R51, R51 ;  /* 0x0000003300337213 */ /* 0x000fe40000000000 */
[----:B------:R-:W-:Y:S02]  /*ef60*/  ISETP.LT.OR P3, PT, R183, R209, P3 ;  /* 0x000000d1b700720c */ /* 0x000fe40001f61670 */
[----:B------:R-:W-:Y:S01]  /*ef70*/  I2F R181, R181 ;  /* 0x000000b500b57306 */ /* 0x000fe20000201400 */
[----:B-1----:R-:W-:-:S05]  /*ef80*/  FFMA.FTZ R95, R100, -UR17, R95 ;  /* 0x80000011645f7c23 */ /* 0x002fca000801005f */
[----:B------:R-:W-:Y:S02]  /*ef90*/  FSEL R232, R95, -INF , !P5 ;  /* 0xff8000005fe87808 */ /* 0x000fe40006800000 */
[----:B------:R-:W1:Y:S01]  /*efa0*/  MUFU.TANH R86, R86 ;  /* 0x0000005600567308 */ /* 0x000e620000002400 */
[----:B--2---:R-:W-:Y:S01]  /*efb0*/  FSEL R89, R94, -INF , !P4 ;  /* 0xff8000005e597808 */ /* 0x004fe20006000000 */
[----:B---3--:R-:W-:Y:S01]  /*efc0*/  FFMA.FTZ R114, R114, -UR17, R93 ;  /* 0x8000001172727c23 */ /* 0x008fe2000801005d */
[C---:B------:R-:W-:Y:S02]  /*efd0*/  ISETP.GE.AND P5, PT, R131.reuse, R208, PT ;  /* 0x000000d08300720c */ /* 0x040fe40003fa6270 */
[C---:B------:R-:W-:Y:S01]  /*efe0*/  ISETP.GE.AND P4, PT, R118.reuse, R211, PT ;  /* 0x000000d37600720c */ /* 0x040fe20003f86270 */
[----:B------:R2:W-:Y:S01]  /*eff0*/  STL [R1+0x14], R89 ;  /* 0x0000145901007387 */ /* 0x0005e20000100800 */
[----:B------:R-:W-:Y:S01]  /*f000*/  ISETP.LT.OR P5, PT, R131, R209, P5 ;  /* 0x000000d18300720c */ /* 0x000fe20002fa1670 */
[----:B------:R-:W-:Y:S01]  /*f010*/  I2F R221, R221 ;  /* 0x000000dd00dd7306 */ /* 0x000fe20000201400 */
[----:B------:R-:W-:-:S02]  /*f020*/  ISETP.LT.OR P4, PT, R118, R212, P4 ;  /* 0x000000d47600720c */ /* 0x000fc40002781670 */
[----:B------:R-:W-:-:S05]  /*f030*/  IADD3 R95, R37, 0x79, RZ ;  /* 0x00000079255f7810 */ /* 0x000fca0007ffe0ff */
[----:B------:R-:W3:Y:S01]  /*f040*/  MUFU.TANH R90, R90 ;  /* 0x0000005a005a7308 */ /* 0x000ee20000002400 */
[----:B-1----:R-:W-:Y:S02]  /*f050*/  FFMA.FTZ R181, R181, -UR17, R86 ;  /* 0x80000011b5b57c23 */ /* 0x002fe40008010056 */
[----:B------:R-:W-:-:S05]  /*f060*/  IMAD.IADD R86, R207, 0x1, -R95 ;  /* 0x00000001cf567824 */ /* 0x000fca00078e0a5f */
[----:B------:R-:W-:Y:S01]  /*f070*/  I2F R102, R102 ;  /* 0x0000006600667306 */ /* 0x000fe20000201400 */
[----:B------:R-:W-:-:S07]  /*f080*/  IABS R86, R86 ;  /* 0x0000005600567213 */ /* 0x000fce0000000000 */
[----:B------:R-:W-:Y:S01]  /*f090*/  I2F R103, R103 ;  /* 0x0000006700677306 */ /* 0x000fe20000201400 */
[----:B---3--:R-:W-:-:S07]  /*f0a0*/  FFMA.FTZ R90, R221, -UR17, R90 ;  /* 0x80000011dd5a7c23 */ /* 0x008fce000801005a */
[----:B------:R-:W1:Y:S08]  /*f0b0*/  MUFU.TANH R88, R88 ;  /* 0x0000005800587308 */ /* 0x000e700000002400 */
[----:B------:R-:W-:Y:S08]  /*f0c0*/  MUFU.TANH R91, R91 ;  /* 0x0000005b005b7308 */ /* 0x000ff00000002400 */
[----:B------:R-:W3:Y:S01]  /*f0d0*/  MUFU.TANH R94, R24 ;  /* 0x00000018005e7308 */ /* 0x000ee20000002400 */
[----:B-1----:R-:W-:Y:S01]  /*f0e0*/  FFMA.FTZ R222, R222, -UR17, R88 ;  /* 0x80000011dede7c23 */ /* 0x002fe20008010058 */
[----:B------:R-:W-:-:S04]  /*f0f0*/  IADD3 R88, R37, 0x69, RZ ;  /* 0x0000006925587810 */ /* 0x000fc80007ffe0ff */
[----:B------:R-:W-:Y:S01]  /*f100*/  FSEL R26, R222, -INF , !P0 ;  /* 0xff800000de1a7808 */ /* 0x000fe20004000000 */
[----:B--2---:R-:W-:Y:S01]  /*f110*/  IMAD.IADD R89, R197, 0x1, -R88 ;  /* 0x00000001c5597824 */ /* 0x004fe200078e0a58 */
[----:B------:R-:W1:Y:S01]  /*f120*/  I2F R223, R223 ;  /* 0x000000df00df7306 */ /* 0x000e620000201400 */
[----:B------:R-:W-:-:S03]  /*f130*/  ISETP.GE.AND P0, PT, R118, R205, PT ;  /* 0x000000cd7600720c */ /* 0x000fc60003f06270 */
[----:B------:R-:W-:Y:S02]  /*f140*/  IABS R89, R89 ;  /* 0x0000005900597213 */ /* 0x000fe40000000000 */
[----:B------:R-:W-:Y:S02]  /*f150*/  ISETP.LT.OR P0, PT, R118, R206, P0 ;  /* 0x000000ce7600720c */ /* 0x000fe40000701670 */
[----:B------:R-:W2:Y:S01]  /*f160*/  I2F R182, R182 ;  /* 0x000000b600b67306 */ /* 0x000ea20000201400 */
[----:B---3--:R-:W-:Y:S01]  /*f170*/  FFMA.FTZ R94, R102, -UR17, R94 ;  /* 0x80000011665e7c23 */ /* 0x008fe2000801005e */
[----:B------:R-:W-:Y:S01]  /*f180*/  FSEL R24, R90, -INF , !P3 ;  /* 0xff8000005a187808 */ /* 0x000fe20005800000 */
[----:B------:R-:W-:Y:S01]  /*f190*/  IMAD.IADD R90, R210, 0x1, -R88 ;  /* 0x00000001d25a7824 */ /* 0x000fe200078e0a58 */
[----:B------:R-:W-:Y:S02]  /*f1a0*/  ISETP.GE.AND P3, PT, R118, R202, PT ;  /* 0x000000ca7600720c */ /* 0x000fe40003f66270 */
[----:B------:R-:W-:Y:S01]  /*f1b0*/  FSEL R242, R94, -INF , !P6 ;  /* 0xff8000005ef27808 */ /* 0x000fe20007000000 */
[----:B------:R-:W-:Y:S01]  /*f1c0*/  IMAD.IADD R94, R197, 0x1, -R95 ;  /* 0x00000001c55e7824 */ /* 0x000fe200078e0a5f */
[----:B------:R-:W-:Y:S01]  /*f1d0*/  I2F R126, R126 ;  /* 0x0000007e007e7306 */ /* 0x000fe20000201400 */
[----:B------:R-:W-:Y:S01]  /*f1e0*/  ISETP.GE.AND P6, PT, R131, R211, PT ;  /* 0x000000d38300720c */ /* 0x000fe20003fc6270 */
[----:B-1----:R-:W-:Y:S01]  /*f1f0*/  FFMA.FTZ R223, R223, -UR17, R21 ;  /* 0x80000011dfdf7c23 */ /* 0x002fe20008010015 */
[----:B------:R-:W-:Y:S01]  /*f200*/  ISETP.LT.OR P3, PT, R118, R203, P3 ;  /* 0x000000cb7600720c */ /* 0x000fe20001f61670 */
[----:B------:R-:W-:Y:S01]  /*f210*/  FMUL.FTZ R21, R75, c[0x0][0x2ec] ;  /* 0x0000bb004b157a20 */ /* 0x000fe20000410000 */
[----:B------:R-:W-:Y:S01]  /*f220*/  ISETP.LT.OR P6, PT, R131, R212, P6 ;  /* 0x000000d48300720c */ /* 0x000fe200037c1670 */
[----:B------:R-:W-:Y:S01]  /*f230*/  FMUL.FTZ R75, R9, c[0x0][0x2ec] ;  /* 0x0000bb00094b7a20 */ /* 0x000fe20000410000 */
[----:B------:R-:W-:Y:S01]  /*f240*/  IADD3 R118, R37, 0x70, RZ ;  /* 0x0000007025767810 */ /* 0x000fe20007ffe0ff */
[----:B------:R1:W3:Y:S01]  /*f250*/  MUFU.TANH R235, R27 ;  /* 0x0000001b00eb7308 */ /* 0x0002e20000002400 */
[----:B--2---:R-:W-:Y:S01]  /*f260*/  FFMA.FTZ R23, R182, -UR17, R23 ;  /* 0x80000011b6177c23 */ /* 0x004fe20008010017 */
[----:B------:R-:W-:-:S02]  /*f270*/  IABS R90, R90 ;  /* 0x0000005a005a7213 */ /* 0x000fc40000000000 */
[--C-:B------:R-:W-:Y:S01]  /*f280*/  IMAD.IADD R104, R204, 0x1, -R118.reuse ;  /* 0x00000001cc687824 */ /* 0x100fe200078e0a76 */
[----:B------:R-:W-:Y:S01]  /*f290*/  IABS R94, R94 ;  /* 0x0000005e005e7213 */ /* 0x000fe20000000000 */
[----:B------:R-:W-:Y:S02]  /*f2a0*/  IMAD.IADD R105, R207, 0x1, -R118 ;  /* 0x00000001cf697824 */ /* 0x000fe400078e0a76 */
[----:B------:R2:W-:Y:S01]  /*f2b0*/  MUFU.TANH R177, R22 ;  /* 0x0000001600b17308 */ /* 0x0005e20000002400 */
[----:B------:R-:W-:Y:S02]  /*f2c0*/  IABS R104, R104 ;  /* 0x0000006800687213 */ /* 0x000fe40000000000 */
[----:B------:R-:W-:-:S05]  /*f2d0*/  IABS R105, R105 ;  /* 0x0000006900697213 */ /* 0x000fca0000000000 */
[----:B------:R-:W-:Y:S01]  /*f2e0*/  I2F R101, R101 ;  /* 0x0000006500657306 */ /* 0x000fe20000201400 */
[----:B-1----:R-:W-:Y:S01]  /*f2f0*/  FSEL R27, R114, -INF , !P4 ;  /* 0xff800000721b7808 */ /* 0x002fe20006000000 */
[----:B---3--:R-:W-:Y:S01]  /*f300*/  FFMA.FTZ R235, R126, -UR17, R235 ;  /* 0x800000117eeb7c23 */ /* 0x008fe200080100eb */
[----:B------:R-:W-:Y:S02]  /*f310*/  ISETP.GE.AND P4, PT, R131, R205, PT ;  /* 0x000000cd8300720c */ /* 0x000fe40003f86270 */
[----:B------:R-:W-:Y:S02]  /*f320*/  IADD3 R114, R37, 0x71, RZ ;  /* 0x0000007125727810 */ /* 0x000fe40007ffe0ff */
[----:B------:R-:W-:Y:S01]  /*f330*/  ISETP.LT.OR P4, PT, R131, R206, P4 ;  /* 0x000000ce8300720c */ /* 0x000fe20002781670 */
[----:B--2---:R-:W-:Y:S01]  /*f340*/  FMUL.FTZ R22, R81, c[0x0][0x2ec] ;  /* 0x0000bb0051167a20 */ /* 0x004fe20000410000 */
[----:B------:R1:W2:Y:S01]  /*f350*/  MUFU.TANH R93, R25 ;  /* 0x00000019005d7308 */ /* 0x0002a20000002400 */
[----:B------:R-:W-:Y:S01]  /*f360*/  FSEL R235, R235, -INF , !P3 ;  /* 0xff800000ebeb7808 */ /* 0x000fe20005800000 */
[--C-:B------:R-:W-:Y:S01]  /*f370*/  IMAD.IADD R111, R197, 0x1, -R114.reuse ;  /* 0x00000001c56f7824 */ /* 0x100fe200078e0a72 */
[----:B------:R-:W-:Y:S01]  /*f380*/  ISETP.GE.AND P3, PT, R229, R208, PT ;  /* 0x000000d0e500720c */ /* 0x000fe20003f66270 */
[----:B------:R-:W-:-:S02]  /*f390*/  IMAD.IADD R107, R210, 0x1, -R114 ;  /* 0x00000001d26b7824 */ /* 0x000fc400078e0a72 */
[--C-:B------:R-:W-:Y:S01]  /*f3a0*/  IMAD.IADD R100, R207, 0x1, -R114.reuse ;  /* 0x00000001cf647824 */ /* 0x100fe200078e0a72 */
[----:B------:R-:W-:Y:S01]  /*f3b0*/  ISETP.LT.OR P3, PT, R229, R209, P3 ;  /* 0x000000d1e500720c */ /* 0x000fe20001f61670 */
[----:B------:R-:W-:Y:S01]  /*f3c0*/  I2F R174, R174 ;  /* 0x000000ae00ae7306 */ /* 0x000fe20000201400 */
[----:B------:R-:W-:Y:S01]  /*f3d0*/  IABS R111, R111 ;  /* 0x0000006f006f7213 */ /* 0x000fe20000000000 */
[----:B------:R-:W-:Y:S01]  /*f3e0*/  IMAD.IADD R99, R204, 0x1, -R114 ;  /* 0x00000001cc637824 */ /* 0x000fe200078e0a72 */
[----:B------:R-:W-:Y:S02]  /*f3f0*/  IABS R107, R107 ;  /* 0x0000006b006b7213 */ /* 0x000fe40000000000 */
[----:B------:R-:W-:Y:S02]  /*f400*/  IABS R100, R100 ;  /* 0x0000006400647213 */ /* 0x000fe40000000000 */
[----:B------:R-:W-:Y:S01]  /*f410*/  IABS R99, R99 ;  /* 0x0000006300637213 */ /* 0x000fe20000000000 */
[----:B------:R-:W-:Y:S01]  /*f420*/  MUFU.TANH R22, R22 ;  /* 0x0000001600167308 */ /* 0x000fe20000002400 */
[----:B-1----:R-:W-:Y:S01]  /*f430*/  FFMA.FTZ R25, R103, -UR17, R91 ;  /* 0x8000001167197c23 */ /* 0x002fe2000801005b */
[----:B------:R-:W-:Y:S01]  /*f440*/  IADD3 R103, R37, 0x78, RZ ;  /* 0x0000007825677810 */ /* 0x000fe20007ffe0ff */
[----:B------:R-:W-:-:S02]  /*f450*/  IMAD.IADD R91, R207, 0x1, -R88 ;  /* 0x00000001cf5b7824 */ /* 0x000fc400078e0a58 */
[C---:B------:R-:W-:Y:S01]  /*f460*/  IMAD.IADD R37, R204.reuse, 0x1, -R95 ;  /* 0x00000001cc257824 */ /* 0x040fe200078e0a5f */
[----:B------:R-:W-:Y:S01]  /*f470*/  FSEL R25, R25, -INF , !P2 ;  /* 0xff80000019197808 */ /* 0x000fe20005000000 */
[----:B------:R-:W-:Y:S01]  /*f480*/  IMAD.IADD R102, R197, 0x1, -R103 ;  /* 0x00000001c5667824 */ /* 0x000fe200078e0a67 */
[----:B------:R-:W-:Y:S01]  /*f490*/  MUFU.TANH R221, R87 ;  /* 0x0000005700dd7308 */ /* 0x000fe20000002400 */
[C---:B------:R-:W-:Y:S02]  /*f4a0*/  ISETP.GE.AND P2, PT, R131.reuse, R202, PT ;  /* 0x000000ca8300720c */ /* 0x040fe40003f46270 */
[----:B------:R-:W-:Y:S02]  /*f4b0*/  IABS R91, R91 ;  /* 0x0000005b005b7213 */ /* 0x000fe40000000000 */
[----:B------:R-:W-:Y:S01]  /*f4c0*/  ISETP.LT.OR P2, PT, R131, R203, P2 ;  /* 0x000000cb8300720c */ /* 0x000fe20001741670 */
[----:B--2---:R-:W-:Y:S01]  /*f4d0*/  FFMA.FTZ R131, R101, -UR17, R93 ;  /* 0x8000001165837c23 */ /* 0x004fe2000801005d */
[----:B------:R-:W-:Y:S01]  /*f4e0*/  IABS R102, R102 ;  /* 0x0000006600667213 */ /* 0x000fe20000000000 */
[----:B------:R-:W-:Y:S01]  /*f4f0*/  I2F R231, R231 ;  /* 0x000000e700e77306 */ /* 0x000fe20000201400 */
[----:B------:R-:W-:Y:S01]  /*f500*/  IMAD.IADD R93, R204, 0x1, -R88 ;  /* 0x00000001cc5d7824 */ /* 0x000fe200078e0a58 */
[----:B------:R-:W-:Y:S01]  /*f510*/  IABS R37, R37 ;  /* 0x0000002500257213 */ /* 0x000fe20000000000 */
[----:B------:R-:W-:Y:S01]  /*f520*/  IMAD.MOV.U32 R106, RZ, RZ, R91 ;  /* 0x000000ffff6a7224 */ /* 0x000fe200078e005b */
[----:B------:R-:W-:Y:S01]  /*f530*/  FSEL R222, R131, -INF , !P0 ;  /* 0xff80000083de7808 */ /* 0x000fe20004000000 */
[----:B------:R-:W-:Y:S01]  /*f540*/  IMAD.IADD R101, R210, 0x1, -R103 ;  /* 0x00000001d2657824 */ /* 0x000fe200078e0a67 */
[----:B------:R-:W-:Y:S01]  /*f550*/  IABS R91, R93 ;  /* 0x0000005d005b7213 */ /* 0x000fe20000000000 */
[----:B------:R-:W-:Y:S01]  /*f560*/  IMAD.IADD R93, R197, 0x1, -R118 ;  /* 0x00000001c55d7824 */ /* 0x000fe200078e0a76 */
[----:B------:R-:W-:Y:S01]  /*f570*/  MUFU.TANH R87, R82 ;  /* 0x0000005200577308 */ /* 0x000fe20000002400 */
[----:B------:R-:W-:-:S02]  /*f580*/  ISETP.GE.AND P0, PT, R229, R211, PT ;  /* 0x000000d3e500720c */ /* 0x000fc40003f06270 */
[----:B------:R-:W-:Y:S01]  /*f590*/  IMAD.MOV.U32 R119, RZ, RZ, R91 ;  /* 0x000000ffff777224 */ /* 0x000fe200078e005b */
[----:B------:R-:W-:Y:S01]  /*f5a0*/  IABS R91, R93 ;  /* 0x0000005d005b7213 */ /* 0x000fe20000000000 */
[----:B------:R-:W-:Y:S01]  /*f5b0*/  IMAD.IADD R93, R210, 0x1, -R95 ;  /* 0x00000001d25d7824 */ /* 0x000fe200078e0a5f */
[----:B------:R-:W-:Y:S02]  /*f5c0*/  ISETP.LT.OR P0, PT, R229, R212, P0 ;  /* 0x000000d4e500720c */ /* 0x000fe40000701670 */
[----:B------:R1:W-:Y:S01]  /*f5d0*/  MUFU.TANH R82, R16 ;  /* 0x0000001000527308 */ /* 0x0003e20000002400 */
[----:B------:R-:W-:Y:S02]  /*f5e0*/  IABS R101, R101 ;  /* 0x0000006500657213 */ /* 0x000fe40000000000 */
[----:B------:R-:W-:-:S05]  /*f5f0*/  IABS R93, R93 ;  /* 0x0000005d005d7213 */ /* 0x000fca0000000000 */
[----:B------:R-:W-:Y:S08]  /*f600*/  I2F R130, R130 ;  /* 0x0000008200827306 */ /* 0x000ff00000201400 */
[----:B------:R-:W2:Y:S01]  /*f610*/  MUFU.TANH R84, R84 ;  /* 0x0000005400547308 */ /* 0x000ea20000002400 */
[----:B-1----:R-:W-:Y:S02]  /*f620*/  FSEL R16, R181, -INF , !P5 ;  /* 0xff800000b5107808 */ /* 0x002fe40006800000 */
[----:B------:R-:W-:-:S04]  /*f630*/  ISETP.GE.AND P5, PT, R229, R202, PT ;  /* 0x000000cae500720c */ /* 0x000fc80003fa6270 */
[----:B------:R-:W-:Y:S01]  /*f640*/  ISETP.LT.OR P5, PT, R229, R203, P5 ;  /* 0x000000cbe500720c */ /* 0x000fe20002fa1670 */
[----:B------:R1:W-:Y:S03]  /*f650*/  I2F R240, R96 ;  /* 0x0000006000f07306 */ /* 0x0003e60000201400 */
[----:B------:R-:W-:Y:S02]  /*f660*/  FSEL R233, R23, -INF , !P5 ;  /* 0xff80000017e97808 */ /* 0x000fe40006800000 */
[----:B------:R-:W-:-:S03]  /*f670*/  ISETP.GE.AND P5, PT, R176, R208, PT ;  /* 0x000000d0b000720c */ /* 0x000fc60003fa6270 */
[----:B------:R-:W-:Y:S01]  /*f680*/  MUFU.TANH R183, R85 ;  /* 0x0000005500b77308 */ /* 0x000fe20000002400 */
[----:B--2---:R-:W-:Y:S01]  /*f690*/  FFMA.FTZ R130, R130, -UR17, R84 ;  /* 0x8000001182827c23 */ /* 0x004fe20008010054 */
[----:B------:R-:W-:Y:S01]  /*f6a0*/  ISETP.LT.OR P5, PT, R176, R209, P5 ;  /* 0x000000d1b000720c */ /* 0x000fe20002fa1670 */
[----:B------:R-:W-:-:S05]  /*f6b0*/  IMAD.IADD R84, R210, 0x1, -R118 ;  /* 0x00000001d2547824 */ /* 0x000fca00078e0a76 */
[----:B------:R-:W2:Y:S01]  /*f6c0*/  I2F R230, R230 ;  /* 0x000000e600e67306 */ /* 0x000ea20000201400 */
[----:B-1----:R-:W-:Y:S01]  /*f6d0*/  IMAD.IADD R96, R207, 0x1, -R176 ;  /* 0x00000001cf607824 */ /* 0x002fe200078e0ab0 */
[----:B------:R-:W-:-:S04]  /*f6e0*/  IABS R84, R84 ;  /* 0x0000005400547213 */ /* 0x000fc80000000000 */
[----:B------:R-:W-:Y:S02]  /*f6f0*/  IABS R96, R96 ;  /* 0x0000006000607213 */ /* 0x000fe40000000000 */
[----:B------:R1:W-:Y:S08]  /*f700*/  MUFU.TANH R85, R80 ;  /* 0x0000005000557308 */ /* 0x0003f00000002400 */
[----:B------:R-:W-:Y:S01]  /*f710*/  I2F R228, R228 ;  /* 0x000000e400e47306 */ /* 0x000fe20000201400 */
[----:B--2---:R-:W-:-:S05]  /*f720*/  FFMA.FTZ R177, R230, -UR17, R177 ;  /* 0x80000011e6b17c23 */ /* 0x004fca00080100b1 */
[----:B------:R-:W-:Y:S01]  /*f730*/  FSEL R234, R177, -INF , !P2 ;  /* 0xff800000b1ea7808 */ /* 0x000fe20005000000 */
[----:B-1----:R-:W-:Y:S01]  /*f740*/  FMUL.FTZ R80, R83, c[0x0][0x2ec] ;  /* 0x0000bb0053507a20 */ /* 0x002fe20000410000 */
[----:B------:R-:W-:Y:S01]  /*f750*/  I2F R113, R113 ;  /* 0x0000007100717306 */ /* 0x000fe20000201400 */
[----:B------:R-:W-:-:S04]  /*f760*/  ISETP.GE.AND P2, PT, R226, R208, PT ;  /* 0x000000d0e200720c */ /* 0x000fc80003f46270 */
[----:B------:R-:W-:-:S03]  /*f770*/  ISETP.LT.OR P2, PT, R226, R209, P2 ;  /* 0x000000d1e200720c */ /* 0x000fc60001741670 */
[----:B------:R1:W2:Y:S08]  /*f780*/  MUFU.TANH R171, R20 ;  /* 0x0000001400ab7308 */ /* 0x0002b00000002400 */
[----:B------:R3:W4:Y:S08]  /*f790*/  MUFU.TANH R83, R18 ;  /* 0x0000001200537308 */ /* 0x0007300000002400 */
[----:B------:R-:W5:Y:S01]  /*f7a0*/  I2F R127, R127 ;  /* 0x0000007f007f7306 */ /* 0x000f620000201400 */
[----:B-1----:R-:W-:Y:S01]  /*f7b0*/  FSEL R20, R130, -INF , !P6 ;  /* 0xff80000082147808 */ /* 0x002fe20007000000 */
[----:B--2---:R-:W-:Y:S01]  /*f7c0*/  FFMA.FTZ R171, R228, -UR17, R171 ;  /* 0x80000011e4ab7c23 */ /* 0x004fe200080100ab */
[----:B------:R-:W-:-:S04]  /*f7d0*/  ISETP.GE.AND P6, PT, R229, R205, PT ;  /* 0x000000cde500720c */ /* 0x000fc80003fc6270 */
[----:B------:R-:W-:Y:S01]  /*f7e0*/  FSEL R252, R171, -INF , !P4 ;  /* 0xff800000abfc7808 */ /* 0x000fe20006000000 */
[----:B------:R-:W-:Y:S01]  /*f7f0*/  MUFU.TANH R23, R75 ;  /* 0x0000004b00177308 */ /* 0x000fe20000002400 */
[----:B---3--:R-:W-:Y:S01]  /*f800*/  FFMA.FTZ R18, R240, -UR17, R183 ;  /* 0x80000011f0127c23 */ /* 0x008fe200080100b7 */
[----:B------:R-:W-:Y:S01]  /*f810*/  ISETP.GE.AND P4, PT, R226, R211, PT ;  /* 0x000000d3e200720c */ /* 0x000fe20003f86270 */
[----:B----4-:R-:W-:Y:S01]  /*f820*/  FFMA.FTZ R83, R113, -UR17, R83 ;  /* 0x8000001171537c23 */ /* 0x010fe20008010053 */
[----:B------:R-:W-:Y:S02]  /*f830*/  ISETP.LT.OR P6, PT, R229, R206, P6 ;  /* 0x000000cee500720c */ /* 0x000fe400037c1670 */
[----:B------:R-:W-:Y:S02]  /*f840*/  FSEL R18, R18, -INF , !P0 ;  /* 0xff80000012127808 */ /* 0x000fe40004000000 */
[----:B------:R1:W-:Y:S01]  /*f850*/  MUFU.TANH R75, R12 ;  /* 0x0000000c004b7308 */ /* 0x0003e20000002400 */
[C---:B------:R-:W-:Y:S01]  /*f860*/  ISETP.GE.AND P0, PT, R226.reuse, R205, PT ;  /* 0x000000cde200720c */ /* 0x040fe20003f06270 */
[----:B-----5:R-:W-:Y:S01]  /*f870*/  FFMA.FTZ R82, R127, -UR17, R82 ;  /* 0x800000117f527c23 */ /* 0x020fe20008010052 */
[----:B------:R-:W-:-:S02]  /*f880*/  ISETP.LT.OR P4, PT, R226, R212, P4 ;  /* 0x000000d4e200720c */ /* 0x000fc40002781670 */
[----:B------:R-:W-:Y:S02]  /*f890*/  ISETP.LT.OR P0, PT, R226, R206, P0 ;  /* 0x000000cee200720c */ /* 0x000fe40000701670 */
[----:B------:R-:W-:Y:S01]  /*f8a0*/  FSEL R251, R223, -INF , !P6 ;  /* 0xff800000dffb7808 */ /* 0x000fe20007000000 */
[----:B------:R-:W-:Y:S01]  /*f8b0*/  I2F R224, R224 ;  /* 0x000000e000e07306 */ /* 0x000fe20000201400 */
[----:B------:R-:W-:Y:S02]  /*f8c0*/  FSEL R250, R82, -INF , !P0 ;  /* 0xff80000052fa7808 */ /* 0x000fe40004000000 */
[-C--:B------:R-:W-:Y:S02]  /*f8d0*/  ISETP.GE.AND P0, PT, R108, R211.reuse, PT ;  /* 0x000000d36c00720c */ /* 0x080fe40003f06270 */
[----:B------:R-:W-:Y:S02]  /*f8e0*/  ISETP.GE.AND P6, PT, R176, R211, PT ;  /* 0x000000d3b000720c */ /* 0x000fe40003fc6270 */
[-C--:B------:R-:W-:Y:S01]  /*f8f0*/  ISETP.LT.OR P0, PT, R108, R212.reuse, P0 ;  /* 0x000000d46c00720c */ /* 0x080fe20000701670 */
[----:B-1----:R-:W-:Y:S01]  /*f900*/  FFMA.FTZ R12, R174, -UR17, R22 ;  /* 0x80000011ae0c7c23 */ /* 0x002fe20008010016 */
[----:B------:R1:W-:Y:S01]  /*f910*/  MUFU.TANH R81, R17 ;  /* 0x0000001100517308 */ /* 0x0003e20000002400 */
[----:B------:R-:W-:Y:S01]  /*f920*/  FMUL.FTZ R22, R76, c[0x0][0x2ec] ;  /* 0x0000bb004c167a20 */ /* 0x000fe20000410000 */
[----:B------:R-:W-:Y:S01]  /*f930*/  ISETP.LT.OR P6, PT, R176, R212, P6 ;  /* 0x000000d4b000720c */ /* 0x000fe200037c1670 */
[----:B------:R-:W-:-:S02]  /*f940*/  FMUL.FTZ R76, R77, c[0x0][0x2ec] ;  /* 0x0000bb004d4c7a20 */ /* 0x000fc40000410000 */
[----:B------:R-:W-:Y:S01]  /*f950*/  FMUL.FTZ R77, R13, c[0x0][0x2ec] ;  /* 0x0000bb000d4d7a20 */ /* 0x000fe20000410000 */
[----:B------:R-:W-:Y:S02]  /*f960*/  FSEL R12, R12, -INF , !P6 ;  /* 0xff8000000c0c7808 */ /* 0x000fe40007000000 */
[----:B------:R-:W2:Y:S01]  /*f970*/  I2F R225, R225 ;  /* 0x000000e100e17306 */ /* 0x000ea20000201400 */
[----:B------:R-:W-:-:S04]  /*f980*/  ISETP.GE.AND P6, PT, R108, R205, PT ;  /* 0x000000cd6c00720c */ /* 0x000fc80003fc6270 */
[----:B------:R-:W-:Y:S01]  /*f990*/  ISETP.LT.OR P6, PT, R108, R206, P6 ;  /* 0x000000ce6c00720c */ /* 0x000fe200037c1670 */
[----:B-1----:R-:W-:Y:S02]  /*f9a0*/  FFMA.FTZ R17, R231, -UR17, R221 ;  /* 0x80000011e7117c23 */ /* 0x002fe400080100dd */
[----:B------:R-:W-:Y:S03]  /*f9b0*/  I2F R97, R97 ;  /* 0x0000006100617306 */ /* 0x000fe60000201400 */
[----:B------:R-:W-:Y:S02]  /*f9c0*/  FSEL R17, R17, -INF , !P3 ;  /* 0xff80000011117808 */ /* 0x000fe40005800000 */
[C---:B------:R-:W-:Y:S01]  /*f9d0*/  ISETP.GE.AND P3, PT, R226.reuse, R202, PT ;  /* 0x000000cae200720c */ /* 0x040fe20003f66270 */
[----:B--2---:R-:W-:Y:S02]  /*f9e0*/  FFMA.FTZ R85, R225, -UR17, R85 ;  /* 0x80000011e1557c23 */ /* 0x004fe40008010055 */
[----:B------:R-:W1:Y:S01]  /*f9f0*/  MUFU.TANH R78, R78 ;  /* 0x0000004e004e7308 */ /* 0x000e620000002400 */
[----:B------:R-:W-:-:S02]  /*fa00*/  ISETP.LT.OR P3, PT, R226, R203, P3 ;  /* 0x000000cbe200720c */ /* 0x000fc40001f61670 */
[----:B------:R-:W-:Y:S02]  /*fa10*/  FSEL R9, R85, -INF , !P4 ;  /* 0xff80000055097808 */ /* 0x000fe40006000000 */
[----:B------:R-:W-:-:S03]  /*fa20*/  FSEL R177, R83, -INF , !P3 ;  /* 0xff80000053b17808 */ /* 0x000fc60005800000 */
[----:B------:R-:W-:Y:S01]  /*fa30*/  I2F R98, R98 ;  /* 0x0000006200627306 */ /* 0x000fe20000201400 */
[----:B------:R-:W-:Y:S02]  /*fa40*/  ISETP.GE.AND P3, PT, R108, R208, PT ;  /* 0x000000d06c00720c */ /* 0x000fe40003f66270 */
[----:B------:R-:W-:Y:S02]  /*fa50*/  ISETP.GE.AND P4, PT, R176, R205, PT ;  /* 0x000000cdb000720c */ /* 0x000fe40003f86270 */
        /* <DEDUP_REMOVED lines=8> */
[----:B------:R1:W3:Y:S01]  /*fae0*/  MUFU.TANH R130, R19 ;  /* 0x0000001300827308 */ /* 0x0002e20000002400 */
[----:B--2---:R-:W-:-:S05]  /*faf0*/  FFMA.FTZ R13, R98, -UR17, R22 ;  /* 0x80000011620d7c23 */ /* 0x004fca0008010016 */
[----:B------:R-:W-:Y:S02]  /*fb00*/  FSEL R13, R13, -INF , !P0 ;  /* 0xff8000000d0d7808 */ /* 0x000fe40004000000 */
[----:B------:R-:W2:Y:S01]  /*fb10*/  I2F R51, R51 ;  /* 0x0000003300337306 */ /* 0x000ea20000201400 */
[----:B------:R-:W-:-:S04]  /*fb20*/  ISETP.GE.AND P0, PT, R88, R205, PT ;  /* 0x000000cd5800720c */ /* 0x000fc80003f06270 */
[----:B------:R-:W-:Y:S01]  /*fb30*/  ISETP.LT.OR P0, PT, R88, R206, P0 ;  /* 0x000000ce5800720c */ /* 0x000fe20000701670 */
[----:B-1----:R-:W-:Y:S02]  /*fb40*/  FMUL.FTZ R19, R73, c[0x0][0x2ec] ;  /* 0x0000bb0049137a20 */ /* 0x002fe40000410000 */
[----:B------:R-:W1:Y:S01]  /*fb50*/  I2F R119, R119 ;  /* 0x0000007700777306 */ /* 0x000e620000201400 */
[----:B------:R-:W-:Y:S02]  /*fb60*/  FMUL.FTZ R73, R74, c[0x0][0x2ec] ;  /* 0x0000bb004a497a20 */ /* 0x000fe40000410000 */
[----:B------:R-:W-:Y:S02]  /*fb70*/  FMUL.FTZ R74, R8, c[0x0][0x2ec] ;  /* 0x0000bb00084a7a20 */ /* 0x000fe40000410000 */
[----:B------:R-:W-:Y:S02]  /*fb80*/  FFMA.FTZ R8, R224, -UR17, R87 ;  /* 0x80000011e0087c23 */ /* 0x000fe40008010057 */
[----:B---3--:R-:W-:Y:S01]  /*fb90*/  FFMA.FTZ R43, R43, -UR17, R130 ;  /* 0x800000112b2b7c23 */ /* 0x008fe20008010082 */
[----:B------:R-:W-:Y:S01]  /*fba0*/  I2F R129, R129 ;  /* 0x0000008100817306 */ /* 0x000fe20000201400 */
[----:B--2---:R-:W-:Y:S01]  /*fbb0*/  FFMA.FTZ R51, R51, -UR17, R14 ;  /* 0x8000001133337c23 */ /* 0x004fe2000801000e */
[----:B------:R-:W-:-:S02]  /*fbc0*/  FSEL R8, R8, -INF , !P2 ;  /* 0xff80000008087808 */ /* 0x000fc40005000000 */
[----:B------:R-:W-:-:S04]  /*fbd0*/  ISETP.GE.AND P2, PT, R176, R202, PT ;  /* 0x000000cab000720c */ /* 0x000fc80003f46270 */
[----:B------:R-:W2:Y:S01]  /*fbe0*/  I2F R96, R96 ;  /* 0x0000006000607306 */ /* 0x000ea20000201400 */
[----:B------:R-:W-:Y:S01]  /*fbf0*/  ISETP.LT.OR P2, PT, R176, R203, P2 ;  /* 0x000000cbb000720c */ /* 0x000fe20001741670 */
[----:B-1----:R-:W-:-:S03]  /*fc00*/  FFMA.FTZ R119, R119, -UR17, R15 ;  /* 0x8000001177777c23 */ /* 0x002fc6000801000f */
[----:B------:R-:W-:Y:S01]  /*fc10*/  FSEL R176, R43, -INF , !P2 ;  /* 0xff8000002bb07808 */ /* 0x000fe20005000000 */
[----:B------:R-:W-:Y:S01]  /*fc20*/  FMUL.FTZ R43, R236, c[0x0][0x2ec] ;  /* 0x0000bb00ec2b7a20 */ /* 0x000fe20000410000 */
[-C--:B------:R-:W-:Y:S01]  /*fc30*/  ISETP.GE.AND P2, PT, R88, R208.reuse, PT ;  /* 0x000000d05800720c */ /* 0x080fe20003f46270 */
[----:B------:R-:W1:Y:S01]  /*fc40*/  MUFU.TANH R80, R80 ;  /* 0x0000005000507308 */ /* 0x000e620000002400 */
[----:B------:R-:W-:Y:S02]  /*fc50*/  FSEL R171, R119, -INF , !P3 ;  /* 0xff80000077ab7808 */ /* 0x000fe40005800000 */
[----:B------:R-:W-:Y:S02]  /*fc60*/  ISETP.GE.AND P3, PT, R114, R208, PT ;  /* 0x000000d07200720c */ /* 0x000fe40003f66270 */
[-C--:B------:R-:W-:Y:S02]  /*fc70*/  ISETP.LT.OR P2, PT, R88, R209.reuse, P2 ;  /* 0x000000d15800720c */ /* 0x080fe40001741670 */
[----:B------:R-:W-:Y:S01]  /*fc80*/  ISETP.LT.OR P3, PT, R114, R209, P3 ;  /* 0x000000d17200720c */ /* 0x000fe20001f61670 */
[----:B------:R-:W-:Y:S01]  /*fc90*/  I2F R106, R106 ;  /* 0x0000006a006a7306 */ /* 0x000fe20000201400 */
[----:B--2---:R-:W-:-:S05]  /*fca0*/  FFMA.FTZ R81, R96, -UR17, R81 ;  /* 0x8000001160517c23 */ /* 0x004fca0008010051 */
[----:B------:R-:W-:Y:S02]  /*fcb0*/  FSEL R240, R81, -INF , !P4 ;  /* 0xff80000051f07808 */ /* 0x000fe40006000000 */
[----:B------:R-:W2:Y:S01]  /*fcc0*/  MUFU.TANH R77, R77 ;  /* 0x0000004d004d7308 */ /* 0x000ea20000002400 */
[----:B-1----:R-:W-:Y:S01]  /*fcd0*/  FFMA.FTZ R80, R129, -UR17, R80 ;  /* 0x8000001181507c23 */ /* 0x002fe20008010050 */
[----:B------:R-:W-:-:S04]  /*fce0*/  ISETP.GE.AND P4, PT, R88, R211, PT ;  /* 0x000000d35800720c */ /* 0x000fc80003f86270 */
[----:B------:R-:W-:Y:S02]  /*fcf0*/  FSEL R224, R80, -INF , !P5 ;  /* 0xff80000050e07808 */ /* 0x000fe40006800000 */
[----:B------:R-:W-:Y:S01]  /*fd00*/  I2F R111, R111 ;  /* 0x0000006f006f7306 */ /* 0x000fe20000201400 */
[----:B------:R-:W-:Y:S02]  /*fd10*/  ISETP.GE.AND P5, PT, R108, R202, PT ;  /* 0x000000ca6c00720c */ /* 0x000fe40003fa6270 */
[----:B------:R-:W-:Y:S02]  /*fd20*/  ISETP.LT.OR P4, PT, R88, R212, P4 ;  /* 0x000000d45800720c */ /* 0x000fe40002781670 */
[----:B------:R-:W-:-:S03]  /*fd30*/  ISETP.LT.OR P5, PT, R108, R203, P5 ;  /* 0x000000cb6c00720c */ /* 0x000fc60002fa1670 */
[----:B------:R-:W-:Y:S01]  /*fd40*/  MUFU.TANH R19, R19 ;  /* 0x0000001300137308 */ /* 0x000fe20000002400 */
[----:B--2---:R-:W-:Y:S01]  /*fd50*/  FFMA.FTZ R77, R106, -UR17, R77 ;  /* 0x800000116a4d7c23 */ /* 0x004fe2000801004d */
[----:B------:R-:W-:Y:S02]  /*fd60*/  FSEL R174, R51, -INF , !P5 ;  /* 0xff80000033ae7808 */ /* 0x000fe40006800000 */
[----:B------:R-:W-:Y:S02]  /*fd70*/  ISETP.GE.AND P5, PT, R118, R208, PT ;  /* 0x000000d07600720c */ /* 0x000fe40003fa6270 */
[----:B------:R-:W-:Y:S02]  /*fd80*/  FSEL R230, R77, -INF , !P0 ;  /* 0xff8000004de67808 */ /* 0x000fe40004000000 */
[----:B------:R-:W-:Y:S01]  /*fd90*/  I2F R90, R90 ;  /* 0x0000005a005a7306 */ /* 0x000fe20000201400 */
[----:B------:R-:W-:Y:S02]  /*fda0*/  ISETP.GE.AND P0, PT, R114, R211, PT ;  /* 0x000000d37200720c */ /* 0x000fe40003f06270 */
[----:B------:R-:W-:-:S02]  /*fdb0*/  ISETP.LT.OR P5, PT, R118, R209, P5 ;  /* 0x000000d17600720c */ /* 0x000fc40002fa1670 */
[----:B------:R-:W-:-:S03]  /*fdc0*/  ISETP.LT.OR P0, PT, R114, R212, P0 ;  /* 0x000000d47200720c */ /* 0x000fc60000701670 */
[----:B------:R-:W1:Y:S08]  /*fdd0*/  MUFU.TANH R79, R79 ;  /* 0x0000004f004f7308 */ /* 0x000e700000002400 */
[----:B------:R2:W-:Y:S08]  /*fde0*/  I2F R126, R91 ;  /* 0x0000005b007e7306 */ /* 0x0005f00000201400 */
[----:B------:R-:W-:Y:S01]  /*fdf0*/  I2F R107, R107 ;  /* 0x0000006b006b7306 */ /* 0x000fe20000201400 */
[----:B-1----:R-:W-:-:S05]  /*fe00*/  FFMA.FTZ R79, R90, -UR17, R79 ;  /* 0x800000115a4f7c23 */ /* 0x002fca000801004f */
[----:B------:R-:W-:Y:S02]  /*fe10*/  FSEL R183, R79, -INF , !P2 ;  /* 0xff8000004fb77808 */ /* 0x000fe40005000000 */
[----:B------:R-:W1:Y:S01]  /*fe20*/  MUFU.TANH R21, R21 ;  /* 0x0000001500157308 */ /* 0x000e620000002400 */
[----:B--2---:R-:W-:Y:S01]  /*fe30*/  IMAD.IADD R91, R207, 0x1, -R103 ;  /* 0x00000001cf5b7824 */ /* 0x004fe200078e0a67 */
[----:B------:R-:W-:-:S04]  /*fe40*/  ISETP.GE.AND P2, PT, R118, R202, PT ;  /* 0x000000ca7600720c */ /* 0x000fc80003f46270 */
[----:B------:R-:W-:Y:S02]  /*fe50*/  IABS R91, R91 ;  /* 0x0000005b005b7213 */ /* 0x000fe40000000000 */
[----:B------:R-:W2:Y:S01]  /*fe60*/  I2F R92, R92 ;  /* 0x0000005c005c7306 */ /* 0x000ea20000201400 */
[----:B------:R-:W-:-:S07]  /*fe70*/  ISETP.LT.OR P2, PT, R118, R203, P2 ;  /* 0x000000cb7600720c */ /* 0x000fce0001741670 */
[----:B------:R-:W-:Y:S01]  /*fe80*/  I2F R89, R89 ;  /* 0x0000005900597306 */ /* 0x000fe20000201400 */
[----:B-1----:R-:W-:-:S05]  /*fe90*/  FFMA.FTZ R21, R107, -UR17, R21 ;  /* 0x800000116b157c23 */ /* 0x002fca0008010015 */
[----:B------:R-:W-:Y:S01]  /*fea0*/  FSEL R231, R21, -INF , !P3 ;  /* 0xff80000015e77808 */ /* 0x000fe20005800000 */
[----:B------:R-:W-:Y:S01]  /*feb0*/  FMUL.FTZ R21, R237, c[0x0][0x2ec] ;  /* 0x0000bb00ed157a20 */ /* 0x000fe20000410000 */
[----:B------:R-:W1:Y:S01]  /*fec0*/  MUFU.TANH R76, R76 ;  /* 0x0000004c004c7308 */ /* 0x000e620000002400 */
[----:B--2---:R-:W-:Y:S01]  /*fed0*/  FFMA.FTZ R75, R92, -UR17, R75 ;  /* 0x800000115c4b7c23 */ /* 0x004fe2000801004b */
[----:B------:R-:W-:-:S04]  /*fee0*/  ISETP.GE.AND P3, PT, R103, R202, PT ;  /* 0x000000ca6700720c */ /* 0x000fc80003f66270 */
[----:B------:R-:W-:Y:S02]  /*fef0*/  FSEL R241, R75, -INF , !P6 ;  /* 0xff8000004bf17808 */ /* 0x000fe40007000000 */
[----:B------:R-:W-:Y:S01]  /*ff00*/  I2F R104, R104 ;  /* 0x0000006800687306 */ /* 0x000fe20000201400 */
[C---:B------:R-:W-:Y:S02]  /*ff10*/  ISETP.GE.AND P6, PT, R118.reuse, R211, PT ;  /* 0x000000d37600720c */ /* 0x040fe40003fc6270 */
[----:B------:R-:W-:Y:S02]  /*ff20*/  ISETP.LT.OR P3, PT, R103, R203, P3 ;  /* 0x000000cb6700720c */ /* 0x000fe40001f61670 */
[----:B------:R-:W-:-:S03]  /*ff30*/  ISETP.LT.OR P6, PT, R118, R212, P6 ;  /* 0x000000d47600720c */ /* 0x000fc600037c1670 */
[----:B------:R2:W3:Y:S01]  /*ff40*/  MUFU.TANH R14, R10 ;  /* 0x0000000a000e7308 */ /* 0x0004e20000002400 */
[----:B-1----:R-:W-:-:S07]  /*ff50*/  FFMA.FTZ R76, R89, -UR17, R76 ;  /* 0x80000011594c7c23 */ /* 0x002fce000801004c */
[----:B------:R1:W-:Y:S08]  /*ff60*/  I2F R122, R84 ;  /* 0x00000054007a7306 */ /* 0x0003f00000201400 */
[----:B------:R-:W-:Y:S01]  /*ff70*/  I2F R105, R105 ;  /* 0x0000006900697306 */ /* 0x000fe20000201400 */
[----:B--2---:R-:W-:Y:S01]  /*ff80*/  FSEL R10, R76, -INF , !P4 ;  /* 0xff8000004c0a7808 */ /* 0x004fe20006000000 */
[----:B---3--:R-:W-:Y:S01]  /*ff90*/  FFMA.FTZ R14, R104, -UR17, R14 ;  /* 0x80000011680e7c23 */ /* 0x008fe2000801000e */
[----:B------:R-:W-:-:S04]  /*ffa0*/  ISETP.GE.AND P4, PT, R118, R205, PT ;  /* 0x000000cd7600720c */ /* 0x000fc80003f86270 */
[----:B------:R-:W-:Y:S01]  /*ffb0*/  ISETP.LT.OR P4, PT, R118, R206, P4 ;  /* 0x000000ce7600720c */ /* 0x000fe20002781670 */
[----:B------:R-:W2:Y:S01]  /*ffc0*/  MUFU.TANH R72, R72 ;  /* 0x0000004800487308 */ /* 0x000ea20000002400 */
[----:B-1----:R-:W-:-:S05]  /*ffd0*/  IMAD.IADD R84, R204, 0x1, -R103 ;  /* 0x00000001cc547824 */ /* 0x002fca00078e0a67 */
[----:B------:R-:W-:Y:S02]  /*ffe0*/  IABS R84, R84 ;  /* 0x0000005400547213 */ /* 0x000fe40000000000 */
[----:B------:R-:W1:Y:S08]  /*fff0*/  MUFU.TANH R73, R73 ;  /* 0x0000004900497308 */ /* 0x000e700000002400 */
[----:B------:R-:W3:Y:S01]  /*10000*/  MUFU.TANH R74, R74 ;  /* 0x0000004a004a7308 */ /* 0x000ee20000002400 */
[----:B--2---:R-:W-:-:S07]  /*10010*/  FFMA.FTZ R72, R126, -UR17, R72 ;  /* 0x800000117e487c23 */ /* 0x004fce0008010048 */
[----:B------:R2:W-:Y:S01]  /*10020*/  MUFU.TANH R22, R5 ;  /* 0x0000000500167308 */ /* 0x0005e20000002400 */
[----:B-1----:R-:W-:Y:S01]  /*10030*/  FFMA.FTZ R73, R122, -UR17, R73 ;  /* 0x800000117a497c23 */ /* 0x002fe20008010049 */
[----:B------:R-:W-:Y:S02]  /*10040*/  FSEL R122, R14, -INF , !P2 ;  /* 0xff8000000e7a7808 */ /* 0x000fe40005000000 */
[----:B------:R-:W-:Y:S02]  /*10050*/  ISETP.GE.AND P2, PT, R103, R208, PT ;  /* 0x000000d06700720c */ /* 0x000fe40003f46270 */
[----:B------:R-:W-:Y:S02]  /*10060*/  FSEL R223, R73, -INF , !P5 ;  /* 0xff80000049df7808 */ /* 0x000fe40006800000 */
[----:B------:R-:W-:Y:S01]  /*10070*/  I2F R91, R91 ;  /* 0x0000005b005b7306 */ /* 0x000fe20000201400 */
[----:B---3--:R-:W-:Y:S01]  /*10080*/  FFMA.FTZ R74, R105, -UR17, R74 ;  /* 0x80000011694a7c23 */ /* 0x008fe2000801004a */
[----:B------:R-:W-:-:S02]  /*10090*/  ISETP.GE.AND P5, PT, R114, R202, PT ;  /* 0x000000ca7200720c */ /* 0x000fc40003fa6270 */
[----:B------:R-:W-:Y:S02]  /*100a0*/  ISETP.LT.OR P2, PT, R103, R209, P2 ;  /* 0x000000d16700720c */ /* 0x000fe40001741670 */
[----:B------:R-:W-:Y:S02]  /*100b0*/  FSEL R182, R74, -INF , !P4 ;  /* 0xff8000004ab67808 */ /* 0x000fe40006000000 */
[----:B------:R-:W1:Y:S01]  /*100c0*/  MUFU.TANH R15, R4 ;  /* 0x00000004000f7308 */ /* 0x000e620000002400 */
[----:B--2---:R-:W-:Y:S01]  /*100d0*/  FFMA.FTZ R5, R111, -UR17, R19 ;  /* 0x800000116f057c23 */ /* 0x004fe20008010013 */
[----:B------:R-:W-:Y:S01]  /*100e0*/  ISETP.GE.AND P4, PT, R103, R211, PT ;  /* 0x000000d36700720c */ /* 0x000fe20003f86270 */
[----:B------:R-:W-:Y:S01]  /*100f0*/  FMUL.FTZ R19, R238, c[0x0][0x2ec] ;  /* 0x0000bb00ee137a20 */ /* 0x000fe20000410000 */
[----:B------:R-:W-:Y:S02]  /*10100*/  ISETP.LT.OR P5, PT, R114, R203, P5 ;  /* 0x000000cb7200720c */ /* 0x000fe40002fa1670 */
[----:B------:R-:W-:-:S02]  /*10110*/  FSEL R5, R5, -INF , !P0 ;  /* 0xff80000005057808 */ /* 0x000fc40004000000 */
[----:B------:R-:W2:Y:S01]  /*10120*/  I2F R100, R100 ;  /* 0x0000006400647306 */ /* 0x000ea20000201400 */
[C---:B------:R-:W-:Y:S02]  /*10130*/  ISETP.GE.AND P0, PT, R103.reuse, R205, PT ;  /* 0x000000cd6700720c */ /* 0x040fe40003f06270 */
[C---:B------:R-:W-:Y:S02]  /*10140*/  ISETP.LT.OR P4, PT, R103.reuse, R212, P4 ;  /* 0x000000d46700720c */ /* 0x040fe40002781670 */
[----:B------:R-:W-:-:S03]  /*10150*/  ISETP.LT.OR P0, PT, R103, R206, P0 ;  /* 0x000000ce6700720c */ /* 0x000fc60000701670 */
[----:B------:R-:W3:Y:S01]  /*10160*/  I2F R99, R99 ;  /* 0x0000006300637306 */ /* 0x000ee20000201400 */
[----:B-1----:R-:W-:Y:S01]  /*10170*/  FFMA.FTZ R15, R91, -UR17, R15 ;  /* 0x800000115b0f7c23 */ /* 0x002fe2000801000f */
[----:B------:R-:W-:Y:S02]  /*10180*/  FSEL R4, R72, -INF , !P6 ;  /* 0xff80000048047808 */ /* 0x000fe40007000000 */
[----:B------:R-:W-:Y:S02]  /*10190*/  ISETP.GE.AND P6, PT, R114, R205, PT ;  /* 0x000000cd7200720c */ /* 0x000fe40003fc6270 */
[----:B------:R-:W-:Y:S02]  /*101a0*/  FSEL R225, R15, -INF , !P0 ;  /* 0xff8000000fe17808 */ /* 0x000fe40004000000 */
[----:B------:R-:W-:Y:S01]  /*101b0*/  I2F R102, R102 ;  /* 0x0000006600667306 */ /* 0x000fe20000201400 */
[----:B------:R-:W-:Y:S01]  /*101c0*/  PLOP3.LUT P0, PT, PT, PT, UP0, 0x80, 0x0 ;  /* 0x000000000000781c */ /* 0x000fe20003f0f008 */
[----:B--2---:R-:W-:Y:S01]  /*101d0*/  FFMA.FTZ R23, R100, -UR17, R23 ;  /* 0x8000001164177c23 */ /* 0x004fe20008010017 */
[----:B------:R-:W-:-:S04]  /*101e0*/  ISETP.LT.OR P6, PT, R114, R206, P6 ;  /* 0x000000ce7200720c */ /* 0x000fc800037c1670 */
[----:B------:R-:W-:Y:S01]  /*101f0*/  FSEL R226, R23, -INF , !P6 ;  /* 0xff80000017e27808 */ /* 0x000fe20007000000 */
[----:B------:R-:W-:Y:S01]  /*10200*/  I2F R101, R101 ;  /* 0x0000006500657306 */ /* 0x000fe20000201400 */
[----:B---3--:R-:W-:Y:S01]  /*10210*/  FFMA.FTZ R11, R99, -UR17, R11 ;  /* 0x80000011630b7c23 */ /* 0x008fe2000801000b */
[----:B------:R-:W-:-:S04]  /*10220*/  ISETP.GE.AND P6, PT, R95, R211, PT ;  /* 0x000000d35f00720c */ /* 0x000fc80003fc6270 */
[----:B------:R-:W-:Y:S02]  /*10230*/  FSEL R131, R11, -INF , !P5 ;  /* 0xff8000000b837808 */ /* 0x000fe40006800000 */
[----:B------:R-:W-:Y:S01]  /*10240*/  MUFU.TANH R43, R43 ;  /* 0x0000002b002b7308 */ /* 0x000fe20000002400 */
[C---:B------:R-:W-:Y:S02]  /*10250*/  ISETP.GE.AND P5, PT, R95.reuse, R208, PT ;  /* 0x000000d05f00720c */ /* 0x040fe40003fa6270 */
[C---:B------:R-:W-:Y:S02]  /*10260*/  ISETP.LT.OR P6, PT, R95.reuse, R212, P6 ;  /* 0x000000d45f00720c */ /* 0x040fe400037c1670 */
[----:B------:R-:W-:-:S03]  /*10270*/  ISETP.LT.OR P5, PT, R95, R209, P5 ;  /* 0x000000d15f00720c */ /* 0x000fc60002fa1670 */
[----:B------:R-:W1:Y:S08]  /*10280*/  MUFU.TANH R19, R19 ;  /* 0x0000001300137308 */ /* 0x000e700000002400 */
[----:B------:R-:W-:Y:S08]  /*10290*/  I2F R84, R84 ;  /* 0x0000005400547306 */ /* 0x000ff00000201400 */
[----:B------:R-:W-:Y:S01]  /*102a0*/  I2F R94, R94 ;  /* 0x0000005e005e7306 */ /* 0x000fe20000201400 */
[----:B-1----:R-:W-:-:S05]  /*102b0*/  FFMA.FTZ R19, R101, -UR17, R19 ;  /* 0x8000001165137c23 */ /* 0x002fca0008010013 */
[----:B------:R-:W-:Y:S02]  /*102c0*/  FSEL R228, R19, -INF , !P2 ;  /* 0xff80000013e47808 */ /* 0x000fe40005000000 */
[----:B------:R-:W-:Y:S01]  /*102d0*/  I2F R93, R93 ;  /* 0x0000005d005d7306 */ /* 0x000fe20000201400 */
[----:B------:R-:W-:Y:S01]  /*102e0*/  BAR.SYNC.DEFER_BLOCKING 0x0 ;  /* 0x0000000000007b1d */ /* 0x000fe20000010000 */
[----:B------:R-:W-:-:S04]  /*102f0*/  ISETP.GE.AND P2, PT, R95, R202, PT ;  /* 0x000000ca5f00720c */ /* 0x000fc80003f46270 */
[----:B------:R-:W-:Y:S02]  /*10300*/  ISETP.LT.OR P2, PT, R95, R203, P2 ;  /* 0x000000cb5f00720c */ /* 0x000fe40001741670 */
[----:B------:R-:W1:Y:S08]  /*10310*/  I2F R86, R86 ;  /* 0x0000005600567306 */ /* 0x000e700000201400 */
[----:B------:R-:W2:Y:S08]  /*10320*/  I2F R37, R37 ;  /* 0x0000002500257306 */ /* 0x000eb00000201400 */
[----:B------:R3:W4:Y:S01]  /*10330*/  MUFU.TANH R14, R6 ;  /* 0x00000006000e7308 */ /* 0x0007220000002400 */
[----:B-1----:R-:W-:-:S07]  /*10340*/  FFMA.FTZ R22, R86, -UR17, R22 ;  /* 0x8000001156167c23 */ /* 0x002fce0008010016 */
[----:B------:R-:W1:Y:S01]  /*10350*/  MUFU.TANH R21, R21 ;  /* 0x0000001500157308 */ /* 0x000e620000002400 */
[----:B--2---:R-:W-:-:S05]  /*10360*/  FFMA.FTZ R37, R37, -UR17, R7 ;  /* 0x8000001125257c23 */ /* 0x004fca0008010007 */
[----:B------:R-:W-:Y:S02]  /*10370*/  FSEL R129, R37, -INF , !P2 ;  /* 0xff80000025817808 */ /* 0x000fe40005000000 */
[----:B------:R-:W2:Y:S01]  /*10380*/  MUFU.TANH R239, R239 ;  /* 0x000000ef00ef7308 */ /* 0x000ea20000002400 */
[----:B---3--:R-:W-:Y:S02]  /*10390*/  FFMA.FTZ R6, R102, -UR17, R43 ;  /* 0x8000001166067c23 */ /* 0x008fe4000801002b */
[----:B----4-:R-:W-:-:S03]  /*103a0*/  FFMA.FTZ R14, R84, -UR17, R14 ;  /* 0x80000011540e7c23 */ /* 0x010fc6000801000e */
[----:B------:R-:W-:Y:S02]  /*103b0*/  FSEL R6, R6, -INF , !P4 ;  /* 0xff80000006067808 */ /* 0x000fe40006000000 */
[C---:B------:R-:W-:Y:S01]  /*103c0*/  ISETP.GE.AND P4, PT, R95.reuse, R205, PT ;  /* 0x000000cd5f00720c */ /* 0x040fe20003f86270 */
[----:B-1----:R-:W-:Y:S01]  /*103d0*/  FFMA.FTZ R21, R94, -UR17, R21 ;  /* 0x800000115e157c23 */ /* 0x002fe20008010015 */
[----:B------:R-:W-:Y:S02]  /*103e0*/  FSEL R130, R14, -INF , !P3 ;  /* 0xff8000000e827808 */ /* 0x000fe40005800000 */
[----:B------:R-:W-:Y:S02]  /*103f0*/  ISETP.LT.OR P4, PT, R95, R206, P4 ;  /* 0x000000ce5f00720c */ /* 0x000fe40002781670 */
[----:B------:R-:W-:Y:S01]  /*10400*/  FSEL R7, R21, -INF , !P6 ;  /* 0xff80000015077808 */ /* 0x000fe20007000000 */
[----:B--2---:R-:W-:Y:S01]  /*10410*/  FFMA.FTZ R93, R93, -UR17, R239 ;  /* 0x800000115d5d7c23 */ /* 0x004fe200080100ef */
[----:B------:R-:W-:-:S04]  /*10420*/  FSEL R181, R22, -INF , !P4 ;  /* 0xff80000016b57808 */ /* 0x000fc80006000000 */
        /* <DEDUP_REMOVED lines=58> */
.L_x_1106:
[----:B------:R-:W-:Y:S05]  /*107d0*/  BSYNC B0 ;  /* 0x0000000000007941 */ /* 0x000fea0003800000 */
.L_x_1105:
[----:B------:R-:W0:Y:S02]  /*107e0*/  LDGDEPBAR ;  /* 0x00000000000079af */ /* 0x000e240000000000 */
.L_x_1104:
[----:B------:R-:W3:Y:S04]  /*107f0*/  LDL.LU R43, [R1] ;  /* 0x00000000012b7983 */ /* 0x000ee80000300800 */
[----:B------:R-:W4:Y:S04]  /*10800*/  LDL.LU R51, [R1+0x4] ;  /* 0x0000040001337983 */ /* 0x000f280000300800 */
[----:B------:R-:W5:Y:S04]  /*10810*/  LDL.LU R19, [R1+0xc] ;  /* 0x00000c0001137983 */ /* 0x000f680000300800 */
[----:B--2---:R-:W2:Y:S04]  /*10820*/  LDL.LU R21, [R1+0x1c] ;  /* 0x00001c0001157983 */ /* 0x004ea80000300800 */
[----:B------:R-:W3:Y:S04]  /*10830*/  LDL.LU R22, [R1+0x18] ;  /* 0x0000180001167983 */ /* 0x000ee80000300800 */
[----:B------:R-:W3:Y:S04]  /*10840*/  LDL.LU R23, [R1+0x14] ;  /* 0x0000140001177983 */ /* 0x000ee80000300800 */
[----:B------:R-:W3:Y:S04]  /*10850*/  LDL.LU R15, [R1+0x8] ;  /* 0x00000800010f7983 */ /* 0x000ee80000300800 */
[----:B------:R-:W3:Y:S01]  /*10860*/  LDL.LU R37, [R1+0x20] ;  /* 0x0000200001257983 */ /* 0x000ee20000300800 */
[----:B-1----:R-:W-:-:S03]  /*10870*/  MOV R72, R222 ;  /* 0x000000de00487202 */ /* 0x002fc60000000f00 */
[----:B------:R-:W3:Y:S04]  /*10880*/  LDL.LU R236, [R1+0x2c] ;  /* 0x00002c0001ec7983 */ /* 0x000ee80000300800 */
[----:B------:R-:W3:Y:S04]  /*10890*/  LDL.LU R237, [R1+0x28] ;  /* 0x0000280001ed7983 */ /* 0x000ee80000300800 */
[----:B------:R-:W3:Y:S04]  /*108a0*/  LDL.LU R238, [R1+0x24] ;  /* 0x0000240001ee7983 */ /* 0x000ee80000300800 */
[----:B------:R-:W3:Y:S01]  /*108b0*/  LDL.LU R239, [R1+0x10] ;  /* 0x0000100001ef7983 */ /* 0x000ee20000300800 */
        /* <DEDUP_REMOVED lines=72> */
[----:B------:R-:W-:-:S03]  /*10d40*/  FMNMX.FTZ R107, R8, R107, !PT ;  /* 0x0000006b086b7209 */ /* 0x000fc60007810000 */
[----:B------:R-:W1:Y:S01]  /*10d50*/  SHFL.BFLY PT, R108, R11, 0x1, 0x1f ;  /* 0x0c201f000b6c7f89 */ /* 0x000e6200000e0000 */
[----:B------:R-:W-:Y:S02]  /*10d60*/  FMNMX.FTZ R107, R224, R107, !PT ;  /* 0x0000006be06b7209 */ /* 0x000fe40007810000 */
        /* <DEDUP_REMOVED lines=14> */
[----:B------:R-:W-:Y:S01]  /*10e50*/  MOV R46, R72 ;  /* 0x00000048002e7202 */ /* 0x000fe20000000f00 */
[--C-:B------:R-:W-:Y:S01]  /*10e60*/  FFMA.FTZ R98, R49, c[0x0][0x23c], -R11.reuse ;  /* 0x00008f0031627a23 */ /* 0x100fe2000001080b */
[----:B------:R-:W-:Y:S01]  /*10e70*/  FMNMX.FTZ R4, R123, R4, !PT ;  /* 0x000000047b047209 */ /* 0x000fe20007810000 */
[--C-:B------:R-:W-:Y:S01]  /*10e80*/  FFMA.FTZ R81, R5, c[0x0][0x23c], -R11.reuse ;  /* 0x00008f0005517a23 */ /* 0x100fe2000001080b */
[----:B------:R-:W-:Y:S01]  /*10e90*/  MOV R49, R229 ;  /* 0x000000e500317202 */ /* 0x000fe20000000f00 */
        /* <DEDUP_REMOVED lines=28> */
[----:B------:R-:W1:Y:S01]  /*11060*/  SHFL.BFLY PT, R14, R107, 0x2, 0x1f ;  /* 0x0c401f006b0e7f89 */ /* 0x000e6200000e0000 */
[----:B------:R-:W-:Y:S01]  /*11070*/  FMNMX.FTZ R4, R55, R4, !PT ;  /* 0x0000000437047209 */ /* 0x000fe20007810000 */
[----:B------:R-:W-:-:S02]  /*11080*/  FFMA.FTZ R127, R71, c[0x0][0x23c], -R11 ;  /* 0x00008f00477f7a23 */ /* 0x000fc4000001080b */
[--C-:B------:R-:W-:Y:S02]  /*11090*/  FFMA.FTZ R126, R125, c[0x0][0x23c], -R11.reuse ;  /* 0x00008f007d7e7a23 */ /* 0x100fe4000001080b */
[--C-:B------:R-:W-:Y:S01]  /*110a0*/  FFMA.FTZ R99, R109, c[0x0][0x23c], -R11.reuse ;  /* 0x00008f006d637a23 */ /* 0x100fe2000001080b */
[----:B------:R-:W-:Y:S01]  /*110b0*/  MUFU.EX2 R222, R222 ;  /* 0x000000de00de7308 */ /* 0x000fe20000000800 */
[--C-:B------:R-:W-:Y:S02]  /*110c0*/  FFMA.FTZ R90, R26, c[0x0][0x23c], -R11.reuse ;  /* 0x00008f001a5a7a23 */ /* 0x100fe4000001080b */
[--C-:B------:R-:W-:Y:S02]  /*110d0*/  FFMA.FTZ R89, R27, c[0x0][0x23c], -R11.reuse ;  /* 0x00008f001b597a23 */ /* 0x100fe4000001080b */
[--C-:B------:R-:W-:Y:S02]  /*110e0*/  FFMA.FTZ R88, R20, c[0x0][0x23c], -R11.reuse ;  /* 0x00008f0014587a23 */ /* 0x100fe4000001080b */
[--C-:B------:R-:W-:Y:S01]  /*110f0*/  FFMA.FTZ R87, R18, c[0x0][0x23c], -R11.reuse ;  /* 0x00008f0012577a23 */ /* 0x100fe2000001080b */
[----:B------:R-:W-:Y:S01]  /*11100*/  MUFU.EX2 R127, R127 ;  /* 0x0000007f007f7308 */ /* 0x000fe20000000800 */
[--C-:B------:R-:W-:Y:S01]  /*11110*/  FFMA.FTZ R85, R12, c[0x0][0x23c], -R11.reuse ;  /* 0x00008f000c557a23 */ /* 0x100fe2000001080b */
[----:B----4-:R-:W-:Y:S01]  /*11120*/  FMNMX.FTZ R105, R51, R105, !PT ;  /* 0x0000006933697209 */ /* 0x010fe20007810000 */
[----:B------:R-:W-:-:S02]  /*11130*/  FFMA.FTZ R84, R13, c[0x0][0x23c], -R11 ;  /* 0x00008f000d547a23 */ /* 0x000fc4000001080b */
[----:B------:R-:W-:Y:S01]  /*11140*/  FFMA.FTZ R83, R10, c[0x0][0x23c], -R11 ;  /* 0x00008f000a537a23 */ /* 0x000fe2000001080b */
[----:B-----5:R-:W-:Y:S02]  /*11150*/  FMNMX.FTZ R105, R19, R105, !PT ;  /* 0x0000006913697209 */ /* 0x020fe40007810000 */
[----:B------:R-:W4:Y:S01]  /*11160*/  MUFU.EX2 R126, R126 ;  /* 0x0000007e007e7308 */ /* 0x000f220000000800 */
[----:B-1----:R-:W-:Y:S02]  /*11170*/  FMNMX.FTZ R107, R107, R14, !PT ;  /* 0x0000000e6b6b7209 */ /* 0x002fe40007810000 */
[----:B--2---:R-:W-:-:S03]  /*11180*/  MOV R35, R21 ;  /* 0x0000001500237202 */ /* 0x004fc60000000f00 */
[----:B------:R-:W1:Y:S01]  /*11190*/  SHFL.BFLY PT, R9, R107, 0x1, 0x1f ;  /* 0x0c201f006b097f89 */ /* 0x000e6200000e0000 */
[----:B---3--:R-:W-:Y:S01]  /*111a0*/  MOV R34, R22 ;  /* 0x0000001600227202 */ /* 0x008fe20000000f00 */
[----:B------:R-:W-:Y:S01]  /*111b0*/  MUFU.EX2 R114, R114 ;  /* 0x0000007200727308 */ /* 0x000fe20000000800 */
[----:B------:R-:W-:Y:S02]  /*111c0*/  MOV R42, R23 ;  /* 0x00000017002a7202 */ /* 0x000fe40000000f00 */
[----:B------:R-:W-:-:S05]  /*111d0*/  FMNMX.FTZ R105, R15, R105, !PT ;  /* 0x000000690f697209 */ /* 0x000fca0007810000 */
[----:B------:R-:W-:Y:S01]  /*111e0*/  MUFU.EX2 R113, R113 ;  /* 0x0000007100717308 */ /* 0x000fe20000000800 */
[----:B------:R-:W-:Y:S02]  /*111f0*/  MOV R47, R37 ;  /* 0x00000025002f7202 */ /* 0x000fe40000000f00 */
[----:B------:R-:W-:Y:S02]  /*11200*/  FMNMX.FTZ R105, R43, R105, !PT ;  /* 0x000000692b697209 */ /* 0x000fe40007810000 */
[----:B------:R-:W-:-:S03]  /*11210*/  FMNMX.FTZ R4, R236, R4, !PT ;  /* 0x00000004ec047209 */ /* 0x000fc60007810000 */
[----:B------:R-:W-:Y:S01]  /*11220*/  MUFU.EX2 R104, R104 ;  /* 0x0000006800687308 */ /* 0x000fe20000000800 */
[----:B------:R-:W-:Y:S02]  /*11230*/  FMNMX.FTZ R105, R249, R105, !PT ;  /* 0x00000069f9697209 */ /* 0x000fe40007810000 */
[----:B------:R-:W-:Y:S02]  /*11240*/  FMNMX.FTZ R4, R237, R4, !PT ;  /* 0x00000004ed047209 */ /* 0x000fe40007810000 */
        /* <DEDUP_REMOVED lines=33> */
[----:B-1----:R-:W-:Y:S01]  /*11460*/  FMNMX.FTZ R107, R107, R9, !PT ;  /* 0x000000096b6b7209 */ /* 0x002fe20007810000 */
[----:B------:R-:W1:Y:S01]  /*11470*/  SHFL.BFLY PT, R5, R105, 0x2, 0x1f ;  /* 0x0c401f0069057f89 */ /* 0x000e6200000e0000 */
        /* <DEDUP_REMOVED lines=11> */
[--C-:B------:R-:W-:Y:S02]  /*11530*/  FFMA.FTZ R112, R65, c[0x0][0x23c], -R229.reuse ;  /* 0x00008f0041707a23 */ /* 0x100fe400000108e5 */
[--C-:B------:R-:W-:Y:S02]  /*11540*/  FFMA.FTZ R65, R28, c[0x0][0x23c], -R229.reuse ;  /* 0x00008f001c417a23 */ /* 0x100fe400000108e5 */
[----:B------:R-:W2:Y:S01]  /*11550*/  SHFL.BFLY PT, R106, R4, 0x2, 0x1f ;  /* 0x0c401f00046a7f89 */ /* 0x000ea200000e0000 */
[--C-:B------:R-:W-:Y:S01]  /*11560*/  FFMA.FTZ R64, R29, c[0x0][0x23c], -R229.reuse ;  /* 0x00008f001d407a23 */ /* 0x100fe200000108e5 */
[----:B-1----:R-:W-:Y:S01]  /*11570*/  FMNMX.FTZ R105, R105, R5, !PT ;  /* 0x0000000569697209 */ /* 0x002fe20007810000 */
[--C-:B------:R-:W-:Y:S01]  /*11580*/  FFMA.FTZ R78, R61, c[0x0][0x23c], -R229.reuse ;  /* 0x00008f003d4e7a23 */ /* 0x100fe200000108e5 */
[----:B------:R-:W-:Y:S01]  /*11590*/  LDSM.16.MT88.4 R28, [R192+0x4000] ;  /* 0x00400000c01c783b */ /* 0x000fe20000004200 */
[--C-:B------:R-:W-:Y:S01]  /*115a0*/  FFMA.FTZ R61, R16, c[0x0][0x23c], -R229.reuse ;  /* 0x00008f00103d7a23 */ /* 0x100fe200000108e5 */
[----:B------:R-:W-:Y:S01]  /*115b0*/  FSEL R16, R108, RZ, P3 ;  /* 0x000000ff6c107208 */ /* 0x000fe20001800000 */
[--C-:B------:R-:W-:Y:S01]  /*115c0*/  FFMA.FTZ R76, R63, c[0x0][0x23c], -R229.reuse ;  /* 0x00008f003f4c7a23 */ /* 0x100fe200000108e5 */
[----:B------:R-:W-:Y:S01]  /*115d0*/  MUFU.EX2 R118, R118 ;  /* 0x0000007600767308 */ /* 0x000fe20000000800 */
[--C-:B------:R-:W-:Y:S01]  /*115e0*/  FFMA.FTZ R63, R24, c[0x0][0x23c], -R229.reuse ;  /* 0x00008f00183f7a23 */ /* 0x100fe200000108e5 */
[----:B------:R-:W-:Y:S01]  /*115f0*/  FSEL R24, R107, RZ, P2 ;  /* 0x000000ff6b187208 */ /* 0x000fe20001000000 */
[----:B------:R-:W-:-:S02]  /*11600*/  FFMA.FTZ R221, R68, c[0x0][0x23c], -R229 ;  /* 0x00008f0044dd7a23 */ /* 0x000fc400000108e5 */
[--C-:B------:R-:W-:Y:S02]  /*11610*/  FFMA.FTZ R125, R69, c[0x0][0x23c], -R229.reuse ;  /* 0x00008f00457d7a23 */ /* 0x100fe400000108e5 */
[--C-:B------:R-:W-:Y:S01]  /*11620*/  FFMA.FTZ R75, R66, c[0x0][0x23c], -R229.reuse ;  /* 0x00008f00424b7a23 */ /* 0x100fe200000108e5 */
[----:B------:R-:W-:Y:S01]  /*11630*/  MUFU.EX2 R112, R112 ;  /* 0x0000007000707308 */ /* 0x000fe20000000800 */
[--C-:B------:R-:W-:Y:S02]  /*11640*/  FFMA.FTZ R74, R67, c[0x0][0x23c], -R229.reuse ;  /* 0x00008f00434a7a23 */ /* 0x100fe400000108e5 */
[----:B------:R-:W-:Y:S02]  /*11650*/  FADD.FTZ R16, R36, -R16 ;  /* 0x8000001024107221 */ /* 0x000fe40000010000 */
[--C-:B------:R-:W-:Y:S02]  /*11660*/  FFMA.FTZ R69, R40, c[0x0][0x23c], -R229.reuse ;  /* 0x00008f0028457a23 */ /* 0x100fe400000108e5 */
[--C-:B------:R-:W-:Y:S01]  /*11670*/  FFMA.FTZ R68, R41, c[0x0][0x23c], -R229.reuse ;  /* 0x00008f0029447a23 */ /* 0x100fe200000108e5 */
[----:B--2---:R-:W-:Y:S01]  /*11680*/  FMNMX.FTZ R106, R4, R106, !PT ;  /* 0x0000006a046a7209 */ /* 0x004fe20007810000 */
[--C-:B------:R-:W-:Y:S01]  /*11690*/  FFMA.FTZ R67, R32, c[0x0][0x23c], -R229.reuse ;  /* 0x00008f0020437a23 */ /* 0x100fe200000108e5 */
[----:B------:R-:W-:Y:S01]  /*116a0*/  MUFU.EX2 R221, R221 ;  /* 0x000000dd00dd7308 */ /* 0x000fe20000000800 */
[----:B------:R-:W-:-:S02]  /*116b0*/  FFMA.FTZ R66, R33, c[0x0][0x23c], -R229 ;  /* 0x00008f0021427a23 */ /* 0x000fc400000108e5 */
[----:B------:R-:W1:Y:S01]  /*116c0*/  SHFL.BFLY PT, R4, R106, 0x1, 0x1f ;  /* 0x0c201f006a047f89 */ /* 0x000e6200000e0000 */
[----:B------:R-:W-:Y:S02]  /*116d0*/  FADD.FTZ R24, R3, -R24 ;  /* 0x8000001803187221 */ /* 0x000fe40000010000 */
[----:B------:R-:W-:Y:S02]  /*116e0*/  FMUL.FTZ R16, R16, c[0x0][0x23c] ;  /* 0x00008f0010107a20 */ /* 0x000fe40000410000 */
[----:B------:R-:W-:Y:S01]  /*116f0*/  FMUL.FTZ R24, R24, c[0x0][0x23c] ;  /* 0x00008f0018187a20 */ /* 0x000fe20000410000 */
[----:B------:R-:W-:Y:S01]  /*11700*/  MUFU.EX2 R125, R125 ;  /* 0x0000007d007d7308 */ /* 0x000fe20000000800 */
[--C-:B------:R-:W-:Y:S02]  /*11710*/  FFMA.FTZ R111, R60, c[0x0][0x23c], -R229.reuse ;  /* 0x00008f003c6f7a23 */ /* 0x100fe400000108e5 */
[--C-:B------:R-:W-:Y:S02]  /*11720*/  FFMA.FTZ R60, R17, c[0x0][0x23c], -R229.reuse ;  /* 0x00008f00113c7a23 */ /* 0x100fe400000108e5 */
[----:B------:R-:W-:-:S02]  /*11730*/  FFMA.FTZ R37, R8, c[0x0][0x23c], -R229 ;  /* 0x00008f0008257a23 */ /* 0x000fc400000108e5 */
[--C-:B------:R-:W-:Y:S01]  /*11740*/  FFMA.FTZ R77, R62, c[0x0][0x23c], -R229.reuse ;  /* 0x00008f003e4d7a23 */ /* 0x100fe200000108e5 */
[----:B------:R-:W-:Y:S01]  /*11750*/  MUFU.EX2 R111, R111 ;  /* 0x0000006f006f7308 */ /* 0x000fe20000000800 */
[--C-:B------:R-:W-:Y:S01]  /*11760*/  FFMA.FTZ R73, R50, c[0x0][0x23c], -R229.reuse ;  /* 0x00008f0032497a23 */ /* 0x100fe200000108e5 */
[----:B----4-:R-:W-:Y:S01]  /*11770*/  F2FP.PACK_AB R50, R119, R126 ;  /* 0x0000007e7732723e */ /* 0x010fe200000000ff */
[--C-:B------:R-:W-:Y:S01]  /*11780*/  FFMA.FTZ R72, R48, c[0x0][0x23c], -R229.reuse ;  /* 0x00008f0030487a23 */ /* 0x100fe200000108e5 */
[----:B------:R-:W-:Y:S01]  /*11790*/  F2FP.PACK_AB R48, R127, R222 ;  /* 0x000000de7f30723e */ /* 0x000fe200000000ff */
[--C-:B------:R-:W-:Y:S02]  /*117a0*/  FFMA.FTZ R71, R44, c[0x0][0x23c], -R229.reuse ;  /* 0x00008f002c477a23 */ /* 0x100fe400000108e5 */
[--C-:B------:R-:W-:Y:S01]  /*117b0*/  FFMA.FTZ R70, R45, c[0x0][0x23c], -R229.reuse ;  /* 0x00008f002d467a23 */ /* 0x100fe200000108e5 */
[----:B------:R-:W-:Y:S01]  /*117c0*/  MUFU.EX2 R78, R78 ;  /* 0x0000004e004e7308 */ /* 0x000fe20000000800 */
[--C-:B------:R-:W-:Y:S01]  /*117d0*/  FFMA.FTZ R62, R25, c[0x0][0x23c], -R229.reuse ;  /* 0x00008f00193e7a23 */ /* 0x100fe200000108e5 */
[----:B-1----:R-:W-:Y:S01]  /*117e0*/  FMNMX.FTZ R106, R106, R4, !PT ;  /* 0x000000046a6a7209 */ /* 0x002fe20007810000 */
[--C-:B------:R-:W-:Y:S01]  /*117f0*/  FFMA.FTZ R224, R224, c[0x0][0x23c], -R229.reuse ;  /* 0x00008f00e0e07a23 */ /* 0x100fe200000108e5 */
[----:B------:R-:W1:Y:S01]  /*11800*/  SHFL.BFLY PT, R4, R105, 0x1, 0x1f ;  /* 0x0c201f0069047f89 */ /* 0x000e6200000e0000 */
[--C-:B------:R-:W-:Y:S01]  /*11810*/  FFMA.FTZ R183, R183, c[0x0][0x23c], -R229.reuse ;  /* 0x00008f00b7b77a23 */ /* 0x100fe200000108e5 */
[C---:B------:R-:W-:Y:S01]  /*11820*/  FSETP.NEU.FTZ.AND P1, PT, R106.reuse, -INF , PT ;  /* 0xff8000006a00780b */ /* 0x040fe20003f3d000 */
[----:B------:R-:W-:Y:S01]  /*11830*/  FMUL.FTZ R220, R106, c[0x0][0x23c] ;  /* 0x00008f006adc7a20 */ /* 0x000fe20000410000 */
[----:B------:R-:W-:Y:S01]  /*11840*/  MUFU.EX2 R77, R77 ;  /* 0x0000004d004d7308 */ /* 0x000fe20000000800 */
[----:B------:R-:W-:-:S02]  /*11850*/  FFMA.FTZ R223, R223, c[0x0][0x23c], -R229 ;  /* 0x00008f00dfdf7a23 */ /* 0x000fc400000108e5 */
[--C-:B------:R-:W-:Y:S01]  /*11860*/  FFMA.FTZ R231, R231, c[0x0][0x23c], -R229.reuse ;  /* 0x00008f00e7e77a23 */ /* 0x100fe200000108e5 */
[----:B------:R-:W-:Y:S01]  /*11870*/  FSEL R220, R220, RZ, P1 ;  /* 0x000000ffdcdc7208 */ /* 0x000fe20000800000 */
[--C-:B------:R-:W-:Y:S02]  /*11880*/  FFMA.FTZ R228, R228, c[0x0][0x23c], -R229.reuse ;  /* 0x00008f00e4e47a23 */ /* 0x100fe400000108e5 */
[----:B------:R-:W-:Y:S01]  /*11890*/  FFMA.FTZ R227, R227, c[0x0][0x23c], -R229 ;  /* 0x00008f00e3e37a23 */ /* 0x000fe200000108e5 */
[----:B------:R-:W-:Y:S01]  /*118a0*/  MUFU.EX2 R76, R76 ;  /* 0x0000004c004c7308 */ /* 0x000fe20000000800 */
[--C-:B------:R-:W-:Y:S02]  /*118b0*/  FFMA.FTZ R179, R165, c[0x0][0x23c], -R220.reuse ;  /* 0x00008f00a5b37a23 */ /* 0x100fe400000108dc */
[--C-:B------:R-:W-:Y:S02]  /*118c0*/  FFMA.FTZ R110, R123, c[0x0][0x23c], -R220.reuse ;  /* 0x00008f007b6e7a23 */ /* 0x100fe400000108dc */
[----:B------:R-:W-:-:S02]  /*118d0*/  FFMA.FTZ R124, R124, c[0x0][0x23c], -R220 ;  /* 0x00008f007c7c7a23 */ /* 0x000fc400000108dc */
[--C-:B------:R-:W-:Y:S01]  /*118e0*/  FFMA.FTZ R117, R172, c[0x0][0x23c], -R220.reuse ;  /* 0x00008f00ac757a23 */ /* 0x100fe200000108dc */
[----:B------:R-:W-:Y:S01]  /*118f0*/  MUFU.EX2 R179, R179 ;  /* 0x000000b300b37308 */ /* 0x000fe20000000800 */
[--C-:B------:R-:W-:Y:S02]  /*11900*/  FFMA.FTZ R109, R175, c[0x0][0x23c], -R220.reuse ;  /* 0x00008f00af6d7a23 */ /* 0x100fe400000108dc */
[--C-:B------:R-:W-:Y:S01]  /*11910*/  FFMA.FTZ R173, R173, c[0x0][0x23c], -R220.reuse ;  /* 0x00008f00adad7a23 */ /* 0x100fe200000108dc */
[----:B-1----:R-:W-:Y:S01]  /*11920*/  FMNMX.FTZ R105, R105, R4, !PT ;  /* 0x0000000469697209 */ /* 0x002fe20007810000 */
[--C-:B------:R-:W-:Y:S01]  /*11930*/  FFMA.FTZ R236, R236, c[0x0][0x23c], -R220.reuse ;  /* 0x00008f00ecec7a23 */ /* 0x100fe200000108dc */
[----:B------:R-:W-:Y:S01]  /*11940*/  FSEL R4, R106, RZ, P1 ;  /* 0x000000ff6a047208 */ /* 0x000fe20000800000 */
[----:B------:R-:W-:Y:S01]  /*11950*/  FFMA.FTZ R237, R237, c[0x0][0x23c], -R220 ;  /* 0x00008f00eded7a23 */ /* 0x000fe200000108dc */
[C---:B------:R-:W-:Y:S01]  /*11960*/  FSETP.NEU.FTZ.AND P0, PT, R105.reuse, -INF , PT ;  /* 0xff8000006900780b */ /* 0x040fe20003f1d000 */
[C---:B------:R-:W-:Y:S01]  /*11970*/  FMUL.FTZ R165, R105.reuse, c[0x0][0x23c] ;  /* 0x00008f0069a57a20 */ /* 0x040fe20000410000 */
[----:B------:R-:W1:Y:S01]  /*11980*/  MUFU.EX2 R124, R124 ;  /* 0x0000007c007c7308 */ /* 0x000e620000000800 */
[----:B------:R-:W-:Y:S01]  /*11990*/  FADD.FTZ R2, R2, -R4 ;  /* 0x8000000402027221 */ /* 0x000fe20000010000 */
[----:B------:R-:W-:Y:S01]  /*119a0*/  FSEL R4, R105, RZ, P0 ;  /* 0x000000ff69047208 */ /* 0x000fe20000000000 */
[----:B------:R-:W-:Y:S01]  /*119b0*/  FFMA.FTZ R238, R238, c[0x0][0x23c], -R220 ;  /* 0x00008f00eeee7a23 */ /* 0x000fe200000108dc */
[----:B------:R-:W-:Y:S01]  /*119c0*/  FSEL R165, R165, RZ, P0 ;  /* 0x000000ffa5a57208 */ /* 0x000fe20000000000 */
[----:B------:R-:W-:-:S02]  /*119d0*/  FMUL.FTZ R2, R2, c[0x0][0x23c] ;  /* 0x00008f0002027a20 */ /* 0x000fc40000410000 */
[----:B------:R-:W-:Y:S01]  /*119e0*/  FADD.FTZ R4, R0, -R4 ;  /* 0x8000000400047221 */ /* 0x000fe20000010000 */
[----:B------:R-:W-:Y:S01]  /*119f0*/  MUFU.EX2 R117, R117 ;  /* 0x0000007500757308 */ /* 0x000fe20000000800 */
[--C-:B------:R-:W-:Y:S02]  /*11a00*/  FFMA.FTZ R123, R166, c[0x0][0x23c], -R165.reuse ;  /* 0x00008f00a67b7a23 */ /* 0x100fe400000108a5 */
[----:B------:R-:W-:Y:S02]  /*11a10*/  FMUL.FTZ R4, R4, c[0x0][0x23c] ;  /* 0x00008f0004047a20 */ /* 0x000fe40000410000 */
[--C-:B------:R-:W-:Y:S02]  /*11a20*/  FFMA.FTZ R164, R164, c[0x0][0x23c], -R165.reuse ;  /* 0x00008f00a4a47a23 */ /* 0x100fe400000108a5 */
[--C-:B------:R-:W-:Y:S01]  /*11a30*/  FFMA.FTZ R116, R167, c[0x0][0x23c], -R165.reuse ;  /* 0x00008f00a7747a23 */ /* 0x100fe200000108a5 */
[----:B------:R2:W3:Y:S01]  /*11a40*/  MUFU.EX2 R166, R4 ;  /* 0x0000000400a67308 */ /* 0x0004e20000000800 */
[--C-:B------:R-:W-:Y:S01]  /*11a50*/  FFMA.FTZ R115, R168, c[0x0][0x23c], -R165.reuse ;  /* 0x00008f00a8737a23 */ /* 0x100fe200000108a5 */
[----:B-1----:R-:W-:Y:S01]  /*11a60*/  F2FP.PACK_AB R20, R124, R179 ;  /* 0x000000b37c14723e */ /* 0x002fe200000000ff */
[----:B------:R-:W-:-:S02]  /*11a70*/  FFMA.FTZ R36, R128, c[0x0][0x23c], -R165 ;  /* 0x00008f0080247a23 */ /* 0x000fc400000108a5 */
[--C-:B------:R-:W-:Y:S02]  /*11a80*/  FFMA.FTZ R0, R169, c[0x0][0x23c], -R220.reuse ;  /* 0x00008f00a9007a23 */ /* 0x100fe400000108dc */
[--C-:B------:R-:W-:Y:S01]  /*11a90*/  FFMA.FTZ R120, R120, c[0x0][0x23c], -R165.reuse ;  /* 0x00008f0078787a23 */ /* 0x100fe200000108a5 */
[----:B------:R-:W1:Y:S01]  /*11aa0*/  MUFU.EX2 R180, R2 ;  /* 0x0000000200b47308 */ /* 0x000e620000000800 */
[--C-:B------:R-:W-:Y:S02]  /*11ab0*/  FFMA.FTZ R121, R121, c[0x0][0x23c], -R165.reuse ;  /* 0x00008f0079797a23 */ /* 0x100fe400000108a5 */
[--C-:B------:R-:W-:Y:S01]  /*11ac0*/  FFMA.FTZ R128, R59, c[0x0][0x23c], -R165.reuse ;  /* 0x00008f003b807a23 */ /* 0x100fe200000108a5 */
[----:B------:R-:W-:Y:S01]  /*11ad0*/  F2FP.PACK_AB R59, R76, R77 ;  /* 0x0000004d4c3b723e */ /* 0x000fe200000000ff */
[--C-:B------:R-:W-:Y:S02]  /*11ae0*/  FFMA.FTZ R172, R53, c[0x0][0x23c], -R165.reuse ;  /* 0x00008f0035ac7a23 */ /* 0x100fe400000108a5 */
[----:B------:R-:W-:Y:S01]  /*11af0*/  FFMA.FTZ R175, R52, c[0x0][0x23c], -R165 ;  /* 0x00008f0034af7a23 */ /* 0x000fe200000108a5 */
[----:B--2---:R-:W2:Y:S01]  /*11b00*/  LDSM.16.MT88.4 R4, [R191+0x4000] ;  /* 0x00400000bf04783b */ /* 0x004ea20000004200 */
[----:B------:R-:W4:Y:S01]  /*11b10*/  MUFU.EX2 R110, R110 ;  /* 0x0000006e006e7308 */ /* 0x000f220000000800 */
[----:B---3--:R-:W-:Y:S01]  /*11b20*/  FMUL.FTZ R11, R159, R166 ;  /* 0x000000a69f0b7220 */ /* 0x008fe20000410000 */
[----:B------:R-:W-:Y:S01]  /*11b30*/  MOV R159, R42 ;  /* 0x0000002a009f7202 */ /* 0x000fe20000000f00 */
[-C--:B------:R-:W-:Y:S01]  /*11b40*/  FMUL.FTZ R14, R154, R166.reuse ;  /* 0x000000a69a0e7220 */ /* 0x080fe20000410000 */
[----:B------:R-:W-:Y:S01]  /*11b50*/  MOV R154, R35 ;  /* 0x00000023009a7202 */ /* 0x000fe20000000f00 */
[----:B------:R-:W-:Y:S01]  /*11b60*/  FMUL.FTZ R10, R158, R166 ;  /* 0x000000a69e0a7220 */ /* 0x000fe20000410000 */
[----:B------:R-:W-:Y:S01]  /*11b70*/  MOV R158, R15 ;  /* 0x0000000f009e7202 */ /* 0x000fe20000000f00 */
[-C--:B-1----:R-:W-:Y:S01]  /*11b80*/  FMUL.FTZ R9, R157, R180.reuse ;  /* 0x000000b49d097220 */ /* 0x082fe20000410000 */
[----:B------:R-:W-:Y:S01]  /*11b90*/  MUFU.EX2 R164, R164 ;  /* 0x000000a400a47308 */ /* 0x000fe20000000800 */
[----:B------:R-:W-:Y:S01]  /*11ba0*/  FMUL.FTZ R13, R153, R180 ;  /* 0x000000b4990d7220 */ /* 0x000fe20000410000 */
[----:B------:R-:W-:Y:S01]  /*11bb0*/  MOV R153, R34 ;  /* 0x0000002200997202 */ /* 0x000fe20000000f00 */
[----:B------:R-:W-:Y:S01]  /*11bc0*/  FMUL.FTZ R12, R152, R180 ;  /* 0x000000b4980c7220 */ /* 0x000fe20000410000 */
[----:B------:R-:W-:Y:S01]  /*11bd0*/  MOV R157, R43 ;  /* 0x0000002b009d7202 */ /* 0x000fe20000000f00 */
[----:B------:R-:W1:Y:S01]  /*11be0*/  LDSM.16.MT88.4 R32, [R192+0x4400] ;  /* 0x00440000c020783b */ /* 0x000e620000004200 */
[----:B------:R-:W-:Y:S01]  /*11bf0*/  FMUL.FTZ R18, R142, R166 ;  /* 0x000000a68e127220 */ /* 0x000fe20000410000 */
[----:B------:R-:W-:Y:S01]  /*11c00*/  MOV R142, R19 ;  /* 0x00000013008e7202 */ /* 0x000fe20000000f00 */
[----:B------:R-:W3:Y:S01]  /*11c10*/  MUFU.EX2 R123, R123 ;  /* 0x0000007b007b7308 */ /* 0x000ee20000000800 */
[----:B------:R-:W5:Y:S01]  /*11c20*/  LDSM.16.MT88.4 R40, [R191+0x4400] ;  /* 0x00440000bf28783b */ /* 0x000f620000004200 */
[----:B----4-:R-:W-:Y:S01]  /*11c30*/  F2FP.PACK_AB R22, R110, R117 ;  /* 0x000000756e16723e */ /* 0x010fe200000000ff */
[----:B------:R-:W-:Y:S01]  /*11c40*/  FMUL.FTZ R8, R156, R180 ;  /* 0x000000b49c087220 */ /* 0x000fe20000410000 */
[----:B------:R-:W-:Y:S01]  /*11c50*/  MOV R156, R46 ;  /* 0x0000002e009c7202 */ /* 0x000fe20000000f00 */
[----:B------:R-:W-:Y:S01]  /*11c60*/  FMUL.FTZ R15, R155, R166 ;  /* 0x000000a69b0f7220 */ /* 0x000fe20000410000 */
[----:B------:R-:W-:Y:S01]  /*11c70*/  MOV R155, R47 ;  /* 0x0000002f009b7202 */ /* 0x000fe20000000f00 */
[----:B------:R-:W-:Y:S01]  /*11c80*/  FMUL.FTZ R17, R141, R180 ;  /* 0x000000b48d117220 */ /* 0x000fe20000410000 */
[----:B------:R-:W-:Y:S01]  /*11c90*/  MUFU.EX2 R116, R116 ;  /* 0x0000007400747308 */ /* 0x000fe20000000800 */
[----:B------:R-:W-:Y:S01]  /*11ca0*/  FMUL.FTZ R19, R143, R166 ;  /* 0x000000a68f137220 */ /* 0x000fe20000410000 */
[----:B------:R-:W-:Y:S01]  /*11cb0*/  MOV R141, R49 ;  /* 0x00000031008d7202 */ /* 0x000fe20000000f00 */
[-C--:B------:R-:W-:Y:S01]  /*11cc0*/  FMUL.FTZ R136, R136, R180.reuse ;  /* 0x000000b488887220 */ /* 0x080fe20000410000 */
[----:B------:R-:W-:Y:S01]  /*11cd0*/  MOV R143, R51 ;  /* 0x00000033008f7202 */ /* 0x000fe20000000f00 */
[----:B------:R-:W-:Y:S01]  /*11ce0*/  FMUL.FTZ R137, R137, R180 ;  /* 0x000000b489897220 */ /* 0x000fe20000410000 */
[----:B------:R-:W-:Y:S01]  /*11cf0*/  F2FP.PACK_AB R49, R125, R221 ;  /* 0x000000dd7d31723e */ /* 0x000fe200000000ff */
[----:B------:R-:W-:Y:S01]  /*11d00*/  FMUL.FTZ R138, R138, R166 ;  /* 0x000000a68a8a7220 */ /* 0x000fe20000410000 */
[----:B------:R-:W4:Y:S01]  /*11d10*/  MUFU.EX2 R115, R115 ;  /* 0x0000007300737308 */ /* 0x000f220000000800 */
[----:B---3--:R-:W-:Y:S01]  /*11d20*/  F2FP.PACK_AB R21, R123, R164 ;  /* 0x000000a47b15723e */ /* 0x008fe200000000ff */
[----:B------:R-:W-:Y:S01]  /*11d30*/  FMUL.FTZ R139, R139, R166 ;  /* 0x000000a68b8b7220 */ /* 0x000fe20000410000 */
[----:B------:R-:W-:Y:S01]  /*11d40*/  F2FP.PACK_AB R51, R112, R118 ;  /* 0x000000767033723e */ /* 0x000fe200000000ff */
[----:B------:R-:W-:-:S02]  /*11d50*/  FFMA.FTZ R2, R170, c[0x0][0x23c], -R220 ;  /* 0x00008f00aa027a23 */ /* 0x000fc400000108dc */
[--C-:B------:R-:W-:Y:S02]  /*11d60*/  FFMA.FTZ R170, R55, c[0x0][0x23c], -R220.reuse ;  /* 0x00008f0037aa7a23 */ /* 0x100fe400000108dc */
[----:B------:R3:W1:Y:S01]  /*11d70*/  MUFU.EX2 R152, R16 ;  /* 0x0000001000987308 */ /* 0x0006620000000800 */
[--C-:B------:R-:W-:Y:S01]  /*11d80*/  FFMA.FTZ R167, R58, c[0x0][0x23c], -R220.reuse ;  /* 0x00008f003aa77a23 */ /* 0x100fe200000108dc */
[----:B------:R-:W-:Y:S01]  /*11d90*/  F2FP.PACK_AB R58, R103, R104 ;  /* 0x00000068673a723e */ /* 0x000fe200000000ff */
[--C-:B------:R-:W-:Y:S01]  /*11da0*/  FFMA.FTZ R168, R57, c[0x0][0x23c], -R220.reuse ;  /* 0x00008f0039a87a23 */ /* 0x100fe200000108dc */
[----:B------:R-:W-:Y:S01]  /*11db0*/  F2FP.PACK_AB R57, R78, R111 ;  /* 0x0000006f4e39723e */ /* 0x000fe200000000ff */
[--C-:B------:R-:W-:Y:S01]  /*11dc0*/  FFMA.FTZ R169, R56, c[0x0][0x23c], -R220.reuse ;  /* 0x00008f0038a97a23 */ /* 0x100fe200000108dc */
[----:B------:R-:W-:Y:S01]  /*11dd0*/  F2FP.PACK_AB R56, R113, R114 ;  /* 0x000000727138723e */ /* 0x000fe200000000ff */
[----:B------:R-:W-:Y:S01]  /*11de0*/  FFMA.FTZ R178, R178, c[0x0][0x23c], -R165 ;  /* 0x00008f00b2b27a23 */ /* 0x000fe200000108a5 */
[----:B----4-:R-:W-:Y:S01]  /*11df0*/  F2FP.PACK_AB R23, R115, R116 ;  /* 0x000000747317723e */ /* 0x010fe200000000ff */
[----:B------:R-:W-:Y:S01]  /*11e00*/  MUFU.EX2 R109, R109 ;  /* 0x0000006d006d7308 */ /* 0x000fe20000000800 */
[----:B------:R-:W-:-:S02]  /*11e10*/  FFMA.FTZ R239, R239, c[0x0][0x23c], -R220 ;  /* 0x00008f00efef7a23 */ /* 0x000fc400000108dc */
[--C-:B------:R-:W-:Y:S02]  /*11e20*/  FFMA.FTZ R248, R248, c[0x0][0x23c], -R165.reuse ;  /* 0x00008f00f8f87a23 */ /* 0x100fe400000108a5 */
[----:B------:R-:W-:Y:S01]  /*11e30*/  FFMA.FTZ R245, R245, c[0x0][0x23c], -R165 ;  /* 0x00008f00f5f57a23 */ /* 0x000fe200000108a5 */
[C---:B------:R-:W-:Y:S01]  /*11e40*/  HMMA.16816.F32 R8, R20.reuse, R28, R8 ;  /* 0x0000001c1408723c */ /* 0x040fe20000001808 */
[----:B---3--:R-:W-:Y:S01]  /*11e50*/  FMUL.FTZ R16, R140, R180 ;  /* 0x000000b48c107220 */ /* 0x008fe20000410000 */
[----:B------:R-:W-:Y:S01]  /*11e60*/  MUFU.EX2 R0, R0 ;  /* 0x0000000000007308 */ /* 0x000fe20000000800 */
[-C--:B-1----:R-:W-:Y:S02]  /*11e70*/  FMUL.FTZ R25, R161, R152.reuse ;  /* 0x00000098a1197220 */ /* 0x082fe40000410000 */
[-C--:B------:R-:W-:Y:S02]  /*11e80*/  FMUL.FTZ R44, R144, R152.reuse ;  /* 0x00000098902c7220 */ /* 0x080fe40000410000 */
[-C--:B------:R-:W-:Y:S01]  /*11e90*/  FMUL.FTZ R45, R145, R152.reuse ;  /* 0x00000098912d7220 */ /* 0x080fe20000410000 */
[----:B------:R-:W-:Y:S01]  /*11ea0*/  HMMA.16816.F32 R12, R20, R30, R12 ;  /* 0x0000001e140c723c */ /* 0x000fe2000000180c */
[-C--:B------:R-:W-:Y:S01]  /*11eb0*/  FMUL.FTZ R148, R148, R152.reuse ;  /* 0x0000009894947220 */ /* 0x080fe20000410000 */
[----:B------:R1:W3:Y:S01]  /*11ec0*/  MUFU.EX2 R140, R24 ;  /* 0x00000018008c7308 */ /* 0x0002e20000000800 */
[----:B------:R-:W-:-:S02]  /*11ed0*/  FMUL.FTZ R149, R149, R152 ;  /* 0x0000009895957220 */ /* 0x000fc40000410000 */
[-C--:B------:R-:W-:Y:S02]  /*11ee0*/  FMUL.FTZ R132, R132, R152.reuse ;  /* 0x0000009884847220 */ /* 0x080fe40000410000 */
[-C--:B------:R-:W-:Y:S01]  /*11ef0*/  FMUL.FTZ R133, R133, R152.reuse ;  /* 0x0000009885857220 */ /* 0x080fe20000410000 */
[C---:B--2---:R-:W-:Y:S01]  /*11f00*/  HMMA.16816.F32 R16, R20.reuse, R4, R16 ;  /* 0x000000041410723c */ /* 0x044fe20000001810 */
[--C-:B------:R-:W-:Y:S01]  /*11f10*/  FFMA.FTZ R249, R249, c[0x0][0x23c], -R165.reuse ;  /* 0x00008f00f9f97a23 */ /* 0x100fe200000108a5 */
[----:B------:R-:W-:Y:S01]  /*11f20*/  MUFU.EX2 R2, R2 ;  /* 0x0000000200027308 */ /* 0x000fe20000000800 */
[----:B------:R-:W-:Y:S02]  /*11f30*/  FFMA.FTZ R243, R243, c[0x0][0x23c], -R165 ;  /* 0x00008f00f3f37a23 */ /* 0x000fe400000108a5 */
[--C-:B------:R-:W-:Y:S02]  /*11f40*/  FFMA.FTZ R242, R242, c[0x0][0x23c], -R220.reuse ;  /* 0x00008f00f2f27a23 */ /* 0x100fe400000108dc */
[--C-:B------:R-:W-:Y:S01]  /*11f50*/  FFMA.FTZ R252, R252, c[0x0][0x23c], -R220.reuse ;  /* 0x00008f00fcfc7a23 */ /* 0x100fe200000108dc */
[----:B------:R-:W-:Y:S01]  /*11f60*/  HMMA.16816.F32 R20, R20, R6, R136 ;  /* 0x000000061414723c */ /* 0x000fe20000001888 */
[----:B------:R-:W-:Y:S01]  /*11f70*/  FFMA.FTZ R251, R251, c[0x0][0x23c], -R220 ;  /* 0x00008f00fbfb7a23 */ /* 0x000fe200000108dc */
[----:B------:R2:W-:Y:S01]  /*11f80*/  MUFU.EX2 R3, R173 ;  /* 0x000000ad00037308 */ /* 0x0005e20000000800 */
[----:B-1----:R-:W-:-:S02]  /*11f90*/  FMUL.FTZ R24, R160, R152 ;  /* 0x00000098a0187220 */ /* 0x002fc40000410000 */
[-C--:B---3--:R-:W-:Y:S02]  /*11fa0*/  FMUL.FTZ R26, R162, R140.reuse ;  /* 0x0000008ca21a7220 */ /* 0x088fe40000410000 */
[-C--:B------:R-:W-:Y:S02]  /*11fb0*/  FMUL.FTZ R27, R163, R140.reuse ;  /* 0x0000008ca31b7220 */ /* 0x080fe40000410000 */
[-C--:B------:R-:W-:Y:S01]  /*11fc0*/  FMUL.FTZ R46, R146, R140.reuse ;  /* 0x0000008c922e7220 */ /* 0x080fe20000410000 */
[----:B------:R-:W-:Y:S01]  /*11fd0*/  MUFU.EX2 R120, R120 ;  /* 0x0000007800787308 */ /* 0x000fe20000000800 */
[-C--:B------:R-:W-:Y:S02]  /*11fe0*/  FMUL.FTZ R47, R147, R140.reuse ;  /* 0x0000008c932f7220 */ /* 0x080fe40000410000 */
[-C--:B------:R-:W-:Y:S01]  /*11ff0*/  FMUL.FTZ R150, R150, R140.reuse ;  /* 0x0000008c96967220 */ /* 0x080fe20000410000 */
[----:B------:R-:W-:Y:S01]  /*12000*/  HMMA.16816.F32 R24, R48, R28, R24 ;  /* 0x0000001c3018723c */ /* 0x000fe20000001818 */
[----:B------:R-:W-:-:S02]  /*12010*/  FMUL.FTZ R151, R151, R140 ;  /* 0x0000008c97977220 */ /* 0x000fc40000410000 */
[-C--:B------:R-:W-:Y:S01]  /*12020*/  FMUL.FTZ R134, R134, R140.reuse ;  /* 0x0000008c86867220 */ /* 0x080fe20000410000 */
[----:B------:R-:W1:Y:S01]  /*12030*/  MUFU.EX2 R36, R36 ;  /* 0x0000002400247308 */ /* 0x000e620000000800 */
[----:B------:R-:W-:Y:S02]  /*12040*/  FMUL.FTZ R135, R135, R140 ;  /* 0x0000008c87877220 */ /* 0x000fe40000410000 */
[--C-:B--2---:R-:W-:Y:S01]  /*12050*/  FFMA.FTZ R173, R54, c[0x0][0x23c], -R165.reuse ;  /* 0x00008f0036ad7a23 */ /* 0x104fe200000108a5 */
[----:B------:R-:W-:Y:S01]  /*12060*/  HMMA.16816.F32 R44, R48, R4, R44 ;  /* 0x00000004302c723c */ /* 0x000fe2000000182c */
[----:B------:R-:W2:Y:S01]  /*12070*/  LDSM.16.MT88.4 R52, [R191+0x4800] ;  /* 0x00480000bf34783b */ /* 0x000ea20000004200 */
[--C-:B------:R-:W-:Y:S02]  /*12080*/  FFMA.FTZ R232, R232, c[0x0][0x23c], -R165.reuse ;  /* 0x00008f00e8e87a23 */ /* 0x100fe400000108a5 */
[----:B------:R-:W-:Y:S01]  /*12090*/  MUFU.EX2 R121, R121 ;  /* 0x0000007900797308 */ /* 0x000fe20000000800 */
[----:B------:R-:W-:-:S02]  /*120a0*/  FFMA.FTZ R235, R235, c[0x0][0x23c], -R165 ;  /* 0x00008f00ebeb7a23 */ /* 0x000fc400000108a5 */
[--C-:B------:R-:W-:Y:S01]  /*120b0*/  FFMA.FTZ R234, R234, c[0x0][0x23c], -R165.reuse ;  /* 0x00008f00eaea7a23 */ /* 0x100fe200000108a5 */
[C---:B------:R-:W-:Y:S01]  /*120c0*/  HMMA.16816.F32 R28, R48.reuse, R30, R148 ;  /* 0x0000001e301c723c */ /* 0x040fe20000001894 */
[----:B------:R-:W-:Y:S01]  /*120d0*/  FFMA.FTZ R233, R233, c[0x0][0x23c], -R165 ;  /* 0x00008f00e9e97a23 */ /* 0x000fe200000108a5 */
[----:B------:R-:W-:Y:S01]  /*120e0*/  LDSM.16.MT88.4 R148, [R192+0x5c00] ;  /* 0x005c0000c094783b */ /* 0x000fe20000004200 */
[----:B------:R-:W-:Y:S01]  /*120f0*/  FFMA.FTZ R152, R244, R152, R222 ;  /* 0x00000098f4987223 */ /* 0x000fe200000100de */
[----:B------:R-:W3:Y:S01]  /*12100*/  MUFU.EX2 R128, R128 ;  /* 0x0000008000807308 */ /* 0x000ee20000000800 */
[----:B------:R-:W-:Y:S02]  /*12110*/  FFMA.FTZ R140, R219, R140, R221 ;  /* 0x0000008cdb8c7223 */ /* 0x000fe400000100dd */
[----:B------:R-:W-:Y:S01]  /*12120*/  FFMA.FTZ R180, R218, R180, R179 ;  /* 0x000000b4dab47223 */ /* 0x000fe200000100b3 */
[----:B------:R-:W-:Y:S01]  /*12130*/  HMMA.16816.F32 R4, R48, R6, R132 ;  /* 0x000000063004723c */ /* 0x000fe20000001884 */
[----:B------:R-:W-:-:S02]  /*12140*/  FFMA.FTZ R164, R213, R166, R164 ;  /* 0x000000a6d5a47223 */ /* 0x000fc400000100a4 */
[----:B------:R-:W-:Y:S01]  /*12150*/  FADD.FTZ R152, R127, R152 ;  /* 0x000000987f987221 */ /* 0x000fe20000010000 */
[----:B------:R-:W-:Y:S01]  /*12160*/  MUFU.EX2 R167, R167 ;  /* 0x000000a700a77308 */ /* 0x000fe20000000800 */
[----:B------:R-:W-:Y:S02]  /*12170*/  FADD.FTZ R140, R125, R140 ;  /* 0x0000008c7d8c7221 */ /* 0x000fe40000010000 */
[----:B------:R-:W-:Y:S01]  /*12180*/  F2FP.PACK_AB R48, R0, R109 ;  /* 0x0000006d0030723e */ /* 0x000fe200000000ff */
[----:B------:R-:W-:Y:S01]  /*12190*/  HMMA.16816.F32 R24, R56, R32, R24 ;  /* 0x000000203818723c */ /* 0x000fe20000001818 */
[----:B-1----:R-:W-:Y:S01]  /*121a0*/  F2FP.PACK_AB R49, R36, R120 ;  /* 0x000000782431723e */ /* 0x002fe200000000ff */
[----:B------:R-:W-:Y:S01]  /*121b0*/  FADD.FTZ R180, R124, R180 ;  /* 0x000000b47cb47221 */ /* 0x000fe20000010000 */
[----:B------:R-:W-:Y:S01]  /*121c0*/  F2FP.PACK_AB R50, R3, R2 ;  /* 0x000000020332723e */ /* 0x000fe200000000ff */
[----:B------:R-:W1:Y:S01]  /*121d0*/  MUFU.EX2 R168, R168 ;  /* 0x000000a800a87308 */ /* 0x000e620000000800 */
[----:B---3--:R-:W-:Y:S01]  /*121e0*/  F2FP.PACK_AB R51, R128, R121 ;  /* 0x000000798033723e */ /* 0x008fe200000000ff */
[----:B------:R-:W-:-:S02]  /*121f0*/  FADD.FTZ R123, R123, R164 ;  /* 0x000000a47b7b7221 */ /* 0x000fc40000010000 */
[----:B-----5:R-:W-:Y:S01]  /*12200*/  HMMA.16816.F32 R44, R56, R40, R44 ;  /* 0x00000028382c723c */ /* 0x020fe2000000182c */
[----:B------:R-:W-:Y:S02]  /*12210*/  FADD.FTZ R126, R126, R152 ;  /* 0x000000987e7e7221 */ /* 0x000fe40000010000 */
[----:B------:R-:W-:Y:S01]  /*12220*/  FADD.FTZ R140, R118, R140 ;  /* 0x0000008c768c7221 */ /* 0x000fe20000010000 */
[----:B------:R-:W-:Y:S01]  /*12230*/  MUFU.EX2 R169, R169 ;  /* 0x000000a900a97308 */ /* 0x000fe20000000800 */
        /* <DEDUP_REMOVED lines=18> */
[----:B------:R-:W-:Y:S02]  /*12360*/  FADD.FTZ R111, R78, R111 ;  /* 0x0000006f4e6f7221 */ /* 0x000fe40000010000 */
[----:B------:R-:W-:Y:S01]  /*12370*/  FFMA.FTZ R40, R143, c[0x0][0x23c], -R165 ;  /* 0x00008f008f287a23 */ /* 0x000fe200000108a5 */
[----:B------:R-:W-:Y:S01]  /*12380*/  HMMA.16816.F32 R20, R48, R42, R20 ;  /* 0x0000002a3014723c */ /* 0x000fe20000001814 */
[----:B------:R-:W3:Y:S01]  /*12390*/  LDSM.16.MT88.4 R48, [R192+0x4800] ;  /* 0x00480000c030783b */ /* 0x000ee20000004200 */
[----:B------:R-:W-:Y:S01]  /*123a0*/  FADD.FTZ R109, R0, R109 ;  /* 0x0000006d006d7221 */ /* 0x000fe20000010000 */
[----:B------:R-:W-:Y:S01]  /*123b0*/  MOV R0, R105 ;  /* 0x0000006900007202 */ /* 0x000fe20000000f00 */
[----:B------:R-:W-:Y:S01]  /*123c0*/  MUFU.EX2 R175, R175 ;  /* 0x000000af00af7308 */ /* 0x000fe20000000800 */
[----:B------:R-:W-:Y:S01]  /*123d0*/  FADD.FTZ R120, R36, R120 ;  /* 0x0000007824787221 */ /* 0x000fe20000010000 */
[----:B------:R-:W-:Y:S01]  /*123e0*/  MOV R36, R108 ;  /* 0x0000006c00247202 */ /* 0x000fe20000000f00 */
[----:B------:R-:W-:Y:S01]  /*123f0*/  FADD.FTZ R113, R104, R113 ;  /* 0x0000007168717221 */ /* 0x000fe20000010000 */
[----:B------:R-:W-:Y:S01]  /*12400*/  HMMA.16816.F32 R28, R56, R34, R28 ;  /* 0x00000022381c723c */ /* 0x000fe2000000181c */
[----:B------:R-:W-:-:S02]  /*12410*/  FADD.FTZ R111, R77, R111 ;  /* 0x0000006f4d6f7221 */ /* 0x000fc40000010000 */
[----:B------:R-:W-:Y:S01]  /*12420*/  FADD.FTZ R109, R2, R109 ;  /* 0x0000006d026d7221 */ /* 0x000fe20000010000 */
[----:B------:R-:W4:Y:S01]  /*12430*/  MUFU.EX2 R178, R178 ;  /* 0x000000b200b27308 */ /* 0x000f220000000800 */
[----:B-1----:R-:W-:Y:S01]  /*12440*/  F2FP.PACK_AB R33, R172, R173 ;  /* 0x000000adac21723e */ /* 0x002fe200000000ff */
[----:B------:R-:W-:Y:S01]  /*12450*/  FADD.FTZ R120, R121, R120 ;  /* 0x0000007879787221 */ /* 0x000fe20000010000 */
[----:B------:R-:W-:Y:S01]  /*12460*/  F2FP.PACK_AB R34, R170, R169 ;  /* 0x000000a9aa22723e */ /* 0x000fe200000000ff */
[----:B------:R-:W-:Y:S01]  /*12470*/  HMMA.16816.F32 R4, R56, R42, R4 ;  /* 0x0000002a3804723c */ /* 0x000fe20000001804 */
[----:B------:R-:W-:Y:S01]  /*12480*/  FADD.FTZ R113, R103, R113 ;  /* 0x0000007167717221 */ /* 0x000fe20000010000 */
[----:B------:R-:W-:Y:S01]  /*12490*/  MOV R2, R106 ;  /* 0x0000006a00027202 */ /* 0x000fe20000000f00 */
[----:B------:R-:W-:Y:S01]  /*124a0*/  FADD.FTZ R111, R76, R111 ;  /* 0x0000006f4c6f7221 */ /* 0x000fe20000010000 */
[----:B------:R-:W1:Y:S01]  /*124b0*/  MUFU.EX2 R75, R75 ;  /* 0x0000004b004b7308 */ /* 0x000e620000000800 */
[----:B------:R-:W-:Y:S01]  /*124c0*/  FADD.FTZ R109, R3, R109 ;  /* 0x0000006d036d7221 */ /* 0x000fe20000010000 */
[----:B------:R-:W-:Y:S01]  /*124d0*/  MOV R3, R107 ;  /* 0x0000006b00037202 */ /* 0x000fe20000000f00 */
[----:B------:R-:W-:Y:S01]  /*124e0*/  FADD.FTZ R120, R128, R120 ;  /* 0x0000007880787221 */ /* 0x000fe20000010000 */
[----:B------:R-:W-:Y:S01]  /*124f0*/  F2FP.PACK_AB R56, R101, R102 ;  /* 0x000000666538723e */ /* 0x000fe200000000ff */
[----:B------:R-:W-:Y:S01]  /*12500*/  FADD.FTZ R113, R102, R113 ;  /* 0x0000007166717221 */ /* 0x000fe20000010000 */
[----:B------:R-:W-:Y:S01]  /*12510*/  F2FP.PACK_AB R58, R99, R100 ;  /* 0x00000064633a723e */ /* 0x000fe200000000ff */
[----:B------:R-:W-:Y:S01]  /*12520*/  FADD.FTZ R109, R167, R109 ;  /* 0x0000006da76d7221 */ /* 0x000fe20000010000 */
[----:B------:R-:W5:Y:S01]  /*12530*/  MUFU.EX2 R74, R74 ;  /* 0x0000004a004a7308 */ /* 0x000f620000000800 */
[----:B----4-:R-:W-:Y:S01]  /*12540*/  F2FP.PACK_AB R35, R178, R175 ;  /* 0x000000afb223723e */ /* 0x010fe200000000ff */
[----:B------:R-:W-:-:S02]  /*12550*/  FADD.FTZ R120, R173, R120 ;  /* 0x00000078ad787221 */ /* 0x000fc40000010000 */
[--C-:B------:R-:W-:Y:S02]  /*12560*/  FFMA.FTZ R250, R250, c[0x0][0x23c], -R220.reuse ;  /* 0x00008f00fafa7a23 */ /* 0x100fe400000108dc */
[--C-:B------:R-:W-:Y:S02]  /*12570*/  FFMA.FTZ R240, R240, c[0x0][0x23c], -R220.reuse ;  /* 0x00008f00f0f07a23 */ /* 0x100fe400000108dc */
[----:B------:R-:W-:Y:S01]  /*12580*/  MUFU.EX2 R73, R73 ;  /* 0x0000004900497308 */ /* 0x000fe20000000800 */
[----:B--2---:R-:W-:Y:S01]  /*12590*/  HMMA.16816.F32 R16, R32, R52, R16 ;  /* 0x000000342010723c */ /* 0x004fe20000001810 */
[----:B-1----:R-:W-:Y:S02]  /*125a0*/  FADD.FTZ R111, R75, R111 ;  /* 0x0000006f4b6f7221 */ /* 0x002fe40000010000 */
[--C-:B------:R-:W-:Y:S02]  /*125b0*/  FFMA.FTZ R241, R241, c[0x0][0x23c], -R220.reuse ;  /* 0x00008f00f1f17a23 */ /* 0x100fe400000108dc */
[----:B------:R-:W-:-:S02]  /*125c0*/  FFMA.FTZ R230, R230, c[0x0][0x23c], -R220 ;  /* 0x00008f00e6e67a23 */ /* 0x000fc400000108dc */
[----:B------:R-:W1:Y:S01]  /*125d0*/  MUFU.EX2 R72, R72 ;  /* 0x0000004800487308 */ /* 0x000e620000000800 */
[C---:B---3--:R-:W-:Y:S01]  /*125e0*/  HMMA.16816.F32 R8, R32.reuse, R48, R8 ;  /* 0x000000302008723c */ /* 0x048fe20000001808 */
[----:B-----5:R-:W-:Y:S01]  /*125f0*/  F2FP.PACK_AB R57, R74, R75 ;  /* 0x0000004b4a39723e */ /* 0x020fe200000000ff */
[--C-:B------:R-:W-:Y:S02]  /*12600*/  FFMA.FTZ R177, R177, c[0x0][0x23c], -R165.reuse ;  /* 0x00008f00b1b17a23 */ /* 0x100fe400000108a5 */
[--C-:B------:R-:W-:Y:S02]  /*12610*/  FFMA.FTZ R176, R176, c[0x0][0x23c], -R165.reuse ;  /* 0x00008f00b0b07a23 */ /* 0x100fe400000108a5 */
[--C-:B------:R-:W-:Y:S01]  /*12620*/  FFMA.FTZ R174, R174, c[0x0][0x23c], -R165.reuse ;  /* 0x00008f00aeae7a23 */ /* 0x100fe200000108a5 */
[----:B------:R2:W-:Y:S01]  /*12630*/  MUFU.EX2 R132, R40 ;  /* 0x0000002800847308 */ /* 0x0005e20000000800 */
[----:B------:R-:W-:Y:S01]  /*12640*/  HMMA.16816.F32 R12, R32, R50, R12 ;  /* 0x00000032200c723c */ /* 0x000fe2000000180c */
[----:B------:R-:W-:-:S02]  /*12650*/  FFMA.FTZ R171, R171, c[0x0][0x23c], -R165 ;  /* 0x00008f00abab7a23 */ /* 0x000fc400000108a5 */
[----:B------:R-:W-:Y:S02]  /*12660*/  FADD.FTZ R113, R101, R113 ;  /* 0x0000007165717221 */ /* 0x000fe40000010000 */
[----:B------:R-:W-:Y:S01]  /*12670*/  FADD.FTZ R111, R74, R111 ;  /* 0x0000006f4a6f7221 */ /* 0x000fe20000010000 */
[----:B-1----:R-:W-:Y:S02]  /*12680*/  F2FP.PACK_AB R59, R72, R73 ;  /* 0x00000049483b723e */ /* 0x002fe400000000ff */
[----:B------:R-:W-:Y:S01]  /*12690*/  HMMA.16816.F32 R20, R32, R54, R20 ;  /* 0x000000362014723c */ /* 0x000fe20000001814 */
[----:B------:R-:W1:Y:S01]  /*126a0*/  LDSM.16.MT88.4 R32, [R192+0x4c00] ;  /* 0x004c0000c020783b */ /* 0x000e620000004200 */
[----:B------:R-:W3:Y:S01]  /*126b0*/  MUFU.EX2 R236, R236 ;  /* 0x000000ec00ec7308 */ /* 0x000ee20000000800 */
[----:B------:R-:W-:Y:S02]  /*126c0*/  FADD.FTZ R109, R168, R109 ;  /* 0x0000006da86d7221 */ /* 0x000fe40000010000 */
[----:B------:R-:W-:Y:S01]  /*126d0*/  FADD.FTZ R120, R172, R120 ;  /* 0x00000078ac787221 */ /* 0x000fe20000010000 */
[----:B--2---:R-:W2:Y:S02]  /*126e0*/  LDSM.16.MT88.4 R40, [R191+0x4c00] ;  /* 0x004c0000bf28783b */ /* 0x004ea40000004200 */
[----:B------:R-:W-:Y:S01]  /*126f0*/  HMMA.16816.F32 R24, R56, R48, R24 ;  /* 0x000000303818723c */ /* 0x000fe20000001818 */
[----:B------:R-:W-:Y:S01]  /*12700*/  FADD.FTZ R113, R100, R113 ;  /* 0x0000007164717221 */ /* 0x000fe20000010000 */
[----:B------:R-:W4:Y:S01]  /*12710*/  MUFU.EX2 R237, R237 ;  /* 0x000000ed00ed7308 */ /* 0x000f220000000800 */
[----:B------:R-:W-:-:S02]  /*12720*/  FADD.FTZ R111, R73, R111 ;  /* 0x0000006f496f7221 */ /* 0x000fc40000010000 */
[----:B------:R-:W-:Y:S02]  /*12730*/  FADD.FTZ R109, R169, R109 ;  /* 0x0000006da96d7221 */ /* 0x000fe40000010000 */
[----:B------:R-:W-:Y:S01]  /*12740*/  FFMA.FTZ R48, R142, c[0x0][0x23c], -R165 ;  /* 0x00008f008e307a23 */ /* 0x000fe200000108a5 */
[C---:B------:R-:W-:Y:S01]  /*12750*/  HMMA.16816.F32 R44, R56.reuse, R52, R44 ;  /* 0x00000034382c723c */ /* 0x040fe2000000182c */
[----:B------:R-:W-:Y:S01]  /*12760*/  FADD.FTZ R120, R175, R120 ;  /* 0x00000078af787221 */ /* 0x000fe20000010000 */
[----:B------:R-:W-:Y:S01]  /*12770*/  MUFU.EX2 R238, R238 ;  /* 0x000000ee00ee7308 */ /* 0x000fe20000000800 */
[----:B------:R-:W-:Y:S02]  /*12780*/  FADD.FTZ R113, R99, R113 ;  /* 0x0000007163717221 */ /* 0x000fe40000010000 */
[----:B------:R-:W-:Y:S02]  /*12790*/  FADD.FTZ R111, R72, R111 ;  /* 0x0000006f486f7221 */ /* 0x000fe40000010000 */
[----:B------:R-:W-:Y:S01]  /*127a0*/  FFMA.FTZ R52, R154, c[0x0][0x23c], -R220 ;  /* 0x00008f009a347a23 */ /* 0x000fe200000108dc */
[----:B------:R-:W-:Y:S01]  /*127b0*/  HMMA.16816.F32 R28, R56, R50, R28 ;  /* 0x00000032381c723c */ /* 0x000fe2000000181c */
[----:B------:R-:W-:Y:S01]  /*127c0*/  FADD.FTZ R109, R170, R109 ;  /* 0x0000006daa6d7221 */ /* 0x000fe20000010000 */
[----:B------:R-:W5:Y:S01]  /*127d0*/  MUFU.EX2 R239, R239 ;  /* 0x000000ef00ef7308 */ /* 0x000f620000000800 */
[----:B------:R-:W-:-:S02]  /*127e0*/  FADD.FTZ R120, R178, R120 ;  /* 0x00000078b2787221 */ /* 0x000fc40000010000 */
[----:B------:R-:W-:Y:S02]  /*127f0*/  FADD.FTZ R113, R98, R113 ;  /* 0x0000007162717221 */ /* 0x000fe40000010000 */
[----:B---3--:R-:W-:Y:S01]  /*12800*/  FADD.FTZ R109, R236, R109 ;  /* 0x0000006dec6d7221 */ /* 0x008fe20000010000 */
[----:B------:R-:W-:Y:S01]  /*12810*/  HMMA.16816.F32 R4, R56, R54, R4 ;  /* 0x000000363804723c */ /* 0x000fe20000001804 */
[----:B------:R-:W-:Y:S01]  /*12820*/  FADD.FTZ R113, R97, R113 ;  /* 0x0000007161717221 */ /* 0x000fe20000010000 */
[----:B------:R-:W3:Y:S01]  /*12830*/  MUFU.EX2 R248, R248 ;  /* 0x000000f800f87308 */ /* 0x000ee20000000800 */
[----:B----4-:R-:W-:Y:S02]  /*12840*/  FADD.FTZ R109, R237, R109 ;  /* 0x0000006ded6d7221 */ /* 0x010fe40000010000 */
[----:B------:R-:W-:Y:S02]  /*12850*/  FFMA.FTZ R182, R182, c[0x0][0x23c], -R220 ;  /* 0x00008f00b6b67a23 */ /* 0x000fe400000108dc */
[----:B------:R-:W-:Y:S01]  /*12860*/  F2FP.PACK_AB R56, R97, R98 ;  /* 0x000000626138723e */ /* 0x000fe200000000ff */
[----:B------:R-:W-:Y:S01]  /*12870*/  FADD.FTZ R113, R96, R113 ;  /* 0x0000007160717221 */ /* 0x000fe20000010000 */
[----:B------:R-:W-:Y:S01]  /*12880*/  F2FP.PACK_AB R58, R95, R96 ;  /* 0x000000605f3a723e */ /* 0x000fe200000000ff */
[----:B------:R-:W4:Y:S01]  /*12890*/  MUFU.EX2 R245, R245 ;  /* 0x000000f500f57308 */ /* 0x000f220000000800 */
[----:B-----5:R-:W-:Y:S01]  /*128a0*/  F2FP.PACK_AB R50, R239, R238 ;  /* 0x000000eeef32723e */ /* 0x020fe200000000ff */
[----:B------:R-:W-:-:S02]  /*128b0*/  FADD.FTZ R109, R238, R109 ;  /* 0x0000006dee6d7221 */ /* 0x000fc40000010000 */
[----:B------:R-:W-:Y:S02]  /*128c0*/  FADD.FTZ R113, R95, R113 ;  /* 0x000000715f717221 */ /* 0x000fe40000010000 */
[----:B------:R-:W-:Y:S02]  /*128d0*/  FADD.FTZ R109, R239, R109 ;  /* 0x0000006def6d7221 */ /* 0x000fe40000010000 */
[----:B------:R5:W1:Y:S01]  /*128e0*/  MUFU.EX2 R133, R48 ;  /* 0x0000003000857308 */ /* 0x000a620000000800 */
[----:B---3--:R-:W-:Y:S02]  /*128f0*/  FADD.FTZ R120, R248, R120 ;  /* 0x00000078f8787221 */ /* 0x008fe40000010000 */
[--C-:B------:R-:W-:Y:S02]  /*12900*/  FFMA.FTZ R226, R226, c[0x0][0x23c], -R220.reuse ;  /* 0x00008f00e2e27a23 */ /* 0x100fe400000108dc */
[--C-:B------:R-:W-:Y:S02]  /*12910*/  FFMA.FTZ R225, R225, c[0x0][0x23c], -R220.reuse ;  /* 0x00008f00e1e17a23 */ /* 0x100fe400000108dc */
[----:B------:R-:W-:Y:S01]  /*12920*/  FFMA.FTZ R181, R181, c[0x0][0x23c], -R220 ;  /* 0x00008f00b5b57a23 */ /* 0x000fe200000108dc */
[----:B------:R3:W2:Y:S01]  /*12930*/  MUFU.EX2 R136, R52 ;  /* 0x0000003400887308 */ /* 0x0006a20000000800 */
[C---:B----4-:R-:W-:Y:S01]  /*12940*/  F2FP.PACK_AB R49, R245.reuse, R248 ;  /* 0x000000f8f531723e */ /* 0x050fe200000000ff */
[----:B------:R-:W-:-:S02]  /*12950*/  FADD.FTZ R120, R245, R120 ;  /* 0x00000078f5787221 */ /* 0x000fc40000010000 */
[--C-:B------:R-:W-:Y:S02]  /*12960*/  FFMA.FTZ R130, R130, c[0x0][0x23c], -R165.reuse ;  /* 0x00008f0082827a23 */ /* 0x100fe400000108a5 */
[----:B------:R-:W-:Y:S02]  /*12970*/  FFMA.FTZ R129, R129, c[0x0][0x23c], -R165 ;  /* 0x00008f0081817a23 */ /* 0x000fe400000108a5 */
[----:B-----5:R-:W-:Y:S01]  /*12980*/  FFMA.FTZ R48, R141, c[0x0][0x23c], -R229 ;  /* 0x00008f008d307a23 */ /* 0x020fe200000108e5 */
[----:B-1----:R-:W-:Y:S01]  /*12990*/  F2FP.PACK_AB R51, R133, R132 ;  /* 0x000000848533723e */ /* 0x002fe200000000ff */
[----:B------:R-:W1:Y:S01]  /*129a0*/  MUFU.EX2 R71, R71 ;  /* 0x0000004700477308 */ /* 0x000e620000000800 */
[----:B---3--:R-:W-:Y:S01]  /*129b0*/  FFMA.FTZ R52, R153, c[0x0][0x23c], -R220 ;  /* 0x00008f0099347a23 */ /* 0x008fe200000108dc */
[----:B--2---:R-:W-:-:S06]  /*129c0*/  MOV R219, R136 ;  /* 0x0000008800db7202 */ /* 0x004fcc0000000f00 */
[----:B------:R2:W3:Y:S08]  /*129d0*/  MUFU.EX2 R142, R48 ;  /* 0x00000030008e7308 */ /* 0x0004f00000000800 */
[----:B------:R4:W5:Y:S01]  /*129e0*/  MUFU.EX2 R138, R52 ;  /* 0x00000034008a7308 */ /* 0x0009620000000800 */
[----:B-1----:R-:W-:Y:S02]  /*129f0*/  FADD.FTZ R111, R71, R111 ;  /* 0x0000006f476f7221 */ /* 0x002fe40000010000 */
[----:B--2---:R-:W-:-:S05]  /*12a00*/  FFMA.FTZ R48, R155, c[0x0][0x23c], -R220 ;  /* 0x00008f009b307a23 */ /* 0x004fca00000108dc */
[----:B------:R-:W1:Y:S01]  /*12a10*/  MUFU.EX2 R70, R70 ;  /* 0x0000004600467308 */ /* 0x000e620000000800 */
[----:B---3--:R-:W-:Y:S01]  /*12a20*/  MOV R229, R142 ;  /* 0x0000008e00e57202 */ /* 0x008fe20000000f00 */
[----:B----4-:R-:W-:-:S06]  /*12a30*/  FFMA.FTZ R52, R159, c[0x0][0x23c], -R220 ;  /* 0x00008f009f347a23 */ /* 0x010fcc00000108dc */
[----:B------:R2:W-:Y:S01]  /*12a40*/  MUFU.EX2 R134, R48 ;  /* 0x0000003000867308 */ /* 0x0005e20000000800 */
[----:B-----5:R-:W-:-:S07]  /*12a50*/  MOV R244, R138 ;  /* 0x0000008a00f47202 */ /* 0x020fce0000000f00 */
[----:B------:R3:W4:Y:S01]  /*12a60*/  MUFU.EX2 R139, R52 ;  /* 0x00000034008b7308 */ /* 0x0007220000000800 */
[C---:B-1----:R-:W-:Y:S01]  /*12a70*/  F2FP.PACK_AB R57, R70.reuse, R71 ;  /* 0x000000474639723e */ /* 0x042fe200000000ff */
[----:B------:R-:W-:Y:S01]  /*12a80*/  FADD.FTZ R111, R70, R111 ;  /* 0x0000006f466f7221 */ /* 0x000fe20000010000 */
[----:B--2---:R-:W-:-:S05]  /*12a90*/  F2FP.PACK_AB R48, R237, R236 ;  /* 0x000000eced30723e */ /* 0x004fca00000000ff */
[----:B------:R-:W1:Y:S02]  /*12aa0*/  MUFU.EX2 R69, R69 ;  /* 0x0000004500457308 */ /* 0x000e640000000800 */
[----:B------:R-:W-:Y:S01]  /*12ab0*/  HMMA.16816.F32 R8, R48, R32, R8 ;  /* 0x000000203008723c */ /* 0x000fe20000001808 */
[----:B---3--:R-:W-:-:S05]  /*12ac0*/  FFMA.FTZ R52, R158, c[0x0][0x23c], -R165 ;  /* 0x00008f009e347a23 */ /* 0x008fca00000108a5 */
[----:B------:R-:W2:Y:S01]  /*12ad0*/  MUFU.EX2 R68, R68 ;  /* 0x0000004400447308 */ /* 0x000ea20000000800 */
[----:B----4-:R-:W-:Y:S01]  /*12ae0*/  MOV R222, R139 ;  /* 0x0000008b00de7202 */ /* 0x010fe20000000f00 */
[C---:B------:R-:W-:Y:S06]  /*12af0*/  HMMA.16816.F32 R12, R48.reuse, R34, R12 ;  /* 0x00000022300c723c */ /* 0x040fec000000180c */
[----:B------:R3:W-:Y:S01]  /*12b00*/  MUFU.EX2 R135, R52 ;  /* 0x0000003400877308 */ /* 0x0007e20000000800 */
[----:B-1----:R-:W-:Y:S01]  /*12b10*/  FADD.FTZ R111, R69, R111 ;  /* 0x0000006f456f7221 */ /* 0x002fe20000010000 */
[C---:B------:R-:W-:Y:S06]  /*12b20*/  HMMA.16816.F32 R16, R48.reuse, R40, R16 ;  /* 0x000000283010723c */ /* 0x040fec0000001810 */
[----:B------:R-:W-:Y:S01]  /*12b30*/  MUFU.EX2 R249, R249 ;  /* 0x000000f900f97308 */ /* 0x000fe20000000800 */
[C---:B--2---:R-:W-:Y:S01]  /*12b40*/  F2FP.PACK_AB R59, R68.reuse, R69 ;  /* 0x00000045443b723e */ /* 0x044fe200000000ff */
[----:B------:R-:W-:Y:S01]  /*12b50*/  FADD.FTZ R111, R68, R111 ;  /* 0x0000006f446f7221 */ /* 0x000fe20000010000 */
[----:B------:R-:W-:Y:S01]  /*12b60*/  HMMA.16816.F32 R20, R48, R42, R20 ;  /* 0x0000002a3014723c */ /* 0x000fe20000001814 */
[----:B------:R-:W1:Y:S01]  /*12b70*/  LDSM.16.MT88.4 R48, [R192+0x5000] ;  /* 0x00500000c030783b */ /* 0x000e620000004200 */
[----:B---3--:R-:W-:-:S03]  /*12b80*/  FFMA.FTZ R52, R157, c[0x0][0x23c], -R165 ;  /* 0x00008f009d347a23 */ /* 0x008fc600000108a5 */
[----:B------:R-:W2:Y:S03]  /*12b90*/  MUFU.EX2 R243, R243 ;  /* 0x000000f300f37308 */ /* 0x000ea60000000800 */
[C---:B------:R-:W-:Y:S05]  /*12ba0*/  HMMA.16816.F32 R24, R56.reuse, R32, R24 ;  /* 0x000000203818723c */ /* 0x040fea0000001818 */
[----:B------:R3:W4:Y:S02]  /*12bb0*/  MUFU.EX2 R137, R52 ;  /* 0x0000003400897308 */ /* 0x0007240000000800 */
[----:B------:R-:W-:Y:S01]  /*12bc0*/  FFMA.FTZ R32, R156, c[0x0][0x23c], -R220 ;  /* 0x00008f009c207a23 */ /* 0x000fe200000108dc */
[C---:B------:R-:W-:Y:S05]  /*12bd0*/  HMMA.16816.F32 R28, R56.reuse, R34, R28 ;  /* 0x00000022381c723c */ /* 0x040fea000000181c */
[----:B------:R5:W5:Y:S02]  /*12be0*/  MUFU.EX2 R141, R32 ;  /* 0x00000020008d7308 */ /* 0x000b640000000800 */
[----:B------:R-:W-:Y:S01]  /*12bf0*/  F2FP.PACK_AB R34, R139, R138 ;  /* 0x0000008a8b22723e */ /* 0x000fe200000000ff */
[----:B------:R-:W-:Y:S01]  /*12c00*/  HMMA.16816.F32 R44, R56, R40, R44 ;  /* 0x00000028382c723c */ /* 0x000fe2000000182c */
[----:B--2---:R-:W-:Y:S01]  /*12c10*/  F2FP.PACK_AB R35, R243, R249 ;  /* 0x000000f9f323723e */ /* 0x004fe200000000ff */
[----:B---3--:R-:W2:Y:S01]  /*12c20*/  LDSM.16.MT88.4 R52, [R191+0x5000] ;  /* 0x00500000bf34783b */ /* 0x008ea20000004200 */
[----:B----4-:R-:W-:-:S02]  /*12c30*/  F2FP.PACK_AB R33, R137, R135 ;  /* 0x000000878921723e */ /* 0x010fc400000000ff */
[----:B------:R-:W3:Y:S01]  /*12c40*/  MUFU.EX2 R94, R94 ;  /* 0x0000005e005e7308 */ /* 0x000ee20000000800 */
[----:B------:R-:W-:Y:S02]  /*12c50*/  MOV R221, R137 ;  /* 0x0000008900dd7202 */ /* 0x000fe40000000f00 */
[----:B------:R-:W-:Y:S01]  /*12c60*/  HMMA.16816.F32 R4, R56, R42, R4 ;  /* 0x0000002a3804723c */ /* 0x000fe20000001804 */
[----:B------:R-:W-:Y:S01]  /*12c70*/  LDSM.16.MT88.4 R40, [R191+0x5400] ;  /* 0x00540000bf28783b */ /* 0x000fe20000004200 */
[----:B-----5:R-:W-:-:S03]  /*12c80*/  F2FP.PACK_AB R32, R136, R134 ;  /* 0x000000868820723e */ /* 0x020fc600000000ff */
[----:B------:R-:W4:Y:S01]  /*12c90*/  MUFU.EX2 R93, R93 ;  /* 0x0000005d005d7308 */ /* 0x000f220000000800 */
[----:B------:R-:W-:-:S03]  /*12ca0*/  MOV R220, R141 ;  /* 0x0000008d00dc7202 */ /* 0x000fc60000000f00 */
[----:B-1----:R-:W-:Y:S04]  /*12cb0*/  HMMA.16816.F32 R8, R32, R48, R8 ;  /* 0x000000302008723c */ /* 0x002fe80000001808 */
[----:B------:R-:W1:Y:S01]  /*12cc0*/  MUFU.EX2 R92, R92 ;  /* 0x0000005c005c7308 */ /* 0x000e620000000800 */
[----:B---3--:R-:W-:-:S03]  /*12cd0*/  FADD.FTZ R113, R94, R113 ;  /* 0x000000715e717221 */ /* 0x008fc60000010000 */
[----:B------:R-:W-:Y:S04]  /*12ce0*/  HMMA.16816.F32 R12, R32, R50, R12 ;  /* 0x00000032200c723c */ /* 0x000fe8000000180c */
[----:B------:R-:W3:Y:S01]  /*12cf0*/  MUFU.EX2 R91, R91 ;  /* 0x0000005b005b7308 */ /* 0x000ee20000000800 */
[C---:B----4-:R-:W-:Y:S01]  /*12d00*/  F2FP.PACK_AB R56, R93.reuse, R94 ;  /* 0x0000005e5d38723e */ /* 0x050fe200000000ff */
[----:B------:R-:W-:-:S06]  /*12d10*/  FADD.FTZ R113, R93, R113 ;  /* 0x000000715d717221 */ /* 0x000fcc0000010000 */
[----:B------:R-:W4:Y:S01]  /*12d20*/  MUFU.EX2 R67, R67 ;  /* 0x0000004300437308 */ /* 0x000f220000000800 */
[----:B-1----:R-:W-:Y:S01]  /*12d30*/  FADD.FTZ R113, R92, R113 ;  /* 0x000000715c717221 */ /* 0x002fe20000010000 */
[C---:B--2---:R-:W-:Y:S06]  /*12d40*/  HMMA.16816.F32 R16, R32.reuse, R52, R16 ;  /* 0x000000342010723c */ /* 0x044fec0000001810 */
[----:B------:R-:W1:Y:S01]  /*12d50*/  MUFU.EX2 R66, R66 ;  /* 0x0000004200427308 */ /* 0x000e620000000800 */
[C---:B---3--:R-:W-:Y:S01]  /*12d60*/  F2FP.PACK_AB R58, R91.reuse, R92 ;  /* 0x0000005c5b3a723e */ /* 0x048fe200000000ff */
[----:B------:R-:W-:Y:S01]  /*12d70*/  FADD.FTZ R113, R91, R113 ;  /* 0x000000715b717221 */ /* 0x000fe20000010000 */
[----:B------:R-:W-:Y:S01]  /*12d80*/  HMMA.16816.F32 R20, R32, R54, R20 ;  /* 0x000000362014723c */ /* 0x000fe20000001814 */
[----:B------:R-:W2:Y:S04]  /*12d90*/  LDSM.16.MT88.4 R32, [R192+0x5400] ;  /* 0x00540000c020783b */ /* 0x000ea80000004200 */
[----:B------:R-:W3:Y:S01]  /*12da0*/  MUFU.EX2 R65, R65 ;  /* 0x0000004100417308 */ /* 0x000ee20000000800 */
[----:B----4-:R-:W-:-:S07]  /*12db0*/  FADD.FTZ R111, R67, R111 ;  /* 0x0000006f436f7221 */ /* 0x010fce0000010000 */
[----:B------:R-:W4:Y:S01]  /*12dc0*/  MUFU.EX2 R64, R64 ;  /* 0x0000004000407308 */ /* 0x000f220000000800 */
[C---:B-1----:R-:W-:Y:S01]  /*12dd0*/  F2FP.PACK_AB R57, R66.reuse, R67 ;  /* 0x000000434239723e */ /* 0x042fe200000000ff */
[----:B------:R-:W-:-:S06]  /*12de0*/  FADD.FTZ R111, R66, R111 ;  /* 0x0000006f426f7221 */ /* 0x000fcc0000010000 */
[----:B------:R-:W1:Y:S01]  /*12df0*/  MUFU.EX2 R242, R242 ;  /* 0x000000f200f27308 */ /* 0x000e620000000800 */
[----:B---3--:R-:W-:-:S07]  /*12e00*/  FADD.FTZ R111, R65, R111 ;  /* 0x0000006f416f7221 */ /* 0x008fce0000010000 */
[----:B------:R-:W-:Y:S01]  /*12e10*/  MUFU.EX2 R252, R252 ;  /* 0x000000fc00fc7308 */ /* 0x000fe20000000800 */
[C---:B----4-:R-:W-:Y:S01]  /*12e20*/  F2FP.PACK_AB R59, R64.reuse, R65 ;  /* 0x00000041403b723e */ /* 0x050fe200000000ff */
[----:B------:R-:W-:-:S06]  /*12e30*/  FADD.FTZ R111, R64, R111 ;  /* 0x0000006f406f7221 */ /* 0x000fcc0000010000 */
[----:B------:R-:W3:Y:S01]  /*12e40*/  MUFU.EX2 R251, R251 ;  /* 0x000000fb00fb7308 */ /* 0x000ee20000000800 */
[C---:B------:R-:W-:Y:S07]  /*12e50*/  HMMA.16816.F32 R44, R56.reuse, R52, R44 ;  /* 0x00000034382c723c */ /* 0x040fee000000182c */
[----:B------:R-:W-:Y:S01]  /*12e60*/  MUFU.EX2 R232, R232 ;  /* 0x000000e800e87308 */ /* 0x000fe20000000800 */
[----:B------:R-:W-:Y:S01]  /*12e70*/  HMMA.16816.F32 R4, R56, R54, R4 ;  /* 0x000000363804723c */ /* 0x000fe20000001804 */
[----:B-1----:R-:W-:-:S06]  /*12e80*/  F2FP.PACK_AB R52, R141, R242 ;  /* 0x000000f28d34723e */ /* 0x002fcc00000000ff */
[----:B------:R-:W1:Y:S01]  /*12e90*/  MUFU.EX2 R235, R235 ;  /* 0x000000eb00eb7308 */ /* 0x000e620000000800 */
[----:B---3--:R-:W-:Y:S01]  /*12ea0*/  F2FP.PACK_AB R54, R251, R252 ;  /* 0x000000fcfb36723e */ /* 0x008fe200000000ff */
[C---:B------:R-:W-:Y:S06]  /*12eb0*/  HMMA.16816.F32 R24, R56.reuse, R48, R24 ;  /* 0x000000303818723c */ /* 0x040fec0000001818 */
[----:B------:R-:W-:Y:S02]  /*12ec0*/  MUFU.EX2 R234, R234 ;  /* 0x000000ea00ea7308 */ /* 0x000fe40000000800 */
[----:B------:R-:W-:Y:S01]  /*12ed0*/  HMMA.16816.F32 R28, R56, R50, R28 ;  /* 0x00000032381c723c */ /* 0x000fe2000000181c */
[----:B------:R-:W3:Y:S05]  /*12ee0*/  LDSM.16.MT88.4 R48, [R192+0x5800] ;  /* 0x00580000c030783b */ /* 0x000eea0000004200 */
[----:B------:R-:W4:Y:S01]  /*12ef0*/  MUFU.EX2 R233, R233 ;  /* 0x000000e900e97308 */ /* 0x000f220000000800 */
[----:B-1----:R-:W-:-:S07]  /*12f00*/  F2FP.PACK_AB R53, R235, R232 ;  /* 0x000000e8eb35723e */ /* 0x002fce00000000ff */
[----:B------:R-:W1:Y:S01]  /*12f10*/  MUFU.EX2 R90, R90 ;  /* 0x0000005a005a7308 */ /* 0x000e620000000800 */
[----:B----4-:R-:W-:-:S07]  /*12f20*/  F2FP.PACK_AB R55, R233, R234 ;  /* 0x000000eae937723e */ /* 0x010fce00000000ff */
[----:B------:R-:W4:Y:S01]  /*12f30*/  MUFU.EX2 R89, R89 ;  /* 0x0000005900597308 */ /* 0x000f220000000800 */
[----:B--2---:R-:W-:Y:S01]  /*12f40*/  HMMA.16816.F32 R8, R52, R32, R8 ;  /* 0x000000203408723c */ /* 0x004fe20000001808 */
[----:B-1----:R-:W-:-:S06]  /*12f50*/  FADD.FTZ R113, R90, R113 ;  /* 0x000000715a717221 */ /* 0x002fcc0000010000 */
[----:B------:R-:W1:Y:S01]  /*12f60*/  MUFU.EX2 R88, R88 ;  /* 0x0000005800587308 */ /* 0x000e620000000800 */
[C---:B------:R-:W-:Y:S07]  /*12f70*/  HMMA.16816.F32 R12, R52.reuse, R34, R12 ;  /* 0x00000022340c723c */ /* 0x040fee000000180c */
[----:B------:R-:W2:Y:S01]  /*12f80*/  MUFU.EX2 R87, R87 ;  /* 0x0000005700577308 */ /* 0x000ea20000000800 */
[C---:B----4-:R-:W-:Y:S01]  /*12f90*/  F2FP.PACK_AB R56, R89.reuse, R90 ;  /* 0x0000005a5938723e */ /* 0x050fe200000000ff */
[----:B------:R-:W-:Y:S01]  /*12fa0*/  FADD.FTZ R113, R89, R113 ;  /* 0x0000007159717221 */ /* 0x000fe20000010000 */
[----:B------:R-:W-:Y:S05]  /*12fb0*/  HMMA.16816.F32 R16, R52, R40, R16 ;  /* 0x000000283410723c */ /* 0x000fea0000001810 */
[----:B------:R-:W4:Y:S01]  /*12fc0*/  MUFU.EX2 R63, R63 ;  /* 0x0000003f003f7308 */ /* 0x000f220000000800 */
[----:B-1----:R-:W-:-:S02]  /*12fd0*/  FADD.FTZ R113, R88, R113 ;  /* 0x0000007158717221 */ /* 0x002fc40000010000 */
[----:B------:R-:W-:Y:S01]  /*12fe0*/  HMMA.16816.F32 R20, R52, R42, R20 ;  /* 0x0000002a3414723c */ /* 0x000fe20000001814 */
[----:B------:R-:W1:Y:S04]  /*12ff0*/  LDSM.16.MT88.4 R52, [R191+0x5800] ;  /* 0x00580000bf34783b */ /* 0x000e680000004200 */
[----:B------:R-:W5:Y:S01]  /*13000*/  MUFU.EX2 R62, R62 ;  /* 0x0000003e003e7308 */ /* 0x000f620000000800 */
[C---:B--2---:R-:W-:Y:S01]  /*13010*/  F2FP.PACK_AB R58, R87.reuse, R88 ;  /* 0x00000058573a723e */ /* 0x044fe200000000ff */
[----:B------:R-:W-:-:S06]  /*13020*/  FADD.FTZ R113, R87, R113 ;  /* 0x0000007157717221 */ /* 0x000fcc0000010000 */
[----:B------:R-:W2:Y:S01]  /*13030*/  MUFU.EX2 R61, R61 ;  /* 0x0000003d003d7308 */ /* 0x000ea20000000800 */
[----:B----4-:R-:W-:-:S07]  /*13040*/  FADD.FTZ R111, R63, R111 ;  /* 0x0000006f3f6f7221 */ /* 0x010fce0000010000 */
[----:B------:R-:W4:Y:S01]  /*13050*/  MUFU.EX2 R60, R60 ;  /* 0x0000003c003c7308 */ /* 0x000f220000000800 */
[C---:B-----5:R-:W-:Y:S01]  /*13060*/  F2FP.PACK_AB R57, R62.reuse, R63 ;  /* 0x0000003f3e39723e */ /* 0x060fe200000000ff */
[----:B------:R-:W-:-:S06]  /*13070*/  FADD.FTZ R111, R62, R111 ;  /* 0x0000006f3e6f7221 */ /* 0x000fcc0000010000 */
[----:B------:R-:W-:Y:S01]  /*13080*/  MUFU.EX2 R250, R250 ;  /* 0x000000fa00fa7308 */ /* 0x000fe20000000800 */
[----:B--2---:R-:W-:-:S07]  /*13090*/  FADD.FTZ R111, R61, R111 ;  /* 0x0000006f3d6f7221 */ /* 0x004fce0000010000 */
[----:B------:R-:W2:Y:S01]  /*130a0*/  MUFU.EX2 R240, R240 ;  /* 0x000000f000f07308 */ /* 0x000ea20000000800 */
[C---:B----4-:R-:W-:Y:S01]  /*130b0*/  F2FP.PACK_AB R59, R60.reuse, R61 ;  /* 0x0000003d3c3b723e */ /* 0x050fe200000000ff */
[----:B------:R-:W-:-:S06]  /*130c0*/  FADD.FTZ R111, R60, R111 ;  /* 0x0000006f3c6f7221 */ /* 0x000fcc0000010000 */
[----:B------:R-:W-:Y:S01]  /*130d0*/  MUFU.EX2 R241, R241 ;  /* 0x000000f100f17308 */ /* 0x000fe20000000800 */
[C---:B------:R-:W-:Y:S07]  /*130e0*/  HMMA.16816.F32 R24, R56.reuse, R32, R24 ;  /* 0x000000203818723c */ /* 0x040fee0000001818 */
[----:B------:R-:W4:Y:S01]  /*130f0*/  MUFU.EX2 R230, R230 ;  /* 0x000000e600e67308 */ /* 0x000f220000000800 */
[----:B------:R-:W-:Y:S01]  /*13100*/  HMMA.16816.F32 R28, R56, R34, R28 ;  /* 0x00000022381c723c */ /* 0x000fe2000000181c */
[----:B--2---:R-:W-:-:S06]  /*13110*/  F2FP.PACK_AB R32, R240, R250 ;  /* 0x000000faf020723e */ /* 0x004fcc00000000ff */
[----:B------:R-:W-:Y:S01]  /*13120*/  MUFU.EX2 R177, R177 ;  /* 0x000000b100b17308 */ /* 0x000fe20000000800 */
[C---:B------:R-:W-:Y:S07]  /*13130*/  HMMA.16816.F32 R44, R56.reuse, R40, R44 ;  /* 0x00000028382c723c */ /* 0x040fee000000182c */
[----:B------:R-:W2:Y:S01]  /*13140*/  MUFU.EX2 R176, R176 ;  /* 0x000000b000b07308 */ /* 0x000ea20000000800 */
[----:B------:R-:W-:Y:S01]  /*13150*/  HMMA.16816.F32 R4, R56, R42, R4 ;  /* 0x0000002a3804723c */ /* 0x000fe20000001804 */
[----:B----4-:R-:W-:-:S06]  /*13160*/  F2FP.PACK_AB R34, R230, R241 ;  /* 0x000000f1e622723e */ /* 0x010fcc00000000ff */
[----:B------:R-:W-:Y:S01]  /*13170*/  MUFU.EX2 R174, R174 ;  /* 0x000000ae00ae7308 */ /* 0x000fe20000000800 */
[----:B------:R-:W-:Y:S01]  /*13180*/  MOV R58, R132 ;  /* 0x00000084003a7202 */ /* 0x000fe20000000f00 */
[--C-:B------:R-:W-:Y:S01]  /*13190*/  FFMA.FTZ R43, R122, c[0x0][0x23c], -R165.reuse ;  /* 0x00008f007a2b7a23 */ /* 0x100fe200000108a5 */
[----:B------:R-:W-:Y:S01]  /*131a0*/  MOV R59, R133 ;  /* 0x00000085003b7202 */ /* 0x000fe20000000f00 */
[----:B------:R-:W-:Y:S02]  /*131b0*/  FFMA.FTZ R56, R131, c[0x0][0x23c], -R165 ;  /* 0x00008f0083387a23 */ /* 0x000fe400000108a5 */
[----:B------:R-:W-:Y:S02]  /*131c0*/  FADD.FTZ R120, R58, R120 ;  /* 0x000000783a787221 */ /* 0x000fe40000010000 */
[----:B------:R-:W4:Y:S01]  /*131d0*/  MUFU.EX2 R171, R171 ;  /* 0x000000ab00ab7308 */ /* 0x000f220000000800 */
[----:B--2---:R-:W-:Y:S01]  /*131e0*/  F2FP.PACK_AB R33, R176, R177 ;  /* 0x000000b1b021723e */ /* 0x004fe200000000ff */
[----:B------:R-:W-:-:S06]  /*131f0*/  FADD.FTZ R120, R59, R120 ;  /* 0x000000783b787221 */ /* 0x000fcc0000010000 */
[----:B------:R-:W2:Y:S08]  /*13200*/  MUFU.EX2 R86, R86 ;  /* 0x0000005600567308 */ /* 0x000eb00000000800 */
[----:B------:R-:W5:Y:S01]  /*13210*/  MUFU.EX2 R85, R85 ;  /* 0x0000005500557308 */ /* 0x000f620000000800 */
[----:B----4-:R-:W-:-:S07]  /*13220*/  F2FP.PACK_AB R35, R171, R174 ;  /* 0x000000aeab23723e */ /* 0x010fce00000000ff */
[----:B------:R-:W4:Y:S01]  /*13230*/  MUFU.EX2 R84, R84 ;  /* 0x0000005400547308 */ /* 0x000f220000000800 */
[----:B---3--:R-:W-:Y:S01]  /*13240*/  HMMA.16816.F32 R8, R32, R48, R8 ;  /* 0x000000302008723c */ /* 0x008fe20000001808 */
[----:B--2---:R-:W-:-:S06]  /*13250*/  FADD.FTZ R113, R86, R113 ;  /* 0x0000007156717221 */ /* 0x004fcc0000010000 */
[----:B------:R-:W2:Y:S01]  /*13260*/  MUFU.EX2 R83, R83 ;  /* 0x0000005300537308 */ /* 0x000ea20000000800 */
[----:B------:R-:W-:Y:S01]  /*13270*/  HMMA.16816.F32 R12, R32, R50, R12 ;  /* 0x00000032200c723c */ /* 0x000fe2000000180c */
[----:B-----5:R-:W-:-:S06]  /*13280*/  FADD.FTZ R113, R85, R113 ;  /* 0x0000007155717221 */ /* 0x020fcc0000010000 */
[----:B------:R-:W3:Y:S01]  /*13290*/  MUFU.EX2 R37, R37 ;  /* 0x0000002500257308 */ /* 0x000ee20000000800 */
[----:B-1----:R-:W-:Y:S01]  /*132a0*/  HMMA.16816.F32 R16, R32, R52, R16 ;  /* 0x000000342010723c */ /* 0x002fe20000001810 */
[----:B----4-:R-:W-:-:S06]  /*132b0*/  FADD.FTZ R113, R84, R113 ;  /* 0x0000007154717221 */ /* 0x010fcc0000010000 */
[----:B------:R-:W1:Y:S01]  /*132c0*/  MUFU.EX2 R224, R224 ;  /* 0x000000e000e07308 */ /* 0x000e620000000800 */
[----:B------:R-:W-:Y:S01]  /*132d0*/  HMMA.16816.F32 R20, R32, R54, R20 ;  /* 0x000000362014723c */ /* 0x000fe20000001814 */
[----:B--2---:R-:W-:-:S04]  /*132e0*/  FADD.FTZ R113, R83, R113 ;  /* 0x0000007153717221 */ /* 0x004fc80000010000 */
[----:B------:R-:W-:Y:S02]  /*132f0*/  FADD.FTZ R113, R82, R113 ;  /* 0x0000007152717221 */ /* 0x000fe40000010000 */
[----:B------:R2:W4:Y:S01]  /*13300*/  MUFU.EX2 R179, R183 ;  /* 0x000000b700b37308 */ /* 0x0005220000000800 */
[----:B------:R-:W-:Y:S01]  /*13310*/  F2FP.PACK_AB R32, R85, R86 ;  /* 0x000000565520723e */ /* 0x000fe200000000ff */
[----:B---3--:R-:W-:Y:S01]  /*13320*/  FADD.FTZ R111, R37, R111 ;  /* 0x0000006f256f7221 */ /* 0x008fe20000010000 */
[----:B------:R-:W-:-:S05]  /*13330*/  F2FP.PACK_AB R34, R83, R84 ;  /* 0x000000545322723e */ /* 0x000fca00000000ff */
[----:B------:R3:W-:Y:S01]  /*13340*/  MUFU.EX2 R40, R182 ;  /* 0x000000b600287308 */ /* 0x0007e20000000800 */
[C---:B-1----:R-:W-:Y:S01]  /*13350*/  F2FP.PACK_AB R33, R224.reuse, R37 ;  /* 0x00000025e021723e */ /* 0x042fe200000000ff */
[----:B------:R-:W-:-:S04]  /*13360*/  FADD.FTZ R111, R224, R111 ;  /* 0x0000006fe06f7221 */ /* 0x000fc80000010000 */
[----:B------:R-:W-:Y:S01]  /*13370*/  FADD.FTZ R111, R229, R111 ;  /* 0x0000006fe56f7221 */ /* 0x000fe20000010000 */
[----:B--2---:R-:W-:Y:S01]  /*13380*/  MOV R183, R135 ;  /* 0x0000008700b77202 */ /* 0x004fe20000000f00 */
[----:B------:R-:W1:Y:S01]  /*13390*/  MUFU.EX2 R41, R226 ;  /* 0x000000e200297308 */ /* 0x000e620000000800 */
[C---:B----4-:R-:W-:Y:S01]  /*133a0*/  F2FP.PACK_AB R35, R179.reuse, R229 ;  /* 0x000000e5b323723e */ /* 0x050fe200000000ff */
[----:B------:R-:W-:Y:S02]  /*133b0*/  FADD.FTZ R111, R179, R111 ;  /* 0x0000006fb36f7221 */ /* 0x000fe40000010000 */
[----:B------:R-:W-:Y:S01]  /*133c0*/  FADD.FTZ R120, R183, R120 ;  /* 0x00000078b7787221 */ /* 0x000fe20000010000 */
[----:B---3--:R-:W-:-:S03]  /*133d0*/  MOV R182, R134 ;  /* 0x0000008600b67202 */ /* 0x008fc60000000f00 */
[----:B------:R-:W-:Y:S01]  /*133e0*/  FADD.FTZ R120, R221, R120 ;  /* 0x00000078dd787221 */ /* 0x000fe20000010000 */
[----:B------:R-:W2:Y:S01]  /*133f0*/  LDSM.16.MT88.4 R132, [R191+0x5c00] ;  /* 0x005c0000bf84783b */ /* 0x000ea20000004200 */
[C---:B------:R-:W-:Y:S01]  /*13400*/  HMMA.16816.F32 R24, R32.reuse, R48, R24 ;  /* 0x000000302018723c */ /* 0x040fe20000001818 */
[----:B------:R-:W-:Y:S01]  /*13410*/  MUFU.EX2 R42, R225 ;  /* 0x000000e1002a7308 */ /* 0x000fe20000000800 */
[----:B------:R-:W-:Y:S02]  /*13420*/  FADD.FTZ R109, R182, R109 ;  /* 0x0000006db66d7221 */ /* 0x000fe40000010000 */
[----:B------:R-:W-:Y:S02]  /*13430*/  FADD.FTZ R120, R249, R120 ;  /* 0x00000078f9787221 */ /* 0x000fe40000010000 */
[----:B------:R-:W-:Y:S01]  /*13440*/  FADD.FTZ R109, R219, R109 ;  /* 0x0000006ddb6d7221 */ /* 0x000fe20000010000 */
[----:B-1----:R-:W-:Y:S01]  /*13450*/  F2FP.PACK_AB R136, R41, R40 ;  /* 0x000000282988723e */ /* 0x002fe200000000ff */
        /* <DEDUP_REMOVED lines=16> */
[----:B-1----:R-:W-:Y:S01]  /*13560*/  F2FP.PACK_AB R138, R218, R42 ;  /* 0x0000002ada8a723e */ /* 0x002fe200000000ff */
[----:B------:R-:W-:-:S02]  /*13570*/  FADD.FTZ R120, R177, R120 ;  /* 0x00000078b1787221 */ /* 0x000fc40000010000 */
[----:B------:R-:W-:Y:S02]  /*13580*/  FADD.FTZ R109, R251, R109 ;  /* 0x0000006dfb6d7221 */ /* 0x000fe40000010000 */
[----:B------:R-:W1:Y:S01]  /*13590*/  MUFU.EX2 R48, R130 ;  /* 0x0000008200307308 */ /* 0x000e620000000800 */
[----:B------:R-:W-:Y:S02]  /*135a0*/  FADD.FTZ R120, R176, R120 ;  /* 0x00000078b0787221 */ /* 0x000fe40000010000 */
[----:B------:R-:W-:Y:S02]  /*135b0*/  FADD.FTZ R109, R250, R109 ;  /* 0x0000006dfa6d7221 */ /* 0x000fe40000010000 */
[----:B------:R-:W-:Y:S02]  /*135c0*/  FADD.FTZ R120, R174, R120 ;  /* 0x00000078ae787221 */ /* 0x000fe40000010000 */
[----:B------:R-:W-:Y:S01]  /*135d0*/  FADD.FTZ R109, R240, R109 ;  /* 0x0000006df06d7221 */ /* 0x000fe20000010000 */
[----:B------:R-:W4:Y:S01]  /*135e0*/  MUFU.EX2 R213, R129 ;  /* 0x0000008100d57308 */ /* 0x000f220000000800 */
[----:B---3--:R-:W-:Y:S01]  /*135f0*/  F2FP.PACK_AB R137, R56, R43 ;  /* 0x0000002b3889723e */ /* 0x008fe200000000ff */
[----:B------:R-:W-:-:S02]  /*13600*/  FADD.FTZ R120, R171, R120 ;  /* 0x00000078ab787221 */ /* 0x000fc40000010000 */
[----:B------:R-:W-:Y:S02]  /*13610*/  FADD.FTZ R109, R241, R109 ;  /* 0x0000006df16d7221 */ /* 0x000fe40000010000 */
[----:B------:R-:W-:Y:S02]  /*13620*/  FADD.FTZ R120, R43, R120 ;  /* 0x000000782b787221 */ /* 0x000fe40000010000 */
[----:B------:R-:W3:Y:S01]  /*13630*/  MUFU.EX2 R81, R81 ;  /* 0x0000005100517308 */ /* 0x000ee20000000800 */
[----:B------:R-:W-:Y:S02]  /*13640*/  FADD.FTZ R109, R230, R109 ;  /* 0x0000006de66d7221 */ /* 0x000fe40000010000 */
[----:B------:R-:W-:Y:S02]  /*13650*/  FADD.FTZ R120, R56, R120 ;  /* 0x0000007838787221 */ /* 0x000fe40000010000 */
[----:B------:R-:W-:Y:S02]  /*13660*/  FADD.FTZ R109, R40, R109 ;  /* 0x0000006d286d7221 */ /* 0x000fe40000010000 */
[----:B-1----:R-:W-:Y:S01]  /*13670*/  FADD.FTZ R120, R48, R120 ;  /* 0x0000007830787221 */ /* 0x002fe20000010000 */
[----:B------:R-:W1:Y:S01]  /*13680*/  MUFU.EX2 R80, R80 ;  /* 0x0000005000507308 */ /* 0x000e620000000800 */
[----:B----4-:R-:W-:Y:S01]  /*13690*/  F2FP.PACK_AB R139, R213, R48 ;  /* 0x00000030d58b723e */ /* 0x010fe200000000ff */
[----:B------:R-:W-:-:S02]  /*136a0*/  FADD.FTZ R109, R41, R109 ;  /* 0x0000006d296d7221 */ /* 0x000fc40000010000 */
[----:B------:R-:W-:Y:S02]  /*136b0*/  FADD.FTZ R213, R213, R120 ;  /* 0x00000078d5d57221 */ /* 0x000fe40000010000 */
[----:B------:R-:W-:Y:S02]  /*136c0*/  FADD.FTZ R109, R42, R109 ;  /* 0x0000006d2a6d7221 */ /* 0x000fe40000010000 */
[----:B------:R-:W4:Y:S01]  /*136d0*/  MUFU.EX2 R79, R79 ;  /* 0x0000004f004f7308 */ /* 0x000f220000000800 */
[----:B------:R-:W-:Y:S01]  /*136e0*/  HMMA.16816.F32 R156, R136, R148, R8 ;  /* 0x00000094889c723c */ /* 0x000fe20000001808 */
[----:B---3--:R-:W-:Y:S02]  /*136f0*/  FADD.FTZ R113, R81, R113 ;  /* 0x0000007151717221 */ /* 0x008fe40000010000 */
[----:B------:R-:W-:-:S04]  /*13700*/  FADD.FTZ R218, R218, R109 ;  /* 0x0000006ddada7221 */ /* 0x000fc80000010000 */
[----:B------:R-:W3:Y:S01]  /*13710*/  MUFU.EX2 R223, R223 ;  /* 0x000000df00df7308 */ /* 0x000ee20000000800 */
[----:B------:R-:W-:Y:S01]  /*13720*/  F2FP.PACK_AB R8, R81, R82 ;  /* 0x000000525108723e */ /* 0x000fe200000000ff */
[----:B------:R-:W-:Y:S01]  /*13730*/  HMMA.16816.F32 R152, R136, R150, R12 ;  /* 0x000000968898723c */ /* 0x000fe2000000180c */
[----:B-1----:R-:W-:-:S05]  /*13740*/  FADD.FTZ R113, R80, R113 ;  /* 0x0000007150717221 */ /* 0x002fca0000010000 */
[----:B------:R-:W1:Y:S01]  /*13750*/  MUFU.EX2 R231, R231 ;  /* 0x000000e700e77308 */ /* 0x000e620000000800 */
[C---:B----4-:R-:W-:Y:S01]  /*13760*/  F2FP.PACK_AB R10, R79.reuse, R80 ;  /* 0x000000504f0a723e */ /* 0x050fe200000000ff */
[----:B--2---:R-:W-:Y:S01]  /*13770*/  HMMA.16816.F32 R140, R136, R132, R16 ;  /* 0x00000084888c723c */ /* 0x004fe20000001810 */
[----:B------:R-:W-:-:S05]  /*13780*/  FADD.FTZ R244, R79, R113 ;  /* 0x000000714ff47221 */ /* 0x000fca0000010000 */
[----:B------:R-:W2:Y:S01]  /*13790*/  MUFU.EX2 R228, R228 ;  /* 0x000000e400e47308 */ /* 0x000ea20000000800 */
[----:B---3--:R-:W-:Y:S01]  /*137a0*/  FADD.FTZ R111, R223, R111 ;  /* 0x0000006fdf6f7221 */ /* 0x008fe20000010000 */
[----:B------:R-:W-:Y:S06]  /*137b0*/  HMMA.16816.F32 R136, R136, R134, R20 ;  /* 0x000000868888723c */ /* 0x000fec0000001814 */
        /* <DEDUP_REMOVED lines=9> */
[----:B------:R-:W-:Y:S08]  /*13850*/  HMMA.16816.F32 R132, R8, R134, R4 ;  /* 0x000000860884723c */ /* 0x000ff00000001804 */
.L_x_1103:
        /* <DEDUP_REMOVED lines=23> */
.L_x_1110:
        /* <DEDUP_REMOVED lines=50> */
.L_x_1108:
        /* <DEDUP_REMOVED lines=109> */
[----:B------:R3:W4:Y:S01]  /*143c0*/  MUFU.TANH R170, R7 ;  /* 0x0000000700aa7308 */ /* 0x0007220000002400 */
[----:B------:R-:W-:Y:S02]  /*143d0*/  FMUL.FTZ R17, R17, c[0x0][0x2ec] ;  /* 0x0000bb0011117a20 */ /* 0x000fe40000410000 */
[----:B------:R-:W-:Y:S02]  /*143e0*/  FMUL.FTZ R19, R19, c[0x0][0x2ec] ;  /* 0x0000bb0013137a20 */ /* 0x000fe40000410000 */
[----:B------:R-:W-:Y:S02]  /*143f0*/  FMUL.FTZ R14, R14, c[0x0][0x2ec] ;  /* 0x0000bb000e0e7a20 */ /* 0x000fe40000410000 */
[----:B------:R-:W-:Y:S02]  /*14400*/  FMUL.FTZ R15, R15, c[0x0][0x2ec] ;  /* 0x0000bb000f0f7a20 */ /* 0x000fe40000410000 */
[----:B------:R-:W-:Y:S01]  /*14410*/  FMUL.FTZ R16, R16, c[0x0][0x2ec] ;  /* 0x0000bb0010107a20 */ /* 0x000fe20000410000 */
[----:B------:R-:W1:Y:S01]  /*14420*/  MUFU.TANH R171, R8 ;  /* 0x0000000800ab7308 */ /* 0x000e620000002400 */
[----:B------:R-:W-:Y:S09]  /*14430*/  FMUL.FTZ R18, R18, c[0x0][0x2ec] ;  /* 0x0000bb0012127a20 */ /* 0x000ff20000410000 */
[----:B------:R5:W1:Y:S01]  /*14440*/  MUFU.TANH R176, R10 ;  /* 0x0000000a00b07308 */ /* 0x000a620000002400 */
[----:B---3--:R-:W3:Y:S09]  /*14450*/  LDSM.16.M88.4 R4, [R190] ;  /* 0x00000000be04783b */ /* 0x008ef20000000200 */
[----:B------:R1:W1:Y:S10]  /*14460*/  MUFU.TANH R177, R17 ;  /* 0x0000001100b17308 */ /* 0x0002740000002400 */
[----:B------:R1:W1:Y:S01]  /*14470*/  MUFU.TANH R178, R19 ;  /* 0x0000001300b27308 */ /* 0x0002620000002400 */
[----:B-----5:R-:W5:Y:S09]  /*14480*/  LDSM.16.M88.4 R8, [R189] ;  /* 0x00000000bd08783b */ /* 0x020f720000000200 */
[----:B------:R-:W1:Y:S10]  /*14490*/  MUFU.TANH R3, R3 ;  /* 0x0000000300037308 */ /* 0x000e740000002400 */
[----:B------:R-:W1:Y:S01]  /*144a0*/  MUFU.TANH R0, R0 ;  /* 0x0000000000007308 */ /* 0x000e620000002400 */
[-C--:B---3--:R-:W-:Y:S09]  /*144b0*/  HMMA.16816.F32 R20, R172, R4.reuse, R20 ;  /* 0x00000004ac14723c */ /* 0x088ff20000001814 */
[----:B------:R-:W3:Y:S01]  /*144c0*/  MUFU.TANH R2, R2 ;  /* 0x0000000200027308 */ /* 0x000ee20000002400 */
[C---:B------:R-:W-:Y:S09]  /*144d0*/  HMMA.16816.F32 R24, R180.reuse, R4, R24 ;  /* 0x00000004b418723c */ /* 0x040ff20000001818 */
[----:B------:R-:W2:Y:S01]  /*144e0*/  MUFU.TANH R12, R12 ;  /* 0x0000000c000c7308 */ /* 0x000ea20000002400 */
[-C--:B------:R-:W-:Y:S04]  /*144f0*/  HMMA.16816.F32 R28, R180, R6.reuse, R28 ;  /* 0x00000006b41c723c */ /* 0x080fe8000000181c */
[----:B------:R-:W-:Y:S04]  /*14500*/  FMUL.FTZ R20, R20, c[0x0][0x2ec] ;  /* 0x0000bb0014147a20 */ /* 0x000fe80000410000 */
[C---:B------:R-:W-:Y:S01]  /*14510*/  HMMA.16816.F32 R32, R172.reuse, R6, R32 ;  /* 0x00000006ac20723c */ /* 0x040fe20000001820 */
[----:B------:R-:W2:Y:S01]  /*14520*/  MUFU.TANH R13, R13 ;  /* 0x0000000d000d7308 */ /* 0x000ea20000002400 */
[----:B------:R-:W2:Y:S02]  /*14530*/  LDSM.16.M88.4 R4, [R188] ;  /* 0x00000000bc04783b */ /* 0x000ea40000000200 */
[----:B------:R-:W-:Y:S02]  /*14540*/  FMUL.FTZ R21, R21, c[0x0][0x2ec] ;  /* 0x0000bb0015157a20 */ /* 0x000fe40000410000 */
[----:B------:R-:W-:Y:S02]  /*14550*/  FMUL.FTZ R22, R22, c[0x0][0x2ec] ;  /* 0x0000bb0016167a20 */ /* 0x000fe40000410000 */
[-C--:B-----5:R-:W-:Y:S03]  /*14560*/  HMMA.16816.F32 R36, R172, R8.reuse, R36 ;  /* 0x00000008ac24723c */ /* 0x0a0fe60000001824 */
[----:B------:R5:W2:Y:S01]  /*14570*/  MUFU.TANH R179, R20 ;  /* 0x0000001400b37308 */ /* 0x000aa20000002400 */
[----:B------:R-:W-:Y:S02]  /*14580*/  FMUL.FTZ R23, R23, c[0x0][0x2ec] ;  /* 0x0000bb0017177a20 */ /* 0x000fe40000410000 */
[----:B-1----:R-:W-:Y:S02]  /*14590*/  FMUL.FTZ R17, R24, c[0x0][0x2ec] ;  /* 0x0000bb0018117a20 */ /* 0x002fe40000410000 */
[C---:B------:R-:W-:Y:S04]  /*145a0*/  HMMA.16816.F32 R40, R180.reuse, R8, R40 ;  /* 0x00000008b428723c */ /* 0x040fe80000001828 */
[----:B------:R-:W-:Y:S01]  /*145b0*/  FMUL.FTZ R19, R25, c[0x0][0x2ec] ;  /* 0x0000bb0019137a20 */ /* 0x000fe20000410000 */
[----:B------:R1:W1:Y:S01]  /*145c0*/  MUFU.TANH R222, R21 ;  /* 0x0000001500de7308 */ /* 0x0002620000002400 */
[----:B------:R-:W-:Y:S02]  /*145d0*/  FMUL.FTZ R24, R30, c[0x0][0x2ec] ;  /* 0x0000bb001e187a20 */ /* 0x000fe40000410000 */
[-C--:B------:R-:W-:Y:S04]  /*145e0*/  HMMA.16816.F32 R44, R180, R10.reuse, R44 ;  /* 0x0000000ab42c723c */ /* 0x080fe8000000182c */
[----:B------:R-:W-:Y:S02]  /*145f0*/  FMUL.FTZ R25, R31, c[0x0][0x2ec] ;  /* 0x0000bb001f197a20 */ /* 0x000fe40000410000 */
[----:B------:R-:W-:Y:S01]  /*14600*/  FMUL.FTZ R31, R34, c[0x0][0x2ec] ;  /* 0x0000bb00221f7a20 */ /* 0x000fe20000410000 */
[----:B------:R3:W3:Y:S01]  /*14610*/  MUFU.TANH R223, R22 ;  /* 0x0000001600df7308 */ /* 0x0006e20000002400 */
[C---:B------:R-:W-:Y:S01]  /*14620*/  HMMA.16816.F32 R48, R172.reuse, R10, R48 ;  /* 0x0000000aac30723c */ /* 0x040fe20000001830 */
[----:B------:R-:W4:Y:S03]  /*14630*/  LDSM.16.M88.4 R8, [R187] ;  /* 0x00000000bb08783b */ /* 0x000f260000000200 */
[----:B------:R-:W-:Y:S02]  /*14640*/  FMUL.FTZ R38, R38, c[0x0][0x2ec] ;  /* 0x0000bb0026267a20 */ /* 0x000fe40000410000 */
[----:B------:R-:W-:Y:S02]  /*14650*/  FMUL.FTZ R39, R39, c[0x0][0x2ec] ;  /* 0x0000bb0027277a20 */ /* 0x000fe40000410000 */
[----:B-----5:R-:W-:Y:S01]  /*14660*/  FMUL.FTZ R20, R26, c[0x0][0x2ec] ;  /* 0x0000bb001a147a20 */ /* 0x020fe20000410000 */
[----:B------:R5:W4:Y:S01]  /*14670*/  MUFU.TANH R224, R23 ;  /* 0x0000001700e07308 */ /* 0x000b220000002400 */
[-C--:B--2---:R-:W-:Y:S03]  /*14680*/  HMMA.16816.F32 R52, R172, R4.reuse, R52 ;  /* 0x00000004ac34723c */ /* 0x084fe60000001834 */
[----:B-1----:R-:W-:Y:S02]  /*14690*/  FMUL.FTZ R21, R27, c[0x0][0x2ec] ;  /* 0x0000bb001b157a20 */ /* 0x002fe40000410000 */
[----:B------:R-:W-:Y:S02]  /*146a0*/  FMUL.FTZ R26, R32, c[0x0][0x2ec] ;  /* 0x0000bb00201a7a20 */ /* 0x000fe40000410000 */
[----:B------:R-:W-:Y:S01]  /*146b0*/  FMUL.FTZ R37, R37, c[0x0][0x2ec] ;  /* 0x0000bb0025257a20 */ /* 0x000fe20000410000 */
[C---:B------:R-:W-:Y:S01]  /*146c0*/  HMMA.16816.F32 R56, R180.reuse, R4, R56 ;  /* 0x00000004b438723c */ /* 0x040fe20000001838 */
[----:B------:R1:W2:Y:S03]  /*146d0*/  MUFU.TANH R225, R38 ;  /* 0x0000002600e17308 */ /* 0x0002a60000002400 */
[----:B------:R-:W-:Y:S02]  /*146e0*/  FMUL.FTZ R27, R40, c[0x0][0x2ec] ;  /* 0x0000bb00281b7a20 */ /* 0x000fe40000410000 */
[----:B---3--:R-:W-:Y:S02]  /*146f0*/  FMUL.FTZ R22, R28, c[0x0][0x2ec] ;  /* 0x0000bb001c167a20 */ /* 0x008fe40000410000 */
[-C--:B------:R-:W-:Y:S03]  /*14700*/  HMMA.16816.F32 R60, R180, R6.reuse, R60 ;  /* 0x00000006b43c723c */ /* 0x080fe6000000183c */
[----:B------:R3:W1:Y:S01]  /*14710*/  MUFU.TANH R226, R39 ;  /* 0x0000002700e27308 */ /* 0x0006620000002400 */
[----:B------:R-:W-:Y:S02]  /*14720*/  FMUL.FTZ R28, R41, c[0x0][0x2ec] ;  /* 0x0000bb00291c7a20 */ /* 0x000fe40000410000 */
[----:B------:R-:W-:Y:S02]  /*14730*/  FMUL.FTZ R30, R42, c[0x0][0x2ec] ;  /* 0x0000bb002a1e7a20 */ /* 0x000fe40000410000 */
[C---:B------:R-:W-:Y:S01]  /*14740*/  HMMA.16816.F32 R64, R172.reuse, R6, R64 ;  /* 0x00000006ac40723c */ /* 0x040fe20000001840 */
[----:B------:R-:W2:Y:S03]  /*14750*/  LDSM.16.M88.4 R4, [R186] ;  /* 0x00000000ba04783b */ /* 0x000ea60000000200 */
[----:B-----5:R-:W-:Y:S01]  /*14760*/  FMUL.FTZ R23, R29, c[0x0][0x2ec] ;  /* 0x0000bb001d177a20 */ /* 0x020fe20000410000 */
[----:B------:R-:W1:Y:S01]  /*14770*/  MUFU.TANH R14, R14 ;  /* 0x0000000e000e7308 */ /* 0x000e620000002400 */
[----:B------:R-:W-:Y:S02]  /*14780*/  FMUL.FTZ R29, R33, c[0x0][0x2ec] ;  /* 0x0000bb00211d7a20 */ /* 0x000fe40000410000 */
[-C--:B----4-:R-:W-:Y:S04]  /*14790*/  HMMA.16816.F32 R68, R172, R8.reuse, R68 ;  /* 0x00000008ac44723c */ /* 0x090fe80000001844 */
[----:B------:R-:W-:Y:S02]  /*147a0*/  FMUL.FTZ R33, R35, c[0x0][0x2ec] ;  /* 0x0000bb0023217a20 */ /* 0x000fe40000410000 */
[----:B------:R-:W-:Y:S01]  /*147b0*/  FMUL.FTZ R35, R36, c[0x0][0x2ec] ;  /* 0x0000bb0024237a20 */ /* 0x000fe20000410000 */
[----:B------:R-:W4:Y:S01]  /*147c0*/  MUFU.TANH R15, R15 ;  /* 0x0000000f000f7308 */ /* 0x000f220000002400 */
[C---:B------:R-:W-:Y:S04]  /*147d0*/  HMMA.16816.F32 R72, R180.reuse, R8, R72 ;  /* 0x00000008b448723c */ /* 0x040fe80000001848 */
[----:B------:R-:W-:Y:S02]  /*147e0*/  FMUL.FTZ R32, R43, c[0x0][0x2ec] ;  /* 0x0000bb002b207a20 */ /* 0x000fe40000410000 */
[----:B------:R-:W-:Y:S02]  /*147f0*/  FMUL.FTZ R34, R44, c[0x0][0x2ec] ;  /* 0x0000bb002c227a20 */ /* 0x000fe40000410000 */
[-C--:B------:R-:W-:Y:S01]  /*14800*/  HMMA.16816.F32 R76, R180, R10.reuse, R76 ;  /* 0x0000000ab44c723c */ /* 0x080fe2000000184c */
[----:B------:R-:W4:Y:S03]  /*14810*/  MUFU.TANH R16, R16 ;  /* 0x0000001000107308 */ /* 0x000f260000002400 */
[----:B------:R-:W-:Y:S02]  /*14820*/  FMUL.FTZ R36, R45, c[0x0][0x2ec] ;  /* 0x0000bb002d247a20 */ /* 0x000fe40000410000 */
[----:B-1----:R-:W-:Y:S02]  /*14830*/  FMUL.FTZ R38, R46, c[0x0][0x2ec] ;  /* 0x0000bb002e267a20 */ /* 0x002fe40000410000 */
[C---:B------:R-:W-:Y:S01]  /*14840*/  HMMA.16816.F32 R80, R172.reuse, R10, R80 ;  /* 0x0000000aac50723c */ /* 0x040fe20000001850 */
[----:B------:R-:W1:Y:S02]  /*14850*/  LDSM.16.M88.4 R8, [R185] ;  /* 0x00000000b908783b */ /* 0x000e640000000200 */
[----:B------:R-:W1:Y:S01]  /*14860*/  MUFU.TANH R18, R18 ;  /* 0x0000001200127308 */ /* 0x000e620000002400 */
[----:B---3--:R-:W-:Y:S02]  /*14870*/  FMUL.FTZ R39, R47, c[0x0][0x2ec] ;  /* 0x0000bb002f277a20 */ /* 0x008fe40000410000 */
[----:B------:R-:W-:Y:S02]  /*14880*/  FMUL.FTZ R41, R48, c[0x0][0x2ec] ;  /* 0x0000bb0030297a20 */ /* 0x000fe40000410000 */
[----:B------:R-:W-:Y:S01]  /*14890*/  FMUL.FTZ R45, R49, c[0x0][0x2ec] ;  /* 0x0000bb00312d7a20 */ /* 0x000fe20000410000 */
[-C--:B--2---:R-:W-:Y:S03]  /*148a0*/  HMMA.16816.F32 R84, R172, R4.reuse, R84 ;  /* 0x00000004ac54723c */ /* 0x084fe60000001854 */
[----:B------:R-:W-:Y:S01]  /*148b0*/  FMUL.FTZ R46, R50, c[0x0][0x2ec] ;  /* 0x0000bb00322e7a20 */ /* 0x000fe20000410000 */
[----:B------:R-:W2:Y:S01]  /*148c0*/  MUFU.TANH R17, R17 ;  /* 0x0000001100117308 */ /* 0x000ea20000002400 */
[----:B------:R-:W-:Y:S02]  /*148d0*/  FMUL.FTZ R47, R51, c[0x0][0x2ec] ;  /* 0x0000bb00332f7a20 */ /* 0x000fe40000410000 */
[----:B------:R-:W-:Y:S01]  /*148e0*/  FMUL.FTZ R52, R52, c[0x0][0x2ec] ;  /* 0x0000bb0034347a20 */ /* 0x000fe20000410000 */
[C---:B------:R-:W-:Y:S04]  /*148f0*/  HMMA.16816.F32 R88, R180.reuse, R4, R88 ;  /* 0x00000004b458723c */ /* 0x040fe80000001858 */
[----:B------:R-:W-:Y:S02]  /*14900*/  FMUL.FTZ R53, R53, c[0x0][0x2ec] ;  /* 0x0000bb0035357a20 */ /* 0x000fe40000410000 */
[----:B------:R-:W3:Y:S01]  /*14910*/  MUFU.TANH R19, R19 ;  /* 0x0000001300137308 */ /* 0x000ee20000002400 */
[----:B------:R-:W-:Y:S01]  /*14920*/  FMUL.FTZ R54, R54, c[0x0][0x2ec] ;  /* 0x0000bb0036367a20 */ /* 0x000fe20000410000 */
[-C--:B------:R-:W-:Y:S04]  /*14930*/  HMMA.16816.F32 R92, R180, R6.reuse, R92 ;  /* 0x00000006b45c723c */ /* 0x080fe8000000185c */
[----:B------:R-:W-:Y:S02]  /*14940*/  FMUL.FTZ R55, R55, c[0x0][0x2ec] ;  /* 0x0000bb0037377a20 */ /* 0x000fe40000410000 */
[----:B------:R-:W-:Y:S02]  /*14950*/  FMUL.FTZ R40, R56, c[0x0][0x2ec] ;  /* 0x0000bb0038287a20 */ /* 0x000fe40000410000 */
[----:B------:R-:W2:Y:S01]  /*14960*/  MUFU.TANH R20, R20 ;  /* 0x0000001400147308 */ /* 0x000ea20000002400 */
[C---:B------:R-:W-:Y:S01]  /*14970*/  HMMA.16816.F32 R96, R172.reuse, R6, R96 ;  /* 0x00000006ac60723c */ /* 0x040fe20000001860 */
[----:B------:R-:W5:Y:S01]  /*14980*/  LDSM.16.M88.4 R4, [R184] ;  /* 0x00000000b804783b */ /* 0x000f620000000200 */
[----:B------:R-:W-:Y:S04]  /*14990*/  DEPBAR.LE SB0, 0x0 ;  /* 0x000080000000791a */ /* 0x000fe80000000000 */
[----:B------:R-:W-:Y:S02]  /*149a0*/  FMUL.FTZ R42, R57, c[0x0][0x2ec] ;  /* 0x0000bb00392a7a20 */ /* 0x000fe40000410000 */
[-C--:B-1----:R-:W-:Y:S01]  /*149b0*/  HMMA.16816.F32 R100, R172, R8.reuse, R100 ;  /* 0x00000008ac64723c */ /* 0x082fe20000001864 */
[----:B------:R-:W1:Y:S01]  /*149c0*/  MUFU.TANH R21, R21 ;  /* 0x0000001500157308 */ /* 0x000e620000002400 */
[----:B------:R-:W-:Y:S03]  /*149d0*/  BAR.SYNC.DEFER_BLOCKING 0x0 ;  /* 0x0000000000007b1d */ /* 0x000fe60000010000 */
[----:B------:R-:W-:Y:S02]  /*149e0*/  FMUL.FTZ R43, R58, c[0x0][0x2ec] ;  /* 0x0000bb003a2b7a20 */ /* 0x000fe40000410000 */
[----:B------:R-:W-:Y:S01]  /*149f0*/  FMUL.FTZ R44, R59, c[0x0][0x2ec] ;  /* 0x0000bb003b2c7a20 */ /* 0x000fe20000410000 */
[C---:B------:R-:W-:Y:S03]  /*14a00*/  HMMA.16816.F32 R104, R180.reuse, R8, R104 ;  /* 0x00000008b468723c */ /* 0x040fe60000001868 */
[----:B------:R-:W1:Y:S01]  /*14a10*/  MUFU.TANH R22, R22 ;  /* 0x0000001600167308 */ /* 0x000e620000002400 */
[----:B------:R-:W-:Y:S02]  /*14a20*/  FMUL.FTZ R48, R60, c[0x0][0x2ec] ;  /* 0x0000bb003c307a20 */ /* 0x000fe40000410000 */
[----:B------:R-:W-:Y:S02]  /*14a30*/  FMUL.FTZ R49, R61, c[0x0][0x2ec] ;  /* 0x0000bb003d317a20 */ /* 0x000fe40000410000 */
[-C--:B------:R-:W-:Y:S04]  /*14a40*/  HMMA.16816.F32 R108, R180, R10.reuse, R108 ;  /* 0x0000000ab46c723c */ /* 0x080fe8000000186c */
[----:B------:R-:W-:Y:S01]  /*14a50*/  FMUL.FTZ R98, R98, c[0x0][0x2ec] ;  /* 0x0000bb0062627a20 */ /* 0x000fe20000410000 */
[----:B------:R-:W1:Y:S01]  /*14a60*/  MUFU.TANH R23, R23 ;  /* 0x0000001700177308 */ /* 0x000e620000002400 */
[----:B------:R-:W-:Y:S02]  /*14a70*/  FMUL.FTZ R51, R62, c[0x0][0x2ec] ;  /* 0x0000bb003e337a20 */ /* 0x000fe40000410000 */
[C---:B------:R-:W-:Y:S04]  /*14a80*/  HMMA.16816.F32 R112, R172.reuse, R10, R112 ;  /* 0x0000000aac70723c */ /* 0x040fe80000001870 */
[----:B------:R-:W-:Y:S02]  /*14a90*/  FMUL.FTZ R101, R101, c[0x0][0x2ec] ;  /* 0x0000bb0065657a20 */ /* 0x000fe40000410000 */
[----:B------:R-:W-:Y:S01]  /*14aa0*/  FMUL.FTZ R50, R63, c[0x0][0x2ec] ;  /* 0x0000bb003f327a20 */ /* 0x000fe20000410000 */
[----:B------:R-:W1:Y:S01]  /*14ab0*/  MUFU.TANH R232, R98 ;  /* 0x0000006200e87308 */ /* 0x000e620000002400 */
[----:B------:R-:W-:Y:S01]  /*14ac0*/  FMUL.FTZ R56, R64, c[0x0][0x2ec] ;  /* 0x0000bb0040387a20 */ /* 0x000fe20000410000 */
[-C--:B-----5:R-:W-:Y:S03]  /*14ad0*/  HMMA.16816.F32 R116, R172, R4.reuse, R116 ;  /* 0x00000004ac74723c */ /* 0x0a0fe60000001874 */
[----:B------:R-:W-:Y:S02]  /*14ae0*/  FMUL.FTZ R61, R65, c[0x0][0x2ec] ;  /* 0x0000bb00413d7a20 */ /* 0x000fe40000410000 */
[----:B------:R-:W-:Y:S02]  /*14af0*/  FMUL.FTZ R62, R66, c[0x0][0x2ec] ;  /* 0x0000bb00423e7a20 */ /* 0x000fe40000410000 */
[----:B------:R-:W-:Y:S01]  /*14b00*/  FMUL.FTZ R63, R67, c[0x0][0x2ec] ;  /* 0x0000bb00433f7a20 */ /* 0x000fe20000410000 */
[----:B------:R5:W1:Y:S01]  /*14b10*/  MUFU.TANH R233, R101 ;  /* 0x0000006500e97308 */ /* 0x000a620000002400 */
[C---:B------:R-:W-:Y:S04]  /*14b20*/  HMMA.16816.F32 R120, R180.reuse, R4, R120 ;  /* 0x00000004b478723c */ /* 0x040fe80000001878 */
[----:B------:R-:W-:Y:S02]  /*14b30*/  FMUL.FTZ R68, R68, c[0x0][0x2ec] ;  /* 0x0000bb0044447a20 */ /* 0x000fe40000410000 */
[----:B------:R-:W-:Y:S02]  /*14b40*/  FMUL.FTZ R69, R69, c[0x0][0x2ec] ;  /* 0x0000bb0045457a20 */ /* 0x000fe40000410000 */
[-C--:B------:R-:W-:Y:S01]  /*14b50*/  HMMA.16816.F32 R124, R180, R6.reuse, R124 ;  /* 0x00000006b47c723c */ /* 0x080fe2000000187c */
[----:B------:R-:W1:Y:S03]  /*14b60*/  MUFU.TANH R24, R24 ;  /* 0x0000001800187308 */ /* 0x000e660000002400 */
[----:B------:R-:W-:Y:S02]  /*14b70*/  FMUL.FTZ R70, R70, c[0x0][0x2ec] ;  /* 0x0000bb0046467a20 */ /* 0x000fe40000410000 */
[----:B------:R-:W-:Y:S02]  /*14b80*/  FMUL.FTZ R71, R71, c[0x0][0x2ec] ;  /* 0x0000bb0047477a20 */ /* 0x000fe40000410000 */
[----:B------:R-:W-:Y:S03]  /*14b90*/  HMMA.16816.F32 R128, R172, R6, R128 ;  /* 0x00000006ac80723c */ /* 0x000fe60000001880 */
[----:B------:R-:W1:Y:S01]  /*14ba0*/  MUFU.TANH R25, R25 ;  /* 0x0000001900197308 */ /* 0x000e620000002400 */
[----:B------:R-:W-:Y:S02]  /*14bb0*/  FMUL.FTZ R57, R72, c[0x0][0x2ec] ;  /* 0x0000bb0048397a20 */ /* 0x000fe40000410000 */
[----:B------:R-:W-:Y:S02]  /*14bc0*/  FMUL.FTZ R60, R73, c[0x0][0x2ec] ;  /* 0x0000bb00493c7a20 */ /* 0x000fe40000410000 */
[----:B------:R-:W-:Y:S04]  /*14bd0*/  FMUL.FTZ R59, R74, c[0x0][0x2ec] ;  /* 0x0000bb004a3b7a20 */ /* 0x000fe80000410000 */
        /* <DEDUP_REMOVED lines=51> */
[----:B-----5:R-:W-:Y:S02]  /*14f10*/  FMUL.FTZ R101, R124, c[0x0][0x2ec] ;  /* 0x0000bb007c657a20 */ /* 0x020fe40000410000 */
        /* <DEDUP_REMOVED lines=98> */
[----:B------:R1:W1:Y:S02]  /*15540*/  MUFU.TANH R234, R131 ;  /* 0x0000008300ea7308 */ /* 0x0002640000002400 */
[----:B-1234-:R-:W-:-:S05]  /*15550*/  @P0 BRA `(.L_x_1110) ;  /* 0xffffe47000000947 */ /* 0x01efca000383ffff */
.L_x_1109:
[----:B------:R-:W-:Y:S01]  /*15560*/  IMAD.U32 R183, RZ, RZ, UR15 ;  /* 0x0000000fffb77e24 */ /* 0x000fe2000f8e00ff */
[----:B------:R-:W-:Y:S02]  /*15570*/  UISETP.GT.AND UP0, UPT, UR15, UR9, UPT ;  /* 0x000000090f00728c */ /* 0x000fe4000bf04270 */
[----:B------:R-:W-:Y:S01]  /*15580*/  UMOV UR7, UR15 ;  /* 0x0000000f00077c82 */ /* 0x000fe20008000000 */
[----:B------:R-:W-:Y:S04]  /*15590*/  IMAD R183, R183, 0x80, R198 ;  /* 0x00000080b7b77824 */ /* 0x000fe800078e02c6 */
[--C-:B------:R-:W-:Y:S01]  /*155a0*/  IMAD.IADD R251, R210, 0x1, -R183.reuse ;  /* 0x00000001d2fb7824 */ /* 0x100fe200078e0ab7 */
[C---:B-1----:R-:W-:Y:S01]  /*155b0*/  IADD3 R117, R183.reuse, 0x39, RZ ;  /* 0x00000039b7757810 */ /* 0x042fe20007ffe0ff */
[--C-:B------:R-:W-:Y:S01]  /*155c0*/  IMAD.IADD R6, R204, 0x1, -R183.reuse ;  /* 0x00000001cc067824 */ /* 0x100fe200078e0ab7 */
[----:B------:R-:W-:Y:S01]  /*155d0*/  IADD3 R240, R183, 0x11, RZ ;  /* 0x00000011b7f07810 */ /* 0x000fe20007ffe0ff */
[--C-:B------:R-:W-:Y:S01]  /*155e0*/  IMAD.IADD R118, R207, 0x1, -R183.reuse ;  /* 0x00000001cf767824 */ /* 0x100fe200078e0ab7 */
[----:B------:R-:W-:Y:S01]  /*155f0*/  IADD3 R245, R183, 0x10, RZ ;  /* 0x00000010b7f57810 */ /* 0x000fe20007ffe0ff */
[----:B------:R-:W-:Y:S01]  /*15600*/  IMAD.IADD R110, R197, 0x1, -R183 ;  /* 0x00000001c56e7824 */ /* 0x000fe200078e0ab7 */
[----:B------:R-:W-:Y:S01]  /*15610*/  IADD3 R182, R183, 0x18, RZ ;  /* 0x00000018b7b67810 */ /* 0x000fe20007ffe0ff */
[----:B------:R-:W-:Y:S01]  /*15620*/  IMAD.IADD R115, R197, 0x1, -R240 ;  /* 0x00000001c5737824 */ /* 0x000fe200078e0af0 */
[C---:B------:R-:W-:Y:S01]  /*15630*/  IADD3 R181, R183.reuse, 0x19, RZ ;  /* 0x00000019b7b57810 */ /* 0x040fe20007ffe0ff */
[C---:B------:R-:W-:Y:S01]  /*15640*/  IMAD.IADD R121, R210.reuse, 0x1, -R245 ;  /* 0x00000001d2797824 */ /* 0x040fe200078e0af5 */
        /* <DEDUP_REMOVED lines=10> */
[C---:B------:R-:W-:Y:S01]  /*156f0*/  IADD3 R180, R183.reuse, 0x20, RZ ;  /* 0x00000020b7b47810 */ /* 0x040fe20007ffe0ff */
[C---:B------:R-:W-:Y:S01]  /*15700*/  IMAD.IADD R116, R210.reuse, 0x1, -R123 ;  /* 0x00000001d2747824 */ /* 0x040fe200078e0a7b */
[C---:B------:R-:W-:Y:S01]  /*15710*/  IADD3 R174, R183.reuse, 0x21, RZ ;  /* 0x00000021b7ae7810 */ /* 0x040fe20007ffe0ff */
[C---:B------:R-:W-:Y:S01]  /*15720*/  IMAD.IADD R7, R210.reuse, 0x1, -R122 ;  /* 0x00000001d2077824 */ /* 0x040fe200078e0a7a */
[----:B------:R-:W-:Y:S01]  /*15730*/  IADD3 R172, R183, 0x29, RZ ;  /* 0x00000029b7ac7810 */ /* 0x000fe20007ffe0ff */
[C---:B------:R-:W-:Y:S01]  /*15740*/  IMAD.IADD R243, R197.reuse, 0x1, -R180 ;  /* 0x00000001c5f37824 */ /* 0x040fe200078e0ab4 */
[----:B------:R-:W-:Y:S01]  /*15750*/  IABS R127, R127 ;  /* 0x0000007f007f7213 */ /* 0x000fe20000000000 */
[C-C-:B------:R-:W-:Y:S01]  /*15760*/  IMAD.IADD R248, R210.reuse, 0x1, -R174.reuse ;  /* 0x00000001d2f87824 */ /* 0x140fe200078e0aae */
[----:B------:R-:W-:Y:S01]  /*15770*/  IABS R116, R116 ;  /* 0x0000007400747213 */ /* 0x000fe20000000000 */
[----:B------:R-:W-:Y:S01]  /*15780*/  IMAD.IADD R130, R197, 0x1, -R174 ;  /* 0x00000001c5827824 */ /* 0x000fe200078e0aae */
[----:B------:R-:W-:Y:S01]  /*15790*/  ISETP.GE.AND P2, PT, R183, R206, PT ;  /* 0x000000ceb700720c */ /* 0x000fe20003f46270 */
[C---:B------:R-:W-:Y:S01]  /*157a0*/  IMAD.IADD R246, R210.reuse, 0x1, -R180 ;  /* 0x00000001d2f67824 */ /* 0x040fe200078e0ab4 */
[----:B------:R-:W-:Y:S01]  /*157b0*/  I2F R127, R127 ;  /* 0x0000007f007f7306 */ /* 0x000fe20000201400 */
[----:B------:R-:W-:Y:S01]  /*157c0*/  IABS R6, R6 ;  /* 0x0000000600067213 */ /* 0x000fe20000000000 */
[----:B------:R-:W-:Y:S01]  /*157d0*/  IMAD.IADD R126, R197, 0x1, -R182 ;  /* 0x00000001c57e7824 */ /* 0x000fe200078e0ab6 */
[----:B------:R-:W-:Y:S01]  /*157e0*/  ISETP.GE.OR P2, PT, R183, R205, !P2 ;  /* 0x000000cdb700720c */ /* 0x000fe20005746670 */
[----:B------:R-:W-:Y:S01]  /*157f0*/  IMAD.IADD R114, R197, 0x1, -R245 ;  /* 0x00000001c5727824 */ /* 0x000fe200078e0af5 */
[----:B------:R-:W-:Y:S01]  /*15800*/  IABS R118, R118 ;  /* 0x0000007600767213 */ /* 0x000fe20000000000 */
[C---:B------:R-:W-:Y:S01]  /*15810*/  IMAD.IADD R239, R210.reuse, 0x1, -R240 ;  /* 0x00000001d2ef7824 */ /* 0x040fe200078e0af0 */
[----:B------:R-:W-:Y:S01]  /*15820*/  IADD3 R238, R183, 0x8, RZ ;  /* 0x00000008b7ee7810 */ /* 0x000fe20007ffe0ff */
[C---:B------:R-:W-:Y:S01]  /*15830*/  IMAD.IADD R175, R210.reuse, 0x1, -R172 ;  /* 0x00000001d2af7824 */ /* 0x040fe200078e0aac */
[----:B------:R-:W-:Y:S01]  /*15840*/  IABS R126, R126 ;  /* 0x0000007e007e7213 */ /* 0x000fe20000000000 */
[----:B------:R-:W-:Y:S01]  /*15850*/  I2F R6, R6 ;  /* 0x0000000600067306 */ /* 0x000fe20000201400 */
[----:B------:R-:W-:Y:S01]  /*15860*/  IABS R243, R243 ;  /* 0x000000f300f37213 */ /* 0x000fe20000000000 */
[C---:B------:R-:W-:Y:S01]  /*15870*/  IMAD.IADD R129, R197.reuse, 0x1, -R124 ;  /* 0x00000001c5817824 */ /* 0x040fe200078e0a7c */
[----:B------:R-:W-:Y:S01]  /*15880*/  IABS R114, R114 ;  /* 0x0000007200727213 */ /* 0x000fe20000000000 */
[----:B------:R-:W-:Y:S01]  /*15890*/  IMAD.IADD R250, R197, 0x1, -R172 ;  /* 0x00000001c5fa7824 */ /* 0x000fe200078e0aac */
[----:B------:R-:W-:Y:S01]  /*158a0*/  IABS R128, R128 ;  /* 0x0000008000807213 */ /* 0x000fe20000000000 */
[C---:B------:R-:W-:Y:S01]  /*158b0*/  IMAD.IADD R131, R210.reuse, 0x1, -R124 ;  /* 0x00000001d2837824 */ /* 0x040fe200078e0a7c */
[----:B------:R-:W-:Y:S01]  /*158c0*/  IABS R129, R129 ;  /* 0x0000008100817213 */ /* 0x000fe20000000000 */
[C---:B------:R-:W-:Y:S01]  /*158d0*/  IMAD.IADD R120, R210.reuse, 0x1, -R5 ;  /* 0x00000001d2787824 */ /* 0x040fe200078e0a05 */
[----:B------:R-:W-:Y:S01]  /*158e0*/  IADD3 R173, R183, 0x28, RZ ;  /* 0x00000028b7ad7810 */ /* 0x000fe20007ffe0ff */
[----:B------:R-:W-:Y:S01]  /*158f0*/  I2F R118, R118 ;  /* 0x0000007600767306 */ /* 0x000fe20000201400 */
[----:B------:R-:W-:Y:S01]  /*15900*/  IABS R131, R131 ;  /* 0x0000008300837213 */ /* 0x000fe20000000000 */
[C---:B------:R-:W-:Y:S01]  /*15910*/  IMAD.IADD R112, R210.reuse, 0x1, -R247 ;  /* 0x00000001d2707824 */ /* 0x040fe200078e0af7 */
[----:B------:R-:W-:Y:S01]  /*15920*/  IABS R120, R120 ;  /* 0x0000007800787213 */ /* 0x000fe20000000000 */
[C-C-:B------:R-:W-:Y:S01]  /*15930*/  IMAD.IADD R125, R210.reuse, 0x1, -R173.reuse ;  /* 0x00000001d27d7824 */ /* 0x140fe200078e0aad */
[----:B------:R-:W-:Y:S01]  /*15940*/  IABS R130, R130 ;  /* 0x0000008200827213 */ /* 0x000fe20000000000 */
[C---:B------:R-:W-:Y:S01]  /*15950*/  IMAD.IADD R249, R197.reuse, 0x1, -R173 ;  /* 0x00000001c5f97824 */ /* 0x040fe200078e0aad */
[----:B------:R-:W-:Y:S01]  /*15960*/  IABS R250, R250 ;  /* 0x000000fa00fa7213 */ /* 0x000fe20000000000 */
[C---:B------:R-:W-:Y:S01]  /*15970*/  IMAD.IADD R119, R197.reuse, 0x1, -R247 ;  /* 0x00000001c5777824 */ /* 0x040fe200078e0af7 */
[----:B------:R-:W-:Y:S01]  /*15980*/  IABS R125, R125 ;  /* 0x0000007d007d7213 */ /* 0x000fe20000000000 */
[----:B------:R-:W-:Y:S01]  /*15990*/  I2F R120, R120 ;  /* 0x0000007800787306 */ /* 0x000fe20000201400 */
[----:B------:R-:W-:Y:S01]  /*159a0*/  IABS R111, R111 ;  /* 0x0000006f006f7213 */ /* 0x000fe20000000000 */
[----:B------:R-:W-:Y:S01]  /*159b0*/  IMAD.IADD R109, R197, 0x1, -R5 ;  /* 0x00000001c56d7824 */ /* 0x000fe200078e0a05 */
[C---:B------:R-:W-:Y:S01]  /*159c0*/  ISETP.GE.AND P0, PT, R183.reuse, R212, PT ;  /* 0x000000d4b700720c */ /* 0x040fe20003f06270 */
[--C-:B------:R-:W-:Y:S01]  /*159d0*/  IMAD.IADD R108, R210, 0x1, -R238.reuse ;  /* 0x00000001d26c7824 */ /* 0x100fe200078e0aee */
[----:B------:R-:W-:Y:S01]  /*159e0*/  ISETP.GE.AND P3, PT, R183, R209, PT ;  /* 0x000000d1b700720c */ /* 0x000fe20003f66270 */
[----:B------:R-:W-:Y:S01]  /*159f0*/  IMAD.IADD R113, R197, 0x1, -R238 ;  /* 0x00000001c5717824 */ /* 0x000fe200078e0aee */
[C---:B------:R-:W-:Y:S02]  /*15a00*/  ISETP.GE.OR P0, PT, R183.reuse, R211, !P0 ;  /* 0x000000d3b700720c */ /* 0x040fe40004706670 */
[----:B------:R-:W-:Y:S01]  /*15a10*/  ISETP.GE.OR P3, PT, R183, R208, !P3 ;  /* 0x000000d0b700720c */ /* 0x000fe20005f66670 */
[----:B------:R-:W-:Y:S01]  /*15a20*/  I2F R126, R126 ;  /* 0x0000007e007e7306 */ /* 0x000fe20000201400 */
[----:B------:R-:W-:Y:S02]  /*15a30*/  ISETP.GE.AND P1, PT, R5, R212, PT ;  /* 0x000000d40500720c */ /* 0x000fe40003f26270 */
[----:B------:R-:W-:Y:S02]  /*15a40*/  ISETP.GE.AND P5, PT, R183, R203, PT ;  /* 0x000000cbb700720c */ /* 0x000fe40003fa6270 */
[----:B------:R-:W-:Y:S02]  /*15a50*/  ISETP.GE.OR P1, PT, R5, R211, !P1 ;  /* 0x000000d30500720c */ /* 0x000fe40004f26670 */
[----:B------:R-:W-:Y:S02]  /*15a60*/  ISETP.GE.OR P5, PT, R183, R202, !P5 ;  /* 0x000000cab700720c */ /* 0x000fe40006fa6670 */
        /* <DEDUP_REMOVED lines=11> */
[C---:B------:R-:W-:Y:S02]  /*15b20*/  ISETP.GE.AND P6, PT, R5.reuse, R209, PT ;  /* 0x000000d10500720c */ /* 0x040fe40003fc6270 */
[----:B------:R-:W-:Y:S01]  /*15b30*/  IABS R251, R251 ;  /* 0x000000fb00fb7213 */ /* 0x000fe20000000000 */
        /* <DEDUP_REMOVED lines=9> */
[----:B------:R-:W-:Y:S05]  /*15bd0*/  IABS R113, R113 ;  /* 0x0000007100717213 */ /* 0x000fea0000000000 */
        /* <DEDUP_REMOVED lines=23> */
[----:B-1----:R-:W-:Y:S01]  /*15d50*/  FFMA.FTZ R54, R131, -UR17, R54 ;  /* 0x8000001183367c23 */ /* 0x002fe20008010036 */
[----:B------:R-:W-:Y:S01]  /*15d60*/  IADD3 R131, R183, 0x69, RZ ;  /* 0x00000069b7837810 */ /* 0x000fe20007ffe0ff */
[----:B------:R-:W-:Y:S01]  /*15d70*/  FFMA.FTZ R52, R129, -UR17, R52 ;  /* 0x8000001181347c23 */ /* 0x000fe20008010034 */
[----:B------:R-:W-:Y:S01]  /*15d80*/  IADD3 R129, R183, 0x60, RZ ;  /* 0x00000060b7817810 */ /* 0x000fe20007ffe0ff */
[----:B------:R-:W-:Y:S02]  /*15d90*/  FFMA.FTZ R53, R127, -UR17, R53 ;  /* 0x800000117f357c23 */ /* 0x000fe40008010035 */
        /* <DEDUP_REMOVED lines=8> */
[----:B------:R-:W-:Y:S02]  /*15e20*/  IMAD.IADD R252, R197, 0x1, -R118 ;  /* 0x00000001c5fc7824 */ /* 0x000fe400078e0a76 */
[----:B------:R-:W-:Y:S01]  /*15e30*/  FFMA.FTZ R170, R120, -UR17, R170 ;  /* 0x8000001178aa7c23 */ /* 0x000fe200080100aa */
[----:B------:R-:W-:Y:S01]  /*15e40*/  IADD3 R120, R183, 0x41, RZ ;  /* 0x00000041b7787810 */ /* 0x000fe20007ffe0ff */
[----:B------:R-:W-:Y:S02]  /*15e50*/  FFMA.FTZ R168, R109, -UR17, R168 ;  /* 0x800000116da87c23 */ /* 0x000fe400080100a8 */
[----:B------:R-:W-:Y:S01]  /*15e60*/  FFMA.FTZ R223, R121, -UR17, R223 ;  /* 0x8000001179df7c23 */ /* 0x000fe200080100df */
[C---:B------:R-:W-:Y:S01]  /*15e70*/  IADD3 R121, R183.reuse, 0x49, RZ ;  /* 0x00000049b7797810 */ /* 0x040fe20007ffe0ff */
[----:B------:R-:W-:Y:S01]  /*15e80*/  FFMA.FTZ R18, R108, -UR17, R18 ;  /* 0x800000116c127c23 */ /* 0x000fe20008010012 */
[----:B------:R-:W-:Y:S01]  /*15e90*/  FSEL R168, R168, -INF , !P1 ;  /* 0xff800000a8a87808 */ /* 0x000fe20004800000 */
[----:B------:R-:W-:Y:S01]  /*15ea0*/  FFMA.FTZ R26, R126, -UR17, R26 ;  /* 0x800000117e1a7c23 */ /* 0x000fe2000801001a */
[----:B------:R-:W-:Y:S01]  /*15eb0*/  IADD3 R126, R183, 0x50, RZ ;  /* 0x00000050b77e7810 */ /* 0x000fe20007ffe0ff */
[----:B------:R-:W-:Y:S01]  /*15ec0*/  FFMA.FTZ R35, R243, -UR17, R35 ;  /* 0x80000011f3237c23 */ /* 0x000fe20008010023 */
[C---:B------:R-:W-:Y:S01]  /*15ed0*/  ISETP.GE.AND P1, PT, R245.reuse, R212, PT ;  /* 0x000000d4f500720c */ /* 0x040fe20003f26270 */
[----:B------:R-:W-:Y:S01]  /*15ee0*/  FFMA.FTZ R179, R114, -UR17, R179 ;  /* 0x8000001172b37c23 */ /* 0x000fe200080100b3 */
[----:B------:R-:W-:Y:S01]  /*15ef0*/  FSEL R170, R170, -INF , !P6 ;  /* 0xff800000aaaa7808 */ /* 0x000fe20007000000 */
[----:B------:R-:W-:Y:S01]  /*15f00*/  FFMA.FTZ R226, R248, -UR17, R226 ;  /* 0x80000011f8e27c23 */ /* 0x000fe200080100e2 */
[----:B------:R-:W-:Y:S01]  /*15f10*/  ISETP.GE.OR P1, PT, R245, R211, !P1 ;  /* 0x000000d3f500720c */ /* 0x000fe20004f26670 */
[----:B------:R-:W-:Y:S01]  /*15f20*/  FFMA.FTZ R37, R130, -UR17, R37 ;  /* 0x8000001182257c23 */ /* 0x000fe20008010025 */
[----:B------:R-:W-:Y:S01]  /*15f30*/  IADD3 R130, R183, 0x58, RZ ;  /* 0x00000058b7827810 */ /* 0x000fe20007ffe0ff */
[----:B------:R-:W-:Y:S01]  /*15f40*/  FFMA.FTZ R46, R125, -UR17, R46 ;  /* 0x800000117d2e7c23 */ /* 0x000fe2000801002e */
[----:B------:R-:W-:Y:S01]  /*15f50*/  IADD3 R125, R183, 0x59, RZ ;  /* 0x00000059b77d7810 */ /* 0x000fe20007ffe0ff */
[----:B------:R-:W-:Y:S01]  /*15f60*/  FFMA.FTZ R47, R175, -UR17, R47 ;  /* 0x80000011af2f7c23 */ /* 0x000fe2000801002f */
[----:B------:R-:W-:Y:S01]  /*15f70*/  ISETP.GE.AND P6, PT, R245, R209, PT ;  /* 0x000000d1f500720c */ /* 0x000fe20003fc6270 */
[----:B------:R-:W-:Y:S02]  /*15f80*/  FFMA.FTZ R3, R110, -UR17, R3 ;  /* 0x800000116e037c23 */ /* 0x000fe40008010003 */
[----:B------:R-:W-:Y:S01]  /*15f90*/  FFMA.FTZ R41, R249, -UR17, R41 ;  /* 0x80000011f9297c23 */ /* 0x000fe20008010029 */
[----:B------:R-:W-:Y:S01]  /*15fa0*/  ISETP.GE.OR P6, PT, R245, R208, !P6 ;  /* 0x000000d0f500720c */ /* 0x000fe200077c6670 */
[----:B------:R-:W-:Y:S01]  /*15fb0*/  FFMA.FTZ R169, R251, -UR17, R169 ;  /* 0x80000011fba97c23 */ /* 0x000fe200080100a9 */
[----:B------:R-:W-:Y:S01]  /*15fc0*/  FSEL R3, R3, -INF , !P0 ;  /* 0xff80000003037808 */ /* 0x000fe20004000000 */
[----:B------:R-:W-:Y:S01]  /*15fd0*/  IMAD.IADD R251, R210, 0x1, -R117 ;  /* 0x00000001d2fb7824 */ /* 0x000fe200078e0a75 */
[----:B------:R-:W-:Y:S01]  /*15fe0*/  ISETP.GE.AND P0, PT, R238, R212, PT ;  /* 0x000000d4ee00720c */ /* 0x000fe20003f06270 */
[----:B------:R-:W-:Y:S01]  /*15ff0*/  FFMA.FTZ R177, R119, -UR17, R177 ;  /* 0x8000001177b17c23 */ /* 0x000fe200080100b1 */
[----:B------:R-:W-:Y:S01]  /*16000*/  FSEL R169, R169, -INF , !P3 ;  /* 0xff800000a9a97808 */ /* 0x000fe20005800000 */
[----:B------:R-:W-:Y:S01]  /*16010*/  FFMA.FTZ R222, R115, -UR17, R222 ;  /* 0x8000001173de7c23 */ /* 0x000fe200080100de */
[----:B------:R-:W-:Y:S01]  /*16020*/  IABS R251, R251 ;  /* 0x000000fb00fb7213 */ /* 0x000fe20000000000 */
[----:B------:R-:W-:Y:S01]  /*16030*/  FFMA.FTZ R31, R241, -UR17, R31 ;  /* 0x80000011f11f7c23 */ /* 0x000fe2000801001f */
[----:B------:R-:W-:Y:S01]  /*16040*/  IADD3 R119, R183, 0x48, RZ ;  /* 0x00000048b7777810 */ /* 0x000fe20007ffe0ff */
[----:B------:R-:W-:Y:S01]  /*16050*/  FFMA.FTZ R224, R239, -UR17, R224 ;  /* 0x80000011efe07c23 */ /* 0x000fe200080100e0 */
[----:B------:R-:W1:Y:S01]  /*16060*/  I2F R6, R251 ;  /* 0x000000fb00067306 */ /* 0x000e620000201400 */
[----:B------:R-:W-:Y:S01]  /*16070*/  IMAD.IADD R175, R210, 0x1, -R125 ;  /* 0x00000001d2af7824 */ /* 0x000fe200078e0a7d */
[----:B------:R-:W-:Y:S01]  /*16080*/  ISETP.GE.OR P0, PT, R238, R211, !P0 ;  /* 0x000000d3ee00720c */ /* 0x000fe20004706670 */
[----:B------:R-:W-:Y:S01]  /*16090*/  IMAD.IADD R127, R210, 0x1, -R129 ;  /* 0x00000001d27f7824 */ /* 0x000fe200078e0a81 */
[----:B------:R-:W-:Y:S01]  /*160a0*/  ISETP.GE.AND P3, PT, R238, R209, PT ;  /* 0x000000d1ee00720c */ /* 0x000fe20003f66270 */
[----:B------:R-:W-:Y:S01]  /*160b0*/  IMAD.IADD R110, R197, 0x1, -R117 ;  /* 0x00000001c56e7824 */ /* 0x000fe200078e0a75 */
[----:B------:R-:W-:Y:S01]  /*160c0*/  IABS R175, R175 ;  /* 0x000000af00af7213 */ /* 0x000fe20000000000 */
[----:B------:R-:W-:Y:S01]  /*160d0*/  FFMA.FTZ R29, R242, -UR17, R29 ;  /* 0x80000011f21d7c23 */ /* 0x000fe2000801001d */
[----:B------:R-:W-:Y:S01]  /*160e0*/  ISETP.GE.OR P3, PT, R238, R208, !P3 ;  /* 0x000000d0ee00720c */ /* 0x000fe20005f66670 */
[----:B------:R-:W-:Y:S01]  /*160f0*/  FFMA.FTZ R62, R7, -UR17, R62 ;  /* 0x80000011073e7c23 */ /* 0x000fe2000801003e */
[----:B------:R-:W-:Y:S01]  /*16100*/  IABS R110, R110 ;  /* 0x0000006e006e7213 */ /* 0x000fe20000000000 */
[----:B------:R-:W-:Y:S01]  /*16110*/  FFMA.FTZ R225, R246, -UR17, R225 ;  /* 0x80000011f6e17c23 */ /* 0x000fe200080100e1 */
[----:B------:R-:W-:Y:S01]  /*16120*/  IABS R127, R127 ;  /* 0x0000007f007f7213 */ /* 0x000fe20000000000 */
[----:B------:R-:W-:Y:S02]  /*16130*/  FFMA.FTZ R16, R113, -UR17, R16 ;  /* 0x8000001171107c23 */ /* 0x000fe40008010010 */
[----:B------:R-:W-:Y:S01]  /*16140*/  FFMA.FTZ R178, R112, -UR17, R178 ;  /* 0x8000001170b27c23 */ /* 0x000fe200080100b2 */
[----:B------:R-:W-:Y:S01]  /*16150*/  I2F R111, R127 ;  /* 0x0000007f006f7306 */ /* 0x000fe20000201400 */
[----:B-1----:R-:W-:Y:S01]  /*16160*/  FFMA.FTZ R63, R6, -UR17, R63 ;  /* 0x80000011063f7c23 */ /* 0x002fe2000801003f */
[----:B------:R-:W-:Y:S08]  /*16170*/  IABS R251, R252 ;  /* 0x000000fc00fb7213 */ /* 0x000ff00000000000 */
[----:B------:R-:W1:Y:S01]  /*16180*/  I2F R110, R110 ;  /* 0x0000006e006e7306 */ /* 0x000e620000201400 */
[----:B------:R-:W-:Y:S05]  /*16190*/  IMAD.IADD R252, R210, 0x1, -R118 ;  /* 0x00000001d2fc7824 */ /* 0x000fea00078e0a76 */
[----:B------:R-:W-:Y:S04]  /*161a0*/  IABS R252, R252 ;  /* 0x000000fc00fc7213 */ /* 0x000fe80000000000 */
[----:B------:R-:W2:Y:S10]  /*161b0*/  I2F R113, R252 ;  /* 0x000000fc00717306 */ /* 0x000eb40000201400 */
[----:B------:R-:W3:Y:S01]  /*161c0*/  I2F R109, R251 ;  /* 0x000000fb006d7306 */ /* 0x000ee20000201400 */
[----:B-1----:R-:W-:Y:S02]  /*161d0*/  FFMA.FTZ R61, R110, -UR17, R61 ;  /* 0x800000116e3d7c23 */ /* 0x002fe4000801003d */
[----:B--2---:R-:W-:Y:S02]  /*161e0*/  FFMA.FTZ R70, R113, -UR17, R70 ;  /* 0x8000001171467c23 */ /* 0x004fe40008010046 */
[----:B------:R-:W-:Y:S02]  /*161f0*/  IMAD.IADD R113, R197, 0x1, -R129 ;  /* 0x00000001c5717824 */ /* 0x000fe400078e0a81 */
[C---:B------:R-:W-:Y:S03]  /*16200*/  IMAD.IADD R252, R210.reuse, 0x1, -R120 ;  /* 0x00000001d2fc7824 */ /* 0x040fe600078e0a78 */
[----:B------:R-:W-:Y:S02]  /*16210*/  IABS R113, R113 ;  /* 0x0000007100717213 */ /* 0x000fe40000000000 */
[----:B------:R-:W-:Y:S01]  /*16220*/  IABS R252, R252 ;  /* 0x000000fc00fc7213 */ /* 0x000fe20000000000 */
[----:B---3--:R-:W-:Y:S02]  /*16230*/  FFMA.FTZ R68, R109, -UR17, R68 ;  /* 0x800000116d447c23 */ /* 0x008fe40008010044 */
[----:B------:R-:W-:Y:S01]  /*16240*/  IMAD.IADD R251, R197, 0x1, -R120 ;  /* 0x00000001c5fb7824 */ /* 0x000fe200078e0a78 */
[----:B------:R1:W2:Y:S04]  /*16250*/  I2F R112, R252 ;  /* 0x000000fc00707306 */ /* 0x0002a80000201400 */
[----:B------:R-:W-:Y:S06]  /*16260*/  IABS R251, R251 ;  /* 0x000000fb00fb7213 */ /* 0x000fec0000000000 */
[----:B------:R3:W4:Y:S10]  /*16270*/  I2F R108, R251 ;  /* 0x000000fb006c7306 */ /* 0x0007340000201400 */
[----:B------:R-:W-:Y:S01]  /*16280*/  I2F R113, R113 ;  /* 0x0000007100717306 */ /* 0x000fe20000201400 */
[----:B-1----:R-:W-:Y:S02]  /*16290*/  IMAD.IADD R252, R210, 0x1, -R119 ;  /* 0x00000001d2fc7824 */ /* 0x002fe400078e0a77 */
[----:B--2---:R-:W-:Y:S01]  /*162a0*/  FFMA.FTZ R71, R112, -UR17, R71 ;  /* 0x8000001170477c23 */ /* 0x004fe20008010047 */
[----:B------:R-:W-:Y:S02]  /*162b0*/  FSEL R112, R179, -INF , !P1 ;  /* 0xff800000b3707808 */ /* 0x000fe40004800000 */
[C---:B------:R-:W-:Y:S02]  /*162c0*/  ISETP.GE.AND P1, PT, R181.reuse, R212, PT ;  /* 0x000000d4b500720c */ /* 0x040fe40003f26270 */
[----:B------:R-:W-:Y:S02]  /*162d0*/  IABS R252, R252 ;  /* 0x000000fc00fc7213 */ /* 0x000fe40000000000 */
[----:B------:R-:W-:Y:S01]  /*162e0*/  ISETP.GE.OR P1, PT, R181, R211, !P1 ;  /* 0x000000d3b500720c */ /* 0x000fe20004f26670 */
[C---:B---3--:R-:W-:Y:S01]  /*162f0*/  IMAD.IADD R251, R197.reuse, 0x1, -R119 ;  /* 0x00000001c5fb7824 */ /* 0x048fe200078e0a77 */
[----:B------:R-:W1:Y:S01]  /*16300*/  I2F R115, R252 ;  /* 0x000000fc00737306 */ /* 0x000e620000201400 */
[----:B----4-:R-:W-:Y:S02]  /*16310*/  FFMA.FTZ R69, R108, -UR17, R69 ;  /* 0x800000116c457c23 */ /* 0x010fe40008010045 */
[----:B------:R-:W-:Y:S01]  /*16320*/  IMAD.IADD R108, R197, 0x1, -R131 ;  /* 0x00000001c56c7824 */ /* 0x000fe200078e0a83 */
[----:B------:R-:W-:Y:S04]  /*16330*/  IABS R251, R251 ;  /* 0x000000fb00fb7213 */ /* 0x000fe80000000000 */
[----:B------:R-:W-:Y:S02]  /*16340*/  IABS R108, R108 ;  /* 0x0000006c006c7213 */ /* 0x000fe40000000000 */
[----:B------:R-:W2:Y:S10]  /*16350*/  I2F R114, R251 ;  /* 0x000000fb00727306 */ /* 0x000eb40000201400 */
[----:B------:R-:W-:Y:S01]  /*16360*/  I2F R108, R108 ;  /* 0x0000006c006c7306 */ /* 0x000fe20000201400 */
[----:B-1----:R-:W-:Y:S01]  /*16370*/  FFMA.FTZ R81, R115, -UR17, R81 ;  /* 0x8000001173517c23 */ /* 0x002fe20008010051 */
[----:B------:R-:W-:Y:S01]  /*16380*/  FSEL R115, R18, -INF , !P3 ;  /* 0xff80000012737808 */ /* 0x000fe20005800000 */
[--C-:B------:R-:W-:Y:S01]  /*16390*/  IMAD.IADD R252, R210, 0x1, -R121.reuse ;  /* 0x00000001d2fc7824 */ /* 0x100fe200078e0a79 */
[C---:B------:R-:W-:Y:S04]  /*163a0*/  ISETP.GE.AND P3, PT, R240.reuse, R209, PT ;  /* 0x000000d1f000720c */ /* 0x040fe80003f66270 */
[----:B------:R-:W-:Y:S02]  /*163b0*/  ISETP.GE.OR P3, PT, R240, R208, !P3 ;  /* 0x000000d0f000720c */ /* 0x000fe40005f66670 */
[----:B------:R-:W-:Y:S01]  /*163c0*/  IABS R252, R252 ;  /* 0x000000fc00fc7213 */ /* 0x000fe20000000000 */
[----:B--2---:R-:W-:Y:S01]  /*163d0*/  FFMA.FTZ R76, R114, -UR17, R76 ;  /* 0x80000011724c7c23 */ /* 0x004fe2000801004c */
[----:B------:R-:W-:Y:S01]  /*163e0*/  FSEL R114, R171, -INF , !P2 ;  /* 0xff800000ab727808 */ /* 0x000fe20005000000 */
[----:B------:R-:W-:Y:S01]  /*163f0*/  IMAD.IADD R251, R197, 0x1, -R121 ;  /* 0x00000001c5fb7824 */ /* 0x000fe200078e0a79 */
[----:B------:R1:W2:Y:S01]  /*16400*/  I2F R241, R252 ;  /* 0x000000fc00f17306 */ /* 0x0002a20000201400 */
[CC--:B------:R-:W-:Y:S03]  /*16410*/  ISETP.GE.AND P2, PT, R247.reuse, R212.reuse, PT ;  /* 0x000000d4f700720c */ /* 0x0c0fe60003f46270 */
[----:B------:R-:W-:Y:S02]  /*16420*/  IABS R251, R251 ;  /* 0x000000fb00fb7213 */ /* 0x000fe40000000000 */
[-C--:B------:R-:W-:Y:S04]  /*16430*/  ISETP.GE.OR P2, PT, R247, R211.reuse, !P2 ;  /* 0x000000d3f700720c */ /* 0x080fe80005746670 */
[----:B------:R3:W4:Y:S01]  /*16440*/  I2F R239, R251 ;  /* 0x000000fb00ef7306 */ /* 0x0007220000201400 */
[----:B------:R-:W-:Y:S02]  /*16450*/  FSEL R177, R177, -INF , !P2 ;  /* 0xff800000b1b17808 */ /* 0x000fe40005000000 */
[C---:B------:R-:W-:Y:S04]  /*16460*/  ISETP.GE.AND P2, PT, R182.reuse, R212, PT ;  /* 0x000000d4b600720c */ /* 0x040fe80003f46270 */
[----:B------:R-:W-:Y:S01]  /*16470*/  ISETP.GE.OR P2, PT, R182, R211, !P2 ;  /* 0x000000d3b600720c */ /* 0x000fe20005746670 */
[C-C-:B-1----:R-:W-:Y:S02]  /*16480*/  IMAD.IADD R252, R210.reuse, 0x1, -R126.reuse ;  /* 0x00000001d2fc7824 */ /* 0x142fe400078e0a7e */
[----:B--2---:R-:W-:Y:S01]  /*16490*/  FFMA.FTZ R83, R241, -UR17, R83 ;  /* 0x80000011f1537c23 */ /* 0x004fe20008010053 */
[----:B------:R-:W-:Y:S02]  /*164a0*/  IADD3 R241, R183, 0x71, RZ ;  /* 0x00000071b7f17810 */ /* 0x000fe40007ffe0ff */
[----:B------:R-:W-:Y:S04]  /*164b0*/  IABS R252, R252 ;  /* 0x000000fc00fc7213 */ /* 0x000fe80000000000 */
[----:B------:R-:W1:Y:S01]  /*164c0*/  I2F R243, R252 ;  /* 0x000000fc00f37306 */ /* 0x000e620000201400 */
[----:B---3--:R-:W-:Y:S02]  /*164d0*/  IMAD.IADD R251, R197, 0x1, -R126 ;  /* 0x00000001c5fb7824 */ /* 0x008fe400078e0a7e */
[----:B----4-:R-:W-:Y:S03]  /*164e0*/  FFMA.FTZ R79, R239, -UR17, R79 ;  /* 0x80000011ef4f7c23 */ /* 0x010fe6000801004f */
[----:B------:R-:W-:Y:S04]  /*164f0*/  IABS R251, R251 ;  /* 0x000000fb00fb7213 */ /* 0x000fe80000000000 */
[----:B------:R-:W2:Y:S01]  /*16500*/  I2F R242, R251 ;  /* 0x000000fb00f27306 */ /* 0x000ea20000201400 */
[----:B-1----:R-:W-:Y:S02]  /*16510*/  FFMA.FTZ R86, R243, -UR17, R86 ;  /* 0x80000011f3567c23 */ /* 0x002fe40008010056 */
[----:B------:R-:W-:Y:S05]  /*16520*/  IMAD.IADD R252, R210, 0x1, -R128 ;  /* 0x00000001d2fc7824 */ /* 0x000fea00078e0a80 */
[----:B------:R-:W-:Y:S01]  /*16530*/  IABS R252, R252 ;  /* 0x000000fc00fc7213 */ /* 0x000fe20000000000 */
[----:B--2---:R-:W-:Y:S03]  /*16540*/  FFMA.FTZ R84, R242, -UR17, R84 ;  /* 0x80000011f2547c23 */ /* 0x004fe60008010054 */
[----:B------:R-:W1:Y:S01]  /*16550*/  I2F R248, R252 ;  /* 0x000000fc00f87306 */ /* 0x000e620000201400 */
[----:B------:R-:W-:Y:S01]  /*16560*/  IMAD.IADD R251, R197, 0x1, -R128 ;  /* 0x00000001c5fb7824 */ /* 0x000fe200078e0a80 */
[----:B------:R-:W-:Y:S04]  /*16570*/  IADD3 R242, R183, 0x70, RZ ;  /* 0x00000070b7f27810 */ /* 0x000fe80007ffe0ff */
[----:B------:R-:W-:Y:S04]  /*16580*/  IABS R251, R251 ;  /* 0x000000fb00fb7213 */ /* 0x000fe80000000000 */
[----:B------:R-:W2:Y:S01]  /*16590*/  I2F R246, R251 ;  /* 0x000000fb00f67306 */ /* 0x000ea20000201400 */
[----:B-1----:R-:W-:Y:S02]  /*165a0*/  FFMA.FTZ R87, R248, -UR17, R87 ;  /* 0x80000011f8577c23 */ /* 0x002fe40008010057 */
[----:B------:R-:W-:Y:S05]  /*165b0*/  IMAD.IADD R252, R210, 0x1, -R130 ;  /* 0x00000001d2fc7824 */ /* 0x000fea00078e0a82 */
[----:B------:R-:W-:Y:S01]  /*165c0*/  IABS R252, R252 ;  /* 0x000000fc00fc7213 */ /* 0x000fe20000000000 */
[----:B--2---:R-:W-:Y:S03]  /*165d0*/  FFMA.FTZ R85, R246, -UR17, R85 ;  /* 0x80000011f6557c23 */ /* 0x004fe60008010055 */
[----:B------:R-:W1:Y:S01]  /*165e0*/  I2F R250, R252 ;  /* 0x000000fc00fa7306 */ /* 0x000e620000201400 */
[----:B------:R-:W-:Y:S02]  /*165f0*/  FFMA.FTZ R246, R111, -UR17, R102 ;  /* 0x800000116ff67c23 */ /* 0x000fe40008010066 */
[----:B------:R-:W-:Y:S05]  /*16600*/  IMAD.IADD R251, R197, 0x1, -R130 ;  /* 0x00000001c5fb7824 */ /* 0x000fea00078e0a82 */
[----:B------:R-:W-:Y:S02]  /*16610*/  IABS R251, R251 ;  /* 0x000000fb00fb7213 */ /* 0x000fe40000000000 */
[----:B------:R-:W2:Y:S10]  /*16620*/  I2F R252, R175 ;  /* 0x000000af00fc7306 */ /* 0x000eb40000201400 */
[----:B------:R-:W3:Y:S01]  /*16630*/  I2F R249, R251 ;  /* 0x000000fb00f97306 */ /* 0x000ee20000201400 */
[----:B-1----:R-:W-:Y:S02]  /*16640*/  FFMA.FTZ R232, R250, -UR17, R232 ;  /* 0x80000011fae87c23 */ /* 0x002fe400080100e8 */
[----:B------:R-:W-:Y:S01]  /*16650*/  FFMA.FTZ R250, R108, -UR17, R106 ;  /* 0x800000116cfa7c23 */ /* 0x000fe2000801006a */
[----:B------:R-:W-:Y:S02]  /*16660*/  FSEL R108, R26, -INF , !P2 ;  /* 0xff8000001a6c7808 */ /* 0x000fe40005000000 */
[CC--:B------:R-:W-:Y:S04]  /*16670*/  ISETP.GE.AND P2, PT, R174.reuse, R212.reuse, PT ;  /* 0x000000d4ae00720c */ /* 0x0c0fe80003f46270 */
[-C--:B------:R-:W-:Y:S01]  /*16680*/  ISETP.GE.OR P2, PT, R174, R211.reuse, !P2 ;  /* 0x000000d3ae00720c */ /* 0x080fe20005746670 */
[----:B--2---:R-:W-:Y:S01]  /*16690*/  FFMA.FTZ R243, R252, -UR17, R99 ;  /* 0x80000011fcf37c23 */ /* 0x004fe20008010063 */
[----:B------:R-:W-:Y:S01]  /*166a0*/  IADD3 R175, R183, 0x61, RZ ;  /* 0x00000061b7af7810 */ /* 0x000fe20007ffe0ff */
[----:B------:R-:W-:Y:S01]  /*166b0*/  FFMA.FTZ R252, R113, -UR17, R100 ;  /* 0x8000001171fc7c23 */ /* 0x000fe20008010064 */
[----:B------:R-:W-:Y:S02]  /*166c0*/  FSEL R102, R37, -INF , !P2 ;  /* 0xff80000025667808 */ /* 0x000fe40005000000 */
[----:B------:R-:W-:Y:S01]  /*166d0*/  ISETP.GE.AND P2, PT, R124, R212, PT ;  /* 0x000000d47c00720c */ /* 0x000fe20003f46270 */
[--C-:B------:R-:W-:Y:S01]  /*166e0*/  IMAD.IADD R116, R197, 0x1, -R175.reuse ;  /* 0x00000001c5747824 */ /* 0x100fe200078e0aaf */
[----:B------:R-:W-:Y:S01]  /*166f0*/  FSEL R113, R176, -INF , !P5 ;  /* 0xff800000b0717808 */ /* 0x000fe20006800000 */
[----:B------:R-:W-:Y:S01]  /*16700*/  IMAD.IADD R127, R210, 0x1, -R175 ;  /* 0x00000001d27f7824 */ /* 0x000fe200078e0aaf */
[----:B------:R-:W-:Y:S01]  /*16710*/  ISETP.GE.OR P2, PT, R124, R211, !P2 ;  /* 0x000000d37c00720c */ /* 0x000fe20005746670 */
[----:B---3--:R-:W-:Y:S01]  /*16720*/  FFMA.FTZ R93, R249, -UR17, R93 ;  /* 0x80000011f95d7c23 */ /* 0x008fe2000801005d */
[----:B------:R-:W-:Y:S01]  /*16730*/  IABS R116, R116 ;  /* 0x0000007400747213 */ /* 0x000fe20000000000 */
[----:B------:R-:W-:Y:S01]  /*16740*/  IMAD.IADD R251, R197, 0x1, -R125 ;  /* 0x00000001c5fb7824 */ /* 0x000fe200078e0a7d */
[----:B------:R-:W-:Y:S01]  /*16750*/  FSEL R52, R52, -INF , !P2 ;  /* 0xff80000034347808 */ /* 0x000fe20005000000 */
[----:B------:R-:W-:Y:S01]  /*16760*/  IMAD.MOV.U32 R18, RZ, RZ, R93 ;  /* 0x000000ffff127224 */ /* 0x000fe200078e005d */
[----:B------:R1:W-:Y:S01]  /*16770*/  I2F R7, R116 ;  /* 0x0000007400077306 */ /* 0x0003e20000201400 */
[CC--:B------:R-:W-:Y:S02]  /*16780*/  ISETP.GE.AND P2, PT, R117.reuse, R212.reuse, PT ;  /* 0x000000d47500720c */ /* 0x0c0fe40003f46270 */
[----:B------:R-:W-:Y:S02]  /*16790*/  IABS R110, R127 ;  /* 0x0000007f006e7213 */ /* 0x000fe40000000000 */
[----:B------:R-:W-:Y:S02]  /*167a0*/  ISETP.GE.OR P2, PT, R117, R211, !P2 ;  /* 0x000000d37500720c */ /* 0x000fe40005746670 */
[----:B------:R-:W-:Y:S02]  /*167b0*/  IADD3 R127, R183, 0x68, RZ ;  /* 0x00000068b77f7810 */ /* 0x000fe40007ffe0ff */
[----:B------:R-:W-:Y:S01]  /*167c0*/  FSEL R37, R61, -INF , !P2 ;  /* 0xff8000003d257808 */ /* 0x000fe20005000000 */
[----:B------:R-:W2:Y:S01]  /*167d0*/  I2F R6, R110 ;  /* 0x0000006e00067306 */ /* 0x000ea20000201400 */
[----:B------:R-:W-:Y:S01]  /*167e0*/  IMAD.MOV.U32 R61, RZ, RZ, R18 ;  /* 0x000000ffff3d7224 */ /* 0x000fe200078e0012 */
[CC--:B------:R-:W-:Y:S02]  /*167f0*/  ISETP.GE.AND P2, PT, R119.reuse, R212.reuse, PT ;  /* 0x000000d47700720c */ /* 0x0c0fe40003f46270 */
[----:B------:R-:W-:Y:S02]  /*16800*/  IABS R251, R251 ;  /* 0x000000fb00fb7213 */ /* 0x000fe40000000000 */
[----:B------:R-:W-:Y:S02]  /*16810*/  ISETP.GE.OR P2, PT, R119, R211, !P2 ;  /* 0x000000d37700720c */ /* 0x000fe40005746670 */
[----:B------:R-:W-:Y:S02]  /*16820*/  ISETP.GE.AND P5, PT, R247, R209, PT ;  /* 0x000000d1f700720c */ /* 0x000fe40003fa6270 */
[----:B------:R-:W3:Y:S01]  /*16830*/  I2F R251, R251 ;  /* 0x000000fb00fb7306 */ /* 0x000ee20000201400 */
[----:B------:R-:W-:Y:S02]  /*16840*/  FSEL R76, R76, -INF , !P2 ;  /* 0xff8000004c4c7808 */ /* 0x000fe40005000000 */
[C---:B------:R-:W-:Y:S01]  /*16850*/  ISETP.GE.AND P2, PT, R126.reuse, R212, PT ;  /* 0x000000d47e00720c */ /* 0x040fe20003f46270 */
[----:B-1----:R-:W-:Y:S01]  /*16860*/  IMAD.IADD R116, R197, 0x1, -R127 ;  /* 0x00000001c5747824 */ /* 0x002fe200078e0a7f */
[----:B------:R-:W-:Y:S02]  /*16870*/  ISETP.GE.OR P5, PT, R247, R208, !P5 ;  /* 0x000000d0f700720c */ /* 0x000fe40006fa6670 */
[-C--:B------:R-:W-:Y:S02]  /*16880*/  ISETP.GE.OR P2, PT, R126, R211.reuse, !P2 ;  /* 0x000000d37e00720c */ /* 0x080fe40005746670 */
[----:B------:R-:W-:Y:S02]  /*16890*/  FSEL R178, R178, -INF , !P5 ;  /* 0xff800000b2b27808 */ /* 0x000fe40006800000 */
[----:B------:R-:W-:Y:S01]  /*168a0*/  FSEL R18, R84, -INF , !P2 ;  /* 0xff80000054127808 */ /* 0x000fe20005000000 */
[----:B------:R-:W-:Y:S01]  /*168b0*/  IMAD.IADD R84, R197, 0x1, -R242 ;  /* 0x00000001c5547824 */ /* 0x000fe200078e0af2 */
[----:B------:R-:W-:Y:S01]  /*168c0*/  ISETP.GE.AND P2, PT, R130, R212, PT ;  /* 0x000000d48200720c */ /* 0x000fe20003f46270 */
[----:B--2---:R-:W-:Y:S01]  /*168d0*/  FFMA.FTZ R248, R6, -UR17, R103 ;  /* 0x8000001106f87c23 */ /* 0x004fe20008010067 */
[----:B------:R-:W-:Y:S01]  /*168e0*/  IABS R110, R116 ;  /* 0x00000074006e7213 */ /* 0x000fe20000000000 */
[----:B------:R-:W-:Y:S01]  /*168f0*/  IMAD.IADD R116, R210, 0x1, -R127 ;  /* 0x00000001d2747824 */ /* 0x000fe200078e0a7f */
[----:B------:R-:W-:Y:S01]  /*16900*/  ISETP.GE.OR P2, PT, R130, R211, !P2 ;  /* 0x000000d38200720c */ /* 0x000fe20005746670 */
[----:B------:R-:W-:Y:S01]  /*16910*/  IMAD.IADD R6, R210, 0x1, -R131 ;  /* 0x00000001d2067824 */ /* 0x000fe200078e0a83 */
[----:B------:R-:W1:Y:S01]  /*16920*/  I2F R109, R110 ;  /* 0x0000006e006d7306 */ /* 0x000e620000201400 */
[CC--:B------:R-:W-:Y:S02]  /*16930*/  ISETP.GE.AND P5, PT, R182.reuse, R209.reuse, PT ;  /* 0x000000d1b600720c */ /* 0x0c0fe40003fa6270 */
[----:B------:R-:W-:Y:S01]  /*16940*/  IABS R116, R116 ;  /* 0x0000007400747213 */ /* 0x000fe20000000000 */
[----:B---3--:R-:W-:Y:S01]  /*16950*/  FFMA.FTZ R97, R251, -UR17, R97 ;  /* 0x80000011fb617c23 */ /* 0x008fe20008010061 */
[-C--:B------:R-:W-:Y:S01]  /*16960*/  ISETP.GE.OR P5, PT, R182, R208.reuse, !P5 ;  /* 0x000000d0b600720c */ /* 0x080fe20006fa6670 */
[----:B------:R-:W-:Y:S01]  /*16970*/  FFMA.FTZ R251, R7, -UR17, R233 ;  /* 0x8000001107fb7c23 */ /* 0x000fe200080100e9 */
[----:B------:R-:W-:Y:S01]  /*16980*/  IADD3 R233, R183, 0x78, RZ ;  /* 0x00000078b7e97810 */ /* 0x000fe20007ffe0ff */
[----:B------:R-:W-:Y:S02]  /*16990*/  IMAD.MOV.U32 R26, RZ, RZ, R97 ;  /* 0x000000ffff1a7224 */ /* 0x000fe400078e0061 */
[----:B------:R-:W2:Y:S01]  /*169a0*/  I2F R110, R116 ;  /* 0x00000074006e7306 */ /* 0x000ea20000201400 */
[----:B------:R-:W-:Y:S01]  /*169b0*/  IMAD.IADD R7, R197, 0x1, -R241 ;  /* 0x00000001c5077824 */ /* 0x000fe200078e0af1 */
[----:B------:R-:W-:Y:S02]  /*169c0*/  IADD3 R183, R183, 0x79, RZ ;  /* 0x00000079b7b77810 */ /* 0x000fe40007ffe0ff */
[----:B------:R-:W-:Y:S02]  /*169d0*/  FSEL R106, R31, -INF , !P5 ;  /* 0xff8000001f6a7808 */ /* 0x000fe40006800000 */
[C---:B------:R-:W-:Y:S02]  /*169e0*/  ISETP.GE.AND P5, PT, R174.reuse, R209, PT ;  /* 0x000000d1ae00720c */ /* 0x040fe40003fa6270 */
[----:B------:R-:W-:Y:S02]  /*169f0*/  IABS R7, R7 ;  /* 0x0000000700077213 */ /* 0x000fe40000000000 */
[----:B------:R-:W-:Y:S02]  /*16a00*/  ISETP.GE.OR P5, PT, R174, R208, !P5 ;  /* 0x000000d0ae00720c */ /* 0x000fe40006fa6670 */
[----:B------:R-:W-:Y:S02]  /*16a10*/  IABS R6, R6 ;  /* 0x0000000600067213 */ /* 0x000fe40000000000 */
[----:B------:R-:W-:Y:S01]  /*16a20*/  FSEL R99, R226, -INF , !P5 ;  /* 0xff800000e2637808 */ /* 0x000fe20006800000 */
[----:B-1----:R-:W-:Y:S01]  /*16a30*/  FFMA.FTZ R249, R109, -UR17, R104 ;  /* 0x800000116df97c23 */ /* 0x002fe20008010068 */
[-C--:B------:R-:W-:Y:S02]  /*16a40*/  ISETP.GE.AND P5, PT, R124, R209.reuse, PT ;  /* 0x000000d17c00720c */ /* 0x080fe40003fa6270 */
[----:B------:R-:W-:Y:S02]  /*16a50*/  FSEL R109, R224, -INF , !P3 ;  /* 0xff800000e06d7808 */ /* 0x000fe40005800000 */
[-C--:B------:R-:W-:Y:S02]  /*16a60*/  ISETP.GE.OR P5, PT, R124, R208.reuse, !P5 ;  /* 0x000000d07c00720c */ /* 0x080fe40006fa6670 */
[-C--:B------:R-:W-:Y:S02]  /*16a70*/  ISETP.GE.AND P3, PT, R180, R209.reuse, PT ;  /* 0x000000d1b400720c */ /* 0x080fe40003f66270 */
[----:B------:R-:W-:Y:S01]  /*16a80*/  FSEL R54, R54, -INF , !P5 ;  /* 0xff80000036367808 */ /* 0x000fe20006800000 */
[----:B--2---:R-:W-:Y:S01]  /*16a90*/  FFMA.FTZ R239, R110, -UR17, R107 ;  /* 0x800000116eef7c23 */ /* 0x004fe2000801006b */
[----:B------:R-:W-:Y:S02]  /*16aa0*/  FSEL R110, R223, -INF , !P6 ;  /* 0xff800000df6e7808 */ /* 0x000fe40007000000 */
[CC--:B------:R-:W-:Y:S02]  /*16ab0*/  ISETP.GE.AND P6, PT, R181.reuse, R209.reuse, PT ;  /* 0x000000d1b500720c */ /* 0x0c0fe40003fc6270 */
[-C--:B------:R-:W-:Y:S02]  /*16ac0*/  ISETP.GE.OR P3, PT, R180, R208.reuse, !P3 ;  /* 0x000000d0b400720c */ /* 0x080fe40005f66670 */
[-C--:B------:R-:W-:Y:S02]  /*16ad0*/  ISETP.GE.OR P6, PT, R181, R208.reuse, !P6 ;  /* 0x000000d0b500720c */ /* 0x080fe400077c6670 */
[----:B------:R-:W-:Y:S02]  /*16ae0*/  FSEL R107, R29, -INF , !P1 ;  /* 0xff8000001d6b7808 */ /* 0x000fe40004800000 */
[----:B------:R-:W-:Y:S02]  /*16af0*/  FSEL R104, R33, -INF , !P6 ;  /* 0xff80000021687808 */ /* 0x000fe40007000000 */
[----:B------:R-:W-:Y:S02]  /*16b00*/  ISETP.GE.AND P5, PT, R117, R209, PT ;  /* 0x000000d17500720c */ /* 0x000fe40003fa6270 */
[----:B------:R-:W-:Y:S01]  /*16b10*/  FSEL R116, R16, -INF , !P0 ;  /* 0xff80000010747808 */ /* 0x000fe20004000000 */
[----:B------:R-:W-:Y:S01]  /*16b20*/  IMAD.IADD R16, R207, 0x1, -R240 ;  /* 0x00000001cf107824 */ /* 0x000fe200078e0af0 */
[----:B------:R-:W-:Y:S02]  /*16b30*/  ISETP.GE.OR P5, PT, R117, R208, !P5 ;  /* 0x000000d07500720c */ /* 0x000fe40006fa6670 */
[C---:B------:R-:W-:Y:S02]  /*16b40*/  ISETP.GE.AND P0, PT, R240.reuse, R212, PT ;  /* 0x000000d4f000720c */ /* 0x040fe40003f06270 */
[----:B------:R-:W-:Y:S02]  /*16b50*/  FSEL R33, R63, -INF , !P5 ;  /* 0xff8000003f217808 */ /* 0x000fe40006800000 */
[----:B------:R-:W-:Y:S02]  /*16b60*/  IABS R16, R16 ;  /* 0x0000001000107213 */ /* 0x000fe40000000000 */
[----:B------:R-:W-:Y:S02]  /*16b70*/  ISETP.GE.OR P0, PT, R240, R211, !P0 ;  /* 0x000000d3f000720c */ /* 0x000fe40004706670 */
[----:B------:R-:W-:Y:S02]  /*16b80*/  FSEL R100, R225, -INF , !P3 ;  /* 0xff800000e1647808 */ /* 0x000fe40005800000 */
[----:B------:R1:W2:Y:S01]  /*16b90*/  I2F R225, R7 ;  /* 0x0000000700e17306 */ /* 0x0002a20000201400 */
[----:B------:R-:W-:Y:S02]  /*16ba0*/  FSEL R111, R222, -INF , !P0 ;  /* 0xff800000de6f7808 */ /* 0x000fe40004000000 */
[----:B------:R-:W-:Y:S02]  /*16bb0*/  ISETP.GE.AND P0, PT, R180, R212, PT ;  /* 0x000000d4b400720c */ /* 0x000fe40003f06270 */
[----:B------:R-:W-:Y:S02]  /*16bc0*/  ISETP.GE.AND P3, PT, R172, R209, PT ;  /* 0x000000d1ac00720c */ /* 0x000fe40003f66270 */
[----:B------:R-:W-:Y:S02]  /*16bd0*/  ISETP.GE.OR P0, PT, R180, R211, !P0 ;  /* 0x000000d3b400720c */ /* 0x000fe40004706670 */
[----:B------:R-:W-:Y:S01]  /*16be0*/  ISETP.GE.OR P3, PT, R172, R208, !P3 ;  /* 0x000000d0ac00720c */ /* 0x000fe20005f66670 */
[----:B------:R3:W4:Y:S01]  /*16bf0*/  I2F R222, R6 ;  /* 0x0000000600de7306 */ /* 0x0007220000201400 */
[----:B------:R-:W-:Y:S02]  /*16c00*/  FSEL R103, R35, -INF , !P0 ;  /* 0xff80000023677808 */ /* 0x000fe40004000000 */
[----:B------:R-:W-:Y:S02]  /*16c10*/  FSEL R47, R47, -INF , !P3 ;  /* 0xff8000002f2f7808 */ /* 0x000fe40005800000 */
[----:B------:R-:W-:Y:S02]  /*16c20*/  ISETP.GE.AND P3, PT, R122, R209, PT ;  /* 0x000000d17a00720c */ /* 0x000fe40003f66270 */
[----:B------:R-:W-:Y:S02]  /*16c30*/  ISETP.GE.AND P0, PT, R172, R212, PT ;  /* 0x000000d4ac00720c */ /* 0x000fe40003f06270 */
[----:B------:R-:W-:Y:S02]  /*16c40*/  ISETP.GE.OR P3, PT, R122, R208, !P3 ;  /* 0x000000d07a00720c */ /* 0x000fe40005f66670 */
[-C--:B------:R-:W-:Y:S02]  /*16c50*/  ISETP.GE.OR P0, PT, R172, R211.reuse, !P0 ;  /* 0x000000d3ac00720c */ /* 0x080fe40004706670 */
[----:B------:R-:W-:Y:S01]  /*16c60*/  FSEL R35, R62, -INF , !P3 ;  /* 0xff8000003e237808 */ /* 0x000fe20005800000 */
[----:B-1----:R-:W-:Y:S01]  /*16c70*/  IMAD.IADD R7, R197, 0x1, -R233 ;  /* 0x00000001c5077824 */ /* 0x002fe200078e0ae9 */
[----:B------:R-:W-:Y:S01]  /*16c80*/  FSEL R93, R45, -INF , !P0 ;  /* 0xff8000002d5d7808 */ /* 0x000fe20004000000 */
[----:B--2---:R-:W-:Y:S01]  /*16c90*/  FFMA.FTZ R230, R225, -UR17, R230 ;  /* 0x80000011e1e67c23 */ /* 0x004fe200080100e6 */
[CC--:B------:R-:W-:Y:S02]  /*16ca0*/  ISETP.GE.AND P0, PT, R122.reuse, R212.reuse, PT ;  /* 0x000000d47a00720c */ /* 0x0c0fe40003f06270 */
[CC--:B------:R-:W-:Y:S02]  /*16cb0*/  ISETP.GE.AND P1, PT, R173.reuse, R212.reuse, PT ;  /* 0x000000d4ad00720c */ /* 0x0c0fe40003f26270 */
[-C--:B------:R-:W-:Y:S02]  /*16cc0*/  ISETP.GE.OR P0, PT, R122, R211.reuse, !P0 ;  /* 0x000000d37a00720c */ /* 0x080fe40004706670 */
[-C--:B------:R-:W-:Y:S01]  /*16cd0*/  ISETP.GE.OR P1, PT, R173, R211.reuse, !P1 ;  /* 0x000000d3ad00720c */ /* 0x080fe20004f26670 */
[----:B---3--:R-:W-:Y:S01]  /*16ce0*/  IMAD.IADD R6, R210, 0x1, -R242 ;  /* 0x00000001d2067824 */ /* 0x008fe200078e0af2 */
[----:B------:R-:W-:Y:S01]  /*16cf0*/  FSEL R45, R56, -INF , !P0 ;  /* 0xff800000382d7808 */ /* 0x000fe20004000000 */
[----:B------:R-:W-:Y:S01]  /*16d00*/  IMAD.MOV.U32 R56, RZ, RZ, R26 ;  /* 0x000000ffff387224 */ /* 0x000fe200078e001a */
[----:B------:R-:W-:Y:S01]  /*16d10*/  FSEL R97, R41, -INF , !P1 ;  /* 0xff80000029617808 */ /* 0x000fe20004800000 */
[----:B----4-:R-:W-:Y:S01]  /*16d20*/  FFMA.FTZ R228, R222, -UR17, R228 ;  /* 0x80000011dee47c23 */ /* 0x010fe200080100e4 */
[C---:B------:R-:W-:Y:S02]  /*16d30*/  ISETP.GE.AND P1, PT, R123.reuse, R212, PT ;  /* 0x000000d47b00720c */ /* 0x040fe40003f26270 */
[----:B------:R-:W-:Y:S02]  /*16d40*/  IABS R6, R6 ;  /* 0x0000000600067213 */ /* 0x000fe40000000000 */
[----:B------:R-:W-:Y:S02]  /*16d50*/  ISETP.GE.OR P1, PT, R123, R211, !P1 ;  /* 0x000000d37b00720c */ /* 0x000fe40004f26670 */
[----:B------:R1:W2:Y:S01]  /*16d60*/  I2F R179, R6 ;  /* 0x0000000600b37306 */ /* 0x0002a20000201400 */
[----:B------:R-:W-:Y:S02]  /*16d70*/  ISETP.GE.AND P6, PT, R173, R209, PT ;  /* 0x000000d1ad00720c */ /* 0x000fe40003fc6270 */
[----:B------:R-:W-:Y:S02]  /*16d80*/  FSEL R53, R53, -INF , !P1 ;  /* 0xff80000035357808 */ /* 0x000fe40004800000 */
[C---:B------:R-:W-:Y:S02]  /*16d90*/  ISETP.GE.AND P1, PT, R118.reuse, R212, PT ;  /* 0x000000d47600720c */ /* 0x040fe40003f26270 */
[-C--:B------:R-:W-:Y:S02]  /*16da0*/  ISETP.GE.OR P6, PT, R173, R208.reuse, !P6 ;  /* 0x000000d0ad00720c */ /* 0x080fe400077c6670 */
[----:B------:R-:W-:Y:S02]  /*16db0*/  ISETP.GE.OR P1, PT, R118, R211, !P1 ;  /* 0x000000d37600720c */ /* 0x000fe40004f26670 */
[----:B------:R-:W-:Y:S02]  /*16dc0*/  FSEL R46, R46, -INF , !P6 ;  /* 0xff8000002e2e7808 */ /* 0x000fe40007000000 */
[-C--:B------:R-:W-:Y:S02]  /*16dd0*/  ISETP.GE.AND P6, PT, R123, R209.reuse, PT ;  /* 0x000000d17b00720c */ /* 0x080fe40003fc6270 */
[-C--:B------:R-:W-:Y:S02]  /*16de0*/  ISETP.GE.AND P5, PT, R119, R209.reuse, PT ;  /* 0x000000d17700720c */ /* 0x080fe40003fa6270 */
[-C--:B------:R-:W-:Y:S02]  /*16df0*/  ISETP.GE.OR P6, PT, R123, R208.reuse, !P6 ;  /* 0x000000d07b00720c */ /* 0x080fe400077c6670 */
[----:B------:R-:W-:Y:S02]  /*16e00*/  FSEL R68, R68, -INF , !P1 ;  /* 0xff80000044447808 */ /* 0x000fe40004800000 */
[----:B------:R-:W-:Y:S02]  /*16e10*/  FSEL R55, R55, -INF , !P6 ;  /* 0xff80000037377808 */ /* 0x000fe40007000000 */
[----:B------:R-:W-:Y:S01]  /*16e20*/  ISETP.GE.AND P6, PT, R118, R209, PT ;  /* 0x000000d17600720c */ /* 0x000fe20003fc6270 */
[----:B-1----:R-:W-:Y:S01]  /*16e30*/  IMAD.IADD R6, R210, 0x1, -R241 ;  /* 0x00000001d2067824 */ /* 0x002fe200078e0af1 */
[-C--:B------:R-:W-:Y:S01]  /*16e40*/  ISETP.GE.OR P5, PT, R119, R208.reuse, !P5 ;  /* 0x000000d07700720c */ /* 0x080fe20006fa6670 */
[----:B--2---:R-:W-:Y:S01]  /*16e50*/  FFMA.FTZ R231, R179, -UR17, R231 ;  /* 0x80000011b3e77c23 */ /* 0x004fe200080100e7 */
[----:B------:R-:W-:Y:S02]  /*16e60*/  ISETP.GE.OR P6, PT, R118, R208, !P6 ;  /* 0x000000d07600720c */ /* 0x000fe400077c6670 */
[----:B------:R-:W-:Y:S02]  /*16e70*/  IABS R6, R6 ;  /* 0x0000000600067213 */ /* 0x000fe40000000000 */
[----:B------:R-:W-:Y:S02]  /*16e80*/  FSEL R70, R70, -INF , !P6 ;  /* 0xff80000046467808 */ /* 0x000fe40007000000 */
[----:B------:R1:W2:Y:S01]  /*16e90*/  I2F R176, R6 ;  /* 0x0000000600b07306 */ /* 0x0002a20000201400 */
[C---:B------:R-:W-:Y:S02]  /*16ea0*/  ISETP.GE.AND P6, PT, R5.reuse, R206, PT ;  /* 0x000000ce0500720c */ /* 0x040fe40003fc6270 */
[----:B------:R-:W-:Y:S02]  /*16eb0*/  IABS R7, R7 ;  /* 0x0000000700077213 */ /* 0x000fe40000000000 */
[----:B------:R-:W-:Y:S02]  /*16ec0*/  ISETP.GE.OR P6, PT, R5, R205, !P6 ;  /* 0x000000cd0500720c */ /* 0x000fe400077c6670 */
[C---:B------:R-:W-:Y:S02]  /*16ed0*/  ISETP.GE.AND P1, PT, R121.reuse, R212, PT ;  /* 0x000000d47900720c */ /* 0x040fe40003f26270 */
[C---:B------:R-:W-:Y:S01]  /*16ee0*/  ISETP.GE.AND P3, PT, R120.reuse, R209, PT ;  /* 0x000000d17800720c */ /* 0x040fe20003f66270 */
[----:B------:R3:W-:Y:S01]  /*16ef0*/  I2F R224, R7 ;  /* 0x0000000700e07306 */ /* 0x0007e20000201400 */
[-C--:B------:R-:W-:Y:S02]  /*16f00*/  ISETP.GE.OR P1, PT, R121, R211.reuse, !P1 ;  /* 0x000000d37900720c */ /* 0x080fe40004f26670 */
[C---:B------:R-:W-:Y:S02]  /*16f10*/  ISETP.GE.OR P3, PT, R120.reuse, R208, !P3 ;  /* 0x000000d07800720c */ /* 0x040fe40005f66670 */
[C---:B------:R-:W-:Y:S02]  /*16f20*/  ISETP.GE.AND P0, PT, R120.reuse, R212, PT ;  /* 0x000000d47800720c */ /* 0x040fe40003f06270 */
[----:B------:R-:W-:Y:S02]  /*16f30*/  FSEL R71, R71, -INF , !P3 ;  /* 0xff80000047477808 */ /* 0x000fe40005800000 */
[----:B------:R-:W-:Y:S02]  /*16f40*/  ISETP.GE.OR P0, PT, R120, R211, !P0 ;  /* 0x000000d37800720c */ /* 0x000fe40004706670 */
[----:B------:R-:W-:Y:S02]  /*16f50*/  ISETP.GE.AND P3, PT, R121, R209, PT ;  /* 0x000000d17900720c */ /* 0x000fe40003f66270 */
[----:B------:R-:W-:Y:S01]  /*16f60*/  FSEL R69, R69, -INF , !P0 ;  /* 0xff80000045457808 */ /* 0x000fe20004000000 */
[----:B-1----:R-:W-:Y:S01]  /*16f70*/  IMAD.IADD R6, R210, 0x1, -R233 ;  /* 0x00000001d2067824 */ /* 0x002fe200078e0ae9 */
[----:B------:R-:W-:Y:S01]  /*16f80*/  ISETP.GE.OR P3, PT, R121, R208, !P3 ;  /* 0x000000d07900720c */ /* 0x000fe20005f66670 */
[----:B--2---:R-:W-:Y:S01]  /*16f90*/  FFMA.FTZ R229, R176, -UR17, R229 ;  /* 0x80000011b0e57c23 */ /* 0x004fe200080100e5 */
[C---:B------:R-:W-:Y:S02]  /*16fa0*/  ISETP.GE.AND P0, PT, R5.reuse, R203, PT ;  /* 0x000000cb0500720c */ /* 0x040fe40003f06270 */
[----:B------:R-:W-:Y:S02]  /*16fb0*/  IABS R6, R6 ;  /* 0x0000000600067213 */ /* 0x000fe40000000000 */
[----:B------:R-:W-:Y:S02]  /*16fc0*/  ISETP.GE.OR P0, PT, R5, R202, !P0 ;  /* 0x000000ca0500720c */ /* 0x000fe40004706670 */
[----:B------:R1:W-:Y:S01]  /*16fd0*/  I2F R171, R6 ;  /* 0x0000000600ab7306 */ /* 0x0003e20000201400 */
[--C-:B---3--:R-:W-:Y:S01]  /*16fe0*/  IMAD.IADD R7, R197, 0x1, -R183.reuse ;  /* 0x00000001c5077824 */ /* 0x108fe200078e0ab7 */
[----:B------:R-:W-:Y:S04]  /*16ff0*/  IABS R84, R84 ;  /* 0x0000005400547213 */ /* 0x000fe80000000000 */
[----:B------:R-:W-:Y:S04]  /*17000*/  IABS R7, R7 ;  /* 0x0000000700077213 */ /* 0x000fe80000000000 */
[----:B------:R-:W2:Y:S10]  /*17010*/  I2F R223, R7 ;  /* 0x0000000700df7306 */ /* 0x000eb40000201400 */
[----:B------:R-:W3:Y:S01]  /*17020*/  I2F R84, R84 ;  /* 0x0000005400547306 */ /* 0x000ee20000201400 */
[----:B-1----:R-:W-:Y:S05]  /*17030*/  IMAD.IADD R6, R210, 0x1, -R183 ;  /* 0x00000001d2067824 */ /* 0x002fea00078e0ab7 */
[----:B------:R-:W-:Y:S04]  /*17040*/  IABS R6, R6 ;  /* 0x0000000600067213 */ /* 0x000fe80000000000 */
[----:B------:R1:W-:Y:S01]  /*17050*/  I2F R62, R6 ;  /* 0x00000006003e7306 */ /* 0x0003e20000201400 */
[----:B--2---:R-:W-:Y:S02]  /*17060*/  FFMA.FTZ R223, R223, -UR17, R235 ;  /* 0x80000011dfdf7c23 */ /* 0x004fe400080100eb */
[C---:B------:R-:W-:Y:S05]  /*17070*/  IMAD.IADD R7, R207.reuse, 0x1, -R5 ;  /* 0x00000001cf077824 */ /* 0x040fea00078e0a05 */
[----:B------:R-:W-:Y:S01]  /*17080*/  IABS R7, R7 ;  /* 0x0000000700077213 */ /* 0x000fe20000000000 */
[----:B---3--:R-:W-:Y:S03]  /*17090*/  FFMA.FTZ R227, R84, -UR17, R227 ;  /* 0x8000001154e37c23 */ /* 0x008fe600080100e3 */
[----:B------:R-:W2:Y:S01]  /*170a0*/  I2F R41, R7 ;  /* 0x0000000700297306 */ /* 0x000ea20000201400 */
[----:B------:R-:W-:Y:S05]  /*170b0*/  IMAD.IADD R84, R204, 0x1, -R240 ;  /* 0x00000001cc547824 */ /* 0x000fea00078e0af0 */
[----:B------:R-:W-:Y:S01]  /*170c0*/  IABS R84, R84 ;  /* 0x0000005400547213 */ /* 0x000fe20000000000 */
[----:B-1----:R-:W-:Y:S05]  /*170d0*/  IMAD.IADD R6, R207, 0x1, -R238 ;  /* 0x00000001cf067824 */ /* 0x002fea00078e0aee */
[----:B------:R-:W-:Y:S04]  /*170e0*/  IABS R6, R6 ;  /* 0x0000000600067213 */ /* 0x000fe80000000000 */
[----:B------:R1:W-:Y:S01]  /*170f0*/  I2F R29, R6 ;  /* 0x00000006001d7306 */ /* 0x0003e20000201400 */
[----:B--2---:R-:W-:Y:S02]  /*17100*/  FFMA.FTZ R0, R41, -UR17, R0 ;  /* 0x8000001129007c23 */ /* 0x004fe40008010000 */
[----:B------:R-:W-:Y:S05]  /*17110*/  IMAD.IADD R7, R207, 0x1, -R247 ;  /* 0x00000001cf077824 */ /* 0x000fea00078e0af7 */
[----:B------:R-:W-:Y:S04]  /*17120*/  IABS R7, R7 ;  /* 0x0000000700077213 */ /* 0x000fe80000000000 */
[----:B------:R-:W2:Y:S01]  /*17130*/  I2F R226, R7 ;  /* 0x0000000700e27306 */ /* 0x000ea20000201400 */
[----:B-1----:R-:W-:Y:S01]  /*17140*/  FSEL R6, R81, -INF , !P5 ;  /* 0xff80000051067808 */ /* 0x002fe20006800000 */
[----:B------:R-:W-:Y:S01]  /*17150*/  IMAD.IADD R81, R207, 0x1, -R180 ;  /* 0x00000001cf517824 */ /* 0x000fe200078e0ab4 */
[C---:B------:R-:W-:Y:S04]  /*17160*/  ISETP.GE.AND P5, PT, R126.reuse, R209, PT ;  /* 0x000000d17e00720c */ /* 0x040fe80003fa6270 */
[----:B------:R-:W-:Y:S02]  /*17170*/  ISETP.GE.OR P5, PT, R126, R208, !P5 ;  /* 0x000000d07e00720c */ /* 0x000fe40006fa6670 */
[----:B------:R-:W-:Y:S02]  /*17180*/  IABS R81, R81 ;  /* 0x0000005100517213 */ /* 0x000fe40000000000 */
[----:B------:R-:W-:Y:S02]  /*17190*/  FSEL R31, R86, -INF , !P5 ;  /* 0xff800000561f7808 */ /* 0x000fe40006800000 */
[----:B------:R-:W1:Y:S01]  /*171a0*/  I2F R222, R81 ;  /* 0x0000005100de7306 */ /* 0x000e620000201400 */
[----:B------:R-:W-:Y:S01]  /*171b0*/  ISETP.GE.AND P5, PT, R238, R206, PT ;  /* 0x000000ceee00720c */ /* 0x000fe20003fa6270 */
[----:B--2---:R-:W-:Y:S01]  /*171c0*/  FFMA.FTZ R13, R226, -UR17, R13 ;  /* 0x80000011e20d7c23 */ /* 0x004fe2000801000d */
[----:B------:R-:W-:Y:S01]  /*171d0*/  FSEL R7, R79, -INF , !P1 ;  /* 0xff8000004f077808 */ /* 0x000fe20004800000 */
[----:B------:R-:W-:Y:S01]  /*171e0*/  IMAD.MOV.U32 R79, RZ, RZ, R16 ;  /* 0x000000ffff4f7224 */ /* 0x000fe200078e0010 */
[----:B------:R-:W-:Y:S01]  /*171f0*/  ISETP.GE.AND P1, PT, R128, R212, PT ;  /* 0x000000d48000720c */ /* 0x000fe20003f26270 */
[----:B------:R-:W-:Y:S01]  /*17200*/  IMAD.IADD R16, R204, 0x1, -R5 ;  /* 0x00000001cc107824 */ /* 0x000fe200078e0a05 */
[----:B------:R-:W-:Y:S02]  /*17210*/  ISETP.GE.OR P5, PT, R238, R205, !P5 ;  /* 0x000000cdee00720c */ /* 0x000fe40006fa6670 */
[----:B------:R-:W-:Y:S01]  /*17220*/  ISETP.GE.OR P1, PT, R128, R211, !P1 ;  /* 0x000000d38000720c */ /* 0x000fe20004f26670 */
[----:B------:R-:W2:Y:S01]  /*17230*/  I2F R79, R79 ;  /* 0x0000004f004f7306 */ /* 0x000ea20000201400 */
[----:B------:R-:W-:Y:S02]  /*17240*/  IABS R26, R16 ;  /* 0x00000010001a7213 */ /* 0x000fe40000000000 */
[----:B------:R-:W-:Y:S02]  /*17250*/  FSEL R16, R85, -INF , !P1 ;  /* 0xff80000055107808 */ /* 0x000fe40004800000 */
[----:B------:R-:W-:Y:S01]  /*17260*/  ISETP.GE.AND P1, PT, R238, R203, PT ;  /* 0x000000cbee00720c */ /* 0x000fe20003f26270 */
[----:B------:R-:W-:Y:S01]  /*17270*/  IMAD.MOV.U32 R85, RZ, RZ, R26 ;  /* 0x000000ffff557224 */ /* 0x000fe200078e001a */
[----:B------:R-:W-:Y:S01]  /*17280*/  FSEL R5, R83, -INF , !P3 ;  /* 0xff80000053057808 */ /* 0x000fe20005800000 */
[----:B------:R-:W-:Y:S01]  /*17290*/  IMAD.MOV.U32 R83, RZ, RZ, R29 ;  /* 0x000000ffff537224 */ /* 0x000fe200078e001d */
[----:B------:R-:W-:Y:S01]  /*172a0*/  ISETP.GE.AND P3, PT, R128, R209, PT ;  /* 0x000000d18000720c */ /* 0x000fe20003f66270 */
[----:B------:R-:W-:Y:S01]  /*172b0*/  IMAD.IADD R29, R207, 0x1, -R181 ;  /* 0x00000001cf1d7824 */ /* 0x000fe200078e0ab5 */
[----:B------:R-:W-:Y:S01]  /*172c0*/  ISETP.GE.OR P1, PT, R238, R202, !P1 ;  /* 0x000000caee00720c */ /* 0x000fe20004f26670 */
[----:B------:R-:W3:Y:S01]  /*172d0*/  I2F R85, R85 ;  /* 0x0000005500557306 */ /* 0x000ee20000201400 */
[-C--:B------:R-:W-:Y:S01]  /*172e0*/  ISETP.GE.OR P3, PT, R128, R208.reuse, !P3 ;  /* 0x000000d08000720c */ /* 0x080fe20005f66670 */
[----:B-1----:R-:W-:Y:S01]  /*172f0*/  FFMA.FTZ R27, R222, -UR17, R27 ;  /* 0x80000011de1b7c23 */ /* 0x002fe2000801001b */
[----:B------:R-:W-:Y:S01]  /*17300*/  IABS R29, R29 ;  /* 0x0000001d001d7213 */ /* 0x000fe20000000000 */
[----:B------:R-:W-:Y:S01]  /*17310*/  IMAD.IADD R238, R204, 0x1, -R238 ;  /* 0x00000001ccee7824 */ /* 0x000fe200078e0aee */
[----:B------:R-:W-:Y:S02]  /*17320*/  FSEL R26, R87, -INF , !P3 ;  /* 0xff800000571a7808 */ /* 0x000fe40005800000 */
[C---:B------:R-:W-:Y:S01]  /*17330*/  ISETP.GE.AND P3, PT, R130.reuse, R209, PT ;  /* 0x000000d18200720c */ /* 0x040fe20003f66270 */
[----:B------:R-:W-:Y:S01]  /*17340*/  IMAD.MOV.U32 R86, RZ, RZ, R29 ;  /* 0x000000ffff567224 */ /* 0x000fe200078e001d */
[----:B------:R-:W-:Y:S02]  /*17350*/  FSEL R29, R61, -INF , !P2 ;  /* 0xff8000003d1d7808 */ /* 0x000fe40005000000 */
[----:B------:R-:W-:Y:S01]  /*17360*/  ISETP.GE.OR P3, PT, R130, R208, !P3 ;  /* 0x000000d08200720c */ /* 0x000fe20005f66670 */
[----:B--2---:R-:W-:Y:S01]  /*17370*/  FFMA.FTZ R19, R79, -UR17, R19 ;  /* 0x800000114f137c23 */ /* 0x004fe20008010013 */
[C---:B------:R-:W-:Y:S01]  /*17380*/  ISETP.GE.AND P2, PT, R125.reuse, R212, PT ;  /* 0x000000d47d00720c */ /* 0x040fe20003f46270 */
[----:B------:R-:W1:Y:S01]  /*17390*/  I2F R86, R86 ;  /* 0x0000005600567306 */ /* 0x000e620000201400 */
[----:B------:R-:W-:Y:S02]  /*173a0*/  FSEL R63, R232, -INF , !P3 ;  /* 0xff800000e83f7808 */ /* 0x000fe40005800000 */
[C---:B------:R-:W-:Y:S02]  /*173b0*/  ISETP.GE.OR P2, PT, R125.reuse, R211, !P2 ;  /* 0x000000d37d00720c */ /* 0x040fe40005746670 */
[CC--:B------:R-:W-:Y:S02]  /*173c0*/  ISETP.GE.AND P3, PT, R125.reuse, R209.reuse, PT ;  /* 0x000000d17d00720c */ /* 0x0c0fe40003f66270 */
[----:B------:R-:W-:Y:S02]  /*173d0*/  FSEL R56, R56, -INF , !P2 ;  /* 0xff80000038387808 */ /* 0x000fe40005000000 */
[----:B------:R-:W-:Y:S01]  /*173e0*/  ISETP.GE.OR P3, PT, R125, R208, !P3 ;  /* 0x000000d07d00720c */ /* 0x000fe20005f66670 */
[----:B---3--:R-:W-:Y:S01]  /*173f0*/  FFMA.FTZ R2, R85, -UR17, R2 ;  /* 0x8000001155027c23 */ /* 0x008fe20008010002 */
[----:B------:R-:W-:Y:S01]  /*17400*/  ISETP.GE.AND P2, PT, R129, R212, PT ;  /* 0x000000d48100720c */ /* 0x000fe20003f46270 */
[----:B------:R-:W-:Y:S01]  /*17410*/  IMAD.IADD R85, R207, 0x1, -R118 ;  /* 0x00000001cf557824 */ /* 0x000fe200078e0a76 */
[----:B------:R-:W-:Y:S02]  /*17420*/  FSEL R61, R243, -INF , !P3 ;  /* 0xff800000f33d7808 */ /* 0x000fe40005800000 */
[C---:B------:R-:W-:Y:S02]  /*17430*/  ISETP.GE.AND P3, PT, R129.reuse, R209, PT ;  /* 0x000000d18100720c */ /* 0x040fe40003f66270 */
[----:B------:R-:W-:Y:S02]  /*17440*/  IABS R85, R85 ;  /* 0x0000005500557213 */ /* 0x000fe40000000000 */
[C---:B------:R-:W-:Y:S02]  /*17450*/  ISETP.GE.OR P3, PT, R129.reuse, R208, !P3 ;  /* 0x000000d08100720c */ /* 0x040fe40005f66670 */
[----:B------:R-:W2:Y:S01]  /*17460*/  I2F R222, R85 ;  /* 0x0000005500de7306 */ /* 0x000ea20000201400 */
[----:B------:R-:W-:Y:S01]  /*17470*/  ISETP.GE.OR P2, PT, R129, R211, !P2 ;  /* 0x000000d38100720c */ /* 0x000fe20005746670 */
[----:B-1----:R-:W-:Y:S01]  /*17480*/  FFMA.FTZ R23, R86, -UR17, R23 ;  /* 0x8000001156177c23 */ /* 0x002fe20008010017 */
[----:B------:R-:W-:Y:S01]  /*17490*/  FSEL R246, R246, -INF , !P3 ;  /* 0xff800000f6f67808 */ /* 0x000fe20005800000 */
[----:B------:R-:W-:Y:S01]  /*174a0*/  IMAD.IADD R86, R207, 0x1, -R120 ;  /* 0x00000001cf567824 */ /* 0x000fe200078e0a78 */
[----:B------:R-:W-:Y:S02]  /*174b0*/  FSEL R232, R252, -INF , !P2 ;  /* 0xff800000fce87808 */ /* 0x000fe40005000000 */
[----:B------:R-:W-:Y:S02]  /*174c0*/  IABS R238, R238 ;  /* 0x000000ee00ee7213 */ /* 0x000fe40000000000 */
[----:B------:R-:W-:Y:S02]  /*174d0*/  IABS R86, R86 ;  /* 0x0000005600567213 */ /* 0x000fe40000000000 */
[----:B------:R1:W3:Y:S01]  /*174e0*/  I2F R87, R238 ;  /* 0x000000ee00577306 */ /* 0x0002e20000201400 */
[C---:B------:R-:W-:Y:S02]  /*174f0*/  ISETP.GE.AND P3, PT, R175.reuse, R209, PT ;  /* 0x000000d1af00720c */ /* 0x040fe40003f66270 */
[C---:B------:R-:W-:Y:S02]  /*17500*/  ISETP.GE.AND P2, PT, R175.reuse, R212, PT ;  /* 0x000000d4af00720c */ /* 0x040fe40003f46270 */
[C---:B------:R-:W-:Y:S02]  /*17510*/  ISETP.GE.OR P3, PT, R175.reuse, R208, !P3 ;  /* 0x000000d0af00720c */ /* 0x040fe40005f66670 */
[----:B------:R-:W-:Y:S02]  /*17520*/  ISETP.GE.OR P2, PT, R175, R211, !P2 ;  /* 0x000000d3af00720c */ /* 0x000fe40005746670 */
[----:B------:R-:W-:Y:S02]  /*17530*/  FSEL R248, R248, -INF , !P3 ;  /* 0xff800000f8f87808 */ /* 0x000fe40005800000 */
[----:B------:R-:W-:Y:S01]  /*17540*/  FSEL R243, R251, -INF , !P2 ;  /* 0xff800000fbf37808 */ /* 0x000fe20005000000 */
[----:B--2---:R-:W-:Y:S01]  /*17550*/  FFMA.FTZ R57, R222, -UR17, R57 ;  /* 0x80000011de397c23 */ /* 0x004fe20008010039 */
[C---:B------:R-:W-:Y:S02]  /*17560*/  ISETP.GE.AND P3, PT, R127.reuse, R209, PT ;  /* 0x000000d17f00720c */ /* 0x040fe40003f66270 */
[C---:B------:R-:W-:Y:S02]  /*17570*/  ISETP.GE.AND P2, PT, R127.reuse, R212, PT ;  /* 0x000000d47f00720c */ /* 0x040fe40003f46270 */
[C---:B------:R-:W-:Y:S02]  /*17580*/  ISETP.GE.OR P3, PT, R127.reuse, R208, !P3 ;  /* 0x000000d07f00720c */ /* 0x040fe40005f66670 */
[----:B------:R-:W-:Y:S02]  /*17590*/  ISETP.GE.OR P2, PT, R127, R211, !P2 ;  /* 0x000000d37f00720c */ /* 0x000fe40005746670 */
[----:B------:R-:W-:Y:S02]  /*175a0*/  FSEL R251, R239, -INF , !P3 ;  /* 0xff800000effb7808 */ /* 0x000fe40005800000 */
[----:B------:R-:W-:Y:S01]  /*175b0*/  FSEL R249, R249, -INF , !P2 ;  /* 0xff800000f9f97808 */ /* 0x000fe20005000000 */
[----:B-1----:R-:W-:Y:S01]  /*175c0*/  IMAD.MOV.U32 R238, RZ, RZ, R83 ;  /* 0x000000ffffee7224 */ /* 0x002fe200078e0053 */
[C---:B------:R-:W-:Y:S01]  /*175d0*/  ISETP.GE.AND P3, PT, R131.reuse, R209, PT ;  /* 0x000000d18300720c */ /* 0x040fe20003f66270 */
[----:B------:R-:W-:Y:S01]  /*175e0*/  IMAD.IADD R83, R204, 0x1, -R247 ;  /* 0x00000001cc537824 */ /* 0x000fe200078e0af7 */
[----:B------:R-:W-:Y:S01]  /*175f0*/  ISETP.GE.AND P2, PT, R131, R212, PT ;  /* 0x000000d48300720c */ /* 0x000fe20003f46270 */
[----:B---3--:R-:W-:Y:S01]  /*17600*/  FFMA.FTZ R14, R87, -UR17, R14 ;  /* 0x80000011570e7c23 */ /* 0x008fe2000801000e */
[----:B------:R-:W-:Y:S02]  /*17610*/  FSEL R87, R2, -INF , !P0 ;  /* 0xff80000002577808 */ /* 0x000fe40004000000 */
[----:B------:R-:W-:Y:S02]  /*17620*/  ISETP.GE.AND P0, PT, R180, R206, PT ;  /* 0x000000ceb400720c */ /* 0x000fe40003f06270 */
[----:B------:R-:W-:Y:S01]  /*17630*/  FSEL R85, R14, -INF , !P1 ;  /* 0xff8000000e557808 */ /* 0x000fe20004800000 */
[----:B------:R-:W-:Y:S01]  /*17640*/  IMAD.IADD R14, R204, 0x1, -R124 ;  /* 0x00000001cc0e7824 */ /* 0x000fe200078e0a7c */
[C---:B------:R-:W-:Y:S02]  /*17650*/  ISETP.GE.AND P1, PT, R181.reuse, R203, PT ;  /* 0x000000cbb500720c */ /* 0x040fe40003f26270 */
[C---:B------:R-:W-:Y:S02]  /*17660*/  ISETP.GE.OR P0, PT, R180.reuse, R205, !P0 ;  /* 0x000000cdb400720c */ /* 0x040fe40004706670 */
[-C--:B------:R-:W-:Y:S02]  /*17670*/  ISETP.GE.OR P1, PT, R181, R202.reuse, !P1 ;  /* 0x000000cab500720c */ /* 0x080fe40004f26670 */
[----:B------:R-:W-:Y:S02]  /*17680*/  FSEL R27, R27, -INF , !P0 ;  /* 0xff8000001b1b7808 */ /* 0x000fe40004000000 */
[C---:B------:R-:W-:Y:S02]  /*17690*/  ISETP.GE.AND P0, PT, R180.reuse, R203, PT ;  /* 0x000000cbb400720c */ /* 0x040fe40003f06270 */
[----:B------:R-:W-:Y:S01]  /*176a0*/  IABS R81, R83 ;  /* 0x0000005300517213 */ /* 0x000fe20000000000 */
[----:B------:R-:W-:Y:S01]  /*176b0*/  IMAD.IADD R83, R207, 0x1, -R174 ;  /* 0x00000001cf537824 */ /* 0x000fe200078e0aae */
[----:B------:R-:W-:Y:S02]  /*176c0*/  ISETP.GE.OR P0, PT, R180, R202, !P0 ;  /* 0x000000cab400720c */ /* 0x000fe40004706670 */
[----:B------:R-:W1:Y:S01]  /*176d0*/  I2F R179, R81 ;  /* 0x0000005100b37306 */ /* 0x000e620000201400 */
[----:B------:R-:W-:Y:S02]  /*176e0*/  ISETP.GE.OR P3, PT, R131, R208, !P3 ;  /* 0x000000d08300720c */ /* 0x000fe40005f66670 */
[----:B------:R-:W-:Y:S02]  /*176f0*/  IABS R14, R14 ;  /* 0x0000000e000e7213 */ /* 0x000fe40000000000 */
[----:B------:R-:W-:Y:S01]  /*17700*/  FSEL R252, R228, -INF , !P3 ;  /* 0xff800000e4fc7808 */ /* 0x000fe20005800000 */
[----:B------:R-:W-:Y:S01]  /*17710*/  IMAD.IADD R228, R207, 0x1, -R245 ;  /* 0x00000001cfe47824 */ /* 0x000fe200078e0af5 */
[C---:B------:R-:W-:Y:S02]  /*17720*/  ISETP.GE.AND P3, PT, R242.reuse, R209, PT ;  /* 0x000000d1f200720c */ /* 0x040fe40003f66270 */
[-C--:B------:R-:W-:Y:S02]  /*17730*/  ISETP.GE.OR P2, PT, R131, R211.reuse, !P2 ;  /* 0x000000d38300720c */ /* 0x080fe40005746670 */
[----:B------:R-:W-:Y:S02]  /*17740*/  ISETP.GE.OR P3, PT, R242, R208, !P3 ;  /* 0x000000d0f200720c */ /* 0x000fe40005f66670 */
[----:B------:R-:W-:Y:S02]  /*17750*/  IABS R228, R228 ;  /* 0x000000e400e47213 */ /* 0x000fe40000000000 */
[----:B------:R-:W-:Y:S02]  /*17760*/  FSEL R250, R250, -INF , !P2 ;  /* 0xff800000fafa7808 */ /* 0x000fe40005000000 */
[CC--:B------:R-:W-:Y:S02]  /*17770*/  ISETP.GE.AND P2, PT, R242.reuse, R212.reuse, PT ;  /* 0x000000d4f200720c */ /* 0x0c0fe40003f46270 */
[----:B------:R-:W-:Y:S02]  /*17780*/  I2F R228, R228 ;  /* 0x000000e400e47306 */ /* 0x000fe40000201400 */
[----:B------:R-:W-:Y:S01]  /*17790*/  ISETP.GE.OR P2, PT, R242, R211, !P2 ;  /* 0x000000d3f200720c */ /* 0x000fe20005746670 */
[----:B-1----:R-:W-:Y:S01]  /*177a0*/  FFMA.FTZ R15, R179, -UR17, R15 ;  /* 0x80000011b30f7c23 */ /* 0x002fe2000801000f */
[----:B------:R-:W-:Y:S01]  /*177b0*/  IABS R81, R83 ;  /* 0x0000005300517213 */ /* 0x000fe20000000000 */
[----:B------:R-:W-:Y:S01]  /*177c0*/  IMAD.IADD R83, R204, 0x1, -R245 ;  /* 0x00000001cc537824 */ /* 0x000fe200078e0af5 */
[----:B------:R-:W-:Y:S01]  /*177d0*/  FSEL R239, R227, -INF , !P2 ;  /* 0xff800000e3ef7808 */ /* 0x000fe20005000000 */
[----:B------:R-:W-:Y:S03]  /*177e0*/  IMAD.IADD R227, R207, 0x1, -R172 ;  /* 0x00000001cfe37824 */ /* 0x000fe600078e0aac */
[----:B------:R1:W2:Y:S01]  /*177f0*/  I2F R225, R81 ;  /* 0x0000005100e17306 */ /* 0x0002a20000201400 */
[CC--:B------:R-:W-:Y:S04]  /*17800*/  ISETP.GE.AND P2, PT, R241.reuse, R212.reuse, PT ;  /* 0x000000d4f100720c */ /* 0x0c0fe80003f46270 */
[----:B------:R-:W-:Y:S05]  /*17810*/  ISETP.GE.OR P2, PT, R241, R211, !P2 ;  /* 0x000000d3f100720c */ /* 0x000fea0005746670 */
[----:B------:R-:W3:Y:S01]  /*17820*/  I2F R179, R86 ;  /* 0x0000005600b37306 */ /* 0x000ee20000201400 */
[----:B-1----:R-:W-:Y:S01]  /*17830*/  IABS R81, R83 ;  /* 0x0000005300517213 */ /* 0x002fe20000000000 */
[----:B--2---:R-:W-:Y:S02]  /*17840*/  FFMA.FTZ R28, R225, -UR17, R28 ;  /* 0x80000011e11c7c23 */ /* 0x004fe4000801001c */
[----:B------:R-:W-:Y:S06]  /*17850*/  IMAD.IADD R83, R207, 0x1, -R173 ;  /* 0x00000001cf537824 */ /* 0x000fec00078e0aad */
[----:B------:R-:W1:Y:S01]  /*17860*/  I2F R176, R81 ;  /* 0x0000005100b07306 */ /* 0x000e620000201400 */
[----:B------:R-:W-:Y:S01]  /*17870*/  IABS R83, R83 ;  /* 0x0000005300537213 */ /* 0x000fe20000000000 */
[----:B---3--:R-:W-:Y:S02]  /*17880*/  FFMA.FTZ R60, R179, -UR17, R60 ;  /* 0x80000011b33c7c23 */ /* 0x008fe4000801003c */
[----:B-1----:R-:W-:Y:S02]  /*17890*/  FFMA.FTZ R20, R176, -UR17, R20 ;  /* 0x80000011b0147c23 */ /* 0x002fe40008010014 */
[----:B------:R-:W-:Y:S01]  /*178a0*/  FFMA.FTZ R81, R224, -UR17, R237 ;  /* 0x80000011e0517c23 */ /* 0x000fe200080100ed */
[----:B------:R-:W-:Y:S03]  /*178b0*/  FSEL R237, R231, -INF , !P3 ;  /* 0xff800000e7ed7808 */ /* 0x000fe60005800000 */
[----:B------:R1:W2:Y:S01]  /*178c0*/  I2F R224, R83 ;  /* 0x0000005300e07306 */ /* 0x0002a20000201400 */
[----:B------:R-:W-:Y:S01]  /*178d0*/  IMAD.MOV.U32 R231, RZ, RZ, R228 ;  /* 0x000000ffffe77224 */ /* 0x000fe200078e00e4 */
[----:B------:R-:W-:Y:S01]  /*178e0*/  ISETP.GE.AND P3, PT, R241, R209, PT ;  /* 0x000000d1f100720c */ /* 0x000fe20003f66270 */
[----:B------:R-:W-:Y:S01]  /*178f0*/  IMAD.MOV.U32 R228, RZ, RZ, R238 ;  /* 0x000000ffffe47224 */ /* 0x000fe200078e00ee */
[----:B------:R-:W-:Y:S01]  /*17900*/  FSEL R238, R230, -INF , !P2 ;  /* 0xff800000e6ee7808 */ /* 0x000fe20005000000 */
[----:B------:R-:W-:Y:S01]  /*17910*/  FFMA.FTZ R17, R231, -UR17, R17 ;  /* 0x80000011e7117c23 */ /* 0x000fe20008010011 */
[----:B------:R-:W-:Y:S01]  /*17920*/  ISETP.GE.AND P2, PT, R233, R212, PT ;  /* 0x000000d4e900720c */ /* 0x000fe20003f46270 */
[----:B------:R-:W-:Y:S01]  /*17930*/  FFMA.FTZ R12, R228, -UR17, R12 ;  /* 0x80000011e40c7c23 */ /* 0x000fe2000801000c */
[----:B------:R-:W-:Y:S01]  /*17940*/  ISETP.GE.OR P3, PT, R241, R208, !P3 ;  /* 0x000000d0f100720c */ /* 0x000fe20005f66670 */
[----:B------:R-:W-:Y:S01]  /*17950*/  IMAD.IADD R231, R207, 0x1, -R117 ;  /* 0x00000001cfe77824 */ /* 0x000fe200078e0a75 */
[----:B------:R-:W-:Y:S04]  /*17960*/  ISETP.GE.OR P2, PT, R233, R211, !P2 ;  /* 0x000000d3e900720c */ /* 0x000fe80005746670 */
[----:B------:R-:W-:Y:S02]  /*17970*/  IABS R231, R231 ;  /* 0x000000e700e77213 */ /* 0x000fe40000000000 */
[----:B------:R-:W-:Y:S01]  /*17980*/  FSEL R235, R81, -INF , !P2 ;  /* 0xff80000051eb7808 */ /* 0x000fe20005000000 */
[----:B------:R-:W-:Y:S01]  /*17990*/  IMAD.IADD R81, R204, 0x1, -R182 ;  /* 0x00000001cc517824 */ /* 0x000fe200078e0ab6 */
[----:B------:R-:W-:Y:S04]  /*179a0*/  ISETP.GE.AND P2, PT, R183, R212, PT ;  /* 0x000000d4b700720c */ /* 0x000fe80003f46270 */
[----:B------:R-:W-:Y:S01]  /*179b0*/  IABS R81, R81 ;  /* 0x0000005100517213 */ /* 0x000fe20000000000 */
[----:B-1----:R-:W-:Y:S01]  /*179c0*/  FFMA.FTZ R83, R171, -UR17, R236 ;  /* 0x80000011ab537c23 */ /* 0x002fe200080100ec */
[----:B------:R-:W-:Y:S01]  /*179d0*/  ISETP.GE.OR P2, PT, R183, R211, !P2 ;  /* 0x000000d3b700720c */ /* 0x000fe20005746670 */
[----:B------:R-:W1:Y:S01]  /*179e0*/  I2F R171, R84 ;  /* 0x0000005400ab7306 */ /* 0x000e620000201400 */
[----:B--2---:R-:W-:Y:S01]  /*179f0*/  FFMA.FTZ R34, R224, -UR17, R34 ;  /* 0x80000011e0227c23 */ /* 0x004fe20008010022 */
[----:B------:R-:W-:Y:S01]  /*17a00*/  FSEL R236, R229, -INF , !P3 ;  /* 0xff800000e5ec7808 */ /* 0x000fe20005800000 */
[----:B------:R-:W-:Y:S01]  /*17a10*/  FFMA.FTZ R229, R62, -UR17, R234 ;  /* 0x800000113ee57c23 */ /* 0x000fe200080100ea */
[----:B------:R-:W-:Y:S02]  /*17a20*/  FSEL R234, R223, -INF , !P2 ;  /* 0xff800000dfea7808 */ /* 0x000fe40005000000 */
[----:B------:R-:W-:Y:S02]  /*17a30*/  ISETP.GE.AND P3, PT, R233, R209, PT ;  /* 0x000000d1e900720c */ /* 0x000fe40003f66270 */
[----:B------:R-:W-:Y:S02]  /*17a40*/  ISETP.GE.AND P2, PT, R247, R206, PT ;  /* 0x000000cef700720c */ /* 0x000fe40003f46270 */
[----:B------:R2:W3:Y:S01]  /*17a50*/  I2F R62, R81 ;  /* 0x00000051003e7306 */ /* 0x0004e20000201400 */
[-C--:B------:R-:W-:Y:S02]  /*17a60*/  ISETP.GE.OR P3, PT, R233, R208.reuse, !P3 ;  /* 0x000000d0e900720c */ /* 0x080fe40005f66670 */
[----:B------:R-:W-:Y:S02]  /*17a70*/  ISETP.GE.OR P2, PT, R247, R205, !P2 ;  /* 0x000000cdf700720c */ /* 0x000fe40005746670 */
[----:B------:R-:W-:Y:S01]  /*17a80*/  FSEL R230, R83, -INF , !P3 ;  /* 0xff80000053e67808 */ /* 0x000fe20005800000 */
[----:B------:R-:W-:Y:S01]  /*17a90*/  IMAD.IADD R83, R207, 0x1, -R124 ;  /* 0x00000001cf537824 */ /* 0x000fe200078e0a7c */
[C---:B------:R-:W-:Y:S04]  /*17aa0*/  ISETP.GE.AND P3, PT, R183.reuse, R209, PT ;  /* 0x000000d1b700720c */ /* 0x040fe80003f66270 */
[----:B------:R-:W-:Y:S02]  /*17ab0*/  IABS R83, R83 ;  /* 0x0000005300537213 */ /* 0x000fe40000000000 */
[----:B------:R-:W-:Y:S01]  /*17ac0*/  ISETP.GE.OR P3, PT, R183, R208, !P3 ;  /* 0x000000d0b700720c */ /* 0x000fe20005f66670 */
[----:B-1----:R-:W-:Y:S01]  /*17ad0*/  FFMA.FTZ R21, R171, -UR17, R21 ;  /* 0x80000011ab157c23 */ /* 0x002fe20008010015 */
[----:B------:R1:W4:Y:S01]  /*17ae0*/  I2F R223, R83 ;  /* 0x0000005300df7306 */ /* 0x0003220000201400 */
[----:B------:R-:W-:Y:S02]  /*17af0*/  IABS R84, R227 ;  /* 0x000000e300547213 */ /* 0x000fe40000000000 */
[----:B------:R-:W-:Y:S02]  /*17b00*/  FSEL R229, R229, -INF , !P3 ;  /* 0xff800000e5e57808 */ /* 0x000fe40005800000 */
[C---:B------:R-:W-:Y:S01]  /*17b10*/  ISETP.GE.AND P3, PT, R247.reuse, R203, PT ;  /* 0x000000cbf700720c */ /* 0x040fe20003f66270 */
[----:B--2---:R-:W-:Y:S04]  /*17b20*/  IMAD.IADD R81, R204, 0x1, -R181 ;  /* 0x00000001cc517824 */ /* 0x004fe800078e0ab5 */
[----:B------:R-:W2:Y:S01]  /*17b30*/  I2F R227, R84 ;  /* 0x0000005400e37306 */ /* 0x000ea20000201400 */
[----:B------:R-:W-:Y:S01]  /*17b40*/  ISETP.GE.OR P3, PT, R247, R202, !P3 ;  /* 0x000000caf700720c */ /* 0x000fe20005f66670 */
[----:B---3--:R-:W-:Y:S01]  /*17b50*/  FFMA.FTZ R24, R62, -UR17, R24 ;  /* 0x800000113e187c23 */ /* 0x008fe20008010018 */
[----:B------:R-:W-:Y:S01]  /*17b60*/  IABS R81, R81 ;  /* 0x0000005100517213 */ /* 0x000fe20000000000 */
[----:B------:R-:W-:Y:S01]  /*17b70*/  IMAD.IADD R247, R207, 0x1, -R182 ;  /* 0x00000001cff77824 */ /* 0x000fe200078e0ab6 */
[----:B------:R-:W-:Y:S02]  /*17b80*/  FSEL R86, R15, -INF , !P3 ;  /* 0xff8000000f567808 */ /* 0x000fe40005800000 */
[CC--:B------:R-:W-:Y:S03]  /*17b90*/  ISETP.GE.AND P3, PT, R174.reuse, R206.reuse, PT ;  /* 0x000000ceae00720c */ /* 0x0c0fe60003f66270 */
[----:B------:R-:W3:Y:S01]  /*17ba0*/  I2F R41, R81 ;  /* 0x0000005100297306 */ /* 0x000ee20000201400 */
[----:B------:R-:W-:Y:S02]  /*17bb0*/  IABS R247, R247 ;  /* 0x000000f700f77213 */ /* 0x000fe40000000000 */
[-C--:B------:R-:W-:Y:S01]  /*17bc0*/  ISETP.GE.OR P3, PT, R174, R205.reuse, !P3 ;  /* 0x000000cdae00720c */ /* 0x080fe20005f66670 */
[----:B-1----:R-:W-:Y:S02]  /*17bd0*/  IMAD.IADD R83, R207, 0x1, -R123 ;  /* 0x00000001cf537824 */ /* 0x002fe400078e0a7b */
[----:B----4-:R-:W-:Y:S01]  /*17be0*/  FFMA.FTZ R40, R223, -UR17, R40 ;  /* 0x80000011df287c23 */ /* 0x010fe20008010028 */
[----:B------:R-:W-:Y:S02]  /*17bf0*/  FSEL R28, R28, -INF , !P3 ;  /* 0xff8000001c1c7808 */ /* 0x000fe40005800000 */
[CC--:B------:R-:W-:Y:S01]  /*17c00*/  ISETP.GE.AND P3, PT, R173.reuse, R206.reuse, PT ;  /* 0x000000cead00720c */ /* 0x0c0fe20003f66270 */
[----:B------:R1:W4:Y:S03]  /*17c10*/  I2F R15, R14 ;  /* 0x0000000e000f7306 */ /* 0x0003260000201400 */
[-C--:B------:R-:W-:Y:S01]  /*17c20*/  ISETP.GE.OR P3, PT, R173, R205.reuse, !P3 ;  /* 0x000000cdad00720c */ /* 0x080fe20005f66670 */
[----:B--2---:R-:W-:Y:S01]  /*17c30*/  FFMA.FTZ R36, R227, -UR17, R36 ;  /* 0x80000011e3247c23 */ /* 0x004fe20008010024 */
[----:B------:R-:W-:Y:S01]  /*17c40*/  FSEL R84, R0, -INF , !P6 ;  /* 0xff80000000547808 */ /* 0x000fe20007000000 */
[----:B------:R-:W-:Y:S01]  /*17c50*/  IMAD.IADD R0, R204, 0x1, -R180 ;  /* 0x00000001cc007824 */ /* 0x000fe200078e0ab4 */
[C---:B------:R-:W-:Y:S02]  /*17c60*/  ISETP.GE.AND P6, PT, R245.reuse, R206, PT ;  /* 0x000000cef500720c */ /* 0x040fe40003fc6270 */
[----:B------:R-:W-:Y:S01]  /*17c70*/  FSEL R34, R34, -INF , !P3 ;  /* 0xff80000022227808 */ /* 0x000fe20005800000 */
[----:B------:R-:W2:Y:S01]  /*17c80*/  I2F R247, R247 ;  /* 0x000000f700f77306 */ /* 0x000ea20000201400 */
[----:B------:R-:W-:Y:S02]  /*17c90*/  ISETP.GE.OR P6, PT, R245, R205, !P6 ;  /* 0x000000cdf500720c */ /* 0x000fe400077c6670 */
[-C--:B------:R-:W-:Y:S01]  /*17ca0*/  ISETP.GE.AND P3, PT, R174, R203.reuse, PT ;  /* 0x000000cbae00720c */ /* 0x080fe20003f66270 */
[----:B---3--:R-:W-:Y:S01]  /*17cb0*/  FFMA.FTZ R25, R41, -UR17, R25 ;  /* 0x8000001129197c23 */ /* 0x008fe20008010019 */
[----:B------:R-:W-:Y:S01]  /*17cc0*/  FSEL R79, R17, -INF , !P6 ;  /* 0xff800000114f7808 */ /* 0x000fe20007000000 */
[----:B------:R-:W-:Y:S01]  /*17cd0*/  IMAD.IADD R17, R204, 0x1, -R173 ;  /* 0x00000001cc117824 */ /* 0x000fe200078e0aad */
[C---:B------:R-:W-:Y:S02]  /*17ce0*/  ISETP.GE.AND P6, PT, R240.reuse, R203, PT ;  /* 0x000000cbf000720c */ /* 0x040fe40003fc6270 */
[----:B------:R-:W-:Y:S01]  /*17cf0*/  IABS R81, R83 ;  /* 0x0000005300517213 */ /* 0x000fe20000000000 */
[----:B------:R-:W-:Y:S01]  /*17d00*/  IMAD.IADD R83, R207, 0x1, -R122 ;  /* 0x00000001cf537824 */ /* 0x000fe200078e0a7a */
[----:B------:R-:W-:Y:S02]  /*17d10*/  ISETP.GE.OR P6, PT, R240, R202, !P6 ;  /* 0x000000caf000720c */ /* 0x000fe400077c6670 */
[----:B------:R-:W3:Y:S01]  /*17d20*/  I2F R228, R81 ;  /* 0x0000005100e47306 */ /* 0x000ee20000201400 */
[C---:B-1----:R-:W-:Y:S01]  /*17d30*/  IMAD.IADD R14, R204.reuse, 0x1, -R123 ;  /* 0x00000001cc0e7824 */ /* 0x042fe200078e0a7b */
[----:B------:R-:W-:Y:S01]  /*17d40*/  FSEL R21, R21, -INF , !P6 ;  /* 0xff80000015157808 */ /* 0x000fe20007000000 */
[----:B----4-:R-:W-:Y:S01]  /*17d50*/  FFMA.FTZ R43, R15, -UR17, R43 ;  /* 0x800000110f2b7c23 */ /* 0x010fe2000801002b */
[----:B------:R-:W-:Y:S01]  /*17d60*/  FSEL R25, R25, -INF , !P1 ;  /* 0xff80000019197808 */ /* 0x000fe20004800000 */
[----:B------:R-:W-:Y:S01]  /*17d70*/  IMAD.IADD R15, R204, 0x1, -R119 ;  /* 0x00000001cc0f7824 */ /* 0x000fe200078e0a77 */
[C---:B------:R-:W-:Y:S02]  /*17d80*/  ISETP.GE.AND P1, PT, R122.reuse, R206, PT ;  /* 0x000000ce7a00720c */ /* 0x040fe40003f26270 */
[----:B------:R-:W-:Y:S02]  /*17d90*/  IABS R14, R14 ;  /* 0x0000000e000e7213 */ /* 0x000fe40000000000 */
[----:B------:R-:W-:Y:S01]  /*17da0*/  ISETP.GE.OR P1, PT, R122, R205, !P1 ;  /* 0x000000cd7a00720c */ /* 0x000fe20004f26670 */
[----:B--2---:R-:W-:Y:S01]  /*17db0*/  FFMA.FTZ R22, R247, -UR17, R22 ;  /* 0x80000011f7167c23 */ /* 0x004fe20008010016 */
[----:B------:R-:W1:Y:S01]  /*17dc0*/  I2F R171, R14 ;  /* 0x0000000e00ab7306 */ /* 0x000e620000201400 */
[----:B------:R-:W-:Y:S02]  /*17dd0*/  ISETP.GE.OR P3, PT, R174, R202, !P3 ;  /* 0x000000caae00720c */ /* 0x000fe40005f66670 */
[----:B------:R-:W-:Y:S02]  /*17de0*/  IABS R0, R0 ;  /* 0x0000000000007213 */ /* 0x000fe40000000000 */
[----:B------:R-:W-:Y:S02]  /*17df0*/  IABS R17, R17 ;  /* 0x0000001100117213 */ /* 0x000fe40000000000 */
[CC--:B------:R-:W-:Y:S04]  /*17e00*/  ISETP.GE.AND P6, PT, R173.reuse, R203.reuse, PT ;  /* 0x000000cbad00720c */ /* 0x0c0fe80003fc6270 */
[-C--:B------:R-:W-:Y:S01]  /*17e10*/  ISETP.GE.OR P6, PT, R173, R202.reuse, !P6 ;  /* 0x000000caad00720c */ /* 0x080fe200077c6670 */
[----:B---3--:R-:W-:Y:S01]  /*17e20*/  FFMA.FTZ R42, R228, -UR17, R42 ;  /* 0x80000011e42a7c23 */ /* 0x008fe2000801002a */
[----:B------:R-:W-:Y:S01]  /*17e30*/  FSEL R81, R12, -INF , !P5 ;  /* 0xff8000000c517808 */ /* 0x000fe20006800000 */
[----:B------:R-:W-:Y:S01]  /*17e40*/  IMAD.IADD R173, R204, 0x1, -R122 ;  /* 0x00000001ccad7824 */ /* 0x000fe200078e0a7a */
[----:B------:R2:W3:Y:S01]  /*17e50*/  I2F R12, R0 ;  /* 0x00000000000c7306 */ /* 0x0004e20000201400 */
[C---:B------:R-:W-:Y:S03]  /*17e60*/  ISETP.GE.AND P5, PT, R245.reuse, R203, PT ;  /* 0x000000cbf500720c */ /* 0x040fe60003fa6270 */
[----:B------:R-:W-:Y:S02]  /*17e70*/  IABS R173, R173 ;  /* 0x000000ad00ad7213 */ /* 0x000fe40000000000 */
[----:B------:R-:W-:Y:S01]  /*17e80*/  ISETP.GE.OR P5, PT, R245, R202, !P5 ;  /* 0x000000caf500720c */ /* 0x000fe20006fa6670 */
[----:B-1----:R-:W-:Y:S03]  /*17e90*/  FFMA.FTZ R44, R171, -UR17, R44 ;  /* 0x80000011ab2c7c23 */ /* 0x002fe6000801002c */
[----:B------:R-:W1:Y:S01]  /*17ea0*/  I2F R41, R173 ;  /* 0x000000ad00297306 */ /* 0x000e620000201400 */
[----:B------:R-:W-:Y:S02]  /*17eb0*/  FSEL R20, R20, -INF , !P5 ;  /* 0xff80000014147808 */ /* 0x000fe40006800000 */
[C---:B------:R-:W-:Y:S04]  /*17ec0*/  ISETP.GE.AND P5, PT, R172.reuse, R206, PT ;  /* 0x000000ceac00720c */ /* 0x040fe80003fa6270 */
[----:B------:R-:W-:Y:S02]  /*17ed0*/  ISETP.GE.OR P5, PT, R172, R205, !P5 ;  /* 0x000000cdac00720c */ /* 0x000fe40006fa6670 */
[----:B--2---:R-:W-:Y:S01]  /*17ee0*/  IABS R0, R83 ;  /* 0x0000005300007213 */ /* 0x004fe20000000000 */
[----:B------:R-:W-:Y:S02]  /*17ef0*/  IMAD.IADD R83, R204, 0x1, -R174 ;  /* 0x00000001cc537824 */ /* 0x000fe400078e0aae */
[----:B------:R-:W-:Y:S01]  /*17f00*/  IMAD.MOV.U32 R174, RZ, RZ, R252 ;  /* 0x000000ffffae7224 */ /* 0x000fe200078e00fc */
[----:B------:R-:W2:Y:S01]  /*17f10*/  I2F R226, R0 ;  /* 0x0000000000e27306 */ /* 0x000ea20000201400 */
[----:B---3--:R-:W-:Y:S02]  /*17f20*/  FFMA.FTZ R30, R12, -UR17, R30 ;  /* 0x800000110c1e7c23 */ /* 0x008fe4000801001e */
[----:B------:R-:W-:Y:S02]  /*17f30*/  IMAD.IADD R12, R204, 0x1, -R117 ;  /* 0x00000001cc0c7824 */ /* 0x000fe400078e0a75 */
[----:B-1----:R-:W-:Y:S01]  /*17f40*/  FFMA.FTZ R51, R41, -UR17, R51 ;  /* 0x8000001129337c23 */ /* 0x002fe20008010033 */
[----:B------:R-:W-:Y:S01]  /*17f50*/  FSEL R30, R30, -INF , !P0 ;  /* 0xff8000001e1e7808 */ /* 0x000fe20004000000 */
[----:B------:R-:W-:Y:S01]  /*17f60*/  IMAD.IADD R41, R204, 0x1, -R121 ;  /* 0x00000001cc297824 */ /* 0x000fe200078e0a79 */
[----:B------:R-:W-:Y:S02]  /*17f70*/  IABS R12, R12 ;  /* 0x0000000c000c7213 */ /* 0x000fe40000000000 */
[C---:B------:R-:W-:Y:S02]  /*17f80*/  ISETP.GE.AND P0, PT, R123.reuse, R203, PT ;  /* 0x000000cb7b00720c */ /* 0x040fe40003f06270 */
[----:B------:R-:W-:Y:S02]  /*17f90*/  IABS R41, R41 ;  /* 0x0000002900297213 */ /* 0x000fe40000000000 */
[----:B------:R-:W-:Y:S04]  /*17fa0*/  ISETP.GE.OR P0, PT, R123, R202, !P0 ;  /* 0x000000ca7b00720c */ /* 0x000fe80004706670 */
[----:B------:R-:W1:Y:S01]  /*17fb0*/  I2F R41, R41 ;  /* 0x0000002900297306 */ /* 0x000e620000201400 */
[----:B------:R-:W-:Y:S02]  /*17fc0*/  FSEL R44, R44, -INF , !P0 ;  /* 0xff8000002c2c7808 */ /* 0x000fe40004000000 */
[----:B------:R-:W-:Y:S01]  /*17fd0*/  ISETP.GE.AND P0, PT, R119, R203, PT ;  /* 0x000000cb7700720c */ /* 0x000fe20003f06270 */
[----:B--2---:R-:W-:Y:S01]  /*17fe0*/  FFMA.FTZ R48, R226, -UR17, R48 ;  /* 0x80000011e2307c23 */ /* 0x004fe20008010030 */
[----:B------:R-:W-:Y:S02]  /*17ff0*/  IABS R0, R83 ;  /* 0x0000005300007213 */ /* 0x000fe40000000000 */
[----:B------:R-:W-:Y:S03]  /*18000*/  FSEL R83, R13, -INF , !P2 ;  /* 0xff8000000d537808 */ /* 0x000fe60005000000 */
[----:B------:R-:W2:Y:S01]  /*18010*/  I2F R13, R231 ;  /* 0x000000e7000d7306 */ /* 0x000ea20000201400 */
[----:B------:R-:W-:Y:S02]  /*18020*/  FSEL R48, R48, -INF , !P1 ;  /* 0xff80000030307808 */ /* 0x000fe40004800000 */
[----:B------:R-:W-:Y:S02]  /*18030*/  ISETP.GE.AND P1, PT, R122, R203, PT ;  /* 0x000000cb7a00720c */ /* 0x000fe40003f26270 */
[----:B------:R-:W-:Y:S02]  /*18040*/  ISETP.GE.AND P2, PT, R240, R206, PT ;  /* 0x000000cef000720c */ /* 0x000fe40003f46270 */
[----:B------:R-:W-:Y:S02]  /*18050*/  ISETP.GE.OR P1, PT, R122, R202, !P1 ;  /* 0x000000ca7a00720c */ /* 0x000fe40004f26670 */
[-C--:B------:R-:W-:Y:S01]  /*18060*/  ISETP.GE.OR P2, PT, R240, R205.reuse, !P2 ;  /* 0x000000cdf000720c */ /* 0x080fe20005746670 */
[----:B------:R-:W3:Y:S01]  /*18070*/  I2F R231, R17 ;  /* 0x0000001100e77306 */ /* 0x000ee20000201400 */
[----:B------:R-:W-:Y:S02]  /*18080*/  FSEL R51, R51, -INF , !P1 ;  /* 0xff80000033337808 */ /* 0x000fe40004800000 */
[----:B------:R-:W-:Y:S01]  /*18090*/  FSEL R19, R19, -INF , !P2 ;  /* 0xff80000013137808 */ /* 0x000fe20005000000 */
[----:B-1----:R-:W-:Y:S01]  /*180a0*/  FFMA.FTZ R65, R41, -UR17, R65 ;  /* 0x8000001129417c23 */ /* 0x002fe20008010041 */
[C---:B------:R-:W-:Y:S02]  /*180b0*/  ISETP.GE.AND P2, PT, R182.reuse, R206, PT ;  /* 0x000000ceb600720c */ /* 0x040fe40003f46270 */
[----:B------:R-:W-:Y:S02]  /*180c0*/  ISETP.GE.OR P0, PT, R119, R202, !P0 ;  /* 0x000000ca7700720c */ /* 0x000fe40004706670 */
[----:B------:R-:W-:Y:S01]  /*180d0*/  ISETP.GE.OR P2, PT, R182, R205, !P2 ;  /* 0x000000cdb600720c */ /* 0x000fe20005746670 */
[----:B------:R-:W1:Y:S01]  /*180e0*/  I2F R0, R0 ;  /* 0x0000000000007306 */ /* 0x000e620000201400 */
[----:B------:R-:W-:Y:S02]  /*180f0*/  ISETP.GE.AND P1, PT, R121, R203, PT ;  /* 0x000000cb7900720c */ /* 0x000fe40003f26270 */
[----:B------:R-:W-:Y:S01]  /*18100*/  FSEL R22, R22, -INF , !P2 ;  /* 0xff80000016167808 */ /* 0x000fe20005000000 */
[----:B--2---:R-:W-:Y:S01]  /*18110*/  FFMA.FTZ R49, R13, -UR17, R49 ;  /* 0x800000110d317c23 */ /* 0x004fe20008010031 */
[----:B------:R-:W-:Y:S01]  /*18120*/  ISETP.GE.AND P2, PT, R181, R206, PT ;  /* 0x000000ceb500720c */ /* 0x000fe20003f46270 */
[----:B------:R-:W-:Y:S01]  /*18130*/  IMAD.IADD R13, R207, 0x1, -R130 ;  /* 0x00000001cf0d7824 */ /* 0x000fe200078e0a82 */
[-C--:B------:R-:W-:Y:S02]  /*18140*/  ISETP.GE.OR P1, PT, R121, R202.reuse, !P1 ;  /* 0x000000ca7900720c */ /* 0x080fe40004f26670 */
[----:B------:R-:W-:Y:S02]  /*18150*/  ISETP.GE.OR P2, PT, R181, R205, !P2 ;  /* 0x000000cdb500720c */ /* 0x000fe40005746670 */
[----:B------:R-:W-:Y:S02]  /*18160*/  IABS R13, R13 ;  /* 0x0000000d000d7213 */ /* 0x000fe40000000000 */
[----:B------:R-:W-:Y:S01]  /*18170*/  FSEL R23, R23, -INF , !P2 ;  /* 0xff80000017177808 */ /* 0x000fe20005000000 */
[----:B---3--:R-:W-:Y:S01]  /*18180*/  FFMA.FTZ R38, R231, -UR17, R38 ;  /* 0x80000011e7267c23 */ /* 0x008fe20008010026 */
[-C--:B------:R-:W-:Y:S01]  /*18190*/  ISETP.GE.AND P2, PT, R182, R203.reuse, PT ;  /* 0x000000cbb600720c */ /* 0x080fe20003f46270 */
[----:B------:R-:W-:Y:S03]  /*181a0*/  IMAD.IADD R17, R204, 0x1, -R172 ;  /* 0x00000001cc117824 */ /* 0x000fe600078e0aac */
[----:B------:R-:W-:Y:S02]  /*181b0*/  FSEL R38, R38, -INF , !P6 ;  /* 0xff80000026267808 */ /* 0x000fe40007000000 */
[C---:B------:R-:W-:Y:S02]  /*181c0*/  ISETP.GE.AND P6, PT, R117.reuse, R203, PT ;  /* 0x000000cb7500720c */ /* 0x040fe40003fc6270 */
[----:B------:R-:W-:Y:S01]  /*181d0*/  IABS R17, R17 ;  /* 0x0000001100117213 */ /* 0x000fe20000000000 */
[----:B-1----:R-:W-:Y:S01]  /*181e0*/  FFMA.FTZ R32, R0, -UR17, R32 ;  /* 0x8000001100207c23 */ /* 0x002fe20008010020 */
[CC--:B------:R-:W-:Y:S02]  /*181f0*/  ISETP.GE.OR P6, PT, R117.reuse, R202.reuse, !P6 ;  /* 0x000000ca7500720c */ /* 0x0c0fe400077c6670 */
[----:B------:R-:W1:Y:S01]  /*18200*/  I2F R2, R17 ;  /* 0x0000001100027306 */ /* 0x000e620000201400 */
[----:B------:R-:W-:Y:S02]  /*18210*/  ISETP.GE.OR P2, PT, R182, R202, !P2 ;  /* 0x000000cab600720c */ /* 0x000fe40005746670 */
[----:B------:R-:W-:Y:S02]  /*18220*/  FSEL R32, R32, -INF , !P3 ;  /* 0xff80000020207808 */ /* 0x000fe40005800000 */
[CC--:B------:R-:W-:Y:S02]  /*18230*/  ISETP.GE.AND P3, PT, R117.reuse, R206.reuse, PT ;  /* 0x000000ce7500720c */ /* 0x0c0fe40003f66270 */
[----:B------:R-:W-:Y:S02]  /*18240*/  FSEL R24, R24, -INF , !P2 ;  /* 0xff80000018187808 */ /* 0x000fe40005000000 */
[-C--:B------:R-:W-:Y:S02]  /*18250*/  ISETP.GE.OR P3, PT, R117, R205.reuse, !P3 ;  /* 0x000000cd7500720c */ /* 0x080fe40005f66670 */
[-C--:B------:R-:W-:Y:S02]  /*18260*/  ISETP.GE.AND P2, PT, R124, R206.reuse, PT ;  /* 0x000000ce7c00720c */ /* 0x080fe40003f46270 */
[----:B------:R-:W-:Y:S02]  /*18270*/  FSEL R49, R49, -INF , !P3 ;  /* 0xff80000031317808 */ /* 0x000fe40005800000 */
[-C--:B------:R-:W-:Y:S02]  /*18280*/  ISETP.GE.AND P3, PT, R118, R206.reuse, PT ;  /* 0x000000ce7600720c */ /* 0x080fe40003f66270 */
[-C--:B------:R-:W-:Y:S02]  /*18290*/  ISETP.GE.OR P2, PT, R124, R205.reuse, !P2 ;  /* 0x000000cd7c00720c */ /* 0x080fe40005746670 */
[----:B------:R-:W-:Y:S02]  /*182a0*/  ISETP.GE.OR P3, PT, R118, R205, !P3 ;  /* 0x000000cd7600720c */ /* 0x000fe40005f66670 */
[----:B------:R-:W-:Y:S02]  /*182b0*/  FSEL R40, R40, -INF , !P2 ;  /* 0xff80000028287808 */ /* 0x000fe40005000000 */
[----:B------:R-:W-:Y:S01]  /*182c0*/  FSEL R57, R57, -INF , !P3 ;  /* 0xff80000039397808 */ /* 0x000fe20005800000 */
[----:B-1----:R-:W-:Y:S01]  /*182d0*/  FFMA.FTZ R39, R2, -UR17, R39 ;  /* 0x8000001102277c23 */ /* 0x002fe20008010027 */
[C---:B------:R-:W-:Y:S01]  /*182e0*/  ISETP.GE.AND P3, PT, R118.reuse, R203, PT ;  /* 0x000000cb7600720c */ /* 0x040fe20003f66270 */
[----:B------:R-:W-:Y:S01]  /*182f0*/  IMAD.IADD R17, R207, 0x1, -R119 ;  /* 0x00000001cf117824 */ /* 0x000fe200078e0a77 */
[C---:B------:R-:W-:Y:S02]  /*18300*/  ISETP.GE.AND P2, PT, R123.reuse, R206, PT ;  /* 0x000000ce7b00720c */ /* 0x040fe40003f46270 */
[-C--:B------:R-:W-:Y:S02]  /*18310*/  ISETP.GE.OR P3, PT, R118, R202.reuse, !P3 ;  /* 0x000000ca7600720c */ /* 0x080fe40005f66670 */
[----:B------:R-:W-:Y:S02]  /*18320*/  ISETP.GE.OR P2, PT, R123, R205, !P2 ;  /* 0x000000cd7b00720c */ /* 0x000fe40005746670 */
[----:B------:R-:W1:Y:S01]  /*18330*/  I2F R123, R13 ;  /* 0x0000000d007b7306 */ /* 0x000e620000201400 */
[----:B------:R-:W-:Y:S09]  /*18340*/  IABS R17, R17 ;  /* 0x0000001100117213 */ /* 0x000ff20000000000 */
[----:B------:R2:W3:Y:S01]  /*18350*/  I2F R176, R17 ;  /* 0x0000001100b07306 */ /* 0x0004e20000201400 */
[----:B-1----:R-:W-:Y:S02]  /*18360*/  FFMA.FTZ R82, R123, -UR17, R82 ;  /* 0x800000117b527c23 */ /* 0x002fe40008010052 */
[----:B------:R-:W-:Y:S02]  /*18370*/  IMAD.MOV.U32 R123, RZ, RZ, R251 ;  /* 0x000000ffff7b7224 */ /* 0x000fe400078e00fb */
[C---:B------:R-:W-:Y:S05]  /*18380*/  IMAD.IADD R13, R207.reuse, 0x1, -R125 ;  /* 0x00000001cf0d7824 */ /* 0x040fea00078e0a7d */
[----:B------:R-:W-:Y:S01]  /*18390*/  IABS R13, R13 ;  /* 0x0000000d000d7213 */ /* 0x000fe20000000000 */
[C---:B--2---:R-:W-:Y:S02]  /*183a0*/  IMAD.IADD R17, R207.reuse, 0x1, -R121 ;  /* 0x00000001cf117824 */ /* 0x044fe400078e0a79 */
[----:B---3--:R-:W-:Y:S01]  /*183b0*/  FFMA.FTZ R66, R176, -UR17, R66 ;  /* 0x80000011b0427c23 */ /* 0x008fe20008010042 */
[----:B------:R1:W2:Y:S02]  /*183c0*/  I2F R117, R13 ;  /* 0x0000000d00757306 */ /* 0x0002a40000201400 */
[----:B------:R-:W-:Y:S05]  /*183d0*/  IABS R17, R17 ;  /* 0x0000001100117213 */ /* 0x000fea0000000000 */
[----:B------:R-:W-:Y:S01]  /*183e0*/  IMAD.MOV.U32 R14, RZ, RZ, R17 ;  /* 0x000000ffff0e7224 */ /* 0x000fe200078e0011 */
[----:B------:R-:W-:Y:S02]  /*183f0*/  FSEL R17, R36, -INF , !P5 ;  /* 0xff80000024117808 */ /* 0x000fe40006800000 */
[C---:B------:R-:W-:Y:S01]  /*18400*/  ISETP.GE.AND P5, PT, R172.reuse, R203, PT ;  /* 0x000000cbac00720c */ /* 0x040fe20003fa6270 */
[----:B------:R-:W3:Y:S03]  /*18410*/  I2F R36, R14 ;  /* 0x0000000e00247306 */ /* 0x000ee60000201400 */
[----:B------:R-:W-:Y:S01]  /*18420*/  ISETP.GE.OR P5, PT, R172, R202, !P5 ;  /* 0x000000caac00720c */ /* 0x000fe20006fa6670 */
[----:B------:R-:W-:Y:S03]  /*18430*/  IMAD.IADD R172, R207, 0x1, -R128 ;  /* 0x00000001cfac7824 */ /* 0x000fe600078e0a80 */
[----:B------:R-:W-:Y:S02]  /*18440*/  FSEL R39, R39, -INF , !P5 ;  /* 0xff80000027277808 */ /* 0x000fe40006800000 */
[----:B------:R-:W-:Y:S02]  /*18450*/  IABS R172, R172 ;  /* 0x000000ac00ac7213 */ /* 0x000fe40000000000 */
[C---:B------:R-:W-:Y:S02]  /*18460*/  ISETP.GE.AND P5, PT, R120.reuse, R206, PT ;  /* 0x000000ce7800720c */ /* 0x040fe40003fa6270 */
[----:B------:R-:W4:Y:S01]  /*18470*/  I2F R0, R172 ;  /* 0x000000ac00007306 */ /* 0x000f220000201400 */
[----:B-1----:R-:W-:Y:S01]  /*18480*/  IABS R13, R15 ;  /* 0x0000000f000d7213 */ /* 0x002fe20000000000 */
[----:B--2---:R-:W-:Y:S01]  /*18490*/  FFMA.FTZ R80, R117, -UR17, R80 ;  /* 0x8000001175507c23 */ /* 0x004fe20008010050 */
[----:B------:R-:W-:Y:S01]  /*184a0*/  ISETP.GE.OR P5, PT, R120, R205, !P5 ;  /* 0x000000cd7800720c */ /* 0x000fe20006fa6670 */
[----:B---3--:R-:W-:Y:S02]  /*184b0*/  FFMA.FTZ R67, R36, -UR17, R67 ;  /* 0x8000001124437c23 */ /* 0x008fe40008010043 */
[----:B------:R-:W-:Y:S05]  /*184c0*/  IMAD.IADD R14, R207, 0x1, -R126 ;  /* 0x00000001cf0e7824 */ /* 0x000fea00078e0a7e */
[----:B------:R-:W-:Y:S04]  /*184d0*/  IABS R14, R14 ;  /* 0x0000000e000e7213 */ /* 0x000fe80000000000 */
[----:B------:R-:W1:Y:S01]  /*184e0*/  I2F R62, R14 ;  /* 0x0000000e003e7306 */ /* 0x000e620000201400 */
[----:B----4-:R-:W-:Y:S02]  /*184f0*/  FFMA.FTZ R75, R0, -UR17, R75 ;  /* 0x80000011004b7c23 */ /* 0x010fe4000801004b */
[----:B-1----:R-:W-:Y:S01]  /*18500*/  FFMA.FTZ R73, R62, -UR17, R73 ;  /* 0x800000113e497c23 */ /* 0x002fe20008010049 */
[----:B------:R-:W-:Y:S06]  /*18510*/  FSEL R14, R42, -INF , !P2 ;  /* 0xff8000002a0e7808 */ /* 0x000fec0005000000 */
[----:B------:R-:W1:Y:S01]  /*18520*/  I2F R42, R12 ;  /* 0x0000000c002a7306 */ /* 0x000e620000201400 */
[C---:B------:R-:W-:Y:S04]  /*18530*/  ISETP.GE.AND P2, PT, R124.reuse, R203, PT ;  /* 0x000000cb7c00720c */ /* 0x040fe80003f46270 */
[----:B------:R-:W-:Y:S01]  /*18540*/  ISETP.GE.OR P2, PT, R124, R202, !P2 ;  /* 0x000000ca7c00720c */ /* 0x000fe20005746670 */
[----:B------:R-:W-:Y:S03]  /*18550*/  IMAD.MOV.U32 R124, RZ, RZ, R250 ;  /* 0x000000ffff7c7224 */ /* 0x000fe600078e00fa */
[----:B------:R-:W-:Y:S02]  /*18560*/  FSEL R15, R43, -INF , !P2 ;  /* 0xff8000002b0f7808 */ /* 0x000fe40005000000 */
[----:B------:R-:W2:Y:S01]  /*18570*/  I2F R43, R13 ;  /* 0x0000000d002b7306 */ /* 0x000ea20000201400 */
[CC--:B------:R-:W-:Y:S04]  /*18580*/  ISETP.GE.AND P2, PT, R119.reuse, R206.reuse, PT ;  /* 0x000000ce7700720c */ /* 0x0c0fe80003f46270 */
[----:B------:R-:W-:Y:S01]  /*18590*/  ISETP.GE.OR P2, PT, R119, R205, !P2 ;  /* 0x000000cd7700720c */ /* 0x000fe20005746670 */
[----:B------:R-:W-:Y:S03]  /*185a0*/  IMAD.IADD R119, R207, 0x1, -R241 ;  /* 0x00000001cf777824 */ /* 0x000fe600078e0af1 */
[----:B------:R-:W-:Y:S02]  /*185b0*/  FSEL R66, R66, -INF , !P2 ;  /* 0xff80000042427808 */ /* 0x000fe40005000000 */
[----:B------:R-:W-:Y:S01]  /*185c0*/  IABS R119, R119 ;  /* 0x0000007700777213 */ /* 0x000fe20000000000 */
[----:B-1----:R-:W-:Y:S01]  /*185d0*/  FFMA.FTZ R50, R42, -UR17, R50 ;  /* 0x800000112a327c23 */ /* 0x002fe20008010032 */
[-C--:B------:R-:W-:Y:S01]  /*185e0*/  ISETP.GE.AND P2, PT, R121, R206.reuse, PT ;  /* 0x000000ce7900720c */ /* 0x080fe20003f46270 */
[----:B------:R-:W-:Y:S01]  /*185f0*/  IMAD.IADD R12, R204, 0x1, -R118 ;  /* 0x00000001cc0c7824 */ /* 0x000fe200078e0a76 */
[----:B------:R-:W-:Y:S02]  /*18600*/  FMNMX.FTZ R118, R3, R167, !PT ;  /* 0x000000a703767209 */ /* 0x000fe40007810000 */
[----:B------:R-:W1:Y:S01]  /*18610*/  I2F R119, R119 ;  /* 0x0000007700777306 */ /* 0x000e620000201400 */
[----:B------:R-:W-:Y:S02]  /*18620*/  FSEL R50, R50, -INF , !P6 ;  /* 0xff80000032327808 */ /* 0x000fe40007000000 */
[----:B------:R-:W-:Y:S02]  /*18630*/  ISETP.GE.AND P6, PT, R128, R206, PT ;  /* 0x000000ce8000720c */ /* 0x000fe40003fc6270 */
[----:B------:R-:W-:Y:S02]  /*18640*/  FMNMX.FTZ R118, R168, R118, !PT ;  /* 0x00000076a8767209 */ /* 0x000fe40007810000 */
[-C--:B------:R-:W-:Y:S01]  /*18650*/  ISETP.GE.OR P6, PT, R128, R205.reuse, !P6 ;  /* 0x000000cd8000720c */ /* 0x080fe200077c6670 */
[----:B--2---:R-:W-:Y:S01]  /*18660*/  FFMA.FTZ R64, R43, -UR17, R64 ;  /* 0x800000112b407c23 */ /* 0x004fe20008010040 */
[----:B------:R-:W-:Y:S02]  /*18670*/  IABS R12, R12 ;  /* 0x0000000c000c7213 */ /* 0x000fe40000000000 */
[-C--:B------:R-:W-:Y:S02]  /*18680*/  ISETP.GE.OR P2, PT, R121, R205.reuse, !P2 ;  /* 0x000000cd7900720c */ /* 0x080fe40005746670 */
[----:B------:R-:W2:Y:S01]  /*18690*/  I2F R122, R12 ;  /* 0x0000000c007a7306 */ /* 0x000ea20000201400 */
[----:B------:R-:W-:Y:S02]  /*186a0*/  FSEL R64, R64, -INF , !P0 ;  /* 0xff80000040407808 */ /* 0x000fe40004000000 */
[----:B------:R-:W-:Y:S01]  /*186b0*/  FSEL R13, R67, -INF , !P2 ;  /* 0xff800000430d7808 */ /* 0x000fe20005000000 */
[----:B------:R-:W-:Y:S01]  /*186c0*/  IMAD.IADD R67, R207, 0x1, -R127 ;  /* 0x00000001cf437824 */ /* 0x000fe200078e0a7f */
[----:B------:R-:W-:Y:S02]  /*186d0*/  ISETP.GE.AND P2, PT, R126, R206, PT ;  /* 0x000000ce7e00720c */ /* 0x000fe40003f46270 */
[----:B------:R-:W-:Y:S02]  /*186e0*/  FMNMX.FTZ R118, R116, R118, !PT ;  /* 0x0000007674767209 */ /* 0x000fe40007810000 */
[C---:B------:R-:W-:Y:S01]  /*186f0*/  ISETP.GE.OR P2, PT, R126.reuse, R205, !P2 ;  /* 0x000000cd7e00720c */ /* 0x040fe20005746670 */
[----:B-1----:R-:W-:Y:S01]  /*18700*/  FFMA.FTZ R95, R119, -UR17, R95 ;  /* 0x80000011775f7c23 */ /* 0x002fe2000801005f */
[----:B------:R-:W-:Y:S02]  /*18710*/  FMNMX.FTZ R118, R177, R118, !PT ;  /* 0x00000076b1767209 */ /* 0x000fe40007810000 */
[----:B------:R-:W-:Y:S01]  /*18720*/  FSEL R62, R73, -INF , !P2 ;  /* 0xff800000493e7808 */ /* 0x000fe20005000000 */
[----:B------:R-:W-:Y:S01]  /*18730*/  IMAD.IADD R73, R207, 0x1, -R131 ;  /* 0x00000001cf497824 */ /* 0x000fe200078e0a83 */
[C---:B------:R-:W-:Y:S02]  /*18740*/  ISETP.GE.AND P2, PT, R126.reuse, R203, PT ;  /* 0x000000cb7e00720c */ /* 0x040fe40003f46270 */
[----:B------:R-:W-:Y:S02]  /*18750*/  IABS R67, R67 ;  /* 0x0000004300437213 */ /* 0x000fe40000000000 */
[----:B------:R-:W-:Y:S02]  /*18760*/  IABS R73, R73 ;  /* 0x0000004900497213 */ /* 0x000fe40000000000 */
[----:B------:R-:W-:Y:S01]  /*18770*/  ISETP.GE.OR P2, PT, R126, R202, !P2 ;  /* 0x000000ca7e00720c */ /* 0x000fe20005746670 */
[----:B------:R-:W-:Y:S01]  /*18780*/  IMAD.IADD R126, R204, 0x1, -R126 ;  /* 0x00000001cc7e7824 */ /* 0x000fe200078e0a7e */
[----:B------:R-:W1:Y:S01]  /*18790*/  I2F R67, R67 ;  /* 0x0000004300437306 */ /* 0x000e620000201400 */
[----:B--2---:R-:W-:Y:S01]  /*187a0*/  FFMA.FTZ R59, R122, -UR17, R59 ;  /* 0x800000117a3b7c23 */ /* 0x004fe2000801003b */
[----:B------:R-:W-:Y:S01]  /*187b0*/  ISETP.GE.AND P0, PT, R175, R206, PT ;  /* 0x000000ceaf00720c */ /* 0x000fe20003f06270 */
[----:B------:R-:W-:Y:S01]  /*187c0*/  IMAD.IADD R12, R204, 0x1, -R120 ;  /* 0x00000001cc0c7824 */ /* 0x000fe200078e0a78 */
[----:B------:R-:W-:Y:S02]  /*187d0*/  IABS R126, R126 ;  /* 0x0000007e007e7213 */ /* 0x000fe40000000000 */
[----:B------:R-:W-:Y:S02]  /*187e0*/  FSEL R59, R59, -INF , !P3 ;  /* 0xff8000003b3b7808 */ /* 0x000fe40005800000 */
[----:B------:R-:W-:Y:S02]  /*187f0*/  IABS R12, R12 ;  /* 0x0000000c000c7213 */ /* 0x000fe40000000000 */
[----:B------:R-:W2:Y:S01]  /*18800*/  I2F R0, R126 ;  /* 0x0000007e00007306 */ /* 0x000ea20000201400 */
[C---:B------:R-:W-:Y:S02]  /*18810*/  ISETP.GE.AND P3, PT, R130.reuse, R206, PT ;  /* 0x000000ce8200720c */ /* 0x040fe40003f66270 */
[-C--:B------:R-:W-:Y:S02]  /*18820*/  ISETP.GE.OR P0, PT, R175, R205.reuse, !P0 ;  /* 0x000000cdaf00720c */ /* 0x080fe40004706670 */
[----:B------:R-:W-:Y:S04]  /*18830*/  ISETP.GE.OR P3, PT, R130, R205, !P3 ;  /* 0x000000cd8200720c */ /* 0x000fe80005f66670 */
[----:B------:R-:W-:Y:S01]  /*18840*/  FSEL R121, R82, -INF , !P3 ;  /* 0xff80000052797808 */ /* 0x000fe20005800000 */
[----:B------:R-:W3:Y:S01]  /*18850*/  I2F R2, R12 ;  /* 0x0000000c00027306 */ /* 0x000ee20000201400 */
[----:B------:R-:W-:Y:S01]  /*18860*/  FMNMX.FTZ R82, R112, R118, !PT ;  /* 0x0000007670527209 */ /* 0x000fe20007810000 */
[----:B------:R-:W-:Y:S01]  /*18870*/  IMAD.IADD R118, R207, 0x1, -R233 ;  /* 0x00000001cf767824 */ /* 0x000fe200078e0ae9 */
[----:B------:R-:W-:Y:S01]  /*18880*/  ISETP.GE.AND P3, PT, R130, R203, PT ;  /* 0x000000cb8200720c */ /* 0x000fe20003f66270 */
[----:B-1----:R-:W-:Y:S01]  /*18890*/  FFMA.FTZ R90, R67, -UR17, R90 ;  /* 0x80000011435a7c23 */ /* 0x002fe2000801005a */
[----:B------:R-:W-:Y:S01]  /*188a0*/  FMNMX.FTZ R82, R111, R82, !PT ;  /* 0x000000526f527209 */ /* 0x000fe20007810000 */
[----:B------:R-:W-:Y:S01]  /*188b0*/  IMAD.IADD R67, R204, 0x1, -R241 ;  /* 0x00000001cc437824 */ /* 0x000fe200078e0af1 */
[----:B------:R-:W-:Y:S01]  /*188c0*/  ISETP.GE.OR P3, PT, R130, R202, !P3 ;  /* 0x000000ca8200720c */ /* 0x000fe20005f66670 */
[----:B------:R-:W-:Y:S01]  /*188d0*/  IMAD.IADD R130, R204, 0x1, -R130 ;  /* 0x00000001cc827824 */ /* 0x000fe200078e0a82 */
[----:B------:R-:W-:Y:S01]  /*188e0*/  IABS R118, R118 ;  /* 0x0000007600767213 */ /* 0x000fe20000000000 */
[----:B------:R-:W1:Y:S01]  /*188f0*/  I2F R73, R73 ;  /* 0x0000004900497306 */ /* 0x000e620000201400 */
[----:B------:R-:W-:Y:S02]  /*18900*/  FMNMX.FTZ R82, R108, R82, !PT ;  /* 0x000000526c527209 */ /* 0x000fe40007810000 */
[----:B------:R-:W-:Y:S01]  /*18910*/  IABS R130, R130 ;  /* 0x0000008200827213 */ /* 0x000fe20000000000 */
[----:B--2---:R-:W-:Y:S01]  /*18920*/  FFMA.FTZ R72, R0, -UR17, R72 ;  /* 0x8000001100487c23 */ /* 0x004fe20008010048 */
[----:B------:R-:W-:Y:S02]  /*18930*/  FMNMX.FTZ R0, R114, R165, !PT ;  /* 0x000000a572007209 */ /* 0x000fe40007810000 */
[----:B------:R-:W-:Y:S02]  /*18940*/  FMNMX.FTZ R82, R107, R82, !PT ;  /* 0x000000526b527209 */ /* 0x000fe40007810000 */
[----:B------:R-:W-:Y:S01]  /*18950*/  FMNMX.FTZ R0, R84, R0, !PT ;  /* 0x0000000054007209 */ /* 0x000fe20007810000 */
[----:B------:R-:W2:Y:S01]  /*18960*/  I2F R43, R130 ;  /* 0x00000082002b7306 */ /* 0x000ea20000201400 */
[----:B------:R-:W-:Y:S02]  /*18970*/  FMNMX.FTZ R82, R103, R82, !PT ;  /* 0x0000005267527209 */ /* 0x000fe40007810000 */
[----:B------:R-:W-:Y:S01]  /*18980*/  FMNMX.FTZ R0, R81, R0, !PT ;  /* 0x0000000051007209 */ /* 0x000fe20007810000 */
[----:B---3--:R-:W-:Y:S01]  /*18990*/  FFMA.FTZ R58, R2, -UR17, R58 ;  /* 0x80000011023a7c23 */ /* 0x008fe2000801003a */
[----:B------:R-:W-:Y:S01]  /*189a0*/  FMNMX.FTZ R82, R102, R82, !PT ;  /* 0x0000005266527209 */ /* 0x000fe20007810000 */
[----:B------:R-:W-:Y:S01]  /*189b0*/  IMAD.IADD R2, R204, 0x1, -R128 ;  /* 0x00000001cc027824 */ /* 0x000fe200078e0a80 */
[----:B------:R-:W-:Y:S02]  /*189c0*/  FMNMX.FTZ R0, R83, R0, !PT ;  /* 0x0000000053007209 */ /* 0x000fe40007810000 */
[----:B------:R-:W-:Y:S01]  /*189d0*/  FMNMX.FTZ R82, R97, R82, !PT ;  /* 0x0000005261527209 */ /* 0x000fe20007810000 */
[----:B------:R-:W3:Y:S01]  /*189e0*/  I2F R118, R118 ;  /* 0x0000007600767306 */ /* 0x000ee20000201400 */
[----:B------:R-:W-:Y:S02]  /*189f0*/  FMNMX.FTZ R0, R79, R0, !PT ;  /* 0x000000004f007209 */ /* 0x000fe40007810000 */
[----:B------:R-:W-:Y:S01]  /*18a00*/  FMNMX.FTZ R82, R93, R82, !PT ;  /* 0x000000525d527209 */ /* 0x000fe20007810000 */
[----:B-1----:R-:W-:Y:S01]  /*18a10*/  FFMA.FTZ R11, R73, -UR17, R11 ;  /* 0x80000011490b7c23 */ /* 0x002fe2000801000b */
[----:B------:R-:W-:Y:S02]  /*18a20*/  FMNMX.FTZ R0, R19, R0, !PT ;  /* 0x0000000013007209 */ /* 0x000fe40007810000 */
[----:B------:R-:W-:Y:S01]  /*18a30*/  FSEL R12, R60, -INF , !P5 ;  /* 0xff8000003c0c7808 */ /* 0x000fe20006800000 */
[----:B------:R-:W-:Y:S01]  /*18a40*/  IMAD.IADD R60, R207, 0x1, -R129 ;  /* 0x00000001cf3c7824 */ /* 0x000fe200078e0a81 */
[----:B------:R-:W-:Y:S02]  /*18a50*/  FMNMX.FTZ R0, R22, R0, !PT ;  /* 0x0000000016007209 */ /* 0x000fe40007810000 */
[C---:B------:R-:W-:Y:S02]  /*18a60*/  ISETP.GE.AND P5, PT, R120.reuse, R203, PT ;  /* 0x000000cb7800720c */ /* 0x040fe40003fa6270 */
[----:B------:R-:W-:Y:S01]  /*18a70*/  FMNMX.FTZ R0, R23, R0, !PT ;  /* 0x0000000017007209 */ /* 0x000fe20007810000 */
[----:B--2---:R-:W-:Y:S01]  /*18a80*/  FFMA.FTZ R77, R43, -UR17, R77 ;  /* 0x800000112b4d7c23 */ /* 0x004fe2000801004d */
[----:B------:R-:W-:Y:S01]  /*18a90*/  ISETP.GE.OR P5, PT, R120, R202, !P5 ;  /* 0x000000ca7800720c */ /* 0x000fe20006fa6670 */
[C---:B------:R-:W-:Y:S01]  /*18aa0*/  IMAD.IADD R43, R204.reuse, 0x1, -R183 ;  /* 0x00000001cc2b7824 */ /* 0x040fe200078e0ab7 */
[----:B------:R-:W-:Y:S01]  /*18ab0*/  IABS R60, R60 ;  /* 0x0000003c003c7213 */ /* 0x000fe20000000000 */
[----:B------:R-:W-:Y:S01]  /*18ac0*/  IMAD.IADD R120, R204, 0x1, -R125 ;  /* 0x00000001cc787824 */ /* 0x000fe200078e0a7d */
[----:B------:R-:W-:Y:S02]  /*18ad0*/  FSEL R58, R58, -INF , !P5 ;  /* 0xff8000003a3a7808 */ /* 0x000fe40006800000 */
[----:B------:R-:W1:Y:S01]  /*18ae0*/  I2F R36, R60 ;  /* 0x0000003c00247306 */ /* 0x000e620000201400 */
[----:B------:R-:W-:Y:S01]  /*18af0*/  FMNMX.FTZ R0, R27, R0, !PT ;  /* 0x000000001b007209 */ /* 0x000fe20007810000 */
[----:B---3--:R-:W-:Y:S01]  /*18b00*/  FFMA.FTZ R101, R118, -UR17, R101 ;  /* 0x8000001176657c23 */ /* 0x008fe20008010065 */
[----:B------:R-:W-:Y:S02]  /*18b10*/  IABS R120, R120 ;  /* 0x0000007800787213 */ /* 0x000fe40000000000 */
[----:B------:R-:W-:Y:S02]  /*18b20*/  FMNMX.FTZ R0, R28, R0, !PT ;  /* 0x000000001c007209 */ /* 0x000fe40007810000 */
[----:B------:R-:W-:Y:S03]  /*18b30*/  IABS R43, R43 ;  /* 0x0000002b002b7213 */ /* 0x000fe60000000000 */
[----:B------:R-:W2:Y:S01]  /*18b40*/  I2F R120, R120 ;  /* 0x0000007800787306 */ /* 0x000ea20000201400 */
[----:B------:R-:W-:Y:S02]  /*18b50*/  FMNMX.FTZ R0, R34, R0, !PT ;  /* 0x0000000022007209 */ /* 0x000fe40007810000 */
[----:B------:R-:W-:Y:S02]  /*18b60*/  ISETP.GE.AND P5, PT, R125, R206, PT ;  /* 0x000000ce7d00720c */ /* 0x000fe40003fa6270 */
[----:B------:R-:W-:Y:S01]  /*18b70*/  FMNMX.FTZ R73, R17, R0, !PT ;  /* 0x0000000011497209 */ /* 0x000fe20007810000 */
[----:B------:R-:W-:Y:S01]  /*18b80*/  IMAD.IADD R0, R204, 0x1, -R233 ;  /* 0x00000001cc007824 */ /* 0x000fe200078e0ae9 */
[----:B------:R-:W-:Y:S02]  /*18b90*/  ISETP.GE.OR P5, PT, R125, R205, !P5 ;  /* 0x000000cd7d00720c */ /* 0x000fe40006fa6670 */
[----:B------:R-:W-:Y:S01]  /*18ba0*/  FMNMX.FTZ R73, R40, R73, !PT ;  /* 0x0000004928497209 */ /* 0x000fe20007810000 */
[----:B------:R-:W3:Y:S01]  /*18bb0*/  I2F R43, R43 ;  /* 0x0000002b002b7306 */ /* 0x000ee20000201400 */
[----:B------:R-:W-:Y:S02]  /*18bc0*/  IABS R0, R0 ;  /* 0x0000000000007213 */ /* 0x000fe40000000000 */
[----:B------:R-:W-:Y:S01]  /*18bd0*/  FMNMX.FTZ R73, R14, R73, !PT ;  /* 0x000000490e497209 */ /* 0x000fe20007810000 */
[----:B-1----:R-:W-:Y:S01]  /*18be0*/  FFMA.FTZ R8, R36, -UR17, R8 ;  /* 0x8000001124087c23 */ /* 0x002fe20008010008 */
[----:B------:R-:W-:Y:S01]  /*18bf0*/  FMNMX.FTZ R36, R52, R82, !PT ;  /* 0x0000005234247209 */ /* 0x000fe20007810000 */
[----:B------:R-:W-:Y:S01]  /*18c00*/  IMAD.IADD R60, R207, 0x1, -R175 ;  /* 0x00000001cf3c7824 */ /* 0x000fe200078e0aaf */
[----:B------:R-:W-:Y:S01]  /*18c10*/  FMNMX.FTZ R73, R48, R73, !PT ;  /* 0x0000004930497209 */ /* 0x000fe20007810000 */
[----:B------:R-:W-:Y:S01]  /*18c20*/  IMAD.IADD R82, R204, 0x1, -R129 ;  /* 0x00000001cc527824 */ /* 0x000fe200078e0a81 */
[----:B------:R-:W-:Y:S01]  /*18c30*/  FMNMX.FTZ R36, R53, R36, !PT ;  /* 0x0000002435247209 */ /* 0x000fe20007810000 */
        /* <DEDUP_REMOVED lines=11> */
[----:B------:R-:W-:Y:S01]  /*18cf0*/  FSEL R122, R80, -INF , !P5 ;  /* 0xff800000507a7808 */ /* 0x000fe20006800000 */
[----:B------:R-:W-:Y:S01]  /*18d00*/  IMAD.IADD R80, R204, 0x1, -R175 ;  /* 0x00000001cc507824 */ /* 0x000fe200078e0aaf */
[----:B------:R-:W-:Y:S02]  /*18d10*/  FMNMX.FTZ R73, R13, R73, !PT ;  /* 0x000000490d497209 */ /* 0x000fe40007810000 */
[C---:B------:R-:W-:Y:S01]  /*18d20*/  ISETP.GE.AND P5, PT, R129.reuse, R206, PT ;  /* 0x000000ce8100720c */ /* 0x040fe20003fa6270 */
[----:B------:R-:W-:Y:S01]  /*18d30*/  IMAD.MOV.U32 R119, RZ, RZ, R122 ;  /* 0x000000ffff777224 */ /* 0x000fe200078e007a */
[----:B------:R-:W-:Y:S02]  /*18d40*/  FMNMX.FTZ R73, R62, R73, !PT ;  /* 0x000000493e497209 */ /* 0x000fe40007810000 */
[----:B------:R-:W-:Y:S01]  /*18d50*/  FMNMX.FTZ R36, R68, R36, !PT ;  /* 0x0000002444247209 */ /* 0x000fe20007810000 */
[----:B-1----:R-:W-:Y:S01]  /*18d60*/  FFMA.FTZ R94, R0, -UR17, R94 ;  /* 0x80000011005e7c23 */ /* 0x002fe2000801005e */
[----:B------:R-:W-:Y:S02]  /*18d70*/  ISETP.GE.OR P5, PT, R129, R205, !P5 ;  /* 0x000000cd8100720c */ /* 0x000fe40006fa6670 */
[----:B------:R-:W-:Y:S02]  /*18d80*/  FMNMX.FTZ R36, R69, R36, !PT ;  /* 0x0000002445247209 */ /* 0x000fe40007810000 */
[----:B------:R-:W-:Y:S02]  /*18d90*/  FSEL R252, R8, -INF , !P5 ;  /* 0xff80000008fc7808 */ /* 0x000fe40006800000 */
[----:B------:R-:W-:Y:S02]  /*18da0*/  ISETP.GE.AND P5, PT, R125, R203, PT ;  /* 0x000000cb7d00720c */ /* 0x000fe40003fa6270 */
[----:B------:R-:W-:Y:S01]  /*18db0*/  FMNMX.FTZ R36, R76, R36, !PT ;  /* 0x000000244c247209 */ /* 0x000fe20007810000 */
[----:B--2---:R-:W-:Y:S01]  /*18dc0*/  FFMA.FTZ R91, R42, -UR17, R91 ;  /* 0x800000112a5b7c23 */ /* 0x004fe2000801005b */
[----:B------:R-:W-:Y:S02]  /*18dd0*/  FSEL R60, R75, -INF , !P6 ;  /* 0xff8000004b3c7808 */ /* 0x000fe40007000000 */
[----:B------:R-:W-:Y:S01]  /*18de0*/  ISETP.GE.OR P5, PT, R125, R202, !P5 ;  /* 0x000000ca7d00720c */ /* 0x000fe20006fa6670 */
[----:B------:R-:W-:Y:S01]  /*18df0*/  IMAD.MOV.U32 R125, RZ, RZ, R121 ;  /* 0x000000ffff7d7224 */ /* 0x000fe200078e0079 */
[----:B------:R-:W-:Y:S02]  /*18e00*/  FMNMX.FTZ R73, R60, R73, !PT ;  /* 0x000000493c497209 */ /* 0x000fe40007810000 */
[----:B------:R-:W-:Y:S02]  /*18e10*/  FSEL R78, R78, -INF , !P5 ;  /* 0xff8000004e4e7808 */ /* 0x000fe40006800000 */
[----:B------:R-:W-:Y:S02]  /*18e20*/  FMNMX.FTZ R36, R7, R36, !PT ;  /* 0x0000002407247209 */ /* 0x000fe40007810000 */
[----:B------:R-:W-:Y:S02]  /*18e30*/  FMNMX.FTZ R75, R169, R166, !PT ;  /* 0x000000a6a94b7209 */ /* 0x000fe40007810000 */
[----:B------:R-:W-:Y:S02]  /*18e40*/  FMNMX.FTZ R36, R18, R36, !PT ;  /* 0x0000002412247209 */ /* 0x000fe40007810000 */
[----:B------:R-:W-:Y:S02]  /*18e50*/  FSEL R121, R72, -INF , !P2 ;  /* 0xff80000048797808 */ /* 0x000fe40005000000 */
        /* <DEDUP_REMOVED lines=48> */
[----:B------:R-:W-:Y:S01]  /*19160*/  FMNMX.FTZ R117, R99, R75, !PT ;  /* 0x0000004b63757209 */ /* 0x000fe20007810000 */
[----:B------:R-:W-:Y:S01]  /*19170*/  IMAD.IADD R75, R207, 0x1, -R242 ;  /* 0x00000001cf4b7824 */ /* 0x000fe200078e0af2 */
[----:B------:R-:W-:Y:S02]  /*19180*/  FMNMX.FTZ R11, R30, R11, !PT ;  /* 0x0000000b1e0b7209 */ /* 0x000fe40007810000 */
[----:B------:R-:W-:Y:S02]  /*19190*/  FMNMX.FTZ R117, R46, R117, !PT ;  /* 0x000000752e757209 */ /* 0x000fe40007810000 */
[----:B------:R-:W-:Y:S02]  /*191a0*/  IABS R75, R75 ;  /* 0x0000004b004b7213 */ /* 0x000fe40000000000 */
[----:B------:R-:W-:Y:S02]  /*191b0*/  FMNMX.FTZ R117, R47, R117, !PT ;  /* 0x000000752f757209 */ /* 0x000fe40007810000 */
[----:B------:R-:W-:Y:S02]  /*191c0*/  FMNMX.FTZ R11, R32, R11, !PT ;  /* 0x0000000b200b7209 */ /* 0x000fe40007810000 */
[----:B------:R-:W1:Y:S01]  /*191d0*/  I2F R75, R75 ;  /* 0x0000004b004b7306 */ /* 0x000e620000201400 */
[----:B------:R-:W-:Y:S01]  /*191e0*/  FMNMX.FTZ R41, R54, R117, !PT ;  /* 0x0000007536297209 */ /* 0x000fe20007810000 */
[----:B------:R-:W-:Y:S01]  /*191f0*/  IMAD.IADD R117, R207, 0x1, -R183 ;  /* 0x00000001cf757824 */ /* 0x000fe200078e0ab7 */
        /* <DEDUP_REMOVED lines=11> */
[----:B------:R-:W-:Y:S01]  /*192b0*/  FMNMX.FTZ R11, R50, R11, !PT ;  /* 0x0000000b320b7209 */ /* 0x000fe20007810000 */
[----:B-1----:R-:W-:Y:S01]  /*192c0*/  FFMA.FTZ R96, R75, -UR17, R96 ;  /* 0x800000114b607c23 */ /* 0x002fe20008010060 */
[----:B------:R-:W-:Y:S02]  /*192d0*/  FSEL R75, R77, -INF , !P3 ;  /* 0xff8000004d4b7808 */ /* 0x000fe40005800000 */
[----:B------:R-:W-:Y:S02]  /*192e0*/  FMNMX.FTZ R11, R59, R11, !PT ;  /* 0x0000000b3b0b7209 */ /* 0x000fe40007810000 */
[----:B------:R-:W-:Y:S02]  /*192f0*/  FMNMX.FTZ R42, R6, R42, !PT ;  /* 0x0000002a062a7209 */ /* 0x000fe40007810000 */
[----:B------:R-:W-:Y:S02]  /*19300*/  FMNMX.FTZ R11, R58, R11, !PT ;  /* 0x0000000b3a0b7209 */ /* 0x000fe40007810000 */
[----:B------:R-:W-:Y:S02]  /*19310*/  FMNMX.FTZ R42, R5, R42, !PT ;  /* 0x0000002a052a7209 */ /* 0x000fe40007810000 */
[----:B------:R-:W-:Y:S02]  /*19320*/  FMNMX.FTZ R11, R64, R11, !PT ;  /* 0x0000000b400b7209 */ /* 0x000fe40007810000 */
[----:B------:R-:W-:Y:S02]  /*19330*/  FMNMX.FTZ R42, R31, R42, !PT ;  /* 0x0000002a1f2a7209 */ /* 0x000fe40007810000 */
[----:B--2---:R-:W-:Y:S01]  /*19340*/  FMNMX.FTZ R41, R65, R41, !PT ;  /* 0x0000002941297209 */ /* 0x004fe20007810000 */
[----:B------:R-:W-:Y:S01]  /*19350*/  IMAD.IADD R65, R204, 0x1, -R131 ;  /* 0x00000001cc417824 */ /* 0x000fe200078e0a83 */
[----:B------:R-:W-:Y:S02]  /*19360*/  FMNMX.FTZ R42, R26, R42, !PT ;  /* 0x0000002a1a2a7209 */ /* 0x000fe40007810000 */
[----:B------:R-:W-:Y:S01]  /*19370*/  FMNMX.FTZ R11, R8, R11, !PT ;  /* 0x0000000b080b7209 */ /* 0x000fe20007810000 */
[----:B------:R-:W-:Y:S01]  /*19380*/  SHFL.BFLY PT, R72, R41, 0x1, 0x1f ;  /* 0x0c201f0029487f89 */ /* 0x000fe200000e0000 */
[----:B------:R-:W-:Y:S02]  /*19390*/  FMNMX.FTZ R42, R63, R42, !PT ;  /* 0x0000002a3f2a7209 */ /* 0x000fe40007810000 */
[----:B------:R-:W-:Y:S02]  /*193a0*/  IABS R65, R65 ;  /* 0x0000004100417213 */ /* 0x000fe40000000000 */
[----:B------:R-:W-:Y:S02]  /*193b0*/  FMNMX.FTZ R42, R61, R42, !PT ;  /* 0x0000002a3d2a7209 */ /* 0x000fe40007810000 */
[C---:B------:R-:W-:Y:S02]  /*193c0*/  ISETP.GE.AND P3, PT, R127.reuse, R203, PT ;  /* 0x000000cb7f00720c */ /* 0x040fe40003f66270 */
[----:B------:R-:W1:Y:S01]  /*193d0*/  I2F R65, R65 ;  /* 0x0000004100417306 */ /* 0x000e620000201400 */
[----:B------:R-:W-:Y:S02]  /*193e0*/  FMNMX.FTZ R42, R246, R42, !PT ;  /* 0x0000002af62a7209 */ /* 0x000fe40007810000 */
[----:B------:R-:W-:Y:S01]  /*193f0*/  ISETP.GE.OR P3, PT, R127, R202, !P3 ;  /* 0x000000ca7f00720c */ /* 0x000fe20005f66670 */
[----:B------:R-:W-:Y:S01]  /*19400*/  IMAD.IADD R127, R204, 0x1, -R127 ;  /* 0x00000001cc7f7824 */ /* 0x000fe200078e0a7f */
[----:B------:R-:W-:Y:S02]  /*19410*/  FMNMX.FTZ R42, R248, R42, !PT ;  /* 0x0000002af82a7209 */ /* 0x000fe40007810000 */
[----:B------:R-:W-:Y:S02]  /*19420*/  IABS R117, R117 ;  /* 0x0000007500757213 */ /* 0x000fe40000000000 */
[----:B------:R-:W-:Y:S02]  /*19430*/  FMNMX.FTZ R42, R123, R42, !PT ;  /* 0x0000002a7b2a7209 */ /* 0x000fe40007810000 */
[----:B------:R-:W-:Y:S02]  /*19440*/  IABS R2, R2 ;  /* 0x0000000200027213 */ /* 0x000fe40000000000 */
[----:B------:R-:W2:Y:S01]  /*19450*/  I2F R117, R117 ;  /* 0x0000007500757306 */ /* 0x000ea20000201400 */
[----:B------:R-:W-:Y:S02]  /*19460*/  FMNMX.FTZ R42, R174, R42, !PT ;  /* 0x0000002aae2a7209 */ /* 0x000fe40007810000 */
[----:B------:R-:W-:Y:S02]  /*19470*/  IABS R80, R80 ;  /* 0x0000005000507213 */ /* 0x000fe40000000000 */
[----:B------:R-:W-:Y:S02]  /*19480*/  FMNMX.FTZ R42, R237, R42, !PT ;  /* 0x0000002aed2a7209 */ /* 0x000fe40007810000 */
[----:B------:R-:W-:Y:S02]  /*19490*/  IABS R82, R82 ;  /* 0x0000005200527213 */ /* 0x000fe40000000000 */
[----:B------:R-:W-:Y:S01]  /*194a0*/  FMNMX.FTZ R42, R236, R42, !PT ;  /* 0x0000002aec2a7209 */ /* 0x000fe20007810000 */
[----:B------:R-:W3:Y:S01]  /*194b0*/  I2F R2, R2 ;  /* 0x0000000200027306 */ /* 0x000ee20000201400 */
[----:B-1----:R-:W-:Y:S01]  /*194c0*/  FFMA.FTZ R10, R65, -UR17, R10 ;  /* 0x80000011410a7c23 */ /* 0x002fe2000801000a */
[C---:B------:R-:W-:Y:S02]  /*194d0*/  ISETP.GE.AND P0, PT, R175.reuse, R203, PT ;  /* 0x000000cbaf00720c */ /* 0x040fe40003f06270 */
[----:B------:R-:W-:Y:S02]  /*194e0*/  FMNMX.FTZ R42, R230, R42, !PT ;  /* 0x0000002ae62a7209 */ /* 0x000fe40007810000 */
[----:B------:R-:W-:Y:S02]  /*194f0*/  ISETP.GE.OR P0, PT, R175, R202, !P0 ;  /* 0x000000caaf00720c */ /* 0x000fe40004706670 */
[----:B------:R-:W-:Y:S02]  /*19500*/  FMNMX.FTZ R42, R229, R42, !PT ;  /* 0x0000002ae52a7209 */ /* 0x000fe40007810000 */
[----:B------:R-:W1:Y:S01]  /*19510*/  I2F R80, R80 ;  /* 0x0000005000507306 */ /* 0x000e620000201400 */
[----:B------:R-:W-:Y:S02]  /*19520*/  IABS R67, R67 ;  /* 0x0000004300437213 */ /* 0x000fe40000000000 */
[----:B------:R-:W4:Y:S01]  /*19530*/  SHFL.BFLY PT, R36, R42, 0x2, 0x1f ;  /* 0x0c401f002a247f89 */ /* 0x000f2200000e0000 */
[----:B--2---:R-:W-:Y:S01]  /*19540*/  FFMA.FTZ R105, R117, -UR17, R105 ;  /* 0x8000001175697c23 */ /* 0x004fe20008010069 */
[----:B------:R-:W-:Y:S04]  /*19550*/  FMNMX.FTZ R73, R252, R73, !PT ;  /* 0x00000049fc497209 */ /* 0x000fe80007810000 */
[----:B------:R-:W-:Y:S01]  /*19560*/  FMNMX.FTZ R73, R251, R73, !PT ;  /* 0x00000049fb497209 */ /* 0x000fe20007810000 */
[----:B------:R-:W2:Y:S03]  /*19570*/  I2F R82, R82 ;  /* 0x0000005200527306 */ /* 0x000ea60000201400 */
[----:B------:R-:W-:Y:S01]  /*19580*/  FMNMX.FTZ R73, R250, R73, !PT ;  /* 0x00000049fa497209 */ /* 0x000fe20007810000 */
[----:B---3--:R-:W-:Y:S01]  /*19590*/  FFMA.FTZ R74, R2, -UR17, R74 ;  /* 0x80000011024a7c23 */ /* 0x008fe2000801004a */
[----:B------:R-:W-:Y:S02]  /*195a0*/  IABS R2, R127 ;  /* 0x0000007f00027213 */ /* 0x000fe40000000000 */
[----:B------:R-:W-:Y:S02]  /*195b0*/  FMNMX.FTZ R73, R247, R73, !PT ;  /* 0x00000049f7497209 */ /* 0x000fe40007810000 */
[----:B------:R-:W-:Y:S01]  /*195c0*/  FSEL R91, R74, -INF , !P6 ;  /* 0xff8000004a5b7808 */ /* 0x000fe20007000000 */
[----:B------:R-:W3:Y:S01]  /*195d0*/  I2F R67, R67 ;  /* 0x0000004300437306 */ /* 0x000ee20000201400 */
[----:B------:R-:W-:Y:S01]  /*195e0*/  ISETP.GE.AND P6, PT, R242, R206, PT ;  /* 0x000000cef200720c */ /* 0x000fe20003fc6270 */
[----:B-1----:R-:W-:Y:S03]  /*195f0*/  FFMA.FTZ R89, R80, -UR17, R89 ;  /* 0x8000001150597c23 */ /* 0x002fe60008010059 */
[----:B------:R-:W-:Y:S02]  /*19600*/  ISETP.GE.OR P6, PT, R242, R205, !P6 ;  /* 0x000000cdf200720c */ /* 0x000fe400077c6670 */
[----:B----4-:R-:W-:Y:S01]  /*19610*/  FMNMX.FTZ R42, R42, R36, !PT ;  /* 0x000000242a2a7209 */ /* 0x010fe20007810000 */
[----:B------:R-:W-:Y:S01]  /*19620*/  IMAD.IADD R36, R204, 0x1, -R242 ;  /* 0x00000001cc247824 */ /* 0x000fe200078e0af2 */
[----:B------:R-:W-:Y:S01]  /*19630*/  FSEL R228, R96, -INF , !P6 ;  /* 0xff80000060e47808 */ /* 0x000fe20007000000 */
[----:B------:R-:W1:Y:S01]  /*19640*/  I2F R2, R2 ;  /* 0x0000000200027306 */ /* 0x000e620000201400 */
[----:B------:R-:W-:Y:S01]  /*19650*/  FSEL R242, R89, -INF , !P0 ;  /* 0xff80000059f27808 */ /* 0x000fe20004000000 */
[----:B------:R-:W-:Y:S01]  /*19660*/  IMAD.MOV.U32 R89, RZ, RZ, R121 ;  /* 0x000000ffff597224 */ /* 0x000fe200078e0079 */
[----:B------:R-:W-:Y:S01]  /*19670*/  FMNMX.FTZ R73, R228, R73, !PT ;  /* 0x00000049e4497209 */ /* 0x000fe20007810000 */
[----:B--2---:R-:W-:Y:S01]  /*19680*/  FFMA.FTZ R88, R82, -UR17, R88 ;  /* 0x8000001152587c23 */ /* 0x004fe20008010058 */
[----:B------:R-:W-:Y:S02]  /*19690*/  IABS R36, R36 ;  /* 0x0000002400247213 */ /* 0x000fe40000000000 */
[----:B------:R-:W-:Y:S02]  /*196a0*/  FMNMX.FTZ R11, R89, R11, !PT ;  /* 0x0000000b590b7209 */ /* 0x000fe40007810000 */
[----:B------:R-:W-:Y:S02]  /*196b0*/  FMNMX.FTZ R73, R227, R73, !PT ;  /* 0x00000049e3497209 */ /* 0x000fe40007810000 */
[----:B------:R-:W2:Y:S01]  /*196c0*/  I2F R36, R36 ;  /* 0x0000002400247306 */ /* 0x000ea20000201400 */
[----:B------:R-:W-:Y:S02]  /*196d0*/  FMNMX.FTZ R11, R91, R11, !PT ;  /* 0x0000000b5b0b7209 */ /* 0x000fe40007810000 */
[----:B------:R-:W-:Y:S01]  /*196e0*/  FSEL R245, R88, -INF , !P1 ;  /* 0xff80000058f57808 */ /* 0x000fe20004800000 */
[----:B---3--:R-:W-:Y:S01]  /*196f0*/  FFMA.FTZ R4, R67, -UR17, R4 ;  /* 0x8000001143047c23 */ /* 0x008fe20008010004 */
[----:B------:R-:W-:Y:S02]  /*19700*/  FMNMX.FTZ R74, R75, R11, !PT ;  /* 0x0000000b4b4a7209 */ /* 0x000fe40007810000 */
[----:B------:R-:W3:Y:S01]  /*19710*/  SHFL.BFLY PT, R11, R42, 0x1, 0x1f ;  /* 0x0c201f002a0b7f89 */ /* 0x000ee200000e0000 */
[C---:B------:R-:W-:Y:S02]  /*19720*/  ISETP.GE.AND P1, PT, R233.reuse, R206, PT ;  /* 0x000000cee900720c */ /* 0x040fe40003f26270 */
[----:B------:R-:W-:Y:S02]  /*19730*/  FMNMX.FTZ R74, R78, R74, !PT ;  /* 0x0000004a4e4a7209 */ /* 0x000fe40007810000 */
[----:B------:R-:W-:Y:S01]  /*19740*/  ISETP.GE.OR P1, PT, R233, R205, !P1 ;  /* 0x000000cde900720c */ /* 0x000fe20004f26670 */
[----:B-1----:R-:W-:Y:S01]  /*19750*/  FFMA.FTZ R9, R2, -UR17, R9 ;  /* 0x8000001102097c23 */ /* 0x002fe20008010009 */
[----:B------:R-:W-:Y:S02]  /*19760*/  FMNMX.FTZ R74, R245, R74, !PT ;  /* 0x0000004af54a7209 */ /* 0x000fe40007810000 */
[----:B------:R-:W-:Y:S02]  /*19770*/  FSEL R226, R101, -INF , !P1 ;  /* 0xff80000065e27808 */ /* 0x000fe40004800000 */
[----:B------:R-:W-:Y:S02]  /*19780*/  FSEL R241, R9, -INF , !P3 ;  /* 0xff80000009f17808 */ /* 0x000fe40005800000 */
[----:B------:R-:W-:Y:S02]  /*19790*/  FMNMX.FTZ R73, R226, R73, !PT ;  /* 0x00000049e2497209 */ /* 0x000fe40007810000 */
[----:B------:R-:W-:Y:S01]  /*197a0*/  FMNMX.FTZ R74, R242, R74, !PT ;  /* 0x0000004af24a7209 */ /* 0x000fe20007810000 */
[----:B--2---:R-:W-:Y:S01]  /*197b0*/  FFMA.FTZ R92, R36, -UR17, R92 ;  /* 0x80000011245c7c23 */ /* 0x004fe2000801005c */
[----:B------:R-:W-:Y:S02]  /*197c0*/  FMNMX.FTZ R36, R41, R72, !PT ;  /* 0x0000004829247209 */ /* 0x000fe40007810000 */
[CC--:B------:R-:W-:Y:S02]  /*197d0*/  ISETP.GE.AND P1, PT, R233.reuse, R203.reuse, PT ;  /* 0x000000cbe900720c */ /* 0x0c0fe40003f26270 */
[C---:B------:R-:W-:Y:S02]  /*197e0*/  FSETP.NEU.FTZ.AND P3, PT, R36.reuse, -INF , PT ;  /* 0xff8000002400780b */ /* 0x040fe40003f7d000 */
[----:B------:R-:W-:Y:S01]  /*197f0*/  ISETP.GE.OR P1, PT, R233, R202, !P1 ;  /* 0x000000cae900720c */ /* 0x000fe20004f26670 */
[----:B------:R-:W-:Y:S01]  /*19800*/  FMUL.FTZ R233, R36, c[0x0][0x23c] ;  /* 0x00008f0024e97a20 */ /* 0x000fe20000410000 */
[----:B------:R-:W-:Y:S02]  /*19810*/  FSEL R182, R4, -INF , !P2 ;  /* 0xff80000004b67808 */ /* 0x000fe40005000000 */
[----:B------:R-:W-:Y:S02]  /*19820*/  FSEL R181, R94, -INF , !P1 ;  /* 0xff8000005eb57808 */ /* 0x000fe40004800000 */
[----:B------:R-:W-:Y:S02]  /*19830*/  FSEL R233, R233, RZ, P3 ;  /* 0x000000ffe9e97208 */ /* 0x000fe40001800000 */
[----:B------:R-:W-:Y:S02]  /*19840*/  ISETP.GE.AND P0, PT, R183, R206, PT ;  /* 0x000000ceb700720c */ /* 0x000fe40003f06270 */
[----:B------:R-:W-:Y:S01]  /*19850*/  ISETP.GE.AND P6, PT, R131, R203, PT ;  /* 0x000000cb8300720c */ /* 0x000fe20003fc6270 */
[--C-:B------:R-:W-:Y:S01]  /*19860*/  FFMA.FTZ R96, R52, c[0x0][0x23c], -R233.reuse ;  /* 0x00008f0034607a23 */ /* 0x100fe200000108e9 */
[----:B------:R-:W-:Y:S01]  /*19870*/  ISETP.GE.OR P0, PT, R183, R205, !P0 ;  /* 0x000000cdb700720c */ /* 0x000fe20004706670 */
[--C-:B------:R-:W-:Y:S01]  /*19880*/  FFMA.FTZ R95, R53, c[0x0][0x23c], -R233.reuse ;  /* 0x00008f00355f7a23 */ /* 0x100fe200000108e9 */
[-C--:B------:R-:W-:Y:S01]  /*19890*/  ISETP.GE.OR P6, PT, R131, R202.reuse, !P6 ;  /* 0x000000ca8300720c */ /* 0x080fe200077c6670 */
[--C-:B------:R-:W-:Y:S01]  /*198a0*/  FFMA.FTZ R180, R3, c[0x0][0x23c], -R233.reuse ;  /* 0x00008f0003b47a23 */ /* 0x100fe200000108e9 */
[----:B---3--:R-:W-:Y:S01]  /*198b0*/  FMNMX.FTZ R3, R42, R11, !PT ;  /* 0x0000000b2a037209 */ /* 0x008fe20007810000 */
[----:B------:R-:W-:Y:S01]  /*198c0*/  MUFU.EX2 R96, R96 ;  /* 0x0000006000607308 */ /* 0x000fe20000000800 */
[----:B------:R-:W-:Y:S01]  /*198d0*/  FSEL R225, R105, -INF , !P0 ;  /* 0xff80000069e17808 */ /* 0x000fe20004000000 */
[--C-:B------:R-:W-:Y:S01]  /*198e0*/  FFMA.FTZ R176, R168, c[0x0][0x23c], -R233.reuse ;  /* 0x00008f00a8b07a23 */ /* 0x100fe200000108e9 */
[C---:B------:R-:W-:Y:S01]  /*198f0*/  FSETP.NEU.FTZ.AND P2, PT, R3.reuse, -INF , PT ;  /* 0xff8000000300780b */ /* 0x040fe20003f5d000 */
[----:B------:R-:W-:Y:S01]  /*19900*/  FMUL.FTZ R224, R3, c[0x0][0x23c] ;  /* 0x00008f0003e07a20 */ /* 0x000fe20000410000 */
[----:B------:R-:W-:Y:S01]  /*19910*/  FMNMX.FTZ R9, R225, R73, !PT ;  /* 0x00000049e1097209 */ /* 0x000fe20007810000 */
[--C-:B------:R-:W-:Y:S01]  /*19920*/  FFMA.FTZ R243, R243, c[0x0][0x23c], -R233.reuse ;  /* 0x00008f00f3f37a23 */ /* 0x100fe200000108e9 */
[----:B------:R-:W-:Y:S01]  /*19930*/  ISETP.GE.AND P0, PT, R183, R203, PT ;  /* 0x000000cbb700720c */ /* 0x000fe20003f06270 */
[--C-:B------:R-:W-:Y:S01]  /*19940*/  FFMA.FTZ R249, R249, c[0x0][0x23c], -R233.reuse ;  /* 0x00008f00f9f97a23 */ /* 0x100fe200000108e9 */
[----:B------:R-:W-:Y:S01]  /*19950*/  FSEL R224, R224, RZ, P2 ;  /* 0x000000ffe0e07208 */ /* 0x000fe20001000000 */
[----:B------:R-:W-:Y:S01]  /*19960*/  MUFU.EX2 R180, R180 ;  /* 0x000000b400b47308 */ /* 0x000fe20000000800 */
[----:B------:R-:W-:Y:S01]  /*19970*/  ISETP.GE.OR P0, PT, R183, R202, !P0 ;  /* 0x000000cab700720c */ /* 0x000fe20004706670 */
[--C-:B------:R-:W-:Y:S01]  /*19980*/  FFMA.FTZ R173, R116, c[0x0][0x23c], -R233.reuse ;  /* 0x00008f0074ad7a23 */ /* 0x100fe200000108e9 */
[----:B------:R-:W-:Y:S01]  /*19990*/  FSEL R240, R10, -INF , !P6 ;  /* 0xff8000000af07808 */ /* 0x000fe20007000000 */
[--C-:B------:R-:W-:Y:S01]  /*199a0*/  FFMA.FTZ R94, R54, c[0x0][0x23c], -R224.reuse ;  /* 0x00008f00365e7a23 */ /* 0x100fe200000108e0 */
[----:B------:R-:W-:Y:S01]  /*199b0*/  FSEL R41, R98, -INF , !P0 ;  /* 0xff80000062297808 */ /* 0x000fe20004000000 */
[----:B------:R-:W-:Y:S01]  /*199c0*/  FFMA.FTZ R128, R110, c[0x0][0x23c], -R224 ;  /* 0x00008f006e807a23 */ /* 0x000fe200000108e0 */
[----:B------:R-:W-:Y:S01]  /*199d0*/  FMNMX.FTZ R10, R241, R74, !PT ;  /* 0x0000004af10a7209 */ /* 0x000fe20007810000 */
[----:B------:R-:W-:Y:S01]  /*199e0*/  IMAD.MOV.U32 R110, RZ, RZ, R78 ;  /* 0x000000ffff6e7224 */ /* 0x000fe200078e004e */
[----:B------:R-:W-:Y:S01]  /*199f0*/  FSEL R183, R92, -INF , !P5 ;  /* 0xff8000005cb77808 */ /* 0x000fe20006800000 */
[----:B------:R-:W-:Y:S01]  /*19a00*/  MUFU.EX2 R176, R176 ;  /* 0x000000b000b07308 */ /* 0x000fe20000000800 */
[--C-:B------:R-:W-:Y:S01]  /*19a10*/  FFMA.FTZ R246, R246, c[0x0][0x23c], -R224.reuse ;  /* 0x00008f00f6f67a23 */ /* 0x100fe200000108e0 */
[----:B------:R-:W-:Y:S01]  /*19a20*/  FMNMX.FTZ R10, R240, R10, !PT ;  /* 0x0000000af00a7209 */ /* 0x000fe20007810000 */
[--C-:B------:R-:W-:Y:S01]  /*19a30*/  FFMA.FTZ R248, R248, c[0x0][0x23c], -R224.reuse ;  /* 0x00008f00f8f87a23 */ /* 0x100fe200000108e0 */
[----:B------:R-:W1:Y:S01]  /*19a40*/  SHFL.BFLY PT, R2, R9, 0x2, 0x1f ;  /* 0x0c401f0009027f89 */ /* 0x000e6200000e0000 */
[----:B------:R-:W-:Y:S01]  /*19a50*/  FFMA.FTZ R223, R169, c[0x0][0x23c], -R224 ;  /* 0x00008f00a9df7a23 */ /* 0x000fe200000108e0 */
[----:B------:R-:W-:Y:S01]  /*19a60*/  FMNMX.FTZ R10, R183, R10, !PT ;  /* 0x0000000ab70a7209 */ /* 0x000fe20007810000 */
[----:B------:R-:W-:Y:S02]  /*19a70*/  FFMA.FTZ R130, R177, c[0x0][0x23c], -R233 ;  /* 0x00008f00b1827a23 */ /* 0x000fe400000108e9 */
[----:B------:R-:W-:Y:S01]  /*19a80*/  IMAD.MOV.U32 R11, RZ, RZ, R91 ;  /* 0x000000ffff0b7224 */ /* 0x000fe200078e005b */
[----:B------:R-:W-:Y:S01]  /*19a90*/  MUFU.EX2 R173, R173 ;  /* 0x000000ad00ad7308 */ /* 0x000fe20000000800 */
[----:B------:R-:W-:Y:S01]  /*19aa0*/  IMAD.MOV.U32 R91, RZ, RZ, R174 ;  /* 0x000000ffff5b7224 */ /* 0x000fe200078e00ae */
[----:B------:R-:W-:Y:S01]  /*19ab0*/  FMNMX.FTZ R0, R182, R10, !PT ;  /* 0x0000000ab6007209 */ /* 0x000fe20007810000 */
[----:B------:R-:W-:Y:S02]  /*19ac0*/  IMAD.MOV.U32 R10, RZ, RZ, R75 ;  /* 0x000000ffff0a7224 */ /* 0x000fe400078e004b */
[----:B------:R-:W-:Y:S01]  /*19ad0*/  IMAD.MOV.U32 R75, RZ, RZ, R232 ;  /* 0x000000ffff4b7224 */ /* 0x000fe200078e00e8 */
[----:B------:R-:W-:Y:S01]  /*19ae0*/  FMNMX.FTZ R0, R181, R0, !PT ;  /* 0x00000000b5007209 */ /* 0x000fe20007810000 */
[--C-:B------:R-:W-:Y:S02]  /*19af0*/  FFMA.FTZ R121, R106, c[0x0][0x23c], -R224.reuse ;  /* 0x00008f006a797a23 */ /* 0x100fe400000108e0 */
[--C-:B------:R-:W-:Y:S01]  /*19b00*/  FFMA.FTZ R106, R46, c[0x0][0x23c], -R224.reuse ;  /* 0x00008f002e6a7a23 */ /* 0x100fe200000108e0 */
[----:B------:R-:W-:Y:S01]  /*19b10*/  MUFU.EX2 R223, R223 ;  /* 0x000000df00df7308 */ /* 0x000fe20000000800 */
[----:B------:R-:W-:Y:S01]  /*19b20*/  FMNMX.FTZ R0, R41, R0, !PT ;  /* 0x0000000029007209 */ /* 0x000fe20007810000 */
[--C-:B------:R-:W-:Y:S02]  /*19b30*/  FFMA.FTZ R90, R45, c[0x0][0x23c], -R233.reuse ;  /* 0x00008f002d5a7a23 */ /* 0x100fe400000108e9 */
[--C-:B------:R-:W-:Y:S02]  /*19b40*/  FFMA.FTZ R80, R70, c[0x0][0x23c], -R224.reuse ;  /* 0x00008f0046507a23 */ /* 0x100fe400000108e0 */
[--C-:B------:R-:W-:Y:S01]  /*19b50*/  FFMA.FTZ R74, R71, c[0x0][0x23c], -R224.reuse ;  /* 0x00008f00474a7a23 */ /* 0x100fe200000108e0 */
[----:B------:R-:W2:Y:S01]  /*19b60*/  SHFL.BFLY PT, R4, R0, 0x2, 0x1f ;  /* 0x0c401f0000047f89 */ /* 0x000ea200000e0000 */
[--C-:B------:R-:W-:Y:S01]  /*19b70*/  FFMA.FTZ R71, R7, c[0x0][0x23c], -R233.reuse ;  /* 0x00008f0007477a23 */ /* 0x100fe200000108e9 */
[----:B-1----:R-:W-:Y:S01]  /*19b80*/  FMNMX.FTZ R2, R9, R2, !PT ;  /* 0x0000000209027209 */ /* 0x002fe20007810000 */
[----:B------:R-:W1:Y:S01]  /*19b90*/  MUFU.EX2 R130, R130 ;  /* 0x0000008200827308 */ /* 0x000e620000000800 */
[--C-:B------:R-:W-:Y:S02]  /*19ba0*/  FFMA.FTZ R70, R6, c[0x0][0x23c], -R224.reuse ;  /* 0x00008f0006467a23 */ /* 0x100fe400000108e0 */
[--C-:B------:R-:W-:Y:S02]  /*19bb0*/  FFMA.FTZ R120, R104, c[0x0][0x23c], -R224.reuse ;  /* 0x00008f0068787a23 */ /* 0x100fe400000108e0 */
[--C-:B------:R-:W-:Y:S01]  /*19bc0*/  FFMA.FTZ R116, R103, c[0x0][0x23c], -R233.reuse ;  /* 0x00008f0067747a23 */ /* 0x100fe200000108e9 */
[----:B------:R-:W3:Y:S01]  /*19bd0*/  SHFL.BFLY PT, R9, R2, 0x1, 0x1f ;  /* 0x0c201f0002097f89 */ /* 0x000ee200000e0000 */
        /* <DEDUP_REMOVED lines=10> */
[----:B--2---:R-:W-:Y:S01]  /*19c80*/  FMNMX.FTZ R4, R0, R4, !PT ;  /* 0x0000000400047209 */ /* 0x004fe20007810000 */
[--C-:B------:R-:W-:Y:S01]  /*19c90*/  FFMA.FTZ R102, R93, c[0x0][0x23c], -R233.reuse ;  /* 0x00008f005d667a23 */ /* 0x100fe200000108e9 */
[----:B-1----:R-:W-:Y:S01]  /*19ca0*/  F2FP.PACK_AB R46, R130, R173 ;  /* 0x000000ad822e723e */ /* 0x002fe200000000ff */
[----:B------:R-:W-:Y:S02]  /*19cb0*/  FFMA.FTZ R93, R55, c[0x0][0x23c], -R224 ;  /* 0x00008f00375d7a23 */ /* 0x000fe400000108e0 */
[----:B------:R-:W-:Y:S01]  /*19cc0*/  LDSM.16.MT88.4 R52, [R192+0x4400] ;  /* 0x00440000c034783b */ /* 0x000fe20000004200 */
[--C-:B------:R-:W-:Y:S02]  /*19cd0*/  FFMA.FTZ R129, R111, c[0x0][0x23c], -R233.reuse ;  /* 0x00008f006f817a23 */ /* 0x100fe400000108e9 */
[----:B------:R-:W-:Y:S01]  /*19ce0*/  MUFU.EX2 R127, R127 ;  /* 0x0000007f007f7308 */ /* 0x000fe20000000800 */
[----:B---3--:R-:W-:Y:S01]  /*19cf0*/  FMNMX.FTZ R2, R2, R9, !PT ;  /* 0x0000000902027209 */ /* 0x008fe20007810000 */
[----:B------:R-:W-:Y:S02]  /*19d00*/  IMAD.MOV.U32 R9, RZ, RZ, R124 ;  /* 0x000000ffff097224 */ /* 0x000fe400078e007c */
[--C-:B------:R-:W-:Y:S01]  /*19d10*/  FFMA.FTZ R124, R108, c[0x0][0x23c], -R233.reuse ;  /* 0x00008f006c7c7a23 */ /* 0x100fe200000108e9 */
[C---:B------:R-:W-:Y:S01]  /*19d20*/  FSETP.NEU.FTZ.AND P1, PT, R2.reuse, -INF , PT ;  /* 0xff8000000200780b */ /* 0x040fe20003f3d000 */
[----:B------:R-:W-:Y:S01]  /*19d30*/  FMUL.FTZ R232, R2, c[0x0][0x23c] ;  /* 0x00008f0002e87a20 */ /* 0x000fe20000410000 */
[----:B------:R-:W1:Y:S01]  /*19d40*/  SHFL.BFLY PT, R0, R4, 0x1, 0x1f ;  /* 0x0c201f0004007f89 */ /* 0x000e6200000e0000 */
[--C-:B------:R-:W-:Y:S02]  /*19d50*/  FFMA.FTZ R108, R97, c[0x0][0x23c], -R233.reuse ;  /* 0x00008f00616c7a23 */ /* 0x100fe400000108e9 */
[----:B------:R-:W-:Y:S01]  /*19d60*/  MUFU.EX2 R129, R129 ;  /* 0x0000008100817308 */ /* 0x000fe20000000800 */
[----:B------:R-:W-:Y:S01]  /*19d70*/  FSEL R232, R232, RZ, P1 ;  /* 0x000000ffe8e87208 */ /* 0x000fe20000800000 */
[--C-:B------:R-:W-:Y:S02]  /*19d80*/  FFMA.FTZ R97, R16, c[0x0][0x23c], -R233.reuse ;  /* 0x00008f0010617a23 */ /* 0x100fe400000108e9 */
[----:B------:R-:W-:Y:S02]  /*19d90*/  FFMA.FTZ R239, R239, c[0x0][0x23c], -R233 ;  /* 0x00008f00efef7a23 */ /* 0x000fe400000108e9 */
        /* <DEDUP_REMOVED lines=10> */
[----:B-1----:R-:W-:Y:S01]  /*19e40*/  FMNMX.FTZ R0, R4, R0, !PT ;  /* 0x0000000004007209 */ /* 0x002fe20007810000 */
[--C-:B------:R-:W-:Y:S02]  /*19e50*/  FFMA.FTZ R43, R19, c[0x0][0x23c], -R232.reuse ;  /* 0x00008f00132b7a23 */ /* 0x100fe400000108e8 */
[----:B------:R-:W-:Y:S01]  /*19e60*/  IMAD.MOV.U32 R19, RZ, RZ, R123 ;  /* 0x000000ffff137224 */ /* 0x000fe200078e007b */
[C---:B------:R-:W-:Y:S01]  /*19e70*/  FSETP.NEU.FTZ.AND P0, PT, R0.reuse, -INF , PT ;  /* 0xff8000000000780b */ /* 0x040fe20003f1d000 */
[----:B------:R-:W-:Y:S02]  /*19e80*/  FMUL.FTZ R231, R0, c[0x0][0x23c] ;  /* 0x00008f0000e77a20 */ /* 0x000fe40000410000 */
[--C-:B------:R-:W-:Y:S01]  /*19e90*/  FFMA.FTZ R92, R40, c[0x0][0x23c], -R232.reuse ;  /* 0x00008f00285c7a23 */ /* 0x100fe200000108e8 */
[----:B------:R-:W1:Y:S01]  /*19ea0*/  MUFU.EX2 R174, R174 ;  /* 0x000000ae00ae7308 */ /* 0x000e620000000800 */
[--C-:B------:R-:W-:Y:S01]  /*19eb0*/  FFMA.FTZ R104, R34, c[0x0][0x23c], -R232.reuse ;  /* 0x00008f0022687a23 */ /* 0x100fe200000108e8 */
[----:B------:R-:W-:Y:S01]  /*19ec0*/  FSEL R231, R231, RZ, P0 ;  /* 0x000000ffe7e77208 */ /* 0x000fe20000000000 */
[--C-:B------:R-:W-:Y:S01]  /*19ed0*/  FFMA.FTZ R68, R12, c[0x0][0x23c], -R232.reuse ;  /* 0x00008f000c447a23 */ /* 0x100fe200000108e8 */
[----:B------:R-:W-:Y:S01]  /*19ee0*/  FSEL R40, R36, RZ, P3 ;  /* 0x000000ff24287208 */ /* 0x000fe20001800000 */
[--C-:B------:R-:W-:Y:S01]  /*19ef0*/  FFMA.FTZ R67, R66, c[0x0][0x23c], -R232.reuse ;  /* 0x00008f0042437a23 */ /* 0x100fe200000108e8 */
[----:B------:R-:W-:Y:S01]  /*19f00*/  FSEL R4, R0, RZ, P0 ;  /* 0x000000ff00047208 */ /* 0x000fe20000000000 */
[--C-:B------:R-:W-:Y:S01]  /*19f10*/  FFMA.FTZ R42, R20, c[0x0][0x23c], -R231.reuse ;  /* 0x00008f00142a7a23 */ /* 0x100fe200000108e7 */
[----:B------:R-:W-:Y:S01]  /*19f20*/  PLOP3.LUT P0, PT, PT, PT, UP0, 0x80, 0x0 ;  /* 0x000000000000781c */ /* 0x000fe20003f0f008 */
[--C-:B------:R-:W-:Y:S01]  /*19f30*/  FFMA.FTZ R123, R21, c[0x0][0x23c], -R231.reuse ;  /* 0x00008f00157b7a23 */ /* 0x100fe200000108e7 */
[----:B------:R-:W-:Y:S01]  /*19f40*/  MUFU.EX2 R122, R122 ;  /* 0x0000007a007a7308 */ /* 0x000fe20000000800 */
[----:B------:R-:W2:Y:S01]  /*19f50*/  LDSM.16.MT88.4 R20, [R192+0x4000] ;  /* 0x00400000c014783b */ /* 0x000ea20000004200 */
[--C-:B------:R-:W-:Y:S02]  /*19f60*/  FFMA.FTZ R84, R51, c[0x0][0x23c], -R231.reuse ;  /* 0x00008f0033547a23 */ /* 0x100fe400000108e7 */
[--C-:B------:R-:W-:Y:S02]  /*19f70*/  FFMA.FTZ R77, R50, c[0x0][0x23c], -R231.reuse ;  /* 0x00008f00324d7a23 */ /* 0x100fe400000108e7 */
[--C-:B------:R-:W-:Y:S02]  /*19f80*/  FFMA.FTZ R73, R59, c[0x0][0x23c], -R231.reuse ;  /* 0x00008f003b497a23 */ /* 0x100fe400000108e7 */
[--C-:B------:R-:W-:Y:S02]  /*19f90*/  FFMA.FTZ R65, R58, c[0x0][0x23c], -R231.reuse ;  /* 0x00008f003a417a23 */ /* 0x100fe400000108e7 */
[----:B------:R-:W-:Y:S01]  /*19fa0*/  MUFU.EX2 R121, R121 ;  /* 0x0000007900797308 */ /* 0x000fe20000000800 */
[--C-:B------:R-:W-:Y:S02]  /*19fb0*/  FFMA.FTZ R168, R86, c[0x0][0x23c], -R231.reuse ;  /* 0x00008f0056a87a23 */ /* 0x100fe400000108e7 */
[--C-:B------:R-:W-:Y:S02]  /*19fc0*/  FFMA.FTZ R86, R48, c[0x0][0x23c], -R232.reuse ;  /* 0x00008f0030567a23 */ /* 0x100fe400000108e8 */
[----:B------:R-:W3:Y:S01]  /*19fd0*/  LDSM.16.MT88.4 R48, [R191+0x4000] ;  /* 0x00400000bf30783b */ /* 0x000ee20000004200 */
[--C-:B------:R-:W-:Y:S01]  /*19fe0*/  FFMA.FTZ R98, R39, c[0x0][0x23c], -R231.reuse ;  /* 0x00008f0027627a23 */ /* 0x100fe200000108e7 */
[----:B------:R-:W-:Y:S01]  /*19ff0*/  FSEL R39, R3, RZ, P2 ;  /* 0x000000ff03277208 */ /* 0x000fe20001000000 */
[----:B------:R-:W-:Y:S02]  /*1a000*/  FFMA.FTZ R117, R24, c[0x0][0x23c], -R231 ;  /* 0x00008f0018757a23 */ /* 0x000fe400000108e7 */
[----:B------:R-:W-:Y:S01]  /*1a010*/  MUFU.EX2 R168, R168 ;  /* 0x000000a800a87308 */ /* 0x000fe20000000800 */
[----:B------:R-:W-:Y:S02]  /*1a020*/  IMAD.MOV.U32 R24, RZ, RZ, R75 ;  /* 0x000000ffff187224 */ /* 0x000fe400078e004b */
[--C-:B------:R-:W-:Y:S02]  /*1a030*/  FFMA.FTZ R101, R38, c[0x0][0x23c], -R231.reuse ;  /* 0x00008f0026657a23 */ /* 0x100fe400000108e7 */
[--C-:B------:R-:W-:Y:S02]  /*1a040*/  FFMA.FTZ R222, R113, c[0x0][0x23c], -R231.reuse ;  /* 0x00008f0071de7a23 */ /* 0x100fe400000108e7 */
[--C-:B------:R-:W-:Y:S02]  /*1a050*/  FFMA.FTZ R177, R87, c[0x0][0x23c], -R231.reuse ;  /* 0x00008f0057b17a23 */ /* 0x100fe400000108e7 */
[--C-:B------:R-:W-:Y:S01]  /*1a060*/  FFMA.FTZ R169, R85, c[0x0][0x23c], -R231.reuse ;  /* 0x00008f0055a97a23 */ /* 0x100fe200000108e7 */
[----:B------:R-:W-:Y:S01]  /*1a070*/  MUFU.EX2 R120, R120 ;  /* 0x0000007800787308 */ /* 0x000fe20000000800 */
[--C-:B------:R-:W-:Y:S01]  /*1a080*/  FFMA.FTZ R85, R44, c[0x0][0x23c], -R231.reuse ;  /* 0x00008f002c557a23 */ /* 0x100fe200000108e7 */
[----:B------:R-:W-:Y:S01]  /*1a090*/  F2FP.PACK_AB R44, R176, R180 ;  /* 0x000000b4b02c723e */ /* 0x000fe200000000ff */
[--C-:B------:R-:W-:Y:S01]  /*1a0a0*/  FFMA.FTZ R103, R32, c[0x0][0x23c], -R231.reuse ;  /* 0x00008f0020677a23 */ /* 0x100fe200000108e7 */
[----:B-1----:R-:W-:Y:S01]  /*1a0b0*/  F2FP.PACK_AB R32, R174, R179 ;  /* 0x000000b3ae20723e */ /* 0x002fe200000000ff */
[--C-:B------:R-:W-:Y:S02]  /*1a0c0*/  FFMA.FTZ R76, R8, c[0x0][0x23c], -R231.reuse ;  /* 0x00008f00084c7a23 */ /* 0x100fe400000108e7 */
[----:B------:R-:W-:Y:S02]  /*1a0d0*/  FFMA.FTZ R112, R25, c[0x0][0x23c], -R231 ;  /* 0x00008f0019707a23 */ /* 0x000fe400000108e7 */
[----:B------:R-:W-:Y:S01]  /*1a0e0*/  IMAD.MOV.U32 R25, RZ, RZ, R91 ;  /* 0x000000ffff197224 */ /* 0x000fe200078e005b */
[----:B------:R-:W-:Y:S01]  /*1a0f0*/  MUFU.EX2 R222, R222 ;  /* 0x000000de00de7308 */ /* 0x000fe20000000800 */
        /* <DEDUP_REMOVED lines=14> */
[----:B------:R-:W-:Y:S01]  /*1a1e0*/  FFMA.FTZ R69, R5, c[0x0][0x23c], -R224 ;  /* 0x00008f0005457a23 */ /* 0x000fe200000108e0 */
[----:B------:R-:W-:Y:S01]  /*1a1f0*/  FSEL R5, R2, RZ, P1 ;  /* 0x000000ff02057208 */ /* 0x000fe20000800000 */
[----:B------:R-:W-:Y:S02]  /*1a200*/  FADD.FTZ R40, -R40, R167 ;  /* 0x000000a728287221 */ /* 0x000fe40000010100 */
[----:B------:R-:W-:Y:S01]  /*1a210*/  IMAD.MOV.U32 R167, RZ, RZ, R24 ;  /* 0x000000ffffa77224 */ /* 0x000fe200078e0018 */
[----:B------:R-:W-:Y:S01]  /*1a220*/  MUFU.EX2 R126, R126 ;  /* 0x0000007e007e7308 */ /* 0x000fe20000000800 */
[----:B------:R-:W-:Y:S02]  /*1a230*/  FMUL.FTZ R40, R40, c[0x0][0x23c] ;  /* 0x00008f0028287a20 */ /* 0x000fe40000410000 */
[----:B------:R-:W-:Y:S02]  /*1a240*/  FFMA.FTZ R167, R167, c[0x0][0x23c], -R233 ;  /* 0x00008f00a7a77a23 */ /* 0x000fe400000108e9 */
[----:B------:R-:W-:Y:S02]  /*1a250*/  FADD.FTZ R39, -R39, R166 ;  /* 0x000000a627277221 */ /* 0x000fe40000010100 */
[----:B------:R-:W-:Y:S02]  /*1a260*/  FADD.FTZ R5, -R5, R165 ;  /* 0x000000a505057221 */ /* 0x000fe40000010100 */
[----:B------:R-:W-:Y:S01]  /*1a270*/  FMUL.FTZ R39, R39, c[0x0][0x23c] ;  /* 0x00008f0027277a20 */ /* 0x000fe20000410000 */
[----:B------:R-:W4:Y:S01]  /*1a280*/  MUFU.EX2 R40, R40 ;  /* 0x0000002800287308 */ /* 0x000f220000000800 */
[----:B------:R-:W-:Y:S02]  /*1a290*/  FMUL.FTZ R5, R5, c[0x0][0x23c] ;  /* 0x00008f0005057a20 */ /* 0x000fe40000410000 */
[----:B------:R-:W-:Y:S01]  /*1a2a0*/  FADD.FTZ R4, -R4, R164 ;  /* 0x000000a404047221 */ /* 0x000fe20000010100 */
[----:B-1----:R-:W-:Y:S01]  /*1a2b0*/  F2FP.PACK_AB R35, R168, R169 ;  /* 0x000000a9a823723e */ /* 0x002fe200000000ff */
[----:B------:R-:W-:Y:S02]  /*1a2c0*/  IMAD.MOV.U32 R165, RZ, RZ, R10 ;  /* 0x000000ffffa57224 */ /* 0x000fe400078e000a */
[----:B------:R-:W-:Y:S02]  /*1a2d0*/  FMUL.FTZ R4, R4, c[0x0][0x23c] ;  /* 0x00008f0004047a20 */ /* 0x000fe40000410000 */
[----:B------:R-:W-:Y:S01]  /*1a2e0*/  FFMA.FTZ R165, R165, c[0x0][0x23c], -R231 ;  /* 0x00008f00a5a57a23 */ /* 0x000fe200000108e7 */
[----:B------:R-:W1:Y:S01]  /*1a2f0*/  MUFU.EX2 R39, R39 ;  /* 0x0000002700277308 */ /* 0x000e620000000800 */
[----:B------:R-:W-:Y:S02]  /*1a300*/  IMAD.MOV.U32 R164, RZ, RZ, R11 ;  /* 0x000000ffffa47224 */ /* 0x000fe400078e000b */
[--C-:B------:R-:W-:Y:S02]  /*1a310*/  FFMA.FTZ R87, R14, c[0x0][0x23c], -R232.reuse ;  /* 0x00008f000e577a23 */ /* 0x100fe400000108e8 */
[--C-:B------:R-:W-:Y:S02]  /*1a320*/  FFMA.FTZ R164, R164, c[0x0][0x23c], -R231.reuse ;  /* 0x00008f00a4a47a23 */ /* 0x100fe400000108e7 */
[--C-:B------:R-:W-:Y:S02]  /*1a330*/  FFMA.FTZ R66, R13, c[0x0][0x23c], -R232.reuse ;  /* 0x00008f000d427a23 */ /* 0x100fe400000108e8 */
[----:B------:R-:W-:Y:S01]  /*1a340*/  FFMA.FTZ R105, R28, c[0x0][0x23c], -R232 ;  /* 0x00008f001c697a23 */ /* 0x000fe200000108e8 */
[----:B------:R5:W2:Y:S01]  /*1a350*/  MUFU.EX2 R38, R5 ;  /* 0x0000000500267308 */ /* 0x000aa20000000800 */
[----:B------:R-:W-:Y:S02]  /*1a360*/  IMAD.MOV.U32 R166, RZ, RZ, R110 ;  /* 0x000000ffffa67224 */ /* 0x000fe400078e006e */
[----:B------:R-:W-:Y:S02]  /*1a370*/  FFMA.FTZ R110, R31, c[0x0][0x23c], -R224 ;  /* 0x00008f001f6e7a23 */ /* 0x000fe400000108e0 */
[C---:B----4-:R-:W-:Y:S02]  /*1a380*/  FMUL.FTZ R16, R40.reuse, R148 ;  /* 0x0000009428107220 */ /* 0x050fe40000410000 */
[C---:B------:R-:W-:Y:S02]  /*1a390*/  FMUL.FTZ R17, R40.reuse, R149 ;  /* 0x0000009528117220 */ /* 0x040fe40000410000 */
[----:B------:R-:W-:Y:S01]  /*1a3a0*/  FFMA.FTZ R180, R40, R244, R180 ;  /* 0x000000f428b47223 */ /* 0x000fe200000100b4 */
[----:B------:R-:W-:Y:S01]  /*1a3b0*/  MUFU.EX2 R43, R43 ;  /* 0x0000002b002b7308 */ /* 0x000fe20000000800 */
[----:B------:R-:W-:Y:S02]  /*1a3c0*/  FFMA.FTZ R166, R166, c[0x0][0x23c], -R231 ;  /* 0x00008f00a6a67a23 */ /* 0x000fe400000108e7 */
[----:B------:R-:W-:Y:S02]  /*1a3d0*/  FFMA.FTZ R238, R238, c[0x0][0x23c], -R233 ;  /* 0x00008f00eeee7a23 */ /* 0x000fe400000108e9 */
[C---:B-1----:R-:W-:Y:S02]  /*1a3e0*/  FMUL.FTZ R6, R39.reuse, R162 ;  /* 0x000000a227067220 */ /* 0x042fe40000410000 */
[C---:B------:R-:W-:Y:S02]  /*1a3f0*/  FMUL.FTZ R7, R39.reuse, R163 ;  /* 0x000000a327077220 */ /* 0x040fe40000410000 */
[----:B------:R-:W-:Y:S01]  /*1a400*/  IMAD.MOV.U32 R163, RZ, RZ, R89 ;  /* 0x000000ffffa37224 */ /* 0x000fe200078e0059 */
[----:B------:R-:W-:Y:S01]  /*1a410*/  MUFU.EX2 R118, R118 ;  /* 0x0000007600767308 */ /* 0x000fe20000000800 */
[----:B------:R-:W-:Y:S02]  /*1a420*/  FFMA.FTZ R89, R18, c[0x0][0x23c], -R233 ;  /* 0x00008f0012597a23 */ /* 0x000fe400000108e9 */
[C---:B------:R-:W-:Y:S02]  /*1a430*/  FMUL.FTZ R18, R39.reuse, R150 ;  /* 0x0000009627127220 */ /* 0x040fe40000410000 */
[----:B-----5:R-:W-:Y:S02]  /*1a440*/  FMUL.FTZ R5, R40, R161 ;  /* 0x000000a128057220 */ /* 0x020fe40000410000 */
[----:B------:R-:W-:Y:S02]  /*1a450*/  IMAD.MOV.U32 R161, RZ, RZ, R19 ;  /* 0x000000ffffa17224 */ /* 0x000fe400078e0013 */
[----:B------:R-:W-:Y:S01]  /*1a460*/  FMUL.FTZ R19, R39, R151 ;  /* 0x0000009727137220 */ /* 0x000fe20000410000 */
[----:B------:R-:W-:Y:S01]  /*1a470*/  MUFU.EX2 R114, R114 ;  /* 0x0000007200727308 */ /* 0x000fe20000000800 */
[----:B------:R-:W-:Y:S01]  /*1a480*/  LDSM.16.MT88.4 R148, [R192+0x5c00] ;  /* 0x005c0000c094783b */ /* 0x000fe20000004200 */
[----:B--2---:R-:W-:Y:S02]  /*1a490*/  FMUL.FTZ R24, R38, R140 ;  /* 0x0000008c26187220 */ /* 0x004fe40000410000 */
[----:B------:R-:W-:Y:S02]  /*1a4a0*/  FFMA.FTZ R140, R56, c[0x0][0x23c], -R233 ;  /* 0x00008f00388c7a23 */ /* 0x000fe400000108e9 */
[C---:B------:R-:W-:Y:S02]  /*1a4b0*/  FMUL.FTZ R8, R38.reuse, R156 ;  /* 0x0000009c26087220 */ /* 0x040fe40000410000 */
[C---:B------:R-:W-:Y:S01]  /*1a4c0*/  FMUL.FTZ R12, R38.reuse, R152 ;  /* 0x00000098260c7220 */ /* 0x040fe20000410000 */
[----:B------:R-:W1:Y:S01]  /*1a4d0*/  LDSM.16.MT88.4 R56, [R191+0x4400] ;  /* 0x00440000bf38783b */ /* 0x000e620000004200 */
[----:B------:R-:W-:Y:S01]  /*1a4e0*/  MUFU.EX2 R42, R42 ;  /* 0x0000002a002a7308 */ /* 0x000fe20000000800 */
[C---:B------:R-:W-:Y:S02]  /*1a4f0*/  FMUL.FTZ R13, R38.reuse, R153 ;  /* 0x00000099260d7220 */ /* 0x040fe40000410000 */
[C---:B------:R-:W-:Y:S02]  /*1a500*/  FMUL.FTZ R28, R38.reuse, R136 ;  /* 0x00000088261c7220 */ /* 0x040fe40000410000 */
[----:B------:R-:W-:Y:S02]  /*1a510*/  IMAD.MOV.U32 R162, RZ, RZ, R9 ;  /* 0x000000ffffa27224 */ /* 0x000fe400078e0009 */
[----:B------:R-:W-:Y:S02]  /*1a520*/  FMUL.FTZ R9, R38, R157 ;  /* 0x0000009d26097220 */ /* 0x000fe40000410000 */
[----:B------:R-:W-:Y:S01]  /*1a530*/  IMAD.MOV.U32 R156, RZ, RZ, R119 ;  /* 0x000000ffff9c7224 */ /* 0x000fe200078e0077 */
[----:B------:R-:W-:Y:S01]  /*1a540*/  MUFU.EX2 R123, R123 ;  /* 0x0000007b007b7308 */ /* 0x000fe20000000800 */
[--C-:B------:R-:W-:Y:S02]  /*1a550*/  FFMA.FTZ R119, R26, c[0x0][0x23c], -R224.reuse ;  /* 0x00008f001a777a23 */ /* 0x100fe400000108e0 */
[----:B------:R-:W-:Y:S02]  /*1a560*/  IMAD.MOV.U32 R157, RZ, RZ, R125 ;  /* 0x000000ffff9d7224 */ /* 0x000fe400078e007d */
[--C-:B------:R-:W-:Y:S02]  /*1a570*/  FFMA.FTZ R125, R29, c[0x0][0x23c], -R233.reuse ;  /* 0x00008f001d7d7a23 */ /* 0x100fe400000108e9 */
[----:B------:R-:W-:Y:S02]  /*1a580*/  FMUL.FTZ R29, R38, R137 ;  /* 0x00000089261d7220 */ /* 0x000fe40000410000 */
[--C-:B------:R-:W-:Y:S01]  /*1a590*/  FFMA.FTZ R235, R235, c[0x0][0x23c], -R233.reuse ;  /* 0x00008f00ebeb7a23 */ /* 0x100fe200000108e9 */
[----:B------:R-:W-:Y:S01]  /*1a5a0*/  MUFU.EX2 R117, R117 ;  /* 0x0000007500757308 */ /* 0x000fe20000000800 */
[--C-:B------:R-:W-:Y:S02]  /*1a5b0*/  FFMA.FTZ R171, R170, c[0x0][0x23c], -R224.reuse ;  /* 0x00008f00aaab7a23 */ /* 0x100fe400000108e0 */
[--C-:B------:R-:W-:Y:S02]  /*1a5c0*/  FFMA.FTZ R175, R115, c[0x0][0x23c], -R224.reuse ;  /* 0x00008f0073af7a23 */ /* 0x100fe400000108e0 */
[--C-:B------:R-:W-:Y:S02]  /*1a5d0*/  FFMA.FTZ R115, R100, c[0x0][0x23c], -R224.reuse ;  /* 0x00008f0064737a23 */ /* 0x100fe400000108e0 */
[--C-:B------:R-:W-:Y:S02]  /*1a5e0*/  FFMA.FTZ R100, R47, c[0x0][0x23c], -R224.reuse ;  /* 0x00008f002f647a23 */ /* 0x100fe400000108e0 */
[----:B------:R-:W-:Y:S01]  /*1a5f0*/  FFMA.FTZ R131, R178, c[0x0][0x23c], -R224 ;  /* 0x00008f00b2837a23 */ /* 0x000fe200000108e0 */
[----:B------:R-:W2:Y:S01]  /*1a600*/  MUFU.EX2 R171, R171 ;  /* 0x000000ab00ab7308 */ /* 0x000ea20000000800 */
[--C-:B------:R-:W-:Y:S02]  /*1a610*/  FFMA.FTZ R170, R83, c[0x0][0x23c], -R232.reuse ;  /* 0x00008f0053aa7a23 */ /* 0x100fe400000108e8 */
[----:B------:R-:W-:Y:S02]  /*1a620*/  FFMA.FTZ R83, R37, c[0x0][0x23c], -R233 ;  /* 0x00008f0025537a23 */ /* 0x000fe400000108e9 */
[----:B------:R-:W-:Y:S02]  /*1a630*/  FFMA.FTZ R178, R81, c[0x0][0x23c], -R232 ;  /* 0x00008f0051b27a23 */ /* 0x000fe400000108e8 */
[----:B------:R-:W-:Y:S01]  /*1a640*/  FFMA.FTZ R81, R33, c[0x0][0x23c], -R224 ;  /* 0x00008f0021517a23 */ /* 0x000fe200000108e0 */
[----:B------:R-:W-:Y:S01]  /*1a650*/  F2FP.PACK_AB R33, R177, R222 ;  /* 0x000000deb121723e */ /* 0x000fe200000000ff */
[--C-:B------:R-:W-:Y:S01]  /*1a660*/  FFMA.FTZ R252, R252, c[0x0][0x23c], -R232.reuse ;  /* 0x00008f00fcfc7a23 */ /* 0x100fe200000108e8 */
[----:B------:R-:W4:Y:S01]  /*1a670*/  MUFU.EX2 R175, R175 ;  /* 0x000000af00af7308 */ /* 0x000f220000000800 */
[--C-:B------:R-:W-:Y:S02]  /*1a680*/  FFMA.FTZ R251, R251, c[0x0][0x23c], -R232.reuse ;  /* 0x00008f00fbfb7a23 */ /* 0x100fe400000108e8 */
[--C-:B------:R-:W-:Y:S02]  /*1a690*/  FFMA.FTZ R250, R250, c[0x0][0x23c], -R232.reuse ;  /* 0x00008f00fafa7a23 */ /* 0x100fe400000108e8 */
[----:B------:R-:W-:Y:S02]  /*1a6a0*/  FFMA.FTZ R247, R247, c[0x0][0x23c], -R232 ;  /* 0x00008f00f7f77a23 */ /* 0x000fe400000108e8 */
[----:B------:R-:W-:Y:S02]  /*1a6b0*/  FFMA.FTZ R179, R38, R218, R179 ;  /* 0x000000da26b37223 */ /* 0x000fe400000100b3 */
[----:B------:R-:W-:Y:S01]  /*1a6c0*/  FADD.FTZ R180, R176, R180 ;  /* 0x000000b4b0b47221 */ /* 0x000fe20000010000 */
[----:B------:R-:W5:Y:S01]  /*1a6d0*/  MUFU.EX2 R131, R131 ;  /* 0x0000008300837308 */ /* 0x000f620000000800 */
[----:B------:R-:W-:Y:S02]  /*1a6e0*/  FADD.FTZ R179, R174, R179 ;  /* 0x000000b3aeb37221 */ /* 0x000fe40000010000 */
[----:B------:R-:W-:Y:S01]  /*1a6f0*/  FADD.FTZ R180, R173, R180 ;  /* 0x000000b4adb47221 */ /* 0x000fe20000010000 */
[----:B--2---:R-:W-:Y:S01]  /*1a700*/  F2FP.PACK_AB R45, R171, R223 ;  /* 0x000000dfab2d723e */ /* 0x004fe200000000ff */
[----:B------:R-:W-:Y:S02]  /*1a710*/  FFMA.FTZ R223, R39, R219, R223 ;  /* 0x000000db27df7223 */ /* 0x000fe400000100df */
[----:B------:R-:W-:Y:S02]  /*1a720*/  FADD.FTZ R180, R130, R180 ;  /* 0x000000b482b47221 */ /* 0x000fe40000010000 */
[----:B------:R-:W-:Y:S01]  /*1a730*/  FADD.FTZ R223, R171, R223 ;  /* 0x000000dfabdf7221 */ /* 0x000fe20000010000 */
[----:B------:R2:W1:Y:S01]  /*1a740*/  MUFU.EX2 R37, R4 ;  /* 0x0000000400257308 */ /* 0x0004620000000800 */
[----:B------:R-:W-:Y:S02]  /*1a750*/  FADD.FTZ R180, R172, R180 ;  /* 0x000000b4acb47221 */ /* 0x000fe40000010000 */
[--C-:B------:R-:W-:Y:S02]  /*1a760*/  FFMA.FTZ R237, R237, c[0x0][0x23c], -R224.reuse ;  /* 0x00008f00eded7a23 */ /* 0x100fe400000108e0 */
[----:B----4-:R-:W-:Y:S02]  /*1a770*/  FADD.FTZ R223, R175, R223 ;  /* 0x000000dfafdf7221 */ /* 0x010fe40000010000 */
[----:B------:R-:W-:Y:S02]  /*1a780*/  FFMA.FTZ R236, R236, c[0x0][0x23c], -R224 ;  /* 0x00008f00ecec7a23 */ /* 0x000fe400000108e0 */
[--C-:B------:R-:W-:Y:S01]  /*1a790*/  FFMA.FTZ R228, R228, c[0x0][0x23c], -R232.reuse ;  /* 0x00008f00e4e47a23 */ /* 0x100fe200000108e8 */
[----:B------:R-:W-:Y:S01]  /*1a7a0*/  MUFU.EX2 R178, R178 ;  /* 0x000000b200b27308 */ /* 0x000fe20000000800 */
[--C-:B------:R-:W-:Y:S02]  /*1a7b0*/  FFMA.FTZ R227, R227, c[0x0][0x23c], -R232.reuse ;  /* 0x00008f00e3e37a23 */ /* 0x100fe400000108e8 */
[----:B------:R-:W-:Y:S01]  /*1a7c0*/  FFMA.FTZ R226, R226, c[0x0][0x23c], -R232 ;  /* 0x00008f00e2e27a23 */ /* 0x000fe200000108e8 */
[C---:B-----5:R-:W-:Y:S01]  /*1a7d0*/  F2FP.PACK_AB R47, R131.reuse, R175 ;  /* 0x000000af832f723e */ /* 0x060fe200000000ff */
[----:B------:R-:W-:Y:S04]  /*1a7e0*/  FADD.FTZ R223, R131, R223 ;  /* 0x000000df83df7221 */ /* 0x000fe80000010000 */
[----:B------:R-:W-:Y:S01]  /*1a7f0*/  FADD.FTZ R223, R128, R223 ;  /* 0x000000df80df7221 */ /* 0x000fe20000010000 */
[----:B------:R-:W4:Y:S01]  /*1a800*/  MUFU.EX2 R170, R170 ;  /* 0x000000aa00aa7308 */ /* 0x000f220000000800 */
[----:B--2---:R-:W-:Y:S02]  /*1a810*/  FMUL.FTZ R4, R40, R160 ;  /* 0x000000a028047220 */ /* 0x004fe40000410000 */
[----:B------:R-:W-:Y:S02]  /*1a820*/  IMAD.MOV.U32 R160, RZ, RZ, R25 ;  /* 0x000000ffffa07224 */ /* 0x000fe400078e0019 */
[----:B------:R-:W-:Y:S05]  /*1a830*/  FMUL.FTZ R25, R38, R141 ;  /* 0x0000008d26197220 */ /* 0x000fea0000410000 */
[----:B------:R-:W2:Y:S01]  /*1a840*/  MUFU.EX2 R112, R112 ;  /* 0x0000007000707308 */ /* 0x000ea20000000800 */
[--C-:B------:R-:W-:Y:S01]  /*1a850*/  FFMA.FTZ R141, R63, c[0x0][0x23c], -R224.reuse ;  /* 0x00008f003f8d7a23 */ /* 0x100fe200000108e0 */
[-C--:B------:R-:W-:Y:S05]  /*1a860*/  HMMA.16816.F32 R4, R44, R20.reuse, R4 ;  /* 0x000000142c04723c */ /* 0x080fea0000001804 */
[----:B-1----:R-:W-:Y:S02]  /*1a870*/  FMUL.FTZ R26, R37, R142 ;  /* 0x0000008e251a7220 */ /* 0x002fe40000410000 */
[----:B------:R-:W-:Y:S01]  /*1a880*/  FFMA.FTZ R142, R61, c[0x0][0x23c], -R224 ;  /* 0x00008f003d8e7a23 */ /* 0x000fe200000108e0 */
[----:B------:R-:W1:Y:S01]  /*1a890*/  MUFU.EX2 R116, R116 ;  /* 0x0000007400747308 */ /* 0x000e620000000800 */
[C---:B------:R-:W-:Y:S03]  /*1a8a0*/  FMUL.FTZ R27, R37.reuse, R143 ;  /* 0x0000008f251b7220 */ /* 0x040fe60000410000 */
[--C-:B------:R-:W-:Y:S01]  /*1a8b0*/  FFMA.FTZ R143, R62, c[0x0][0x23c], -R232.reuse ;  /* 0x00008f003e8f7a23 */ /* 0x100fe200000108e8 */
[----:B----4-:R-:W-:Y:S01]  /*1a8c0*/  F2FP.PACK_AB R34, R170, R178 ;  /* 0x000000b2aa22723e */ /* 0x010fe200000000ff */
[C---:B------:R-:W-:Y:S02]  /*1a8d0*/  FMUL.FTZ R10, R37.reuse, R158 ;  /* 0x0000009e250a7220 */ /* 0x040fe40000410000 */
[C---:B------:R-:W-:Y:S02]  /*1a8e0*/  FMUL.FTZ R11, R37.reuse, R159 ;  /* 0x0000009f250b7220 */ /* 0x040fe40000410000 */
[----:B------:R-:W-:Y:S01]  /*1a8f0*/  MUFU.EX2 R109, R109 ;  /* 0x0000006d006d7308 */ /* 0x000fe20000000800 */
[C---:B------:R-:W-:Y:S02]  /*1a900*/  FMUL.FTZ R14, R37.reuse, R154 ;  /* 0x0000009a250e7220 */ /* 0x040fe40000410000 */
[C---:B------:R-:W-:Y:S02]  /*1a910*/  FMUL.FTZ R15, R37.reuse, R155 ;  /* 0x0000009b250f7220 */ /* 0x040fe40000410000 */
[C---:B------:R-:W-:Y:S04]  /*1a920*/  HMMA.16816.F32 R8, R32.reuse, R20, R8 ;  /* 0x000000142008723c */ /* 0x040fe80000001808 */
[C---:B------:R-:W-:Y:S01]  /*1a930*/  FMUL.FTZ R30, R37.reuse, R138 ;  /* 0x0000008a251e7220 */ /* 0x040fe20000410000 */
[----:B------:R-:W4:Y:S01]  /*1a940*/  MUFU.EX2 R115, R115 ;  /* 0x0000007300737308 */ /* 0x000f220000000800 */
[----:B------:R-:W-:Y:S02]  /*1a950*/  FMUL.FTZ R31, R37, R139 ;  /* 0x0000008b251f7220 */ /* 0x000fe40000410000 */
[-C--:B------:R-:W-:Y:S04]  /*1a960*/  HMMA.16816.F32 R12, R32, R22.reuse, R12 ;  /* 0x00000016200c723c */ /* 0x080fe8000000180c */
[----:B------:R-:W-:Y:S02]  /*1a970*/  FMUL.FTZ R20, R40, R144 ;  /* 0x0000009028147220 */ /* 0x000fe40000410000 */
[--C-:B------:R-:W-:Y:S01]  /*1a980*/  FFMA.FTZ R144, R60, c[0x0][0x23c], -R232.reuse ;  /* 0x00008f003c907a23 */ /* 0x100fe200000108e8 */
[----:B------:R-:W5:Y:S01]  /*1a990*/  MUFU.EX2 R107, R107 ;  /* 0x0000006b006b7308 */ /* 0x000f620000000800 */
[----:B------:R-:W1:Y:S01]  /*1a9a0*/  LDSM.16.MT88.4 R60, [R192+0x4800] ;  /* 0x00480000c03c783b */ /* 0x000e620000004200 */
[C---:B------:R-:W-:Y:S04]  /*1a9b0*/  HMMA.16816.F32 R16, R44.reuse, R22, R16 ;  /* 0x000000162c10723c */ /* 0x040fe80000001810 */
[----:B------:R-:W-:Y:S02]  /*1a9c0*/  FMUL.FTZ R21, R40, R145 ;  /* 0x0000009128157220 */ /* 0x000fe40000410000 */
[--C-:B------:R-:W-:Y:S02]  /*1a9d0*/  FFMA.FTZ R145, R157, c[0x0][0x23c], -R232.reuse ;  /* 0x00008f009d917a23 */ /* 0x100fe400000108e8 */
[----:B------:R-:W-:Y:S01]  /*1a9e0*/  MUFU.EX2 R108, R108 ;  /* 0x0000006c006c7308 */ /* 0x000fe20000000800 */
[C---:B------:R-:W-:Y:S03]  /*1a9f0*/  FMUL.FTZ R22, R39.reuse, R146 ;  /* 0x0000009227167220 */ /* 0x040fe60000410000 */
[----:B------:R-:W-:Y:S02]  /*1aa00*/  FMUL.FTZ R23, R39, R147 ;  /* 0x0000009327177220 */ /* 0x000fe40000410000 */
[----:B------:R-:W-:Y:S02]  /*1aa10*/  FFMA.FTZ R146, R156, c[0x0][0x23c], -R232 ;  /* 0x00008f009c927a23 */ /* 0x000fe400000108e8 */
[--C-:B------:R-:W-:Y:S02]  /*1aa20*/  FFMA.FTZ R147, R163, c[0x0][0x23c], -R231.reuse ;  /* 0x00008f00a3937a23 */ /* 0x100fe400000108e7 */
[----:B------:R-:W-:Y:S01]  /*1aa30*/  MUFU.EX2 R102, R102 ;  /* 0x0000006600667308 */ /* 0x000fe20000000800 */
[-C--:B---3--:R-:W-:Y:S03]  /*1aa40*/  HMMA.16816.F32 R20, R44, R48.reuse, R20 ;  /* 0x000000302c14723c */ /* 0x088fe60000001814 */
[----:B------:R-:W-:Y:S02]  /*1aa50*/  FFMA.FTZ R231, R41, c[0x0][0x23c], -R231 ;  /* 0x00008f0029e77a23 */ /* 0x000fe400000108e7 */
[----:B------:R-:W-:Y:S02]  /*1aa60*/  FADD.FTZ R179, R178, R179 ;  /* 0x000000b3b2b37221 */ /* 0x000fe40000010000 */
[----:B------:R-:W-:Y:S01]  /*1aa70*/  FFMA.FTZ R222, R37, R213, R222 ;  /* 0x000000d525de7223 */ /* 0x000fe200000100de */
[C---:B------:R-:W-:Y:S01]  /*1aa80*/  HMMA.16816.F32 R24, R32.reuse, R48, R24 ;  /* 0x000000302018723c */ /* 0x040fe20000001818 */
[----:B------:R-:W-:Y:S03]  /*1aa90*/  MUFU.EX2 R106, R106 ;  /* 0x0000006a006a7308 */ /* 0x000fe60000000800 */
[----:B------:R-:W-:Y:S02]  /*1aaa0*/  FADD.FTZ R179, R170, R179 ;  /* 0x000000b3aab37221 */ /* 0x000fe40000010000 */
[----:B------:R-:W-:Y:S01]  /*1aab0*/  FADD.FTZ R222, R177, R222 ;  /* 0x000000deb1de7221 */ /* 0x000fe20000010000 */
[----:B------:R-:W-:Y:S01]  /*1aac0*/  F2FP.PACK_AB R48, R43, R126 ;  /* 0x0000007e2b30723e */ /* 0x000fe200000000ff */
[-C--:B------:R-:W-:Y:S03]  /*1aad0*/  HMMA.16816.F32 R28, R32, R50.reuse, R28 ;  /* 0x00000032201c723c */ /* 0x080fe6000000181c */
[----:B------:R-:W-:Y:S01]  /*1aae0*/  MUFU.EX2 R100, R100 ;  /* 0x0000006400647308 */ /* 0x000fe20000000800 */
[----:B------:R-:W-:Y:S01]  /*1aaf0*/  F2FP.PACK_AB R49, R123, R42 ;  /* 0x0000002a7b31723e */ /* 0x000fe200000000ff */
[----:B------:R-:W-:Y:S02]  /*1ab00*/  FADD.FTZ R222, R169, R222 ;  /* 0x000000dea9de7221 */ /* 0x000fe40000010000 */
[C---:B------:R-:W-:Y:S02]  /*1ab10*/  FMUL.FTZ R32, R40.reuse, R132 ;  /* 0x0000008428207220 */ /* 0x040fe40000410000 */
[----:B------:R-:W-:Y:S03]  /*1ab20*/  FMUL.FTZ R33, R40, R133 ;  /* 0x0000008528217220 */ /* 0x000fe60000410000 */
[C---:B------:R-:W-:Y:S01]  /*1ab30*/  FMUL.FTZ R34, R39.reuse, R134 ;  /* 0x0000008627227220 */ /* 0x040fe20000410000 */
[----:B------:R-:W-:Y:S01]  /*1ab40*/  MUFU.EX2 R113, R113 ;  /* 0x0000007100717308 */ /* 0x000fe20000000800 */
[----:B------:R-:W-:Y:S02]  /*1ab50*/  FMUL.FTZ R35, R39, R135 ;  /* 0x0000008727237220 */ /* 0x000fe40000410000 */
[----:B------:R-:W-:Y:S02]  /*1ab60*/  FADD.FTZ R39, R168, R222 ;  /* 0x000000dea8277221 */ /* 0x000fe40000010000 */
[----:B------:R-:W-:Y:S02]  /*1ab70*/  FFMA.FTZ R232, R225, c[0x0][0x23c], -R232 ;  /* 0x00008f00e1e87a23 */ /* 0x000fe400000108e8 */
[----:B------:R-:W-:Y:S01]  /*1ab80*/  FADD.FTZ R39, R42, R39 ;  /* 0x000000272a277221 */ /* 0x000fe20000010000 */
[----:B------:R-:W-:Y:S02]  /*1ab90*/  HMMA.16816.F32 R32, R44, R50, R32 ;  /* 0x000000322c20723c */ /* 0x000fe40000001820 */
[----:B------:R-:W-:Y:S02]  /*1aba0*/  MUFU.EX2 R105, R105 ;  /* 0x0000006900697308 */ /* 0x000fe40000000800 */
[----:B------:R-:W-:Y:S03]  /*1abb0*/  FADD.FTZ R123, R123, R39 ;  /* 0x000000277b7b7221 */ /* 0x000fe60000010000 */
[C---:B------:R-:W-:Y:S01]  /*1abc0*/  F2FP.PACK_AB R44, R129.reuse, R172 ;  /* 0x000000ac812c723e */ /* 0x040fe200000000ff */
[----:B------:R-:W-:Y:S01]  /*1abd0*/  FADD.FTZ R129, R129, R180 ;  /* 0x000000b481817221 */ /* 0x000fe20000010000 */
[C---:B------:R-:W-:Y:S03]  /*1abe0*/  F2FP.PACK_AB R45, R127.reuse, R128 ;  /* 0x000000807f2d723e */ /* 0x040fe600000000ff */
[----:B------:R-:W-:Y:S01]  /*1abf0*/  MUFU.EX2 R104, R104 ;  /* 0x0000006800687308 */ /* 0x000fe20000000800 */
[----:B------:R-:W-:Y:S01]  /*1ac00*/  F2FP.PACK_AB R46, R122, R124 ;  /* 0x0000007c7a2e723e */ /* 0x000fe200000000ff */
[----:B------:R-:W-:Y:S01]  /*1ac10*/  FADD.FTZ R127, R127, R223 ;  /* 0x000000df7f7f7221 */ /* 0x000fe20000010000 */
[----:B------:R-:W-:Y:S01]  /*1ac20*/  F2FP.PACK_AB R47, R120, R121 ;  /* 0x00000079782f723e */ /* 0x000fe200000000ff */
[----:B------:R-:W-:Y:S01]  /*1ac30*/  FADD.FTZ R129, R124, R129 ;  /* 0x000000817c817221 */ /* 0x000fe20000010000 */
[----:B------:R-:W-:Y:S01]  /*1ac40*/  F2FP.PACK_AB R50, R114, R118 ;  /* 0x000000767232723e */ /* 0x000fe200000000ff */
[----:B------:R-:W-:Y:S01]  /*1ac50*/  FADD.FTZ R127, R121, R127 ;  /* 0x0000007f797f7221 */ /* 0x000fe20000010000 */
[----:B--2---:R-:W-:Y:S01]  /*1ac60*/  F2FP.PACK_AB R51, R112, R117 ;  /* 0x000000757033723e */ /* 0x004fe200000000ff */
[----:B------:R-:W-:Y:S02]  /*1ac70*/  FADD.FTZ R123, R117, R123 ;  /* 0x0000007b757b7221 */ /* 0x000fe40000010000 */
[----:B------:R-:W-:Y:S01]  /*1ac80*/  MUFU.EX2 R99, R99 ;  /* 0x0000006300637308 */ /* 0x000fe20000000800 */
[-C--:B------:R-:W-:Y:S03]  /*1ac90*/  HMMA.16816.F32 R4, R44, R52.reuse, R4 ;  /* 0x000000342c04723c */ /* 0x080fe60000001804 */
[----:B------:R-:W-:Y:S02]  /*1aca0*/  FADD.FTZ R129, R122, R129 ;  /* 0x000000817a817221 */ /* 0x000fe40000010000 */
[----:B------:R-:W-:Y:S02]  /*1acb0*/  FADD.FTZ R127, R120, R127 ;  /* 0x0000007f787f7221 */ /* 0x000fe40000010000 */
[----:B------:R-:W-:Y:S01]  /*1acc0*/  FADD.FTZ R123, R112, R123 ;  /* 0x0000007b707b7221 */ /* 0x000fe20000010000 */
[C---:B------:R-:W-:Y:S01]  /*1acd0*/  HMMA.16816.F32 R8, R48.reuse, R52, R8 ;  /* 0x000000343008723c */ /* 0x040fe20000001808 */
[----:B------:R-:W2:Y:S03]  /*1ace0*/  MUFU.EX2 R111, R111 ;  /* 0x0000006f006f7308 */ /* 0x000ea60000000800 */
[----:B-1----:R-:W-:Y:S02]  /*1acf0*/  FADD.FTZ R129, R116, R129 ;  /* 0x0000008174817221 */ /* 0x002fe40000010000 */
[----:B----4-:R-:W-:Y:S02]  /*1ad00*/  FADD.FTZ R127, R115, R127 ;  /* 0x0000007f737f7221 */ /* 0x010fe40000010000 */
[-C--:B------:R-:W-:Y:S03]  /*1ad10*/  HMMA.16816.F32 R12, R48, R54.reuse, R12 ;  /* 0x00000036300c723c */ /* 0x080fe6000000180c */
[----:B------:R-:W1:Y:S01]  /*1ad20*/  MUFU.EX2 R103, R103 ;  /* 0x0000006700677308 */ /* 0x000e620000000800 */
[----:B------:R-:W-:Y:S02]  /*1ad30*/  FADD.FTZ R129, R109, R129 ;  /* 0x000000816d817221 */ /* 0x000fe40000010000 */
[----:B-----5:R-:W-:Y:S02]  /*1ad40*/  FADD.FTZ R127, R107, R127 ;  /* 0x0000007f6b7f7221 */ /* 0x020fe40000010000 */
[C---:B------:R-:W-:Y:S01]  /*1ad50*/  HMMA.16816.F32 R16, R44.reuse, R54, R16 ;  /* 0x000000362c10723c */ /* 0x040fe20000001810 */
[----:B------:R-:W3:Y:S04]  /*1ad60*/  LDSM.16.MT88.4 R52, [R191+0x4800] ;  /* 0x00480000bf34783b */ /* 0x000ee80000004200 */
[----:B------:R-:W4:Y:S03]  /*1ad70*/  MUFU.EX2 R101, R101 ;  /* 0x0000006500657308 */ /* 0x000f260000000800 */
[-C--:B------:R-:W-:Y:S04]  /*1ad80*/  HMMA.16816.F32 R20, R44, R56.reuse, R20 ;  /* 0x000000382c14723c */ /* 0x080fe80000001814 */
[----:B--2---:R-:W-:Y:S03]  /*1ad90*/  FADD.FTZ R123, R111, R123 ;  /* 0x0000007b6f7b7221 */ /* 0x004fe60000010000 */
[----:B------:R-:W2:Y:S01]  /*1ada0*/  MUFU.EX2 R98, R98 ;  /* 0x0000006200627308 */ /* 0x000ea20000000800 */
[C---:B------:R-:W-:Y:S04]  /*1adb0*/  HMMA.16816.F32 R24, R48.reuse, R56, R24 ;  /* 0x000000383018723c */ /* 0x040fe80000001818 */
[----:B-1----:R-:W-:Y:S04]  /*1adc0*/  FADD.FTZ R123, R103, R123 ;  /* 0x0000007b677b7221 */ /* 0x002fe80000010000 */
[-C--:B------:R-:W-:Y:S01]  /*1add0*/  HMMA.16816.F32 R28, R48, R58.reuse, R28 ;  /* 0x0000003a301c723c */ /* 0x080fe2000000181c */
[----:B------:R-:W-:Y:S03]  /*1ade0*/  MUFU.EX2 R95, R95 ;  /* 0x0000005f005f7308 */ /* 0x000fe60000000800 */
[----:B----4-:R-:W-:Y:S03]  /*1adf0*/  FADD.FTZ R123, R101, R123 ;  /* 0x0000007b657b7221 */ /* 0x010fe60000010000 */
[----:B------:R-:W-:Y:S01]  /*1ae00*/  F2FP.PACK_AB R48, R105, R113 ;  /* 0x000000716930723e */ /* 0x000fe200000000ff */
[----:B------:R-:W-:Y:S01]  /*1ae10*/  HMMA.16816.F32 R32, R44, R58, R32 ;  /* 0x0000003a2c20723c */ /* 0x000fe20000001820 */
[----:B------:R-:W1:Y:S02]  /*1ae20*/  LDSM.16.MT88.4 R56, [R192+0x4c00] ;  /* 0x004c0000c038783b */ /* 0x000e640000004200 */
[----:B------:R-:W4:Y:S01]  /*1ae30*/  MUFU.EX2 R94, R94 ;  /* 0x0000005e005e7308 */ /* 0x000f220000000800 */
[----:B------:R-:W-:Y:S02]  /*1ae40*/  F2FP.PACK_AB R50, R99, R104 ;  /* 0x000000686332723e */ /* 0x000fe400000000ff */
[----:B------:R-:W-:Y:S01]  /*1ae50*/  F2FP.PACK_AB R49, R103, R111 ;  /* 0x0000006f6731723e */ /* 0x000fe200000000ff */
[----:B--2---:R-:W-:Y:S01]  /*1ae60*/  FADD.FTZ R123, R98, R123 ;  /* 0x0000007b627b7221 */ /* 0x004fe20000010000 */
[----:B------:R-:W-:Y:S04]  /*1ae70*/  F2FP.PACK_AB R44, R109, R116 ;  /* 0x000000746d2c723e */ /* 0x000fe800000000ff */
[----:B------:R-:W-:Y:S01]  /*1ae80*/  F2FP.PACK_AB R45, R107, R115 ;  /* 0x000000736b2d723e */ /* 0x000fe200000000ff */
[----:B------:R-:W2:Y:S01]  /*1ae90*/  MUFU.EX2 R93, R93 ;  /* 0x0000005d005d7308 */ /* 0x000ea20000000800 */
[----:B------:R-:W-:Y:S01]  /*1aea0*/  F2FP.PACK_AB R46, R102, R108 ;  /* 0x0000006c662e723e */ /* 0x000fe200000000ff */
[----:B------:R-:W-:Y:S01]  /*1aeb0*/  FADD.FTZ R108, R108, R129 ;  /* 0x000000816c6c7221 */ /* 0x000fe20000010000 */
[----:B------:R-:W-:Y:S01]  /*1aec0*/  F2FP.PACK_AB R47, R100, R106 ;  /* 0x0000006a642f723e */ /* 0x000fe200000000ff */
[----:B------:R-:W-:Y:S01]  /*1aed0*/  FADD.FTZ R106, R106, R127 ;  /* 0x0000007f6a6a7221 */ /* 0x000fe20000010000 */
[----:B------:R-:W-:Y:S01]  /*1aee0*/  F2FP.PACK_AB R51, R98, R101 ;  /* 0x000000656233723e */ /* 0x000fe200000000ff */
[----:B------:R-:W-:Y:S02]  /*1aef0*/  FADD.FTZ R108, R102, R108 ;  /* 0x0000006c666c7221 */ /* 0x000fe40000010000 */
[----:B------:R-:W-:Y:S02]  /*1af00*/  FADD.FTZ R106, R100, R106 ;  /* 0x0000006a646a7221 */ /* 0x000fe40000010000 */
[----:B------:R-:W5:Y:S01]  /*1af10*/  MUFU.EX2 R90, R90 ;  /* 0x0000005a005a7308 */ /* 0x000f620000000800 */
[-C--:B------:R-:W-:Y:S03]  /*1af20*/  HMMA.16816.F32 R4, R44, R60.reuse, R4 ;  /* 0x0000003c2c04723c */ /* 0x080fe60000001804 */
[----:B------:R-:W-:Y:S02]  /*1af30*/  FADD.FTZ R108, R96, R108 ;  /* 0x0000006c606c7221 */ /* 0x000fe40000010000 */
[----:B----4-:R-:W-:Y:S02]  /*1af40*/  FADD.FTZ R106, R94, R106 ;  /* 0x0000006a5e6a7221 */ /* 0x010fe40000010000 */
[----:B------:R-:W-:Y:S01]  /*1af50*/  FADD.FTZ R108, R95, R108 ;  /* 0x0000006c5f6c7221 */ /* 0x000fe20000010000 */
[C---:B------:R-:W-:Y:S01]  /*1af60*/  HMMA.16816.F32 R8, R48.reuse, R60, R8 ;  /* 0x0000003c3008723c */ /* 0x040fe20000001808 */
[----:B------:R-:W4:Y:S03]  /*1af70*/  MUFU.EX2 R83, R83 ;  /* 0x0000005300537308 */ /* 0x000f260000000800 */
[----:B--2---:R-:W-:Y:S04]  /*1af80*/  FADD.FTZ R106, R93, R106 ;  /* 0x0000006a5d6a7221 */ /* 0x004fe80000010000 */
[-C--:B------:R-:W-:Y:S03]  /*1af90*/  HMMA.16816.F32 R12, R48, R62.reuse, R12 ;  /* 0x0000003e300c723c */ /* 0x080fe6000000180c */
[----:B------:R-:W2:Y:S01]  /*1afa0*/  MUFU.EX2 R88, R88 ;  /* 0x0000005800587308 */ /* 0x000ea20000000800 */
[----:B-----5:R-:W-:Y:S04]  /*1afb0*/  FADD.FTZ R108, R90, R108 ;  /* 0x0000006c5a6c7221 */ /* 0x020fe80000010000 */
[C---:B------:R-:W-:Y:S01]  /*1afc0*/  HMMA.16816.F32 R16, R44.reuse, R62, R16 ;  /* 0x0000003e2c10723c */ /* 0x040fe20000001810 */
[----:B------:R-:W5:Y:S04]  /*1afd0*/  LDSM.16.MT88.4 R60, [R191+0x4c00] ;  /* 0x004c0000bf3c783b */ /* 0x000f680000004200 */
[----:B------:R-:W1:Y:S03]  /*1afe0*/  MUFU.EX2 R81, R81 ;  /* 0x0000005100517308 */ /* 0x000e660000000800 */
[-C--:B---3--:R-:W-:Y:S04]  /*1aff0*/  HMMA.16816.F32 R20, R44, R52.reuse, R20 ;  /* 0x000000342c14723c */ /* 0x088fe80000001814 */
[----:B----4-:R-:W-:Y:S03]  /*1b000*/  FADD.FTZ R108, R83, R108 ;  /* 0x0000006c536c7221 */ /* 0x010fe60000010000 */
[----:B------:R-:W-:Y:S01]  /*1b010*/  MUFU.EX2 R92, R92 ;  /* 0x0000005c005c7308 */ /* 0x000fe20000000800 */
[C---:B------:R-:W-:Y:S04]  /*1b020*/  HMMA.16816.F32 R24, R48.reuse, R52, R24 ;  /* 0x000000343018723c */ /* 0x040fe80000001818 */
[----:B--2---:R-:W-:Y:S03]  /*1b030*/  FADD.FTZ R106, R88, R106 ;  /* 0x0000006a586a7221 */ /* 0x004fe60000010000 */
[----:B------:R-:W-:Y:S01]  /*1b040*/  FFMA.FTZ R52, R161, c[0x0][0x23c], -R224 ;  /* 0x00008f00a1347a23 */ /* 0x000fe200000108e0 */
[-C--:B------:R-:W-:Y:S01]  /*1b050*/  HMMA.16816.F32 R28, R48, R54.reuse, R28 ;  /* 0x00000036301c723c */ /* 0x080fe2000000181c */
[----:B------:R-:W-:Y:S03]  /*1b060*/  MUFU.EX2 R87, R87 ;  /* 0x0000005700577308 */ /* 0x000fe60000000800 */
[----:B-1----:R-:W-:Y:S03]  /*1b070*/  FADD.FTZ R106, R81, R106 ;  /* 0x0000006a516a7221 */ /* 0x002fe60000010000 */
[--C-:B------:R-:W-:Y:S01]  /*1b080*/  FFMA.FTZ R48, R162, c[0x0][0x23c], -R233.reuse ;  /* 0x00008f00a2307a23 */ /* 0x100fe200000108e9 */
[----:B------:R-:W-:Y:S03]  /*1b090*/  HMMA.16816.F32 R32, R44, R54, R32 ;  /* 0x000000362c20723c */ /* 0x000fe60000001820 */
[----:B------:R-:W-:Y:S01]  /*1b0a0*/  MUFU.EX2 R86, R86 ;  /* 0x0000005600567308 */ /* 0x000fe20000000800 */
[----:B------:R-:W-:Y:S03]  /*1b0b0*/  FFMA.FTZ R233, R234, c[0x0][0x23c], -R233 ;  /* 0x00008f00eae97a23 */ /* 0x000fe600000108e9 */
[----:B------:R-:W-:Y:S02]  /*1b0c0*/  F2FP.PACK_AB R44, R95, R96 ;  /* 0x000000605f2c723e */ /* 0x000fe400000000ff */
[----:B------:R-:W-:Y:S03]  /*1b0d0*/  F2FP.PACK_AB R45, R93, R94 ;  /* 0x0000005e5d2d723e */ /* 0x000fe600000000ff */
[----:B------:R-:W-:Y:S01]  /*1b0e0*/  F2FP.PACK_AB R46, R83, R90 ;  /* 0x0000005a532e723e */ /* 0x000fe200000000ff */
[----:B------:R-:W1:Y:S01]  /*1b0f0*/  MUFU.EX2 R79, R79 ;  /* 0x0000004f004f7308 */ /* 0x000e620000000800 */
[----:B------:R-:W-:Y:S07]  /*1b100*/  F2FP.PACK_AB R47, R81, R88 ;  /* 0x00000058512f723e */ /* 0x000fee00000000ff */
[-C--:B------:R-:W-:Y:S02]  /*1b110*/  HMMA.16816.F32 R4, R44, R56.reuse, R4 ;  /* 0x000000382c04723c */ /* 0x080fe40000001804 */
[----:B------:R-:W2:Y:S10]  /*1b120*/  MUFU.EX2 R91, R91 ;  /* 0x0000005b005b7308 */ /* 0x000eb40000000800 */
        /* <DEDUP_REMOVED lines=9> */
[----:B------:R1:W-:Y:S01]  /*1b1c0*/  MUFU.EX2 R132, R52 ;  /* 0x0000003400847308 */ /* 0x0003e20000000800 */
[C---:B--2---:R-:W-:Y:S01]  /*1b1d0*/  F2FP.PACK_AB R51, R77.reuse, R84 ;  /* 0x000000544d33723e */ /* 0x044fe200000000ff */
[----:B------:R-:W-:Y:S08]  /*1b1e0*/  FADD.FTZ R123, R77, R123 ;  /* 0x0000007b4d7b7221 */ /* 0x000ff00000010000 */
[----:B------:R-:W-:Y:S01]  /*1b1f0*/  MUFU.EX2 R82, R82 ;  /* 0x0000005200527308 */ /* 0x000fe20000000800 */
[----:B---3--:R-:W-:Y:S01]  /*1b200*/  IMAD.MOV.U32 R234, RZ, RZ, R133 ;  /* 0x000000ffffea7224 */ /* 0x008fe200078e0085 */
[----:B------:R-:W-:Y:S08]  /*1b210*/  F2FP.PACK_AB R48, R87, R92 ;  /* 0x0000005c5730723e */ /* 0x000ff000000000ff */
[----:B------:R-:W2:Y:S01]  /*1b220*/  MUFU.EX2 R75, R75 ;  /* 0x0000004b004b7308 */ /* 0x000ea20000000800 */
[C---:B------:R-:W-:Y:S04]  /*1b230*/  HMMA.16816.F32 R8, R48.reuse, R56, R8 ;  /* 0x000000383008723c */ /* 0x040fe80000001808 */
[----:B-1----:R-:W-:Y:S05]  /*1b240*/  FFMA.FTZ R52, R160, c[0x0][0x23c], -R224 ;  /* 0x00008f00a0347a23 */ /* 0x002fea00000108e0 */
[----:B------:R1:W-:Y:S01]  /*1b250*/  MUFU.EX2 R134, R52 ;  /* 0x0000003400867308 */ /* 0x0003e20000000800 */
[-C--:B------:R-:W-:Y:S08]  /*1b260*/  HMMA.16816.F32 R12, R48, R58.reuse, R12 ;  /* 0x0000003a300c723c */ /* 0x080ff0000000180c */
[C---:B------:R-:W-:Y:S01]  /*1b270*/  HMMA.16816.F32 R16, R44.reuse, R58, R16 ;  /* 0x0000003a2c10723c */ /* 0x040fe20000001810 */
[----:B------:R-:W-:Y:S01]  /*1b280*/  MUFU.EX2 R80, R80 ;  /* 0x0000005000507308 */ /* 0x000fe20000000800 */
[----:B------:R-:W-:Y:S06]  /*1b290*/  LDSM.16.MT88.4 R56, [R191+0x5000] ;  /* 0x00500000bf38783b */ /* 0x000fec0000004200 */
[-C--:B-----5:R-:W-:Y:S03]  /*1b2a0*/  HMMA.16816.F32 R20, R44, R60.reuse, R20 ;  /* 0x0000003c2c14723c */ /* 0x0a0fe60000001814 */
[----:B------:R-:W3:Y:S01]  /*1b2b0*/  MUFU.EX2 R74, R74 ;  /* 0x0000004a004a7308 */ /* 0x000ee20000000800 */
[----:B-1----:R-:W1:Y:S04]  /*1b2c0*/  LDSM.16.MT88.4 R52, [R192+0x5000] ;  /* 0x00500000c034783b */ /* 0x002e680000004200 */
[C---:B------:R-:W-:Y:S05]  /*1b2d0*/  HMMA.16816.F32 R24, R48.reuse, R60, R24 ;  /* 0x0000003c3018723c */ /* 0x040fea0000001818 */
[----:B------:R-:W4:Y:S03]  /*1b2e0*/  MUFU.EX2 R72, R72 ;  /* 0x0000004800487308 */ /* 0x000f260000000800 */
[-C--:B------:R-:W-:Y:S07]  /*1b2f0*/  HMMA.16816.F32 R28, R48, R62.reuse, R28 ;  /* 0x0000003e301c723c */ /* 0x080fee000000181c */
[----:B------:R-:W5:Y:S01]  /*1b300*/  MUFU.EX2 R71, R71 ;  /* 0x0000004700477308 */ /* 0x000f620000000800 */
[----:B------:R-:W-:Y:S01]  /*1b310*/  HMMA.16816.F32 R32, R44, R62, R32 ;  /* 0x0000003e2c20723c */ /* 0x000fe20000001820 */
[----:B------:R-:W1:Y:S06]  /*1b320*/  LDSM.16.MT88.4 R60, [R192+0x5400] ;  /* 0x00540000c03c783b */ /* 0x000e6c0000004200 */
[C---:B--2---:R-:W-:Y:S01]  /*1b330*/  F2FP.PACK_AB R44, R75.reuse, R82 ;  /* 0x000000524b2c723e */ /* 0x044fe200000000ff */
[----:B------:R-:W-:Y:S01]  /*1b340*/  FADD.FTZ R82, R82, R108 ;  /* 0x0000006c52527221 */ /* 0x000fe20000010000 */
[----:B------:R-:W2:Y:S03]  /*1b350*/  MUFU.EX2 R70, R70 ;  /* 0x0000004600467308 */ /* 0x000ea60000000800 */
[----:B---3--:R-:W-:Y:S01]  /*1b360*/  F2FP.PACK_AB R45, R74, R80 ;  /* 0x000000504a2d723e */ /* 0x008fe200000000ff */
[----:B------:R-:W-:Y:S02]  /*1b370*/  FADD.FTZ R80, R80, R106 ;  /* 0x0000006a50507221 */ /* 0x000fe40000010000 */
[----:B------:R-:W-:Y:S02]  /*1b380*/  FADD.FTZ R82, R75, R82 ;  /* 0x000000524b527221 */ /* 0x000fe40000010000 */
[----:B------:R-:W-:Y:S02]  /*1b390*/  FADD.FTZ R80, R74, R80 ;  /* 0x000000504a507221 */ /* 0x000fe40000010000 */
[----:B------:R-:W3:Y:S01]  /*1b3a0*/  MUFU.EX2 R69, R69 ;  /* 0x0000004500457308 */ /* 0x000ee20000000800 */
[----:B----4-:R-:W-:Y:S01]  /*1b3b0*/  FADD.FTZ R82, R72, R82 ;  /* 0x0000005248527221 */ /* 0x010fe20000010000 */
[C---:B-----5:R-:W-:Y:S03]  /*1b3c0*/  F2FP.PACK_AB R46, R71.reuse, R72 ;  /* 0x00000048472e723e */ /* 0x060fe600000000ff */
[----:B------:R-:W-:Y:S05]  /*1b3d0*/  FADD.FTZ R82, R71, R82 ;  /* 0x0000005247527221 */ /* 0x000fea0000010000 */
[----:B------:R-:W-:Y:S01]  /*1b3e0*/  MUFU.EX2 R78, R78 ;  /* 0x0000004e004e7308 */ /* 0x000fe20000000800 */
[----:B--2---:R-:W-:Y:S09]  /*1b3f0*/  FADD.FTZ R80, R70, R80 ;  /* 0x0000005046507221 */ /* 0x004ff20000010000 */
[----:B------:R-:W2:Y:S01]  /*1b400*/  MUFU.EX2 R68, R68 ;  /* 0x0000004400447308 */ /* 0x000ea20000000800 */
[C---:B---3--:R-:W-:Y:S01]  /*1b410*/  F2FP.PACK_AB R47, R69.reuse, R70 ;  /* 0x00000046452f723e */ /* 0x048fe200000000ff */
[----:B------:R-:W-:Y:S08]  /*1b420*/  FADD.FTZ R80, R69, R80 ;  /* 0x0000005045507221 */ /* 0x000ff00000010000 */
[----:B------:R-:W-:Y:S01]  /*1b430*/  MUFU.EX2 R67, R67 ;  /* 0x0000004300437308 */ /* 0x000fe20000000800 */
[-C--:B-1----:R-:W-:Y:S09]  /*1b440*/  HMMA.16816.F32 R4, R44, R52.reuse, R4 ;  /* 0x000000342c04723c */ /* 0x082ff20000001804 */
[----:B------:R-:W1:Y:S03]  /*1b450*/  MUFU.EX2 R66, R66 ;  /* 0x0000004200427308 */ /* 0x000e660000000800 */
[----:B--2---:R-:W-:Y:S07]  /*1b460*/  F2FP.PACK_AB R48, R68, R78 ;  /* 0x0000004e4430723e */ /* 0x004fee00000000ff */
        /* <DEDUP_REMOVED lines=14> */
[C---:B------:R-:W-:Y:S04]  /*1b550*/  HMMA.16816.F32 R8, R48.reuse, R52, R8 ;  /* 0x000000343008723c */ /* 0x040fe80000001808 */
[----:B---3--:R-:W-:Y:S04]  /*1b560*/  FADD.FTZ R82, R89, R82 ;  /* 0x0000005259527221 */ /* 0x008fe80000010000 */
        /* <DEDUP_REMOVED lines=9> */
[C---:B------:R-:W-:Y:S04]  /*1b600*/  HMMA.16816.F32 R24, R48.reuse, R56, R24 ;  /* 0x000000383018723c */ /* 0x040fe80000001818 */
[----:B---3--:R-:W-:Y:S03]  /*1b610*/  FADD.FTZ R80, R119, R80 ;  /* 0x0000005077507221 */ /* 0x008fe60000010000 */
[----:B------:R-:W3:Y:S01]  /*1b620*/  MUFU.EX2 R141, R141 ;  /* 0x0000008d008d7308 */ /* 0x000ee20000000800 */
[-C--:B------:R-:W-:Y:S04]  /*1b630*/  HMMA.16816.F32 R28, R48, R58.reuse, R28 ;  /* 0x0000003a301c723c */ /* 0x080fe8000000181c */
[----:B----4-:R-:W-:Y:S04]  /*1b640*/  FADD.FTZ R82, R125, R82 ;  /* 0x000000527d527221 */ /* 0x010fe80000010000 */
[----:B------:R-:W-:Y:S01]  /*1b650*/  HMMA.16816.F32 R32, R44, R58, R32 ;  /* 0x0000003a2c20723c */ /* 0x000fe20000001820 */
[----:B------:R-:W4:Y:S01]  /*1b660*/  MUFU.EX2 R142, R142 ;  /* 0x0000008e008e7308 */ /* 0x000f220000000800 */
[----:B------:R-:W5:Y:S02]  /*1b670*/  LDSM.16.MT88.4 R56, [R192+0x5800] ;  /* 0x00580000c038783b */ /* 0x000f640000004200 */
[C---:B--2---:R-:W-:Y:S03]  /*1b680*/  FADD.FTZ R82, R140.reuse, R82 ;  /* 0x000000528c527221 */ /* 0x044fe60000010000 */
        /* <DEDUP_REMOVED lines=19> */
[----:B------:R-:W-:Y:S02]  /*1b7c0*/  FADD.FTZ R123, R164, R123 ;  /* 0x0000007ba47b7221 */ /* 0x000fe40000010000 */
[----:B------:R-:W-:Y:S06]  /*1b7d0*/  IMAD.MOV.U32 R164, RZ, RZ, R0 ;  /* 0x000000ffffa47224 */ /* 0x000fec00078e0000 */
[----:B------:R-:W4:Y:S01]  /*1b7e0*/  MUFU.EX2 R167, R167 ;  /* 0x000000a700a77308 */ /* 0x000f220000000800 */
[----:B---3--:R-:W-:Y:S09]  /*1b7f0*/  FADD.FTZ R123, R165, R123 ;  /* 0x0000007ba57b7221 */ /* 0x008ff20000010000 */
[----:B------:R-:W3:Y:S01]  /*1b800*/  MUFU.EX2 R243, R243 ;  /* 0x000000f300f37308 */ /* 0x000ee20000000800 */
[C---:B--2---:R-:W-:Y:S01]  /*1b810*/  F2FP.PACK_AB R51, R166.reuse, R165 ;  /* 0x000000a5a633723e */ /* 0x044fe200000000ff */
[----:B------:R-:W-:Y:S02]  /*1b820*/  FADD.FTZ R123, R166, R123 ;  /* 0x0000007ba67b7221 */ /* 0x000fe40000010000 */
[----:B------:R-:W-:Y:S02]  /*1b830*/  IMAD.MOV.U32 R166, RZ, RZ, R3 ;  /* 0x000000ffffa67224 */ /* 0x000fe400078e0003 */
[----:B------:R-:W-:Y:S04]  /*1b840*/  IMAD.MOV.U32 R165, RZ, RZ, R2 ;  /* 0x000000ffffa57224 */ /* 0x000fe800078e0002 */
[----:B------:R-:W2:Y:S01]  /*1b850*/  MUFU.EX2 R246, R246 ;  /* 0x000000f600f67308 */ /* 0x000ea20000000800 */
[C---:B------:R-:W-:Y:S04]  /*1b860*/  HMMA.16816.F32 R8, R48.reuse, R60, R8 ;  /* 0x0000003c3008723c */ /* 0x040fe80000001808 */
[----:B----4-:R-:W-:Y:S03]  /*1b870*/  FADD.FTZ R82, R167, R82 ;  /* 0x00000052a7527221 */ /* 0x010fe60000010000 */
[----:B------:R-:W-:Y:S01]  /*1b880*/  IMAD.MOV.U32 R61, RZ, RZ, R134 ;  /* 0x000000ffff3d7224 */ /* 0x000fe200078e0086 */
[-C--:B------:R-:W-:Y:S01]  /*1b890*/  HMMA.16816.F32 R12, R48, R62.reuse, R12 ;  /* 0x0000003e300c723c */ /* 0x080fe2000000180c */
[----:B------:R-:W4:Y:S03]  /*1b8a0*/  MUFU.EX2 R248, R248 ;  /* 0x000000f800f87308 */ /* 0x000f260000000800 */
[----:B------:R-:W-:Y:S01]  /*1b8b0*/  FFMA.FTZ R60, R230, c[0x0][0x23c], -R224 ;  /* 0x00008f00e63c7a23 */ /* 0x000fe200000108e0 */
[----:B---3--:R-:W-:Y:S01]  /*1b8c0*/  F2FP.PACK_AB R40, R243, R167 ;  /* 0x000000a7f328723e */ /* 0x008fe200000000ff */
[----:B------:R-:W-:Y:S02]  /*1b8d0*/  IMAD.MOV.U32 R230, RZ, RZ, R132 ;  /* 0x000000ffffe67224 */ /* 0x000fe400078e0084 */
[C---:B------:R-:W-:Y:S03]  /*1b8e0*/  HMMA.16816.F32 R16, R44.reuse, R62, R16 ;  /* 0x0000003e2c10723c */ /* 0x040fe60000001810 */
[----:B------:R-:W3:Y:S01]  /*1b8f0*/  MUFU.EX2 R249, R249 ;  /* 0x000000f900f97308 */ /* 0x000ee20000000800 */
[----:B------:R-:W-:Y:S02]  /*1b900*/  FFMA.FTZ R224, R229, c[0x0][0x23c], -R224 ;  /* 0x00008f00e5e07a23 */ /* 0x000fe400000108e0 */
[----:B------:R-:W-:Y:S02]  /*1b910*/  FADD.FTZ R82, R243, R82 ;  /* 0x00000052f3527221 */ /* 0x000fe40000010000 */
[-C--:B-1----:R-:W-:Y:S04]  /*1b920*/  HMMA.16816.F32 R20, R44, R52.reuse, R20 ;  /* 0x000000342c14723c */ /* 0x082fe80000001814 */
[----:B--2---:R-:W-:Y:S01]  /*1b930*/  FADD.FTZ R80, R246, R80 ;  /* 0x00000050f6507221 */ /* 0x004fe20000010000 */
[----:B------:R-:W-:Y:S01]  /*1b940*/  MUFU.EX2 R252, R252 ;  /* 0x000000fc00fc7308 */ /* 0x000fe20000000800 */
[----:B------:R-:W-:Y:S02]  /*1b950*/  IMAD.MOV.U32 R167, RZ, RZ, R36 ;  /* 0x000000ffffa77224 */ /* 0x000fe400078e0024 */
[C---:B------:R-:W-:Y:S04]  /*1b960*/  HMMA.16816.F32 R24, R48.reuse, R52, R24 ;  /* 0x000000343018723c */ /* 0x040fe80000001818 */
[C---:B----4-:R-:W-:Y:S01]  /*1b970*/  F2FP.PACK_AB R41, R248.reuse, R246 ;  /* 0x000000f6f829723e */ /* 0x050fe200000000ff */
[----:B------:R-:W-:Y:S02]  /*1b980*/  FADD.FTZ R80, R248, R80 ;  /* 0x00000050f8507221 */ /* 0x000fe40000010000 */
[----:B------:R-:W1:Y:S01]  /*1b990*/  MUFU.EX2 R251, R251 ;  /* 0x000000fb00fb7308 */ /* 0x000e620000000800 */
[-C--:B------:R-:W-:Y:S01]  /*1b9a0*/  HMMA.16816.F32 R28, R48, R54.reuse, R28 ;  /* 0x00000036301c723c */ /* 0x080fe2000000181c */
[----:B------:R-:W2:Y:S03]  /*1b9b0*/  LDSM.16.MT88.4 R48, [R191+0x5800] ;  /* 0x00580000bf30783b */ /* 0x000ea60000004200 */
[----:B---3--:R-:W-:Y:S01]  /*1b9c0*/  F2FP.PACK_AB R42, R234, R249 ;  /* 0x000000f9ea2a723e */ /* 0x008fe200000000ff */
[----:B------:R-:W-:Y:S02]  /*1b9d0*/  FADD.FTZ R52, R126, R179 ;  /* 0x000000b37e347221 */ /* 0x000fe40000010000 */
[----:B------:R-:W-:Y:S01]  /*1b9e0*/  FADD.FTZ R82, R249, R82 ;  /* 0x00000052f9527221 */ /* 0x000fe20000010000 */
[----:B------:R-:W-:Y:S01]  /*1b9f0*/  HMMA.16816.F32 R32, R44, R54, R32 ;  /* 0x000000362c20723c */ /* 0x000fe20000001820 */
[----:B------:R-:W-:Y:S03]  /*1ba00*/  MUFU.EX2 R250, R250 ;  /* 0x000000fa00fa7308 */ /* 0x000fe60000000800 */
[----:B------:R-:W-:Y:S01]  /*1ba10*/  FADD.FTZ R52, R43, R52 ;  /* 0x000000342b347221 */ /* 0x000fe20000010000 */
[----:B------:R-:W-:Y:S01]  /*1ba20*/  F2FP.PACK_AB R43, R61, R230 ;  /* 0x000000e63d2b723e */ /* 0x000fe200000000ff */
[----:B------:R-:W-:Y:S02]  /*1ba30*/  FADD.FTZ R80, R230, R80 ;  /* 0x00000050e6507221 */ /* 0x000fe40000010000 */
[----:B------:R-:W-:Y:S03]  /*1ba40*/  FADD.FTZ R52, R118, R52 ;  /* 0x0000003476347221 */ /* 0x000fe60000010000 */
[----:B------:R-:W3:Y:S01]  /*1ba50*/  MUFU.EX2 R247, R247 ;  /* 0x000000f700f77308 */ /* 0x000ee20000000800 */
[-C--:B-----5:R-:W-:Y:S05]  /*1ba60*/  HMMA.16816.F32 R4, R40, R56.reuse, R4 ;  /* 0x000000382804723c */ /* 0x0a0fea0000001804 */
[----:B-1----:R-:W-:Y:S01]  /*1ba70*/  F2FP.PACK_AB R44, R251, R252 ;  /* 0x000000fcfb2c723e */ /* 0x002fe200000000ff */
[----:B------:R-:W-:Y:S02]  /*1ba80*/  FADD.FTZ R52, R114, R52 ;  /* 0x0000003472347221 */ /* 0x000fe40000010000 */
[----:B------:R-:W-:Y:S01]  /*1ba90*/  FADD.FTZ R82, R234, R82 ;  /* 0x00000052ea527221 */ /* 0x000fe20000010000 */
[----:B------:R-:W1:Y:S03]  /*1baa0*/  MUFU.EX2 R245, R245 ;  /* 0x000000f500f57308 */ /* 0x000e660000000800 */
[----:B------:R-:W-:Y:S02]  /*1bab0*/  FADD.FTZ R52, R113, R52 ;  /* 0x0000003471347221 */ /* 0x000fe40000010000 */
[----:B------:R-:W-:Y:S02]  /*1bac0*/  FADD.FTZ R80, R61, R80 ;  /* 0x000000503d507221 */ /* 0x000fe40000010000 */
[----:B------:R-:W-:Y:S03]  /*1bad0*/  FADD.FTZ R52, R105, R52 ;  /* 0x0000003469347221 */ /* 0x000fe60000010000 */
[----:B------:R-:W4:Y:S01]  /*1bae0*/  MUFU.EX2 R242, R242 ;  /* 0x000000f200f27308 */ /* 0x000f220000000800 */
[----:B------:R-:W-:Y:S01]  /*1baf0*/  FADD.FTZ R104, R104, R52 ;  /* 0x0000003468687221 */ /* 0x000fe20000010000 */
[----:B---3--:R-:W-:Y:S03]  /*1bb00*/  F2FP.PACK_AB R46, R247, R250 ;  /* 0x000000faf72e723e */ /* 0x008fe600000000ff */
[----:B------:R-:W-:Y:S04]  /*1bb10*/  FADD.FTZ R104, R99, R104 ;  /* 0x0000006863687221 */ /* 0x000fe80000010000 */
[----:B------:R-:W-:Y:S01]  /*1bb20*/  FADD.FTZ R104, R92, R104 ;  /* 0x000000685c687221 */ /* 0x000fe20000010000 */
[----:B------:R-:W3:Y:S03]  /*1bb30*/  MUFU.EX2 R241, R241 ;  /* 0x000000f100f17308 */ /* 0x000ee60000000800 */
[----:B------:R-:W-:Y:S02]  /*1bb40*/  FADD.FTZ R104, R87, R104 ;  /* 0x0000006857687221 */ /* 0x000fe40000010000 */
[----:B-1----:R-:W-:Y:S02]  /*1bb50*/  FADD.FTZ R123, R245, R123 ;  /* 0x0000007bf57b7221 */ /* 0x002fe40000010000 */
[----:B------:R-:W-:Y:S03]  /*1bb60*/  FADD.FTZ R104, R86, R104 ;  /* 0x0000006856687221 */ /* 0x000fe60000010000 */
[----:B------:R-:W1:Y:S01]  /*1bb70*/  MUFU.EX2 R240, R240 ;  /* 0x000000f000f07308 */ /* 0x000e620000000800 */
[----:B------:R-:W-:Y:S01]  /*1bb80*/  FADD.FTZ R104, R79, R104 ;  /* 0x000000684f687221 */ /* 0x000fe20000010000 */
[----:B----4-:R-:W-:Y:S03]  /*1bb90*/  F2FP.PACK_AB R45, R242, R245 ;  /* 0x000000f5f22d723e */ /* 0x010fe600000000ff */
[----:B------:R-:W-:Y:S02]  /*1bba0*/  FADD.FTZ R78, R78, R104 ;  /* 0x000000684e4e7221 */ /* 0x000fe40000010000 */
[----:B------:R-:W-:Y:S02]  /*1bbb0*/  FADD.FTZ R123, R242, R123 ;  /* 0x0000007bf27b7221 */ /* 0x000fe40000010000 */
[----:B------:R-:W-:Y:S01]  /*1bbc0*/  FADD.FTZ R78, R68, R78 ;  /* 0x0000004e444e7221 */ /* 0x000fe20000010000 */
[----:B------:R-:W4:Y:S03]  /*1bbd0*/  MUFU.EX2 R239, R239 ;  /* 0x000000ef00ef7308 */ /* 0x000f260000000800 */
[----:B------:R-:W-:Y:S02]  /*1bbe0*/  FADD.FTZ R78, R67, R78 ;  /* 0x0000004e434e7221 */ /* 0x000fe40000010000 */
[----:B---3--:R-:W-:Y:S02]  /*1bbf0*/  FADD.FTZ R123, R241, R123 ;  /* 0x0000007bf17b7221 */ /* 0x008fe40000010000 */
[----:B------:R-:W-:Y:S03]  /*1bc00*/  FADD.FTZ R78, R66, R78 ;  /* 0x0000004e424e7221 */ /* 0x000fe60000010000 */
[----:B------:R-:W3:Y:S01]  /*1bc10*/  MUFU.EX2 R238, R238 ;  /* 0x000000ee00ee7308 */ /* 0x000ee20000000800 */
[----:B------:R-:W-:Y:S01]  /*1bc20*/  FADD.FTZ R78, R143, R78 ;  /* 0x0000004e8f4e7221 */ /* 0x000fe20000010000 */
[----:B-1----:R-:W-:Y:S03]  /*1bc30*/  F2FP.PACK_AB R47, R240, R241 ;  /* 0x000000f1f02f723e */ /* 0x002fe600000000ff */
[----:B------:R-:W-:Y:S02]  /*1bc40*/  FADD.FTZ R78, R144, R78 ;  /* 0x0000004e904e7221 */ /* 0x000fe40000010000 */
[----:B------:R-:W-:Y:S02]  /*1bc50*/  FADD.FTZ R123, R240, R123 ;  /* 0x0000007bf07b7221 */ /* 0x000fe40000010000 */
[----:B------:R-:W-:Y:S01]  /*1bc60*/  FADD.FTZ R78, R145, R78 ;  /* 0x0000004e914e7221 */ /* 0x000fe20000010000 */
[----:B------:R-:W1:Y:S01]  /*1bc70*/  MUFU.EX2 R237, R237 ;  /* 0x000000ed00ed7308 */ /* 0x000e620000000800 */
[C---:B------:R-:W-:Y:S04]  /*1bc80*/  HMMA.16816.F32 R8, R44.reuse, R56, R8 ;  /* 0x000000382c08723c */ /* 0x040fe80000001808 */
[----:B------:R-:W-:Y:S02]  /*1bc90*/  FADD.FTZ R78, R146, R78 ;  /* 0x0000004e924e7221 */ /* 0x000fe40000010000 */
[----:B----4-:R-:W-:Y:S02]  /*1bca0*/  FADD.FTZ R82, R239, R82 ;  /* 0x00000052ef527221 */ /* 0x010fe40000010000 */
[-C--:B------:R-:W-:Y:S01]  /*1bcb0*/  HMMA.16816.F32 R12, R44, R58.reuse, R12 ;  /* 0x0000003a2c0c723c */ /* 0x080fe2000000180c */
[----:B------:R-:W4:Y:S03]  /*1bcc0*/  MUFU.EX2 R236, R236 ;  /* 0x000000ec00ec7308 */ /* 0x000f260000000800 */
[----:B------:R-:W-:Y:S01]  /*1bcd0*/  FADD.FTZ R78, R252, R78 ;  /* 0x0000004efc4e7221 */ /* 0x000fe20000010000 */
[C---:B---3--:R-:W-:Y:S01]  /*1bce0*/  F2FP.PACK_AB R132, R238.reuse, R239 ;  /* 0x000000efee84723e */ /* 0x048fe200000000ff */
[----:B------:R-:W-:Y:S02]  /*1bcf0*/  FADD.FTZ R82, R238, R82 ;  /* 0x00000052ee527221 */ /* 0x000fe40000010000 */
[C---:B------:R-:W-:Y:S03]  /*1bd00*/  HMMA.16816.F32 R16, R40.reuse, R58, R16 ;  /* 0x0000003a2810723c */ /* 0x040fe60000001810 */
[----:B------:R-:W3:Y:S01]  /*1bd10*/  MUFU.EX2 R235, R235 ;  /* 0x000000eb00eb7308 */ /* 0x000ee20000000800 */
[----:B------:R-:W-:Y:S02]  /*1bd20*/  FADD.FTZ R78, R251, R78 ;  /* 0x0000004efb4e7221 */ /* 0x000fe40000010000 */
[----:B-1----:R-:W-:Y:S02]  /*1bd30*/  FADD.FTZ R80, R237, R80 ;  /* 0x00000050ed507221 */ /* 0x002fe40000010000 */
[-C--:B--2---:R-:W-:Y:S04]  /*1bd40*/  HMMA.16816.F32 R20, R40, R48.reuse, R20 ;  /* 0x000000302814723c */ /* 0x084fe80000001814 */
[----:B------:R-:W-:Y:S01]  /*1bd50*/  FADD.FTZ R78, R250, R78 ;  /* 0x0000004efa4e7221 */ /* 0x000fe20000010000 */
[----:B------:R-:W1:Y:S03]  /*1bd60*/  MUFU.EX2 R233, R233 ;  /* 0x000000e900e97308 */ /* 0x000e660000000800 */
[C---:B------:R-:W-:Y:S04]  /*1bd70*/  HMMA.16816.F32 R24, R44.reuse, R48, R24 ;  /* 0x000000302c18723c */ /* 0x040fe80000001818 */
[C---:B----4-:R-:W-:Y:S01]  /*1bd80*/  F2FP.PACK_AB R133, R236.reuse, R237 ;  /* 0x000000edec85723e */ /* 0x050fe200000000ff */
[----:B------:R-:W-:Y:S02]  /*1bd90*/  FADD.FTZ R78, R247, R78 ;  /* 0x0000004ef74e7221 */ /* 0x000fe40000010000 */
[----:B------:R-:W2:Y:S01]  /*1bda0*/  MUFU.EX2 R60, R60 ;  /* 0x0000003c003c7308 */ /* 0x000ea20000000800 */
[-C--:B------:R-:W-:Y:S04]  /*1bdb0*/  HMMA.16816.F32 R28, R44, R50.reuse, R28 ;  /* 0x000000322c1c723c */ /* 0x080fe8000000181c */
[----:B------:R-:W-:Y:S02]  /*1bdc0*/  FADD.FTZ R80, R236, R80 ;  /* 0x00000050ec507221 */ /* 0x000fe40000010000 */
[----:B---3--:R-:W-:Y:S02]  /*1bdd0*/  FADD.FTZ R82, R235, R82 ;  /* 0x00000052eb527221 */ /* 0x008fe40000010000 */
[----:B------:R-:W-:Y:S01]  /*1bde0*/  HMMA.16816.F32 R32, R40, R50, R32 ;  /* 0x000000322820723c */ /* 0x000fe20000001820 */
[----:B------:R-:W3:Y:S01]  /*1bdf0*/  MUFU.EX2 R224, R224 ;  /* 0x000000e000e07308 */ /* 0x000ee20000000800 */
[----:B------:R-:W4:Y:S02]  /*1be00*/  LDSM.16.MT88.4 R40, [R191+0x5c00] ;  /* 0x005c0000bf28783b */ /* 0x000f240000004200 */
        /* <DEDUP_REMOVED lines=8> */
[-C--:B------:R-:W-:Y:S05]  /*1be90*/  HMMA.16816.F32 R160, R132, R148.reuse, R4 ;  /* 0x0000009484a0723c */ /* 0x080fea0000001804 */
[----:B-1----:R-:W-:Y:S04]  /*1bea0*/  FADD.FTZ R78, R37, R78 ;  /* 0x0000004e254e7221 */ /* 0x002fe80000010000 */
        /* <DEDUP_REMOVED lines=12> */
[----:B------:R-:W-:Y:S04]  /*1bf70*/  FADD.FTZ R123, R182, R123 ;  /* 0x0000007bb67b7221 */ /* 0x000fe80000010000 */
[----:B-1----:R-:W-:Y:S01]  /*1bf80*/  FADD.FTZ R123, R181, R123 ;  /* 0x0000007bb57b7221 */ /* 0x002fe20000010000 */
        /* <DEDUP_REMOVED lines=10> */
.L_x_1107:
        /* <DEDUP_REMOVED lines=192> */
[----:B------:R1:W1:Y:S01]  /*1cc30*/  LDS.128 R28, [R199+0x1800] ;  /* 0x00180000c71c7984 */ /* 0x0002620000000c00 */
        /* <DEDUP_REMOVED lines=46> */
.L_x_1112:
[----:B------:R-:W-:Y:S05]  /*1cf20*/  BSYNC B0 ;  /* 0x0000000000007941 */ /* 0x000fea0003800000 */
.L_x_1111:
        /* <DEDUP_REMOVED lines=33> */
.L_x_1114:
[----:B------:R-:W-:Y:S05]  /*1d140*/  BSYNC B0 ;  /* 0x0000000000007941 */ /* 0x000fea0003800000 */
.L_x_1113:
        /* <DEDUP_REMOVED lines=15> */
.L_x_1116:
[----:B------:R-:W-:Y:S05]  /*1d240*/  BSYNC B0 ;  /* 0x0000000000007941 */ /* 0x000fea0003800000 */
.L_x_1115:
        /* <DEDUP_REMOVED lines=15> */
.L_x_1118:
[----:B------:R-:W-:Y:S05]  /*1d340*/  BSYNC B0 ;  /* 0x0000000000007941 */ /* 0x000fea0003800000 */
.L_x_1117:
        /* <DEDUP_REMOVED lines=15> */
.L_x_1119:
        /* <DEDUP_REMOVED lines=12> */
.L_x_1148:


//--------------------- .nv.shared._ZN5flash16flash_fwd_kernelI23Flash_fwd_kernel_traitsILi32ELi128ELi128ELi4ELb0ELb0EN7cutlass6half_tE19Flash_kernel_traitsILi32ELi128ELi128ELi4ES3_EELb0ELb0ELb0ELb0ELb0ELb1ELb0ELb0EEEvNS_16Flash_fwd_paramsE --------------------------
	.section	.nv.shared._ZN5flash16flash_fwd_kernelI23Flash_fwd_kernel_traitsILi32ELi128ELi128ELi4ELb0ELb0EN7cutlass6half_tE19Flash_kernel_traitsILi32ELi128ELi128ELi4ES3_EELb0ELb0ELb0ELb0ELb0ELb1ELb0ELb0EEEvNS_16Flash_fwd_paramsE,"aw",@nobits
	.sectionflags	@""
	.align	16


//--------------------- .nv.global                --------------------------
	.section	.nv.global,"aw",@nobits
.nv.global:
	.type		_ZN65_INTERNAL_adb80482_29_flash_fwd_hdim32_fp16_sm80_cu_e763cb1e_28494cute1_E,@object
	.size		_ZN65_INTERNAL_adb80482_29_flash_fwd_hdim32_fp16_sm80_cu_e763cb1e_28494cute1_E,(_ZN65_INTERNAL_adb80482_29_flash_fwd_hdim32_fp16_sm80_cu_e763cb1e_28494cuda3std3__45__cpo6cbeginE - _ZN65_INTERNAL_adb80482_29_flash_fwd_hdim32_fp16_sm80_cu_e763cb1e_28494cute1_E)
_ZN65_INTERNAL_adb80482_29_flash_fwd_hdim32_fp16_sm80_cu_e763cb1e_28494cute1_E:
	.zero		1
	.type		_ZN65_INTERNAL_adb80482_29_flash_fwd_hdim32_fp16_sm80_cu_e763cb1e_28494cuda3std3__45__cpo6cbeginE,@object
	.size		_ZN65_INTERNAL_adb80482_29_flash_fwd_hdim32_fp16_sm80_cu_e763cb1e_28494cuda3std3__45__cpo6cbeginE,(_ZN65_INTERNAL_adb80482_29_flash_fwd_hdim32_fp16_sm80_cu_e763cb1e_28494cuda3std3__48in_placeE - _ZN65_INTERNAL_adb80482_29_flash_fwd_hdim32_fp16_sm80_cu_e763cb1e_28494cuda3std3__45__cpo6cbeginE)
_ZN65_INTERNAL_adb80482_29_flash_fwd_hdim32_fp16_sm80_cu_e763cb1e_28494cuda3std3__45__cpo6cbeginE:
	.zero		1
	.type		_ZN65_INTERNAL_adb80482_29_flash_fwd_hdim32_fp16_sm80_cu_e763cb1e_28494cuda3std3__48in_placeE,@object
	.size		_ZN65_INTERNAL_adb80482_29_flash_fwd_hdim32_fp16_sm80_cu_e763cb1e_28494cuda3std3__48in_placeE,(_ZN65_INTERNAL_adb80482_29_flash_fwd_hdim32_fp16_sm80_cu_e763cb1e_28494cuda3std6ranges3__45__cpo9iter_moveE - _ZN65_INTERNAL_adb80482_29_flash_fwd_hdim32_fp16_sm80_cu_e763cb1e_28494cuda3std3__48in_placeE)
_ZN65_INTERNAL_adb80482_29_flash_fwd_hdim32_fp16_sm80_cu_e763cb1e_28494cuda3std3__48in_placeE:
	.zero		1
	.type		_ZN65_INTERNAL_adb80482_29_flash_fwd_hdim32_fp16_sm80_cu_e763cb1e_28494cuda3std6ranges3__45__cpo9iter_moveE,@object
	.size		_ZN65_INTERNAL_adb80482_29_flash_fwd_hdim32_fp16_sm80_cu_e763cb1e_28494cuda3std6ranges3__45__cpo9iter_moveE,(_ZN65_INTERNAL_adb80482_29_flash_fwd_hdim32_fp16_sm80_cu_e763cb1e_28494cuda3std3__45__cpo5beginE - _ZN65_INTERNAL_adb80482_29_flash_fwd_hdim32_fp16_sm80_cu_e763cb1e_28494cuda3std6ranges3__45__cpo9iter_moveE)
_ZN65_INTERNAL_adb80482_29_flash_fwd_hdim32_fp16_sm80_cu_e763cb1e_28494cuda3std6ranges3__45__cpo9iter_moveE:
	.zero		1
	.type		_ZN65_INTERNAL_adb80482_29_flash_fwd_hdim32_fp16_sm80_cu_e763cb1e_28494cuda3std3__45__cpo5beginE,@object
	.size		_ZN65_INTERNAL_adb80482_29_flash_fwd_hdim32_fp16_sm80_cu_e763cb1e_28494cuda3std3__45__cpo5beginE,(_ZN65_INTERNAL_adb80482_29_flash_fwd_hdim32_fp16_sm80_cu_e763cb1e_28494cuda3std3__467_GLOBAL__N__adb80482_29_flash_fwd_hdim32_fp16_sm80_cu_e763cb1e_28496ignoreE - _ZN65_INTERNAL_adb80482_29_flash_fwd_hdim32_fp16_sm80_cu_e763cb1e_28494cuda3std3__45__cpo5beginE)
_ZN65_INTERNAL_adb80482_29_flash_fwd_hdim32_fp16_sm80_cu_e763cb1e_28494cuda3std3__45__cpo5beginE:
	.zero		1
	.type		_ZN65_INTERNAL_adb80482_29_flash_fwd_hdim32_fp16_sm80_cu_e763cb1e_28494cuda3std3__467_GLOBAL__N__adb80482_29_flash_fwd_hdim32_fp16_sm80_cu_e763cb1e_28496ignoreE,@object
	.size		_ZN65_INTERNAL_adb80482_29_flash_fwd_hdim32_fp16_sm80_cu_e763cb1e_28494cuda3std3__467_GLOBAL__N__adb80482_29_flash_fwd_hdim32_fp16_sm80_cu_e763cb1e_28496ignoreE,(_ZN65_INTERNAL_adb80482_29_flash_fwd_hdim32_fp16_sm80_cu_e763cb1e_28494cute7productE - _ZN65_INTERNAL_adb80482_29_flash_fwd_hdim32_fp16_sm80_cu_e763cb1e_28494cuda3std3__467_GLOBAL__N__adb80482_29_flash_fwd_hdim32_fp16_sm80_cu_e763cb1e_28496ignoreE)
_ZN65_INTERNAL_adb80482_29_flash_fwd_hdim32_fp16_sm80_cu_e763cb1e_28494cuda3std3__467_GLOBAL__N__adb80482_29_flash_fwd_hdim32_fp16_sm80_cu_e763cb1e_28496ignoreE:
	.zero		1
	.type		_ZN65_INTERNAL_adb80482_29_flash_fwd_hdim32_fp16_sm80_cu_e763cb1e_28494cute7productE,@object
	.size		_ZN65_INTERNAL_adb80482_29_flash_fwd_hdim32_fp16_sm80_cu_e763cb1e_28494cute7productE,(_ZN65_INTERNAL_adb80482_29_flash_fwd_hdim32_fp16_sm80_cu_e763cb1e_28494cuda3std3__45__cpo3endE - _ZN65_INTERNAL_adb80482_29_flash_fwd_hdim32_fp16_sm80_cu_e763cb1e_28494cute7productE)
_ZN65_INTERNAL_adb80482_29_flash_fwd_hdim32_fp16_sm80_cu_e763cb1e_28494cute7productE:
	.zero		1
	.type		_ZN65_INTERNAL_adb80482_29_flash_fwd_hdim32_fp16_sm80_cu_e763cb1e_28494cuda3std3__45__cpo3endE,@object
	.size		_ZN65_INTERNAL_adb80482_29_flash_fwd_hdim32_fp16_sm80_cu_e763cb1e_28494cuda3std3__45__cpo3endE,(_ZN65_INTERNAL_adb80482_29_flash_fwd_hdim32_fp16_sm80_cu_e763cb1e_28494cuda3std3__419piecewise_constructE - _ZN65_INTERNAL_adb80482_29_flash_fwd_hdim32_fp16_sm80_cu_e763cb1e_28494cuda3std3__45__cpo3endE)
_ZN65_INTERNAL_adb80482_29_flash_fwd_hdim32_fp16_sm80_cu_e763cb1e_28494cuda3std3__45__cpo3endE:
	.zero		1
	.type		_ZN65_INTERNAL_adb80482_29_flash_fwd_hdim32_fp16_sm80_cu_e763cb1e_28494cuda3std3__419piecewise_constructE,@object
	.size		_ZN65_INTERNAL_adb80482_29_flash_fwd_hdim32_fp16_sm80_cu_e763cb1e_28494cuda3std3__419piecewise_constructE,(_ZN65_INTERNAL_adb80482_29_flash_fwd_hdim32_fp16_sm80_cu_e763cb1e_28494cuda3std3__45__cpo4cendE - _ZN65_INTERNAL_adb80482_29_flash_fwd_hdim32_fp16_sm80_cu_e763cb1e_28494cuda3std3__419piecewise_constructE)
_ZN65_INTERNAL_adb80482_29_flash_fwd_hdim32_fp16_sm80_cu_e763cb1e_28494cuda3std3__419piecewise_constructE:
	.zero		1
	.type		_ZN65_INTERNAL_adb80482_29_flash_fwd_hdim32_fp16_sm80_cu_e763cb1e_28494cuda3std3__45__cpo4cendE,@object
	.size		_ZN65_INTERNAL_adb80482_29_flash_fwd_hdim32_fp16_sm80_cu_e763cb1e_28494cuda3std3__45__cpo4cendE,(_ZN65_INTERNAL_adb80482_29_flash_fwd_hdim32_fp16_sm80_cu_e763cb1e_28494cuda3std6ranges3__45__cpo4swapE - _ZN65_INTERNAL_adb80482_29_flash_fwd_hdim32_fp16_sm80_cu_e763cb1e_28494cuda3std3__45__cpo4cendE)
_ZN65_INTERNAL_adb80482_29_flash_fwd_hdim32_fp16_sm80_cu_e763cb1e_28494cuda3std3__45__cpo4cendE:
	.zero		1
	.type		_ZN65_INTERNAL_adb80482_29_flash_fwd_hdim32_fp16_sm80_cu_e763cb1e_28494cuda3std6ranges3__45__cpo4swapE,@object
	.size		_ZN65_INTERNAL_adb80482_29_flash_fwd_hdim32_fp16_sm80_cu_e763cb1e_28494cuda3std6ranges3__45__cpo4swapE,(.L_7 - _ZN65_INTERNAL_adb80482_29_flash_fwd_hdim32_fp16_sm80_cu_e763cb1e_28494cuda3std6ranges3__45__cpo4swapE)
_ZN65_INTERNAL_adb80482_29_flash_fwd_hdim32_fp16_sm80_cu_e763cb1e_28494cuda3std6ranges3__45__cpo4swapE:
	.zero		1
.L_7:


//--------------------- .nv.shared._ZN5flash16flash_fwd_kernelI23Flash_fwd_kernel_traitsILi32ELi128ELi128ELi4ELb0ELb0EN7cutlass6half_tE19Flash_kernel_traitsILi32ELi128ELi128ELi4ES3_EELb0ELb0ELb0ELb0ELb1ELb1ELb0ELb0EEEvNS_16Flash_fwd_paramsE --------------------------
	.section	.nv.shared._ZN5flash16flash_fwd_kernelI23Flash_fwd_kernel_traitsILi32ELi128ELi128ELi4ELb0ELb0EN7cutlass6half_tE19Flash_kernel_traitsILi32ELi128ELi128ELi4ES3_EELb0ELb0ELb0ELb0ELb1ELb1ELb0ELb0EEEvNS_16Flash_fwd_paramsE,"aw",@nobits
	.sectionflags	@""
	.align	16


//--------------------- .nv.shared._ZN5flash16flash_fwd_kernelI23Flash_fwd_kernel_traitsILi32ELi128ELi128ELi4ELb0ELb0EN7cutlass6half_tE19Flash_kernel_traitsILi32ELi128ELi128ELi4ES3_EELb0ELb0ELb0ELb0ELb0ELb0ELb0ELb0EEEvNS_16Flash_fwd_paramsE --------------------------
	.section	.nv.shared._ZN5flash16flash_fwd_kernelI23Flash_fwd_kernel_traitsILi32ELi128ELi128ELi4ELb0ELb0EN7cutlass6half_tE19Flash_kernel_traitsILi32ELi128ELi128ELi4ES3_EELb0ELb0ELb0ELb0ELb0ELb0ELb0ELb0EEEvNS_16Flash_fwd_paramsE,"aw",@nobits
	.sectionflags	@""
	.align	16


//--------------------- .nv.shared._ZN5flash16flash_fwd_kernelI23Flash_fwd_kernel_traitsILi32ELi128ELi128ELi4ELb0ELb0EN7cutlass6half_tE19Flash_kernel_traitsILi32ELi128ELi128ELi4ES3_EELb0ELb0ELb0ELb1ELb0ELb0ELb0ELb0EEEvNS_16Flash_fwd_paramsE --------------------------
	.section	.nv.shared._ZN5flash16flash_fwd_kernelI23Flash_fwd_kernel_traitsILi32ELi128ELi128ELi4ELb0ELb0EN7cutlass6half_tE19Flash_kernel_traitsILi32ELi128ELi128ELi4ES3_EELb0ELb0ELb0ELb1ELb0ELb0ELb0ELb0EEEvNS_16Flash_fwd_paramsE,"aw",@nobits
	.sectionflags	@""
	.align	16


//--------------------- .nv.shared._ZN5flash16flash_fwd_kernelI23Flash_fwd_kernel_traitsILi32ELi128ELi128ELi4ELb0ELb0EN7cutlass6half_tE19Flash_kernel_traitsILi32ELi128ELi128ELi4ES3_EELb0ELb0ELb1ELb0ELb0ELb1ELb0ELb0EEEvNS_16Flash_fwd_paramsE --------------------------
	.section	.nv.shared._ZN5flash16flash_fwd_kernelI23Flash_fwd_kernel_traitsILi32ELi128ELi128ELi4ELb0ELb0EN7cutlass6half_tE19Flash_kernel_traitsILi32ELi128ELi128ELi4ES3_EELb0ELb0ELb1ELb0ELb0ELb1ELb0ELb0EEEvNS_16Flash_fwd_paramsE,"aw",@nobits
	.sectionflags	@""
	.align	16


//--------------------- .nv.shared._ZN5flash16flash_fwd_kernelI23Flash_fwd_kernel_traitsILi32ELi128ELi128ELi4ELb0ELb0EN7cutlass6half_tE19Flash_kernel_traitsILi32ELi128ELi128ELi4ES3_EELb0ELb0ELb1ELb0ELb0ELb0ELb0ELb0EEEvNS_16Flash_fwd_paramsE --------------------------
	.section	.nv.shared._ZN5flash16flash_fwd_kernelI23Flash_fwd_kernel_traitsILi32ELi128ELi128ELi4ELb0ELb0EN7cutlass6half_tE19Flash_kernel_traitsILi32ELi128ELi128ELi4ES3_EELb0ELb0ELb1ELb0ELb0ELb0ELb0ELb0EEEvNS_16Flash_fwd_paramsE,"aw",@nobits
	.sectionflags	@""
	.align	16


//--------------------- .nv.shared._ZN5flash16flash_fwd_kernelI23Flash_fwd_kernel_traitsILi32ELi128ELi128ELi4ELb0ELb0EN7cutlass6half_tE19Flash_kernel_traitsILi32ELi128ELi128ELi4ES3_EELb0ELb0ELb1ELb1ELb0ELb0ELb0ELb0EEEvNS_16Flash_fwd_paramsE --------------------------
	.section	.nv.shared._ZN5flash16flash_fwd_kernelI23Flash_fwd_kernel_traitsILi32ELi128ELi128ELi4ELb0ELb0EN7cutlass6half_tE19Flash_kernel_traitsILi32ELi128ELi128ELi4ES3_EELb0ELb0ELb1ELb1ELb0ELb0ELb0ELb0EEEvNS_16Flash_fwd_paramsE,"aw",@nobits
	.sectionflags	@""
	.align	16


//--------------------- .nv.shared._ZN5flash16flash_fwd_kernelI23Flash_fwd_kernel_traitsILi32ELi128ELi128ELi4ELb0ELb0EN7cutlass6half_tE19Flash_kernel_traitsILi32ELi128ELi128ELi4ES3_EELb1ELb0ELb0ELb0ELb0ELb1ELb0ELb0EEEvNS_16Flash_fwd_paramsE --------------------------
	.section	.nv.shared._ZN5flash16flash_fwd_kernelI23Flash_fwd_kernel_traitsILi32ELi128ELi128ELi4ELb0ELb0EN7cutlass6half_tE19Flash_kernel_traitsILi32ELi128ELi128ELi4ES3_EELb1ELb0ELb0ELb0ELb0ELb1ELb0ELb0EEEvNS_16Flash_fwd_paramsE,"aw",@nobits
	.sectionflags	@""
	.align	16


//--------------------- .nv.shared._ZN5flash16flash_fwd_kernelI23Flash_fwd_kernel_traitsILi32ELi128ELi128ELi4ELb0ELb0EN7cutlass6half_tE19Flash_kernel_traitsILi32ELi128ELi128ELi4ES3_EELb0ELb0ELb0ELb0ELb0ELb1ELb1ELb0EEEvNS_16Flash_fwd_paramsE --------------------------
	.section	.nv.shared._ZN5flash16flash_fwd_kernelI23Flash_fwd_kernel_traitsILi32ELi128ELi128ELi4ELb0ELb0EN7cutlass6half_tE19Flash_kernel_traitsILi32ELi128ELi128ELi4ES3_EELb0ELb0ELb0ELb0ELb0ELb1ELb1ELb0EEEvNS_16Flash_fwd_paramsE,"aw",@nobits
	.sectionflags	@""
	.align	16


//--------------------- .nv.shared._ZN5flash16flash_fwd_kernelI23Flash_fwd_kernel_traitsILi32ELi128ELi128ELi4ELb0ELb0EN7cutlass6half_tE19Flash_kernel_traitsILi32ELi128ELi128ELi4ES3_EELb1ELb0ELb0ELb0ELb0ELb0ELb0ELb0EEEvNS_16Flash_fwd_paramsE --------------------------
	.section	.nv.shared._ZN5flash16flash_fwd_kernelI23Flash_fwd_kernel_traitsILi32ELi128ELi128ELi4ELb0ELb0EN7cutlass6half_tE19Flash_kernel_traitsILi32ELi128ELi128ELi4ES3_EELb1ELb0ELb0ELb0ELb0ELb0ELb0ELb0EEEvNS_16Flash_fwd_paramsE,"aw",@nobits
	.sectionflags	@""
	.align	16


//--------------------- .nv.shared._ZN5flash16flash_fwd_kernelI23Flash_fwd_kernel_traitsILi32ELi128ELi128ELi4ELb0ELb0EN7cutlass6half_tE19Flash_kernel_traitsILi32ELi128ELi128ELi4ES3_EELb1ELb0ELb1ELb0ELb0ELb0ELb0ELb0EEEvNS_16Flash_fwd_paramsE --------------------------
	.section	.nv.shared._ZN5flash16flash_fwd_kernelI23Flash_fwd_kernel_traitsILi32ELi128ELi128ELi4ELb0ELb0EN7cutlass6half_tE19Flash_kernel_traitsILi32ELi128ELi128ELi4ES3_EELb1ELb0ELb1ELb0ELb0ELb0ELb0ELb0EEEvNS_16Flash_fwd_paramsE,"aw",@nobits
	.sectionflags	@""
	.align	16


//--------------------- .nv.shared._ZN5flash16flash_fwd_kernelI23Flash_fwd_kernel_traitsILi32ELi128ELi128ELi4ELb0ELb0EN7cutlass6half_tE19Flash_kernel_traitsILi32ELi128ELi128ELi4ES3_EELb1ELb0ELb0ELb0ELb1ELb1ELb0ELb0EEEvNS_16Flash_fwd_paramsE --------------------------
	.section	.nv.shared._ZN5flash16flash_fwd_kernelI23Flash_fwd_kernel_traitsILi32ELi128ELi128ELi4ELb0ELb0EN7cutlass6half_tE19Flash_kernel_traitsILi32ELi128ELi128ELi4ES3_EELb1ELb0ELb0ELb0ELb1ELb1ELb0ELb0EEEvNS_16Flash_fwd_paramsE,"aw",@nobits
	.sectionflags	@""
	.align	16


//--------------------- .nv.shared._ZN5flash16flash_fwd_kernelI23Flash_fwd_kernel_traitsILi32ELi128ELi128ELi4ELb0ELb0EN7cutlass6half_tE19Flash_kernel_traitsILi32ELi128ELi128ELi4ES3_EELb0ELb0ELb0ELb0ELb1ELb1ELb1ELb0EEEvNS_16Flash_fwd_paramsE --------------------------
	.section	.nv.shared._ZN5flash16flash_fwd_kernelI23Flash_fwd_kernel_traitsILi32ELi128ELi128ELi4ELb0ELb0EN7cutlass6half_tE19Flash_kernel_traitsILi32ELi128ELi128ELi4ES3_EELb0ELb0ELb0ELb0ELb1ELb1ELb1ELb0EEEvNS_16Flash_fwd_paramsE,"aw",@nobits
	.sectionflags	@""
	.align	16


//--------------------- .nv.shared._ZN5flash16flash_fwd_kernelI23Flash_fwd_kernel_traitsILi32ELi128ELi128ELi4ELb0ELb0EN7cutlass6half_tE19Flash_kernel_traitsILi32ELi128ELi128ELi4ES3_EELb1ELb0ELb0ELb1ELb0ELb0ELb0ELb0EEEvNS_16Flash_fwd_paramsE --------------------------
	.section	.nv.shared._ZN5flash16flash_fwd_kernelI23Flash_fwd_kernel_traitsILi32ELi128ELi128ELi4ELb0ELb0EN7cutlass6half_tE19Flash_kernel_traitsILi32ELi128ELi128ELi4ES3_EELb1ELb0ELb0ELb1ELb0ELb0ELb0ELb0EEEvNS_16Flash_fwd_paramsE,"aw",@nobits
	.sectionflags	@""
	.align	16


//--------------------- .nv.shared._ZN5flash16flash_fwd_kernelI23Flash_fwd_kernel_traitsILi32ELi128ELi128ELi4ELb0ELb0EN7cutlass6half_tE19Flash_kernel_traitsILi32ELi128ELi128ELi4ES3_EELb1ELb0ELb0ELb0ELb0ELb0ELb0ELb1EEEvNS_16Flash_fwd_paramsE --------------------------
	.section	.nv.shared._ZN5flash16flash_fwd_kernelI23Flash_fwd_kernel_traitsILi32ELi128ELi128ELi4ELb0ELb0EN7cutlass6half_tE19Flash_kernel_traitsILi32ELi128ELi128ELi4ES3_EELb1ELb0ELb0ELb0ELb0ELb0ELb0ELb1EEEvNS_16Flash_fwd_paramsE,"aw",@nobits
	.sectionflags	@""
	.align	16


//--------------------- .nv.shared._ZN5flash16flash_fwd_kernelI23Flash_fwd_kernel_traitsILi32ELi128ELi128ELi4ELb0ELb0EN7cutlass6half_tE19Flash_kernel_traitsILi32ELi128ELi128ELi4ES3_EELb0ELb0ELb0ELb0ELb0ELb0ELb1ELb0EEEvNS_16Flash_fwd_paramsE --------------------------
	.section	.nv.shared._ZN5flash16flash_fwd_kernelI23Flash_fwd_kernel_traitsILi32ELi128ELi128ELi4ELb0ELb0EN7cutlass6half_tE19Flash_kernel_traitsILi32ELi128ELi128ELi4ES3_EELb0ELb0ELb0ELb0ELb0ELb0ELb1ELb0EEEvNS_16Flash_fwd_paramsE,"aw",@nobits
	.sectionflags	@""
	.align	16


//--------------------- .nv.shared._ZN5flash16flash_fwd_kernelI23Flash_fwd_kernel_traitsILi32ELi128ELi128ELi4ELb0ELb0EN7cutlass6half_tE19Flash_kernel_traitsILi32ELi128ELi128ELi4ES3_EELb1ELb0ELb0ELb1ELb0ELb0ELb0ELb1EEEvNS_16Flash_fwd_paramsE --------------------------
	.section	.nv.shared._ZN5flash16flash_fwd_kernelI23Flash_fwd_kernel_traitsILi32ELi128ELi128ELi4ELb0ELb0EN7cutlass6half_tE19Flash_kernel_traitsILi32ELi128ELi128ELi4ES3_EELb1ELb0ELb0ELb1ELb0ELb0ELb0ELb1EEEvNS_16Flash_fwd_paramsE,"aw",@nobits
	.sectionflags	@""
	.align	16


//--------------------- .nv.shared._ZN5flash16flash_fwd_kernelI23Flash_fwd_kernel_traitsILi32ELi128ELi128ELi4ELb0ELb0EN7cutlass6half_tE19Flash_kernel_traitsILi32ELi128ELi128ELi4ES3_EELb0ELb0ELb0ELb1ELb0ELb0ELb1ELb0EEEvNS_16Flash_fwd_paramsE --------------------------
	.section	.nv.shared._ZN5flash16flash_fwd_kernelI23Flash_fwd_kernel_traitsILi32ELi128ELi128ELi4ELb0ELb0EN7cutlass6half_tE19Flash_kernel_traitsILi32ELi128ELi128ELi4ES3_EELb0ELb0ELb0ELb1ELb0ELb0ELb1ELb0EEEvNS_16Flash_fwd_paramsE,"aw",@nobits
	.sectionflags	@""
	.align	16


//--------------------- .nv.shared._ZN5flash16flash_fwd_kernelI23Flash_fwd_kernel_traitsILi32ELi128ELi128ELi4ELb0ELb0EN7cutlass6half_tE19Flash_kernel_traitsILi32ELi128ELi128ELi4ES3_EELb1ELb0ELb1ELb0ELb0ELb1ELb0ELb0EEEvNS_16Flash_fwd_paramsE --------------------------
	.section	.nv.shared._ZN5flash16flash_fwd_kernelI23Flash_fwd_kernel_traitsILi32ELi128ELi128ELi4ELb0ELb0EN7cutlass6half_tE19Flash_kernel_traitsILi32ELi128ELi128ELi4ES3_EELb1ELb0ELb1ELb0ELb0ELb1ELb0ELb0EEEvNS_16Flash_fwd_paramsE,"aw",@nobits
	.sectionflags	@""
	.align	16


//--------------------- .nv.shared._ZN5flash16flash_fwd_kernelI23Flash_fwd_kernel_traitsILi32ELi128ELi128ELi4ELb0ELb0EN7cutlass6half_tE19Flash_kernel_traitsILi32ELi128ELi128ELi4ES3_EELb0ELb0ELb1ELb0ELb0ELb1ELb1ELb0EEEvNS_16Flash_fwd_paramsE --------------------------
	.section	.nv.shared._ZN5flash16flash_fwd_kernelI23Flash_fwd_kernel_traitsILi32ELi128ELi128ELi4ELb0ELb0EN7cutlass6half_tE19Flash_kernel_traitsILi32ELi128ELi128ELi4ES3_EELb0ELb0ELb1ELb0ELb0ELb1ELb1ELb0EEEvNS_16Flash_fwd_paramsE,"aw",@nobits
	.sectionflags	@""
	.align	16


//--------------------- .nv.shared._ZN5flash16flash_fwd_kernelI23Flash_fwd_kernel_traitsILi32ELi128ELi128ELi4ELb0ELb0EN7cutlass6half_tE19Flash_kernel_traitsILi32ELi128ELi128ELi4ES3_EELb1ELb0ELb1ELb1ELb0ELb0ELb0ELb0EEEvNS_16Flash_fwd_paramsE --------------------------
	.section	.nv.shared._ZN5flash16flash_fwd_kernelI23Flash_fwd_kernel_traitsILi32ELi128ELi128ELi4ELb0ELb0EN7cutlass6half_tE19Flash_kernel_traitsILi32ELi128ELi128ELi4ES3_EELb1ELb0ELb1ELb1ELb0ELb0ELb0ELb0EEEvNS_16Flash_fwd_paramsE,"aw",@nobits
	.sectionflags	@""
	.align	16


//--------------------- .nv.shared._ZN5flash16flash_fwd_kernelI23Flash_fwd_kernel_traitsILi32ELi128ELi128ELi4ELb0ELb0EN7cutlass6half_tE19Flash_kernel_traitsILi32ELi128ELi128ELi4ES3_EELb1ELb0ELb1ELb0ELb0ELb0ELb0ELb1EEEvNS_16Flash_fwd_paramsE --------------------------
	.section	.nv.shared._ZN5flash16flash_fwd_kernelI23Flash_fwd_kernel_traitsILi32ELi128ELi128ELi4ELb0ELb0EN7cutlass6half_tE19Flash_kernel_traitsILi32ELi128ELi128ELi4ES3_EELb1ELb0ELb1ELb0ELb0ELb0ELb0ELb1EEEvNS_16Flash_fwd_paramsE,"aw",@nobits
	.sectionflags	@""
	.align	16


//--------------------- .nv.shared._ZN5flash16flash_fwd_kernelI23Flash_fwd_kernel_traitsILi32ELi128ELi128ELi4ELb0ELb0EN7cutlass6half_tE19Flash_kernel_traitsILi32ELi128ELi128ELi4ES3_EELb0ELb0ELb1ELb0ELb0ELb0ELb1ELb0EEEvNS_16Flash_fwd_paramsE --------------------------
	.section	.nv.shared._ZN5flash16flash_fwd_kernelI23Flash_fwd_kernel_traitsILi32ELi128ELi128ELi4ELb0ELb0EN7cutlass6half_tE19Flash_kernel_traitsILi32ELi128ELi128ELi4ES3_EELb0ELb0ELb1ELb0ELb0ELb0ELb1ELb0EEEvNS_16Flash_fwd_paramsE,"aw",@nobits
	.sectionflags	@""
	.align	16


//--------------------- .nv.shared._ZN5flash16flash_fwd_kernelI23Flash_fwd_kernel_traitsILi32ELi128ELi128ELi4ELb0ELb0EN7cutlass6half_tE19Flash_kernel_traitsILi32ELi128ELi128ELi4ES3_EELb1ELb0ELb1ELb1ELb0ELb0ELb0ELb1EEEvNS_16Flash_fwd_paramsE --------------------------
	.section	.nv.shared._ZN5flash16flash_fwd_kernelI23Flash_fwd_kernel_traitsILi32ELi128ELi128ELi4ELb0ELb0EN7cutlass6half_tE19Flash_kernel_traitsILi32ELi128ELi128ELi4ES3_EELb1ELb0ELb1ELb1ELb0ELb0ELb0ELb1EEEvNS_16Flash_fwd_paramsE,"aw",@nobits
	.sectionflags	@""
	.align	16


//--------------------- .nv.shared._ZN5flash16flash_fwd_kernelI23Flash_fwd_kernel_traitsILi32ELi128ELi128ELi4ELb0ELb0EN7cutlass6half_tE19Flash_kernel_traitsILi32ELi128ELi128ELi4ES3_EELb0ELb0ELb1ELb1ELb0ELb0ELb1ELb0EEEvNS_16Flash_fwd_paramsE --------------------------
	.section	.nv.shared._ZN5flash16flash_fwd_kernelI23Flash_fwd_kernel_traitsILi32ELi128ELi128ELi4ELb0ELb0EN7cutlass6half_tE19Flash_kernel_traitsILi32ELi128ELi128ELi4ES3_EELb0ELb0ELb1ELb1ELb0ELb0ELb1ELb0EEEvNS_16Flash_fwd_paramsE,"aw",@nobits
	.sectionflags	@""
	.align	16
